	.target	sm_103a

	.elftype	@"ET_EXEC"


//--------------------- .note.nv.tkinfo           --------------------------
	.section	.note.nv.tkinfo,"",@"SHT_NOTE"
	.sectionflags	@"SHF_NOTE_NV_TKINFO"
	.tkinfo
        /*0018*/ 	.word	0x00000002
        /*0030*/ 	.string	""
        /*0030*/ 	.string	"ptxas"
        /*0030*/ 	.string	"Cuda compilation tools, release 13.0, V13.0.88"
        /*0030*/ 	.string	"Build cuda_13.0.r13.0/compiler.36424714_0"
        /*0030*/ 	.string	"-arch sm_103a -m 64 "



//--------------------- .note.nv.cuinfo           --------------------------
	.section	.note.nv.cuinfo,"",@"SHT_NOTE"
	.sectionflags	@"SHF_NOTE_NV_CUINFO"
        /*0018*/ 	.short	0x0002
        /*001a*/ 	.short	0x0067
        /*001c*/ 	.short	0x0082
	.zero		2


//--------------------- .nv.info                  --------------------------
	.section	.nv.info,"",@"SHT_CUDA_INFO"
	.align	4


	//----- nvinfo : EIATTR_REGCOUNT
	.align		4
        /*0000*/ 	.byte	0x04, 0x2f
        /*0002*/ 	.short	(.L_10 - .L_9)
	.align		4
.L_9:
        /*0004*/ 	.word	index@(_ZN10layer_norm31ln_parallel_residual_fwd_kernelINS_13Kernel_traitsIfffffjLj768ELj1ELj4ELj1ELj16ENS_18Kernel_traits_baseILj768EfffffjLj128EEEEELb1ELb1ELb1EEEvNS_9FwdParamsE)
        /*0008*/ 	.word	0x00000078


	//----- nvinfo : EIATTR_FRAME_SIZE
	.align		4
.L_10:
        /*000c*/ 	.byte	0x04, 0x11
        /*000e*/ 	.short	(.L_12 - .L_11)
	.align		4
.L_11:
        /*0010*/ 	.word	index@(_ZN10layer_norm31ln_parallel_residual_fwd_kernelINS_13Kernel_traitsIfffffjLj768ELj1ELj4ELj1ELj16ENS_18Kernel_traits_baseILj768EfffffjLj128EEEEELb1ELb1ELb1EEEvNS_9FwdParamsE)
        /*0014*/ 	.word	0x00000000


	//----- nvinfo : EIATTR_REGCOUNT
	.align		4
.L_12:
        /*0018*/ 	.byte	0x04, 0x2f
        /*001a*/ 	.short	(.L_14 - .L_13)
	.align		4
.L_13:
        /*001c*/ 	.word	index@(_ZN10layer_norm31ln_parallel_residual_fwd_kernelINS_13Kernel_traitsIfffffjLj768ELj1ELj4ELj1ELj16ENS_18Kernel_traits_baseILj768EfffffjLj128EEEEELb1ELb1ELb0EEEvNS_9FwdParamsE)
        /*0020*/ 	.word	0x00000078


	//----- nvinfo : EIATTR_FRAME_SIZE
	.align		4
.L_14:
        /*0024*/ 	.byte	0x04, 0x11
        /*0026*/ 	.short	(.L_16 - .L_15)
	.align		4
.L_15:
        /*0028*/ 	.word	index@(_ZN10layer_norm31ln_parallel_residual_fwd_kernelINS_13Kernel_traitsIfffffjLj768ELj1ELj4ELj1ELj16ENS_18Kernel_traits_baseILj768EfffffjLj128EEEEELb1ELb1ELb0EEEvNS_9FwdParamsE)
        /*002c*/ 	.word	0x00000000


	//----- nvinfo : EIATTR_REGCOUNT
	.align		4
.L_16:
        /*0030*/ 	.byte	0x04, 0x2f
        /*0032*/ 	.short	(.L_18 - .L_17)
	.align		4
.L_17:
        /*0034*/ 	.word	index@(_ZN10layer_norm31ln_parallel_residual_fwd_kernelINS_13Kernel_traitsIfffffjLj768ELj1ELj4ELj1ELj16ENS_18Kernel_traits_baseILj768EfffffjLj128EEEEELb1ELb0ELb1EEEvNS_9FwdParamsE)
        /*0038*/ 	.word	0x000000bc


	//----- nvinfo : EIATTR_FRAME_SIZE
	.align		4
.L_18:
        /*003c*/ 	.byte	0x04, 0x11
        /*003e*/ 	.short	(.L_20 - .L_19)
	.align		4
.L_19:
        /*0040*/ 	.word	index@(_ZN10layer_norm31ln_parallel_residual_fwd_kernelINS_13Kernel_traitsIfffffjLj768ELj1ELj4ELj1ELj16ENS_18Kernel_traits_baseILj768EfffffjLj128EEEEELb1ELb0ELb1EEEvNS_9FwdParamsE)
        /*0044*/ 	.word	0x00000000


	//----- nvinfo : EIATTR_REGCOUNT
	.align		4
.L_20:
        /*0048*/ 	.byte	0x04, 0x2f
        /*004a*/ 	.short	(.L_22 - .L_21)
	.align		4
.L_21:
        /*004c*/ 	.word	index@(_ZN10layer_norm31ln_parallel_residual_fwd_kernelINS_13Kernel_traitsIfffffjLj768ELj1ELj4ELj1ELj16ENS_18Kernel_traits_baseILj768EfffffjLj128EEEEELb1ELb0ELb0EEEvNS_9FwdParamsE)
        /*0050*/ 	.word	0x000000a8


	//----- nvinfo : EIATTR_FRAME_SIZE
	.align		4
.L_22:
        /*0054*/ 	.byte	0x04, 0x11
        /*0056*/ 	.short	(.L_24 - .L_23)
	.align		4
.L_23:
        /*0058*/ 	.word	index@(_ZN10layer_norm31ln_parallel_residual_fwd_kernelINS_13Kernel_traitsIfffffjLj768ELj1ELj4ELj1ELj16ENS_18Kernel_traits_baseILj768EfffffjLj128EEEEELb1ELb0ELb0EEEvNS_9FwdParamsE)
        /*005c*/ 	.word	0x00000000


	//----- nvinfo : EIATTR_REGCOUNT
	.align		4
.L_24:
        /*0060*/ 	.byte	0x04, 0x2f
        /*0062*/ 	.short	(.L_26 - .L_25)
	.align		4
.L_25:
        /*0064*/ 	.word	index@(_ZN10layer_norm31ln_parallel_residual_fwd_kernelINS_13Kernel_traitsIfffffjLj768ELj1ELj4ELj1ELj16ENS_18Kernel_traits_baseILj768EfffffjLj128EEEEELb0ELb1ELb1EEEvNS_9FwdParamsE)
        /*0068*/ 	.word	0x0000007f


	//----- nvinfo : EIATTR_FRAME_SIZE
	.align		4
.L_26:
        /*006c*/ 	.byte	0x04, 0x11
        /*006e*/ 	.short	(.L_28 - .L_27)
	.align		4
.L_27:
        /*0070*/ 	.word	index@(_ZN10layer_norm31ln_parallel_residual_fwd_kernelINS_13Kernel_traitsIfffffjLj768ELj1ELj4ELj1ELj16ENS_18Kernel_traits_baseILj768EfffffjLj128EEEEELb0ELb1ELb1EEEvNS_9FwdParamsE)
        /*0074*/ 	.word	0x00000000


	//----- nvinfo : EIATTR_REGCOUNT
	.align		4
.L_28:
        /*0078*/ 	.byte	0x04, 0x2f
        /*007a*/ 	.short	(.L_30 - .L_29)
	.align		4
.L_29:
        /*007c*/ 	.word	index@(_ZN10layer_norm31ln_parallel_residual_fwd_kernelINS_13Kernel_traitsIfffffjLj768ELj1ELj4ELj1ELj16ENS_18Kernel_traits_baseILj768EfffffjLj128EEEEELb0ELb1ELb0EEEvNS_9FwdParamsE)
        /*0080*/ 	.word	0x00000068


	//----- nvinfo : EIATTR_FRAME_SIZE
	.align		4
.L_30:
        /*0084*/ 	.byte	0x04, 0x11
        /*0086*/ 	.short	(.L_32 - .L_31)
	.align		4
.L_31:
        /*0088*/ 	.word	index@(_ZN10layer_norm31ln_parallel_residual_fwd_kernelINS_13Kernel_traitsIfffffjLj768ELj1ELj4ELj1ELj16ENS_18Kernel_traits_baseILj768EfffffjLj128EEEEELb0ELb1ELb0EEEvNS_9FwdParamsE)
        /*008c*/ 	.word	0x00000000


	//----- nvinfo : EIATTR_REGCOUNT
	.align		4
.L_32:
        /*0090*/ 	.byte	0x04, 0x2f
        /*0092*/ 	.short	(.L_34 - .L_33)
	.align		4
.L_33:
        /*0094*/ 	.word	index@(_ZN10layer_norm31ln_parallel_residual_fwd_kernelINS_13Kernel_traitsIfffffjLj768ELj1ELj4ELj1ELj16ENS_18Kernel_traits_baseILj768EfffffjLj128EEEEELb0ELb0ELb1EEEvNS_9FwdParamsE)
        /*0098*/ 	.word	0x000000a7


	//----- nvinfo : EIATTR_FRAME_SIZE
	.align		4
.L_34:
        /*009c*/ 	.byte	0x04, 0x11
        /*009e*/ 	.short	(.L_36 - .L_35)
	.align		4
.L_35:
        /*00a0*/ 	.word	index@(_ZN10layer_norm31ln_parallel_residual_fwd_kernelINS_13Kernel_traitsIfffffjLj768ELj1ELj4ELj1ELj16ENS_18Kernel_traits_baseILj768EfffffjLj128EEEEELb0ELb0ELb1EEEvNS_9FwdParamsE)
        /*00a4*/ 	.word	0x00000000


	//----- nvinfo : EIATTR_REGCOUNT
	.align		4
.L_36:
        /*00a8*/ 	.byte	0x04, 0x2f
        /*00aa*/ 	.short	(.L_38 - .L_37)
	.align		4
.L_37:
        /*00ac*/ 	.word	index@(_ZN10layer_norm31ln_parallel_residual_fwd_kernelINS_13Kernel_traitsIfffffjLj768ELj1ELj4ELj1ELj16ENS_18Kernel_traits_baseILj768EfffffjLj128EEEEELb0ELb0ELb0EEEvNS_9FwdParamsE)
        /*00b0*/ 	.word	0x0000009b


	//----- nvinfo : EIATTR_FRAME_SIZE
	.align		4
.L_38:
        /*00b4*/ 	.byte	0x04, 0x11
        /*00b6*/ 	.short	(.L_40 - .L_39)
	.align		4
.L_39:
        /*00b8*/ 	.word	index@(_ZN10layer_norm31ln_parallel_residual_fwd_kernelINS_13Kernel_traitsIfffffjLj768ELj1ELj4ELj1ELj16ENS_18Kernel_traits_baseILj768EfffffjLj128EEEEELb0ELb0ELb0EEEvNS_9FwdParamsE)
        /*00bc*/ 	.word	0x00000000


	//----- nvinfo : EIATTR_REGCOUNT
	.align		4
.L_40:
        /*00c0*/ 	.byte	0x04, 0x2f
        /*00c2*/ 	.short	(.L_42 - .L_41)
	.align		4
.L_41:
        /*00c4*/ 	.word	index@(_ZN10layer_norm31ln_parallel_residual_fwd_kernelINS_13Kernel_traitsI6__halfffffjLj768ELj1ELj4ELj1ELj16ENS_18Kernel_traits_baseILj768ES2_ffffjLj128EEEEELb1ELb1ELb1EEEvNS_9FwdParamsE)
        /*00c8*/ 	.word	0x00000080


	//----- nvinfo : EIATTR_FRAME_SIZE
	.align		4
.L_42:
        /*00cc*/ 	.byte	0x04, 0x11
        /*00ce*/ 	.short	(.L_44 - .L_43)
	.align		4
.L_43:
        /*00d0*/ 	.word	index@(_ZN10layer_norm31ln_parallel_residual_fwd_kernelINS_13Kernel_traitsI6__halfffffjLj768ELj1ELj4ELj1ELj16ENS_18Kernel_traits_baseILj768ES2_ffffjLj128EEEEELb1ELb1ELb1EEEvNS_9FwdParamsE)
        /*00d4*/ 	.word	0x00000000


	//----- nvinfo : EIATTR_REGCOUNT
	.align		4
.L_44:
        /*00d8*/ 	.byte	0x04, 0x2f
        /*00da*/ 	.short	(.L_46 - .L_45)
	.align		4
.L_45:
        /*00dc*/ 	.word	index@(_ZN10layer_norm31ln_parallel_residual_fwd_kernelINS_13Kernel_traitsI6__halfffffjLj768ELj1ELj4ELj1ELj16ENS_18Kernel_traits_baseILj768ES2_ffffjLj128EEEEELb1ELb1ELb0EEEvNS_9FwdParamsE)
        /*00e0*/ 	.word	0x0000006a


	//----- nvinfo : EIATTR_FRAME_SIZE
	.align		4
.L_46:
        /*00e4*/ 	.byte	0x04, 0x11
        /*00e6*/ 	.short	(.L_48 - .L_47)
	.align		4
.L_47:
        /*00e8*/ 	.word	index@(_ZN10layer_norm31ln_parallel_residual_fwd_kernelINS_13Kernel_traitsI6__halfffffjLj768ELj1ELj4ELj1ELj16ENS_18Kernel_traits_baseILj768ES2_ffffjLj128EEEEELb1ELb1ELb0EEEvNS_9FwdParamsE)
        /*00ec*/ 	.word	0x00000000


	//----- nvinfo : EIATTR_REGCOUNT
	.align		4
.L_48:
        /*00f0*/ 	.byte	0x04, 0x2f
        /*00f2*/ 	.short	(.L_50 - .L_49)
	.align		4
.L_49:
        /*00f4*/ 	.word	index@(_ZN10layer_norm31ln_parallel_residual_fwd_kernelINS_13Kernel_traitsI6__halfffffjLj768ELj1ELj4ELj1ELj16ENS_18Kernel_traits_baseILj768ES2_ffffjLj128EEEEELb1ELb0ELb1EEEvNS_9FwdParamsE)
        /*00f8*/ 	.word	0x0000009e


	//----- nvinfo : EIATTR_FRAME_SIZE
	.align		4
.L_50:
        /*00fc*/ 	.byte	0x04, 0x11
        /*00fe*/ 	.short	(.L_52 - .L_51)
	.align		4
.L_51:
        /*0100*/ 	.word	index@(_ZN10layer_norm31ln_parallel_residual_fwd_kernelINS_13Kernel_traitsI6__halfffffjLj768ELj1ELj4ELj1ELj16ENS_18Kernel_traits_baseILj768ES2_ffffjLj128EEEEELb1ELb0ELb1EEEvNS_9FwdParamsE)
        /*0104*/ 	.word	0x00000000


	//----- nvinfo : EIATTR_REGCOUNT
	.align		4
.L_52:
        /*0108*/ 	.byte	0x04, 0x2f
        /*010a*/ 	.short	(.L_54 - .L_53)
	.align		4
.L_53:
        /*010c*/ 	.word	index@(_ZN10layer_norm31ln_parallel_residual_fwd_kernelINS_13Kernel_traitsI6__halfffffjLj768ELj1ELj4ELj1ELj16ENS_18Kernel_traits_baseILj768ES2_ffffjLj128EEEEELb1ELb0ELb0EEEvNS_9FwdParamsE)
        /*0110*/ 	.word	0x00000080


	//----- nvinfo : EIATTR_FRAME_SIZE
	.align		4
.L_54:
        /*0114*/ 	.byte	0x04, 0x11
        /*0116*/ 	.short	(.L_56 - .L_55)
	.align		4
.L_55:
        /*0118*/ 	.word	index@(_ZN10layer_norm31ln_parallel_residual_fwd_kernelINS_13Kernel_traitsI6__halfffffjLj768ELj1ELj4ELj1ELj16ENS_18Kernel_traits_baseILj768ES2_ffffjLj128EEEEELb1ELb0ELb0EEEvNS_9FwdParamsE)
        /*011c*/ 	.word	0x00000000


	//----- nvinfo : EIATTR_REGCOUNT
	.align		4
.L_56:
        /*0120*/ 	.byte	0x04, 0x2f
        /*0122*/ 	.short	(.L_58 - .L_57)
	.align		4
.L_57:
        /*0124*/ 	.word	index@(_ZN10layer_norm31ln_parallel_residual_fwd_kernelINS_13Kernel_traitsI6__halfffffjLj768ELj1ELj4ELj1ELj16ENS_18Kernel_traits_baseILj768ES2_ffffjLj128EEEEELb0ELb1ELb1EEEvNS_9FwdParamsE)
        /*0128*/ 	.word	0x0000007f


	//----- nvinfo : EIATTR_FRAME_SIZE
	.align		4
.L_58:
        /*012c*/ 	.byte	0x04, 0x11
        /*012e*/ 	.short	(.L_60 - .L_59)
	.align		4
.L_59:
        /*0130*/ 	.word	index@(_ZN10layer_norm31ln_parallel_residual_fwd_kernelINS_13Kernel_traitsI6__halfffffjLj768ELj1ELj4ELj1ELj16ENS_18Kernel_traits_baseILj768ES2_ffffjLj128EEEEELb0ELb1ELb1EEEvNS_9FwdParamsE)
        /*0134*/ 	.word	0x00000000


	//----- nvinfo : EIATTR_REGCOUNT
	.align		4
.L_60:
        /*0138*/ 	.byte	0x04, 0x2f
        /*013a*/ 	.short	(.L_62 - .L_61)
	.align		4
.L_61:
        /*013c*/ 	.word	index@(_ZN10layer_norm31ln_parallel_residual_fwd_kernelINS_13Kernel_traitsI6__halfffffjLj768ELj1ELj4ELj1ELj16ENS_18Kernel_traits_baseILj768ES2_ffffjLj128EEEEELb0ELb1ELb0EEEvNS_9FwdParamsE)
        /*0140*/ 	.word	0x0000005c


	//----- nvinfo : EIATTR_FRAME_SIZE
	.align		4
.L_62:
        /*0144*/ 	.byte	0x04, 0x11
        /*0146*/ 	.short	(.L_64 - .L_63)
	.align		4
.L_63:
        /*0148*/ 	.word	index@(_ZN10layer_norm31ln_parallel_residual_fwd_kernelINS_13Kernel_traitsI6__halfffffjLj768ELj1ELj4ELj1ELj16ENS_18Kernel_traits_baseILj768ES2_ffffjLj128EEEEELb0ELb1ELb0EEEvNS_9FwdParamsE)
        /*014c*/ 	.word	0x00000000


	//----- nvinfo : EIATTR_REGCOUNT
	.align		4
.L_64:
        /*0150*/ 	.byte	0x04, 0x2f
        /*0152*/ 	.short	(.L_66 - .L_65)
	.align		4
.L_65:
        /*0154*/ 	.word	index@(_ZN10layer_norm31ln_parallel_residual_fwd_kernelINS_13Kernel_traitsI6__halfffffjLj768ELj1ELj4ELj1ELj16ENS_18Kernel_traits_baseILj768ES2_ffffjLj128EEEEELb0ELb0ELb1EEEvNS_9FwdParamsE)
        /*0158*/ 	.word	0x0000007e


	//----- nvinfo : EIATTR_FRAME_SIZE
	.align		4
.L_66:
        /*015c*/ 	.byte	0x04, 0x11
        /*015e*/ 	.short	(.L_68 - .L_67)
	.align		4
.L_67:
        /*0160*/ 	.word	index@(_ZN10layer_norm31ln_parallel_residual_fwd_kernelINS_13Kernel_traitsI6__halfffffjLj768ELj1ELj4ELj1ELj16ENS_18Kernel_traits_baseILj768ES2_ffffjLj128EEEEELb0ELb0ELb1EEEvNS_9FwdParamsE)
        /*0164*/ 	.word	0x00000000


	//----- nvinfo : EIATTR_REGCOUNT
	.align		4
.L_68:
        /*0168*/ 	.byte	0x04, 0x2f
        /*016a*/ 	.short	(.L_70 - .L_69)
	.align		4
.L_69:
        /*016c*/ 	.word	index@(_ZN10layer_norm31ln_parallel_residual_fwd_kernelINS_13Kernel_traitsI6__halfffffjLj768ELj1ELj4ELj1ELj16ENS_18Kernel_traits_baseILj768ES2_ffffjLj128EEEEELb0ELb0ELb0EEEvNS_9FwdParamsE)
        /*0170*/ 	.word	0x0000007c


	//----- nvinfo : EIATTR_FRAME_SIZE
	.align		4
.L_70:
        /*0174*/ 	.byte	0x04, 0x11
        /*0176*/ 	.short	(.L_72 - .L_71)
	.align		4
.L_71:
        /*0178*/ 	.word	index@(_ZN10layer_norm31ln_parallel_residual_fwd_kernelINS_13Kernel_traitsI6__halfffffjLj768ELj1ELj4ELj1ELj16ENS_18Kernel_traits_baseILj768ES2_ffffjLj128EEEEELb0ELb0ELb0EEEvNS_9FwdParamsE)
        /*017c*/ 	.word	0x00000000


	//----- nvinfo : EIATTR_REGCOUNT
	.align		4
.L_72:
        /*0180*/ 	.byte	0x04, 0x2f
        /*0182*/ 	.short	(.L_74 - .L_73)
	.align		4
.L_73:
        /*0184*/ 	.word	index@(_ZN10layer_norm31ln_parallel_residual_fwd_kernelINS_13Kernel_traitsIf6__halffS2_fjLj768ELj1ELj4ELj1ELj16ENS_18Kernel_traits_baseILj768EfS2_fS2_fjLj128EEEEELb1ELb1ELb1EEEvNS_9FwdParamsE)
        /*0188*/ 	.word	0x0000008c


	//----- nvinfo : EIATTR_FRAME_SIZE
	.align		4
.L_74:
        /*018c*/ 	.byte	0x04, 0x11
        /*018e*/ 	.short	(.L_76 - .L_75)
	.align		4
.L_75:
        /*0190*/ 	.word	index@(_ZN10layer_norm31ln_parallel_residual_fwd_kernelINS_13Kernel_traitsIf6__halffS2_fjLj768ELj1ELj4ELj1ELj16ENS_18Kernel_traits_baseILj768EfS2_fS2_fjLj128EEEEELb1ELb1ELb1EEEvNS_9FwdParamsE)
        /*0194*/ 	.word	0x00000000


	//----- nvinfo : EIATTR_REGCOUNT
	.align		4
.L_76:
        /*0198*/ 	.byte	0x04, 0x2f
        /*019a*/ 	.short	(.L_78 - .L_77)
	.align		4
.L_77:
        /*019c*/ 	.word	index@(_ZN10layer_norm31ln_parallel_residual_fwd_kernelINS_13Kernel_traitsIf6__halffS2_fjLj768ELj1ELj4ELj1ELj16ENS_18Kernel_traits_baseILj768EfS2_fS2_fjLj128EEEEELb1ELb1ELb0EEEvNS_9FwdParamsE)
        /*01a0*/ 	.word	0x00000082


	//----- nvinfo : EIATTR_FRAME_SIZE
	.align		4
.L_78:
        /*01a4*/ 	.byte	0x04, 0x11
        /*01a6*/ 	.short	(.L_80 - .L_79)
	.align		4
.L_79:
        /*01a8*/ 	.word	index@(_ZN10layer_norm31ln_parallel_residual_fwd_kernelINS_13Kernel_traitsIf6__halffS2_fjLj768ELj1ELj4ELj1ELj16ENS_18Kernel_traits_baseILj768EfS2_fS2_fjLj128EEEEELb1ELb1ELb0EEEvNS_9FwdParamsE)
        /*01ac*/ 	.word	0x00000000


	//----- nvinfo : EIATTR_REGCOUNT
	.align		4
.L_80:
        /*01b0*/ 	.byte	0x04, 0x2f
        /*01b2*/ 	.short	(.L_82 - .L_81)
	.align		4
.L_81:
        /*01b4*/ 	.word	index@(_ZN10layer_norm31ln_parallel_residual_fwd_kernelINS_13Kernel_traitsIf6__halffS2_fjLj768ELj1ELj4ELj1ELj16ENS_18Kernel_traits_baseILj768EfS2_fS2_fjLj128EEEEELb1ELb0ELb1EEEvNS_9FwdParamsE)
        /*01b8*/ 	.word	0x000000be


	//----- nvinfo : EIATTR_FRAME_SIZE
	.align		4
.L_82:
        /*01bc*/ 	.byte	0x04, 0x11
        /*01be*/ 	.short	(.L_84 - .L_83)
	.align		4
.L_83:
        /*01c0*/ 	.word	index@(_ZN10layer_norm31ln_parallel_residual_fwd_kernelINS_13Kernel_traitsIf6__halffS2_fjLj768ELj1ELj4ELj1ELj16ENS_18Kernel_traits_baseILj768EfS2_fS2_fjLj128EEEEELb1ELb0ELb1EEEvNS_9FwdParamsE)
        /*01c4*/ 	.word	0x00000000


	//----- nvinfo : EIATTR_REGCOUNT
	.align		4
.L_84:
        /*01c8*/ 	.byte	0x04, 0x2f
        /*01ca*/ 	.short	(.L_86 - .L_85)
	.align		4
.L_85:
        /*01cc*/ 	.word	index@(_ZN10layer_norm31ln_parallel_residual_fwd_kernelINS_13Kernel_traitsIf6__halffS2_fjLj768ELj1ELj4ELj1ELj16ENS_18Kernel_traits_baseILj768EfS2_fS2_fjLj128EEEEELb1ELb0ELb0EEEvNS_9FwdParamsE)
        /*01d0*/ 	.word	0x000000b6


	//----- nvinfo : EIATTR_FRAME_SIZE
	.align		4
.L_86:
        /*01d4*/ 	.byte	0x04, 0x11
        /*01d6*/ 	.short	(.L_88 - .L_87)
	.align		4
.L_87:
        /*01d8*/ 	.word	index@(_ZN10layer_norm31ln_parallel_residual_fwd_kernelINS_13Kernel_traitsIf6__halffS2_fjLj768ELj1ELj4ELj1ELj16ENS_18Kernel_traits_baseILj768EfS2_fS2_fjLj128EEEEELb1ELb0ELb0EEEvNS_9FwdParamsE)
        /*01dc*/ 	.word	0x00000000


	//----- nvinfo : EIATTR_REGCOUNT
	.align		4
.L_88:
        /*01e0*/ 	.byte	0x04, 0x2f
        /*01e2*/ 	.short	(.L_90 - .L_89)
	.align		4
.L_89:
        /*01e4*/ 	.word	index@(_ZN10layer_norm31ln_parallel_residual_fwd_kernelINS_13Kernel_traitsIf6__halffS2_fjLj768ELj1ELj4ELj1ELj16ENS_18Kernel_traits_baseILj768EfS2_fS2_fjLj128EEEEELb0ELb1ELb1EEEvNS_9FwdParamsE)
        /*01e8*/ 	.word	0x00000068


	//----- nvinfo : EIATTR_FRAME_SIZE
	.align		4
.L_90:
        /*01ec*/ 	.byte	0x04, 0x11
        /*01ee*/ 	.short	(.L_92 - .L_91)
	.align		4
.L_91:
        /*01f0*/ 	.word	index@(_ZN10layer_norm31ln_parallel_residual_fwd_kernelINS_13Kernel_traitsIf6__halffS2_fjLj768ELj1ELj4ELj1ELj16ENS_18Kernel_traits_baseILj768EfS2_fS2_fjLj128EEEEELb0ELb1ELb1EEEvNS_9FwdParamsE)
        /*01f4*/ 	.word	0x00000000


	//----- nvinfo : EIATTR_REGCOUNT
	.align		4
.L_92:
        /*01f8*/ 	.byte	0x04, 0x2f
        /*01fa*/ 	.short	(.L_94 - .L_93)
	.align		4
.L_93:
        /*01fc*/ 	.word	index@(_ZN10layer_norm31ln_parallel_residual_fwd_kernelINS_13Kernel_traitsIf6__halffS2_fjLj768ELj1ELj4ELj1ELj16ENS_18Kernel_traits_baseILj768EfS2_fS2_fjLj128EEEEELb0ELb1ELb0EEEvNS_9FwdParamsE)
        /*0200*/ 	.word	0x0000006e


	//----- nvinfo : EIATTR_FRAME_SIZE
	.align		4
.L_94:
        /*0204*/ 	.byte	0x04, 0x11
        /*0206*/ 	.short	(.L_96 - .L_95)
	.align		4
.L_95:
        /*0208*/ 	.word	index@(_ZN10layer_norm31ln_parallel_residual_fwd_kernelINS_13Kernel_traitsIf6__halffS2_fjLj768ELj1ELj4ELj1ELj16ENS_18Kernel_traits_baseILj768EfS2_fS2_fjLj128EEEEELb0ELb1ELb0EEEvNS_9FwdParamsE)
        /*020c*/ 	.word	0x00000000


	//----- nvinfo : EIATTR_REGCOUNT
	.align		4
.L_96:
        /*0210*/ 	.byte	0x04, 0x2f
        /*0212*/ 	.short	(.L_98 - .L_97)
	.align		4
.L_97:
        /*0214*/ 	.word	index@(_ZN10layer_norm31ln_parallel_residual_fwd_kernelINS_13Kernel_traitsIf6__halffS2_fjLj768ELj1ELj4ELj1ELj16ENS_18Kernel_traits_baseILj768EfS2_fS2_fjLj128EEEEELb0ELb0ELb1EEEvNS_9FwdParamsE)
        /*0218*/ 	.word	0x000000a5


	//----- nvinfo : EIATTR_FRAME_SIZE
	.align		4
.L_98:
        /*021c*/ 	.byte	0x04, 0x11
        /*021e*/ 	.short	(.L_100 - .L_99)
	.align		4
.L_99:
        /*0220*/ 	.word	index@(_ZN10layer_norm31ln_parallel_residual_fwd_kernelINS_13Kernel_traitsIf6__halffS2_fjLj768ELj1ELj4ELj1ELj16ENS_18Kernel_traits_baseILj768EfS2_fS2_fjLj128EEEEELb0ELb0ELb1EEEvNS_9FwdParamsE)
        /*0224*/ 	.word	0x00000000


	//----- nvinfo : EIATTR_REGCOUNT
	.align		4
.L_100:
        /*0228*/ 	.byte	0x04, 0x2f
        /*022a*/ 	.short	(.L_102 - .L_101)
	.align		4
.L_101:
        /*022c*/ 	.word	index@(_ZN10layer_norm31ln_parallel_residual_fwd_kernelINS_13Kernel_traitsIf6__halffS2_fjLj768ELj1ELj4ELj1ELj16ENS_18Kernel_traits_baseILj768EfS2_fS2_fjLj128EEEEELb0ELb0ELb0EEEvNS_9FwdParamsE)
        /*0230*/ 	.word	0x000000a0


	//----- nvinfo : EIATTR_FRAME_SIZE
	.align		4
.L_102:
        /*0234*/ 	.byte	0x04, 0x11
        /*0236*/ 	.short	(.L_104 - .L_103)
	.align		4
.L_103:
        /*0238*/ 	.word	index@(_ZN10layer_norm31ln_parallel_residual_fwd_kernelINS_13Kernel_traitsIf6__halffS2_fjLj768ELj1ELj4ELj1ELj16ENS_18Kernel_traits_baseILj768EfS2_fS2_fjLj128EEEEELb0ELb0ELb0EEEvNS_9FwdParamsE)
        /*023c*/ 	.word	0x00000000


	//----- nvinfo : EIATTR_REGCOUNT
	.align		4
.L_104:
        /*0240*/ 	.byte	0x04, 0x2f
        /*0242*/ 	.short	(.L_106 - .L_105)
	.align		4
.L_105:
        /*0244*/ 	.word	index@(_ZN10layer_norm31ln_parallel_residual_fwd_kernelINS_13Kernel_traitsI6__halfS2_fS2_fjLj768ELj1ELj4ELj1ELj16ENS_18Kernel_traits_baseILj768ES2_S2_fS2_fjLj128EEEEELb1ELb1ELb1EEEvNS_9FwdParamsE)
        /*0248*/ 	.word	0x00000080


	//----- nvinfo : EIATTR_FRAME_SIZE
	.align		4
.L_106:
        /*024c*/ 	.byte	0x04, 0x11
        /*024e*/ 	.short	(.L_108 - .L_107)
	.align		4
.L_107:
        /*0250*/ 	.word	index@(_ZN10layer_norm31ln_parallel_residual_fwd_kernelINS_13Kernel_traitsI6__halfS2_fS2_fjLj768ELj1ELj4ELj1ELj16ENS_18Kernel_traits_baseILj768ES2_S2_fS2_fjLj128EEEEELb1ELb1ELb1EEEvNS_9FwdParamsE)
        /*0254*/ 	.word	0x00000000


	//----- nvinfo : EIATTR_REGCOUNT
	.align		4
.L_108:
        /*0258*/ 	.byte	0x04, 0x2f
        /*025a*/ 	.short	(.L_110 - .L_109)
	.align		4
.L_109:
        /*025c*/ 	.word	index@(_ZN10layer_norm31ln_parallel_residual_fwd_kernelINS_13Kernel_traitsI6__halfS2_fS2_fjLj768ELj1ELj4ELj1ELj16ENS_18Kernel_traits_baseILj768ES2_S2_fS2_fjLj128EEEEELb1ELb1ELb0EEEvNS_9FwdParamsE)
        /*0260*/ 	.word	0x00000068


	//----- nvinfo : EIATTR_FRAME_SIZE
	.align		4
.L_110:
        /*0264*/ 	.byte	0x04, 0x11
        /*0266*/ 	.short	(.L_112 - .L_111)
	.align		4
.L_111:
        /*0268*/ 	.word	index@(_ZN10layer_norm31ln_parallel_residual_fwd_kernelINS_13Kernel_traitsI6__halfS2_fS2_fjLj768ELj1ELj4ELj1ELj16ENS_18Kernel_traits_baseILj768ES2_S2_fS2_fjLj128EEEEELb1ELb1ELb0EEEvNS_9FwdParamsE)
        /*026c*/ 	.word	0x00000000


	//----- nvinfo : EIATTR_REGCOUNT
	.align		4
.L_112:
        /*0270*/ 	.byte	0x04, 0x2f
        /*0272*/ 	.short	(.L_114 - .L_113)
	.align		4
.L_113:
        /*0274*/ 	.word	index@(_ZN10layer_norm31ln_parallel_residual_fwd_kernelINS_13Kernel_traitsI6__halfS2_fS2_fjLj768ELj1ELj4ELj1ELj16ENS_18Kernel_traits_baseILj768ES2_S2_fS2_fjLj128EEEEELb1ELb0ELb1EEEvNS_9FwdParamsE)
        /*0278*/ 	.word	0x00000099


	//----- nvinfo : EIATTR_FRAME_SIZE
	.align		4
.L_114:
        /*027c*/ 	.byte	0x04, 0x11
        /*027e*/ 	.short	(.L_116 - .L_115)
	.align		4
.L_115:
        /*0280*/ 	.word	index@(_ZN10layer_norm31ln_parallel_residual_fwd_kernelINS_13Kernel_traitsI6__halfS2_fS2_fjLj768ELj1ELj4ELj1ELj16ENS_18Kernel_traits_baseILj768ES2_S2_fS2_fjLj128EEEEELb1ELb0ELb1EEEvNS_9FwdParamsE)
        /*0284*/ 	.word	0x00000000


	//----- nvinfo : EIATTR_REGCOUNT
	.align		4
.L_116:
        /*0288*/ 	.byte	0x04, 0x2f
        /*028a*/ 	.short	(.L_118 - .L_117)
	.align		4
.L_117:
        /*028c*/ 	.word	index@(_ZN10layer_norm31ln_parallel_residual_fwd_kernelINS_13Kernel_traitsI6__halfS2_fS2_fjLj768ELj1ELj4ELj1ELj16ENS_18Kernel_traits_baseILj768ES2_S2_fS2_fjLj128EEEEELb1ELb0ELb0EEEvNS_9FwdParamsE)
        /*0290*/ 	.word	0x00000080


	//----- nvinfo : EIATTR_FRAME_SIZE
	.align		4
.L_118:
        /*0294*/ 	.byte	0x04, 0x11
        /*0296*/ 	.short	(.L_120 - .L_119)
	.align		4
.L_119:
        /*0298*/ 	.word	index@(_ZN10layer_norm31ln_parallel_residual_fwd_kernelINS_13Kernel_traitsI6__halfS2_fS2_fjLj768ELj1ELj4ELj1ELj16ENS_18Kernel_traits_baseILj768ES2_S2_fS2_fjLj128EEEEELb1ELb0ELb0EEEvNS_9FwdParamsE)
        /*029c*/ 	.word	0x00000008


	//----- nvinfo : EIATTR_REGCOUNT
	.align		4
.L_120:
        /*02a0*/ 	.byte	0x04, 0x2f
        /*02a2*/ 	.short	(.L_122 - .L_121)
	.align		4
.L_121:
        /*02a4*/ 	.word	index@(_ZN10layer_norm31ln_parallel_residual_fwd_kernelINS_13Kernel_traitsI6__halfS2_fS2_fjLj768ELj1ELj4ELj1ELj16ENS_18Kernel_traits_baseILj768ES2_S2_fS2_fjLj128EEEEELb0ELb1ELb1EEEvNS_9FwdParamsE)
        /*02a8*/ 	.word	0x00000060


	//----- nvinfo : EIATTR_FRAME_SIZE
	.align		4
.L_122:
        /*02ac*/ 	.byte	0x04, 0x11
        /*02ae*/ 	.short	(.L_124 - .L_123)
	.align		4
.L_123:
        /*02b0*/ 	.word	index@(_ZN10layer_norm31ln_parallel_residual_fwd_kernelINS_13Kernel_traitsI6__halfS2_fS2_fjLj768ELj1ELj4ELj1ELj16ENS_18Kernel_traits_baseILj768ES2_S2_fS2_fjLj128EEEEELb0ELb1ELb1EEEvNS_9FwdParamsE)
        /*02b4*/ 	.word	0x00000000


	//----- nvinfo : EIATTR_REGCOUNT
	.align		4
.L_124:
        /*02b8*/ 	.byte	0x04, 0x2f
        /*02ba*/ 	.short	(.L_126 - .L_125)
	.align		4
.L_125:
        /*02bc*/ 	.word	index@(_ZN10layer_norm31ln_parallel_residual_fwd_kernelINS_13Kernel_traitsI6__halfS2_fS2_fjLj768ELj1ELj4ELj1ELj16ENS_18Kernel_traits_baseILj768ES2_S2_fS2_fjLj128EEEEELb0ELb1ELb0EEEvNS_9FwdParamsE)
        /*02c0*/ 	.word	0x0000004f


	//----- nvinfo : EIATTR_FRAME_SIZE
	.align		4
.L_126:
        /*02c4*/ 	.byte	0x04, 0x11
        /*02c6*/ 	.short	(.L_128 - .L_127)
	.align		4
.L_127:
        /*02c8*/ 	.word	index@(_ZN10layer_norm31ln_parallel_residual_fwd_kernelINS_13Kernel_traitsI6__halfS2_fS2_fjLj768ELj1ELj4ELj1ELj16ENS_18Kernel_traits_baseILj768ES2_S2_fS2_fjLj128EEEEELb0ELb1ELb0EEEvNS_9FwdParamsE)
        /*02cc*/ 	.word	0x00000000


	//----- nvinfo : EIATTR_REGCOUNT
	.align		4
.L_128:
        /*02d0*/ 	.byte	0x04, 0x2f
        /*02d2*/ 	.short	(.L_130 - .L_129)
	.align		4
.L_129:
        /*02d4*/ 	.word	index@(_ZN10layer_norm31ln_parallel_residual_fwd_kernelINS_13Kernel_traitsI6__halfS2_fS2_fjLj768ELj1ELj4ELj1ELj16ENS_18Kernel_traits_baseILj768ES2_S2_fS2_fjLj128EEEEELb0ELb0ELb1EEEvNS_9FwdParamsE)
        /*02d8*/ 	.word	0x0000007d


	//----- nvinfo : EIATTR_FRAME_SIZE
	.align		4
.L_130:
        /*02dc*/ 	.byte	0x04, 0x11
        /*02de*/ 	.short	(.L_132 - .L_131)
	.align		4
.L_131:
        /*02e0*/ 	.word	index@(_ZN10layer_norm31ln_parallel_residual_fwd_kernelINS_13Kernel_traitsI6__halfS2_fS2_fjLj768ELj1ELj4ELj1ELj16ENS_18Kernel_traits_baseILj768ES2_S2_fS2_fjLj128EEEEELb0ELb0ELb1EEEvNS_9FwdParamsE)
        /*02e4*/ 	.word	0x00000000


	//----- nvinfo : EIATTR_REGCOUNT
	.align		4
.L_132:
        /*02e8*/ 	.byte	0x04, 0x2f
        /*02ea*/ 	.short	(.L_134 - .L_133)
	.align		4
.L_133:
        /*02ec*/ 	.word	index@(_ZN10layer_norm31ln_parallel_residual_fwd_kernelINS_13Kernel_traitsI6__halfS2_fS2_fjLj768ELj1ELj4ELj1ELj16ENS_18Kernel_traits_baseILj768ES2_S2_fS2_fjLj128EEEEELb0ELb0ELb0EEEvNS_9FwdParamsE)
        /*02f0*/ 	.word	0x0000007a


	//----- nvinfo : EIATTR_FRAME_SIZE
	.align		4
.L_134:
        /*02f4*/ 	.byte	0x04, 0x11
        /*02f6*/ 	.short	(.L_136 - .L_135)
	.align		4
.L_135:
        /*02f8*/ 	.word	index@(_ZN10layer_norm31ln_parallel_residual_fwd_kernelINS_13Kernel_traitsI6__halfS2_fS2_fjLj768ELj1ELj4ELj1ELj16ENS_18Kernel_traits_baseILj768ES2_S2_fS2_fjLj128EEEEELb0ELb0ELb0EEEvNS_9FwdParamsE)
        /*02fc*/ 	.word	0x00000000


	//----- nvinfo : EIATTR_REGCOUNT
	.align		4
.L_136:
        /*0300*/ 	.byte	0x04, 0x2f
        /*0302*/ 	.short	(.L_138 - .L_137)
	.align		4
.L_137:
        /*0304*/ 	.word	index@(_ZN10layer_norm31ln_parallel_residual_fwd_kernelINS_13Kernel_traitsIf6__halfS2_S2_fjLj768ELj1ELj4ELj1ELj16ENS_18Kernel_traits_baseILj768EfS2_S2_S2_fjLj128EEEEELb1ELb1ELb1EEEvNS_9FwdParamsE)
        /*0308*/ 	.word	0x00000080


	//----- nvinfo : EIATTR_FRAME_SIZE
	.align		4
.L_138:
        /*030c*/ 	.byte	0x04, 0x11
        /*030e*/ 	.short	(.L_140 - .L_139)
	.align		4
.L_139:
        /*0310*/ 	.word	index@(_ZN10layer_norm31ln_parallel_residual_fwd_kernelINS_13Kernel_traitsIf6__halfS2_S2_fjLj768ELj1ELj4ELj1ELj16ENS_18Kernel_traits_baseILj768EfS2_S2_S2_fjLj128EEEEELb1ELb1ELb1EEEvNS_9FwdParamsE)
        /*0314*/ 	.word	0x00000000


	//----- nvinfo : EIATTR_REGCOUNT
	.align		4
.L_140:
        /*0318*/ 	.byte	0x04, 0x2f
        /*031a*/ 	.short	(.L_142 - .L_141)
	.align		4
.L_141:
        /*031c*/ 	.word	index@(_ZN10layer_norm31ln_parallel_residual_fwd_kernelINS_13Kernel_traitsIf6__halfS2_S2_fjLj768ELj1ELj4ELj1ELj16ENS_18Kernel_traits_baseILj768EfS2_S2_S2_fjLj128EEEEELb1ELb1ELb0EEEvNS_9FwdParamsE)
        /*0320*/ 	.word	0x0000007e


	//----- nvinfo : EIATTR_FRAME_SIZE
	.align		4
.L_142:
        /*0324*/ 	.byte	0x04, 0x11
        /*0326*/ 	.short	(.L_144 - .L_143)
	.align		4
.L_143:
        /*0328*/ 	.word	index@(_ZN10layer_norm31ln_parallel_residual_fwd_kernelINS_13Kernel_traitsIf6__halfS2_S2_fjLj768ELj1ELj4ELj1ELj16ENS_18Kernel_traits_baseILj768EfS2_S2_S2_fjLj128EEEEELb1ELb1ELb0EEEvNS_9FwdParamsE)
        /*032c*/ 	.word	0x00000000


	//----- nvinfo : EIATTR_REGCOUNT
	.align		4
.L_144:
        /*0330*/ 	.byte	0x04, 0x2f
        /*0332*/ 	.short	(.L_146 - .L_145)
	.align		4
.L_145:
        /*0334*/ 	.word	index@(_ZN10layer_norm31ln_parallel_residual_fwd_kernelINS_13Kernel_traitsIf6__halfS2_S2_fjLj768ELj1ELj4ELj1ELj16ENS_18Kernel_traits_baseILj768EfS2_S2_S2_fjLj128EEEEELb1ELb0ELb1EEEvNS_9FwdParamsE)
        /*0338*/ 	.word	0x000000c0


	//----- nvinfo : EIATTR_FRAME_SIZE
	.align		4
.L_146:
        /*033c*/ 	.byte	0x04, 0x11
        /*033e*/ 	.short	(.L_148 - .L_147)
	.align		4
.L_147:
        /*0340*/ 	.word	index@(_ZN10layer_norm31ln_parallel_residual_fwd_kernelINS_13Kernel_traitsIf6__halfS2_S2_fjLj768ELj1ELj4ELj1ELj16ENS_18Kernel_traits_baseILj768EfS2_S2_S2_fjLj128EEEEELb1ELb0ELb1EEEvNS_9FwdParamsE)
        /*0344*/ 	.word	0x00000000


	//----- nvinfo : EIATTR_REGCOUNT
	.align		4
.L_148:
        /*0348*/ 	.byte	0x04, 0x2f
        /*034a*/ 	.short	(.L_150 - .L_149)
	.align		4
.L_149:
        /*034c*/ 	.word	index@(_ZN10layer_norm31ln_parallel_residual_fwd_kernelINS_13Kernel_traitsIf6__halfS2_S2_fjLj768ELj1ELj4ELj1ELj16ENS_18Kernel_traits_baseILj768EfS2_S2_S2_fjLj128EEEEELb1ELb0ELb0EEEvNS_9FwdParamsE)
        /*0350*/ 	.word	0x000000b2


	//----- nvinfo : EIATTR_FRAME_SIZE
	.align		4
.L_150:
        /*0354*/ 	.byte	0x04, 0x11
        /*0356*/ 	.short	(.L_152 - .L_151)
	.align		4
.L_151:
        /*0358*/ 	.word	index@(_ZN10layer_norm31ln_parallel_residual_fwd_kernelINS_13Kernel_traitsIf6__halfS2_S2_fjLj768ELj1ELj4ELj1ELj16ENS_18Kernel_traits_baseILj768EfS2_S2_S2_fjLj128EEEEELb1ELb0ELb0EEEvNS_9FwdParamsE)
        /*035c*/ 	.word	0x00000000


	//----- nvinfo : EIATTR_REGCOUNT
	.align		4
.L_152:
        /*0360*/ 	.byte	0x04, 0x2f
        /*0362*/ 	.short	(.L_154 - .L_153)
	.align		4
.L_153:
        /*0364*/ 	.word	index@(_ZN10layer_norm31ln_parallel_residual_fwd_kernelINS_13Kernel_traitsIf6__halfS2_S2_fjLj768ELj1ELj4ELj1ELj16ENS_18Kernel_traits_baseILj768EfS2_S2_S2_fjLj128EEEEELb0ELb1ELb1EEEvNS_9FwdParamsE)
        /*0368*/ 	.word	0x0000006a


	//----- nvinfo : EIATTR_FRAME_SIZE
	.align		4
.L_154:
        /*036c*/ 	.byte	0x04, 0x11
        /*036e*/ 	.short	(.L_156 - .L_155)
	.align		4
.L_155:
        /*0370*/ 	.word	index@(_ZN10layer_norm31ln_parallel_residual_fwd_kernelINS_13Kernel_traitsIf6__halfS2_S2_fjLj768ELj1ELj4ELj1ELj16ENS_18Kernel_traits_baseILj768EfS2_S2_S2_fjLj128EEEEELb0ELb1ELb1EEEvNS_9FwdParamsE)
        /*0374*/ 	.word	0x00000000


	//----- nvinfo : EIATTR_REGCOUNT
	.align		4
.L_156:
        /*0378*/ 	.byte	0x04, 0x2f
        /*037a*/ 	.short	(.L_158 - .L_157)
	.align		4
.L_157:
        /*037c*/ 	.word	index@(_ZN10layer_norm31ln_parallel_residual_fwd_kernelINS_13Kernel_traitsIf6__halfS2_S2_fjLj768ELj1ELj4ELj1ELj16ENS_18Kernel_traits_baseILj768EfS2_S2_S2_fjLj128EEEEELb0ELb1ELb0EEEvNS_9FwdParamsE)
        /*0380*/ 	.word	0x0000006f


	//----- nvinfo : EIATTR_FRAME_SIZE
	.align		4
.L_158:
        /*0384*/ 	.byte	0x04, 0x11
        /*0386*/ 	.short	(.L_160 - .L_159)
	.align		4
.L_159:
        /*0388*/ 	.word	index@(_ZN10layer_norm31ln_parallel_residual_fwd_kernelINS_13Kernel_traitsIf6__halfS2_S2_fjLj768ELj1ELj4ELj1ELj16ENS_18Kernel_traits_baseILj768EfS2_S2_S2_fjLj128EEEEELb0ELb1ELb0EEEvNS_9FwdParamsE)
        /*038c*/ 	.word	0x00000000


	//----- nvinfo : EIATTR_REGCOUNT
	.align		4
.L_160:
        /*0390*/ 	.byte	0x04, 0x2f
        /*0392*/ 	.short	(.L_162 - .L_161)
	.align		4
.L_161:
        /*0394*/ 	.word	index@(_ZN10layer_norm31ln_parallel_residual_fwd_kernelINS_13Kernel_traitsIf6__halfS2_S2_fjLj768ELj1ELj4ELj1ELj16ENS_18Kernel_traits_baseILj768EfS2_S2_S2_fjLj128EEEEELb0ELb0ELb1EEEvNS_9FwdParamsE)
        /*0398*/ 	.word	0x000000a8


	//----- nvinfo : EIATTR_FRAME_SIZE
	.align		4
.L_162:
        /*039c*/ 	.byte	0x04, 0x11
        /*039e*/ 	.short	(.L_164 - .L_163)
	.align		4
.L_163:
        /*03a0*/ 	.word	index@(_ZN10layer_norm31ln_parallel_residual_fwd_kernelINS_13Kernel_traitsIf6__halfS2_S2_fjLj768ELj1ELj4ELj1ELj16ENS_18Kernel_traits_baseILj768EfS2_S2_S2_fjLj128EEEEELb0ELb0ELb1EEEvNS_9FwdParamsE)
        /*03a4*/ 	.word	0x00000000


	//----- nvinfo : EIATTR_REGCOUNT
	.align		4
.L_164:
        /*03a8*/ 	.byte	0x04, 0x2f
        /*03aa*/ 	.short	(.L_166 - .L_165)
	.align		4
.L_165:
        /*03ac*/ 	.word	index@(_ZN10layer_norm31ln_parallel_residual_fwd_kernelINS_13Kernel_traitsIf6__halfS2_S2_fjLj768ELj1ELj4ELj1ELj16ENS_18Kernel_traits_baseILj768EfS2_S2_S2_fjLj128EEEEELb0ELb0ELb0EEEvNS_9FwdParamsE)
        /*03b0*/ 	.word	0x000000a0


	//----- nvinfo : EIATTR_FRAME_SIZE
	.align		4
.L_166:
        /*03b4*/ 	.byte	0x04, 0x11
        /*03b6*/ 	.short	(.L_168 - .L_167)
	.align		4
.L_167:
        /*03b8*/ 	.word	index@(_ZN10layer_norm31ln_parallel_residual_fwd_kernelINS_13Kernel_traitsIf6__halfS2_S2_fjLj768ELj1ELj4ELj1ELj16ENS_18Kernel_traits_baseILj768EfS2_S2_S2_fjLj128EEEEELb0ELb0ELb0EEEvNS_9FwdParamsE)
        /*03bc*/ 	.word	0x00000000


	//----- nvinfo : EIATTR_REGCOUNT
	.align		4
.L_168:
        /*03c0*/ 	.byte	0x04, 0x2f
        /*03c2*/ 	.short	(.L_170 - .L_169)
	.align		4
.L_169:
        /*03c4*/ 	.word	index@(_ZN10layer_norm31ln_parallel_residual_fwd_kernelINS_13Kernel_traitsIf13__nv_bfloat16fS2_fjLj768ELj1ELj4ELj1ELj16ENS_18Kernel_traits_baseILj768EfS2_fS2_fjLj128EEEEELb1ELb1ELb1EEEvNS_9FwdParamsE)
        /*03c8*/ 	.word	0x0000008c


	//----- nvinfo : EIATTR_FRAME_SIZE
	.align		4
.L_170:
        /*03cc*/ 	.byte	0x04, 0x11
        /*03ce*/ 	.short	(.L_172 - .L_171)
	.align		4
.L_171:
        /*03d0*/ 	.word	index@(_ZN10layer_norm31ln_parallel_residual_fwd_kernelINS_13Kernel_traitsIf13__nv_bfloat16fS2_fjLj768ELj1ELj4ELj1ELj16ENS_18Kernel_traits_baseILj768EfS2_fS2_fjLj128EEEEELb1ELb1ELb1EEEvNS_9FwdParamsE)
        /*03d4*/ 	.word	0x00000000


	//----- nvinfo : EIATTR_REGCOUNT
	.align		4
.L_172:
        /*03d8*/ 	.byte	0x04, 0x2f
        /*03da*/ 	.short	(.L_174 - .L_173)
	.align		4
.L_173:
        /*03dc*/ 	.word	index@(_ZN10layer_norm31ln_parallel_residual_fwd_kernelINS_13Kernel_traitsIf13__nv_bfloat16fS2_fjLj768ELj1ELj4ELj1ELj16ENS_18Kernel_traits_baseILj768EfS2_fS2_fjLj128EEEEELb1ELb1ELb0EEEvNS_9FwdParamsE)
        /*03e0*/ 	.word	0x00000084


	//----- nvinfo : EIATTR_FRAME_SIZE
	.align		4
.L_174:
        /*03e4*/ 	.byte	0x04, 0x11
        /*03e6*/ 	.short	(.L_176 - .L_175)
	.align		4
.L_175:
        /*03e8*/ 	.word	index@(_ZN10layer_norm31ln_parallel_residual_fwd_kernelINS_13Kernel_traitsIf13__nv_bfloat16fS2_fjLj768ELj1ELj4ELj1ELj16ENS_18Kernel_traits_baseILj768EfS2_fS2_fjLj128EEEEELb1ELb1ELb0EEEvNS_9FwdParamsE)
        /*03ec*/ 	.word	0x00000000


	//----- nvinfo : EIATTR_REGCOUNT
	.align		4
.L_176:
        /*03f0*/ 	.byte	0x04, 0x2f
        /*03f2*/ 	.short	(.L_178 - .L_177)
	.align		4
.L_177:
        /*03f4*/ 	.word	index@(_ZN10layer_norm31ln_parallel_residual_fwd_kernelINS_13Kernel_traitsIf13__nv_bfloat16fS2_fjLj768ELj1ELj4ELj1ELj16ENS_18Kernel_traits_baseILj768EfS2_fS2_fjLj128EEEEELb1ELb0ELb1EEEvNS_9FwdParamsE)
        /*03f8*/ 	.word	0x000000be


	//----- nvinfo : EIATTR_FRAME_SIZE
	.align		4
.L_178:
        /*03fc*/ 	.byte	0x04, 0x11
        /*03fe*/ 	.short	(.L_180 - .L_179)
	.align		4
.L_179:
        /*0400*/ 	.word	index@(_ZN10layer_norm31ln_parallel_residual_fwd_kernelINS_13Kernel_traitsIf13__nv_bfloat16fS2_fjLj768ELj1ELj4ELj1ELj16ENS_18Kernel_traits_baseILj768EfS2_fS2_fjLj128EEEEELb1ELb0ELb1EEEvNS_9FwdParamsE)
        /*0404*/ 	.word	0x00000000


	//----- nvinfo : EIATTR_REGCOUNT
	.align		4
.L_180:
        /*0408*/ 	.byte	0x04, 0x2f
        /*040a*/ 	.short	(.L_182 - .L_181)
	.align		4
.L_181:
        /*040c*/ 	.word	index@(_ZN10layer_norm31ln_parallel_residual_fwd_kernelINS_13Kernel_traitsIf13__nv_bfloat16fS2_fjLj768ELj1ELj4ELj1ELj16ENS_18Kernel_traits_baseILj768EfS2_fS2_fjLj128EEEEELb1ELb0ELb0EEEvNS_9FwdParamsE)
        /*0410*/ 	.word	0x000000b6


	//----- nvinfo : EIATTR_FRAME_SIZE
	.align		4
.L_182:
        /*0414*/ 	.byte	0x04, 0x11
        /*0416*/ 	.short	(.L_184 - .L_183)
	.align		4
.L_183:
        /*0418*/ 	.word	index@(_ZN10layer_norm31ln_parallel_residual_fwd_kernelINS_13Kernel_traitsIf13__nv_bfloat16fS2_fjLj768ELj1ELj4ELj1ELj16ENS_18Kernel_traits_baseILj768EfS2_fS2_fjLj128EEEEELb1ELb0ELb0EEEvNS_9FwdParamsE)
        /*041c*/ 	.word	0x00000000


	//----- nvinfo : EIATTR_REGCOUNT
	.align		4
.L_184:
        /*0420*/ 	.byte	0x04, 0x2f
        /*0422*/ 	.short	(.L_186 - .L_185)
	.align		4
.L_185:
        /*0424*/ 	.word	index@(_ZN10layer_norm31ln_parallel_residual_fwd_kernelINS_13Kernel_traitsIf13__nv_bfloat16fS2_fjLj768ELj1ELj4ELj1ELj16ENS_18Kernel_traits_baseILj768EfS2_fS2_fjLj128EEEEELb0ELb1ELb1EEEvNS_9FwdParamsE)
        /*0428*/ 	.word	0x00000068


	//----- nvinfo : EIATTR_FRAME_SIZE
	.align		4
.L_186:
        /*042c*/ 	.byte	0x04, 0x11
        /*042e*/ 	.short	(.L_188 - .L_187)
	.align		4
.L_187:
        /*0430*/ 	.word	index@(_ZN10layer_norm31ln_parallel_residual_fwd_kernelINS_13Kernel_traitsIf13__nv_bfloat16fS2_fjLj768ELj1ELj4ELj1ELj16ENS_18Kernel_traits_baseILj768EfS2_fS2_fjLj128EEEEELb0ELb1ELb1EEEvNS_9FwdParamsE)
        /*0434*/ 	.word	0x00000000


	//----- nvinfo : EIATTR_REGCOUNT
	.align		4
.L_188:
        /*0438*/ 	.byte	0x04, 0x2f
        /*043a*/ 	.short	(.L_190 - .L_189)
	.align		4
.L_189:
        /*043c*/ 	.word	index@(_ZN10layer_norm31ln_parallel_residual_fwd_kernelINS_13Kernel_traitsIf13__nv_bfloat16fS2_fjLj768ELj1ELj4ELj1ELj16ENS_18Kernel_traits_baseILj768EfS2_fS2_fjLj128EEEEELb0ELb1ELb0EEEvNS_9FwdParamsE)
        /*0440*/ 	.word	0x0000006e


	//----- nvinfo : EIATTR_FRAME_SIZE
	.align		4
.L_190:
        /*0444*/ 	.byte	0x04, 0x11
        /*0446*/ 	.short	(.L_192 - .L_191)
	.align		4
.L_191:
        /*0448*/ 	.word	index@(_ZN10layer_norm31ln_parallel_residual_fwd_kernelINS_13Kernel_traitsIf13__nv_bfloat16fS2_fjLj768ELj1ELj4ELj1ELj16ENS_18Kernel_traits_baseILj768EfS2_fS2_fjLj128EEEEELb0ELb1ELb0EEEvNS_9FwdParamsE)
        /*044c*/ 	.word	0x00000000


	//----- nvinfo : EIATTR_REGCOUNT
	.align		4
.L_192:
        /*0450*/ 	.byte	0x04, 0x2f
        /*0452*/ 	.short	(.L_194 - .L_193)
	.align		4
.L_193:
        /*0454*/ 	.word	index@(_ZN10layer_norm31ln_parallel_residual_fwd_kernelINS_13Kernel_traitsIf13__nv_bfloat16fS2_fjLj768ELj1ELj4ELj1ELj16ENS_18Kernel_traits_baseILj768EfS2_fS2_fjLj128EEEEELb0ELb0ELb1EEEvNS_9FwdParamsE)
        /*0458*/ 	.word	0x000000a5


	//----- nvinfo : EIATTR_FRAME_SIZE
	.align		4
.L_194:
        /*045c*/ 	.byte	0x04, 0x11
        /*045e*/ 	.short	(.L_196 - .L_195)
	.align		4
.L_195:
        /*0460*/ 	.word	index@(_ZN10layer_norm31ln_parallel_residual_fwd_kernelINS_13Kernel_traitsIf13__nv_bfloat16fS2_fjLj768ELj1ELj4ELj1ELj16ENS_18Kernel_traits_baseILj768EfS2_fS2_fjLj128EEEEELb0ELb0ELb1EEEvNS_9FwdParamsE)
        /*0464*/ 	.word	0x00000000


	//----- nvinfo : EIATTR_REGCOUNT
	.align		4
.L_196:
        /*0468*/ 	.byte	0x04, 0x2f
        /*046a*/ 	.short	(.L_198 - .L_197)
	.align		4
.L_197:
        /*046c*/ 	.word	index@(_ZN10layer_norm31ln_parallel_residual_fwd_kernelINS_13Kernel_traitsIf13__nv_bfloat16fS2_fjLj768ELj1ELj4ELj1ELj16ENS_18Kernel_traits_baseILj768EfS2_fS2_fjLj128EEEEELb0ELb0ELb0EEEvNS_9FwdParamsE)
        /*0470*/ 	.word	0x000000a0


	//----- nvinfo : EIATTR_FRAME_SIZE
	.align		4
.L_198:
        /*0474*/ 	.byte	0x04, 0x11
        /*0476*/ 	.short	(.L_200 - .L_199)
	.align		4
.L_199:
        /*0478*/ 	.word	index@(_ZN10layer_norm31ln_parallel_residual_fwd_kernelINS_13Kernel_traitsIf13__nv_bfloat16fS2_fjLj768ELj1ELj4ELj1ELj16ENS_18Kernel_traits_baseILj768EfS2_fS2_fjLj128EEEEELb0ELb0ELb0EEEvNS_9FwdParamsE)
        /*047c*/ 	.word	0x00000000


	//----- nvinfo : EIATTR_REGCOUNT
	.align		4
.L_200:
        /*0480*/ 	.byte	0x04, 0x2f
        /*0482*/ 	.short	(.L_202 - .L_201)
	.align		4
.L_201:
        /*0484*/ 	.word	index@(_ZN10layer_norm31ln_parallel_residual_fwd_kernelINS_13Kernel_traitsI13__nv_bfloat16S2_fS2_fjLj768ELj1ELj4ELj1ELj16ENS_18Kernel_traits_baseILj768ES2_S2_fS2_fjLj128EEEEELb1ELb1ELb1EEEvNS_9FwdParamsE)
        /*0488*/ 	.word	0x00000080


	//----- nvinfo : EIATTR_FRAME_SIZE
	.align		4
.L_202:
        /*048c*/ 	.byte	0x04, 0x11
        /*048e*/ 	.short	(.L_204 - .L_203)
	.align		4
.L_203:
        /*0490*/ 	.word	index@(_ZN10layer_norm31ln_parallel_residual_fwd_kernelINS_13Kernel_traitsI13__nv_bfloat16S2_fS2_fjLj768ELj1ELj4ELj1ELj16ENS_18Kernel_traits_baseILj768ES2_S2_fS2_fjLj128EEEEELb1ELb1ELb1EEEvNS_9FwdParamsE)
        /*0494*/ 	.word	0x00000000


	//----- nvinfo : EIATTR_REGCOUNT
	.align		4
.L_204:
        /*0498*/ 	.byte	0x04, 0x2f
        /*049a*/ 	.short	(.L_206 - .L_205)
	.align		4
.L_205:
        /*049c*/ 	.word	index@(_ZN10layer_norm31ln_parallel_residual_fwd_kernelINS_13Kernel_traitsI13__nv_bfloat16S2_fS2_fjLj768ELj1ELj4ELj1ELj16ENS_18Kernel_traits_baseILj768ES2_S2_fS2_fjLj128EEEEELb1ELb1ELb0EEEvNS_9FwdParamsE)
        /*04a0*/ 	.word	0x0000007d


	//----- nvinfo : EIATTR_FRAME_SIZE
	.align		4
.L_206:
        /*04a4*/ 	.byte	0x04, 0x11
        /*04a6*/ 	.short	(.L_208 - .L_207)
	.align		4
.L_207:
        /*04a8*/ 	.word	index@(_ZN10layer_norm31ln_parallel_residual_fwd_kernelINS_13Kernel_traitsI13__nv_bfloat16S2_fS2_fjLj768ELj1ELj4ELj1ELj16ENS_18Kernel_traits_baseILj768ES2_S2_fS2_fjLj128EEEEELb1ELb1ELb0EEEvNS_9FwdParamsE)
        /*04ac*/ 	.word	0x00000000


	//----- nvinfo : EIATTR_REGCOUNT
	.align		4
.L_208:
        /*04b0*/ 	.byte	0x04, 0x2f
        /*04b2*/ 	.short	(.L_210 - .L_209)
	.align		4
.L_209:
        /*04b4*/ 	.word	index@(_ZN10layer_norm31ln_parallel_residual_fwd_kernelINS_13Kernel_traitsI13__nv_bfloat16S2_fS2_fjLj768ELj1ELj4ELj1ELj16ENS_18Kernel_traits_baseILj768ES2_S2_fS2_fjLj128EEEEELb1ELb0ELb1EEEvNS_9FwdParamsE)
        /*04b8*/ 	.word	0x000000a8


	//----- nvinfo : EIATTR_FRAME_SIZE
	.align		4
.L_210:
        /*04bc*/ 	.byte	0x04, 0x11
        /*04be*/ 	.short	(.L_212 - .L_211)
	.align		4
.L_211:
        /*04c0*/ 	.word	index@(_ZN10layer_norm31ln_parallel_residual_fwd_kernelINS_13Kernel_traitsI13__nv_bfloat16S2_fS2_fjLj768ELj1ELj4ELj1ELj16ENS_18Kernel_traits_baseILj768ES2_S2_fS2_fjLj128EEEEELb1ELb0ELb1EEEvNS_9FwdParamsE)
        /*04c4*/ 	.word	0x00000000


	//----- nvinfo : EIATTR_REGCOUNT
	.align		4
.L_212:
        /*04c8*/ 	.byte	0x04, 0x2f
        /*04ca*/ 	.short	(.L_214 - .L_213)
	.align		4
.L_213:
        /*04cc*/ 	.word	index@(_ZN10layer_norm31ln_parallel_residual_fwd_kernelINS_13Kernel_traitsI13__nv_bfloat16S2_fS2_fjLj768ELj1ELj4ELj1ELj16ENS_18Kernel_traits_baseILj768ES2_S2_fS2_fjLj128EEEEELb1ELb0ELb0EEEvNS_9FwdParamsE)
        /*04d0*/ 	.word	0x000000a8


	//----- nvinfo : EIATTR_FRAME_SIZE
	.align		4
.L_214:
        /*04d4*/ 	.byte	0x04, 0x11
        /*04d6*/ 	.short	(.L_216 - .L_215)
	.align		4
.L_215:
        /*04d8*/ 	.word	index@(_ZN10layer_norm31ln_parallel_residual_fwd_kernelINS_13Kernel_traitsI13__nv_bfloat16S2_fS2_fjLj768ELj1ELj4ELj1ELj16ENS_18Kernel_traits_baseILj768ES2_S2_fS2_fjLj128EEEEELb1ELb0ELb0EEEvNS_9FwdParamsE)
        /*04dc*/ 	.word	0x00000000


	//----- nvinfo : EIATTR_REGCOUNT
	.align		4
.L_216:
        /*04e0*/ 	.byte	0x04, 0x2f
        /*04e2*/ 	.short	(.L_218 - .L_217)
	.align		4
.L_217:
        /*04e4*/ 	.word	index@(_ZN10layer_norm31ln_parallel_residual_fwd_kernelINS_13Kernel_traitsI13__nv_bfloat16S2_fS2_fjLj768ELj1ELj4ELj1ELj16ENS_18Kernel_traits_baseILj768ES2_S2_fS2_fjLj128EEEEELb0ELb1ELb1EEEvNS_9FwdParamsE)
        /*04e8*/ 	.word	0x00000060


	//----- nvinfo : EIATTR_FRAME_SIZE
	.align		4
.L_218:
        /*04ec*/ 	.byte	0x04, 0x11
        /*04ee*/ 	.short	(.L_220 - .L_219)
	.align		4
.L_219:
        /*04f0*/ 	.word	index@(_ZN10layer_norm31ln_parallel_residual_fwd_kernelINS_13Kernel_traitsI13__nv_bfloat16S2_fS2_fjLj768ELj1ELj4ELj1ELj16ENS_18Kernel_traits_baseILj768ES2_S2_fS2_fjLj128EEEEELb0ELb1ELb1EEEvNS_9FwdParamsE)
        /*04f4*/ 	.word	0x00000000


	//----- nvinfo : EIATTR_REGCOUNT
	.align		4
.L_220:
        /*04f8*/ 	.byte	0x04, 0x2f
        /*04fa*/ 	.short	(.L_222 - .L_221)
	.align		4
.L_221:
        /*04fc*/ 	.word	index@(_ZN10layer_norm31ln_parallel_residual_fwd_kernelINS_13Kernel_traitsI13__nv_bfloat16S2_fS2_fjLj768ELj1ELj4ELj1ELj16ENS_18Kernel_traits_baseILj768ES2_S2_fS2_fjLj128EEEEELb0ELb1ELb0EEEvNS_9FwdParamsE)
        /*0500*/ 	.word	0x00000071


	//----- nvinfo : EIATTR_FRAME_SIZE
	.align		4
.L_222:
        /*0504*/ 	.byte	0x04, 0x11
        /*0506*/ 	.short	(.L_224 - .L_223)
	.align		4
.L_223:
        /*0508*/ 	.word	index@(_ZN10layer_norm31ln_parallel_residual_fwd_kernelINS_13Kernel_traitsI13__nv_bfloat16S2_fS2_fjLj768ELj1ELj4ELj1ELj16ENS_18Kernel_traits_baseILj768ES2_S2_fS2_fjLj128EEEEELb0ELb1ELb0EEEvNS_9FwdParamsE)
        /*050c*/ 	.word	0x00000000


	//----- nvinfo : EIATTR_REGCOUNT
	.align		4
.L_224:
        /*0510*/ 	.byte	0x04, 0x2f
        /*0512*/ 	.short	(.L_226 - .L_225)
	.align		4
.L_225:
        /*0514*/ 	.word	index@(_ZN10layer_norm31ln_parallel_residual_fwd_kernelINS_13Kernel_traitsI13__nv_bfloat16S2_fS2_fjLj768ELj1ELj4ELj1ELj16ENS_18Kernel_traits_baseILj768ES2_S2_fS2_fjLj128EEEEELb0ELb0ELb1EEEvNS_9FwdParamsE)
        /*0518*/ 	.word	0x000000a7


	//----- nvinfo : EIATTR_FRAME_SIZE
	.align		4
.L_226:
        /*051c*/ 	.byte	0x04, 0x11
        /*051e*/ 	.short	(.L_228 - .L_227)
	.align		4
.L_227:
        /*0520*/ 	.word	index@(_ZN10layer_norm31ln_parallel_residual_fwd_kernelINS_13Kernel_traitsI13__nv_bfloat16S2_fS2_fjLj768ELj1ELj4ELj1ELj16ENS_18Kernel_traits_baseILj768ES2_S2_fS2_fjLj128EEEEELb0ELb0ELb1EEEvNS_9FwdParamsE)
        /*0524*/ 	.word	0x00000000


	//----- nvinfo : EIATTR_REGCOUNT
	.align		4
.L_228:
        /*0528*/ 	.byte	0x04, 0x2f
        /*052a*/ 	.short	(.L_230 - .L_229)
	.align		4
.L_229:
        /*052c*/ 	.word	index@(_ZN10layer_norm31ln_parallel_residual_fwd_kernelINS_13Kernel_traitsI13__nv_bfloat16S2_fS2_fjLj768ELj1ELj4ELj1ELj16ENS_18Kernel_traits_baseILj768ES2_S2_fS2_fjLj128EEEEELb0ELb0ELb0EEEvNS_9FwdParamsE)
        /*0530*/ 	.word	0x000000a4


	//----- nvinfo : EIATTR_FRAME_SIZE
	.align		4
.L_230:
        /*0534*/ 	.byte	0x04, 0x11
        /*0536*/ 	.short	(.L_232 - .L_231)
	.align		4
.L_231:
        /*0538*/ 	.word	index@(_ZN10layer_norm31ln_parallel_residual_fwd_kernelINS_13Kernel_traitsI13__nv_bfloat16S2_fS2_fjLj768ELj1ELj4ELj1ELj16ENS_18Kernel_traits_baseILj768ES2_S2_fS2_fjLj128EEEEELb0ELb0ELb0EEEvNS_9FwdParamsE)
        /*053c*/ 	.word	0x00000000


	//----- nvinfo : EIATTR_REGCOUNT
	.align		4
.L_232:
        /*0540*/ 	.byte	0x04, 0x2f
        /*0542*/ 	.short	(.L_234 - .L_233)
	.align		4
.L_233:
        /*0544*/ 	.word	index@(_ZN10layer_norm31ln_parallel_residual_fwd_kernelINS_13Kernel_traitsIf13__nv_bfloat16S2_S2_fjLj768ELj1ELj4ELj1ELj16ENS_18Kernel_traits_baseILj768EfS2_S2_S2_fjLj128EEEEELb1ELb1ELb1EEEvNS_9FwdParamsE)
        /*0548*/ 	.word	0x00000080


	//----- nvinfo : EIATTR_FRAME_SIZE
	.align		4
.L_234:
        /*054c*/ 	.byte	0x04, 0x11
        /*054e*/ 	.short	(.L_236 - .L_235)
	.align		4
.L_235:
        /*0550*/ 	.word	index@(_ZN10layer_norm31ln_parallel_residual_fwd_kernelINS_13Kernel_traitsIf13__nv_bfloat16S2_S2_fjLj768ELj1ELj4ELj1ELj16ENS_18Kernel_traits_baseILj768EfS2_S2_S2_fjLj128EEEEELb1ELb1ELb1EEEvNS_9FwdParamsE)
        /*0554*/ 	.word	0x00000000


	//----- nvinfo : EIATTR_REGCOUNT
	.align		4
.L_236:
        /*0558*/ 	.byte	0x04, 0x2f
        /*055a*/ 	.short	(.L_238 - .L_237)
	.align		4
.L_237:
        /*055c*/ 	.word	index@(_ZN10layer_norm31ln_parallel_residual_fwd_kernelINS_13Kernel_traitsIf13__nv_bfloat16S2_S2_fjLj768ELj1ELj4ELj1ELj16ENS_18Kernel_traits_baseILj768EfS2_S2_S2_fjLj128EEEEELb1ELb1ELb0EEEvNS_9FwdParamsE)
        /*0560*/ 	.word	0x00000080


	//----- nvinfo : EIATTR_FRAME_SIZE
	.align		4
.L_238:
        /*0564*/ 	.byte	0x04, 0x11
        /*0566*/ 	.short	(.L_240 - .L_239)
	.align		4
.L_239:
        /*0568*/ 	.word	index@(_ZN10layer_norm31ln_parallel_residual_fwd_kernelINS_13Kernel_traitsIf13__nv_bfloat16S2_S2_fjLj768ELj1ELj4ELj1ELj16ENS_18Kernel_traits_baseILj768EfS2_S2_S2_fjLj128EEEEELb1ELb1ELb0EEEvNS_9FwdParamsE)
        /*056c*/ 	.word	0x00000000


	//----- nvinfo : EIATTR_REGCOUNT
	.align		4
.L_240:
        /*0570*/ 	.byte	0x04, 0x2f
        /*0572*/ 	.short	(.L_242 - .L_241)
	.align		4
.L_241:
        /*0574*/ 	.word	index@(_ZN10layer_norm31ln_parallel_residual_fwd_kernelINS_13Kernel_traitsIf13__nv_bfloat16S2_S2_fjLj768ELj1ELj4ELj1ELj16ENS_18Kernel_traits_baseILj768EfS2_S2_S2_fjLj128EEEEELb1ELb0ELb1EEEvNS_9FwdParamsE)
        /*0578*/ 	.word	0x000000be


	//----- nvinfo : EIATTR_FRAME_SIZE
	.align		4
.L_242:
        /*057c*/ 	.byte	0x04, 0x11
        /*057e*/ 	.short	(.L_244 - .L_243)
	.align		4
.L_243:
        /*0580*/ 	.word	index@(_ZN10layer_norm31ln_parallel_residual_fwd_kernelINS_13Kernel_traitsIf13__nv_bfloat16S2_S2_fjLj768ELj1ELj4ELj1ELj16ENS_18Kernel_traits_baseILj768EfS2_S2_S2_fjLj128EEEEELb1ELb0ELb1EEEvNS_9FwdParamsE)
        /*0584*/ 	.word	0x00000000


	//----- nvinfo : EIATTR_REGCOUNT
	.align		4
.L_244:
        /*0588*/ 	.byte	0x04, 0x2f
        /*058a*/ 	.short	(.L_246 - .L_245)
	.align		4
.L_245:
        /*058c*/ 	.word	index@(_ZN10layer_norm31ln_parallel_residual_fwd_kernelINS_13Kernel_traitsIf13__nv_bfloat16S2_S2_fjLj768ELj1ELj4ELj1ELj16ENS_18Kernel_traits_baseILj768EfS2_S2_S2_fjLj128EEEEELb1ELb0ELb0EEEvNS_9FwdParamsE)
        /*0590*/ 	.word	0x000000b2


	//----- nvinfo : EIATTR_FRAME_SIZE
	.align		4
.L_246:
        /*0594*/ 	.byte	0x04, 0x11
        /*0596*/ 	.short	(.L_248 - .L_247)
	.align		4
.L_247:
        /*0598*/ 	.word	index@(_ZN10layer_norm31ln_parallel_residual_fwd_kernelINS_13Kernel_traitsIf13__nv_bfloat16S2_S2_fjLj768ELj1ELj4ELj1ELj16ENS_18Kernel_traits_baseILj768EfS2_S2_S2_fjLj128EEEEELb1ELb0ELb0EEEvNS_9FwdParamsE)
        /*059c*/ 	.word	0x00000000


	//----- nvinfo : EIATTR_REGCOUNT
	.align		4
.L_248:
        /*05a0*/ 	.byte	0x04, 0x2f
        /*05a2*/ 	.short	(.L_250 - .L_249)
	.align		4
.L_249:
        /*05a4*/ 	.word	index@(_ZN10layer_norm31ln_parallel_residual_fwd_kernelINS_13Kernel_traitsIf13__nv_bfloat16S2_S2_fjLj768ELj1ELj4ELj1ELj16ENS_18Kernel_traits_baseILj768EfS2_S2_S2_fjLj128EEEEELb0ELb1ELb1EEEvNS_9FwdParamsE)
        /*05a8*/ 	.word	0x0000006c


	//----- nvinfo : EIATTR_FRAME_SIZE
	.align		4
.L_250:
        /*05ac*/ 	.byte	0x04, 0x11
        /*05ae*/ 	.short	(.L_252 - .L_251)
	.align		4
.L_251:
        /*05b0*/ 	.word	index@(_ZN10layer_norm31ln_parallel_residual_fwd_kernelINS_13Kernel_traitsIf13__nv_bfloat16S2_S2_fjLj768ELj1ELj4ELj1ELj16ENS_18Kernel_traits_baseILj768EfS2_S2_S2_fjLj128EEEEELb0ELb1ELb1EEEvNS_9FwdParamsE)
        /*05b4*/ 	.word	0x00000000


	//----- nvinfo : EIATTR_REGCOUNT
	.align		4
.L_252:
        /*05b8*/ 	.byte	0x04, 0x2f
        /*05ba*/ 	.short	(.L_254 - .L_253)
	.align		4
.L_253:
        /*05bc*/ 	.word	index@(_ZN10layer_norm31ln_parallel_residual_fwd_kernelINS_13Kernel_traitsIf13__nv_bfloat16S2_S2_fjLj768ELj1ELj4ELj1ELj16ENS_18Kernel_traits_baseILj768EfS2_S2_S2_fjLj128EEEEELb0ELb1ELb0EEEvNS_9FwdParamsE)
        /*05c0*/ 	.word	0x0000006f


	//----- nvinfo : EIATTR_FRAME_SIZE
	.align		4
.L_254:
        /*05c4*/ 	.byte	0x04, 0x11
        /*05c6*/ 	.short	(.L_256 - .L_255)
	.align		4
.L_255:
        /*05c8*/ 	.word	index@(_ZN10layer_norm31ln_parallel_residual_fwd_kernelINS_13Kernel_traitsIf13__nv_bfloat16S2_S2_fjLj768ELj1ELj4ELj1ELj16ENS_18Kernel_traits_baseILj768EfS2_S2_S2_fjLj128EEEEELb0ELb1ELb0EEEvNS_9FwdParamsE)
        /*05cc*/ 	.word	0x00000000


	//----- nvinfo : EIATTR_REGCOUNT
	.align		4
.L_256:
        /*05d0*/ 	.byte	0x04, 0x2f
        /*05d2*/ 	.short	(.L_258 - .L_257)
	.align		4
.L_257:
        /*05d4*/ 	.word	index@(_ZN10layer_norm31ln_parallel_residual_fwd_kernelINS_13Kernel_traitsIf13__nv_bfloat16S2_S2_fjLj768ELj1ELj4ELj1ELj16ENS_18Kernel_traits_baseILj768EfS2_S2_S2_fjLj128EEEEELb0ELb0ELb1EEEvNS_9FwdParamsE)
        /*05d8*/ 	.word	0x000000a8


	//----- nvinfo : EIATTR_FRAME_SIZE
	.align		4
.L_258:
        /*05dc*/ 	.byte	0x04, 0x11
        /*05de*/ 	.short	(.L_260 - .L_259)
	.align		4
.L_259:
        /*05e0*/ 	.word	index@(_ZN10layer_norm31ln_parallel_residual_fwd_kernelINS_13Kernel_traitsIf13__nv_bfloat16S2_S2_fjLj768ELj1ELj4ELj1ELj16ENS_18Kernel_traits_baseILj768EfS2_S2_S2_fjLj128EEEEELb0ELb0ELb1EEEvNS_9FwdParamsE)
        /*05e4*/ 	.word	0x00000000


	//----- nvinfo : EIATTR_REGCOUNT
	.align		4
.L_260:
        /*05e8*/ 	.byte	0x04, 0x2f
        /*05ea*/ 	.short	(.L_262 - .L_261)
	.align		4
.L_261:
        /*05ec*/ 	.word	index@(_ZN10layer_norm31ln_parallel_residual_fwd_kernelINS_13Kernel_traitsIf13__nv_bfloat16S2_S2_fjLj768ELj1ELj4ELj1ELj16ENS_18Kernel_traits_baseILj768EfS2_S2_S2_fjLj128EEEEELb0ELb0ELb0EEEvNS_9FwdParamsE)
        /*05f0*/ 	.word	0x000000a0


	//----- nvinfo : EIATTR_FRAME_SIZE
	.align		4
.L_262:
        /*05f4*/ 	.byte	0x04, 0x11
        /*05f6*/ 	.short	(.L_264 - .L_263)
	.align		4
.L_263:
        /*05f8*/ 	.word	index@(_ZN10layer_norm31ln_parallel_residual_fwd_kernelINS_13Kernel_traitsIf13__nv_bfloat16S2_S2_fjLj768ELj1ELj4ELj1ELj16ENS_18Kernel_traits_baseILj768EfS2_S2_S2_fjLj128EEEEELb0ELb0ELb0EEEvNS_9FwdParamsE)
        /*05fc*/ 	.word	0x00000000


	//----- nvinfo : EIATTR_REGCOUNT
	.align		4
.L_264:
        /*0600*/ 	.byte	0x04, 0x2f
        /*0602*/ 	.short	(.L_266 - .L_265)
	.align		4
.L_265:
        /*0604*/ 	.word	index@(_ZN10layer_norm31ln_parallel_residual_fwd_kernelINS_13Kernel_traitsI6__halfS2_S2_S2_fjLj768ELj1ELj4ELj1ELj16ENS_18Kernel_traits_baseILj768ES2_S2_S2_S2_fjLj128EEEEELb1ELb1ELb1EEEvNS_9FwdParamsE)
        /*0608*/ 	.word	0x0000007f


	//----- nvinfo : EIATTR_FRAME_SIZE
	.align		4
.L_266:
        /*060c*/ 	.byte	0x04, 0x11
        /*060e*/ 	.short	(.L_268 - .L_267)
	.align		4
.L_267:
        /*0610*/ 	.word	index@(_ZN10layer_norm31ln_parallel_residual_fwd_kernelINS_13Kernel_traitsI6__halfS2_S2_S2_fjLj768ELj1ELj4ELj1ELj16ENS_18Kernel_traits_baseILj768ES2_S2_S2_S2_fjLj128EEEEELb1ELb1ELb1EEEvNS_9FwdParamsE)
        /*0614*/ 	.word	0x00000000


	//----- nvinfo : EIATTR_REGCOUNT
	.align		4
.L_268:
        /*0618*/ 	.byte	0x04, 0x2f
        /*061a*/ 	.short	(.L_270 - .L_269)
	.align		4
.L_269:
        /*061c*/ 	.word	index@(_ZN10layer_norm31ln_parallel_residual_fwd_kernelINS_13Kernel_traitsI6__halfS2_S2_S2_fjLj768ELj1ELj4ELj1ELj16ENS_18Kernel_traits_baseILj768ES2_S2_S2_S2_fjLj128EEEEELb1ELb1ELb0EEEvNS_9FwdParamsE)
        /*0620*/ 	.word	0x00000068


	//----- nvinfo : EIATTR_FRAME_SIZE
	.align		4
.L_270:
        /*0624*/ 	.byte	0x04, 0x11
        /*0626*/ 	.short	(.L_272 - .L_271)
	.align		4
.L_271:
        /*0628*/ 	.word	index@(_ZN10layer_norm31ln_parallel_residual_fwd_kernelINS_13Kernel_traitsI6__halfS2_S2_S2_fjLj768ELj1ELj4ELj1ELj16ENS_18Kernel_traits_baseILj768ES2_S2_S2_S2_fjLj128EEEEELb1ELb1ELb0EEEvNS_9FwdParamsE)
        /*062c*/ 	.word	0x00000000


	//----- nvinfo : EIATTR_REGCOUNT
	.align		4
.L_272:
        /*0630*/ 	.byte	0x04, 0x2f
        /*0632*/ 	.short	(.L_274 - .L_273)
	.align		4
.L_273:
        /*0634*/ 	.word	index@(_ZN10layer_norm31ln_parallel_residual_fwd_kernelINS_13Kernel_traitsI6__halfS2_S2_S2_fjLj768ELj1ELj4ELj1ELj16ENS_18Kernel_traits_baseILj768ES2_S2_S2_S2_fjLj128EEEEELb1ELb0ELb1EEEvNS_9FwdParamsE)
        /*0638*/ 	.word	0x00000099


	//----- nvinfo : EIATTR_FRAME_SIZE
	.align		4
.L_274:
        /*063c*/ 	.byte	0x04, 0x11
        /*063e*/ 	.short	(.L_276 - .L_275)
	.align		4
.L_275:
        /*0640*/ 	.word	index@(_ZN10layer_norm31ln_parallel_residual_fwd_kernelINS_13Kernel_traitsI6__halfS2_S2_S2_fjLj768ELj1ELj4ELj1ELj16ENS_18Kernel_traits_baseILj768ES2_S2_S2_S2_fjLj128EEEEELb1ELb0ELb1EEEvNS_9FwdParamsE)
        /*0644*/ 	.word	0x00000000


	//----- nvinfo : EIATTR_REGCOUNT
	.align		4
.L_276:
        /*0648*/ 	.byte	0x04, 0x2f
        /*064a*/ 	.short	(.L_278 - .L_277)
	.align		4
.L_277:
        /*064c*/ 	.word	index@(_ZN10layer_norm31ln_parallel_residual_fwd_kernelINS_13Kernel_traitsI6__halfS2_S2_S2_fjLj768ELj1ELj4ELj1ELj16ENS_18Kernel_traits_baseILj768ES2_S2_S2_S2_fjLj128EEEEELb1ELb0ELb0EEEvNS_9FwdParamsE)
        /*0650*/ 	.word	0x00000080


	//----- nvinfo : EIATTR_FRAME_SIZE
	.align		4
.L_278:
        /*0654*/ 	.byte	0x04, 0x11
        /*0656*/ 	.short	(.L_280 - .L_279)
	.align		4
.L_279:
        /*0658*/ 	.word	index@(_ZN10layer_norm31ln_parallel_residual_fwd_kernelINS_13Kernel_traitsI6__halfS2_S2_S2_fjLj768ELj1ELj4ELj1ELj16ENS_18Kernel_traits_baseILj768ES2_S2_S2_S2_fjLj128EEEEELb1ELb0ELb0EEEvNS_9FwdParamsE)
        /*065c*/ 	.word	0x00000008


	//----- nvinfo : EIATTR_REGCOUNT
	.align		4
.L_280:
        /*0660*/ 	.byte	0x04, 0x2f
        /*0662*/ 	.short	(.L_282 - .L_281)
	.align		4
.L_281:
        /*0664*/ 	.word	index@(_ZN10layer_norm31ln_parallel_residual_fwd_kernelINS_13Kernel_traitsI6__halfS2_S2_S2_fjLj768ELj1ELj4ELj1ELj16ENS_18Kernel_traits_baseILj768ES2_S2_S2_S2_fjLj128EEEEELb0ELb1ELb1EEEvNS_9FwdParamsE)
        /*0668*/ 	.word	0x0000006c


	//----- nvinfo : EIATTR_FRAME_SIZE
	.align		4
.L_282:
        /*066c*/ 	.byte	0x04, 0x11
        /*066e*/ 	.short	(.L_284 - .L_283)
	.align		4
.L_283:
        /*0670*/ 	.word	index@(_ZN10layer_norm31ln_parallel_residual_fwd_kernelINS_13Kernel_traitsI6__halfS2_S2_S2_fjLj768ELj1ELj4ELj1ELj16ENS_18Kernel_traits_baseILj768ES2_S2_S2_S2_fjLj128EEEEELb0ELb1ELb1EEEvNS_9FwdParamsE)
        /*0674*/ 	.word	0x00000000


	//----- nvinfo : EIATTR_REGCOUNT
	.align		4
.L_284:
        /*0678*/ 	.byte	0x04, 0x2f
        /*067a*/ 	.short	(.L_286 - .L_285)
	.align		4
.L_285:
        /*067c*/ 	.word	index@(_ZN10layer_norm31ln_parallel_residual_fwd_kernelINS_13Kernel_traitsI6__halfS2_S2_S2_fjLj768ELj1ELj4ELj1ELj16ENS_18Kernel_traits_baseILj768ES2_S2_S2_S2_fjLj128EEEEELb0ELb1ELb0EEEvNS_9FwdParamsE)
        /*0680*/ 	.word	0x00000050


	//----- nvinfo : EIATTR_FRAME_SIZE
	.align		4
.L_286:
        /*0684*/ 	.byte	0x04, 0x11
        /*0686*/ 	.short	(.L_288 - .L_287)
	.align		4
.L_287:
        /*0688*/ 	.word	index@(_ZN10layer_norm31ln_parallel_residual_fwd_kernelINS_13Kernel_traitsI6__halfS2_S2_S2_fjLj768ELj1ELj4ELj1ELj16ENS_18Kernel_traits_baseILj768ES2_S2_S2_S2_fjLj128EEEEELb0ELb1ELb0EEEvNS_9FwdParamsE)
        /*068c*/ 	.word	0x00000000


	//----- nvinfo : EIATTR_REGCOUNT
	.align		4
.L_288:
        /*0690*/ 	.byte	0x04, 0x2f
        /*0692*/ 	.short	(.L_290 - .L_289)
	.align		4
.L_289:
        /*0694*/ 	.word	index@(_ZN10layer_norm31ln_parallel_residual_fwd_kernelINS_13Kernel_traitsI6__halfS2_S2_S2_fjLj768ELj1ELj4ELj1ELj16ENS_18Kernel_traits_baseILj768ES2_S2_S2_S2_fjLj128EEEEELb0ELb0ELb1EEEvNS_9FwdParamsE)
        /*0698*/ 	.word	0x0000007e


	//----- nvinfo : EIATTR_FRAME_SIZE
	.align		4
.L_290:
        /*069c*/ 	.byte	0x04, 0x11
        /*069e*/ 	.short	(.L_292 - .L_291)
	.align		4
.L_291:
        /*06a0*/ 	.word	index@(_ZN10layer_norm31ln_parallel_residual_fwd_kernelINS_13Kernel_traitsI6__halfS2_S2_S2_fjLj768ELj1ELj4ELj1ELj16ENS_18Kernel_traits_baseILj768ES2_S2_S2_S2_fjLj128EEEEELb0ELb0ELb1EEEvNS_9FwdParamsE)
        /*06a4*/ 	.word	0x00000000


	//----- nvinfo : EIATTR_REGCOUNT
	.align		4
.L_292:
        /*06a8*/ 	.byte	0x04, 0x2f
        /*06aa*/ 	.short	(.L_294 - .L_293)
	.align		4
.L_293:
        /*06ac*/ 	.word	index@(_ZN10layer_norm31ln_parallel_residual_fwd_kernelINS_13Kernel_traitsI6__halfS2_S2_S2_fjLj768ELj1ELj4ELj1ELj16ENS_18Kernel_traits_baseILj768ES2_S2_S2_S2_fjLj128EEEEELb0ELb0ELb0EEEvNS_9FwdParamsE)
        /*06b0*/ 	.word	0x0000007a


	//----- nvinfo : EIATTR_FRAME_SIZE
	.align		4
.L_294:
        /*06b4*/ 	.byte	0x04, 0x11
        /*06b6*/ 	.short	(.L_296 - .L_295)
	.align		4
.L_295:
        /*06b8*/ 	.word	index@(_ZN10layer_norm31ln_parallel_residual_fwd_kernelINS_13Kernel_traitsI6__halfS2_S2_S2_fjLj768ELj1ELj4ELj1ELj16ENS_18Kernel_traits_baseILj768ES2_S2_S2_S2_fjLj128EEEEELb0ELb0ELb0EEEvNS_9FwdParamsE)
        /*06bc*/ 	.word	0x00000000


	//----- nvinfo : EIATTR_REGCOUNT
	.align		4
.L_296:
        /*06c0*/ 	.byte	0x04, 0x2f
        /*06c2*/ 	.short	(.L_298 - .L_297)
	.align		4
.L_297:
        /*06c4*/ 	.word	index@(_ZN10layer_norm31ln_parallel_residual_fwd_kernelINS_13Kernel_traitsI13__nv_bfloat16S2_S2_S2_fjLj768ELj1ELj4ELj1ELj16ENS_18Kernel_traits_baseILj768ES2_S2_S2_S2_fjLj128EEEEELb1ELb1ELb1EEEvNS_9FwdParamsE)
        /*06c8*/ 	.word	0x00000080


	//----- nvinfo : EIATTR_FRAME_SIZE
	.align		4
.L_298:
        /*06cc*/ 	.byte	0x04, 0x11
        /*06ce*/ 	.short	(.L_300 - .L_299)
	.align		4
.L_299:
        /*06d0*/ 	.word	index@(_ZN10layer_norm31ln_parallel_residual_fwd_kernelINS_13Kernel_traitsI13__nv_bfloat16S2_S2_S2_fjLj768ELj1ELj4ELj1ELj16ENS_18Kernel_traits_baseILj768ES2_S2_S2_S2_fjLj128EEEEELb1ELb1ELb1EEEvNS_9FwdParamsE)
        /*06d4*/ 	.word	0x00000000


	//----- nvinfo : EIATTR_REGCOUNT
	.align		4
.L_300:
        /*06d8*/ 	.byte	0x04, 0x2f
        /*06da*/ 	.short	(.L_302 - .L_301)
	.align		4
.L_301:
        /*06dc*/ 	.word	index@(_ZN10layer_norm31ln_parallel_residual_fwd_kernelINS_13Kernel_traitsI13__nv_bfloat16S2_S2_S2_fjLj768ELj1ELj4ELj1ELj16ENS_18Kernel_traits_baseILj768ES2_S2_S2_S2_fjLj128EEEEELb1ELb1ELb0EEEvNS_9FwdParamsE)
        /*06e0*/ 	.word	0x00000080


	//----- nvinfo : EIATTR_FRAME_SIZE
	.align		4
.L_302:
        /*06e4*/ 	.byte	0x04, 0x11
        /*06e6*/ 	.short	(.L_304 - .L_303)
	.align		4
.L_303:
        /*06e8*/ 	.word	index@(_ZN10layer_norm31ln_parallel_residual_fwd_kernelINS_13Kernel_traitsI13__nv_bfloat16S2_S2_S2_fjLj768ELj1ELj4ELj1ELj16ENS_18Kernel_traits_baseILj768ES2_S2_S2_S2_fjLj128EEEEELb1ELb1ELb0EEEvNS_9FwdParamsE)
        /*06ec*/ 	.word	0x00000000


	//----- nvinfo : EIATTR_REGCOUNT
	.align		4
.L_304:
        /*06f0*/ 	.byte	0x04, 0x2f
        /*06f2*/ 	.short	(.L_306 - .L_305)
	.align		4
.L_305:
        /*06f4*/ 	.word	index@(_ZN10layer_norm31ln_parallel_residual_fwd_kernelINS_13Kernel_traitsI13__nv_bfloat16S2_S2_S2_fjLj768ELj1ELj4ELj1ELj16ENS_18Kernel_traits_baseILj768ES2_S2_S2_S2_fjLj128EEEEELb1ELb0ELb1EEEvNS_9FwdParamsE)
        /*06f8*/ 	.word	0x000000a8


	//----- nvinfo : EIATTR_FRAME_SIZE
	.align		4
.L_306:
        /*06fc*/ 	.byte	0x04, 0x11
        /*06fe*/ 	.short	(.L_308 - .L_307)
	.align		4
.L_307:
        /*0700*/ 	.word	index@(_ZN10layer_norm31ln_parallel_residual_fwd_kernelINS_13Kernel_traitsI13__nv_bfloat16S2_S2_S2_fjLj768ELj1ELj4ELj1ELj16ENS_18Kernel_traits_baseILj768ES2_S2_S2_S2_fjLj128EEEEELb1ELb0ELb1EEEvNS_9FwdParamsE)
        /*0704*/ 	.word	0x00000000


	//----- nvinfo : EIATTR_REGCOUNT
	.align		4
.L_308:
        /*0708*/ 	.byte	0x04, 0x2f
        /*070a*/ 	.short	(.L_310 - .L_309)
	.align		4
.L_309:
        /*070c*/ 	.word	index@(_ZN10layer_norm31ln_parallel_residual_fwd_kernelINS_13Kernel_traitsI13__nv_bfloat16S2_S2_S2_fjLj768ELj1ELj4ELj1ELj16ENS_18Kernel_traits_baseILj768ES2_S2_S2_S2_fjLj128EEEEELb1ELb0ELb0EEEvNS_9FwdParamsE)
        /*0710*/ 	.word	0x000000a5


	//----- nvinfo : EIATTR_FRAME_SIZE
	.align		4
.L_310:
        /*0714*/ 	.byte	0x04, 0x11
        /*0716*/ 	.short	(.L_312 - .L_311)
	.align		4
.L_311:
        /*0718*/ 	.word	index@(_ZN10layer_norm31ln_parallel_residual_fwd_kernelINS_13Kernel_traitsI13__nv_bfloat16S2_S2_S2_fjLj768ELj1ELj4ELj1ELj16ENS_18Kernel_traits_baseILj768ES2_S2_S2_S2_fjLj128EEEEELb1ELb0ELb0EEEvNS_9FwdParamsE)
        /*071c*/ 	.word	0x00000000


	//----- nvinfo : EIATTR_REGCOUNT
	.align		4
.L_312:
        /*0720*/ 	.byte	0x04, 0x2f
        /*0722*/ 	.short	(.L_314 - .L_313)
	.align		4
.L_313:
        /*0724*/ 	.word	index@(_ZN10layer_norm31ln_parallel_residual_fwd_kernelINS_13Kernel_traitsI13__nv_bfloat16S2_S2_S2_fjLj768ELj1ELj4ELj1ELj16ENS_18Kernel_traits_baseILj768ES2_S2_S2_S2_fjLj128EEEEELb0ELb1ELb1EEEvNS_9FwdParamsE)
        /*0728*/ 	.word	0x0000006c


	//----- nvinfo : EIATTR_FRAME_SIZE
	.align		4
.L_314:
        /*072c*/ 	.byte	0x04, 0x11
        /*072e*/ 	.short	(.L_316 - .L_315)
	.align		4
.L_315:
        /*0730*/ 	.word	index@(_ZN10layer_norm31ln_parallel_residual_fwd_kernelINS_13Kernel_traitsI13__nv_bfloat16S2_S2_S2_fjLj768ELj1ELj4ELj1ELj16ENS_18Kernel_traits_baseILj768ES2_S2_S2_S2_fjLj128EEEEELb0ELb1ELb1EEEvNS_9FwdParamsE)
        /*0734*/ 	.word	0x00000000


	//----- nvinfo : EIATTR_REGCOUNT
	.align		4
.L_316:
        /*0738*/ 	.byte	0x04, 0x2f
        /*073a*/ 	.short	(.L_318 - .L_317)
	.align		4
.L_317:
        /*073c*/ 	.word	index@(_ZN10layer_norm31ln_parallel_residual_fwd_kernelINS_13Kernel_traitsI13__nv_bfloat16S2_S2_S2_fjLj768ELj1ELj4ELj1ELj16ENS_18Kernel_traits_baseILj768ES2_S2_S2_S2_fjLj128EEEEELb0ELb1ELb0EEEvNS_9FwdParamsE)
        /*0740*/ 	.word	0x00000072


	//----- nvinfo : EIATTR_FRAME_SIZE
	.align		4
.L_318:
        /*0744*/ 	.byte	0x04, 0x11
        /*0746*/ 	.short	(.L_320 - .L_319)
	.align		4
.L_319:
        /*0748*/ 	.word	index@(_ZN10layer_norm31ln_parallel_residual_fwd_kernelINS_13Kernel_traitsI13__nv_bfloat16S2_S2_S2_fjLj768ELj1ELj4ELj1ELj16ENS_18Kernel_traits_baseILj768ES2_S2_S2_S2_fjLj128EEEEELb0ELb1ELb0EEEvNS_9FwdParamsE)
        /*074c*/ 	.word	0x00000000


	//----- nvinfo : EIATTR_REGCOUNT
	.align		4
.L_320:
        /*0750*/ 	.byte	0x04, 0x2f
        /*0752*/ 	.short	(.L_322 - .L_321)
	.align		4
.L_321:
        /*0754*/ 	.word	index@(_ZN10layer_norm31ln_parallel_residual_fwd_kernelINS_13Kernel_traitsI13__nv_bfloat16S2_S2_S2_fjLj768ELj1ELj4ELj1ELj16ENS_18Kernel_traits_baseILj768ES2_S2_S2_S2_fjLj128EEEEELb0ELb0ELb1EEEvNS_9FwdParamsE)
        /*0758*/ 	.word	0x000000a8


	//----- nvinfo : EIATTR_FRAME_SIZE
	.align		4
.L_322:
        /*075c*/ 	.byte	0x04, 0x11
        /*075e*/ 	.short	(.L_324 - .L_323)
	.align		4
.L_323:
        /*0760*/ 	.word	index@(_ZN10layer_norm31ln_parallel_residual_fwd_kernelINS_13Kernel_traitsI13__nv_bfloat16S2_S2_S2_fjLj768ELj1ELj4ELj1ELj16ENS_18Kernel_traits_baseILj768ES2_S2_S2_S2_fjLj128EEEEELb0ELb0ELb1EEEvNS_9FwdParamsE)
        /*0764*/ 	.word	0x00000000


	//----- nvinfo : EIATTR_REGCOUNT
	.align		4
.L_324:
        /*0768*/ 	.byte	0x04, 0x2f
        /*076a*/ 	.short	(.L_326 - .L_325)
	.align		4
.L_325:
        /*076c*/ 	.word	index@(_ZN10layer_norm31ln_parallel_residual_fwd_kernelINS_13Kernel_traitsI13__nv_bfloat16S2_S2_S2_fjLj768ELj1ELj4ELj1ELj16ENS_18Kernel_traits_baseILj768ES2_S2_S2_S2_fjLj128EEEEELb0ELb0ELb0EEEvNS_9FwdParamsE)
        /*0770*/ 	.word	0x000000a4


	//----- nvinfo : EIATTR_FRAME_SIZE
	.align		4
.L_326:
        /*0774*/ 	.byte	0x04, 0x11
        /*0776*/ 	.short	(.L_328 - .L_327)
	.align		4
.L_327:
        /*0778*/ 	.word	index@(_ZN10layer_norm31ln_parallel_residual_fwd_kernelINS_13Kernel_traitsI13__nv_bfloat16S2_S2_S2_fjLj768ELj1ELj4ELj1ELj16ENS_18Kernel_traits_baseILj768ES2_S2_S2_S2_fjLj128EEEEELb0ELb0ELb0EEEvNS_9FwdParamsE)
        /*077c*/ 	.word	0x00000000


	//----- nvinfo : EIATTR_MIN_STACK_SIZE
	.align		4
.L_328:
        /*0780*/ 	.byte	0x04, 0x12
        /*0782*/ 	.short	(.L_330 - .L_329)
	.align		4
.L_329:
        /*0784*/ 	.word	index@(_ZN10layer_norm31ln_parallel_residual_fwd_kernelINS_13Kernel_traitsI13__nv_bfloat16S2_S2_S2_fjLj768ELj1ELj4ELj1ELj16ENS_18Kernel_traits_baseILj768ES2_S2_S2_S2_fjLj128EEEEELb0ELb0ELb0EEEvNS_9FwdParamsE)
        /*0788*/ 	.word	0x00000000


	//----- nvinfo : EIATTR_MIN_STACK_SIZE
	.align		4
.L_330:
        /*078c*/ 	.byte	0x04, 0x12
        /*078e*/ 	.short	(.L_332 - .L_331)
	.align		4
.L_331:
        /*0790*/ 	.word	index@(_ZN10layer_norm31ln_parallel_residual_fwd_kernelINS_13Kernel_traitsI13__nv_bfloat16S2_S2_S2_fjLj768ELj1ELj4ELj1ELj16ENS_18Kernel_traits_baseILj768ES2_S2_S2_S2_fjLj128EEEEELb0ELb0ELb1EEEvNS_9FwdParamsE)
        /*0794*/ 	.word	0x00000000


	//----- nvinfo : EIATTR_MIN_STACK_SIZE
	.align		4
.L_332:
        /*0798*/ 	.byte	0x04, 0x12
        /*079a*/ 	.short	(.L_334 - .L_333)
	.align		4
.L_333:
        /*079c*/ 	.word	index@(_ZN10layer_norm31ln_parallel_residual_fwd_kernelINS_13Kernel_traitsI13__nv_bfloat16S2_S2_S2_fjLj768ELj1ELj4ELj1ELj16ENS_18Kernel_traits_baseILj768ES2_S2_S2_S2_fjLj128EEEEELb0ELb1ELb0EEEvNS_9FwdParamsE)
        /*07a0*/ 	.word	0x00000000


	//----- nvinfo : EIATTR_MIN_STACK_SIZE
	.align		4
.L_334:
        /*07a4*/ 	.byte	0x04, 0x12
        /*07a6*/ 	.short	(.L_336 - .L_335)
	.align		4
.L_335:
        /*07a8*/ 	.word	index@(_ZN10layer_norm31ln_parallel_residual_fwd_kernelINS_13Kernel_traitsI13__nv_bfloat16S2_S2_S2_fjLj768ELj1ELj4ELj1ELj16ENS_18Kernel_traits_baseILj768ES2_S2_S2_S2_fjLj128EEEEELb0ELb1ELb1EEEvNS_9FwdParamsE)
        /*07ac*/ 	.word	0x00000000


	//----- nvinfo : EIATTR_MIN_STACK_SIZE
	.align		4
.L_336:
        /*07b0*/ 	.byte	0x04, 0x12
        /*07b2*/ 	.short	(.L_338 - .L_337)
	.align		4
.L_337:
        /*07b4*/ 	.word	index@(_ZN10layer_norm31ln_parallel_residual_fwd_kernelINS_13Kernel_traitsI13__nv_bfloat16S2_S2_S2_fjLj768ELj1ELj4ELj1ELj16ENS_18Kernel_traits_baseILj768ES2_S2_S2_S2_fjLj128EEEEELb1ELb0ELb0EEEvNS_9FwdParamsE)
        /*07b8*/ 	.word	0x00000000


	//----- nvinfo : EIATTR_MIN_STACK_SIZE
	.align		4
.L_338:
        /*07bc*/ 	.byte	0x04, 0x12
        /*07be*/ 	.short	(.L_340 - .L_339)
	.align		4
.L_339:
        /*07c0*/ 	.word	index@(_ZN10layer_norm31ln_parallel_residual_fwd_kernelINS_13Kernel_traitsI13__nv_bfloat16S2_S2_S2_fjLj768ELj1ELj4ELj1ELj16ENS_18Kernel_traits_baseILj768ES2_S2_S2_S2_fjLj128EEEEELb1ELb0ELb1EEEvNS_9FwdParamsE)
        /*07c4*/ 	.word	0x00000000


	//----- nvinfo : EIATTR_MIN_STACK_SIZE
	.align		4
.L_340:
        /*07c8*/ 	.byte	0x04, 0x12
        /*07ca*/ 	.short	(.L_342 - .L_341)
	.align		4
.L_341:
        /*07cc*/ 	.word	index@(_ZN10layer_norm31ln_parallel_residual_fwd_kernelINS_13Kernel_traitsI13__nv_bfloat16S2_S2_S2_fjLj768ELj1ELj4ELj1ELj16ENS_18Kernel_traits_baseILj768ES2_S2_S2_S2_fjLj128EEEEELb1ELb1ELb0EEEvNS_9FwdParamsE)
        /*07d0*/ 	.word	0x00000000


	//----- nvinfo : EIATTR_MIN_STACK_SIZE
	.align		4
.L_342:
        /*07d4*/ 	.byte	0x04, 0x12
        /*07d6*/ 	.short	(.L_344 - .L_343)
	.align		4
.L_343:
        /*07d8*/ 	.word	index@(_ZN10layer_norm31ln_parallel_residual_fwd_kernelINS_13Kernel_traitsI13__nv_bfloat16S2_S2_S2_fjLj768ELj1ELj4ELj1ELj16ENS_18Kernel_traits_baseILj768ES2_S2_S2_S2_fjLj128EEEEELb1ELb1ELb1EEEvNS_9FwdParamsE)
        /*07dc*/ 	.word	0x00000000


	//----- nvinfo : EIATTR_MIN_STACK_SIZE
	.align		4
.L_344:
        /*07e0*/ 	.byte	0x04, 0x12
        /*07e2*/ 	.short	(.L_346 - .L_345)
	.align		4
.L_345:
        /*07e4*/ 	.word	index@(_ZN10layer_norm31ln_parallel_residual_fwd_kernelINS_13Kernel_traitsI6__halfS2_S2_S2_fjLj768ELj1ELj4ELj1ELj16ENS_18Kernel_traits_baseILj768ES2_S2_S2_S2_fjLj128EEEEELb0ELb0ELb0EEEvNS_9FwdParamsE)
        /*07e8*/ 	.word	0x00000000


	//----- nvinfo : EIATTR_MIN_STACK_SIZE
	.align		4
.L_346:
        /*07ec*/ 	.byte	0x04, 0x12
        /*07ee*/ 	.short	(.L_348 - .L_347)
	.align		4
.L_347:
        /*07f0*/ 	.word	index@(_ZN10layer_norm31ln_parallel_residual_fwd_kernelINS_13Kernel_traitsI6__halfS2_S2_S2_fjLj768ELj1ELj4ELj1ELj16ENS_18Kernel_traits_baseILj768ES2_S2_S2_S2_fjLj128EEEEELb0ELb0ELb1EEEvNS_9FwdParamsE)
        /*07f4*/ 	.word	0x00000000


	//----- nvinfo : EIATTR_MIN_STACK_SIZE
	.align		4
.L_348:
        /*07f8*/ 	.byte	0x04, 0x12
        /*07fa*/ 	.short	(.L_350 - .L_349)
	.align		4
.L_349:
        /*07fc*/ 	.word	index@(_ZN10layer_norm31ln_parallel_residual_fwd_kernelINS_13Kernel_traitsI6__halfS2_S2_S2_fjLj768ELj1ELj4ELj1ELj16ENS_18Kernel_traits_baseILj768ES2_S2_S2_S2_fjLj128EEEEELb0ELb1ELb0EEEvNS_9FwdParamsE)
        /*0800*/ 	.word	0x00000000


	//----- nvinfo : EIATTR_MIN_STACK_SIZE
	.align		4
.L_350:
        /*0804*/ 	.byte	0x04, 0x12
        /*0806*/ 	.short	(.L_352 - .L_351)
	.align		4
.L_351:
        /*0808*/ 	.word	index@(_ZN10layer_norm31ln_parallel_residual_fwd_kernelINS_13Kernel_traitsI6__halfS2_S2_S2_fjLj768ELj1ELj4ELj1ELj16ENS_18Kernel_traits_baseILj768ES2_S2_S2_S2_fjLj128EEEEELb0ELb1ELb1EEEvNS_9FwdParamsE)
        /*080c*/ 	.word	0x00000000


	//----- nvinfo : EIATTR_MIN_STACK_SIZE
	.align		4
.L_352:
        /*0810*/ 	.byte	0x04, 0x12
        /*0812*/ 	.short	(.L_354 - .L_353)
	.align		4
.L_353:
        /*0814*/ 	.word	index@(_ZN10layer_norm31ln_parallel_residual_fwd_kernelINS_13Kernel_traitsI6__halfS2_S2_S2_fjLj768ELj1ELj4ELj1ELj16ENS_18Kernel_traits_baseILj768ES2_S2_S2_S2_fjLj128EEEEELb1ELb0ELb0EEEvNS_9FwdParamsE)
        /*0818*/ 	.word	0x00000008


	//----- nvinfo : EIATTR_MIN_STACK_SIZE
	.align		4
.L_354:
        /*081c*/ 	.byte	0x04, 0x12
        /*081e*/ 	.short	(.L_356 - .L_355)
	.align		4
.L_355:
        /*0820*/ 	.word	index@(_ZN10layer_norm31ln_parallel_residual_fwd_kernelINS_13Kernel_traitsI6__halfS2_S2_S2_fjLj768ELj1ELj4ELj1ELj16ENS_18Kernel_traits_baseILj768ES2_S2_S2_S2_fjLj128EEEEELb1ELb0ELb1EEEvNS_9FwdParamsE)
        /*0824*/ 	.word	0x00000000


	//----- nvinfo : EIATTR_MIN_STACK_SIZE
	.align		4
.L_356:
        /*0828*/ 	.byte	0x04, 0x12
        /*082a*/ 	.short	(.L_358 - .L_357)
	.align		4
.L_357:
        /*082c*/ 	.word	index@(_ZN10layer_norm31ln_parallel_residual_fwd_kernelINS_13Kernel_traitsI6__halfS2_S2_S2_fjLj768ELj1ELj4ELj1ELj16ENS_18Kernel_traits_baseILj768ES2_S2_S2_S2_fjLj128EEEEELb1ELb1ELb0EEEvNS_9FwdParamsE)
        /*0830*/ 	.word	0x00000000


	//----- nvinfo : EIATTR_MIN_STACK_SIZE
	.align		4
.L_358:
        /*0834*/ 	.byte	0x04, 0x12
        /*0836*/ 	.short	(.L_360 - .L_359)
	.align		4
.L_359:
        /*0838*/ 	.word	index@(_ZN10layer_norm31ln_parallel_residual_fwd_kernelINS_13Kernel_traitsI6__halfS2_S2_S2_fjLj768ELj1ELj4ELj1ELj16ENS_18Kernel_traits_baseILj768ES2_S2_S2_S2_fjLj128EEEEELb1ELb1ELb1EEEvNS_9FwdParamsE)
        /*083c*/ 	.word	0x00000000


	//----- nvinfo : EIATTR_MIN_STACK_SIZE
	.align		4
.L_360:
        /*0840*/ 	.byte	0x04, 0x12
        /*0842*/ 	.short	(.L_362 - .L_361)
	.align		4
.L_361:
        /*0844*/ 	.word	index@(_ZN10layer_norm31ln_parallel_residual_fwd_kernelINS_13Kernel_traitsIf13__nv_bfloat16S2_S2_fjLj768ELj1ELj4ELj1ELj16ENS_18Kernel_traits_baseILj768EfS2_S2_S2_fjLj128EEEEELb0ELb0ELb0EEEvNS_9FwdParamsE)
        /*0848*/ 	.word	0x00000000


	//----- nvinfo : EIATTR_MIN_STACK_SIZE
	.align		4
.L_362:
        /*084c*/ 	.byte	0x04, 0x12
        /*084e*/ 	.short	(.L_364 - .L_363)
	.align		4
.L_363:
        /*0850*/ 	.word	index@(_ZN10layer_norm31ln_parallel_residual_fwd_kernelINS_13Kernel_traitsIf13__nv_bfloat16S2_S2_fjLj768ELj1ELj4ELj1ELj16ENS_18Kernel_traits_baseILj768EfS2_S2_S2_fjLj128EEEEELb0ELb0ELb1EEEvNS_9FwdParamsE)
        /*0854*/ 	.word	0x00000000


	//----- nvinfo : EIATTR_MIN_STACK_SIZE
	.align		4
.L_364:
        /*0858*/ 	.byte	0x04, 0x12
        /*085a*/ 	.short	(.L_366 - .L_365)
	.align		4
.L_365:
        /*085c*/ 	.word	index@(_ZN10layer_norm31ln_parallel_residual_fwd_kernelINS_13Kernel_traitsIf13__nv_bfloat16S2_S2_fjLj768ELj1ELj4ELj1ELj16ENS_18Kernel_traits_baseILj768EfS2_S2_S2_fjLj128EEEEELb0ELb1ELb0EEEvNS_9FwdParamsE)
        /*0860*/ 	.word	0x00000000


	//----- nvinfo : EIATTR_MIN_STACK_SIZE
	.align		4
.L_366:
        /*0864*/ 	.byte	0x04, 0x12
        /*0866*/ 	.short	(.L_368 - .L_367)
	.align		4
.L_367:
        /*0868*/ 	.word	index@(_ZN10layer_norm31ln_parallel_residual_fwd_kernelINS_13Kernel_traitsIf13__nv_bfloat16S2_S2_fjLj768ELj1ELj4ELj1ELj16ENS_18Kernel_traits_baseILj768EfS2_S2_S2_fjLj128EEEEELb0ELb1ELb1EEEvNS_9FwdParamsE)
        /*086c*/ 	.word	0x00000000


	//----- nvinfo : EIATTR_MIN_STACK_SIZE
	.align		4
.L_368:
        /*0870*/ 	.byte	0x04, 0x12
        /*0872*/ 	.short	(.L_370 - .L_369)
	.align		4
.L_369:
        /*0874*/ 	.word	index@(_ZN10layer_norm31ln_parallel_residual_fwd_kernelINS_13Kernel_traitsIf13__nv_bfloat16S2_S2_fjLj768ELj1ELj4ELj1ELj16ENS_18Kernel_traits_baseILj768EfS2_S2_S2_fjLj128EEEEELb1ELb0ELb0EEEvNS_9FwdParamsE)
        /*0878*/ 	.word	0x00000000


	//----- nvinfo : EIATTR_MIN_STACK_SIZE
	.align		4
.L_370:
        /*087c*/ 	.byte	0x04, 0x12
        /*087e*/ 	.short	(.L_372 - .L_371)
	.align		4
.L_371:
        /*0880*/ 	.word	index@(_ZN10layer_norm31ln_parallel_residual_fwd_kernelINS_13Kernel_traitsIf13__nv_bfloat16S2_S2_fjLj768ELj1ELj4ELj1ELj16ENS_18Kernel_traits_baseILj768EfS2_S2_S2_fjLj128EEEEELb1ELb0ELb1EEEvNS_9FwdParamsE)
        /*0884*/ 	.word	0x00000000


	//----- nvinfo : EIATTR_MIN_STACK_SIZE
	.align		4
.L_372:
        /*0888*/ 	.byte	0x04, 0x12
        /*088a*/ 	.short	(.L_374 - .L_373)
	.align		4
.L_373:
        /*088c*/ 	.word	index@(_ZN10layer_norm31ln_parallel_residual_fwd_kernelINS_13Kernel_traitsIf13__nv_bfloat16S2_S2_fjLj768ELj1ELj4ELj1ELj16ENS_18Kernel_traits_baseILj768EfS2_S2_S2_fjLj128EEEEELb1ELb1ELb0EEEvNS_9FwdParamsE)
        /*0890*/ 	.word	0x00000000


	//----- nvinfo : EIATTR_MIN_STACK_SIZE
	.align		4
.L_374:
        /*0894*/ 	.byte	0x04, 0x12
        /*0896*/ 	.short	(.L_376 - .L_375)
	.align		4
.L_375:
        /*0898*/ 	.word	index@(_ZN10layer_norm31ln_parallel_residual_fwd_kernelINS_13Kernel_traitsIf13__nv_bfloat16S2_S2_fjLj768ELj1ELj4ELj1ELj16ENS_18Kernel_traits_baseILj768EfS2_S2_S2_fjLj128EEEEELb1ELb1ELb1EEEvNS_9FwdParamsE)
        /*089c*/ 	.word	0x00000000


	//----- nvinfo : EIATTR_MIN_STACK_SIZE
	.align		4
.L_376:
        /*08a0*/ 	.byte	0x04, 0x12
        /*08a2*/ 	.short	(.L_378 - .L_377)
	.align		4
.L_377:
        /*08a4*/ 	.word	index@(_ZN10layer_norm31ln_parallel_residual_fwd_kernelINS_13Kernel_traitsI13__nv_bfloat16S2_fS2_fjLj768ELj1ELj4ELj1ELj16ENS_18Kernel_traits_baseILj768ES2_S2_fS2_fjLj128EEEEELb0ELb0ELb0EEEvNS_9FwdParamsE)
        /*08a8*/ 	.word	0x00000000


	//----- nvinfo : EIATTR_MIN_STACK_SIZE
	.align		4
.L_378:
        /*08ac*/ 	.byte	0x04, 0x12
        /*08ae*/ 	.short	(.L_380 - .L_379)
	.align		4
.L_379:
        /*08b0*/ 	.word	index@(_ZN10layer_norm31ln_parallel_residual_fwd_kernelINS_13Kernel_traitsI13__nv_bfloat16S2_fS2_fjLj768ELj1ELj4ELj1ELj16ENS_18Kernel_traits_baseILj768ES2_S2_fS2_fjLj128EEEEELb0ELb0ELb1EEEvNS_9FwdParamsE)
        /*08b4*/ 	.word	0x00000000


	//----- nvinfo : EIATTR_MIN_STACK_SIZE
	.align		4
.L_380:
        /*08b8*/ 	.byte	0x04, 0x12
        /*08ba*/ 	.short	(.L_382 - .L_381)
	.align		4
.L_381:
        /*08bc*/ 	.word	index@(_ZN10layer_norm31ln_parallel_residual_fwd_kernelINS_13Kernel_traitsI13__nv_bfloat16S2_fS2_fjLj768ELj1ELj4ELj1ELj16ENS_18Kernel_traits_baseILj768ES2_S2_fS2_fjLj128EEEEELb0ELb1ELb0EEEvNS_9FwdParamsE)
        /*08c0*/ 	.word	0x00000000


	//----- nvinfo : EIATTR_MIN_STACK_SIZE
	.align		4
.L_382:
        /*08c4*/ 	.byte	0x04, 0x12
        /*08c6*/ 	.short	(.L_384 - .L_383)
	.align		4
.L_383:
        /*08c8*/ 	.word	index@(_ZN10layer_norm31ln_parallel_residual_fwd_kernelINS_13Kernel_traitsI13__nv_bfloat16S2_fS2_fjLj768ELj1ELj4ELj1ELj16ENS_18Kernel_traits_baseILj768ES2_S2_fS2_fjLj128EEEEELb0ELb1ELb1EEEvNS_9FwdParamsE)
        /*08cc*/ 	.word	0x00000000


	//----- nvinfo : EIATTR_MIN_STACK_SIZE
	.align		4
.L_384:
        /*08d0*/ 	.byte	0x04, 0x12
        /*08d2*/ 	.short	(.L_386 - .L_385)
	.align		4
.L_385:
        /*08d4*/ 	.word	index@(_ZN10layer_norm31ln_parallel_residual_fwd_kernelINS_13Kernel_traitsI13__nv_bfloat16S2_fS2_fjLj768ELj1ELj4ELj1ELj16ENS_18Kernel_traits_baseILj768ES2_S2_fS2_fjLj128EEEEELb1ELb0ELb0EEEvNS_9FwdParamsE)
        /*08d8*/ 	.word	0x00000000


	//----- nvinfo : EIATTR_MIN_STACK_SIZE
	.align		4
.L_386:
        /*08dc*/ 	.byte	0x04, 0x12
        /*08de*/ 	.short	(.L_388 - .L_387)
	.align		4
.L_387:
        /*08e0*/ 	.word	index@(_ZN10layer_norm31ln_parallel_residual_fwd_kernelINS_13Kernel_traitsI13__nv_bfloat16S2_fS2_fjLj768ELj1ELj4ELj1ELj16ENS_18Kernel_traits_baseILj768ES2_S2_fS2_fjLj128EEEEELb1ELb0ELb1EEEvNS_9FwdParamsE)
        /*08e4*/ 	.word	0x00000000


	//----- nvinfo : EIATTR_MIN_STACK_SIZE
	.align		4
.L_388:
        /*08e8*/ 	.byte	0x04, 0x12
        /*08ea*/ 	.short	(.L_390 - .L_389)
	.align		4
.L_389:
        /*08ec*/ 	.word	index@(_ZN10layer_norm31ln_parallel_residual_fwd_kernelINS_13Kernel_traitsI13__nv_bfloat16S2_fS2_fjLj768ELj1ELj4ELj1ELj16ENS_18Kernel_traits_baseILj768ES2_S2_fS2_fjLj128EEEEELb1ELb1ELb0EEEvNS_9FwdParamsE)
        /*08f0*/ 	.word	0x00000000


	//----- nvinfo : EIATTR_MIN_STACK_SIZE
	.align		4
.L_390:
        /*08f4*/ 	.byte	0x04, 0x12
        /*08f6*/ 	.short	(.L_392 - .L_391)
	.align		4
.L_391:
        /*08f8*/ 	.word	index@(_ZN10layer_norm31ln_parallel_residual_fwd_kernelINS_13Kernel_traitsI13__nv_bfloat16S2_fS2_fjLj768ELj1ELj4ELj1ELj16ENS_18Kernel_traits_baseILj768ES2_S2_fS2_fjLj128EEEEELb1ELb1ELb1EEEvNS_9FwdParamsE)
        /*08fc*/ 	.word	0x00000000


	//----- nvinfo : EIATTR_MIN_STACK_SIZE
	.align		4
.L_392:
        /*0900*/ 	.byte	0x04, 0x12
        /*0902*/ 	.short	(.L_394 - .L_393)
	.align		4
.L_393:
        /*0904*/ 	.word	index@(_ZN10layer_norm31ln_parallel_residual_fwd_kernelINS_13Kernel_traitsIf13__nv_bfloat16fS2_fjLj768ELj1ELj4ELj1ELj16ENS_18Kernel_traits_baseILj768EfS2_fS2_fjLj128EEEEELb0ELb0ELb0EEEvNS_9FwdParamsE)
        /*0908*/ 	.word	0x00000000


	//----- nvinfo : EIATTR_MIN_STACK_SIZE
	.align		4
.L_394:
        /*090c*/ 	.byte	0x04, 0x12
        /*090e*/ 	.short	(.L_396 - .L_395)
	.align		4
.L_395:
        /*0910*/ 	.word	index@(_ZN10layer_norm31ln_parallel_residual_fwd_kernelINS_13Kernel_traitsIf13__nv_bfloat16fS2_fjLj768ELj1ELj4ELj1ELj16ENS_18Kernel_traits_baseILj768EfS2_fS2_fjLj128EEEEELb0ELb0ELb1EEEvNS_9FwdParamsE)
        /*0914*/ 	.word	0x00000000


	//----- nvinfo : EIATTR_MIN_STACK_SIZE
	.align		4
.L_396:
        /*0918*/ 	.byte	0x04, 0x12
        /*091a*/ 	.short	(.L_398 - .L_397)
	.align		4
.L_397:
        /*091c*/ 	.word	index@(_ZN10layer_norm31ln_parallel_residual_fwd_kernelINS_13Kernel_traitsIf13__nv_bfloat16fS2_fjLj768ELj1ELj4ELj1ELj16ENS_18Kernel_traits_baseILj768EfS2_fS2_fjLj128EEEEELb0ELb1ELb0EEEvNS_9FwdParamsE)
        /*0920*/ 	.word	0x00000000


	//----- nvinfo : EIATTR_MIN_STACK_SIZE
	.align		4
.L_398:
        /*0924*/ 	.byte	0x04, 0x12
        /*0926*/ 	.short	(.L_400 - .L_399)
	.align		4
.L_399:
        /*0928*/ 	.word	index@(_ZN10layer_norm31ln_parallel_residual_fwd_kernelINS_13Kernel_traitsIf13__nv_bfloat16fS2_fjLj768ELj1ELj4ELj1ELj16ENS_18Kernel_traits_baseILj768EfS2_fS2_fjLj128EEEEELb0ELb1ELb1EEEvNS_9FwdParamsE)
        /*092c*/ 	.word	0x00000000


	//----- nvinfo : EIATTR_MIN_STACK_SIZE
	.align		4
.L_400:
        /*0930*/ 	.byte	0x04, 0x12
        /*0932*/ 	.short	(.L_402 - .L_401)
	.align		4
.L_401:
        /*0934*/ 	.word	index@(_ZN10layer_norm31ln_parallel_residual_fwd_kernelINS_13Kernel_traitsIf13__nv_bfloat16fS2_fjLj768ELj1ELj4ELj1ELj16ENS_18Kernel_traits_baseILj768EfS2_fS2_fjLj128EEEEELb1ELb0ELb0EEEvNS_9FwdParamsE)
        /*0938*/ 	.word	0x00000000


	//----- nvinfo : EIATTR_MIN_STACK_SIZE
	.align		4
.L_402:
        /*093c*/ 	.byte	0x04, 0x12
        /*093e*/ 	.short	(.L_404 - .L_403)
	.align		4
.L_403:
        /*0940*/ 	.word	index@(_ZN10layer_norm31ln_parallel_residual_fwd_kernelINS_13Kernel_traitsIf13__nv_bfloat16fS2_fjLj768ELj1ELj4ELj1ELj16ENS_18Kernel_traits_baseILj768EfS2_fS2_fjLj128EEEEELb1ELb0ELb1EEEvNS_9FwdParamsE)
        /*0944*/ 	.word	0x00000000


	//----- nvinfo : EIATTR_MIN_STACK_SIZE
	.align		4
.L_404:
        /*0948*/ 	.byte	0x04, 0x12
        /*094a*/ 	.short	(.L_406 - .L_405)
	.align		4
.L_405:
        /*094c*/ 	.word	index@(_ZN10layer_norm31ln_parallel_residual_fwd_kernelINS_13Kernel_traitsIf13__nv_bfloat16fS2_fjLj768ELj1ELj4ELj1ELj16ENS_18Kernel_traits_baseILj768EfS2_fS2_fjLj128EEEEELb1ELb1ELb0EEEvNS_9FwdParamsE)
        /*0950*/ 	.word	0x00000000


	//----- nvinfo : EIATTR_MIN_STACK_SIZE
	.align		4
.L_406:
        /*0954*/ 	.byte	0x04, 0x12
        /*0956*/ 	.short	(.L_408 - .L_407)
	.align		4
.L_407:
        /*0958*/ 	.word	index@(_ZN10layer_norm31ln_parallel_residual_fwd_kernelINS_13Kernel_traitsIf13__nv_bfloat16fS2_fjLj768ELj1ELj4ELj1ELj16ENS_18Kernel_traits_baseILj768EfS2_fS2_fjLj128EEEEELb1ELb1ELb1EEEvNS_9FwdParamsE)
        /*095c*/ 	.word	0x00000000


	//----- nvinfo : EIATTR_MIN_STACK_SIZE
	.align		4
.L_408:
        /*0960*/ 	.byte	0x04, 0x12
        /*0962*/ 	.short	(.L_410 - .L_409)
	.align		4
.L_409:
        /*0964*/ 	.word	index@(_ZN10layer_norm31ln_parallel_residual_fwd_kernelINS_13Kernel_traitsIf6__halfS2_S2_fjLj768ELj1ELj4ELj1ELj16ENS_18Kernel_traits_baseILj768EfS2_S2_S2_fjLj128EEEEELb0ELb0ELb0EEEvNS_9FwdParamsE)
        /*0968*/ 	.word	0x00000000


	//----- nvinfo : EIATTR_MIN_STACK_SIZE
	.align		4
.L_410:
        /*096c*/ 	.byte	0x04, 0x12
        /*096e*/ 	.short	(.L_412 - .L_411)
	.align		4
.L_411:
        /*0970*/ 	.word	index@(_ZN10layer_norm31ln_parallel_residual_fwd_kernelINS_13Kernel_traitsIf6__halfS2_S2_fjLj768ELj1ELj4ELj1ELj16ENS_18Kernel_traits_baseILj768EfS2_S2_S2_fjLj128EEEEELb0ELb0ELb1EEEvNS_9FwdParamsE)
        /*0974*/ 	.word	0x00000000


	//----- nvinfo : EIATTR_MIN_STACK_SIZE
	.align		4
.L_412:
        /*0978*/ 	.byte	0x04, 0x12
        /*097a*/ 	.short	(.L_414 - .L_413)
	.align		4
.L_413:
        /*097c*/ 	.word	index@(_ZN10layer_norm31ln_parallel_residual_fwd_kernelINS_13Kernel_traitsIf6__halfS2_S2_fjLj768ELj1ELj4ELj1ELj16ENS_18Kernel_traits_baseILj768EfS2_S2_S2_fjLj128EEEEELb0ELb1ELb0EEEvNS_9FwdParamsE)
        /*0980*/ 	.word	0x00000000


	//----- nvinfo : EIATTR_MIN_STACK_SIZE
	.align		4
.L_414:
        /*0984*/ 	.byte	0x04, 0x12
        /*0986*/ 	.short	(.L_416 - .L_415)
	.align		4
.L_415:
        /*0988*/ 	.word	index@(_ZN10layer_norm31ln_parallel_residual_fwd_kernelINS_13Kernel_traitsIf6__halfS2_S2_fjLj768ELj1ELj4ELj1ELj16ENS_18Kernel_traits_baseILj768EfS2_S2_S2_fjLj128EEEEELb0ELb1ELb1EEEvNS_9FwdParamsE)
        /*098c*/ 	.word	0x00000000


	//----- nvinfo : EIATTR_MIN_STACK_SIZE
	.align		4
.L_416:
        /*0990*/ 	.byte	0x04, 0x12
        /*0992*/ 	.short	(.L_418 - .L_417)
	.align		4
.L_417:
        /*0994*/ 	.word	index@(_ZN10layer_norm31ln_parallel_residual_fwd_kernelINS_13Kernel_traitsIf6__halfS2_S2_fjLj768ELj1ELj4ELj1ELj16ENS_18Kernel_traits_baseILj768EfS2_S2_S2_fjLj128EEEEELb1ELb0ELb0EEEvNS_9FwdParamsE)
        /*0998*/ 	.word	0x00000000


	//----- nvinfo : EIATTR_MIN_STACK_SIZE
	.align		4
.L_418:
        /*099c*/ 	.byte	0x04, 0x12
        /*099e*/ 	.short	(.L_420 - .L_419)
	.align		4
.L_419:
        /*09a0*/ 	.word	index@(_ZN10layer_norm31ln_parallel_residual_fwd_kernelINS_13Kernel_traitsIf6__halfS2_S2_fjLj768ELj1ELj4ELj1ELj16ENS_18Kernel_traits_baseILj768EfS2_S2_S2_fjLj128EEEEELb1ELb0ELb1EEEvNS_9FwdParamsE)
        /*09a4*/ 	.word	0x00000000


	//----- nvinfo : EIATTR_MIN_STACK_SIZE
	.align		4
.L_420:
        /*09a8*/ 	.byte	0x04, 0x12
        /*09aa*/ 	.short	(.L_422 - .L_421)
	.align		4
.L_421:
        /*09ac*/ 	.word	index@(_ZN10layer_norm31ln_parallel_residual_fwd_kernelINS_13Kernel_traitsIf6__halfS2_S2_fjLj768ELj1ELj4ELj1ELj16ENS_18Kernel_traits_baseILj768EfS2_S2_S2_fjLj128EEEEELb1ELb1ELb0EEEvNS_9FwdParamsE)
        /*09b0*/ 	.word	0x00000000


	//----- nvinfo : EIATTR_MIN_STACK_SIZE
	.align		4
.L_422:
        /*09b4*/ 	.byte	0x04, 0x12
        /*09b6*/ 	.short	(.L_424 - .L_423)
	.align		4
.L_423:
        /*09b8*/ 	.word	index@(_ZN10layer_norm31ln_parallel_residual_fwd_kernelINS_13Kernel_traitsIf6__halfS2_S2_fjLj768ELj1ELj4ELj1ELj16ENS_18Kernel_traits_baseILj768EfS2_S2_S2_fjLj128EEEEELb1ELb1ELb1EEEvNS_9FwdParamsE)
        /*09bc*/ 	.word	0x00000000


	//----- nvinfo : EIATTR_MIN_STACK_SIZE
	.align		4
.L_424:
        /*09c0*/ 	.byte	0x04, 0x12
        /*09c2*/ 	.short	(.L_426 - .L_425)
	.align		4
.L_425:
        /*09c4*/ 	.word	index@(_ZN10layer_norm31ln_parallel_residual_fwd_kernelINS_13Kernel_traitsI6__halfS2_fS2_fjLj768ELj1ELj4ELj1ELj16ENS_18Kernel_traits_baseILj768ES2_S2_fS2_fjLj128EEEEELb0ELb0ELb0EEEvNS_9FwdParamsE)
        /*09c8*/ 	.word	0x00000000


	//----- nvinfo : EIATTR_MIN_STACK_SIZE
	.align		4
.L_426:
        /*09cc*/ 	.byte	0x04, 0x12
        /*09ce*/ 	.short	(.L_428 - .L_427)
	.align		4
.L_427:
        /*09d0*/ 	.word	index@(_ZN10layer_norm31ln_parallel_residual_fwd_kernelINS_13Kernel_traitsI6__halfS2_fS2_fjLj768ELj1ELj4ELj1ELj16ENS_18Kernel_traits_baseILj768ES2_S2_fS2_fjLj128EEEEELb0ELb0ELb1EEEvNS_9FwdParamsE)
        /*09d4*/ 	.word	0x00000000


	//----- nvinfo : EIATTR_MIN_STACK_SIZE
	.align		4
.L_428:
        /*09d8*/ 	.byte	0x04, 0x12
        /*09da*/ 	.short	(.L_430 - .L_429)
	.align		4
.L_429:
        /*09dc*/ 	.word	index@(_ZN10layer_norm31ln_parallel_residual_fwd_kernelINS_13Kernel_traitsI6__halfS2_fS2_fjLj768ELj1ELj4ELj1ELj16ENS_18Kernel_traits_baseILj768ES2_S2_fS2_fjLj128EEEEELb0ELb1ELb0EEEvNS_9FwdParamsE)
        /*09e0*/ 	.word	0x00000000


	//----- nvinfo : EIATTR_MIN_STACK_SIZE
	.align		4
.L_430:
        /*09e4*/ 	.byte	0x04, 0x12
        /*09e6*/ 	.short	(.L_432 - .L_431)
	.align		4
.L_431:
        /*09e8*/ 	.word	index@(_ZN10layer_norm31ln_parallel_residual_fwd_kernelINS_13Kernel_traitsI6__halfS2_fS2_fjLj768ELj1ELj4ELj1ELj16ENS_18Kernel_traits_baseILj768ES2_S2_fS2_fjLj128EEEEELb0ELb1ELb1EEEvNS_9FwdParamsE)
        /*09ec*/ 	.word	0x00000000


	//----- nvinfo : EIATTR_MIN_STACK_SIZE
	.align		4
.L_432:
        /*09f0*/ 	.byte	0x04, 0x12
        /*09f2*/ 	.short	(.L_434 - .L_433)
	.align		4
.L_433:
        /*09f4*/ 	.word	index@(_ZN10layer_norm31ln_parallel_residual_fwd_kernelINS_13Kernel_traitsI6__halfS2_fS2_fjLj768ELj1ELj4ELj1ELj16ENS_18Kernel_traits_baseILj768ES2_S2_fS2_fjLj128EEEEELb1ELb0ELb0EEEvNS_9FwdParamsE)
        /*09f8*/ 	.word	0x00000008


	//----- nvinfo : EIATTR_MIN_STACK_SIZE
	.align		4
.L_434:
        /*09fc*/ 	.byte	0x04, 0x12
        /*09fe*/ 	.short	(.L_436 - .L_435)
	.align		4
.L_435:
        /*0a00*/ 	.word	index@(_ZN10layer_norm31ln_parallel_residual_fwd_kernelINS_13Kernel_traitsI6__halfS2_fS2_fjLj768ELj1ELj4ELj1ELj16ENS_18Kernel_traits_baseILj768ES2_S2_fS2_fjLj128EEEEELb1ELb0ELb1EEEvNS_9FwdParamsE)
        /*0a04*/ 	.word	0x00000000


	//----- nvinfo : EIATTR_MIN_STACK_SIZE
	.align		4
.L_436:
        /*0a08*/ 	.byte	0x04, 0x12
        /*0a0a*/ 	.short	(.L_438 - .L_437)
	.align		4
.L_437:
        /*0a0c*/ 	.word	index@(_ZN10layer_norm31ln_parallel_residual_fwd_kernelINS_13Kernel_traitsI6__halfS2_fS2_fjLj768ELj1ELj4ELj1ELj16ENS_18Kernel_traits_baseILj768ES2_S2_fS2_fjLj128EEEEELb1ELb1ELb0EEEvNS_9FwdParamsE)
        /*0a10*/ 	.word	0x00000000


	//----- nvinfo : EIATTR_MIN_STACK_SIZE
	.align		4
.L_438:
        /*0a14*/ 	.byte	0x04, 0x12
        /*0a16*/ 	.short	(.L_440 - .L_439)
	.align		4
.L_439:
        /*0a18*/ 	.word	index@(_ZN10layer_norm31ln_parallel_residual_fwd_kernelINS_13Kernel_traitsI6__halfS2_fS2_fjLj768ELj1ELj4ELj1ELj16ENS_18Kernel_traits_baseILj768ES2_S2_fS2_fjLj128EEEEELb1ELb1ELb1EEEvNS_9FwdParamsE)
        /*0a1c*/ 	.word	0x00000000


	//----- nvinfo : EIATTR_MIN_STACK_SIZE
	.align		4
.L_440:
        /*0a20*/ 	.byte	0x04, 0x12
        /*0a22*/ 	.short	(.L_442 - .L_441)
	.align		4
.L_441:
        /*0a24*/ 	.word	index@(_ZN10layer_norm31ln_parallel_residual_fwd_kernelINS_13Kernel_traitsIf6__halffS2_fjLj768ELj1ELj4ELj1ELj16ENS_18Kernel_traits_baseILj768EfS2_fS2_fjLj128EEEEELb0ELb0ELb0EEEvNS_9FwdParamsE)
        /*0a28*/ 	.word	0x00000000


	//----- nvinfo : EIATTR_MIN_STACK_SIZE
	.align		4
.L_442:
        /*0a2c*/ 	.byte	0x04, 0x12
        /*0a2e*/ 	.short	(.L_444 - .L_443)
	.align		4
.L_443:
        /*0a30*/ 	.word	index@(_ZN10layer_norm31ln_parallel_residual_fwd_kernelINS_13Kernel_traitsIf6__halffS2_fjLj768ELj1ELj4ELj1ELj16ENS_18Kernel_traits_baseILj768EfS2_fS2_fjLj128EEEEELb0ELb0ELb1EEEvNS_9FwdParamsE)
        /*0a34*/ 	.word	0x00000000


	//----- nvinfo : EIATTR_MIN_STACK_SIZE
	.align		4
.L_444:
        /*0a38*/ 	.byte	0x04, 0x12
        /*0a3a*/ 	.short	(.L_446 - .L_445)
	.align		4
.L_445:
        /*0a3c*/ 	.word	index@(_ZN10layer_norm31ln_parallel_residual_fwd_kernelINS_13Kernel_traitsIf6__halffS2_fjLj768ELj1ELj4ELj1ELj16ENS_18Kernel_traits_baseILj768EfS2_fS2_fjLj128EEEEELb0ELb1ELb0EEEvNS_9FwdParamsE)
        /*0a40*/ 	.word	0x00000000


	//----- nvinfo : EIATTR_MIN_STACK_SIZE
	.align		4
.L_446:
        /*0a44*/ 	.byte	0x04, 0x12
        /*0a46*/ 	.short	(.L_448 - .L_447)
	.align		4
.L_447:
        /*0a48*/ 	.word	index@(_ZN10layer_norm31ln_parallel_residual_fwd_kernelINS_13Kernel_traitsIf6__halffS2_fjLj768ELj1ELj4ELj1ELj16ENS_18Kernel_traits_baseILj768EfS2_fS2_fjLj128EEEEELb0ELb1ELb1EEEvNS_9FwdParamsE)
        /*0a4c*/ 	.word	0x00000000


	//----- nvinfo : EIATTR_MIN_STACK_SIZE
	.align		4
.L_448:
        /*0a50*/ 	.byte	0x04, 0x12
        /*0a52*/ 	.short	(.L_450 - .L_449)
	.align		4
.L_449:
        /*0a54*/ 	.word	index@(_ZN10layer_norm31ln_parallel_residual_fwd_kernelINS_13Kernel_traitsIf6__halffS2_fjLj768ELj1ELj4ELj1ELj16ENS_18Kernel_traits_baseILj768EfS2_fS2_fjLj128EEEEELb1ELb0ELb0EEEvNS_9FwdParamsE)
        /*0a58*/ 	.word	0x00000000


	//----- nvinfo : EIATTR_MIN_STACK_SIZE
	.align		4
.L_450:
        /*0a5c*/ 	.byte	0x04, 0x12
        /*0a5e*/ 	.short	(.L_452 - .L_451)
	.align		4
.L_451:
        /*0a60*/ 	.word	index@(_ZN10layer_norm31ln_parallel_residual_fwd_kernelINS_13Kernel_traitsIf6__halffS2_fjLj768ELj1ELj4ELj1ELj16ENS_18Kernel_traits_baseILj768EfS2_fS2_fjLj128EEEEELb1ELb0ELb1EEEvNS_9FwdParamsE)
        /*0a64*/ 	.word	0x00000000


	//----- nvinfo : EIATTR_MIN_STACK_SIZE
	.align		4
.L_452:
        /*0a68*/ 	.byte	0x04, 0x12
        /*0a6a*/ 	.short	(.L_454 - .L_453)
	.align		4
.L_453:
        /*0a6c*/ 	.word	index@(_ZN10layer_norm31ln_parallel_residual_fwd_kernelINS_13Kernel_traitsIf6__halffS2_fjLj768ELj1ELj4ELj1ELj16ENS_18Kernel_traits_baseILj768EfS2_fS2_fjLj128EEEEELb1ELb1ELb0EEEvNS_9FwdParamsE)
        /*0a70*/ 	.word	0x00000000


	//----- nvinfo : EIATTR_MIN_STACK_SIZE
	.align		4
.L_454:
        /*0a74*/ 	.byte	0x04, 0x12
        /*0a76*/ 	.short	(.L_456 - .L_455)
	.align		4
.L_455:
        /*0a78*/ 	.word	index@(_ZN10layer_norm31ln_parallel_residual_fwd_kernelINS_13Kernel_traitsIf6__halffS2_fjLj768ELj1ELj4ELj1ELj16ENS_18Kernel_traits_baseILj768EfS2_fS2_fjLj128EEEEELb1ELb1ELb1EEEvNS_9FwdParamsE)
        /*0a7c*/ 	.word	0x00000000


	//----- nvinfo : EIATTR_MIN_STACK_SIZE
	.align		4
.L_456:
        /*0a80*/ 	.byte	0x04, 0x12
        /*0a82*/ 	.short	(.L_458 - .L_457)
	.align		4
.L_457:
        /*0a84*/ 	.word	index@(_ZN10layer_norm31ln_parallel_residual_fwd_kernelINS_13Kernel_traitsI6__halfffffjLj768ELj1ELj4ELj1ELj16ENS_18Kernel_traits_baseILj768ES2_ffffjLj128EEEEELb0ELb0ELb0EEEvNS_9FwdParamsE)
        /*0a88*/ 	.word	0x00000000


	//----- nvinfo : EIATTR_MIN_STACK_SIZE
	.align		4
.L_458:
        /*0a8c*/ 	.byte	0x04, 0x12
        /*0a8e*/ 	.short	(.L_460 - .L_459)
	.align		4
.L_459:
        /*0a90*/ 	.word	index@(_ZN10layer_norm31ln_parallel_residual_fwd_kernelINS_13Kernel_traitsI6__halfffffjLj768ELj1ELj4ELj1ELj16ENS_18Kernel_traits_baseILj768ES2_ffffjLj128EEEEELb0ELb0ELb1EEEvNS_9FwdParamsE)
        /*0a94*/ 	.word	0x00000000


	//----- nvinfo : EIATTR_MIN_STACK_SIZE
	.align		4
.L_460:
        /*0a98*/ 	.byte	0x04, 0x12
        /*0a9a*/ 	.short	(.L_462 - .L_461)
	.align		4
.L_461:
        /*0a9c*/ 	.word	index@(_ZN10layer_norm31ln_parallel_residual_fwd_kernelINS_13Kernel_traitsI6__halfffffjLj768ELj1ELj4ELj1ELj16ENS_18Kernel_traits_baseILj768ES2_ffffjLj128EEEEELb0ELb1ELb0EEEvNS_9FwdParamsE)
        /*0aa0*/ 	.word	0x00000000


	//----- nvinfo : EIATTR_MIN_STACK_SIZE
	.align		4
.L_462:
        /*0aa4*/ 	.byte	0x04, 0x12
        /*0aa6*/ 	.short	(.L_464 - .L_463)
	.align		4
.L_463:
        /*0aa8*/ 	.word	index@(_ZN10layer_norm31ln_parallel_residual_fwd_kernelINS_13Kernel_traitsI6__halfffffjLj768ELj1ELj4ELj1ELj16ENS_18Kernel_traits_baseILj768ES2_ffffjLj128EEEEELb0ELb1ELb1EEEvNS_9FwdParamsE)
        /*0aac*/ 	.word	0x00000000


	//----- nvinfo : EIATTR_MIN_STACK_SIZE
	.align		4
.L_464:
        /*0ab0*/ 	.byte	0x04, 0x12
        /*0ab2*/ 	.short	(.L_466 - .L_465)
	.align		4
.L_465:
        /*0ab4*/ 	.word	index@(_ZN10layer_norm31ln_parallel_residual_fwd_kernelINS_13Kernel_traitsI6__halfffffjLj768ELj1ELj4ELj1ELj16ENS_18Kernel_traits_baseILj768ES2_ffffjLj128EEEEELb1ELb0ELb0EEEvNS_9FwdParamsE)
        /*0ab8*/ 	.word	0x00000000


	//----- nvinfo : EIATTR_MIN_STACK_SIZE
	.align		4
.L_466:
        /*0abc*/ 	.byte	0x04, 0x12
        /*0abe*/ 	.short	(.L_468 - .L_467)
	.align		4
.L_467:
        /*0ac0*/ 	.word	index@(_ZN10layer_norm31ln_parallel_residual_fwd_kernelINS_13Kernel_traitsI6__halfffffjLj768ELj1ELj4ELj1ELj16ENS_18Kernel_traits_baseILj768ES2_ffffjLj128EEEEELb1ELb0ELb1EEEvNS_9FwdParamsE)
        /*0ac4*/ 	.word	0x00000000


	//----- nvinfo : EIATTR_MIN_STACK_SIZE
	.align		4
.L_468:
        /*0ac8*/ 	.byte	0x04, 0x12
        /*0aca*/ 	.short	(.L_470 - .L_469)
	.align		4
.L_469:
        /*0acc*/ 	.word	index@(_ZN10layer_norm31ln_parallel_residual_fwd_kernelINS_13Kernel_traitsI6__halfffffjLj768ELj1ELj4ELj1ELj16ENS_18Kernel_traits_baseILj768ES2_ffffjLj128EEEEELb1ELb1ELb0EEEvNS_9FwdParamsE)
        /*0ad0*/ 	.word	0x00000000


	//----- nvinfo : EIATTR_MIN_STACK_SIZE
	.align		4
.L_470:
        /*0ad4*/ 	.byte	0x04, 0x12
        /*0ad6*/ 	.short	(.L_472 - .L_471)
	.align		4
.L_471:
        /*0ad8*/ 	.word	index@(_ZN10layer_norm31ln_parallel_residual_fwd_kernelINS_13Kernel_traitsI6__halfffffjLj768ELj1ELj4ELj1ELj16ENS_18Kernel_traits_baseILj768ES2_ffffjLj128EEEEELb1ELb1ELb1EEEvNS_9FwdParamsE)
        /*0adc*/ 	.word	0x00000000


	//----- nvinfo : EIATTR_MIN_STACK_SIZE
	.align		4
.L_472:
        /*0ae0*/ 	.byte	0x04, 0x12
        /*0ae2*/ 	.short	(.L_474 - .L_473)
	.align		4
.L_473:
        /*0ae4*/ 	.word	index@(_ZN10layer_norm31ln_parallel_residual_fwd_kernelINS_13Kernel_traitsIfffffjLj768ELj1ELj4ELj1ELj16ENS_18Kernel_traits_baseILj768EfffffjLj128EEEEELb0ELb0ELb0EEEvNS_9FwdParamsE)
        /*0ae8*/ 	.word	0x00000000


	//----- nvinfo : EIATTR_MIN_STACK_SIZE
	.align		4
.L_474:
        /*0aec*/ 	.byte	0x04, 0x12
        /*0aee*/ 	.short	(.L_476 - .L_475)
	.align		4
.L_475:
        /*0af0*/ 	.word	index@(_ZN10layer_norm31ln_parallel_residual_fwd_kernelINS_13Kernel_traitsIfffffjLj768ELj1ELj4ELj1ELj16ENS_18Kernel_traits_baseILj768EfffffjLj128EEEEELb0ELb0ELb1EEEvNS_9FwdParamsE)
        /*0af4*/ 	.word	0x00000000


	//----- nvinfo : EIATTR_MIN_STACK_SIZE
	.align		4
.L_476:
        /*0af8*/ 	.byte	0x04, 0x12
        /*0afa*/ 	.short	(.L_478 - .L_477)
	.align		4
.L_477:
        /*0afc*/ 	.word	index@(_ZN10layer_norm31ln_parallel_residual_fwd_kernelINS_13Kernel_traitsIfffffjLj768ELj1ELj4ELj1ELj16ENS_18Kernel_traits_baseILj768EfffffjLj128EEEEELb0ELb1ELb0EEEvNS_9FwdParamsE)
        /*0b00*/ 	.word	0x00000000


	//----- nvinfo : EIATTR_MIN_STACK_SIZE
	.align		4
.L_478:
        /*0b04*/ 	.byte	0x04, 0x12
        /*0b06*/ 	.short	(.L_480 - .L_479)
	.align		4
.L_479:
        /*0b08*/ 	.word	index@(_ZN10layer_norm31ln_parallel_residual_fwd_kernelINS_13Kernel_traitsIfffffjLj768ELj1ELj4ELj1ELj16ENS_18Kernel_traits_baseILj768EfffffjLj128EEEEELb0ELb1ELb1EEEvNS_9FwdParamsE)
        /*0b0c*/ 	.word	0x00000000


	//----- nvinfo : EIATTR_MIN_STACK_SIZE
	.align		4
.L_480:
        /*0b10*/ 	.byte	0x04, 0x12
        /*0b12*/ 	.short	(.L_482 - .L_481)
	.align		4
.L_481:
        /*0b14*/ 	.word	index@(_ZN10layer_norm31ln_parallel_residual_fwd_kernelINS_13Kernel_traitsIfffffjLj768ELj1ELj4ELj1ELj16ENS_18Kernel_traits_baseILj768EfffffjLj128EEEEELb1ELb0ELb0EEEvNS_9FwdParamsE)
        /*0b18*/ 	.word	0x00000000


	//----- nvinfo : EIATTR_MIN_STACK_SIZE
	.align		4
.L_482:
        /*0b1c*/ 	.byte	0x04, 0x12
        /*0b1e*/ 	.short	(.L_484 - .L_483)
	.align		4
.L_483:
        /*0b20*/ 	.word	index@(_ZN10layer_norm31ln_parallel_residual_fwd_kernelINS_13Kernel_traitsIfffffjLj768ELj1ELj4ELj1ELj16ENS_18Kernel_traits_baseILj768EfffffjLj128EEEEELb1ELb0ELb1EEEvNS_9FwdParamsE)
        /*0b24*/ 	.word	0x00000000


	//----- nvinfo : EIATTR_MIN_STACK_SIZE
	.align		4
.L_484:
        /*0b28*/ 	.byte	0x04, 0x12
        /*0b2a*/ 	.short	(.L_486 - .L_485)
	.align		4
.L_485:
        /*0b2c*/ 	.word	index@(_ZN10layer_norm31ln_parallel_residual_fwd_kernelINS_13Kernel_traitsIfffffjLj768ELj1ELj4ELj1ELj16ENS_18Kernel_traits_baseILj768EfffffjLj128EEEEELb1ELb1ELb0EEEvNS_9FwdParamsE)
        /*0b30*/ 	.word	0x00000000


	//----- nvinfo : EIATTR_MIN_STACK_SIZE
	.align		4
.L_486:
        /*0b34*/ 	.byte	0x04, 0x12
        /*0b36*/ 	.short	(.L_488 - .L_487)
	.align		4
.L_487:
        /*0b38*/ 	.word	index@(_ZN10layer_norm31ln_parallel_residual_fwd_kernelINS_13Kernel_traitsIfffffjLj768ELj1ELj4ELj1ELj16ENS_18Kernel_traits_baseILj768EfffffjLj128EEEEELb1ELb1ELb1EEEvNS_9FwdParamsE)
        /*0b3c*/ 	.word	0x00000000
.L_488:


//--------------------- .nv.compat                --------------------------
	.section	.nv.compat,"",@"SHT_CUDA_COMPAT_INFO"
	.align	4
        /*0000*/ 	.byte	0x02, 0x09, 0x01, 0x00, 0x02, 0x02, 0x01, 0x00, 0x02, 0x05, 0x05, 0x00, 0x03, 0x07, 0x01, 0x01
        /*0010*/ 	.byte	0x02, 0x03, 0x00, 0x00, 0x02, 0x06, 0x01, 0x00, 0x04, 0x0b, 0x08, 0x00, 0x00, 0x00, 0x00, 0x00
        /*0020*/ 	.byte	0x00, 0x00, 0x00, 0x00


//--------------------- .nv.info._ZN10layer_norm31ln_parallel_residual_fwd_kernelINS_13Kernel_traitsI13__nv_bfloat16S2_S2_S2_fjLj768ELj1ELj4ELj1ELj16ENS_18Kernel_traits_baseILj768ES2_S2_S2_S2_fjLj128EEEEELb0ELb0ELb0EEEvNS_9FwdParamsE --------------------------
	.section	.nv.info._ZN10layer_norm31ln_parallel_residual_fwd_kernelINS_13Kernel_traitsI13__nv_bfloat16S2_S2_S2_fjLj768ELj1ELj4ELj1ELj16ENS_18Kernel_traits_baseILj768ES2_S2_S2_S2_fjLj128EEEEELb0ELb0ELb0EEEvNS_9FwdParamsE,"",@"SHT_CUDA_INFO"
	.sectionflags	@""
	.align	4


	//----- nvinfo : EIATTR_CUDA_API_VERSION
	.align		4
        /*0000*/ 	.byte	0x04, 0x37
        /*0002*/ 	.short	(.L_490 - .L_489)
.L_489:
        /*0004*/ 	.word	0x00000082


	//----- nvinfo : EIATTR_KPARAM_INFO
	.align		4
.L_490:
        /*0008*/ 	.byte	0x04, 0x17
        /*000a*/ 	.short	(.L_492 - .L_491)
.L_491:
        /*000c*/ 	.word	0x00000000
        /*0010*/ 	.short	0x0000
        /*0012*/ 	.short	0x0000
        /*0014*/ 	.byte	0x00, 0xf0, 0xa1, 0x03


	//----- nvinfo : EIATTR_SPARSE_MMA_MASK
	.align		4
.L_492:
        /*0018*/ 	.byte	0x03, 0x50
        /*001a*/ 	.short	0x0000


	//----- nvinfo : EIATTR_MAXREG_COUNT
	.align		4
        /*001c*/ 	.byte	0x03, 0x1b
        /*001e*/ 	.short	0x00ff


	//----- nvinfo : EIATTR_MERCURY_ISA_VERSION
	.align		4
        /*0020*/ 	.byte	0x03, 0x5f
        /*0022*/ 	.short	0x0101


	//----- nvinfo : EIATTR_COOP_GROUP_MASK_REGIDS
	.align		4
        /*0024*/ 	.byte	0x04, 0x29
        /*0026*/ 	.short	(.L_494 - .L_493)


	//   ....[0]....
.L_493:
        /*0028*/ 	.word	0xffffffff


	//   ....[1]....
        /*002c*/ 	.word	0xffffffff


	//   ....[2]....
        /*0030*/ 	.word	0xffffffff


	//   ....[3]....
        /*0034*/ 	.word	0xffffffff


	//   ....[4]....
        /*0038*/ 	.word	0xffffffff


	//   ....[5]....
        /*003c*/ 	.word	0xffffffff


	//   ....[6]....
        /*0040*/ 	.word	0xffffffff


	//   ....[7]....
        /*0044*/ 	.word	0xffffffff


	//   ....[8]....
        /*0048*/ 	.word	0xffffffff


	//   ....[9]....
        /*004c*/ 	.word	0xffffffff


	//   ....[10]....
        /*0050*/ 	.word	0x05000091


	//   ....[11]....
        /*0054*/ 	.word	0x05000091


	//   ....[12]....
        /*0058*/ 	.word	0x05000091


	//   ....[13]....
        /*005c*/ 	.word	0x05000091


	//   ....[14]....
        /*0060*/ 	.word	0x05000091


	//   ....[15]....
        /*0064*/ 	.word	0x05000091


	//   ....[16]....
        /*0068*/ 	.word	0x05000091


	//   ....[17]....
        /*006c*/ 	.word	0x05000091


	//   ....[18]....
        /*0070*/ 	.word	0x05000091


	//   ....[19]....
        /*0074*/ 	.word	0x05000091


	//----- nvinfo : EIATTR_COOP_GROUP_INSTR_OFFSETS
	.align		4
.L_494:
        /*0078*/ 	.byte	0x04, 0x28
        /*007a*/ 	.short	(.L_496 - .L_495)


	//   ....[0]....
.L_495:
        /*007c*/ 	.word	0x00003380


	//   ....[1]....
        /*0080*/ 	.word	0x000033b0


	//   ....[2]....
        /*0084*/ 	.word	0x000033d0


	//   ....[3]....
        /*0088*/ 	.word	0x000033f0


	//   ....[4]....
        /*008c*/ 	.word	0x00003410


	//   ....[5]....
        /*0090*/ 	.word	0x00003750


	//   ....[6]....
        /*0094*/ 	.word	0x00003770


	//   ....[7]....
        /*0098*/ 	.word	0x00003790


	//   ....[8]....
        /*009c*/ 	.word	0x000037b0


	//   ....[9]....
        /*00a0*/ 	.word	0x000037d0


	//   ....[10]....
        /*00a4*/ 	.word	0x000048d0


	//   ....[11]....
        /*00a8*/ 	.word	0x00004980


	//   ....[12]....
        /*00ac*/ 	.word	0x000049f0


	//   ....[13]....
        /*00b0*/ 	.word	0x00004a60


	//   ....[14]....
        /*00b4*/ 	.word	0x00004ad0


	//   ....[15]....
        /*00b8*/ 	.word	0x00004e60


	//   ....[16]....
        /*00bc*/ 	.word	0x00004ed0


	//   ....[17]....
        /*00c0*/ 	.word	0x00004f40


	//   ....[18]....
        /*00c4*/ 	.word	0x00004fb0


	//   ....[19]....
        /*00c8*/ 	.word	0x00005020


	//----- nvinfo : EIATTR_VRC_CTA_INIT_COUNT
	.align		4
.L_496:
        /*00cc*/ 	.byte	0x02, 0x4a
	.zero		1
	.zero		1


	//----- nvinfo : EIATTR_EXIT_INSTR_OFFSETS
	.align		4
        /*00d0*/ 	.byte	0x04, 0x1c
        /*00d2*/ 	.short	(.L_498 - .L_497)


	//   ....[0]....
.L_497:
        /*00d4*/ 	.word	0x00000d50


	//   ....[1]....
        /*00d8*/ 	.word	0x00004860


	//----- nvinfo : EIATTR_MAX_THREADS
	.align		4
.L_498:
        /*00dc*/ 	.byte	0x04, 0x05
        /*00de*/ 	.short	(.L_500 - .L_499)
.L_499:
        /*00e0*/ 	.word	0x00000080
        /*00e4*/ 	.word	0x00000001
        /*00e8*/ 	.word	0x00000001


	//----- nvinfo : EIATTR_CRS_STACK_SIZE
	.align		4
.L_500:
        /*00ec*/ 	.byte	0x04, 0x1e
        /*00ee*/ 	.short	(.L_502 - .L_501)
.L_501:
        /*00f0*/ 	.word	0x00000000


	//----- nvinfo : EIATTR_CBANK_PARAM_SIZE
	.align		4
.L_502:
        /*00f4*/ 	.byte	0x03, 0x19
        /*00f6*/ 	.short	0x00e8


	//----- nvinfo : EIATTR_PARAM_CBANK
	.align		4
        /*00f8*/ 	.byte	0x04, 0x0a
        /*00fa*/ 	.short	(.L_504 - .L_503)
	.align		4
.L_503:
        /*00fc*/ 	.word	index@(.nv.constant0._ZN10layer_norm31ln_parallel_residual_fwd_kernelINS_13Kernel_traitsI13__nv_bfloat16S2_S2_S2_fjLj768ELj1ELj4ELj1ELj16ENS_18Kernel_traits_baseILj768ES2_S2_S2_S2_fjLj128EEEEELb0ELb0ELb0EEEvNS_9FwdParamsE)
        /*0100*/ 	.short	0x0380
        /*0102*/ 	.short	0x00e8


	//----- nvinfo : EIATTR_SW_WAR
	.align		4
.L_504:
        /*0104*/ 	.byte	0x04, 0x36
        /*0106*/ 	.short	(.L_506 - .L_505)
.L_505:
        /*0108*/ 	.word	0x00000008
.L_506:


//--------------------- .nv.info._ZN10layer_norm31ln_parallel_residual_fwd_kernelINS_13Kernel_traitsI13__nv_bfloat16S2_S2_S2_fjLj768ELj1ELj4ELj1ELj16ENS_18Kernel_traits_baseILj768ES2_S2_S2_S2_fjLj128EEEEELb0ELb0ELb1EEEvNS_9FwdParamsE --------------------------
	.section	.nv.info._ZN10layer_norm31ln_parallel_residual_fwd_kernelINS_13Kernel_traitsI13__nv_bfloat16S2_S2_S2_fjLj768ELj1ELj4ELj1ELj16ENS_18Kernel_traits_baseILj768ES2_S2_S2_S2_fjLj128EEEEELb0ELb0ELb1EEEvNS_9FwdParamsE,"",@"SHT_CUDA_INFO"
	.sectionflags	@""
	.align	4


	//----- nvinfo : EIATTR_CUDA_API_VERSION
	.align		4
        /*0000*/ 	.byte	0x04, 0x37
        /*0002*/ 	.short	(.L_508 - .L_507)
.L_507:
        /*0004*/ 	.word	0x00000082


	//----- nvinfo : EIATTR_KPARAM_INFO
	.align		4
.L_508:
        /*0008*/ 	.byte	0x04, 0x17
        /*000a*/ 	.short	(.L_510 - .L_509)
.L_509:
        /*000c*/ 	.word	0x00000000
        /*0010*/ 	.short	0x0000
        /*0012*/ 	.short	0x0000
        /*0014*/ 	.byte	0x00, 0xf0, 0xa1, 0x03


	//----- nvinfo : EIATTR_SPARSE_MMA_MASK
	.align		4
.L_510:
        /*0018*/ 	.byte	0x03, 0x50
        /*001a*/ 	.short	0x0000


	//----- nvinfo : EIATTR_MAXREG_COUNT
	.align		4
        /*001c*/ 	.byte	0x03, 0x1b
        /*001e*/ 	.short	0x00ff


	//----- nvinfo : EIATTR_MERCURY_ISA_VERSION
	.align		4
        /*0020*/ 	.byte	0x03, 0x5f
        /*0022*/ 	.short	0x0101


	//----- nvinfo : EIATTR_COOP_GROUP_MASK_REGIDS
	.align		4
        /*0024*/ 	.byte	0x04, 0x29
        /*0026*/ 	.short	(.L_512 - .L_511)


	//   ....[0]....
.L_511:
        /*0028*/ 	.word	0xffffffff


	//   ....[1]....
        /*002c*/ 	.word	0xffffffff


	//   ....[2]....
        /*0030*/ 	.word	0xffffffff


	//   ....[3]....
        /*0034*/ 	.word	0xffffffff


	//   ....[4]....
        /*0038*/ 	.word	0xffffffff


	//   ....[5]....
        /*003c*/ 	.word	0xffffffff


	//   ....[6]....
        /*0040*/ 	.word	0xffffffff


	//   ....[7]....
        /*0044*/ 	.word	0xffffffff


	//   ....[8]....
        /*0048*/ 	.word	0xffffffff


	//   ....[9]....
        /*004c*/ 	.word	0xffffffff


	//   ....[10]....
        /*0050*/ 	.word	0x05000071


	//   ....[11]....
        /*0054*/ 	.word	0x05000071


	//   ....[12]....
        /*0058*/ 	.word	0x05000071


	//   ....[13]....
        /*005c*/ 	.word	0x05000071


	//   ....[14]....
        /*0060*/ 	.word	0x05000071


	//   ....[15]....
        /*0064*/ 	.word	0x05000071


	//   ....[16]....
        /*0068*/ 	.word	0x05000071


	//   ....[17]....
        /*006c*/ 	.word	0x05000071


	//   ....[18]....
        /*0070*/ 	.word	0x05000071


	//   ....[19]....
        /*0074*/ 	.word	0x05000071


	//----- nvinfo : EIATTR_COOP_GROUP_INSTR_OFFSETS
	.align		4
.L_512:
        /*0078*/ 	.byte	0x04, 0x28
        /*007a*/ 	.short	(.L_514 - .L_513)


	//   ....[0]....
.L_513:
        /*007c*/ 	.word	0x00002b30


	//   ....[1]....
        /*0080*/ 	.word	0x00002b50


	//   ....[2]....
        /*0084*/ 	.word	0x00002b70


	//   ....[3]....
        /*0088*/ 	.word	0x00002ba0


	//   ....[4]....
        /*008c*/ 	.word	0x00002bc0


	//   ....[5]....
        /*0090*/ 	.word	0x00002ef0


	//   ....[6]....
        /*0094*/ 	.word	0x00002f10


	//   ....[7]....
        /*0098*/ 	.word	0x00002f30


	//   ....[8]....
        /*009c*/ 	.word	0x00002f50


	//   ....[9]....
        /*00a0*/ 	.word	0x00002f70


	//   ....[10]....
        /*00a4*/ 	.word	0x00003f60


	//   ....[11]....
        /*00a8*/ 	.word	0x00004000


	//   ....[12]....
        /*00ac*/ 	.word	0x00004070


	//   ....[13]....
        /*00b0*/ 	.word	0x000040f0


	//   ....[14]....
        /*00b4*/ 	.word	0x00004160


	//   ....[15]....
        /*00b8*/ 	.word	0x000044e0


	//   ....[16]....
        /*00bc*/ 	.word	0x00004550


	//   ....[17]....
        /*00c0*/ 	.word	0x000045c0


	//   ....[18]....
        /*00c4*/ 	.word	0x00004630


	//   ....[19]....
        /*00c8*/ 	.word	0x000046a0


	//----- nvinfo : EIATTR_VRC_CTA_INIT_COUNT
	.align		4
.L_514:
        /*00cc*/ 	.byte	0x02, 0x4a
	.zero		1
	.zero		1


	//----- nvinfo : EIATTR_EXIT_INSTR_OFFSETS
	.align		4
        /*00d0*/ 	.byte	0x04, 0x1c
        /*00d2*/ 	.short	(.L_516 - .L_515)


	//   ....[0]....
.L_515:
        /*00d4*/ 	.word	0x00000800


	//   ....[1]....
        /*00d8*/ 	.word	0x00003ef0


	//----- nvinfo : EIATTR_MAX_THREADS
	.align		4
.L_516:
        /*00dc*/ 	.byte	0x04, 0x05
        /*00de*/ 	.short	(.L_518 - .L_517)
.L_517:
        /*00e0*/ 	.word	0x00000080
        /*00e4*/ 	.word	0x00000001
        /*00e8*/ 	.word	0x00000001


	//----- nvinfo : EIATTR_CRS_STACK_SIZE
	.align		4
.L_518:
        /*00ec*/ 	.byte	0x04, 0x1e
        /*00ee*/ 	.short	(.L_520 - .L_519)
.L_519:
        /*00f0*/ 	.word	0x00000000


	//----- nvinfo : EIATTR_CBANK_PARAM_SIZE
	.align		4
.L_520:
        /*00f4*/ 	.byte	0x03, 0x19
        /*00f6*/ 	.short	0x00e8


	//----- nvinfo : EIATTR_PARAM_CBANK
	.align		4
        /*00f8*/ 	.byte	0x04, 0x0a
        /*00fa*/ 	.short	(.L_522 - .L_521)
	.align		4
.L_521:
        /*00fc*/ 	.word	index@(.nv.constant0._ZN10layer_norm31ln_parallel_residual_fwd_kernelINS_13Kernel_traitsI13__nv_bfloat16S2_S2_S2_fjLj768ELj1ELj4ELj1ELj16ENS_18Kernel_traits_baseILj768ES2_S2_S2_S2_fjLj128EEEEELb0ELb0ELb1EEEvNS_9FwdParamsE)
        /*0100*/ 	.short	0x0380
        /*0102*/ 	.short	0x00e8


	//----- nvinfo : EIATTR_SW_WAR
	.align		4
.L_522:
        /*0104*/ 	.byte	0x04, 0x36
        /*0106*/ 	.short	(.L_524 - .L_523)
.L_523:
        /*0108*/ 	.word	0x00000008
.L_524:


//--------------------- .nv.info._ZN10layer_norm31ln_parallel_residual_fwd_kernelINS_13Kernel_traitsI13__nv_bfloat16S2_S2_S2_fjLj768ELj1ELj4ELj1ELj16ENS_18Kernel_traits_baseILj768ES2_S2_S2_S2_fjLj128EEEEELb0ELb1ELb0EEEvNS_9FwdParamsE --------------------------
	.section	.nv.info._ZN10layer_norm31ln_parallel_residual_fwd_kernelINS_13Kernel_traitsI13__nv_bfloat16S2_S2_S2_fjLj768ELj1ELj4ELj1ELj16ENS_18Kernel_traits_baseILj768ES2_S2_S2_S2_fjLj128EEEEELb0ELb1ELb0EEEvNS_9FwdParamsE,"",@"SHT_CUDA_INFO"
	.sectionflags	@""
	.align	4


	//----- nvinfo : EIATTR_CUDA_API_VERSION
	.align		4
        /*0000*/ 	.byte	0x04, 0x37
        /*0002*/ 	.short	(.L_526 - .L_525)
.L_525:
        /*0004*/ 	.word	0x00000082


	//----- nvinfo : EIATTR_KPARAM_INFO
	.align		4
.L_526:
        /*0008*/ 	.byte	0x04, 0x17
        /*000a*/ 	.short	(.L_528 - .L_527)
.L_527:
        /*000c*/ 	.word	0x00000000
        /*0010*/ 	.short	0x0000
        /*0012*/ 	.short	0x0000
        /*0014*/ 	.byte	0x00, 0xf0, 0xa1, 0x03


	//----- nvinfo : EIATTR_SPARSE_MMA_MASK
	.align		4
.L_528:
        /*0018*/ 	.byte	0x03, 0x50
        /*001a*/ 	.short	0x0000


	//----- nvinfo : EIATTR_MAXREG_COUNT
	.align		4
        /*001c*/ 	.byte	0x03, 0x1b
        /*001e*/ 	.short	0x00ff


	//----- nvinfo : EIATTR_MERCURY_ISA_VERSION
	.align		4
        /*0020*/ 	.byte	0x03, 0x5f
        /*0022*/ 	.short	0x0101


	//----- nvinfo : EIATTR_COOP_GROUP_MASK_REGIDS
	.align		4
        /*0024*/ 	.byte	0x04, 0x29
        /*0026*/ 	.short	(.L_530 - .L_529)


	//   ....[0]....
.L_529:
        /*0028*/ 	.word	0xffffffff


	//   ....[1]....
        /*002c*/ 	.word	0xffffffff


	//   ....[2]....
        /*0030*/ 	.word	0xffffffff


	//   ....[3]....
        /*0034*/ 	.word	0xffffffff


	//   ....[4]....
        /*0038*/ 	.word	0xffffffff


	//   ....[5]....
        /*003c*/ 	.word	0xffffffff


	//   ....[6]....
        /*0040*/ 	.word	0xffffffff


	//   ....[7]....
        /*0044*/ 	.word	0xffffffff


	//   ....[8]....
        /*0048*/ 	.word	0xffffffff


	//   ....[9]....
        /*004c*/ 	.word	0xffffffff


	//   ....[10]....
        /*0050*/ 	.word	0x05000062


	//   ....[11]....
        /*0054*/ 	.word	0x05000062


	//   ....[12]....
        /*0058*/ 	.word	0x05000062


	//   ....[13]....
        /*005c*/ 	.word	0x05000062


	//   ....[14]....
        /*0060*/ 	.word	0x05000062


	//   ....[15]....
        /*0064*/ 	.word	0x05000062


	//   ....[16]....
        /*0068*/ 	.word	0x05000062


	//   ....[17]....
        /*006c*/ 	.word	0x05000062


	//   ....[18]....
        /*0070*/ 	.word	0x05000062


	//   ....[19]....
        /*0074*/ 	.word	0x05000062


	//----- nvinfo : EIATTR_COOP_GROUP_INSTR_OFFSETS
	.align		4
.L_530:
        /*0078*/ 	.byte	0x04, 0x28
        /*007a*/ 	.short	(.L_532 - .L_531)


	//   ....[0]....
.L_531:
        /*007c*/ 	.word	0x00002820


	//   ....[1]....
        /*0080*/ 	.word	0x00002840


	//   ....[2]....
        /*0084*/ 	.word	0x00002860


	//   ....[3]....
        /*0088*/ 	.word	0x00002880


	//   ....[4]....
        /*008c*/ 	.word	0x000028b0


	//   ....[5]....
        /*0090*/ 	.word	0x00002bf0


	//   ....[6]....
        /*0094*/ 	.word	0x00002c10


	//   ....[7]....
        /*0098*/ 	.word	0x00002c30


	//   ....[8]....
        /*009c*/ 	.word	0x00002c50


	//   ....[9]....
        /*00a0*/ 	.word	0x00002c70


	//   ....[10]....
        /*00a4*/ 	.word	0x000037a0


	//   ....[11]....
        /*00a8*/ 	.word	0x00003840


	//   ....[12]....
        /*00ac*/ 	.word	0x000038b0


	//   ....[13]....
        /*00b0*/ 	.word	0x00003920


	//   ....[14]....
        /*00b4*/ 	.word	0x000039a0


	//   ....[15]....
        /*00b8*/ 	.word	0x00003d30


	//   ....[16]....
        /*00bc*/ 	.word	0x00003da0


	//   ....[17]....
        /*00c0*/ 	.word	0x00003e10


	//   ....[18]....
        /*00c4*/ 	.word	0x00003e80


	//   ....[19]....
        /*00c8*/ 	.word	0x00003ef0


	//----- nvinfo : EIATTR_VRC_CTA_INIT_COUNT
	.align		4
.L_532:
        /*00cc*/ 	.byte	0x02, 0x4a
	.zero		1
	.zero		1


	//----- nvinfo : EIATTR_EXIT_INSTR_OFFSETS
	.align		4
        /*00d0*/ 	.byte	0x04, 0x1c
        /*00d2*/ 	.short	(.L_534 - .L_533)


	//   ....[0]....
.L_533:
        /*00d4*/ 	.word	0x000004a0


	//   ....[1]....
        /*00d8*/ 	.word	0x00003730


	//----- nvinfo : EIATTR_MAX_THREADS
	.align		4
.L_534:
        /*00dc*/ 	.byte	0x04, 0x05
        /*00de*/ 	.short	(.L_536 - .L_535)
.L_535:
        /*00e0*/ 	.word	0x00000080
        /*00e4*/ 	.word	0x00000001
        /*00e8*/ 	.word	0x00000001


	//----- nvinfo : EIATTR_CRS_STACK_SIZE
	.align		4
.L_536:
        /*00ec*/ 	.byte	0x04, 0x1e
        /*00ee*/ 	.short	(.L_538 - .L_537)
.L_537:
        /*00f0*/ 	.word	0x00000000


	//----- nvinfo : EIATTR_CBANK_PARAM_SIZE
	.align		4
.L_538:
        /*00f4*/ 	.byte	0x03, 0x19
        /*00f6*/ 	.short	0x00e8


	//----- nvinfo : EIATTR_PARAM_CBANK
	.align		4
        /*00f8*/ 	.byte	0x04, 0x0a
        /*00fa*/ 	.short	(.L_540 - .L_539)
	.align		4
.L_539:
        /*00fc*/ 	.word	index@(.nv.constant0._ZN10layer_norm31ln_parallel_residual_fwd_kernelINS_13Kernel_traitsI13__nv_bfloat16S2_S2_S2_fjLj768ELj1ELj4ELj1ELj16ENS_18Kernel_traits_baseILj768ES2_S2_S2_S2_fjLj128EEEEELb0ELb1ELb0EEEvNS_9FwdParamsE)
        /*0100*/ 	.short	0x0380
        /*0102*/ 	.short	0x00e8


	//----- nvinfo : EIATTR_SW_WAR
	.align		4
.L_540:
        /*0104*/ 	.byte	0x04, 0x36
        /*0106*/ 	.short	(.L_542 - .L_541)
.L_541:
        /*0108*/ 	.word	0x00000008
.L_542:


//--------------------- .nv.info._ZN10layer_norm31ln_parallel_residual_fwd_kernelINS_13Kernel_traitsI13__nv_bfloat16S2_S2_S2_fjLj768ELj1ELj4ELj1ELj16ENS_18Kernel_traits_baseILj768ES2_S2_S2_S2_fjLj128EEEEELb0ELb1ELb1EEEvNS_9FwdParamsE --------------------------
	.section	.nv.info._ZN10layer_norm31ln_parallel_residual_fwd_kernelINS_13Kernel_traitsI13__nv_bfloat16S2_S2_S2_fjLj768ELj1ELj4ELj1ELj16ENS_18Kernel_traits_baseILj768ES2_S2_S2_S2_fjLj128EEEEELb0ELb1ELb1EEEvNS_9FwdParamsE,"",@"SHT_CUDA_INFO"
	.sectionflags	@""
	.align	4


	//----- nvinfo : EIATTR_CUDA_API_VERSION
	.align		4
        /*0000*/ 	.byte	0x04, 0x37
        /*0002*/ 	.short	(.L_544 - .L_543)
.L_543:
        /*0004*/ 	.word	0x00000082


	//----- nvinfo : EIATTR_KPARAM_INFO
	.align		4
.L_544:
        /*0008*/ 	.byte	0x04, 0x17
        /*000a*/ 	.short	(.L_546 - .L_545)
.L_545:
        /*000c*/ 	.word	0x00000000
        /*0010*/ 	.short	0x0000
        /*0012*/ 	.short	0x0000
        /*0014*/ 	.byte	0x00, 0xf0, 0xa1, 0x03


	//----- nvinfo : EIATTR_SPARSE_MMA_MASK
	.align		4
.L_546:
        /*0018*/ 	.byte	0x03, 0x50
        /*001a*/ 	.short	0x0000


	//----- nvinfo : EIATTR_MAXREG_COUNT
	.align		4
        /*001c*/ 	.byte	0x03, 0x1b
        /*001e*/ 	.short	0x00ff


	//----- nvinfo : EIATTR_MERCURY_ISA_VERSION
	.align		4
        /*0020*/ 	.byte	0x03, 0x5f
        /*0022*/ 	.short	0x0101


	//----- nvinfo : EIATTR_COOP_GROUP_MASK_REGIDS
	.align		4
        /*0024*/ 	.byte	0x04, 0x29
        /*0026*/ 	.short	(.L_548 - .L_547)


	//   ....[0]....
.L_547:
        /*0028*/ 	.word	0xffffffff


	//   ....[1]....
        /*002c*/ 	.word	0xffffffff


	//   ....[2]....
        /*0030*/ 	.word	0xffffffff


	//   ....[3]....
        /*0034*/ 	.word	0xffffffff


	//   ....[4]....
        /*0038*/ 	.word	0xffffffff


	//   ....[5]....
        /*003c*/ 	.word	0xffffffff


	//   ....[6]....
        /*0040*/ 	.word	0xffffffff


	//   ....[7]....
        /*0044*/ 	.word	0xffffffff


	//   ....[8]....
        /*0048*/ 	.word	0xffffffff


	//   ....[9]....
        /*004c*/ 	.word	0xffffffff


	//   ....[10]....
        /*0050*/ 	.word	0x05000014


	//   ....[11]....
        /*0054*/ 	.word	0x05000014


	//   ....[12]....
        /*0058*/ 	.word	0x05000014


	//   ....[13]....
        /*005c*/ 	.word	0x05000014


	//   ....[14]....
        /*0060*/ 	.word	0x05000014


	//   ....[15]....
        /*0064*/ 	.word	0x05000014


	//   ....[16]....
        /*0068*/ 	.word	0x05000014


	//   ....[17]....
        /*006c*/ 	.word	0x05000014


	//   ....[18]....
        /*0070*/ 	.word	0x05000014


	//   ....[19]....
        /*0074*/ 	.word	0x05000014


	//----- nvinfo : EIATTR_COOP_GROUP_INSTR_OFFSETS
	.align		4
.L_548:
        /*0078*/ 	.byte	0x04, 0x28
        /*007a*/ 	.short	(.L_550 - .L_549)


	//   ....[0]....
.L_549:
        /*007c*/ 	.word	0x00002790


	//   ....[1]....
        /*0080*/ 	.word	0x000027b0


	//   ....[2]....
        /*0084*/ 	.word	0x000027d0


	//   ....[3]....
        /*0088*/ 	.word	0x000027f0


	//   ....[4]....
        /*008c*/ 	.word	0x00002810


	//   ....[5]....
        /*0090*/ 	.word	0x00002b50


	//   ....[6]....
        /*0094*/ 	.word	0x00002b70


	//   ....[7]....
        /*0098*/ 	.word	0x00002b90


	//   ....[8]....
        /*009c*/ 	.word	0x00002bb0


	//   ....[9]....
        /*00a0*/ 	.word	0x00002bd0


	//   ....[10]....
        /*00a4*/ 	.word	0x00003310


	//   ....[11]....
        /*00a8*/ 	.word	0x000033b0


	//   ....[12]....
        /*00ac*/ 	.word	0x00003420


	//   ....[13]....
        /*00b0*/ 	.word	0x00003490


	//   ....[14]....
        /*00b4*/ 	.word	0x00003500


	//   ....[15]....
        /*00b8*/ 	.word	0x00003890


	//   ....[16]....
        /*00bc*/ 	.word	0x00003900


	//   ....[17]....
        /*00c0*/ 	.word	0x00003970


	//   ....[18]....
        /*00c4*/ 	.word	0x000039e0


	//   ....[19]....
        /*00c8*/ 	.word	0x00003a50


	//----- nvinfo : EIATTR_VRC_CTA_INIT_COUNT
	.align		4
.L_550:
        /*00cc*/ 	.byte	0x02, 0x4a
	.zero		1
	.zero		1


	//----- nvinfo : EIATTR_EXIT_INSTR_OFFSETS
	.align		4
        /*00d0*/ 	.byte	0x04, 0x1c
        /*00d2*/ 	.short	(.L_552 - .L_551)


	//   ....[0]....
.L_551:
        /*00d4*/ 	.word	0x00000330


	//   ....[1]....
        /*00d8*/ 	.word	0x000032a0


	//----- nvinfo : EIATTR_MAX_THREADS
	.align		4
.L_552:
        /*00dc*/ 	.byte	0x04, 0x05
        /*00de*/ 	.short	(.L_554 - .L_553)
.L_553:
        /*00e0*/ 	.word	0x00000080
        /*00e4*/ 	.word	0x00000001
        /*00e8*/ 	.word	0x00000001


	//----- nvinfo : EIATTR_CRS_STACK_SIZE
	.align		4
.L_554:
        /*00ec*/ 	.byte	0x04, 0x1e
        /*00ee*/ 	.short	(.L_556 - .L_555)
.L_555:
        /*00f0*/ 	.word	0x00000000


	//----- nvinfo : EIATTR_CBANK_PARAM_SIZE
	.align		4
.L_556:
        /*00f4*/ 	.byte	0x03, 0x19
        /*00f6*/ 	.short	0x00e8


	//----- nvinfo : EIATTR_PARAM_CBANK
	.align		4
        /*00f8*/ 	.byte	0x04, 0x0a
        /*00fa*/ 	.short	(.L_558 - .L_557)
	.align		4
.L_557:
        /*00fc*/ 	.word	index@(.nv.constant0._ZN10layer_norm31ln_parallel_residual_fwd_kernelINS_13Kernel_traitsI13__nv_bfloat16S2_S2_S2_fjLj768ELj1ELj4ELj1ELj16ENS_18Kernel_traits_baseILj768ES2_S2_S2_S2_fjLj128EEEEELb0ELb1ELb1EEEvNS_9FwdParamsE)
        /*0100*/ 	.short	0x0380
        /*0102*/ 	.short	0x00e8


	//----- nvinfo : EIATTR_SW_WAR
	.align		4
.L_558:
        /*0104*/ 	.byte	0x04, 0x36
        /*0106*/ 	.short	(.L_560 - .L_559)
.L_559:
        /*0108*/ 	.word	0x00000008
.L_560:


//--------------------- .nv.info._ZN10layer_norm31ln_parallel_residual_fwd_kernelINS_13Kernel_traitsI13__nv_bfloat16S2_S2_S2_fjLj768ELj1ELj4ELj1ELj16ENS_18Kernel_traits_baseILj768ES2_S2_S2_S2_fjLj128EEEEELb1ELb0ELb0EEEvNS_9FwdParamsE --------------------------
	.section	.nv.info._ZN10layer_norm31ln_parallel_residual_fwd_kernelINS_13Kernel_traitsI13__nv_bfloat16S2_S2_S2_fjLj768ELj1ELj4ELj1ELj16ENS_18Kernel_traits_baseILj768ES2_S2_S2_S2_fjLj128EEEEELb1ELb0ELb0EEEvNS_9FwdParamsE,"",@"SHT_CUDA_INFO"
	.sectionflags	@""
	.align	4


	//----- nvinfo : EIATTR_CUDA_API_VERSION
	.align		4
        /*0000*/ 	.byte	0x04, 0x37
        /*0002*/ 	.short	(.L_562 - .L_561)
.L_561:
        /*0004*/ 	.word	0x00000082


	//----- nvinfo : EIATTR_KPARAM_INFO
	.align		4
.L_562:
        /*0008*/ 	.byte	0x04, 0x17
        /*000a*/ 	.short	(.L_564 - .L_563)
.L_563:
        /*000c*/ 	.word	0x00000000
        /*0010*/ 	.short	0x0000
        /*0012*/ 	.short	0x0000
        /*0014*/ 	.byte	0x00, 0xf0, 0xa1, 0x03


	//----- nvinfo : EIATTR_SPARSE_MMA_MASK
	.align		4
.L_564:
        /*0018*/ 	.byte	0x03, 0x50
        /*001a*/ 	.short	0x0000


	//----- nvinfo : EIATTR_MAXREG_COUNT
	.align		4
        /*001c*/ 	.byte	0x03, 0x1b
        /*001e*/ 	.short	0x00ff


	//----- nvinfo : EIATTR_MERCURY_ISA_VERSION
	.align		4
        /*0020*/ 	.byte	0x03, 0x5f
        /*0022*/ 	.short	0x0101


	//----- nvinfo : EIATTR_COOP_GROUP_MASK_REGIDS
	.align		4
        /*0024*/ 	.byte	0x04, 0x29
        /*0026*/ 	.short	(.L_566 - .L_565)


	//   ....[0]....
.L_565:
        /*0028*/ 	.word	0xffffffff


	//   ....[1]....
        /*002c*/ 	.word	0xffffffff


	//   ....[2]....
        /*0030*/ 	.word	0xffffffff


	//   ....[3]....
        /*0034*/ 	.word	0xffffffff


	//   ....[4]....
        /*0038*/ 	.word	0xffffffff


	//   ....[5]....
        /*003c*/ 	.word	0xffffffff


	//   ....[6]....
        /*0040*/ 	.word	0xffffffff


	//   ....[7]....
        /*0044*/ 	.word	0xffffffff


	//   ....[8]....
        /*0048*/ 	.word	0xffffffff


	//   ....[9]....
        /*004c*/ 	.word	0xffffffff


	//   ....[10]....
        /*0050*/ 	.word	0x05000090


	//   ....[11]....
        /*0054*/ 	.word	0x05000090


	//   ....[12]....
        /*0058*/ 	.word	0x05000090


	//   ....[13]....
        /*005c*/ 	.word	0x05000090


	//   ....[14]....
        /*0060*/ 	.word	0x05000090


	//   ....[15]....
        /*0064*/ 	.word	0x05000090


	//   ....[16]....
        /*0068*/ 	.word	0x05000090


	//   ....[17]....
        /*006c*/ 	.word	0x05000090


	//   ....[18]....
        /*0070*/ 	.word	0x05000090


	//   ....[19]....
        /*0074*/ 	.word	0x05000090


	//----- nvinfo : EIATTR_COOP_GROUP_INSTR_OFFSETS
	.align		4
.L_566:
        /*0078*/ 	.byte	0x04, 0x28
        /*007a*/ 	.short	(.L_568 - .L_567)


	//   ....[0]....
.L_567:
        /*007c*/ 	.word	0x0001dd30


	//   ....[1]....
        /*0080*/ 	.word	0x0001dd60


	//   ....[2]....
        /*0084*/ 	.word	0x0001dd80


	//   ....[3]....
        /*0088*/ 	.word	0x0001dda0


	//   ....[4]....
        /*008c*/ 	.word	0x0001ddc0


	//   ....[5]....
        /*0090*/ 	.word	0x0001e100


	//   ....[6]....
        /*0094*/ 	.word	0x0001e120


	//   ....[7]....
        /*0098*/ 	.word	0x0001e140


	//   ....[8]....
        /*009c*/ 	.word	0x0001e160


	//   ....[9]....
        /*00a0*/ 	.word	0x0001e180


	//   ....[10]....
        /*00a4*/ 	.word	0x0001f3a0


	//   ....[11]....
        /*00a8*/ 	.word	0x0001f450


	//   ....[12]....
        /*00ac*/ 	.word	0x0001f4c0


	//   ....[13]....
        /*00b0*/ 	.word	0x0001f530


	//   ....[14]....
        /*00b4*/ 	.word	0x0001f5a0


	//   ....[15]....
        /*00b8*/ 	.word	0x0001f930


	//   ....[16]....
        /*00bc*/ 	.word	0x0001f9a0


	//   ....[17]....
        /*00c0*/ 	.word	0x0001fa10


	//   ....[18]....
        /*00c4*/ 	.word	0x0001fa80


	//   ....[19]....
        /*00c8*/ 	.word	0x0001faf0


	//----- nvinfo : EIATTR_VRC_CTA_INIT_COUNT
	.align		4
.L_568:
        /*00cc*/ 	.byte	0x02, 0x4a
	.zero		1
	.zero		1


	//----- nvinfo : EIATTR_EXIT_INSTR_OFFSETS
	.align		4
        /*00d0*/ 	.byte	0x04, 0x1c
        /*00d2*/ 	.short	(.L_570 - .L_569)


	//   ....[0]....
.L_569:
        /*00d4*/ 	.word	0x00000f30


	//   ....[1]....
        /*00d8*/ 	.word	0x0001f330


	//----- nvinfo : EIATTR_MAX_THREADS
	.align		4
.L_570:
        /*00dc*/ 	.byte	0x04, 0x05
        /*00de*/ 	.short	(.L_572 - .L_571)
.L_571:
        /*00e0*/ 	.word	0x00000080
        /*00e4*/ 	.word	0x00000001
        /*00e8*/ 	.word	0x00000001


	//----- nvinfo : EIATTR_CRS_STACK_SIZE
	.align		4
.L_572:
        /*00ec*/ 	.byte	0x04, 0x1e
        /*00ee*/ 	.short	(.L_574 - .L_573)
.L_573:
        /*00f0*/ 	.word	0x00000000


	//----- nvinfo : EIATTR_CBANK_PARAM_SIZE
	.align		4
.L_574:
        /*00f4*/ 	.byte	0x03, 0x19
        /*00f6*/ 	.short	0x00e8


	//----- nvinfo : EIATTR_PARAM_CBANK
	.align		4
        /*00f8*/ 	.byte	0x04, 0x0a
        /*00fa*/ 	.short	(.L_576 - .L_575)
	.align		4
.L_575:
        /*00fc*/ 	.word	index@(.nv.constant0._ZN10layer_norm31ln_parallel_residual_fwd_kernelINS_13Kernel_traitsI13__nv_bfloat16S2_S2_S2_fjLj768ELj1ELj4ELj1ELj16ENS_18Kernel_traits_baseILj768ES2_S2_S2_S2_fjLj128EEEEELb1ELb0ELb0EEEvNS_9FwdParamsE)
        /*0100*/ 	.short	0x0380
        /*0102*/ 	.short	0x00e8


	//----- nvinfo : EIATTR_SW_WAR
	.align		4
.L_576:
        /*0104*/ 	.byte	0x04, 0x36
        /*0106*/ 	.short	(.L_578 - .L_577)
.L_577:
        /*0108*/ 	.word	0x00000008
.L_578:


//--------------------- .nv.info._ZN10layer_norm31ln_parallel_residual_fwd_kernelINS_13Kernel_traitsI13__nv_bfloat16S2_S2_S2_fjLj768ELj1ELj4ELj1ELj16ENS_18Kernel_traits_baseILj768ES2_S2_S2_S2_fjLj128EEEEELb1ELb0ELb1EEEvNS_9FwdParamsE --------------------------
	.section	.nv.info._ZN10layer_norm31ln_parallel_residual_fwd_kernelINS_13Kernel_traitsI13__nv_bfloat16S2_S2_S2_fjLj768ELj1ELj4ELj1ELj16ENS_18Kernel_traits_baseILj768ES2_S2_S2_S2_fjLj128EEEEELb1ELb0ELb1EEEvNS_9FwdParamsE,"",@"SHT_CUDA_INFO"
	.sectionflags	@""
	.align	4


	//----- nvinfo : EIATTR_CUDA_API_VERSION
	.align		4
        /*0000*/ 	.byte	0x04, 0x37
        /*0002*/ 	.short	(.L_580 - .L_579)
.L_579:
        /*0004*/ 	.word	0x00000082


	//----- nvinfo : EIATTR_KPARAM_INFO
	.align		4
.L_580:
        /*0008*/ 	.byte	0x04, 0x17
        /*000a*/ 	.short	(.L_582 - .L_581)
.L_581:
        /*000c*/ 	.word	0x00000000
        /*0010*/ 	.short	0x0000
        /*0012*/ 	.short	0x0000
        /*0014*/ 	.byte	0x00, 0xf0, 0xa1, 0x03


	//----- nvinfo : EIATTR_SPARSE_MMA_MASK
	.align		4
.L_582:
        /*0018*/ 	.byte	0x03, 0x50
        /*001a*/ 	.short	0x0000


	//----- nvinfo : EIATTR_MAXREG_COUNT
	.align		4
        /*001c*/ 	.byte	0x03, 0x1b
        /*001e*/ 	.short	0x00ff


	//----- nvinfo : EIATTR_MERCURY_ISA_VERSION
	.align		4
        /*0020*/ 	.byte	0x03, 0x5f
        /*0022*/ 	.short	0x0101


	//----- nvinfo : EIATTR_COOP_GROUP_MASK_REGIDS
	.align		4
        /*0024*/ 	.byte	0x04, 0x29
        /*0026*/ 	.short	(.L_584 - .L_583)


	//   ....[0]....
.L_583:
        /*0028*/ 	.word	0xffffffff


	//   ....[1]....
        /*002c*/ 	.word	0xffffffff


	//   ....[2]....
        /*0030*/ 	.word	0xffffffff


	//   ....[3]....
        /*0034*/ 	.word	0xffffffff


	//   ....[4]....
        /*0038*/ 	.word	0xffffffff


	//   ....[5]....
        /*003c*/ 	.word	0xffffffff


	//   ....[6]....
        /*0040*/ 	.word	0xffffffff


	//   ....[7]....
        /*0044*/ 	.word	0xffffffff


	//   ....[8]....
        /*0048*/ 	.word	0xffffffff


	//   ....[9]....
        /*004c*/ 	.word	0xffffffff


	//   ....[10]....
        /*0050*/ 	.word	0x0500001a


	//   ....[11]....
        /*0054*/ 	.word	0x0500001a


	//   ....[12]....
        /*0058*/ 	.word	0x0500001a


	//   ....[13]....
        /*005c*/ 	.word	0x0500001a


	//   ....[14]....
        /*0060*/ 	.word	0x0500001a


	//   ....[15]....
        /*0064*/ 	.word	0x0500001a


	//   ....[16]....
        /*0068*/ 	.word	0x0500001a


	//   ....[17]....
        /*006c*/ 	.word	0x0500001a


	//   ....[18]....
        /*0070*/ 	.word	0x0500001a


	//   ....[19]....
        /*0074*/ 	.word	0x0500001a


	//----- nvinfo : EIATTR_COOP_GROUP_INSTR_OFFSETS
	.align		4
.L_584:
        /*0078*/ 	.byte	0x04, 0x28
        /*007a*/ 	.short	(.L_586 - .L_585)


	//   ....[0]....
.L_585:
        /*007c*/ 	.word	0x0001a460


	//   ....[1]....
        /*0080*/ 	.word	0x0001a480


	//   ....[2]....
        /*0084*/ 	.word	0x0001a4a0


	//   ....[3]....
        /*0088*/ 	.word	0x0001a4d0


	//   ....[4]....
        /*008c*/ 	.word	0x0001a4f0


	//   ....[5]....
        /*0090*/ 	.word	0x0001a820


	//   ....[6]....
        /*0094*/ 	.word	0x0001a840


	//   ....[7]....
        /*0098*/ 	.word	0x0001a860


	//   ....[8]....
        /*009c*/ 	.word	0x0001a880


	//   ....[9]....
        /*00a0*/ 	.word	0x0001a8a0


	//   ....[10]....
        /*00a4*/ 	.word	0x0001b990


	//   ....[11]....
        /*00a8*/ 	.word	0x0001ba30


	//   ....[12]....
        /*00ac*/ 	.word	0x0001baa0


	//   ....[13]....
        /*00b0*/ 	.word	0x0001bb20


	//   ....[14]....
        /*00b4*/ 	.word	0x0001bb90


	//   ....[15]....
        /*00b8*/ 	.word	0x0001bf10


	//   ....[16]....
        /*00bc*/ 	.word	0x0001bf80


	//   ....[17]....
        /*00c0*/ 	.word	0x0001bff0


	//   ....[18]....
        /*00c4*/ 	.word	0x0001c060


	//   ....[19]....
        /*00c8*/ 	.word	0x0001c0d0


	//----- nvinfo : EIATTR_VRC_CTA_INIT_COUNT
	.align		4
.L_586:
        /*00cc*/ 	.byte	0x02, 0x4a
	.zero		1
	.zero		1


	//----- nvinfo : EIATTR_EXIT_INSTR_OFFSETS
	.align		4
        /*00d0*/ 	.byte	0x04, 0x1c
        /*00d2*/ 	.short	(.L_588 - .L_587)


	//   ....[0]....
.L_587:
        /*00d4*/ 	.word	0x00000a70


	//   ....[1]....
        /*00d8*/ 	.word	0x0001b930


	//----- nvinfo : EIATTR_MAX_THREADS
	.align		4
.L_588:
        /*00dc*/ 	.byte	0x04, 0x05
        /*00de*/ 	.short	(.L_590 - .L_589)
.L_589:
        /*00e0*/ 	.word	0x00000080
        /*00e4*/ 	.word	0x00000001
        /*00e8*/ 	.word	0x00000001


	//----- nvinfo : EIATTR_CRS_STACK_SIZE
	.align		4
.L_590:
        /*00ec*/ 	.byte	0x04, 0x1e
        /*00ee*/ 	.short	(.L_592 - .L_591)
.L_591:
        /*00f0*/ 	.word	0x00000000


	//----- nvinfo : EIATTR_CBANK_PARAM_SIZE
	.align		4
.L_592:
        /*00f4*/ 	.byte	0x03, 0x19
        /*00f6*/ 	.short	0x00e8


	//----- nvinfo : EIATTR_PARAM_CBANK
	.align		4
        /*00f8*/ 	.byte	0x04, 0x0a
        /*00fa*/ 	.short	(.L_594 - .L_593)
	.align		4
.L_593:
        /*00fc*/ 	.word	index@(.nv.constant0._ZN10layer_norm31ln_parallel_residual_fwd_kernelINS_13Kernel_traitsI13__nv_bfloat16S2_S2_S2_fjLj768ELj1ELj4ELj1ELj16ENS_18Kernel_traits_baseILj768ES2_S2_S2_S2_fjLj128EEEEELb1ELb0ELb1EEEvNS_9FwdParamsE)
        /*0100*/ 	.short	0x0380
        /*0102*/ 	.short	0x00e8


	//----- nvinfo : EIATTR_SW_WAR
	.align		4
.L_594:
        /*0104*/ 	.byte	0x04, 0x36
        /*0106*/ 	.short	(.L_596 - .L_595)
.L_595:
        /*0108*/ 	.word	0x00000008
.L_596:


//--------------------- .nv.info._ZN10layer_norm31ln_parallel_residual_fwd_kernelINS_13Kernel_traitsI13__nv_bfloat16S2_S2_S2_fjLj768ELj1ELj4ELj1ELj16ENS_18Kernel_traits_baseILj768ES2_S2_S2_S2_fjLj128EEEEELb1ELb1ELb0EEEvNS_9FwdParamsE --------------------------
	.section	.nv.info._ZN10layer_norm31ln_parallel_residual_fwd_kernelINS_13Kernel_traitsI13__nv_bfloat16S2_S2_S2_fjLj768ELj1ELj4ELj1ELj16ENS_18Kernel_traits_baseILj768ES2_S2_S2_S2_fjLj128EEEEELb1ELb1ELb0EEEvNS_9FwdParamsE,"",@"SHT_CUDA_INFO"
	.sectionflags	@""
	.align	4


	//----- nvinfo : EIATTR_CUDA_API_VERSION
	.align		4
        /*0000*/ 	.byte	0x04, 0x37
        /*0002*/ 	.short	(.L_598 - .L_597)
.L_597:
        /*0004*/ 	.word	0x00000082


	//----- nvinfo : EIATTR_KPARAM_INFO
	.align		4
.L_598:
        /*0008*/ 	.byte	0x04, 0x17
        /*000a*/ 	.short	(.L_600 - .L_599)
.L_599:
        /*000c*/ 	.word	0x00000000
        /*0010*/ 	.short	0x0000
        /*0012*/ 	.short	0x0000
        /*0014*/ 	.byte	0x00, 0xf0, 0xa1, 0x03


	//----- nvinfo : EIATTR_SPARSE_MMA_MASK
	.align		4
.L_600:
        /*0018*/ 	.byte	0x03, 0x50
        /*001a*/ 	.short	0x0000


	//----- nvinfo : EIATTR_MAXREG_COUNT
	.align		4
        /*001c*/ 	.byte	0x03, 0x1b
        /*001e*/ 	.short	0x00ff


	//----- nvinfo : EIATTR_MERCURY_ISA_VERSION
	.align		4
        /*0020*/ 	.byte	0x03, 0x5f
        /*0022*/ 	.short	0x0101


	//----- nvinfo : EIATTR_COOP_GROUP_MASK_REGIDS
	.align		4
        /*0024*/ 	.byte	0x04, 0x29
        /*0026*/ 	.short	(.L_602 - .L_601)


	//   ....[0]....
.L_601:
        /*0028*/ 	.word	0xffffffff


	//   ....[1]....
        /*002c*/ 	.word	0xffffffff


	//   ....[2]....
        /*0030*/ 	.word	0xffffffff


	//   ....[3]....
        /*0034*/ 	.word	0xffffffff


	//   ....[4]....
        /*0038*/ 	.word	0xffffffff


	//   ....[5]....
        /*003c*/ 	.word	0xffffffff


	//   ....[6]....
        /*0040*/ 	.word	0xffffffff


	//   ....[7]....
        /*0044*/ 	.word	0xffffffff


	//   ....[8]....
        /*0048*/ 	.word	0xffffffff


	//   ....[9]....
        /*004c*/ 	.word	0xffffffff


	//   ....[10]....
        /*0050*/ 	.word	0x0500006e


	//   ....[11]....
        /*0054*/ 	.word	0x0500006e


	//   ....[12]....
        /*0058*/ 	.word	0x0500006e


	//   ....[13]....
        /*005c*/ 	.word	0x0500006e


	//   ....[14]....
        /*0060*/ 	.word	0x0500006e


	//   ....[15]....
        /*0064*/ 	.word	0x0500006e


	//   ....[16]....
        /*0068*/ 	.word	0x0500006e


	//   ....[17]....
        /*006c*/ 	.word	0x0500006e


	//   ....[18]....
        /*0070*/ 	.word	0x0500006e


	//   ....[19]....
        /*0074*/ 	.word	0x0500006e


	//----- nvinfo : EIATTR_COOP_GROUP_INSTR_OFFSETS
	.align		4
.L_602:
        /*0078*/ 	.byte	0x04, 0x28
        /*007a*/ 	.short	(.L_604 - .L_603)


	//   ....[0]....
.L_603:
        /*007c*/ 	.word	0x00018ee0


	//   ....[1]....
        /*0080*/ 	.word	0x00018f00


	//   ....[2]....
        /*0084*/ 	.word	0x00018f20


	//   ....[3]....
        /*0088*/ 	.word	0x00018f40


	//   ....[4]....
        /*008c*/ 	.word	0x00018f70


	//   ....[5]....
        /*0090*/ 	.word	0x000192b0


	//   ....[6]....
        /*0094*/ 	.word	0x000192d0


	//   ....[7]....
        /*0098*/ 	.word	0x000192f0


	//   ....[8]....
        /*009c*/ 	.word	0x00019310


	//   ....[9]....
        /*00a0*/ 	.word	0x00019330


	//   ....[10]....
        /*00a4*/ 	.word	0x00019e80


	//   ....[11]....
        /*00a8*/ 	.word	0x00019f20


	//   ....[12]....
        /*00ac*/ 	.word	0x00019f90


	//   ....[13]....
        /*00b0*/ 	.word	0x0001a000


	//   ....[14]....
        /*00b4*/ 	.word	0x0001a080


	//   ....[15]....
        /*00b8*/ 	.word	0x0001a410


	//   ....[16]....
        /*00bc*/ 	.word	0x0001a480


	//   ....[17]....
        /*00c0*/ 	.word	0x0001a4f0


	//   ....[18]....
        /*00c4*/ 	.word	0x0001a560


	//   ....[19]....
        /*00c8*/ 	.word	0x0001a5d0


	//----- nvinfo : EIATTR_VRC_CTA_INIT_COUNT
	.align		4
.L_604:
        /*00cc*/ 	.byte	0x02, 0x4a
	.zero		1
	.zero		1


	//----- nvinfo : EIATTR_EXIT_INSTR_OFFSETS
	.align		4
        /*00d0*/ 	.byte	0x04, 0x1c
        /*00d2*/ 	.short	(.L_606 - .L_605)


	//   ....[0]....
.L_605:
        /*00d4*/ 	.word	0x000006a0


	//   ....[1]....
        /*00d8*/ 	.word	0x00019e10


	//----- nvinfo : EIATTR_MAX_THREADS
	.align		4
.L_606:
        /*00dc*/ 	.byte	0x04, 0x05
        /*00de*/ 	.short	(.L_608 - .L_607)
.L_607:
        /*00e0*/ 	.word	0x00000080
        /*00e4*/ 	.word	0x00000001
        /*00e8*/ 	.word	0x00000001


	//----- nvinfo : EIATTR_CRS_STACK_SIZE
	.align		4
.L_608:
        /*00ec*/ 	.byte	0x04, 0x1e
        /*00ee*/ 	.short	(.L_610 - .L_609)
.L_609:
        /*00f0*/ 	.word	0x00000000


	//----- nvinfo : EIATTR_CBANK_PARAM_SIZE
	.align		4
.L_610:
        /*00f4*/ 	.byte	0x03, 0x19
        /*00f6*/ 	.short	0x00e8


	//----- nvinfo : EIATTR_PARAM_CBANK
	.align		4
        /*00f8*/ 	.byte	0x04, 0x0a
        /*00fa*/ 	.short	(.L_612 - .L_611)
	.align		4
.L_611:
        /*00fc*/ 	.word	index@(.nv.constant0._ZN10layer_norm31ln_parallel_residual_fwd_kernelINS_13Kernel_traitsI13__nv_bfloat16S2_S2_S2_fjLj768ELj1ELj4ELj1ELj16ENS_18Kernel_traits_baseILj768ES2_S2_S2_S2_fjLj128EEEEELb1ELb1ELb0EEEvNS_9FwdParamsE)
        /*0100*/ 	.short	0x0380
        /*0102*/ 	.short	0x00e8


	//----- nvinfo : EIATTR_SW_WAR
	.align		4
.L_612:
        /*0104*/ 	.byte	0x04, 0x36
        /*0106*/ 	.short	(.L_614 - .L_613)
.L_613:
        /*0108*/ 	.word	0x00000008
.L_614:


//--------------------- .nv.info._ZN10layer_norm31ln_parallel_residual_fwd_kernelINS_13Kernel_traitsI13__nv_bfloat16S2_S2_S2_fjLj768ELj1ELj4ELj1ELj16ENS_18Kernel_traits_baseILj768ES2_S2_S2_S2_fjLj128EEEEELb1ELb1ELb1EEEvNS_9FwdParamsE --------------------------
	.section	.nv.info._ZN10layer_norm31ln_parallel_residual_fwd_kernelINS_13Kernel_traitsI13__nv_bfloat16S2_S2_S2_fjLj768ELj1ELj4ELj1ELj16ENS_18Kernel_traits_baseILj768ES2_S2_S2_S2_fjLj128EEEEELb1ELb1ELb1EEEvNS_9FwdParamsE,"",@"SHT_CUDA_INFO"
	.sectionflags	@""
	.align	4


	//----- nvinfo : EIATTR_CUDA_API_VERSION
	.align		4
        /*0000*/ 	.byte	0x04, 0x37
        /*0002*/ 	.short	(.L_616 - .L_615)
.L_615:
        /*0004*/ 	.word	0x00000082


	//----- nvinfo : EIATTR_KPARAM_INFO
	.align		4
.L_616:
        /*0008*/ 	.byte	0x04, 0x17
        /*000a*/ 	.short	(.L_618 - .L_617)
.L_617:
        /*000c*/ 	.word	0x00000000
        /*0010*/ 	.short	0x0000
        /*0012*/ 	.short	0x0000
        /*0014*/ 	.byte	0x00, 0xf0, 0xa1, 0x03


	//----- nvinfo : EIATTR_SPARSE_MMA_MASK
	.align		4
.L_618:
        /*0018*/ 	.byte	0x03, 0x50
        /*001a*/ 	.short	0x0000


	//----- nvinfo : EIATTR_MAXREG_COUNT
	.align		4
        /*001c*/ 	.byte	0x03, 0x1b
        /*001e*/ 	.short	0x00ff


	//----- nvinfo : EIATTR_MERCURY_ISA_VERSION
	.align		4
        /*0020*/ 	.byte	0x03, 0x5f
        /*0022*/ 	.short	0x0101


	//----- nvinfo : EIATTR_COOP_GROUP_MASK_REGIDS
	.align		4
        /*0024*/ 	.byte	0x04, 0x29
        /*0026*/ 	.short	(.L_620 - .L_619)


	//   ....[0]....
.L_619:
        /*0028*/ 	.word	0xffffffff


	//   ....[1]....
        /*002c*/ 	.word	0xffffffff


	//   ....[2]....
        /*0030*/ 	.word	0xffffffff


	//   ....[3]....
        /*0034*/ 	.word	0xffffffff


	//   ....[4]....
        /*0038*/ 	.word	0xffffffff


	//   ....[5]....
        /*003c*/ 	.word	0xffffffff


	//   ....[6]....
        /*0040*/ 	.word	0xffffffff


	//   ....[7]....
        /*0044*/ 	.word	0xffffffff


	//   ....[8]....
        /*0048*/ 	.word	0xffffffff


	//   ....[9]....
        /*004c*/ 	.word	0xffffffff


	//   ....[10]....
        /*0050*/ 	.word	0x05000034


	//   ....[11]....
        /*0054*/ 	.word	0x05000034


	//   ....[12]....
        /*0058*/ 	.word	0x05000034


	//   ....[13]....
        /*005c*/ 	.word	0x05000034


	//   ....[14]....
        /*0060*/ 	.word	0x05000034


	//   ....[15]....
        /*0064*/ 	.word	0x05000034


	//   ....[16]....
        /*0068*/ 	.word	0x05000034


	//   ....[17]....
        /*006c*/ 	.word	0x05000034


	//   ....[18]....
        /*0070*/ 	.word	0x05000034


	//   ....[19]....
        /*0074*/ 	.word	0x05000034


	//----- nvinfo : EIATTR_COOP_GROUP_INSTR_OFFSETS
	.align		4
.L_620:
        /*0078*/ 	.byte	0x04, 0x28
        /*007a*/ 	.short	(.L_622 - .L_621)


	//   ....[0]....
.L_621:
        /*007c*/ 	.word	0x00018820


	//   ....[1]....
        /*0080*/ 	.word	0x00018840


	//   ....[2]....
        /*0084*/ 	.word	0x00018860


	//   ....[3]....
        /*0088*/ 	.word	0x00018880


	//   ....[4]....
        /*008c*/ 	.word	0x000188b0


	//   ....[5]....
        /*0090*/ 	.word	0x00018be0


	//   ....[6]....
        /*0094*/ 	.word	0x00018c00


	//   ....[7]....
        /*0098*/ 	.word	0x00018c20


	//   ....[8]....
        /*009c*/ 	.word	0x00018c40


	//   ....[9]....
        /*00a0*/ 	.word	0x00018c60


	//   ....[10]....
        /*00a4*/ 	.word	0x000193d0


	//   ....[11]....
        /*00a8*/ 	.word	0x00019470


	//   ....[12]....
        /*00ac*/ 	.word	0x000194e0


	//   ....[13]....
        /*00b0*/ 	.word	0x00019550


	//   ....[14]....
        /*00b4*/ 	.word	0x000195d0


	//   ....[15]....
        /*00b8*/ 	.word	0x00019950


	//   ....[16]....
        /*00bc*/ 	.word	0x000199c0


	//   ....[17]....
        /*00c0*/ 	.word	0x00019a30


	//   ....[18]....
        /*00c4*/ 	.word	0x00019aa0


	//   ....[19]....
        /*00c8*/ 	.word	0x00019b10


	//----- nvinfo : EIATTR_VRC_CTA_INIT_COUNT
	.align		4
.L_622:
        /*00cc*/ 	.byte	0x02, 0x4a
	.zero		1
	.zero		1


	//----- nvinfo : EIATTR_EXIT_INSTR_OFFSETS
	.align		4
        /*00d0*/ 	.byte	0x04, 0x1c
        /*00d2*/ 	.short	(.L_624 - .L_623)


	//   ....[0]....
.L_623:
        /*00d4*/ 	.word	0x00000270


	//   ....[1]....
        /*00d8*/ 	.word	0x00019360


	//----- nvinfo : EIATTR_MAX_THREADS
	.align		4
.L_624:
        /*00dc*/ 	.byte	0x04, 0x05
        /*00de*/ 	.short	(.L_626 - .L_625)
.L_625:
        /*00e0*/ 	.word	0x00000080
        /*00e4*/ 	.word	0x00000001
        /*00e8*/ 	.word	0x00000001


	//----- nvinfo : EIATTR_CRS_STACK_SIZE
	.align		4
.L_626:
        /*00ec*/ 	.byte	0x04, 0x1e
        /*00ee*/ 	.short	(.L_628 - .L_627)
.L_627:
        /*00f0*/ 	.word	0x00000000


	//----- nvinfo : EIATTR_CBANK_PARAM_SIZE
	.align		4
.L_628:
        /*00f4*/ 	.byte	0x03, 0x19
        /*00f6*/ 	.short	0x00e8


	//----- nvinfo : EIATTR_PARAM_CBANK
	.align		4
        /*00f8*/ 	.byte	0x04, 0x0a
        /*00fa*/ 	.short	(.L_630 - .L_629)
	.align		4
.L_629:
        /*00fc*/ 	.word	index@(.nv.constant0._ZN10layer_norm31ln_parallel_residual_fwd_kernelINS_13Kernel_traitsI13__nv_bfloat16S2_S2_S2_fjLj768ELj1ELj4ELj1ELj16ENS_18Kernel_traits_baseILj768ES2_S2_S2_S2_fjLj128EEEEELb1ELb1ELb1EEEvNS_9FwdParamsE)
        /*0100*/ 	.short	0x0380
        /*0102*/ 	.short	0x00e8


	//----- nvinfo : EIATTR_SW_WAR
	.align		4
.L_630:
        /*0104*/ 	.byte	0x04, 0x36
        /*0106*/ 	.short	(.L_632 - .L_631)
.L_631:
        /*0108*/ 	.word	0x00000008
.L_632:


//--------------------- .nv.info._ZN10layer_norm31ln_parallel_residual_fwd_kernelINS_13Kernel_traitsI6__halfS2_S2_S2_fjLj768ELj1ELj4ELj1ELj16ENS_18Kernel_traits_baseILj768ES2_S2_S2_S2_fjLj128EEEEELb0ELb0ELb0EEEvNS_9FwdParamsE --------------------------
	.section	.nv.info._ZN10layer_norm31ln_parallel_residual_fwd_kernelINS_13Kernel_traitsI6__halfS2_S2_S2_fjLj768ELj1ELj4ELj1ELj16ENS_18Kernel_traits_baseILj768ES2_S2_S2_S2_fjLj128EEEEELb0ELb0ELb0EEEvNS_9FwdParamsE,"",@"SHT_CUDA_INFO"
	.sectionflags	@""
	.align	4


	//----- nvinfo : EIATTR_CUDA_API_VERSION
	.align		4
        /*0000*/ 	.byte	0x04, 0x37
        /*0002*/ 	.short	(.L_634 - .L_633)
.L_633:
        /*0004*/ 	.word	0x00000082


	//----- nvinfo : EIATTR_KPARAM_INFO
	.align		4
.L_634:
        /*0008*/ 	.byte	0x04, 0x17
        /*000a*/ 	.short	(.L_636 - .L_635)
.L_635:
        /*000c*/ 	.word	0x00000000
        /*0010*/ 	.short	0x0000
        /*0012*/ 	.short	0x0000
        /*0014*/ 	.byte	0x00, 0xf0, 0xa1, 0x03


	//----- nvinfo : EIATTR_SPARSE_MMA_MASK
	.align		4
.L_636:
        /*0018*/ 	.byte	0x03, 0x50
        /*001a*/ 	.short	0x0000


	//----- nvinfo : EIATTR_MAXREG_COUNT
	.align		4
        /*001c*/ 	.byte	0x03, 0x1b
        /*001e*/ 	.short	0x00ff


	//----- nvinfo : EIATTR_MERCURY_ISA_VERSION
	.align		4
        /*0020*/ 	.byte	0x03, 0x5f
        /*0022*/ 	.short	0x0101


	//----- nvinfo : EIATTR_COOP_GROUP_MASK_REGIDS
	.align		4
        /*0024*/ 	.byte	0x04, 0x29
        /*0026*/ 	.short	(.L_638 - .L_637)


	//   ....[0]....
.L_637:
        /*0028*/ 	.word	0xffffffff


	//   ....[1]....
        /*002c*/ 	.word	0xffffffff


	//   ....[2]....
        /*0030*/ 	.word	0xffffffff


	//   ....[3]....
        /*0034*/ 	.word	0xffffffff


	//   ....[4]....
        /*0038*/ 	.word	0xffffffff


	//   ....[5]....
        /*003c*/ 	.word	0xffffffff


	//   ....[6]....
        /*0040*/ 	.word	0xffffffff


	//   ....[7]....
        /*0044*/ 	.word	0xffffffff


	//   ....[8]....
        /*0048*/ 	.word	0xffffffff


	//   ....[9]....
        /*004c*/ 	.word	0xffffffff


	//   ....[10]....
        /*0050*/ 	.word	0x05000060


	//   ....[11]....
        /*0054*/ 	.word	0x05000060


	//   ....[12]....
        /*0058*/ 	.word	0x05000060


	//   ....[13]....
        /*005c*/ 	.word	0x05000060


	//   ....[14]....
        /*0060*/ 	.word	0x05000060


	//   ....[15]....
        /*0064*/ 	.word	0x05000060


	//   ....[16]....
        /*0068*/ 	.word	0x05000060


	//   ....[17]....
        /*006c*/ 	.word	0x05000060


	//   ....[18]....
        /*0070*/ 	.word	0x05000060


	//   ....[19]....
        /*0074*/ 	.word	0x05000060


	//----- nvinfo : EIATTR_COOP_GROUP_INSTR_OFFSETS
	.align		4
.L_638:
        /*0078*/ 	.byte	0x04, 0x28
        /*007a*/ 	.short	(.L_640 - .L_639)


	//   ....[0]....
.L_639:
        /*007c*/ 	.word	0x00002a10


	//   ....[1]....
        /*0080*/ 	.word	0x00002a30


	//   ....[2]....
        /*0084*/ 	.word	0x00002a50


	//   ....[3]....
        /*0088*/ 	.word	0x00002a70


	//   ....[4]....
        /*008c*/ 	.word	0x00002aa0


	//   ....[5]....
        /*0090*/ 	.word	0x00002de0


	//   ....[6]....
        /*0094*/ 	.word	0x00002e00


	//   ....[7]....
        /*0098*/ 	.word	0x00002e20


	//   ....[8]....
        /*009c*/ 	.word	0x00002e40


	//   ....[9]....
        /*00a0*/ 	.word	0x00002e60


	//   ....[10]....
        /*00a4*/ 	.word	0x00003f60


	//   ....[11]....
        /*00a8*/ 	.word	0x00004000


	//   ....[12]....
        /*00ac*/ 	.word	0x00004070


	//   ....[13]....
        /*00b0*/ 	.word	0x000040e0


	//   ....[14]....
        /*00b4*/ 	.word	0x00004160


	//   ....[15]....
        /*00b8*/ 	.word	0x000044f0


	//   ....[16]....
        /*00bc*/ 	.word	0x00004560


	//   ....[17]....
        /*00c0*/ 	.word	0x000045d0


	//   ....[18]....
        /*00c4*/ 	.word	0x00004640


	//   ....[19]....
        /*00c8*/ 	.word	0x000046b0


	//----- nvinfo : EIATTR_VRC_CTA_INIT_COUNT
	.align		4
.L_640:
        /*00cc*/ 	.byte	0x02, 0x4a
	.zero		1
	.zero		1


	//----- nvinfo : EIATTR_EXIT_INSTR_OFFSETS
	.align		4
        /*00d0*/ 	.byte	0x04, 0x1c
        /*00d2*/ 	.short	(.L_642 - .L_641)


	//   ....[0]....
.L_641:
        /*00d4*/ 	.word	0x00000d50


	//   ....[1]....
        /*00d8*/ 	.word	0x00003ef0


	//----- nvinfo : EIATTR_MAX_THREADS
	.align		4
.L_642:
        /*00dc*/ 	.byte	0x04, 0x05
        /*00de*/ 	.short	(.L_644 - .L_643)
.L_643:
        /*00e0*/ 	.word	0x00000080
        /*00e4*/ 	.word	0x00000001
        /*00e8*/ 	.word	0x00000001


	//----- nvinfo : EIATTR_CRS_STACK_SIZE
	.align		4
.L_644:
        /*00ec*/ 	.byte	0x04, 0x1e
        /*00ee*/ 	.short	(.L_646 - .L_645)
.L_645:
        /*00f0*/ 	.word	0x00000000


	//----- nvinfo : EIATTR_CBANK_PARAM_SIZE
	.align		4
.L_646:
        /*00f4*/ 	.byte	0x03, 0x19
        /*00f6*/ 	.short	0x00e8


	//----- nvinfo : EIATTR_PARAM_CBANK
	.align		4
        /*00f8*/ 	.byte	0x04, 0x0a
        /*00fa*/ 	.short	(.L_648 - .L_647)
	.align		4
.L_647:
        /*00fc*/ 	.word	index@(.nv.constant0._ZN10layer_norm31ln_parallel_residual_fwd_kernelINS_13Kernel_traitsI6__halfS2_S2_S2_fjLj768ELj1ELj4ELj1ELj16ENS_18Kernel_traits_baseILj768ES2_S2_S2_S2_fjLj128EEEEELb0ELb0ELb0EEEvNS_9FwdParamsE)
        /*0100*/ 	.short	0x0380
        /*0102*/ 	.short	0x00e8


	//----- nvinfo : EIATTR_SW_WAR
	.align		4
.L_648:
        /*0104*/ 	.byte	0x04, 0x36
        /*0106*/ 	.short	(.L_650 - .L_649)
.L_649:
        /*0108*/ 	.word	0x00000008
.L_650:


//--------------------- .nv.info._ZN10layer_norm31ln_parallel_residual_fwd_kernelINS_13Kernel_traitsI6__halfS2_S2_S2_fjLj768ELj1ELj4ELj1ELj16ENS_18Kernel_traits_baseILj768ES2_S2_S2_S2_fjLj128EEEEELb0ELb0ELb1EEEvNS_9FwdParamsE --------------------------
	.section	.nv.info._ZN10layer_norm31ln_parallel_residual_fwd_kernelINS_13Kernel_traitsI6__halfS2_S2_S2_fjLj768ELj1ELj4ELj1ELj16ENS_18Kernel_traits_baseILj768ES2_S2_S2_S2_fjLj128EEEEELb0ELb0ELb1EEEvNS_9FwdParamsE,"",@"SHT_CUDA_INFO"
	.sectionflags	@""
	.align	4


	//----- nvinfo : EIATTR_CUDA_API_VERSION
	.align		4
        /*0000*/ 	.byte	0x04, 0x37
        /*0002*/ 	.short	(.L_652 - .L_651)
.L_651:
        /*0004*/ 	.word	0x00000082


	//----- nvinfo : EIATTR_KPARAM_INFO
	.align		4
.L_652:
        /*0008*/ 	.byte	0x04, 0x17
        /*000a*/ 	.short	(.L_654 - .L_653)
.L_653:
        /*000c*/ 	.word	0x00000000
        /*0010*/ 	.short	0x0000
        /*0012*/ 	.short	0x0000
        /*0014*/ 	.byte	0x00, 0xf0, 0xa1, 0x03


	//----- nvinfo : EIATTR_SPARSE_MMA_MASK
	.align		4
.L_654:
        /*0018*/ 	.byte	0x03, 0x50
        /*001a*/ 	.short	0x0000


	//----- nvinfo : EIATTR_MAXREG_COUNT
	.align		4
        /*001c*/ 	.byte	0x03, 0x1b
        /*001e*/ 	.short	0x00ff


	//----- nvinfo : EIATTR_MERCURY_ISA_VERSION
	.align		4
        /*0020*/ 	.byte	0x03, 0x5f
        /*0022*/ 	.short	0x0101


	//----- nvinfo : EIATTR_COOP_GROUP_MASK_REGIDS
	.align		4
        /*0024*/ 	.byte	0x04, 0x29
        /*0026*/ 	.short	(.L_656 - .L_655)


	//   ....[0]....
.L_655:
        /*0028*/ 	.word	0xffffffff


	//   ....[1]....
        /*002c*/ 	.word	0xffffffff


	//   ....[2]....
        /*0030*/ 	.word	0xffffffff


	//   ....[3]....
        /*0034*/ 	.word	0xffffffff


	//   ....[4]....
        /*0038*/ 	.word	0xffffffff


	//   ....[5]....
        /*003c*/ 	.word	0xffffffff


	//   ....[6]....
        /*0040*/ 	.word	0xffffffff


	//   ....[7]....
        /*0044*/ 	.word	0xffffffff


	//   ....[8]....
        /*0048*/ 	.word	0xffffffff


	//   ....[9]....
        /*004c*/ 	.word	0xffffffff


	//   ....[10]....
        /*0050*/ 	.word	0x05000060


	//   ....[11]....
        /*0054*/ 	.word	0x05000060


	//   ....[12]....
        /*0058*/ 	.word	0x05000060


	//   ....[13]....
        /*005c*/ 	.word	0x05000060


	//   ....[14]....
        /*0060*/ 	.word	0x05000060


	//   ....[15]....
        /*0064*/ 	.word	0x05000060


	//   ....[16]....
        /*0068*/ 	.word	0x05000060


	//   ....[17]....
        /*006c*/ 	.word	0x05000060


	//   ....[18]....
        /*0070*/ 	.word	0x05000060


	//   ....[19]....
        /*0074*/ 	.word	0x05000060


	//----- nvinfo : EIATTR_COOP_GROUP_INSTR_OFFSETS
	.align		4
.L_656:
        /*0078*/ 	.byte	0x04, 0x28
        /*007a*/ 	.short	(.L_658 - .L_657)


	//   ....[0]....
.L_657:
        /*007c*/ 	.word	0x000023a0


	//   ....[1]....
        /*0080*/ 	.word	0x000023c0


	//   ....[2]....
        /*0084*/ 	.word	0x000023e0


	//   ....[3]....
        /*0088*/ 	.word	0x00002410


	//   ....[4]....
        /*008c*/ 	.word	0x00002430


	//   ....[5]....
        /*0090*/ 	.word	0x00002760


	//   ....[6]....
        /*0094*/ 	.word	0x00002780


	//   ....[7]....
        /*0098*/ 	.word	0x000027a0


	//   ....[8]....
        /*009c*/ 	.word	0x000027c0


	//   ....[9]....
        /*00a0*/ 	.word	0x000027e0


	//   ....[10]....
        /*00a4*/ 	.word	0x000037d0


	//   ....[11]....
        /*00a8*/ 	.word	0x00003870


	//   ....[12]....
        /*00ac*/ 	.word	0x000038e0


	//   ....[13]....
        /*00b0*/ 	.word	0x00003960


	//   ....[14]....
        /*00b4*/ 	.word	0x000039d0


	//   ....[15]....
        /*00b8*/ 	.word	0x00003d50


	//   ....[16]....
        /*00bc*/ 	.word	0x00003dc0


	//   ....[17]....
        /*00c0*/ 	.word	0x00003e30


	//   ....[18]....
        /*00c4*/ 	.word	0x00003ea0


	//   ....[19]....
        /*00c8*/ 	.word	0x00003f10


	//----- nvinfo : EIATTR_VRC_CTA_INIT_COUNT
	.align		4
.L_658:
        /*00cc*/ 	.byte	0x02, 0x4a
	.zero		1
	.zero		1


	//----- nvinfo : EIATTR_EXIT_INSTR_OFFSETS
	.align		4
        /*00d0*/ 	.byte	0x04, 0x1c
        /*00d2*/ 	.short	(.L_660 - .L_659)


	//   ....[0]....
.L_659:
        /*00d4*/ 	.word	0x00000900


	//   ....[1]....
        /*00d8*/ 	.word	0x00003760


	//----- nvinfo : EIATTR_MAX_THREADS
	.align		4
.L_660:
        /*00dc*/ 	.byte	0x04, 0x05
        /*00de*/ 	.short	(.L_662 - .L_661)
.L_661:
        /*00e0*/ 	.word	0x00000080
        /*00e4*/ 	.word	0x00000001
        /*00e8*/ 	.word	0x00000001


	//----- nvinfo : EIATTR_CRS_STACK_SIZE
	.align		4
.L_662:
        /*00ec*/ 	.byte	0x04, 0x1e
        /*00ee*/ 	.short	(.L_664 - .L_663)
.L_663:
        /*00f0*/ 	.word	0x00000000


	//----- nvinfo : EIATTR_CBANK_PARAM_SIZE
	.align		4
.L_664:
        /*00f4*/ 	.byte	0x03, 0x19
        /*00f6*/ 	.short	0x00e8


	//----- nvinfo : EIATTR_PARAM_CBANK
	.align		4
        /*00f8*/ 	.byte	0x04, 0x0a
        /*00fa*/ 	.short	(.L_666 - .L_665)
	.align		4
.L_665:
        /*00fc*/ 	.word	index@(.nv.constant0._ZN10layer_norm31ln_parallel_residual_fwd_kernelINS_13Kernel_traitsI6__halfS2_S2_S2_fjLj768ELj1ELj4ELj1ELj16ENS_18Kernel_traits_baseILj768ES2_S2_S2_S2_fjLj128EEEEELb0ELb0ELb1EEEvNS_9FwdParamsE)
        /*0100*/ 	.short	0x0380
        /*0102*/ 	.short	0x00e8


	//----- nvinfo : EIATTR_SW_WAR
	.align		4
.L_666:
        /*0104*/ 	.byte	0x04, 0x36
        /*0106*/ 	.short	(.L_668 - .L_667)
.L_667:
        /*0108*/ 	.word	0x00000008
.L_668:


//--------------------- .nv.info._ZN10layer_norm31ln_parallel_residual_fwd_kernelINS_13Kernel_traitsI6__halfS2_S2_S2_fjLj768ELj1ELj4ELj1ELj16ENS_18Kernel_traits_baseILj768ES2_S2_S2_S2_fjLj128EEEEELb0ELb1ELb0EEEvNS_9FwdParamsE --------------------------
	.section	.nv.info._ZN10layer_norm31ln_parallel_residual_fwd_kernelINS_13Kernel_traitsI6__halfS2_S2_S2_fjLj768ELj1ELj4ELj1ELj16ENS_18Kernel_traits_baseILj768ES2_S2_S2_S2_fjLj128EEEEELb0ELb1ELb0EEEvNS_9FwdParamsE,"",@"SHT_CUDA_INFO"
	.sectionflags	@""
	.align	4


	//----- nvinfo : EIATTR_CUDA_API_VERSION
	.align		4
        /*0000*/ 	.byte	0x04, 0x37
        /*0002*/ 	.short	(.L_670 - .L_669)
.L_669:
        /*0004*/ 	.word	0x00000082


	//----- nvinfo : EIATTR_KPARAM_INFO
	.align		4
.L_670:
        /*0008*/ 	.byte	0x04, 0x17
        /*000a*/ 	.short	(.L_672 - .L_671)
.L_671:
        /*000c*/ 	.word	0x00000000
        /*0010*/ 	.short	0x0000
        /*0012*/ 	.short	0x0000
        /*0014*/ 	.byte	0x00, 0xf0, 0xa1, 0x03


	//----- nvinfo : EIATTR_SPARSE_MMA_MASK
	.align		4
.L_672:
        /*0018*/ 	.byte	0x03, 0x50
        /*001a*/ 	.short	0x0000


	//----- nvinfo : EIATTR_MAXREG_COUNT
	.align		4
        /*001c*/ 	.byte	0x03, 0x1b
        /*001e*/ 	.short	0x00ff


	//----- nvinfo : EIATTR_MERCURY_ISA_VERSION
	.align		4
        /*0020*/ 	.byte	0x03, 0x5f
        /*0022*/ 	.short	0x0101


	//----- nvinfo : EIATTR_COOP_GROUP_MASK_REGIDS
	.align		4
        /*0024*/ 	.byte	0x04, 0x29
        /*0026*/ 	.short	(.L_674 - .L_673)


	//   ....[0]....
.L_673:
        /*0028*/ 	.word	0xffffffff


	//   ....[1]....
        /*002c*/ 	.word	0xffffffff


	//   ....[2]....
        /*0030*/ 	.word	0xffffffff


	//   ....[3]....
        /*0034*/ 	.word	0xffffffff


	//   ....[4]....
        /*0038*/ 	.word	0xffffffff


	//   ....[5]....
        /*003c*/ 	.word	0xffffffff


	//   ....[6]....
        /*0040*/ 	.word	0xffffffff


	//   ....[7]....
        /*0044*/ 	.word	0xffffffff


	//   ....[8]....
        /*0048*/ 	.word	0xffffffff


	//   ....[9]....
        /*004c*/ 	.word	0xffffffff


	//   ....[10]....
        /*0050*/ 	.word	0x05000030


	//   ....[11]....
        /*0054*/ 	.word	0x05000030


	//   ....[12]....
        /*0058*/ 	.word	0x05000030


	//   ....[13]....
        /*005c*/ 	.word	0x05000030


	//   ....[14]....
        /*0060*/ 	.word	0x05000030


	//   ....[15]....
        /*0064*/ 	.word	0x05000030


	//   ....[16]....
        /*0068*/ 	.word	0x05000030


	//   ....[17]....
        /*006c*/ 	.word	0x05000030


	//   ....[18]....
        /*0070*/ 	.word	0x05000030


	//   ....[19]....
        /*0074*/ 	.word	0x05000030


	//----- nvinfo : EIATTR_COOP_GROUP_INSTR_OFFSETS
	.align		4
.L_674:
        /*0078*/ 	.byte	0x04, 0x28
        /*007a*/ 	.short	(.L_676 - .L_675)


	//   ....[0]....
.L_675:
        /*007c*/ 	.word	0x000021d0


	//   ....[1]....
        /*0080*/ 	.word	0x00002200


	//   ....[2]....
        /*0084*/ 	.word	0x00002220


	//   ....[3]....
        /*0088*/ 	.word	0x00002240


	//   ....[4]....
        /*008c*/ 	.word	0x00002260


	//   ....[5]....
        /*0090*/ 	.word	0x000025a0


	//   ....[6]....
        /*0094*/ 	.word	0x000025c0


	//   ....[7]....
        /*0098*/ 	.word	0x000025e0


	//   ....[8]....
        /*009c*/ 	.word	0x00002600


	//   ....[9]....
        /*00a0*/ 	.word	0x00002620


	//   ....[10]....
        /*00a4*/ 	.word	0x00003150


	//   ....[11]....
        /*00a8*/ 	.word	0x00003200


	//   ....[12]....
        /*00ac*/ 	.word	0x00003270


	//   ....[13]....
        /*00b0*/ 	.word	0x000032e0


	//   ....[14]....
        /*00b4*/ 	.word	0x00003350


	//   ....[15]....
        /*00b8*/ 	.word	0x000036f0


	//   ....[16]....
        /*00bc*/ 	.word	0x00003760


	//   ....[17]....
        /*00c0*/ 	.word	0x000037d0


	//   ....[18]....
        /*00c4*/ 	.word	0x00003840


	//   ....[19]....
        /*00c8*/ 	.word	0x000038b0


	//----- nvinfo : EIATTR_VRC_CTA_INIT_COUNT
	.align		4
.L_676:
        /*00cc*/ 	.byte	0x02, 0x4a
	.zero		1
	.zero		1


	//----- nvinfo : EIATTR_EXIT_INSTR_OFFSETS
	.align		4
        /*00d0*/ 	.byte	0x04, 0x1c
        /*00d2*/ 	.short	(.L_678 - .L_677)


	//   ....[0]....
.L_677:
        /*00d4*/ 	.word	0x000004a0


	//   ....[1]....
        /*00d8*/ 	.word	0x000030e0


	//----- nvinfo : EIATTR_MAX_THREADS
	.align		4
.L_678:
        /*00dc*/ 	.byte	0x04, 0x05
        /*00de*/ 	.short	(.L_680 - .L_679)
.L_679:
        /*00e0*/ 	.word	0x00000080
        /*00e4*/ 	.word	0x00000001
        /*00e8*/ 	.word	0x00000001


	//----- nvinfo : EIATTR_CRS_STACK_SIZE
	.align		4
.L_680:
        /*00ec*/ 	.byte	0x04, 0x1e
        /*00ee*/ 	.short	(.L_682 - .L_681)
.L_681:
        /*00f0*/ 	.word	0x00000000


	//----- nvinfo : EIATTR_CBANK_PARAM_SIZE
	.align		4
.L_682:
        /*00f4*/ 	.byte	0x03, 0x19
        /*00f6*/ 	.short	0x00e8


	//----- nvinfo : EIATTR_PARAM_CBANK
	.align		4
        /*00f8*/ 	.byte	0x04, 0x0a
        /*00fa*/ 	.short	(.L_684 - .L_683)
	.align		4
.L_683:
        /*00fc*/ 	.word	index@(.nv.constant0._ZN10layer_norm31ln_parallel_residual_fwd_kernelINS_13Kernel_traitsI6__halfS2_S2_S2_fjLj768ELj1ELj4ELj1ELj16ENS_18Kernel_traits_baseILj768ES2_S2_S2_S2_fjLj128EEEEELb0ELb1ELb0EEEvNS_9FwdParamsE)
        /*0100*/ 	.short	0x0380
        /*0102*/ 	.short	0x00e8


	//----- nvinfo : EIATTR_SW_WAR
	.align		4
.L_684:
        /*0104*/ 	.byte	0x04, 0x36
        /*0106*/ 	.short	(.L_686 - .L_685)
.L_685:
        /*0108*/ 	.word	0x00000008
.L_686:


//--------------------- .nv.info._ZN10layer_norm31ln_parallel_residual_fwd_kernelINS_13Kernel_traitsI6__halfS2_S2_S2_fjLj768ELj1ELj4ELj1ELj16ENS_18Kernel_traits_baseILj768ES2_S2_S2_S2_fjLj128EEEEELb0ELb1ELb1EEEvNS_9FwdParamsE --------------------------
	.section	.nv.info._ZN10layer_norm31ln_parallel_residual_fwd_kernelINS_13Kernel_traitsI6__halfS2_S2_S2_fjLj768ELj1ELj4ELj1ELj16ENS_18Kernel_traits_baseILj768ES2_S2_S2_S2_fjLj128EEEEELb0ELb1ELb1EEEvNS_9FwdParamsE,"",@"SHT_CUDA_INFO"
	.sectionflags	@""
	.align	4


	//----- nvinfo : EIATTR_CUDA_API_VERSION
	.align		4
        /*0000*/ 	.byte	0x04, 0x37
        /*0002*/ 	.short	(.L_688 - .L_687)
.L_687:
        /*0004*/ 	.word	0x00000082


	//----- nvinfo : EIATTR_KPARAM_INFO
	.align		4
.L_688:
        /*0008*/ 	.byte	0x04, 0x17
        /*000a*/ 	.short	(.L_690 - .L_689)
.L_689:
        /*000c*/ 	.word	0x00000000
        /*0010*/ 	.short	0x0000
        /*0012*/ 	.short	0x0000
        /*0014*/ 	.byte	0x00, 0xf0, 0xa1, 0x03


	//----- nvinfo : EIATTR_SPARSE_MMA_MASK
	.align		4
.L_690:
        /*0018*/ 	.byte	0x03, 0x50
        /*001a*/ 	.short	0x0000


	//----- nvinfo : EIATTR_MAXREG_COUNT
	.align		4
        /*001c*/ 	.byte	0x03, 0x1b
        /*001e*/ 	.short	0x00ff


	//----- nvinfo : EIATTR_MERCURY_ISA_VERSION
	.align		4
        /*0020*/ 	.byte	0x03, 0x5f
        /*0022*/ 	.short	0x0101


	//----- nvinfo : EIATTR_COOP_GROUP_MASK_REGIDS
	.align		4
        /*0024*/ 	.byte	0x04, 0x29
        /*0026*/ 	.short	(.L_692 - .L_691)


	//   ....[0]....
.L_691:
        /*0028*/ 	.word	0xffffffff


	//   ....[1]....
        /*002c*/ 	.word	0xffffffff


	//   ....[2]....
        /*0030*/ 	.word	0xffffffff


	//   ....[3]....
        /*0034*/ 	.word	0xffffffff


	//   ....[4]....
        /*0038*/ 	.word	0xffffffff


	//   ....[5]....
        /*003c*/ 	.word	0xffffffff


	//   ....[6]....
        /*0040*/ 	.word	0xffffffff


	//   ....[7]....
        /*0044*/ 	.word	0xffffffff


	//   ....[8]....
        /*0048*/ 	.word	0xffffffff


	//   ....[9]....
        /*004c*/ 	.word	0xffffffff


	//   ....[10]....
        /*0050*/ 	.word	0x05000018


	//   ....[11]....
        /*0054*/ 	.word	0x05000018


	//   ....[12]....
        /*0058*/ 	.word	0x05000018


	//   ....[13]....
        /*005c*/ 	.word	0x05000018


	//   ....[14]....
        /*0060*/ 	.word	0x05000018


	//   ....[15]....
        /*0064*/ 	.word	0x05000018


	//   ....[16]....
        /*0068*/ 	.word	0x05000018


	//   ....[17]....
        /*006c*/ 	.word	0x05000018


	//   ....[18]....
        /*0070*/ 	.word	0x05000018


	//   ....[19]....
        /*0074*/ 	.word	0x05000018


	//----- nvinfo : EIATTR_COOP_GROUP_INSTR_OFFSETS
	.align		4
.L_692:
        /*0078*/ 	.byte	0x04, 0x28
        /*007a*/ 	.short	(.L_694 - .L_693)


	//   ....[0]....
.L_693:
        /*007c*/ 	.word	0x00002120


	//   ....[1]....
        /*0080*/ 	.word	0x00002140


	//   ....[2]....
        /*0084*/ 	.word	0x00002160


	//   ....[3]....
        /*0088*/ 	.word	0x00002180


	//   ....[4]....
        /*008c*/ 	.word	0x000021a0


	//   ....[5]....
        /*0090*/ 	.word	0x000024e0


	//   ....[6]....
        /*0094*/ 	.word	0x00002500


	//   ....[7]....
        /*0098*/ 	.word	0x00002520


	//   ....[8]....
        /*009c*/ 	.word	0x00002540


	//   ....[9]....
        /*00a0*/ 	.word	0x00002560


	//   ....[10]....
        /*00a4*/ 	.word	0x00002ca0


	//   ....[11]....
        /*00a8*/ 	.word	0x00002d40


	//   ....[12]....
        /*00ac*/ 	.word	0x00002db0


	//   ....[13]....
        /*00b0*/ 	.word	0x00002e20


	//   ....[14]....
        /*00b4*/ 	.word	0x00002e90


	//   ....[15]....
        /*00b8*/ 	.word	0x00003220


	//   ....[16]....
        /*00bc*/ 	.word	0x00003290


	//   ....[17]....
        /*00c0*/ 	.word	0x00003300


	//   ....[18]....
        /*00c4*/ 	.word	0x00003370


	//   ....[19]....
        /*00c8*/ 	.word	0x000033e0


	//----- nvinfo : EIATTR_VRC_CTA_INIT_COUNT
	.align		4
.L_694:
        /*00cc*/ 	.byte	0x02, 0x4a
	.zero		1
	.zero		1


	//----- nvinfo : EIATTR_EXIT_INSTR_OFFSETS
	.align		4
        /*00d0*/ 	.byte	0x04, 0x1c
        /*00d2*/ 	.short	(.L_696 - .L_695)


	//   ....[0]....
.L_695:
        /*00d4*/ 	.word	0x00000320


	//   ....[1]....
        /*00d8*/ 	.word	0x00002c30


	//----- nvinfo : EIATTR_MAX_THREADS
	.align		4
.L_696:
        /*00dc*/ 	.byte	0x04, 0x05
        /*00de*/ 	.short	(.L_698 - .L_697)
.L_697:
        /*00e0*/ 	.word	0x00000080
        /*00e4*/ 	.word	0x00000001
        /*00e8*/ 	.word	0x00000001


	//----- nvinfo : EIATTR_CRS_STACK_SIZE
	.align		4
.L_698:
        /*00ec*/ 	.byte	0x04, 0x1e
        /*00ee*/ 	.short	(.L_700 - .L_699)
.L_699:
        /*00f0*/ 	.word	0x00000000


	//----- nvinfo : EIATTR_CBANK_PARAM_SIZE
	.align		4
.L_700:
        /*00f4*/ 	.byte	0x03, 0x19
        /*00f6*/ 	.short	0x00e8


	//----- nvinfo : EIATTR_PARAM_CBANK
	.align		4
        /*00f8*/ 	.byte	0x04, 0x0a
        /*00fa*/ 	.short	(.L_702 - .L_701)
	.align		4
.L_701:
        /*00fc*/ 	.word	index@(.nv.constant0._ZN10layer_norm31ln_parallel_residual_fwd_kernelINS_13Kernel_traitsI6__halfS2_S2_S2_fjLj768ELj1ELj4ELj1ELj16ENS_18Kernel_traits_baseILj768ES2_S2_S2_S2_fjLj128EEEEELb0ELb1ELb1EEEvNS_9FwdParamsE)
        /*0100*/ 	.short	0x0380
        /*0102*/ 	.short	0x00e8


	//----- nvinfo : EIATTR_SW_WAR
	.align		4
.L_702:
        /*0104*/ 	.byte	0x04, 0x36
        /*0106*/ 	.short	(.L_704 - .L_703)
.L_703:
        /*0108*/ 	.word	0x00000008
.L_704:


//--------------------- .nv.info._ZN10layer_norm31ln_parallel_residual_fwd_kernelINS_13Kernel_traitsI6__halfS2_S2_S2_fjLj768ELj1ELj4ELj1ELj16ENS_18Kernel_traits_baseILj768ES2_S2_S2_S2_fjLj128EEEEELb1ELb0ELb0EEEvNS_9FwdParamsE --------------------------
	.section	.nv.info._ZN10layer_norm31ln_parallel_residual_fwd_kernelINS_13Kernel_traitsI6__halfS2_S2_S2_fjLj768ELj1ELj4ELj1ELj16ENS_18Kernel_traits_baseILj768ES2_S2_S2_S2_fjLj128EEEEELb1ELb0ELb0EEEvNS_9FwdParamsE,"",@"SHT_CUDA_INFO"
	.sectionflags	@""
	.align	4


	//----- nvinfo : EIATTR_CUDA_API_VERSION
	.align		4
        /*0000*/ 	.byte	0x04, 0x37
        /*0002*/ 	.short	(.L_706 - .L_705)
.L_705:
        /*0004*/ 	.word	0x00000082


	//----- nvinfo : EIATTR_KPARAM_INFO
	.align		4
.L_706:
        /*0008*/ 	.byte	0x04, 0x17
        /*000a*/ 	.short	(.L_708 - .L_707)
.L_707:
        /*000c*/ 	.word	0x00000000
        /*0010*/ 	.short	0x0000
        /*0012*/ 	.short	0x0000
        /*0014*/ 	.byte	0x00, 0xf0, 0xa1, 0x03


	//----- nvinfo : EIATTR_SPARSE_MMA_MASK
	.align		4
.L_708:
        /*0018*/ 	.byte	0x03, 0x50
        /*001a*/ 	.short	0x0000


	//----- nvinfo : EIATTR_MAXREG_COUNT
	.align		4
        /*001c*/ 	.byte	0x03, 0x1b
        /*001e*/ 	.short	0x00ff


	//----- nvinfo : EIATTR_ANNOTATIONS
	.align		4
        /*0020*/ 	.byte	0x04, 0x55
        /*0022*/ 	.short	(.L_710 - .L_709)


	//   ....[0]....
.L_709:
        /*0024*/ 	.word	0x00000001
        /*0028*/ 	.byte	0x60, 0x04, 0x00, 0x00, 0x01, 0x00, 0x00, 0x00, 0x70, 0x07, 0x00, 0x00, 0x01, 0x00, 0x00, 0x00
        /*0038*/ 	.byte	0x30, 0x0a, 0x00, 0x00, 0x01, 0x00, 0x00, 0x00, 0x10, 0x0d, 0x00, 0x00, 0x01, 0x00, 0x00, 0x00
        /*0048*/ 	.byte	0xf0, 0x13, 0x00, 0x00


	//----- nvinfo : EIATTR_MERCURY_ISA_VERSION
	.align		4
.L_710:
        /*004c*/ 	.byte	0x03, 0x5f
        /*004e*/ 	.short	0x0101


	//----- nvinfo : EIATTR_COOP_GROUP_MASK_REGIDS
	.align		4
        /*0050*/ 	.byte	0x04, 0x29
        /*0052*/ 	.short	(.L_712 - .L_711)


	//   ....[0]....
.L_711:
        /*0054*/ 	.word	0xffffffff


	//   ....[1]....
        /*0058*/ 	.word	0xffffffff


	//   ....[2]....
        /*005c*/ 	.word	0xffffffff


	//   ....[3]....
        /*0060*/ 	.word	0xffffffff


	//   ....[4]....
        /*0064*/ 	.word	0xffffffff


	//   ....[5]....
        /*0068*/ 	.word	0xffffffff


	//   ....[6]....
        /*006c*/ 	.word	0xffffffff


	//   ....[7]....
        /*0070*/ 	.word	0xffffffff


	//   ....[8]....
        /*0074*/ 	.word	0xffffffff


	//   ....[9]....
        /*0078*/ 	.word	0xffffffff


	//   ....[10]....
        /*007c*/ 	.word	0x0500005a


	//   ....[11]....
        /*0080*/ 	.word	0x0500005a


	//   ....[12]....
        /*0084*/ 	.word	0x0500005a


	//   ....[13]....
        /*0088*/ 	.word	0x0500005a


	//   ....[14]....
        /*008c*/ 	.word	0x0500005a


	//   ....[15]....
        /*0090*/ 	.word	0x0500005a


	//   ....[16]....
        /*0094*/ 	.word	0x0500005a


	//   ....[17]....
        /*0098*/ 	.word	0x0500005a


	//   ....[18]....
        /*009c*/ 	.word	0x0500005a


	//   ....[19]....
        /*00a0*/ 	.word	0x0500005a


	//----- nvinfo : EIATTR_COOP_GROUP_INSTR_OFFSETS
	.align		4
.L_712:
        /*00a4*/ 	.byte	0x04, 0x28
        /*00a6*/ 	.short	(.L_714 - .L_713)


	//   ....[0]....
.L_713:
        /*00a8*/ 	.word	0x0001d490


	//   ....[1]....
        /*00ac*/ 	.word	0x0001d4b0


	//   ....[2]....
        /*00b0*/ 	.word	0x0001d4d0


	//   ....[3]....
        /*00b4*/ 	.word	0x0001d4f0


	//   ....[4]....
        /*00b8*/ 	.word	0x0001d520


	//   ....[5]....
        /*00bc*/ 	.word	0x0001d860


	//   ....[6]....
        /*00c0*/ 	.word	0x0001d880


	//   ....[7]....
        /*00c4*/ 	.word	0x0001d8a0


	//   ....[8]....
        /*00c8*/ 	.word	0x0001d8c0


	//   ....[9]....
        /*00cc*/ 	.word	0x0001d8e0


	//   ....[10]....
        /*00d0*/ 	.word	0x0001e9e0


	//   ....[11]....
        /*00d4*/ 	.word	0x0001ea80


	//   ....[12]....
        /*00d8*/ 	.word	0x0001eaf0


	//   ....[13]....
        /*00dc*/ 	.word	0x0001eb60


	//   ....[14]....
        /*00e0*/ 	.word	0x0001ebe0


	//   ....[15]....
        /*00e4*/ 	.word	0x0001ef70


	//   ....[16]....
        /*00e8*/ 	.word	0x0001efe0


	//   ....[17]....
        /*00ec*/ 	.word	0x0001f050


	//   ....[18]....
        /*00f0*/ 	.word	0x0001f0c0


	//   ....[19]....
        /*00f4*/ 	.word	0x0001f130


	//----- nvinfo : EIATTR_VRC_CTA_INIT_COUNT
	.align		4
.L_714:
        /*00f8*/ 	.byte	0x02, 0x4a
	.zero		1
	.zero		1


	//----- nvinfo : EIATTR_EXIT_INSTR_OFFSETS
	.align		4
        /*00fc*/ 	.byte	0x04, 0x1c
        /*00fe*/ 	.short	(.L_716 - .L_715)


	//   ....[0]....
.L_715:
        /*0100*/ 	.word	0x00000f80


	//   ....[1]....
        /*0104*/ 	.word	0x0001e970


	//----- nvinfo : EIATTR_MAX_THREADS
	.align		4
.L_716:
        /*0108*/ 	.byte	0x04, 0x05
        /*010a*/ 	.short	(.L_718 - .L_717)
.L_717:
        /*010c*/ 	.word	0x00000080
        /*0110*/ 	.word	0x00000001
        /*0114*/ 	.word	0x00000001


	//----- nvinfo : EIATTR_CRS_STACK_SIZE
	.align		4
.L_718:
        /*0118*/ 	.byte	0x04, 0x1e
        /*011a*/ 	.short	(.L_720 - .L_719)
.L_719:
        /*011c*/ 	.word	0x00000000


	//----- nvinfo : EIATTR_CBANK_PARAM_SIZE
	.align		4
.L_720:
        /*0120*/ 	.byte	0x03, 0x19
        /*0122*/ 	.short	0x00e8


	//----- nvinfo : EIATTR_PARAM_CBANK
	.align		4
        /*0124*/ 	.byte	0x04, 0x0a
        /*0126*/ 	.short	(.L_722 - .L_721)
	.align		4
.L_721:
        /*0128*/ 	.word	index@(.nv.constant0._ZN10layer_norm31ln_parallel_residual_fwd_kernelINS_13Kernel_traitsI6__halfS2_S2_S2_fjLj768ELj1ELj4ELj1ELj16ENS_18Kernel_traits_baseILj768ES2_S2_S2_S2_fjLj128EEEEELb1ELb0ELb0EEEvNS_9FwdParamsE)
        /*012c*/ 	.short	0x0380
        /*012e*/ 	.short	0x00e8


	//----- nvinfo : EIATTR_SW_WAR
	.align		4
.L_722:
        /*0130*/ 	.byte	0x04, 0x36
        /*0132*/ 	.short	(.L_724 - .L_723)
.L_723:
        /*0134*/ 	.word	0x00000008
.L_724:


//--------------------- .nv.info._ZN10layer_norm31ln_parallel_residual_fwd_kernelINS_13Kernel_traitsI6__halfS2_S2_S2_fjLj768ELj1ELj4ELj1ELj16ENS_18Kernel_traits_baseILj768ES2_S2_S2_S2_fjLj128EEEEELb1ELb0ELb1EEEvNS_9FwdParamsE --------------------------
	.section	.nv.info._ZN10layer_norm31ln_parallel_residual_fwd_kernelINS_13Kernel_traitsI6__halfS2_S2_S2_fjLj768ELj1ELj4ELj1ELj16ENS_18Kernel_traits_baseILj768ES2_S2_S2_S2_fjLj128EEEEELb1ELb0ELb1EEEvNS_9FwdParamsE,"",@"SHT_CUDA_INFO"
	.sectionflags	@""
	.align	4


	//----- nvinfo : EIATTR_CUDA_API_VERSION
	.align		4
        /*0000*/ 	.byte	0x04, 0x37
        /*0002*/ 	.short	(.L_726 - .L_725)
.L_725:
        /*0004*/ 	.word	0x00000082


	//----- nvinfo : EIATTR_KPARAM_INFO
	.align		4
.L_726:
        /*0008*/ 	.byte	0x04, 0x17
        /*000a*/ 	.short	(.L_728 - .L_727)
.L_727:
        /*000c*/ 	.word	0x00000000
        /*0010*/ 	.short	0x0000
        /*0012*/ 	.short	0x0000
        /*0014*/ 	.byte	0x00, 0xf0, 0xa1, 0x03


	//----- nvinfo : EIATTR_SPARSE_MMA_MASK
	.align		4
.L_728:
        /*0018*/ 	.byte	0x03, 0x50
        /*001a*/ 	.short	0x0000


	//----- nvinfo : EIATTR_MAXREG_COUNT
	.align		4
        /*001c*/ 	.byte	0x03, 0x1b
        /*001e*/ 	.short	0x00ff


	//----- nvinfo : EIATTR_MERCURY_ISA_VERSION
	.align		4
        /*0020*/ 	.byte	0x03, 0x5f
        /*0022*/ 	.short	0x0101


	//----- nvinfo : EIATTR_COOP_GROUP_MASK_REGIDS
	.align		4
        /*0024*/ 	.byte	0x04, 0x29
        /*0026*/ 	.short	(.L_730 - .L_729)


	//   ....[0]....
.L_729:
        /*0028*/ 	.word	0xffffffff


	//   ....[1]....
        /*002c*/ 	.word	0xffffffff


	//   ....[2]....
        /*0030*/ 	.word	0xffffffff


	//   ....[3]....
        /*0034*/ 	.word	0xffffffff


	//   ....[4]....
        /*0038*/ 	.word	0xffffffff


	//   ....[5]....
        /*003c*/ 	.word	0xffffffff


	//   ....[6]....
        /*0040*/ 	.word	0xffffffff


	//   ....[7]....
        /*0044*/ 	.word	0xffffffff


	//   ....[8]....
        /*0048*/ 	.word	0xffffffff


	//   ....[9]....
        /*004c*/ 	.word	0xffffffff


	//   ....[10]....
        /*0050*/ 	.word	0x05000058


	//   ....[11]....
        /*0054*/ 	.word	0x05000058


	//   ....[12]....
        /*0058*/ 	.word	0x05000058


	//   ....[13]....
        /*005c*/ 	.word	0x05000058


	//   ....[14]....
        /*0060*/ 	.word	0x05000058


	//   ....[15]....
        /*0064*/ 	.word	0x05000058


	//   ....[16]....
        /*0068*/ 	.word	0x05000058


	//   ....[17]....
        /*006c*/ 	.word	0x05000058


	//   ....[18]....
        /*0070*/ 	.word	0x05000058


	//   ....[19]....
        /*0074*/ 	.word	0x05000058


	//----- nvinfo : EIATTR_COOP_GROUP_INSTR_OFFSETS
	.align		4
.L_730:
        /*0078*/ 	.byte	0x04, 0x28
        /*007a*/ 	.short	(.L_732 - .L_731)


	//   ....[0]....
.L_731:
        /*007c*/ 	.word	0x000191b0


	//   ....[1]....
        /*0080*/ 	.word	0x000191d0


	//   ....[2]....
        /*0084*/ 	.word	0x000191f0


	//   ....[3]....
        /*0088*/ 	.word	0x00019210


	//   ....[4]....
        /*008c*/ 	.word	0x00019240


	//   ....[5]....
        /*0090*/ 	.word	0x00019570


	//   ....[6]....
        /*0094*/ 	.word	0x00019590


	//   ....[7]....
        /*0098*/ 	.word	0x000195b0


	//   ....[8]....
        /*009c*/ 	.word	0x000195d0


	//   ....[9]....
        /*00a0*/ 	.word	0x000195f0


	//   ....[10]....
        /*00a4*/ 	.word	0x0001a5e0


	//   ....[11]....
        /*00a8*/ 	.word	0x0001a680


	//   ....[12]....
        /*00ac*/ 	.word	0x0001a6f0


	//   ....[13]....
        /*00b0*/ 	.word	0x0001a760


	//   ....[14]....
        /*00b4*/ 	.word	0x0001a7e0


	//   ....[15]....
        /*00b8*/ 	.word	0x0001ab60


	//   ....[16]....
        /*00bc*/ 	.word	0x0001abd0


	//   ....[17]....
        /*00c0*/ 	.word	0x0001ac40


	//   ....[18]....
        /*00c4*/ 	.word	0x0001acb0


	//   ....[19]....
        /*00c8*/ 	.word	0x0001ad20


	//----- nvinfo : EIATTR_VRC_CTA_INIT_COUNT
	.align		4
.L_732:
        /*00cc*/ 	.byte	0x02, 0x4a
	.zero		1
	.zero		1


	//----- nvinfo : EIATTR_EXIT_INSTR_OFFSETS
	.align		4
        /*00d0*/ 	.byte	0x04, 0x1c
        /*00d2*/ 	.short	(.L_734 - .L_733)


	//   ....[0]....
.L_733:
        /*00d4*/ 	.word	0x000009e0


	//   ....[1]....
        /*00d8*/ 	.word	0x0001a580


	//----- nvinfo : EIATTR_MAX_THREADS
	.align		4
.L_734:
        /*00dc*/ 	.byte	0x04, 0x05
        /*00de*/ 	.short	(.L_736 - .L_735)
.L_735:
        /*00e0*/ 	.word	0x00000080
        /*00e4*/ 	.word	0x00000001
        /*00e8*/ 	.word	0x00000001


	//----- nvinfo : EIATTR_CRS_STACK_SIZE
	.align		4
.L_736:
        /*00ec*/ 	.byte	0x04, 0x1e
        /*00ee*/ 	.short	(.L_738 - .L_737)
.L_737:
        /*00f0*/ 	.word	0x00000000


	//----- nvinfo : EIATTR_CBANK_PARAM_SIZE
	.align		4
.L_738:
        /*00f4*/ 	.byte	0x03, 0x19
        /*00f6*/ 	.short	0x00e8


	//----- nvinfo : EIATTR_PARAM_CBANK
	.align		4
        /*00f8*/ 	.byte	0x04, 0x0a
        /*00fa*/ 	.short	(.L_740 - .L_739)
	.align		4
.L_739:
        /*00fc*/ 	.word	index@(.nv.constant0._ZN10layer_norm31ln_parallel_residual_fwd_kernelINS_13Kernel_traitsI6__halfS2_S2_S2_fjLj768ELj1ELj4ELj1ELj16ENS_18Kernel_traits_baseILj768ES2_S2_S2_S2_fjLj128EEEEELb1ELb0ELb1EEEvNS_9FwdParamsE)
        /*0100*/ 	.short	0x0380
        /*0102*/ 	.short	0x00e8


	//----- nvinfo : EIATTR_SW_WAR
	.align		4
.L_740:
        /*0104*/ 	.byte	0x04, 0x36
        /*0106*/ 	.short	(.L_742 - .L_741)
.L_741:
        /*0108*/ 	.word	0x00000008
.L_742:


//--------------------- .nv.info._ZN10layer_norm31ln_parallel_residual_fwd_kernelINS_13Kernel_traitsI6__halfS2_S2_S2_fjLj768ELj1ELj4ELj1ELj16ENS_18Kernel_traits_baseILj768ES2_S2_S2_S2_fjLj128EEEEELb1ELb1ELb0EEEvNS_9FwdParamsE --------------------------
	.section	.nv.info._ZN10layer_norm31ln_parallel_residual_fwd_kernelINS_13Kernel_traitsI6__halfS2_S2_S2_fjLj768ELj1ELj4ELj1ELj16ENS_18Kernel_traits_baseILj768ES2_S2_S2_S2_fjLj128EEEEELb1ELb1ELb0EEEvNS_9FwdParamsE,"",@"SHT_CUDA_INFO"
	.sectionflags	@""
	.align	4


	//----- nvinfo : EIATTR_CUDA_API_VERSION
	.align		4
        /*0000*/ 	.byte	0x04, 0x37
        /*0002*/ 	.short	(.L_744 - .L_743)
.L_743:
        /*0004*/ 	.word	0x00000082


	//----- nvinfo : EIATTR_KPARAM_INFO
	.align		4
.L_744:
        /*0008*/ 	.byte	0x04, 0x17
        /*000a*/ 	.short	(.L_746 - .L_745)
.L_745:
        /*000c*/ 	.word	0x00000000
        /*0010*/ 	.short	0x0000
        /*0012*/ 	.short	0x0000
        /*0014*/ 	.byte	0x00, 0xf0, 0xa1, 0x03


	//----- nvinfo : EIATTR_SPARSE_MMA_MASK
	.align		4
.L_746:
        /*0018*/ 	.byte	0x03, 0x50
        /*001a*/ 	.short	0x0000


	//----- nvinfo : EIATTR_MAXREG_COUNT
	.align		4
        /*001c*/ 	.byte	0x03, 0x1b
        /*001e*/ 	.short	0x00ff


	//----- nvinfo : EIATTR_MERCURY_ISA_VERSION
	.align		4
        /*0020*/ 	.byte	0x03, 0x5f
        /*0022*/ 	.short	0x0101


	//----- nvinfo : EIATTR_COOP_GROUP_MASK_REGIDS
	.align		4
        /*0024*/ 	.byte	0x04, 0x29
        /*0026*/ 	.short	(.L_748 - .L_747)


	//   ....[0]....
.L_747:
        /*0028*/ 	.word	0xffffffff


	//   ....[1]....
        /*002c*/ 	.word	0xffffffff


	//   ....[2]....
        /*0030*/ 	.word	0xffffffff


	//   ....[3]....
        /*0034*/ 	.word	0xffffffff


	//   ....[4]....
        /*0038*/ 	.word	0xffffffff


	//   ....[5]....
        /*003c*/ 	.word	0xffffffff


	//   ....[6]....
        /*0040*/ 	.word	0xffffffff


	//   ....[7]....
        /*0044*/ 	.word	0xffffffff


	//   ....[8]....
        /*0048*/ 	.word	0xffffffff


	//   ....[9]....
        /*004c*/ 	.word	0xffffffff


	//   ....[10]....
        /*0050*/ 	.word	0x05000056


	//   ....[11]....
        /*0054*/ 	.word	0x05000056


	//   ....[12]....
        /*0058*/ 	.word	0x05000056


	//   ....[13]....
        /*005c*/ 	.word	0x05000056


	//   ....[14]....
        /*0060*/ 	.word	0x05000056


	//   ....[15]....
        /*0064*/ 	.word	0x05000056


	//   ....[16]....
        /*0068*/ 	.word	0x05000056


	//   ....[17]....
        /*006c*/ 	.word	0x05000056


	//   ....[18]....
        /*0070*/ 	.word	0x05000056


	//   ....[19]....
        /*0074*/ 	.word	0x05000056


	//----- nvinfo : EIATTR_COOP_GROUP_INSTR_OFFSETS
	.align		4
.L_748:
        /*0078*/ 	.byte	0x04, 0x28
        /*007a*/ 	.short	(.L_750 - .L_749)


	//   ....[0]....
.L_749:
        /*007c*/ 	.word	0x00018a60


	//   ....[1]....
        /*0080*/ 	.word	0x00018a80


	//   ....[2]....
        /*0084*/ 	.word	0x00018aa0


	//   ....[3]....
        /*0088*/ 	.word	0x00018ac0


	//   ....[4]....
        /*008c*/ 	.word	0x00018af0


	//   ....[5]....
        /*0090*/ 	.word	0x00018e30


	//   ....[6]....
        /*0094*/ 	.word	0x00018e50


	//   ....[7]....
        /*0098*/ 	.word	0x00018e70


	//   ....[8]....
        /*009c*/ 	.word	0x00018e90


	//   ....[9]....
        /*00a0*/ 	.word	0x00018eb0


	//   ....[10]....
        /*00a4*/ 	.word	0x00019a00


	//   ....[11]....
        /*00a8*/ 	.word	0x00019aa0


	//   ....[12]....
        /*00ac*/ 	.word	0x00019b10


	//   ....[13]....
        /*00b0*/ 	.word	0x00019b80


	//   ....[14]....
        /*00b4*/ 	.word	0x00019c00


	//   ....[15]....
        /*00b8*/ 	.word	0x00019f90


	//   ....[16]....
        /*00bc*/ 	.word	0x0001a000


	//   ....[17]....
        /*00c0*/ 	.word	0x0001a070


	//   ....[18]....
        /*00c4*/ 	.word	0x0001a0e0


	//   ....[19]....
        /*00c8*/ 	.word	0x0001a150


	//----- nvinfo : EIATTR_VRC_CTA_INIT_COUNT
	.align		4
.L_750:
        /*00cc*/ 	.byte	0x02, 0x4a
	.zero		1
	.zero		1


	//----- nvinfo : EIATTR_EXIT_INSTR_OFFSETS
	.align		4
        /*00d0*/ 	.byte	0x04, 0x1c
        /*00d2*/ 	.short	(.L_752 - .L_751)


	//   ....[0]....
.L_751:
        /*00d4*/ 	.word	0x000006a0


	//   ....[1]....
        /*00d8*/ 	.word	0x00019990


	//----- nvinfo : EIATTR_MAX_THREADS
	.align		4
.L_752:
        /*00dc*/ 	.byte	0x04, 0x05
        /*00de*/ 	.short	(.L_754 - .L_753)
.L_753:
        /*00e0*/ 	.word	0x00000080
        /*00e4*/ 	.word	0x00000001
        /*00e8*/ 	.word	0x00000001


	//----- nvinfo : EIATTR_CRS_STACK_SIZE
	.align		4
.L_754:
        /*00ec*/ 	.byte	0x04, 0x1e
        /*00ee*/ 	.short	(.L_756 - .L_755)
.L_755:
        /*00f0*/ 	.word	0x00000000


	//----- nvinfo : EIATTR_CBANK_PARAM_SIZE
	.align		4
.L_756:
        /*00f4*/ 	.byte	0x03, 0x19
        /*00f6*/ 	.short	0x00e8


	//----- nvinfo : EIATTR_PARAM_CBANK
	.align		4
        /*00f8*/ 	.byte	0x04, 0x0a
        /*00fa*/ 	.short	(.L_758 - .L_757)
	.align		4
.L_757:
        /*00fc*/ 	.word	index@(.nv.constant0._ZN10layer_norm31ln_parallel_residual_fwd_kernelINS_13Kernel_traitsI6__halfS2_S2_S2_fjLj768ELj1ELj4ELj1ELj16ENS_18Kernel_traits_baseILj768ES2_S2_S2_S2_fjLj128EEEEELb1ELb1ELb0EEEvNS_9FwdParamsE)
        /*0100*/ 	.short	0x0380
        /*0102*/ 	.short	0x00e8


	//----- nvinfo : EIATTR_SW_WAR
	.align		4
.L_758:
        /*0104*/ 	.byte	0x04, 0x36
        /*0106*/ 	.short	(.L_760 - .L_759)
.L_759:
        /*0108*/ 	.word	0x00000008
.L_760:


//--------------------- .nv.info._ZN10layer_norm31ln_parallel_residual_fwd_kernelINS_13Kernel_traitsI6__halfS2_S2_S2_fjLj768ELj1ELj4ELj1ELj16ENS_18Kernel_traits_baseILj768ES2_S2_S2_S2_fjLj128EEEEELb1ELb1ELb1EEEvNS_9FwdParamsE --------------------------
	.section	.nv.info._ZN10layer_norm31ln_parallel_residual_fwd_kernelINS_13Kernel_traitsI6__halfS2_S2_S2_fjLj768ELj1ELj4ELj1ELj16ENS_18Kernel_traits_baseILj768ES2_S2_S2_S2_fjLj128EEEEELb1ELb1ELb1EEEvNS_9FwdParamsE,"",@"SHT_CUDA_INFO"
	.sectionflags	@""
	.align	4


	//----- nvinfo : EIATTR_CUDA_API_VERSION
	.align		4
        /*0000*/ 	.byte	0x04, 0x37
        /*0002*/ 	.short	(.L_762 - .L_761)
.L_761:
        /*0004*/ 	.word	0x00000082


	//----- nvinfo : EIATTR_KPARAM_INFO
	.align		4
.L_762:
        /*0008*/ 	.byte	0x04, 0x17
        /*000a*/ 	.short	(.L_764 - .L_763)
.L_763:
        /*000c*/ 	.word	0x00000000
        /*0010*/ 	.short	0x0000
        /*0012*/ 	.short	0x0000
        /*0014*/ 	.byte	0x00, 0xf0, 0xa1, 0x03


	//----- nvinfo : EIATTR_SPARSE_MMA_MASK
	.align		4
.L_764:
        /*0018*/ 	.byte	0x03, 0x50
        /*001a*/ 	.short	0x0000


	//----- nvinfo : EIATTR_MAXREG_COUNT
	.align		4
        /*001c*/ 	.byte	0x03, 0x1b
        /*001e*/ 	.short	0x00ff


	//----- nvinfo : EIATTR_MERCURY_ISA_VERSION
	.align		4
        /*0020*/ 	.byte	0x03, 0x5f
        /*0022*/ 	.short	0x0101


	//----- nvinfo : EIATTR_COOP_GROUP_MASK_REGIDS
	.align		4
        /*0024*/ 	.byte	0x04, 0x29
        /*0026*/ 	.short	(.L_766 - .L_765)


	//   ....[0]....
.L_765:
        /*0028*/ 	.word	0xffffffff


	//   ....[1]....
        /*002c*/ 	.word	0xffffffff


	//   ....[2]....
        /*0030*/ 	.word	0xffffffff


	//   ....[3]....
        /*0034*/ 	.word	0xffffffff


	//   ....[4]....
        /*0038*/ 	.word	0xffffffff


	//   ....[5]....
        /*003c*/ 	.word	0xffffffff


	//   ....[6]....
        /*0040*/ 	.word	0xffffffff


	//   ....[7]....
        /*0044*/ 	.word	0xffffffff


	//   ....[8]....
        /*0048*/ 	.word	0xffffffff


	//   ....[9]....
        /*004c*/ 	.word	0xffffffff


	//   ....[10]....
        /*0050*/ 	.word	0x05000038


	//   ....[11]....
        /*0054*/ 	.word	0x05000038


	//   ....[12]....
        /*0058*/ 	.word	0x05000038


	//   ....[13]....
        /*005c*/ 	.word	0x05000038


	//   ....[14]....
        /*0060*/ 	.word	0x05000038


	//   ....[15]....
        /*0064*/ 	.word	0x05000038


	//   ....[16]....
        /*0068*/ 	.word	0x05000038


	//   ....[17]....
        /*006c*/ 	.word	0x05000038


	//   ....[18]....
        /*0070*/ 	.word	0x05000038


	//   ....[19]....
        /*0074*/ 	.word	0x05000038


	//----- nvinfo : EIATTR_COOP_GROUP_INSTR_OFFSETS
	.align		4
.L_766:
        /*0078*/ 	.byte	0x04, 0x28
        /*007a*/ 	.short	(.L_768 - .L_767)


	//   ....[0]....
.L_767:
        /*007c*/ 	.word	0x000183b0


	//   ....[1]....
        /*0080*/ 	.word	0x000183d0


	//   ....[2]....
        /*0084*/ 	.word	0x000183f0


	//   ....[3]....
        /*0088*/ 	.word	0x00018410


	//   ....[4]....
        /*008c*/ 	.word	0x00018440


	//   ....[5]....
        /*0090*/ 	.word	0x00018770


	//   ....[6]....
        /*0094*/ 	.word	0x00018790


	//   ....[7]....
        /*0098*/ 	.word	0x000187b0


	//   ....[8]....
        /*009c*/ 	.word	0x000187d0


	//   ....[9]....
        /*00a0*/ 	.word	0x000187f0


	//   ....[10]....
        /*00a4*/ 	.word	0x00018f50


	//   ....[11]....
        /*00a8*/ 	.word	0x00018ff0


	//   ....[12]....
        /*00ac*/ 	.word	0x00019060


	//   ....[13]....
        /*00b0*/ 	.word	0x000190d0


	//   ....[14]....
        /*00b4*/ 	.word	0x00019150


	//   ....[15]....
        /*00b8*/ 	.word	0x000194d0


	//   ....[16]....
        /*00bc*/ 	.word	0x00019540


	//   ....[17]....
        /*00c0*/ 	.word	0x000195b0


	//   ....[18]....
        /*00c4*/ 	.word	0x00019620


	//   ....[19]....
        /*00c8*/ 	.word	0x00019690


	//----- nvinfo : EIATTR_VRC_CTA_INIT_COUNT
	.align		4
.L_768:
        /*00cc*/ 	.byte	0x02, 0x4a
	.zero		1
	.zero		1


	//----- nvinfo : EIATTR_EXIT_INSTR_OFFSETS
	.align		4
        /*00d0*/ 	.byte	0x04, 0x1c
        /*00d2*/ 	.short	(.L_770 - .L_769)


	//   ....[0]....
.L_769:
        /*00d4*/ 	.word	0x00000270


	//   ....[1]....
        /*00d8*/ 	.word	0x00018ef0


	//----- nvinfo : EIATTR_MAX_THREADS
	.align		4
.L_770:
        /*00dc*/ 	.byte	0x04, 0x05
        /*00de*/ 	.short	(.L_772 - .L_771)
.L_771:
        /*00e0*/ 	.word	0x00000080
        /*00e4*/ 	.word	0x00000001
        /*00e8*/ 	.word	0x00000001


	//----- nvinfo : EIATTR_CRS_STACK_SIZE
	.align		4
.L_772:
        /*00ec*/ 	.byte	0x04, 0x1e
        /*00ee*/ 	.short	(.L_774 - .L_773)
.L_773:
        /*00f0*/ 	.word	0x00000000


	//----- nvinfo : EIATTR_CBANK_PARAM_SIZE
	.align		4
.L_774:
        /*00f4*/ 	.byte	0x03, 0x19
        /*00f6*/ 	.short	0x00e8


	//----- nvinfo : EIATTR_PARAM_CBANK
	.align		4
        /*00f8*/ 	.byte	0x04, 0x0a
        /*00fa*/ 	.short	(.L_776 - .L_775)
	.align		4
.L_775:
        /*00fc*/ 	.word	index@(.nv.constant0._ZN10layer_norm31ln_parallel_residual_fwd_kernelINS_13Kernel_traitsI6__halfS2_S2_S2_fjLj768ELj1ELj4ELj1ELj16ENS_18Kernel_traits_baseILj768ES2_S2_S2_S2_fjLj128EEEEELb1ELb1ELb1EEEvNS_9FwdParamsE)
        /*0100*/ 	.short	0x0380
        /*0102*/ 	.short	0x00e8


	//----- nvinfo : EIATTR_SW_WAR
	.align		4
.L_776:
        /*0104*/ 	.byte	0x04, 0x36
        /*0106*/ 	.short	(.L_778 - .L_777)
.L_777:
        /*0108*/ 	.word	0x00000008
.L_778:


//--------------------- .nv.info._ZN10layer_norm31ln_parallel_residual_fwd_kernelINS_13Kernel_traitsIf13__nv_bfloat16S2_S2_fjLj768ELj1ELj4ELj1ELj16ENS_18Kernel_traits_baseILj768EfS2_S2_S2_fjLj128EEEEELb0ELb0ELb0EEEvNS_9FwdParamsE --------------------------
	.section	.nv.info._ZN10layer_norm31ln_parallel_residual_fwd_kernelINS_13Kernel_traitsIf13__nv_bfloat16S2_S2_fjLj768ELj1ELj4ELj1ELj16ENS_18Kernel_traits_baseILj768EfS2_S2_S2_fjLj128EEEEELb0ELb0ELb0EEEvNS_9FwdParamsE,"",@"SHT_CUDA_INFO"
	.sectionflags	@""
	.align	4


	//----- nvinfo : EIATTR_CUDA_API_VERSION
	.align		4
        /*0000*/ 	.byte	0x04, 0x37
        /*0002*/ 	.short	(.L_780 - .L_779)
.L_779:
        /*0004*/ 	.word	0x00000082


	//----- nvinfo : EIATTR_KPARAM_INFO
	.align		4
.L_780:
        /*0008*/ 	.byte	0x04, 0x17
        /*000a*/ 	.short	(.L_782 - .L_781)
.L_781:
        /*000c*/ 	.word	0x00000000
        /*0010*/ 	.short	0x0000
        /*0012*/ 	.short	0x0000
        /*0014*/ 	.byte	0x00, 0xf0, 0xa1, 0x03


	//----- nvinfo : EIATTR_SPARSE_MMA_MASK
	.align		4
.L_782:
        /*0018*/ 	.byte	0x03, 0x50
        /*001a*/ 	.short	0x0000


	//----- nvinfo : EIATTR_MAXREG_COUNT
	.align		4
        /*001c*/ 	.byte	0x03, 0x1b
        /*001e*/ 	.short	0x00ff


	//----- nvinfo : EIATTR_MERCURY_ISA_VERSION
	.align		4
        /*0020*/ 	.byte	0x03, 0x5f
        /*0022*/ 	.short	0x0101


	//----- nvinfo : EIATTR_COOP_GROUP_MASK_REGIDS
	.align		4
        /*0024*/ 	.byte	0x04, 0x29
        /*0026*/ 	.short	(.L_784 - .L_783)


	//   ....[0]....
.L_783:
        /*0028*/ 	.word	0xffffffff


	//   ....[1]....
        /*002c*/ 	.word	0xffffffff


	//   ....[2]....
        /*0030*/ 	.word	0xffffffff


	//   ....[3]....
        /*0034*/ 	.word	0xffffffff


	//   ....[4]....
        /*0038*/ 	.word	0xffffffff


	//   ....[5]....
        /*003c*/ 	.word	0xffffffff


	//   ....[6]....
        /*0040*/ 	.word	0xffffffff


	//   ....[7]....
        /*0044*/ 	.word	0xffffffff


	//   ....[8]....
        /*0048*/ 	.word	0xffffffff


	//   ....[9]....
        /*004c*/ 	.word	0xffffffff


	//   ....[10]....
        /*0050*/ 	.word	0x05000092


	//   ....[11]....
        /*0054*/ 	.word	0x05000092


	//   ....[12]....
        /*0058*/ 	.word	0x05000092


	//   ....[13]....
        /*005c*/ 	.word	0x05000092


	//   ....[14]....
        /*0060*/ 	.word	0x05000092


	//   ....[15]....
        /*0064*/ 	.word	0x05000092


	//   ....[16]....
        /*0068*/ 	.word	0x05000092


	//   ....[17]....
        /*006c*/ 	.word	0x05000092


	//   ....[18]....
        /*0070*/ 	.word	0x05000092


	//   ....[19]....
        /*0074*/ 	.word	0x05000092


	//----- nvinfo : EIATTR_COOP_GROUP_INSTR_OFFSETS
	.align		4
.L_784:
        /*0078*/ 	.byte	0x04, 0x28
        /*007a*/ 	.short	(.L_786 - .L_785)


	//   ....[0]....
.L_785:
        /*007c*/ 	.word	0x00003540


	//   ....[1]....
        /*0080*/ 	.word	0x00003570


	//   ....[2]....
        /*0084*/ 	.word	0x00003590


	//   ....[3]....
        /*0088*/ 	.word	0x000035b0


	//   ....[4]....
        /*008c*/ 	.word	0x000035d0


	//   ....[5]....
        /*0090*/ 	.word	0x00003910


	//   ....[6]....
        /*0094*/ 	.word	0x00003930


	//   ....[7]....
        /*0098*/ 	.word	0x00003950


	//   ....[8]....
        /*009c*/ 	.word	0x00003970


	//   ....[9]....
        /*00a0*/ 	.word	0x00003990


	//   ....[10]....
        /*00a4*/ 	.word	0x00004480


	//   ....[11]....
        /*00a8*/ 	.word	0x00004530


	//   ....[12]....
        /*00ac*/ 	.word	0x000045a0


	//   ....[13]....
        /*00b0*/ 	.word	0x00004610


	//   ....[14]....
        /*00b4*/ 	.word	0x00004680


	//   ....[15]....
        /*00b8*/ 	.word	0x00004a10


	//   ....[16]....
        /*00bc*/ 	.word	0x00004a80


	//   ....[17]....
        /*00c0*/ 	.word	0x00004af0


	//   ....[18]....
        /*00c4*/ 	.word	0x00004b60


	//   ....[19]....
        /*00c8*/ 	.word	0x00004bd0


	//----- nvinfo : EIATTR_VRC_CTA_INIT_COUNT
	.align		4
.L_786:
        /*00cc*/ 	.byte	0x02, 0x4a
	.zero		1
	.zero		1


	//----- nvinfo : EIATTR_EXIT_INSTR_OFFSETS
	.align		4
        /*00d0*/ 	.byte	0x04, 0x1c
        /*00d2*/ 	.short	(.L_788 - .L_787)


	//   ....[0]....
.L_787:
        /*00d4*/ 	.word	0x00001200


	//   ....[1]....
        /*00d8*/ 	.word	0x00004410


	//----- nvinfo : EIATTR_MAX_THREADS
	.align		4
.L_788:
        /*00dc*/ 	.byte	0x04, 0x05
        /*00de*/ 	.short	(.L_790 - .L_789)
.L_789:
        /*00e0*/ 	.word	0x00000080
        /*00e4*/ 	.word	0x00000001
        /*00e8*/ 	.word	0x00000001


	//----- nvinfo : EIATTR_CRS_STACK_SIZE
	.align		4
.L_790:
        /*00ec*/ 	.byte	0x04, 0x1e
        /*00ee*/ 	.short	(.L_792 - .L_791)
.L_791:
        /*00f0*/ 	.word	0x00000000


	//----- nvinfo : EIATTR_CBANK_PARAM_SIZE
	.align		4
.L_792:
        /*00f4*/ 	.byte	0x03, 0x19
        /*00f6*/ 	.short	0x00e8


	//----- nvinfo : EIATTR_PARAM_CBANK
	.align		4
        /*00f8*/ 	.byte	0x04, 0x0a
        /*00fa*/ 	.short	(.L_794 - .L_793)
	.align		4
.L_793:
        /*00fc*/ 	.word	index@(.nv.constant0._ZN10layer_norm31ln_parallel_residual_fwd_kernelINS_13Kernel_traitsIf13__nv_bfloat16S2_S2_fjLj768ELj1ELj4ELj1ELj16ENS_18Kernel_traits_baseILj768EfS2_S2_S2_fjLj128EEEEELb0ELb0ELb0EEEvNS_9FwdParamsE)
        /*0100*/ 	.short	0x0380
        /*0102*/ 	.short	0x00e8


	//----- nvinfo : EIATTR_SW_WAR
	.align		4
.L_794:
        /*0104*/ 	.byte	0x04, 0x36
        /*0106*/ 	.short	(.L_796 - .L_795)
.L_795:
        /*0108*/ 	.word	0x00000008
.L_796:


//--------------------- .nv.info._ZN10layer_norm31ln_parallel_residual_fwd_kernelINS_13Kernel_traitsIf13__nv_bfloat16S2_S2_fjLj768ELj1ELj4ELj1ELj16ENS_18Kernel_traits_baseILj768EfS2_S2_S2_fjLj128EEEEELb0ELb0ELb1EEEvNS_9FwdParamsE --------------------------
	.section	.nv.info._ZN10layer_norm31ln_parallel_residual_fwd_kernelINS_13Kernel_traitsIf13__nv_bfloat16S2_S2_fjLj768ELj1ELj4ELj1ELj16ENS_18Kernel_traits_baseILj768EfS2_S2_S2_fjLj128EEEEELb0ELb0ELb1EEEvNS_9FwdParamsE,"",@"SHT_CUDA_INFO"
	.sectionflags	@""
	.align	4


	//----- nvinfo : EIATTR_CUDA_API_VERSION
	.align		4
        /*0000*/ 	.byte	0x04, 0x37
        /*0002*/ 	.short	(.L_798 - .L_797)
.L_797:
        /*0004*/ 	.word	0x00000082


	//----- nvinfo : EIATTR_KPARAM_INFO
	.align		4
.L_798:
        /*0008*/ 	.byte	0x04, 0x17
        /*000a*/ 	.short	(.L_800 - .L_799)
.L_799:
        /*000c*/ 	.word	0x00000000
        /*0010*/ 	.short	0x0000
        /*0012*/ 	.short	0x0000
        /*0014*/ 	.byte	0x00, 0xf0, 0xa1, 0x03


	//----- nvinfo : EIATTR_SPARSE_MMA_MASK
	.align		4
.L_800:
        /*0018*/ 	.byte	0x03, 0x50
        /*001a*/ 	.short	0x0000


	//----- nvinfo : EIATTR_MAXREG_COUNT
	.align		4
        /*001c*/ 	.byte	0x03, 0x1b
        /*001e*/ 	.short	0x00ff


	//----- nvinfo : EIATTR_MERCURY_ISA_VERSION
	.align		4
        /*0020*/ 	.byte	0x03, 0x5f
        /*0022*/ 	.short	0x0101


	//----- nvinfo : EIATTR_COOP_GROUP_MASK_REGIDS
	.align		4
        /*0024*/ 	.byte	0x04, 0x29
        /*0026*/ 	.short	(.L_802 - .L_801)


	//   ....[0]....
.L_801:
        /*0028*/ 	.word	0xffffffff


	//   ....[1]....
        /*002c*/ 	.word	0xffffffff


	//   ....[2]....
        /*0030*/ 	.word	0xffffffff


	//   ....[3]....
        /*0034*/ 	.word	0xffffffff


	//   ....[4]....
        /*0038*/ 	.word	0xffffffff


	//   ....[5]....
        /*003c*/ 	.word	0xffffffff


	//   ....[6]....
        /*0040*/ 	.word	0xffffffff


	//   ....[7]....
        /*0044*/ 	.word	0xffffffff


	//   ....[8]....
        /*0048*/ 	.word	0xffffffff


	//   ....[9]....
        /*004c*/ 	.word	0xffffffff


	//   ....[10]....
        /*0050*/ 	.word	0x05000081


	//   ....[11]....
        /*0054*/ 	.word	0x05000081


	//   ....[12]....
        /*0058*/ 	.word	0x05000081


	//   ....[13]....
        /*005c*/ 	.word	0x05000081


	//   ....[14]....
        /*0060*/ 	.word	0x05000081


	//   ....[15]....
        /*0064*/ 	.word	0x05000081


	//   ....[16]....
        /*0068*/ 	.word	0x05000081


	//   ....[17]....
        /*006c*/ 	.word	0x05000081


	//   ....[18]....
        /*0070*/ 	.word	0x05000081


	//   ....[19]....
        /*0074*/ 	.word	0x05000081


	//----- nvinfo : EIATTR_COOP_GROUP_INSTR_OFFSETS
	.align		4
.L_802:
        /*0078*/ 	.byte	0x04, 0x28
        /*007a*/ 	.short	(.L_804 - .L_803)


	//   ....[0]....
.L_803:
        /*007c*/ 	.word	0x00002a50


	//   ....[1]....
        /*0080*/ 	.word	0x00002a70


	//   ....[2]....
        /*0084*/ 	.word	0x00002a90


	//   ....[3]....
        /*0088*/ 	.word	0x00002ac0


	//   ....[4]....
        /*008c*/ 	.word	0x00002ae0


	//   ....[5]....
        /*0090*/ 	.word	0x00002e10


	//   ....[6]....
        /*0094*/ 	.word	0x00002e30


	//   ....[7]....
        /*0098*/ 	.word	0x00002e50


	//   ....[8]....
        /*009c*/ 	.word	0x00002e70


	//   ....[9]....
        /*00a0*/ 	.word	0x00002e90


	//   ....[10]....
        /*00a4*/ 	.word	0x00003880


	//   ....[11]....
        /*00a8*/ 	.word	0x00003920


	//   ....[12]....
        /*00ac*/ 	.word	0x00003990


	//   ....[13]....
        /*00b0*/ 	.word	0x00003a10


	//   ....[14]....
        /*00b4*/ 	.word	0x00003a80


	//   ....[15]....
        /*00b8*/ 	.word	0x00003e00


	//   ....[16]....
        /*00bc*/ 	.word	0x00003e70


	//   ....[17]....
        /*00c0*/ 	.word	0x00003ee0


	//   ....[18]....
        /*00c4*/ 	.word	0x00003f50


	//   ....[19]....
        /*00c8*/ 	.word	0x00003fc0


	//----- nvinfo : EIATTR_VRC_CTA_INIT_COUNT
	.align		4
.L_804:
        /*00cc*/ 	.byte	0x02, 0x4a
	.zero		1
	.zero		1


	//----- nvinfo : EIATTR_EXIT_INSTR_OFFSETS
	.align		4
        /*00d0*/ 	.byte	0x04, 0x1c
        /*00d2*/ 	.short	(.L_806 - .L_805)


	//   ....[0]....
.L_805:
        /*00d4*/ 	.word	0x00000a10


	//   ....[1]....
        /*00d8*/ 	.word	0x00003810


	//----- nvinfo : EIATTR_MAX_THREADS
	.align		4
.L_806:
        /*00dc*/ 	.byte	0x04, 0x05
        /*00de*/ 	.short	(.L_808 - .L_807)
.L_807:
        /*00e0*/ 	.word	0x00000080
        /*00e4*/ 	.word	0x00000001
        /*00e8*/ 	.word	0x00000001


	//----- nvinfo : EIATTR_CRS_STACK_SIZE
	.align		4
.L_808:
        /*00ec*/ 	.byte	0x04, 0x1e
        /*00ee*/ 	.short	(.L_810 - .L_809)
.L_809:
        /*00f0*/ 	.word	0x00000000


	//----- nvinfo : EIATTR_CBANK_PARAM_SIZE
	.align		4
.L_810:
        /*00f4*/ 	.byte	0x03, 0x19
        /*00f6*/ 	.short	0x00e8


	//----- nvinfo : EIATTR_PARAM_CBANK
	.align		4
        /*00f8*/ 	.byte	0x04, 0x0a
        /*00fa*/ 	.short	(.L_812 - .L_811)
	.align		4
.L_811:
        /*00fc*/ 	.word	index@(.nv.constant0._ZN10layer_norm31ln_parallel_residual_fwd_kernelINS_13Kernel_traitsIf13__nv_bfloat16S2_S2_fjLj768ELj1ELj4ELj1ELj16ENS_18Kernel_traits_baseILj768EfS2_S2_S2_fjLj128EEEEELb0ELb0ELb1EEEvNS_9FwdParamsE)
        /*0100*/ 	.short	0x0380
        /*0102*/ 	.short	0x00e8


	//----- nvinfo : EIATTR_SW_WAR
	.align		4
.L_812:
        /*0104*/ 	.byte	0x04, 0x36
        /*0106*/ 	.short	(.L_814 - .L_813)
.L_813:
        /*0108*/ 	.word	0x00000008
.L_814:


//--------------------- .nv.info._ZN10layer_norm31ln_parallel_residual_fwd_kernelINS_13Kernel_traitsIf13__nv_bfloat16S2_S2_fjLj768ELj1ELj4ELj1ELj16ENS_18Kernel_traits_baseILj768EfS2_S2_S2_fjLj128EEEEELb0ELb1ELb0EEEvNS_9FwdParamsE --------------------------
	.section	.nv.info._ZN10layer_norm31ln_parallel_residual_fwd_kernelINS_13Kernel_traitsIf13__nv_bfloat16S2_S2_fjLj768ELj1ELj4ELj1ELj16ENS_18Kernel_traits_baseILj768EfS2_S2_S2_fjLj128EEEEELb0ELb1ELb0EEEvNS_9FwdParamsE,"",@"SHT_CUDA_INFO"
	.sectionflags	@""
	.align	4


	//----- nvinfo : EIATTR_CUDA_API_VERSION
	.align		4
        /*0000*/ 	.byte	0x04, 0x37
        /*0002*/ 	.short	(.L_816 - .L_815)
.L_815:
        /*0004*/ 	.word	0x00000082


	//----- nvinfo : EIATTR_KPARAM_INFO
	.align		4
.L_816:
        /*0008*/ 	.byte	0x04, 0x17
        /*000a*/ 	.short	(.L_818 - .L_817)
.L_817:
        /*000c*/ 	.word	0x00000000
        /*0010*/ 	.short	0x0000
        /*0012*/ 	.short	0x0000
        /*0014*/ 	.byte	0x00, 0xf0, 0xa1, 0x03


	//----- nvinfo : EIATTR_SPARSE_MMA_MASK
	.align		4
.L_818:
        /*0018*/ 	.byte	0x03, 0x50
        /*001a*/ 	.short	0x0000


	//----- nvinfo : EIATTR_MAXREG_COUNT
	.align		4
        /*001c*/ 	.byte	0x03, 0x1b
        /*001e*/ 	.short	0x00ff


	//----- nvinfo : EIATTR_MERCURY_ISA_VERSION
	.align		4
        /*0020*/ 	.byte	0x03, 0x5f
        /*0022*/ 	.short	0x0101


	//----- nvinfo : EIATTR_COOP_GROUP_MASK_REGIDS
	.align		4
        /*0024*/ 	.byte	0x04, 0x29
        /*0026*/ 	.short	(.L_820 - .L_819)


	//   ....[0]....
.L_819:
        /*0028*/ 	.word	0xffffffff


	//   ....[1]....
        /*002c*/ 	.word	0xffffffff


	//   ....[2]....
        /*0030*/ 	.word	0xffffffff


	//   ....[3]....
        /*0034*/ 	.word	0xffffffff


	//   ....[4]....
        /*0038*/ 	.word	0xffffffff


	//   ....[5]....
        /*003c*/ 	.word	0xffffffff


	//   ....[6]....
        /*0040*/ 	.word	0xffffffff


	//   ....[7]....
        /*0044*/ 	.word	0xffffffff


	//   ....[8]....
        /*0048*/ 	.word	0xffffffff


	//   ....[9]....
        /*004c*/ 	.word	0xffffffff


	//   ....[10]....
        /*0050*/ 	.word	0x05000062


	//   ....[11]....
        /*0054*/ 	.word	0x05000062


	//   ....[12]....
        /*0058*/ 	.word	0x05000062


	//   ....[13]....
        /*005c*/ 	.word	0x05000062


	//   ....[14]....
        /*0060*/ 	.word	0x05000062


	//   ....[15]....
        /*0064*/ 	.word	0x05000062


	//   ....[16]....
        /*0068*/ 	.word	0x05000062


	//   ....[17]....
        /*006c*/ 	.word	0x05000062


	//   ....[18]....
        /*0070*/ 	.word	0x05000062


	//   ....[19]....
        /*0074*/ 	.word	0x05000062


	//----- nvinfo : EIATTR_COOP_GROUP_INSTR_OFFSETS
	.align		4
.L_820:
        /*0078*/ 	.byte	0x04, 0x28
        /*007a*/ 	.short	(.L_822 - .L_821)


	//   ....[0]....
.L_821:
        /*007c*/ 	.word	0x00002770


	//   ....[1]....
        /*0080*/ 	.word	0x000027a0


	//   ....[2]....
        /*0084*/ 	.word	0x000027c0


	//   ....[3]....
        /*0088*/ 	.word	0x000027e0


	//   ....[4]....
        /*008c*/ 	.word	0x00002800


	//   ....[5]....
        /*0090*/ 	.word	0x00002b40


	//   ....[6]....
        /*0094*/ 	.word	0x00002b60


	//   ....[7]....
        /*0098*/ 	.word	0x00002b80


	//   ....[8]....
        /*009c*/ 	.word	0x00002ba0


	//   ....[9]....
        /*00a0*/ 	.word	0x00002bc0


	//   ....[10]....
        /*00a4*/ 	.word	0x000033f0


	//   ....[11]....
        /*00a8*/ 	.word	0x000034a0


	//   ....[12]....
        /*00ac*/ 	.word	0x00003510


	//   ....[13]....
        /*00b0*/ 	.word	0x00003580


	//   ....[14]....
        /*00b4*/ 	.word	0x000035f0


	//   ....[15]....
        /*00b8*/ 	.word	0x00003980


	//   ....[16]....
        /*00bc*/ 	.word	0x000039f0


	//   ....[17]....
        /*00c0*/ 	.word	0x00003a60


	//   ....[18]....
        /*00c4*/ 	.word	0x00003ad0


	//   ....[19]....
        /*00c8*/ 	.word	0x00003b40


	//----- nvinfo : EIATTR_VRC_CTA_INIT_COUNT
	.align		4
.L_822:
        /*00cc*/ 	.byte	0x02, 0x4a
	.zero		1
	.zero		1


	//----- nvinfo : EIATTR_EXIT_INSTR_OFFSETS
	.align		4
        /*00d0*/ 	.byte	0x04, 0x1c
        /*00d2*/ 	.short	(.L_824 - .L_823)


	//   ....[0]....
.L_823:
        /*00d4*/ 	.word	0x00000570


	//   ....[1]....
        /*00d8*/ 	.word	0x00003380


	//----- nvinfo : EIATTR_MAX_THREADS
	.align		4
.L_824:
        /*00dc*/ 	.byte	0x04, 0x05
        /*00de*/ 	.short	(.L_826 - .L_825)
.L_825:
        /*00e0*/ 	.word	0x00000080
        /*00e4*/ 	.word	0x00000001
        /*00e8*/ 	.word	0x00000001


	//----- nvinfo : EIATTR_CRS_STACK_SIZE
	.align		4
.L_826:
        /*00ec*/ 	.byte	0x04, 0x1e
        /*00ee*/ 	.short	(.L_828 - .L_827)
.L_827:
        /*00f0*/ 	.word	0x00000000


	//----- nvinfo : EIATTR_CBANK_PARAM_SIZE
	.align		4
.L_828:
        /*00f4*/ 	.byte	0x03, 0x19
        /*00f6*/ 	.short	0x00e8


	//----- nvinfo : EIATTR_PARAM_CBANK
	.align		4
        /*00f8*/ 	.byte	0x04, 0x0a
        /*00fa*/ 	.short	(.L_830 - .L_829)
	.align		4
.L_829:
        /*00fc*/ 	.word	index@(.nv.constant0._ZN10layer_norm31ln_parallel_residual_fwd_kernelINS_13Kernel_traitsIf13__nv_bfloat16S2_S2_fjLj768ELj1ELj4ELj1ELj16ENS_18Kernel_traits_baseILj768EfS2_S2_S2_fjLj128EEEEELb0ELb1ELb0EEEvNS_9FwdParamsE)
        /*0100*/ 	.short	0x0380
        /*0102*/ 	.short	0x00e8


	//----- nvinfo : EIATTR_SW_WAR
	.align		4
.L_830:
        /*0104*/ 	.byte	0x04, 0x36
        /*0106*/ 	.short	(.L_832 - .L_831)
.L_831:
        /*0108*/ 	.word	0x00000008
.L_832:


//--------------------- .nv.info._ZN10layer_norm31ln_parallel_residual_fwd_kernelINS_13Kernel_traitsIf13__nv_bfloat16S2_S2_fjLj768ELj1ELj4ELj1ELj16ENS_18Kernel_traits_baseILj768EfS2_S2_S2_fjLj128EEEEELb0ELb1ELb1EEEvNS_9FwdParamsE --------------------------
	.section	.nv.info._ZN10layer_norm31ln_parallel_residual_fwd_kernelINS_13Kernel_traitsIf13__nv_bfloat16S2_S2_fjLj768ELj1ELj4ELj1ELj16ENS_18Kernel_traits_baseILj768EfS2_S2_S2_fjLj128EEEEELb0ELb1ELb1EEEvNS_9FwdParamsE,"",@"SHT_CUDA_INFO"
	.sectionflags	@""
	.align	4


	//----- nvinfo : EIATTR_CUDA_API_VERSION
	.align		4
        /*0000*/ 	.byte	0x04, 0x37
        /*0002*/ 	.short	(.L_834 - .L_833)
.L_833:
        /*0004*/ 	.word	0x00000082


	//----- nvinfo : EIATTR_KPARAM_INFO
	.align		4
.L_834:
        /*0008*/ 	.byte	0x04, 0x17
        /*000a*/ 	.short	(.L_836 - .L_835)
.L_835:
        /*000c*/ 	.word	0x00000000
        /*0010*/ 	.short	0x0000
        /*0012*/ 	.short	0x0000
        /*0014*/ 	.byte	0x00, 0xf0, 0xa1, 0x03


	//----- nvinfo : EIATTR_SPARSE_MMA_MASK
	.align		4
.L_836:
        /*0018*/ 	.byte	0x03, 0x50
        /*001a*/ 	.short	0x0000


	//----- nvinfo : EIATTR_MAXREG_COUNT
	.align		4
        /*001c*/ 	.byte	0x03, 0x1b
        /*001e*/ 	.short	0x00ff


	//----- nvinfo : EIATTR_MERCURY_ISA_VERSION
	.align		4
        /*0020*/ 	.byte	0x03, 0x5f
        /*0022*/ 	.short	0x0101


	//----- nvinfo : EIATTR_COOP_GROUP_MASK_REGIDS
	.align		4
        /*0024*/ 	.byte	0x04, 0x29
        /*0026*/ 	.short	(.L_838 - .L_837)


	//   ....[0]....
.L_837:
        /*0028*/ 	.word	0xffffffff


	//   ....[1]....
        /*002c*/ 	.word	0xffffffff


	//   ....[2]....
        /*0030*/ 	.word	0xffffffff


	//   ....[3]....
        /*0034*/ 	.word	0xffffffff


	//   ....[4]....
        /*0038*/ 	.word	0xffffffff


	//   ....[5]....
        /*003c*/ 	.word	0xffffffff


	//   ....[6]....
        /*0040*/ 	.word	0xffffffff


	//   ....[7]....
        /*0044*/ 	.word	0xffffffff


	//   ....[8]....
        /*0048*/ 	.word	0xffffffff


	//   ....[9]....
        /*004c*/ 	.word	0xffffffff


	//   ....[10]....
        /*0050*/ 	.word	0x05000060


	//   ....[11]....
        /*0054*/ 	.word	0x05000060


	//   ....[12]....
        /*0058*/ 	.word	0x05000060


	//   ....[13]....
        /*005c*/ 	.word	0x05000060


	//   ....[14]....
        /*0060*/ 	.word	0x05000060


	//   ....[15]....
        /*0064*/ 	.word	0x05000060


	//   ....[16]....
        /*0068*/ 	.word	0x05000060


	//   ....[17]....
        /*006c*/ 	.word	0x05000060


	//   ....[18]....
        /*0070*/ 	.word	0x05000060


	//   ....[19]....
        /*0074*/ 	.word	0x05000060


	//----- nvinfo : EIATTR_COOP_GROUP_INSTR_OFFSETS
	.align		4
.L_838:
        /*0078*/ 	.byte	0x04, 0x28
        /*007a*/ 	.short	(.L_840 - .L_839)


	//   ....[0]....
.L_839:
        /*007c*/ 	.word	0x000022f0


	//   ....[1]....
        /*0080*/ 	.word	0x00002310


	//   ....[2]....
        /*0084*/ 	.word	0x00002330


	//   ....[3]....
        /*0088*/ 	.word	0x00002350


	//   ....[4]....
        /*008c*/ 	.word	0x00002370


	//   ....[5]....
        /*0090*/ 	.word	0x000026b0


	//   ....[6]....
        /*0094*/ 	.word	0x000026d0


	//   ....[7]....
        /*0098*/ 	.word	0x000026f0


	//   ....[8]....
        /*009c*/ 	.word	0x00002710


	//   ....[9]....
        /*00a0*/ 	.word	0x00002730


	//   ....[10]....
        /*00a4*/ 	.word	0x00002e70


	//   ....[11]....
        /*00a8*/ 	.word	0x00002f10


	//   ....[12]....
        /*00ac*/ 	.word	0x00002f80


	//   ....[13]....
        /*00b0*/ 	.word	0x00002ff0


	//   ....[14]....
        /*00b4*/ 	.word	0x00003060


	//   ....[15]....
        /*00b8*/ 	.word	0x000033f0


	//   ....[16]....
        /*00bc*/ 	.word	0x00003460


	//   ....[17]....
        /*00c0*/ 	.word	0x000034d0


	//   ....[18]....
        /*00c4*/ 	.word	0x00003540


	//   ....[19]....
        /*00c8*/ 	.word	0x000035b0


	//----- nvinfo : EIATTR_VRC_CTA_INIT_COUNT
	.align		4
.L_840:
        /*00cc*/ 	.byte	0x02, 0x4a
	.zero		1
	.zero		1


	//----- nvinfo : EIATTR_EXIT_INSTR_OFFSETS
	.align		4
        /*00d0*/ 	.byte	0x04, 0x1c
        /*00d2*/ 	.short	(.L_842 - .L_841)


	//   ....[0]....
.L_841:
        /*00d4*/ 	.word	0x00000360


	//   ....[1]....
        /*00d8*/ 	.word	0x00002e00


	//----- nvinfo : EIATTR_MAX_THREADS
	.align		4
.L_842:
        /*00dc*/ 	.byte	0x04, 0x05
        /*00de*/ 	.short	(.L_844 - .L_843)
.L_843:
        /*00e0*/ 	.word	0x00000080
        /*00e4*/ 	.word	0x00000001
        /*00e8*/ 	.word	0x00000001


	//----- nvinfo : EIATTR_CRS_STACK_SIZE
	.align		4
.L_844:
        /*00ec*/ 	.byte	0x04, 0x1e
        /*00ee*/ 	.short	(.L_846 - .L_845)
.L_845:
        /*00f0*/ 	.word	0x00000000


	//----- nvinfo : EIATTR_CBANK_PARAM_SIZE
	.align		4
.L_846:
        /*00f4*/ 	.byte	0x03, 0x19
        /*00f6*/ 	.short	0x00e8


	//----- nvinfo : EIATTR_PARAM_CBANK
	.align		4
        /*00f8*/ 	.byte	0x04, 0x0a
        /*00fa*/ 	.short	(.L_848 - .L_847)
	.align		4
.L_847:
        /*00fc*/ 	.word	index@(.nv.constant0._ZN10layer_norm31ln_parallel_residual_fwd_kernelINS_13Kernel_traitsIf13__nv_bfloat16S2_S2_fjLj768ELj1ELj4ELj1ELj16ENS_18Kernel_traits_baseILj768EfS2_S2_S2_fjLj128EEEEELb0ELb1ELb1EEEvNS_9FwdParamsE)
        /*0100*/ 	.short	0x0380
        /*0102*/ 	.short	0x00e8


	//----- nvinfo : EIATTR_SW_WAR
	.align		4
.L_848:
        /*0104*/ 	.byte	0x04, 0x36
        /*0106*/ 	.short	(.L_850 - .L_849)
.L_849:
        /*0108*/ 	.word	0x00000008
.L_850:


//--------------------- .nv.info._ZN10layer_norm31ln_parallel_residual_fwd_kernelINS_13Kernel_traitsIf13__nv_bfloat16S2_S2_fjLj768ELj1ELj4ELj1ELj16ENS_18Kernel_traits_baseILj768EfS2_S2_S2_fjLj128EEEEELb1ELb0ELb0EEEvNS_9FwdParamsE --------------------------
	.section	.nv.info._ZN10layer_norm31ln_parallel_residual_fwd_kernelINS_13Kernel_traitsIf13__nv_bfloat16S2_S2_fjLj768ELj1ELj4ELj1ELj16ENS_18Kernel_traits_baseILj768EfS2_S2_S2_fjLj128EEEEELb1ELb0ELb0EEEvNS_9FwdParamsE,"",@"SHT_CUDA_INFO"
	.sectionflags	@""
	.align	4


	//----- nvinfo : EIATTR_CUDA_API_VERSION
	.align		4
        /*0000*/ 	.byte	0x04, 0x37
        /*0002*/ 	.short	(.L_852 - .L_851)
.L_851:
        /*0004*/ 	.word	0x00000082


	//----- nvinfo : EIATTR_KPARAM_INFO
	.align		4
.L_852:
        /*0008*/ 	.byte	0x04, 0x17
        /*000a*/ 	.short	(.L_854 - .L_853)
.L_853:
        /*000c*/ 	.word	0x00000000
        /*0010*/ 	.short	0x0000
        /*0012*/ 	.short	0x0000
        /*0014*/ 	.byte	0x00, 0xf0, 0xa1, 0x03


	//----- nvinfo : EIATTR_SPARSE_MMA_MASK
	.align		4
.L_854:
        /*0018*/ 	.byte	0x03, 0x50
        /*001a*/ 	.short	0x0000


	//----- nvinfo : EIATTR_MAXREG_COUNT
	.align		4
        /*001c*/ 	.byte	0x03, 0x1b
        /*001e*/ 	.short	0x00ff


	//----- nvinfo : EIATTR_MERCURY_ISA_VERSION
	.align		4
        /*0020*/ 	.byte	0x03, 0x5f
        /*0022*/ 	.short	0x0101


	//----- nvinfo : EIATTR_COOP_GROUP_MASK_REGIDS
	.align		4
        /*0024*/ 	.byte	0x04, 0x29
        /*0026*/ 	.short	(.L_856 - .L_855)


	//   ....[0]....
.L_855:
        /*0028*/ 	.word	0xffffffff


	//   ....[1]....
        /*002c*/ 	.word	0xffffffff


	//   ....[2]....
        /*0030*/ 	.word	0xffffffff


	//   ....[3]....
        /*0034*/ 	.word	0xffffffff


	//   ....[4]....
        /*0038*/ 	.word	0xffffffff


	//   ....[5]....
        /*003c*/ 	.word	0xffffffff


	//   ....[6]....
        /*0040*/ 	.word	0xffffffff


	//   ....[7]....
        /*0044*/ 	.word	0xffffffff


	//   ....[8]....
        /*0048*/ 	.word	0xffffffff


	//   ....[9]....
        /*004c*/ 	.word	0xffffffff


	//   ....[10]....
        /*0050*/ 	.word	0x05000072


	//   ....[11]....
        /*0054*/ 	.word	0x05000072


	//   ....[12]....
        /*0058*/ 	.word	0x05000072


	//   ....[13]....
        /*005c*/ 	.word	0x05000072


	//   ....[14]....
        /*0060*/ 	.word	0x05000072


	//   ....[15]....
        /*0064*/ 	.word	0x05000072


	//   ....[16]....
        /*0068*/ 	.word	0x05000072


	//   ....[17]....
        /*006c*/ 	.word	0x05000072


	//   ....[18]....
        /*0070*/ 	.word	0x05000072


	//   ....[19]....
        /*0074*/ 	.word	0x05000072


	//----- nvinfo : EIATTR_COOP_GROUP_INSTR_OFFSETS
	.align		4
.L_856:
        /*0078*/ 	.byte	0x04, 0x28
        /*007a*/ 	.short	(.L_858 - .L_857)


	//   ....[0]....
.L_857:
        /*007c*/ 	.word	0x0001e1f0


	//   ....[1]....
        /*0080*/ 	.word	0x0001e210


	//   ....[2]....
        /*0084*/ 	.word	0x0001e230


	//   ....[3]....
        /*0088*/ 	.word	0x0001e250


	//   ....[4]....
        /*008c*/ 	.word	0x0001e280


	//   ....[5]....
        /*0090*/ 	.word	0x0001e5c0


	//   ....[6]....
        /*0094*/ 	.word	0x0001e5e0


	//   ....[7]....
        /*0098*/ 	.word	0x0001e600


	//   ....[8]....
        /*009c*/ 	.word	0x0001e620


	//   ....[9]....
        /*00a0*/ 	.word	0x0001e640


	//   ....[10]....
        /*00a4*/ 	.word	0x0001f140


	//   ....[11]....
        /*00a8*/ 	.word	0x0001f1e0


	//   ....[12]....
        /*00ac*/ 	.word	0x0001f250


	//   ....[13]....
        /*00b0*/ 	.word	0x0001f2c0


	//   ....[14]....
        /*00b4*/ 	.word	0x0001f340


	//   ....[15]....
        /*00b8*/ 	.word	0x0001f6d0


	//   ....[16]....
        /*00bc*/ 	.word	0x0001f740


	//   ....[17]....
        /*00c0*/ 	.word	0x0001f7b0


	//   ....[18]....
        /*00c4*/ 	.word	0x0001f820


	//   ....[19]....
        /*00c8*/ 	.word	0x0001f890


	//----- nvinfo : EIATTR_VRC_CTA_INIT_COUNT
	.align		4
.L_858:
        /*00cc*/ 	.byte	0x02, 0x4a
	.zero		1
	.zero		1


	//----- nvinfo : EIATTR_EXIT_INSTR_OFFSETS
	.align		4
        /*00d0*/ 	.byte	0x04, 0x1c
        /*00d2*/ 	.short	(.L_860 - .L_859)


	//   ....[0]....
.L_859:
        /*00d4*/ 	.word	0x00001400


	//   ....[1]....
        /*00d8*/ 	.word	0x0001f0d0


	//----- nvinfo : EIATTR_MAX_THREADS
	.align		4
.L_860:
        /*00dc*/ 	.byte	0x04, 0x05
        /*00de*/ 	.short	(.L_862 - .L_861)
.L_861:
        /*00e0*/ 	.word	0x00000080
        /*00e4*/ 	.word	0x00000001
        /*00e8*/ 	.word	0x00000001


	//----- nvinfo : EIATTR_CRS_STACK_SIZE
	.align		4
.L_862:
        /*00ec*/ 	.byte	0x04, 0x1e
        /*00ee*/ 	.short	(.L_864 - .L_863)
.L_863:
        /*00f0*/ 	.word	0x00000000


	//----- nvinfo : EIATTR_CBANK_PARAM_SIZE
	.align		4
.L_864:
        /*00f4*/ 	.byte	0x03, 0x19
        /*00f6*/ 	.short	0x00e8


	//----- nvinfo : EIATTR_PARAM_CBANK
	.align		4
        /*00f8*/ 	.byte	0x04, 0x0a
        /*00fa*/ 	.short	(.L_866 - .L_865)
	.align		4
.L_865:
        /*00fc*/ 	.word	index@(.nv.constant0._ZN10layer_norm31ln_parallel_residual_fwd_kernelINS_13Kernel_traitsIf13__nv_bfloat16S2_S2_fjLj768ELj1ELj4ELj1ELj16ENS_18Kernel_traits_baseILj768EfS2_S2_S2_fjLj128EEEEELb1ELb0ELb0EEEvNS_9FwdParamsE)
        /*0100*/ 	.short	0x0380
        /*0102*/ 	.short	0x00e8


	//----- nvinfo : EIATTR_SW_WAR
	.align		4
.L_866:
        /*0104*/ 	.byte	0x04, 0x36
        /*0106*/ 	.short	(.L_868 - .L_867)
.L_867:
        /*0108*/ 	.word	0x00000008
.L_868:


//--------------------- .nv.info._ZN10layer_norm31ln_parallel_residual_fwd_kernelINS_13Kernel_traitsIf13__nv_bfloat16S2_S2_fjLj768ELj1ELj4ELj1ELj16ENS_18Kernel_traits_baseILj768EfS2_S2_S2_fjLj128EEEEELb1ELb0ELb1EEEvNS_9FwdParamsE --------------------------
	.section	.nv.info._ZN10layer_norm31ln_parallel_residual_fwd_kernelINS_13Kernel_traitsIf13__nv_bfloat16S2_S2_fjLj768ELj1ELj4ELj1ELj16ENS_18Kernel_traits_baseILj768EfS2_S2_S2_fjLj128EEEEELb1ELb0ELb1EEEvNS_9FwdParamsE,"",@"SHT_CUDA_INFO"
	.sectionflags	@""
	.align	4


	//----- nvinfo : EIATTR_CUDA_API_VERSION
	.align		4
        /*0000*/ 	.byte	0x04, 0x37
        /*0002*/ 	.short	(.L_870 - .L_869)
.L_869:
        /*0004*/ 	.word	0x00000082


	//----- nvinfo : EIATTR_KPARAM_INFO
	.align		4
.L_870:
        /*0008*/ 	.byte	0x04, 0x17
        /*000a*/ 	.short	(.L_872 - .L_871)
.L_871:
        /*000c*/ 	.word	0x00000000
        /*0010*/ 	.short	0x0000
        /*0012*/ 	.short	0x0000
        /*0014*/ 	.byte	0x00, 0xf0, 0xa1, 0x03


	//----- nvinfo : EIATTR_SPARSE_MMA_MASK
	.align		4
.L_872:
        /*0018*/ 	.byte	0x03, 0x50
        /*001a*/ 	.short	0x0000


	//----- nvinfo : EIATTR_MAXREG_COUNT
	.align		4
        /*001c*/ 	.byte	0x03, 0x1b
        /*001e*/ 	.short	0x00ff


	//----- nvinfo : EIATTR_MERCURY_ISA_VERSION
	.align		4
        /*0020*/ 	.byte	0x03, 0x5f
        /*0022*/ 	.short	0x0101


	//----- nvinfo : EIATTR_COOP_GROUP_MASK_REGIDS
	.align		4
        /*0024*/ 	.byte	0x04, 0x29
        /*0026*/ 	.short	(.L_874 - .L_873)


	//   ....[0]....
.L_873:
        /*0028*/ 	.word	0xffffffff


	//   ....[1]....
        /*002c*/ 	.word	0xffffffff


	//   ....[2]....
        /*0030*/ 	.word	0xffffffff


	//   ....[3]....
        /*0034*/ 	.word	0xffffffff


	//   ....[4]....
        /*0038*/ 	.word	0xffffffff


	//   ....[5]....
        /*003c*/ 	.word	0xffffffff


	//   ....[6]....
        /*0040*/ 	.word	0xffffffff


	//   ....[7]....
        /*0044*/ 	.word	0xffffffff


	//   ....[8]....
        /*0048*/ 	.word	0xffffffff


	//   ....[9]....
        /*004c*/ 	.word	0xffffffff


	//   ....[10]....
        /*0050*/ 	.word	0x0500008a


	//   ....[11]....
        /*0054*/ 	.word	0x0500008a


	//   ....[12]....
        /*0058*/ 	.word	0x0500008a


	//   ....[13]....
        /*005c*/ 	.word	0x0500008a


	//   ....[14]....
        /*0060*/ 	.word	0x0500008a


	//   ....[15]....
        /*0064*/ 	.word	0x0500008a


	//   ....[16]....
        /*0068*/ 	.word	0x0500008a


	//   ....[17]....
        /*006c*/ 	.word	0x0500008a


	//   ....[18]....
        /*0070*/ 	.word	0x0500008a


	//   ....[19]....
        /*0074*/ 	.word	0x0500008a


	//----- nvinfo : EIATTR_COOP_GROUP_INSTR_OFFSETS
	.align		4
.L_874:
        /*0078*/ 	.byte	0x04, 0x28
        /*007a*/ 	.short	(.L_876 - .L_875)


	//   ....[0]....
.L_875:
        /*007c*/ 	.word	0x00019900


	//   ....[1]....
        /*0080*/ 	.word	0x00019930


	//   ....[2]....
        /*0084*/ 	.word	0x00019950


	//   ....[3]....
        /*0088*/ 	.word	0x00019970


	//   ....[4]....
        /*008c*/ 	.word	0x00019990


	//   ....[5]....
        /*0090*/ 	.word	0x00019cc0


	//   ....[6]....
        /*0094*/ 	.word	0x00019ce0


	//   ....[7]....
        /*0098*/ 	.word	0x00019d00


	//   ....[8]....
        /*009c*/ 	.word	0x00019d20


	//   ....[9]....
        /*00a0*/ 	.word	0x00019d40


	//   ....[10]....
        /*00a4*/ 	.word	0x0001a730


	//   ....[11]....
        /*00a8*/ 	.word	0x0001a7e0


	//   ....[12]....
        /*00ac*/ 	.word	0x0001a850


	//   ....[13]....
        /*00b0*/ 	.word	0x0001a8c0


	//   ....[14]....
        /*00b4*/ 	.word	0x0001a930


	//   ....[15]....
        /*00b8*/ 	.word	0x0001acb0


	//   ....[16]....
        /*00bc*/ 	.word	0x0001ad20


	//   ....[17]....
        /*00c0*/ 	.word	0x0001ad90


	//   ....[18]....
        /*00c4*/ 	.word	0x0001ae00


	//   ....[19]....
        /*00c8*/ 	.word	0x0001ae70


	//----- nvinfo : EIATTR_VRC_CTA_INIT_COUNT
	.align		4
.L_876:
        /*00cc*/ 	.byte	0x02, 0x4a
	.zero		1
	.zero		1


	//----- nvinfo : EIATTR_EXIT_INSTR_OFFSETS
	.align		4
        /*00d0*/ 	.byte	0x04, 0x1c
        /*00d2*/ 	.short	(.L_878 - .L_877)


	//   ....[0]....
.L_877:
        /*00d4*/ 	.word	0x00000bf0


	//   ....[1]....
        /*00d8*/ 	.word	0x0001a6d0


	//----- nvinfo : EIATTR_MAX_THREADS
	.align		4
.L_878:
        /*00dc*/ 	.byte	0x04, 0x05
        /*00de*/ 	.short	(.L_880 - .L_879)
.L_879:
        /*00e0*/ 	.word	0x00000080
        /*00e4*/ 	.word	0x00000001
        /*00e8*/ 	.word	0x00000001


	//----- nvinfo : EIATTR_CRS_STACK_SIZE
	.align		4
.L_880:
        /*00ec*/ 	.byte	0x04, 0x1e
        /*00ee*/ 	.short	(.L_882 - .L_881)
.L_881:
        /*00f0*/ 	.word	0x00000000


	//----- nvinfo : EIATTR_CBANK_PARAM_SIZE
	.align		4
.L_882:
        /*00f4*/ 	.byte	0x03, 0x19
        /*00f6*/ 	.short	0x00e8


	//----- nvinfo : EIATTR_PARAM_CBANK
	.align		4
        /*00f8*/ 	.byte	0x04, 0x0a
        /*00fa*/ 	.short	(.L_884 - .L_883)
	.align		4
.L_883:
        /*00fc*/ 	.word	index@(.nv.constant0._ZN10layer_norm31ln_parallel_residual_fwd_kernelINS_13Kernel_traitsIf13__nv_bfloat16S2_S2_fjLj768ELj1ELj4ELj1ELj16ENS_18Kernel_traits_baseILj768EfS2_S2_S2_fjLj128EEEEELb1ELb0ELb1EEEvNS_9FwdParamsE)
        /*0100*/ 	.short	0x0380
        /*0102*/ 	.short	0x00e8


	//----- nvinfo : EIATTR_SW_WAR
	.align		4
.L_884:
        /*0104*/ 	.byte	0x04, 0x36
        /*0106*/ 	.short	(.L_886 - .L_885)
.L_885:
        /*0108*/ 	.word	0x00000008
.L_886:


//--------------------- .nv.info._ZN10layer_norm31ln_parallel_residual_fwd_kernelINS_13Kernel_traitsIf13__nv_bfloat16S2_S2_fjLj768ELj1ELj4ELj1ELj16ENS_18Kernel_traits_baseILj768EfS2_S2_S2_fjLj128EEEEELb1ELb1ELb0EEEvNS_9FwdParamsE --------------------------
	.section	.nv.info._ZN10layer_norm31ln_parallel_residual_fwd_kernelINS_13Kernel_traitsIf13__nv_bfloat16S2_S2_fjLj768ELj1ELj4ELj1ELj16ENS_18Kernel_traits_baseILj768EfS2_S2_S2_fjLj128EEEEELb1ELb1ELb0EEEvNS_9FwdParamsE,"",@"SHT_CUDA_INFO"
	.sectionflags	@""
	.align	4


	//----- nvinfo : EIATTR_CUDA_API_VERSION
	.align		4
        /*0000*/ 	.byte	0x04, 0x37
        /*0002*/ 	.short	(.L_888 - .L_887)
.L_887:
        /*0004*/ 	.word	0x00000082


	//----- nvinfo : EIATTR_KPARAM_INFO
	.align		4
.L_888:
        /*0008*/ 	.byte	0x04, 0x17
        /*000a*/ 	.short	(.L_890 - .L_889)
.L_889:
        /*000c*/ 	.word	0x00000000
        /*0010*/ 	.short	0x0000
        /*0012*/ 	.short	0x0000
        /*0014*/ 	.byte	0x00, 0xf0, 0xa1, 0x03


	//----- nvinfo : EIATTR_SPARSE_MMA_MASK
	.align		4
.L_890:
        /*0018*/ 	.byte	0x03, 0x50
        /*001a*/ 	.short	0x0000


	//----- nvinfo : EIATTR_MAXREG_COUNT
	.align		4
        /*001c*/ 	.byte	0x03, 0x1b
        /*001e*/ 	.short	0x00ff


	//----- nvinfo : EIATTR_MERCURY_ISA_VERSION
	.align		4
        /*0020*/ 	.byte	0x03, 0x5f
        /*0022*/ 	.short	0x0101


	//----- nvinfo : EIATTR_COOP_GROUP_MASK_REGIDS
	.align		4
        /*0024*/ 	.byte	0x04, 0x29
        /*0026*/ 	.short	(.L_892 - .L_891)


	//   ....[0]....
.L_891:
        /*0028*/ 	.word	0xffffffff


	//   ....[1]....
        /*002c*/ 	.word	0xffffffff


	//   ....[2]....
        /*0030*/ 	.word	0xffffffff


	//   ....[3]....
        /*0034*/ 	.word	0xffffffff


	//   ....[4]....
        /*0038*/ 	.word	0xffffffff


	//   ....[5]....
        /*003c*/ 	.word	0xffffffff


	//   ....[6]....
        /*0040*/ 	.word	0xffffffff


	//   ....[7]....
        /*0044*/ 	.word	0xffffffff


	//   ....[8]....
        /*0048*/ 	.word	0xffffffff


	//   ....[9]....
        /*004c*/ 	.word	0xffffffff


	//   ....[10]....
        /*0050*/ 	.word	0x0500006e


	//   ....[11]....
        /*0054*/ 	.word	0x0500006e


	//   ....[12]....
        /*0058*/ 	.word	0x0500006e


	//   ....[13]....
        /*005c*/ 	.word	0x0500006e


	//   ....[14]....
        /*0060*/ 	.word	0x0500006e


	//   ....[15]....
        /*0064*/ 	.word	0x0500006e


	//   ....[16]....
        /*0068*/ 	.word	0x0500006e


	//   ....[17]....
        /*006c*/ 	.word	0x0500006e


	//   ....[18]....
        /*0070*/ 	.word	0x0500006e


	//   ....[19]....
        /*0074*/ 	.word	0x0500006e


	//----- nvinfo : EIATTR_COOP_GROUP_INSTR_OFFSETS
	.align		4
.L_892:
        /*0078*/ 	.byte	0x04, 0x28
        /*007a*/ 	.short	(.L_894 - .L_893)


	//   ....[0]....
.L_893:
        /*007c*/ 	.word	0x00018dd0


	//   ....[1]....
        /*0080*/ 	.word	0x00018e00


	//   ....[2]....
        /*0084*/ 	.word	0x00018e20


	//   ....[3]....
        /*0088*/ 	.word	0x00018e40


	//   ....[4]....
        /*008c*/ 	.word	0x00018e60


	//   ....[5]....
        /*0090*/ 	.word	0x000191a0


	//   ....[6]....
        /*0094*/ 	.word	0x000191c0


	//   ....[7]....
        /*0098*/ 	.word	0x000191e0


	//   ....[8]....
        /*009c*/ 	.word	0x00019200


	//   ....[9]....
        /*00a0*/ 	.word	0x00019220


	//   ....[10]....
        /*00a4*/ 	.word	0x00019a70


	//   ....[11]....
        /*00a8*/ 	.word	0x00019b20


	//   ....[12]....
        /*00ac*/ 	.word	0x00019b90


	//   ....[13]....
        /*00b0*/ 	.word	0x00019c00


	//   ....[14]....
        /*00b4*/ 	.word	0x00019c70


	//   ....[15]....
        /*00b8*/ 	.word	0x00019ff0


	//   ....[16]....
        /*00bc*/ 	.word	0x0001a060


	//   ....[17]....
        /*00c0*/ 	.word	0x0001a0d0


	//   ....[18]....
        /*00c4*/ 	.word	0x0001a140


	//   ....[19]....
        /*00c8*/ 	.word	0x0001a1b0


	//----- nvinfo : EIATTR_VRC_CTA_INIT_COUNT
	.align		4
.L_894:
        /*00cc*/ 	.byte	0x02, 0x4a
	.zero		1
	.zero		1


	//----- nvinfo : EIATTR_EXIT_INSTR_OFFSETS
	.align		4
        /*00d0*/ 	.byte	0x04, 0x1c
        /*00d2*/ 	.short	(.L_896 - .L_895)


	//   ....[0]....
.L_895:
        /*00d4*/ 	.word	0x00000770


	//   ....[1]....
        /*00d8*/ 	.word	0x00019a00


	//----- nvinfo : EIATTR_MAX_THREADS
	.align		4
.L_896:
        /*00dc*/ 	.byte	0x04, 0x05
        /*00de*/ 	.short	(.L_898 - .L_897)
.L_897:
        /*00e0*/ 	.word	0x00000080
        /*00e4*/ 	.word	0x00000001
        /*00e8*/ 	.word	0x00000001


	//----- nvinfo : EIATTR_CRS_STACK_SIZE
	.align		4
.L_898:
        /*00ec*/ 	.byte	0x04, 0x1e
        /*00ee*/ 	.short	(.L_900 - .L_899)
.L_899:
        /*00f0*/ 	.word	0x00000000


	//----- nvinfo : EIATTR_CBANK_PARAM_SIZE
	.align		4
.L_900:
        /*00f4*/ 	.byte	0x03, 0x19
        /*00f6*/ 	.short	0x00e8


	//----- nvinfo : EIATTR_PARAM_CBANK
	.align		4
        /*00f8*/ 	.byte	0x04, 0x0a
        /*00fa*/ 	.short	(.L_902 - .L_901)
	.align		4
.L_901:
        /*00fc*/ 	.word	index@(.nv.constant0._ZN10layer_norm31ln_parallel_residual_fwd_kernelINS_13Kernel_traitsIf13__nv_bfloat16S2_S2_fjLj768ELj1ELj4ELj1ELj16ENS_18Kernel_traits_baseILj768EfS2_S2_S2_fjLj128EEEEELb1ELb1ELb0EEEvNS_9FwdParamsE)
        /*0100*/ 	.short	0x0380
        /*0102*/ 	.short	0x00e8


	//----- nvinfo : EIATTR_SW_WAR
	.align		4
.L_902:
        /*0104*/ 	.byte	0x04, 0x36
        /*0106*/ 	.short	(.L_904 - .L_903)
.L_903:
        /*0108*/ 	.word	0x00000008
.L_904:


//--------------------- .nv.info._ZN10layer_norm31ln_parallel_residual_fwd_kernelINS_13Kernel_traitsIf13__nv_bfloat16S2_S2_fjLj768ELj1ELj4ELj1ELj16ENS_18Kernel_traits_baseILj768EfS2_S2_S2_fjLj128EEEEELb1ELb1ELb1EEEvNS_9FwdParamsE --------------------------
	.section	.nv.info._ZN10layer_norm31ln_parallel_residual_fwd_kernelINS_13Kernel_traitsIf13__nv_bfloat16S2_S2_fjLj768ELj1ELj4ELj1ELj16ENS_18Kernel_traits_baseILj768EfS2_S2_S2_fjLj128EEEEELb1ELb1ELb1EEEvNS_9FwdParamsE,"",@"SHT_CUDA_INFO"
	.sectionflags	@""
	.align	4


	//----- nvinfo : EIATTR_CUDA_API_VERSION
	.align		4
        /*0000*/ 	.byte	0x04, 0x37
        /*0002*/ 	.short	(.L_906 - .L_905)
.L_905:
        /*0004*/ 	.word	0x00000082


	//----- nvinfo : EIATTR_KPARAM_INFO
	.align		4
.L_906:
        /*0008*/ 	.byte	0x04, 0x17
        /*000a*/ 	.short	(.L_908 - .L_907)
.L_907:
        /*000c*/ 	.word	0x00000000
        /*0010*/ 	.short	0x0000
        /*0012*/ 	.short	0x0000
        /*0014*/ 	.byte	0x00, 0xf0, 0xa1, 0x03


	//----- nvinfo : EIATTR_SPARSE_MMA_MASK
	.align		4
.L_908:
        /*0018*/ 	.byte	0x03, 0x50
        /*001a*/ 	.short	0x0000


	//----- nvinfo : EIATTR_MAXREG_COUNT
	.align		4
        /*001c*/ 	.byte	0x03, 0x1b
        /*001e*/ 	.short	0x00ff


	//----- nvinfo : EIATTR_MERCURY_ISA_VERSION
	.align		4
        /*0020*/ 	.byte	0x03, 0x5f
        /*0022*/ 	.short	0x0101


	//----- nvinfo : EIATTR_COOP_GROUP_MASK_REGIDS
	.align		4
        /*0024*/ 	.byte	0x04, 0x29
        /*0026*/ 	.short	(.L_910 - .L_909)


	//   ....[0]....
.L_909:
        /*0028*/ 	.word	0xffffffff


	//   ....[1]....
        /*002c*/ 	.word	0xffffffff


	//   ....[2]....
        /*0030*/ 	.word	0xffffffff


	//   ....[3]....
        /*0034*/ 	.word	0xffffffff


	//   ....[4]....
        /*0038*/ 	.word	0xffffffff


	//   ....[5]....
        /*003c*/ 	.word	0xffffffff


	//   ....[6]....
        /*0040*/ 	.word	0xffffffff


	//   ....[7]....
        /*0044*/ 	.word	0xffffffff


	//   ....[8]....
        /*0048*/ 	.word	0xffffffff


	//   ....[9]....
        /*004c*/ 	.word	0xffffffff


	//   ....[10]....
        /*0050*/ 	.word	0x0500004a


	//   ....[11]....
        /*0054*/ 	.word	0x0500004a


	//   ....[12]....
        /*0058*/ 	.word	0x0500004a


	//   ....[13]....
        /*005c*/ 	.word	0x0500004a


	//   ....[14]....
        /*0060*/ 	.word	0x0500004a


	//   ....[15]....
        /*0064*/ 	.word	0x0500004a


	//   ....[16]....
        /*0068*/ 	.word	0x0500004a


	//   ....[17]....
        /*006c*/ 	.word	0x0500004a


	//   ....[18]....
        /*0070*/ 	.word	0x0500004a


	//   ....[19]....
        /*0074*/ 	.word	0x0500004a


	//----- nvinfo : EIATTR_COOP_GROUP_INSTR_OFFSETS
	.align		4
.L_910:
        /*0078*/ 	.byte	0x04, 0x28
        /*007a*/ 	.short	(.L_912 - .L_911)


	//   ....[0]....
.L_911:
        /*007c*/ 	.word	0x00018880


	//   ....[1]....
        /*0080*/ 	.word	0x000188a0


	//   ....[2]....
        /*0084*/ 	.word	0x000188c0


	//   ....[3]....
        /*0088*/ 	.word	0x000188e0


	//   ....[4]....
        /*008c*/ 	.word	0x00018910


	//   ....[5]....
        /*0090*/ 	.word	0x00018c40


	//   ....[6]....
        /*0094*/ 	.word	0x00018c60


	//   ....[7]....
        /*0098*/ 	.word	0x00018c80


	//   ....[8]....
        /*009c*/ 	.word	0x00018ca0


	//   ....[9]....
        /*00a0*/ 	.word	0x00018cc0


	//   ....[10]....
        /*00a4*/ 	.word	0x00019430


	//   ....[11]....
        /*00a8*/ 	.word	0x000194d0


	//   ....[12]....
        /*00ac*/ 	.word	0x00019540


	//   ....[13]....
        /*00b0*/ 	.word	0x000195b0


	//   ....[14]....
        /*00b4*/ 	.word	0x00019630


	//   ....[15]....
        /*00b8*/ 	.word	0x000199b0


	//   ....[16]....
        /*00bc*/ 	.word	0x00019a20


	//   ....[17]....
        /*00c0*/ 	.word	0x00019a90


	//   ....[18]....
        /*00c4*/ 	.word	0x00019b00


	//   ....[19]....
        /*00c8*/ 	.word	0x00019b70


	//----- nvinfo : EIATTR_VRC_CTA_INIT_COUNT
	.align		4
.L_912:
        /*00cc*/ 	.byte	0x02, 0x4a
	.zero		1
	.zero		1


	//----- nvinfo : EIATTR_EXIT_INSTR_OFFSETS
	.align		4
        /*00d0*/ 	.byte	0x04, 0x1c
        /*00d2*/ 	.short	(.L_914 - .L_913)


	//   ....[0]....
.L_913:
        /*00d4*/ 	.word	0x00000560


	//   ....[1]....
        /*00d8*/ 	.word	0x000193c0


	//----- nvinfo : EIATTR_MAX_THREADS
	.align		4
.L_914:
        /*00dc*/ 	.byte	0x04, 0x05
        /*00de*/ 	.short	(.L_916 - .L_915)
.L_915:
        /*00e0*/ 	.word	0x00000080
        /*00e4*/ 	.word	0x00000001
        /*00e8*/ 	.word	0x00000001


	//----- nvinfo : EIATTR_CRS_STACK_SIZE
	.align		4
.L_916:
        /*00ec*/ 	.byte	0x04, 0x1e
        /*00ee*/ 	.short	(.L_918 - .L_917)
.L_917:
        /*00f0*/ 	.word	0x00000000


	//----- nvinfo : EIATTR_CBANK_PARAM_SIZE
	.align		4
.L_918:
        /*00f4*/ 	.byte	0x03, 0x19
        /*00f6*/ 	.short	0x00e8


	//----- nvinfo : EIATTR_PARAM_CBANK
	.align		4
        /*00f8*/ 	.byte	0x04, 0x0a
        /*00fa*/ 	.short	(.L_920 - .L_919)
	.align		4
.L_919:
        /*00fc*/ 	.word	index@(.nv.constant0._ZN10layer_norm31ln_parallel_residual_fwd_kernelINS_13Kernel_traitsIf13__nv_bfloat16S2_S2_fjLj768ELj1ELj4ELj1ELj16ENS_18Kernel_traits_baseILj768EfS2_S2_S2_fjLj128EEEEELb1ELb1ELb1EEEvNS_9FwdParamsE)
        /*0100*/ 	.short	0x0380
        /*0102*/ 	.short	0x00e8


	//----- nvinfo : EIATTR_SW_WAR
	.align		4
.L_920:
        /*0104*/ 	.byte	0x04, 0x36
        /*0106*/ 	.short	(.L_922 - .L_921)
.L_921:
        /*0108*/ 	.word	0x00000008
.L_922:


//--------------------- .nv.info._ZN10layer_norm31ln_parallel_residual_fwd_kernelINS_13Kernel_traitsI13__nv_bfloat16S2_fS2_fjLj768ELj1ELj4ELj1ELj16ENS_18Kernel_traits_baseILj768ES2_S2_fS2_fjLj128EEEEELb0ELb0ELb0EEEvNS_9FwdParamsE --------------------------
	.section	.nv.info._ZN10layer_norm31ln_parallel_residual_fwd_kernelINS_13Kernel_traitsI13__nv_bfloat16S2_fS2_fjLj768ELj1ELj4ELj1ELj16ENS_18Kernel_traits_baseILj768ES2_S2_fS2_fjLj128EEEEELb0ELb0ELb0EEEvNS_9FwdParamsE,"",@"SHT_CUDA_INFO"
	.sectionflags	@""
	.align	4


	//----- nvinfo : EIATTR_CUDA_API_VERSION
	.align		4
        /*0000*/ 	.byte	0x04, 0x37
        /*0002*/ 	.short	(.L_924 - .L_923)
.L_923:
        /*0004*/ 	.word	0x00000082


	//----- nvinfo : EIATTR_KPARAM_INFO
	.align		4
.L_924:
        /*0008*/ 	.byte	0x04, 0x17
        /*000a*/ 	.short	(.L_926 - .L_925)
.L_925:
        /*000c*/ 	.word	0x00000000
        /*0010*/ 	.short	0x0000
        /*0012*/ 	.short	0x0000
        /*0014*/ 	.byte	0x00, 0xf0, 0xa1, 0x03


	//----- nvinfo : EIATTR_SPARSE_MMA_MASK
	.align		4
.L_926:
        /*0018*/ 	.byte	0x03, 0x50
        /*001a*/ 	.short	0x0000


	//----- nvinfo : EIATTR_MAXREG_COUNT
	.align		4
        /*001c*/ 	.byte	0x03, 0x1b
        /*001e*/ 	.short	0x00ff


	//----- nvinfo : EIATTR_MERCURY_ISA_VERSION
	.align		4
        /*0020*/ 	.byte	0x03, 0x5f
        /*0022*/ 	.short	0x0101


	//----- nvinfo : EIATTR_COOP_GROUP_MASK_REGIDS
	.align		4
        /*0024*/ 	.byte	0x04, 0x29
        /*0026*/ 	.short	(.L_928 - .L_927)


	//   ....[0]....
.L_927:
        /*0028*/ 	.word	0xffffffff


	//   ....[1]....
        /*002c*/ 	.word	0xffffffff


	//   ....[2]....
        /*0030*/ 	.word	0xffffffff


	//   ....[3]....
        /*0034*/ 	.word	0xffffffff


	//   ....[4]....
        /*0038*/ 	.word	0xffffffff


	//   ....[5]....
        /*003c*/ 	.word	0xffffffff


	//   ....[6]....
        /*0040*/ 	.word	0xffffffff


	//   ....[7]....
        /*0044*/ 	.word	0xffffffff


	//   ....[8]....
        /*0048*/ 	.word	0xffffffff


	//   ....[9]....
        /*004c*/ 	.word	0xffffffff


	//   ....[10]....
        /*0050*/ 	.word	0x05000092


	//   ....[11]....
        /*0054*/ 	.word	0x05000092


	//   ....[12]....
        /*0058*/ 	.word	0x05000092


	//   ....[13]....
        /*005c*/ 	.word	0x05000092


	//   ....[14]....
        /*0060*/ 	.word	0x05000092


	//   ....[15]....
        /*0064*/ 	.word	0x05000092


	//   ....[16]....
        /*0068*/ 	.word	0x05000092


	//   ....[17]....
        /*006c*/ 	.word	0x05000092


	//   ....[18]....
        /*0070*/ 	.word	0x05000092


	//   ....[19]....
        /*0074*/ 	.word	0x05000092


	//----- nvinfo : EIATTR_COOP_GROUP_INSTR_OFFSETS
	.align		4
.L_928:
        /*0078*/ 	.byte	0x04, 0x28
        /*007a*/ 	.short	(.L_930 - .L_929)


	//   ....[0]....
.L_929:
        /*007c*/ 	.word	0x00002c00


	//   ....[1]....
        /*0080*/ 	.word	0x00002c30


	//   ....[2]....
        /*0084*/ 	.word	0x00002c50


	//   ....[3]....
        /*0088*/ 	.word	0x00002c70


	//   ....[4]....
        /*008c*/ 	.word	0x00002c90


	//   ....[5]....
        /*0090*/ 	.word	0x00002fd0


	//   ....[6]....
        /*0094*/ 	.word	0x00002ff0


	//   ....[7]....
        /*0098*/ 	.word	0x00003010


	//   ....[8]....
        /*009c*/ 	.word	0x00003030


	//   ....[9]....
        /*00a0*/ 	.word	0x00003050


	//   ....[10]....
        /*00a4*/ 	.word	0x00004140


	//   ....[11]....
        /*00a8*/ 	.word	0x000041f0


	//   ....[12]....
        /*00ac*/ 	.word	0x00004260


	//   ....[13]....
        /*00b0*/ 	.word	0x000042d0


	//   ....[14]....
        /*00b4*/ 	.word	0x00004340


	//   ....[15]....
        /*00b8*/ 	.word	0x000046d0


	//   ....[16]....
        /*00bc*/ 	.word	0x00004740


	//   ....[17]....
        /*00c0*/ 	.word	0x000047b0


	//   ....[18]....
        /*00c4*/ 	.word	0x00004820


	//   ....[19]....
        /*00c8*/ 	.word	0x00004890


	//----- nvinfo : EIATTR_VRC_CTA_INIT_COUNT
	.align		4
.L_930:
        /*00cc*/ 	.byte	0x02, 0x4a
	.zero		1
	.zero		1


	//----- nvinfo : EIATTR_EXIT_INSTR_OFFSETS
	.align		4
        /*00d0*/ 	.byte	0x04, 0x1c
        /*00d2*/ 	.short	(.L_932 - .L_931)


	//   ....[0]....
.L_931:
        /*00d4*/ 	.word	0x00000d10


	//   ....[1]....
        /*00d8*/ 	.word	0x000040d0


	//----- nvinfo : EIATTR_MAX_THREADS
	.align		4
.L_932:
        /*00dc*/ 	.byte	0x04, 0x05
        /*00de*/ 	.short	(.L_934 - .L_933)
.L_933:
        /*00e0*/ 	.word	0x00000080
        /*00e4*/ 	.word	0x00000001
        /*00e8*/ 	.word	0x00000001


	//----- nvinfo : EIATTR_CRS_STACK_SIZE
	.align		4
.L_934:
        /*00ec*/ 	.byte	0x04, 0x1e
        /*00ee*/ 	.short	(.L_936 - .L_935)
.L_935:
        /*00f0*/ 	.word	0x00000000


	//----- nvinfo : EIATTR_CBANK_PARAM_SIZE
	.align		4
.L_936:
        /*00f4*/ 	.byte	0x03, 0x19
        /*00f6*/ 	.short	0x00e8


	//----- nvinfo : EIATTR_PARAM_CBANK
	.align		4
        /*00f8*/ 	.byte	0x04, 0x0a
        /*00fa*/ 	.short	(.L_938 - .L_937)
	.align		4
.L_937:
        /*00fc*/ 	.word	index@(.nv.constant0._ZN10layer_norm31ln_parallel_residual_fwd_kernelINS_13Kernel_traitsI13__nv_bfloat16S2_fS2_fjLj768ELj1ELj4ELj1ELj16ENS_18Kernel_traits_baseILj768ES2_S2_fS2_fjLj128EEEEELb0ELb0ELb0EEEvNS_9FwdParamsE)
        /*0100*/ 	.short	0x0380
        /*0102*/ 	.short	0x00e8


	//----- nvinfo : EIATTR_SW_WAR
	.align		4
.L_938:
        /*0104*/ 	.byte	0x04, 0x36
        /*0106*/ 	.short	(.L_940 - .L_939)
.L_939:
        /*0108*/ 	.word	0x00000008
.L_940:


//--------------------- .nv.info._ZN10layer_norm31ln_parallel_residual_fwd_kernelINS_13Kernel_traitsI13__nv_bfloat16S2_fS2_fjLj768ELj1ELj4ELj1ELj16ENS_18Kernel_traits_baseILj768ES2_S2_fS2_fjLj128EEEEELb0ELb0ELb1EEEvNS_9FwdParamsE --------------------------
	.section	.nv.info._ZN10layer_norm31ln_parallel_residual_fwd_kernelINS_13Kernel_traitsI13__nv_bfloat16S2_fS2_fjLj768ELj1ELj4ELj1ELj16ENS_18Kernel_traits_baseILj768ES2_S2_fS2_fjLj128EEEEELb0ELb0ELb1EEEvNS_9FwdParamsE,"",@"SHT_CUDA_INFO"
	.sectionflags	@""
	.align	4


	//----- nvinfo : EIATTR_CUDA_API_VERSION
	.align		4
        /*0000*/ 	.byte	0x04, 0x37
        /*0002*/ 	.short	(.L_942 - .L_941)
.L_941:
        /*0004*/ 	.word	0x00000082


	//----- nvinfo : EIATTR_KPARAM_INFO
	.align		4
.L_942:
        /*0008*/ 	.byte	0x04, 0x17
        /*000a*/ 	.short	(.L_944 - .L_943)
.L_943:
        /*000c*/ 	.word	0x00000000
        /*0010*/ 	.short	0x0000
        /*0012*/ 	.short	0x0000
        /*0014*/ 	.byte	0x00, 0xf0, 0xa1, 0x03


	//----- nvinfo : EIATTR_SPARSE_MMA_MASK
	.align		4
.L_944:
        /*0018*/ 	.byte	0x03, 0x50
        /*001a*/ 	.short	0x0000


	//----- nvinfo : EIATTR_MAXREG_COUNT
	.align		4
        /*001c*/ 	.byte	0x03, 0x1b
        /*001e*/ 	.short	0x00ff


	//----- nvinfo : EIATTR_MERCURY_ISA_VERSION
	.align		4
        /*0020*/ 	.byte	0x03, 0x5f
        /*0022*/ 	.short	0x0101


	//----- nvinfo : EIATTR_COOP_GROUP_MASK_REGIDS
	.align		4
        /*0024*/ 	.byte	0x04, 0x29
        /*0026*/ 	.short	(.L_946 - .L_945)


	//   ....[0]....
.L_945:
        /*0028*/ 	.word	0xffffffff


	//   ....[1]....
        /*002c*/ 	.word	0xffffffff


	//   ....[2]....
        /*0030*/ 	.word	0xffffffff


	//   ....[3]....
        /*0034*/ 	.word	0xffffffff


	//   ....[4]....
        /*0038*/ 	.word	0xffffffff


	//   ....[5]....
        /*003c*/ 	.word	0xffffffff


	//   ....[6]....
        /*0040*/ 	.word	0xffffffff


	//   ....[7]....
        /*0044*/ 	.word	0xffffffff


	//   ....[8]....
        /*0048*/ 	.word	0xffffffff


	//   ....[9]....
        /*004c*/ 	.word	0xffffffff


	//   ....[10]....
        /*0050*/ 	.word	0x05000088


	//   ....[11]....
        /*0054*/ 	.word	0x05000088


	//   ....[12]....
        /*0058*/ 	.word	0x05000088


	//   ....[13]....
        /*005c*/ 	.word	0x05000088


	//   ....[14]....
        /*0060*/ 	.word	0x05000088


	//   ....[15]....
        /*0064*/ 	.word	0x05000088


	//   ....[16]....
        /*0068*/ 	.word	0x05000088


	//   ....[17]....
        /*006c*/ 	.word	0x05000088


	//   ....[18]....
        /*0070*/ 	.word	0x05000088


	//   ....[19]....
        /*0074*/ 	.word	0x05000088


	//----- nvinfo : EIATTR_COOP_GROUP_INSTR_OFFSETS
	.align		4
.L_946:
        /*0078*/ 	.byte	0x04, 0x28
        /*007a*/ 	.short	(.L_948 - .L_947)


	//   ....[0]....
.L_947:
        /*007c*/ 	.word	0x000023f0


	//   ....[1]....
        /*0080*/ 	.word	0x00002410


	//   ....[2]....
        /*0084*/ 	.word	0x00002430


	//   ....[3]....
        /*0088*/ 	.word	0x00002460


	//   ....[4]....
        /*008c*/ 	.word	0x00002480


	//   ....[5]....
        /*0090*/ 	.word	0x000027b0


	//   ....[6]....
        /*0094*/ 	.word	0x000027d0


	//   ....[7]....
        /*0098*/ 	.word	0x000027f0


	//   ....[8]....
        /*009c*/ 	.word	0x00002810


	//   ....[9]....
        /*00a0*/ 	.word	0x00002830


	//   ....[10]....
        /*00a4*/ 	.word	0x00003830


	//   ....[11]....
        /*00a8*/ 	.word	0x000038d0


	//   ....[12]....
        /*00ac*/ 	.word	0x00003940


	//   ....[13]....
        /*00b0*/ 	.word	0x000039c0


	//   ....[14]....
        /*00b4*/ 	.word	0x00003a30


	//   ....[15]....
        /*00b8*/ 	.word	0x00003db0


	//   ....[16]....
        /*00bc*/ 	.word	0x00003e20


	//   ....[17]....
        /*00c0*/ 	.word	0x00003e90


	//   ....[18]....
        /*00c4*/ 	.word	0x00003f00


	//   ....[19]....
        /*00c8*/ 	.word	0x00003f70


	//----- nvinfo : EIATTR_VRC_CTA_INIT_COUNT
	.align		4
.L_948:
        /*00cc*/ 	.byte	0x02, 0x4a
	.zero		1
	.zero		1


	//----- nvinfo : EIATTR_EXIT_INSTR_OFFSETS
	.align		4
        /*00d0*/ 	.byte	0x04, 0x1c
        /*00d2*/ 	.short	(.L_950 - .L_949)


	//   ....[0]....
.L_949:
        /*00d4*/ 	.word	0x00000740


	//   ....[1]....
        /*00d8*/ 	.word	0x000037c0


	//----- nvinfo : EIATTR_MAX_THREADS
	.align		4
.L_950:
        /*00dc*/ 	.byte	0x04, 0x05
        /*00de*/ 	.short	(.L_952 - .L_951)
.L_951:
        /*00e0*/ 	.word	0x00000080
        /*00e4*/ 	.word	0x00000001
        /*00e8*/ 	.word	0x00000001


	//----- nvinfo : EIATTR_CRS_STACK_SIZE
	.align		4
.L_952:
        /*00ec*/ 	.byte	0x04, 0x1e
        /*00ee*/ 	.short	(.L_954 - .L_953)
.L_953:
        /*00f0*/ 	.word	0x00000000


	//----- nvinfo : EIATTR_CBANK_PARAM_SIZE
	.align		4
.L_954:
        /*00f4*/ 	.byte	0x03, 0x19
        /*00f6*/ 	.short	0x00e8


	//----- nvinfo : EIATTR_PARAM_CBANK
	.align		4
        /*00f8*/ 	.byte	0x04, 0x0a
        /*00fa*/ 	.short	(.L_956 - .L_955)
	.align		4
.L_955:
        /*00fc*/ 	.word	index@(.nv.constant0._ZN10layer_norm31ln_parallel_residual_fwd_kernelINS_13Kernel_traitsI13__nv_bfloat16S2_fS2_fjLj768ELj1ELj4ELj1ELj16ENS_18Kernel_traits_baseILj768ES2_S2_fS2_fjLj128EEEEELb0ELb0ELb1EEEvNS_9FwdParamsE)
        /*0100*/ 	.short	0x0380
        /*0102*/ 	.short	0x00e8


	//----- nvinfo : EIATTR_SW_WAR
	.align		4
.L_956:
        /*0104*/ 	.byte	0x04, 0x36
        /*0106*/ 	.short	(.L_958 - .L_957)
.L_957:
        /*0108*/ 	.word	0x00000008
.L_958:


//--------------------- .nv.info._ZN10layer_norm31ln_parallel_residual_fwd_kernelINS_13Kernel_traitsI13__nv_bfloat16S2_fS2_fjLj768ELj1ELj4ELj1ELj16ENS_18Kernel_traits_baseILj768ES2_S2_fS2_fjLj128EEEEELb0ELb1ELb0EEEvNS_9FwdParamsE --------------------------
	.section	.nv.info._ZN10layer_norm31ln_parallel_residual_fwd_kernelINS_13Kernel_traitsI13__nv_bfloat16S2_fS2_fjLj768ELj1ELj4ELj1ELj16ENS_18Kernel_traits_baseILj768ES2_S2_fS2_fjLj128EEEEELb0ELb1ELb0EEEvNS_9FwdParamsE,"",@"SHT_CUDA_INFO"
	.sectionflags	@""
	.align	4


	//----- nvinfo : EIATTR_CUDA_API_VERSION
	.align		4
        /*0000*/ 	.byte	0x04, 0x37
        /*0002*/ 	.short	(.L_960 - .L_959)
.L_959:
        /*0004*/ 	.word	0x00000082


	//----- nvinfo : EIATTR_KPARAM_INFO
	.align		4
.L_960:
        /*0008*/ 	.byte	0x04, 0x17
        /*000a*/ 	.short	(.L_962 - .L_961)
.L_961:
        /*000c*/ 	.word	0x00000000
        /*0010*/ 	.short	0x0000
        /*0012*/ 	.short	0x0000
        /*0014*/ 	.byte	0x00, 0xf0, 0xa1, 0x03


	//----- nvinfo : EIATTR_SPARSE_MMA_MASK
	.align		4
.L_962:
        /*0018*/ 	.byte	0x03, 0x50
        /*001a*/ 	.short	0x0000


	//----- nvinfo : EIATTR_MAXREG_COUNT
	.align		4
        /*001c*/ 	.byte	0x03, 0x1b
        /*001e*/ 	.short	0x00ff


	//----- nvinfo : EIATTR_MERCURY_ISA_VERSION
	.align		4
        /*0020*/ 	.byte	0x03, 0x5f
        /*0022*/ 	.short	0x0101


	//----- nvinfo : EIATTR_COOP_GROUP_MASK_REGIDS
	.align		4
        /*0024*/ 	.byte	0x04, 0x29
        /*0026*/ 	.short	(.L_964 - .L_963)


	//   ....[0]....
.L_963:
        /*0028*/ 	.word	0xffffffff


	//   ....[1]....
        /*002c*/ 	.word	0xffffffff


	//   ....[2]....
        /*0030*/ 	.word	0xffffffff


	//   ....[3]....
        /*0034*/ 	.word	0xffffffff


	//   ....[4]....
        /*0038*/ 	.word	0xffffffff


	//   ....[5]....
        /*003c*/ 	.word	0xffffffff


	//   ....[6]....
        /*0040*/ 	.word	0xffffffff


	//   ....[7]....
        /*0044*/ 	.word	0xffffffff


	//   ....[8]....
        /*0048*/ 	.word	0xffffffff


	//   ....[9]....
        /*004c*/ 	.word	0xffffffff


	//   ....[10]....
        /*0050*/ 	.word	0x05000062


	//   ....[11]....
        /*0054*/ 	.word	0x05000062


	//   ....[12]....
        /*0058*/ 	.word	0x05000062


	//   ....[13]....
        /*005c*/ 	.word	0x05000062


	//   ....[14]....
        /*0060*/ 	.word	0x05000062


	//   ....[15]....
        /*0064*/ 	.word	0x05000062


	//   ....[16]....
        /*0068*/ 	.word	0x05000062


	//   ....[17]....
        /*006c*/ 	.word	0x05000062


	//   ....[18]....
        /*0070*/ 	.word	0x05000062


	//   ....[19]....
        /*0074*/ 	.word	0x05000062


	//----- nvinfo : EIATTR_COOP_GROUP_INSTR_OFFSETS
	.align		4
.L_964:
        /*0078*/ 	.byte	0x04, 0x28
        /*007a*/ 	.short	(.L_966 - .L_965)


	//   ....[0]....
.L_965:
        /*007c*/ 	.word	0x000021b0


	//   ....[1]....
        /*0080*/ 	.word	0x000021e0


	//   ....[2]....
        /*0084*/ 	.word	0x00002200


	//   ....[3]....
        /*0088*/ 	.word	0x00002220


	//   ....[4]....
        /*008c*/ 	.word	0x00002240


	//   ....[5]....
        /*0090*/ 	.word	0x00002580


	//   ....[6]....
        /*0094*/ 	.word	0x000025a0


	//   ....[7]....
        /*0098*/ 	.word	0x000025c0


	//   ....[8]....
        /*009c*/ 	.word	0x000025e0


	//   ....[9]....
        /*00a0*/ 	.word	0x00002600


	//   ....[10]....
        /*00a4*/ 	.word	0x00003120


	//   ....[11]....
        /*00a8*/ 	.word	0x000031d0


	//   ....[12]....
        /*00ac*/ 	.word	0x00003240


	//   ....[13]....
        /*00b0*/ 	.word	0x000032b0


	//   ....[14]....
        /*00b4*/ 	.word	0x00003320


	//   ....[15]....
        /*00b8*/ 	.word	0x000036b0


	//   ....[16]....
        /*00bc*/ 	.word	0x00003720


	//   ....[17]....
        /*00c0*/ 	.word	0x00003790


	//   ....[18]....
        /*00c4*/ 	.word	0x00003800


	//   ....[19]....
        /*00c8*/ 	.word	0x00003870


	//----- nvinfo : EIATTR_VRC_CTA_INIT_COUNT
	.align		4
.L_966:
        /*00cc*/ 	.byte	0x02, 0x4a
	.zero		1
	.zero		1


	//----- nvinfo : EIATTR_EXIT_INSTR_OFFSETS
	.align		4
        /*00d0*/ 	.byte	0x04, 0x1c
        /*00d2*/ 	.short	(.L_968 - .L_967)


	//   ....[0]....
.L_967:
        /*00d4*/ 	.word	0x00000450


	//   ....[1]....
        /*00d8*/ 	.word	0x000030b0


	//----- nvinfo : EIATTR_MAX_THREADS
	.align		4
.L_968:
        /*00dc*/ 	.byte	0x04, 0x05
        /*00de*/ 	.short	(.L_970 - .L_969)
.L_969:
        /*00e0*/ 	.word	0x00000080
        /*00e4*/ 	.word	0x00000001
        /*00e8*/ 	.word	0x00000001


	//----- nvinfo : EIATTR_CRS_STACK_SIZE
	.align		4
.L_970:
        /*00ec*/ 	.byte	0x04, 0x1e
        /*00ee*/ 	.short	(.L_972 - .L_971)
.L_971:
        /*00f0*/ 	.word	0x00000000


	//----- nvinfo : EIATTR_CBANK_PARAM_SIZE
	.align		4
.L_972:
        /*00f4*/ 	.byte	0x03, 0x19
        /*00f6*/ 	.short	0x00e8


	//----- nvinfo : EIATTR_PARAM_CBANK
	.align		4
        /*00f8*/ 	.byte	0x04, 0x0a
        /*00fa*/ 	.short	(.L_974 - .L_973)
	.align		4
.L_973:
        /*00fc*/ 	.word	index@(.nv.constant0._ZN10layer_norm31ln_parallel_residual_fwd_kernelINS_13Kernel_traitsI13__nv_bfloat16S2_fS2_fjLj768ELj1ELj4ELj1ELj16ENS_18Kernel_traits_baseILj768ES2_S2_fS2_fjLj128EEEEELb0ELb1ELb0EEEvNS_9FwdParamsE)
        /*0100*/ 	.short	0x0380
        /*0102*/ 	.short	0x00e8


	//----- nvinfo : EIATTR_SW_WAR
	.align		4
.L_974:
        /*0104*/ 	.byte	0x04, 0x36
        /*0106*/ 	.short	(.L_976 - .L_975)
.L_975:
        /*0108*/ 	.word	0x00000008
.L_976:


//--------------------- .nv.info._ZN10layer_norm31ln_parallel_residual_fwd_kernelINS_13Kernel_traitsI13__nv_bfloat16S2_fS2_fjLj768ELj1ELj4ELj1ELj16ENS_18Kernel_traits_baseILj768ES2_S2_fS2_fjLj128EEEEELb0ELb1ELb1EEEvNS_9FwdParamsE --------------------------
	.section	.nv.info._ZN10layer_norm31ln_parallel_residual_fwd_kernelINS_13Kernel_traitsI13__nv_bfloat16S2_fS2_fjLj768ELj1ELj4ELj1ELj16ENS_18Kernel_traits_baseILj768ES2_S2_fS2_fjLj128EEEEELb0ELb1ELb1EEEvNS_9FwdParamsE,"",@"SHT_CUDA_INFO"
	.sectionflags	@""
	.align	4


	//----- nvinfo : EIATTR_CUDA_API_VERSION
	.align		4
        /*0000*/ 	.byte	0x04, 0x37
        /*0002*/ 	.short	(.L_978 - .L_977)
.L_977:
        /*0004*/ 	.word	0x00000082


	//----- nvinfo : EIATTR_KPARAM_INFO
	.align		4
.L_978:
        /*0008*/ 	.byte	0x04, 0x17
        /*000a*/ 	.short	(.L_980 - .L_979)
.L_979:
        /*000c*/ 	.word	0x00000000
        /*0010*/ 	.short	0x0000
        /*0012*/ 	.short	0x0000
        /*0014*/ 	.byte	0x00, 0xf0, 0xa1, 0x03


	//----- nvinfo : EIATTR_SPARSE_MMA_MASK
	.align		4
.L_980:
        /*0018*/ 	.byte	0x03, 0x50
        /*001a*/ 	.short	0x0000


	//----- nvinfo : EIATTR_MAXREG_COUNT
	.align		4
        /*001c*/ 	.byte	0x03, 0x1b
        /*001e*/ 	.short	0x00ff


	//----- nvinfo : EIATTR_MERCURY_ISA_VERSION
	.align		4
        /*0020*/ 	.byte	0x03, 0x5f
        /*0022*/ 	.short	0x0101


	//----- nvinfo : EIATTR_COOP_GROUP_MASK_REGIDS
	.align		4
        /*0024*/ 	.byte	0x04, 0x29
        /*0026*/ 	.short	(.L_982 - .L_981)


	//   ....[0]....
.L_981:
        /*0028*/ 	.word	0xffffffff


	//   ....[1]....
        /*002c*/ 	.word	0xffffffff


	//   ....[2]....
        /*0030*/ 	.word	0xffffffff


	//   ....[3]....
        /*0034*/ 	.word	0xffffffff


	//   ....[4]....
        /*0038*/ 	.word	0xffffffff


	//   ....[5]....
        /*003c*/ 	.word	0xffffffff


	//   ....[6]....
        /*0040*/ 	.word	0xffffffff


	//   ....[7]....
        /*0044*/ 	.word	0xffffffff


	//   ....[8]....
        /*0048*/ 	.word	0xffffffff


	//   ....[9]....
        /*004c*/ 	.word	0xffffffff


	//   ....[10]....
        /*0050*/ 	.word	0x05000040


	//   ....[11]....
        /*0054*/ 	.word	0x05000040


	//   ....[12]....
        /*0058*/ 	.word	0x05000040


	//   ....[13]....
        /*005c*/ 	.word	0x05000040


	//   ....[14]....
        /*0060*/ 	.word	0x05000040


	//   ....[15]....
        /*0064*/ 	.word	0x05000040


	//   ....[16]....
        /*0068*/ 	.word	0x05000040


	//   ....[17]....
        /*006c*/ 	.word	0x05000040


	//   ....[18]....
        /*0070*/ 	.word	0x05000040


	//   ....[19]....
        /*0074*/ 	.word	0x05000040


	//----- nvinfo : EIATTR_COOP_GROUP_INSTR_OFFSETS
	.align		4
.L_982:
        /*0078*/ 	.byte	0x04, 0x28
        /*007a*/ 	.short	(.L_984 - .L_983)


	//   ....[0]....
.L_983:
        /*007c*/ 	.word	0x000021c0


	//   ....[1]....
        /*0080*/ 	.word	0x000021f0


	//   ....[2]....
        /*0084*/ 	.word	0x00002210


	//   ....[3]....
        /*0088*/ 	.word	0x00002230


	//   ....[4]....
        /*008c*/ 	.word	0x00002250


	//   ....[5]....
        /*0090*/ 	.word	0x00002580


	//   ....[6]....
        /*0094*/ 	.word	0x000025a0


	//   ....[7]....
        /*0098*/ 	.word	0x000025c0


	//   ....[8]....
        /*009c*/ 	.word	0x000025e0


	//   ....[9]....
        /*00a0*/ 	.word	0x00002600


	//   ....[10]....
        /*00a4*/ 	.word	0x00002d60


	//   ....[11]....
        /*00a8*/ 	.word	0x00002df0


	//   ....[12]....
        /*00ac*/ 	.word	0x00002e60


	//   ....[13]....
        /*00b0*/ 	.word	0x00002ed0


	//   ....[14]....
        /*00b4*/ 	.word	0x00002f40


	//   ....[15]....
        /*00b8*/ 	.word	0x000032d0


	//   ....[16]....
        /*00bc*/ 	.word	0x00003330


	//   ....[17]....
        /*00c0*/ 	.word	0x00003390


	//   ....[18]....
        /*00c4*/ 	.word	0x000033f0


	//   ....[19]....
        /*00c8*/ 	.word	0x00003450


	//----- nvinfo : EIATTR_VRC_CTA_INIT_COUNT
	.align		4
.L_984:
        /*00cc*/ 	.byte	0x02, 0x4a
	.zero		1
	.zero		1


	//----- nvinfo : EIATTR_EXIT_INSTR_OFFSETS
	.align		4
        /*00d0*/ 	.byte	0x04, 0x1c
        /*00d2*/ 	.short	(.L_986 - .L_985)


	//   ....[0]....
.L_985:
        /*00d4*/ 	.word	0x00000270


	//   ....[1]....
        /*00d8*/ 	.word	0x00002cf0


	//----- nvinfo : EIATTR_MAX_THREADS
	.align		4
.L_986:
        /*00dc*/ 	.byte	0x04, 0x05
        /*00de*/ 	.short	(.L_988 - .L_987)
.L_987:
        /*00e0*/ 	.word	0x00000080
        /*00e4*/ 	.word	0x00000001
        /*00e8*/ 	.word	0x00000001


	//----- nvinfo : EIATTR_CRS_STACK_SIZE
	.align		4
.L_988:
        /*00ec*/ 	.byte	0x04, 0x1e
        /*00ee*/ 	.short	(.L_990 - .L_989)
.L_989:
        /*00f0*/ 	.word	0x00000000


	//----- nvinfo : EIATTR_CBANK_PARAM_SIZE
	.align		4
.L_990:
        /*00f4*/ 	.byte	0x03, 0x19
        /*00f6*/ 	.short	0x00e8


	//----- nvinfo : EIATTR_PARAM_CBANK
	.align		4
        /*00f8*/ 	.byte	0x04, 0x0a
        /*00fa*/ 	.short	(.L_992 - .L_991)
	.align		4
.L_991:
        /*00fc*/ 	.word	index@(.nv.constant0._ZN10layer_norm31ln_parallel_residual_fwd_kernelINS_13Kernel_traitsI13__nv_bfloat16S2_fS2_fjLj768ELj1ELj4ELj1ELj16ENS_18Kernel_traits_baseILj768ES2_S2_fS2_fjLj128EEEEELb0ELb1ELb1EEEvNS_9FwdParamsE)
        /*0100*/ 	.short	0x0380
        /*0102*/ 	.short	0x00e8


	//----- nvinfo : EIATTR_SW_WAR
	.align		4
.L_992:
        /*0104*/ 	.byte	0x04, 0x36
        /*0106*/ 	.short	(.L_994 - .L_993)
.L_993:
        /*0108*/ 	.word	0x00000008
.L_994:


//--------------------- .nv.info._ZN10layer_norm31ln_parallel_residual_fwd_kernelINS_13Kernel_traitsI13__nv_bfloat16S2_fS2_fjLj768ELj1ELj4ELj1ELj16ENS_18Kernel_traits_baseILj768ES2_S2_fS2_fjLj128EEEEELb1ELb0ELb0EEEvNS_9FwdParamsE --------------------------
	.section	.nv.info._ZN10layer_norm31ln_parallel_residual_fwd_kernelINS_13Kernel_traitsI13__nv_bfloat16S2_fS2_fjLj768ELj1ELj4ELj1ELj16ENS_18Kernel_traits_baseILj768ES2_S2_fS2_fjLj128EEEEELb1ELb0ELb0EEEvNS_9FwdParamsE,"",@"SHT_CUDA_INFO"
	.sectionflags	@""
	.align	4


	//----- nvinfo : EIATTR_CUDA_API_VERSION
	.align		4
        /*0000*/ 	.byte	0x04, 0x37
        /*0002*/ 	.short	(.L_996 - .L_995)
.L_995:
        /*0004*/ 	.word	0x00000082


	//----- nvinfo : EIATTR_KPARAM_INFO
	.align		4
.L_996:
        /*0008*/ 	.byte	0x04, 0x17
        /*000a*/ 	.short	(.L_998 - .L_997)
.L_997:
        /*000c*/ 	.word	0x00000000
        /*0010*/ 	.short	0x0000
        /*0012*/ 	.short	0x0000
        /*0014*/ 	.byte	0x00, 0xf0, 0xa1, 0x03


	//----- nvinfo : EIATTR_SPARSE_MMA_MASK
	.align		4
.L_998:
        /*0018*/ 	.byte	0x03, 0x50
        /*001a*/ 	.short	0x0000


	//----- nvinfo : EIATTR_MAXREG_COUNT
	.align		4
        /*001c*/ 	.byte	0x03, 0x1b
        /*001e*/ 	.short	0x00ff


	//----- nvinfo : EIATTR_MERCURY_ISA_VERSION
	.align		4
        /*0020*/ 	.byte	0x03, 0x5f
        /*0022*/ 	.short	0x0101


	//----- nvinfo : EIATTR_COOP_GROUP_MASK_REGIDS
	.align		4
        /*0024*/ 	.byte	0x04, 0x29
        /*0026*/ 	.short	(.L_1000 - .L_999)


	//   ....[0]....
.L_999:
        /*0028*/ 	.word	0xffffffff


	//   ....[1]....
        /*002c*/ 	.word	0xffffffff


	//   ....[2]....
        /*0030*/ 	.word	0xffffffff


	//   ....[3]....
        /*0034*/ 	.word	0xffffffff


	//   ....[4]....
        /*0038*/ 	.word	0xffffffff


	//   ....[5]....
        /*003c*/ 	.word	0xffffffff


	//   ....[6]....
        /*0040*/ 	.word	0xffffffff


	//   ....[7]....
        /*0044*/ 	.word	0xffffffff


	//   ....[8]....
        /*0048*/ 	.word	0xffffffff


	//   ....[9]....
        /*004c*/ 	.word	0xffffffff


	//   ....[10]....
        /*0050*/ 	.word	0x0500009a


	//   ....[11]....
        /*0054*/ 	.word	0x0500009a


	//   ....[12]....
        /*0058*/ 	.word	0x0500009a


	//   ....[13]....
        /*005c*/ 	.word	0x0500009a


	//   ....[14]....
        /*0060*/ 	.word	0x0500009a


	//   ....[15]....
        /*0064*/ 	.word	0x0500009a


	//   ....[16]....
        /*0068*/ 	.word	0x0500009a


	//   ....[17]....
        /*006c*/ 	.word	0x0500009a


	//   ....[18]....
        /*0070*/ 	.word	0x0500009a


	//   ....[19]....
        /*0074*/ 	.word	0x0500009a


	//----- nvinfo : EIATTR_COOP_GROUP_INSTR_OFFSETS
	.align		4
.L_1000:
        /*0078*/ 	.byte	0x04, 0x28
        /*007a*/ 	.short	(.L_1002 - .L_1001)


	//   ....[0]....
.L_1001:
        /*007c*/ 	.word	0x0001d8a0


	//   ....[1]....
        /*0080*/ 	.word	0x0001d8c0


	//   ....[2]....
        /*0084*/ 	.word	0x0001d8f0


	//   ....[3]....
        /*0088*/ 	.word	0x0001d910


	//   ....[4]....
        /*008c*/ 	.word	0x0001d930


	//   ....[5]....
        /*0090*/ 	.word	0x0001dc70


	//   ....[6]....
        /*0094*/ 	.word	0x0001dc90


	//   ....[7]....
        /*0098*/ 	.word	0x0001dcb0


	//   ....[8]....
        /*009c*/ 	.word	0x0001dcd0


	//   ....[9]....
        /*00a0*/ 	.word	0x0001dcf0


	//   ....[10]....
        /*00a4*/ 	.word	0x0001eed0


	//   ....[11]....
        /*00a8*/ 	.word	0x0001ef70


	//   ....[12]....
        /*00ac*/ 	.word	0x0001eff0


	//   ....[13]....
        /*00b0*/ 	.word	0x0001f060


	//   ....[14]....
        /*00b4*/ 	.word	0x0001f0d0


	//   ....[15]....
        /*00b8*/ 	.word	0x0001f460


	//   ....[16]....
        /*00bc*/ 	.word	0x0001f4d0


	//   ....[17]....
        /*00c0*/ 	.word	0x0001f540


	//   ....[18]....
        /*00c4*/ 	.word	0x0001f5b0


	//   ....[19]....
        /*00c8*/ 	.word	0x0001f620


	//----- nvinfo : EIATTR_VRC_CTA_INIT_COUNT
	.align		4
.L_1002:
        /*00cc*/ 	.byte	0x02, 0x4a
	.zero		1
	.zero		1


	//----- nvinfo : EIATTR_EXIT_INSTR_OFFSETS
	.align		4
        /*00d0*/ 	.byte	0x04, 0x1c
        /*00d2*/ 	.short	(.L_1004 - .L_1003)


	//   ....[0]....
.L_1003:
        /*00d4*/ 	.word	0x00000f20


	//   ....[1]....
        /*00d8*/ 	.word	0x0001ee60


	//----- nvinfo : EIATTR_MAX_THREADS
	.align		4
.L_1004:
        /*00dc*/ 	.byte	0x04, 0x05
        /*00de*/ 	.short	(.L_1006 - .L_1005)
.L_1005:
        /*00e0*/ 	.word	0x00000080
        /*00e4*/ 	.word	0x00000001
        /*00e8*/ 	.word	0x00000001


	//----- nvinfo : EIATTR_CRS_STACK_SIZE
	.align		4
.L_1006:
        /*00ec*/ 	.byte	0x04, 0x1e
        /*00ee*/ 	.short	(.L_1008 - .L_1007)
.L_1007:
        /*00f0*/ 	.word	0x00000000


	//----- nvinfo : EIATTR_CBANK_PARAM_SIZE
	.align		4
.L_1008:
        /*00f4*/ 	.byte	0x03, 0x19
        /*00f6*/ 	.short	0x00e8


	//----- nvinfo : EIATTR_PARAM_CBANK
	.align		4
        /*00f8*/ 	.byte	0x04, 0x0a
        /*00fa*/ 	.short	(.L_1010 - .L_1009)
	.align		4
.L_1009:
        /*00fc*/ 	.word	index@(.nv.constant0._ZN10layer_norm31ln_parallel_residual_fwd_kernelINS_13Kernel_traitsI13__nv_bfloat16S2_fS2_fjLj768ELj1ELj4ELj1ELj16ENS_18Kernel_traits_baseILj768ES2_S2_fS2_fjLj128EEEEELb1ELb0ELb0EEEvNS_9FwdParamsE)
        /*0100*/ 	.short	0x0380
        /*0102*/ 	.short	0x00e8


	//----- nvinfo : EIATTR_SW_WAR
	.align		4
.L_1010:
        /*0104*/ 	.byte	0x04, 0x36
        /*0106*/ 	.short	(.L_1012 - .L_1011)
.L_1011:
        /*0108*/ 	.word	0x00000008
.L_1012:


//--------------------- .nv.info._ZN10layer_norm31ln_parallel_residual_fwd_kernelINS_13Kernel_traitsI13__nv_bfloat16S2_fS2_fjLj768ELj1ELj4ELj1ELj16ENS_18Kernel_traits_baseILj768ES2_S2_fS2_fjLj128EEEEELb1ELb0ELb1EEEvNS_9FwdParamsE --------------------------
	.section	.nv.info._ZN10layer_norm31ln_parallel_residual_fwd_kernelINS_13Kernel_traitsI13__nv_bfloat16S2_fS2_fjLj768ELj1ELj4ELj1ELj16ENS_18Kernel_traits_baseILj768ES2_S2_fS2_fjLj128EEEEELb1ELb0ELb1EEEvNS_9FwdParamsE,"",@"SHT_CUDA_INFO"
	.sectionflags	@""
	.align	4


	//----- nvinfo : EIATTR_CUDA_API_VERSION
	.align		4
        /*0000*/ 	.byte	0x04, 0x37
        /*0002*/ 	.short	(.L_1014 - .L_1013)
.L_1013:
        /*0004*/ 	.word	0x00000082


	//----- nvinfo : EIATTR_KPARAM_INFO
	.align		4
.L_1014:
        /*0008*/ 	.byte	0x04, 0x17
        /*000a*/ 	.short	(.L_1016 - .L_1015)
.L_1015:
        /*000c*/ 	.word	0x00000000
        /*0010*/ 	.short	0x0000
        /*0012*/ 	.short	0x0000
        /*0014*/ 	.byte	0x00, 0xf0, 0xa1, 0x03


	//----- nvinfo : EIATTR_SPARSE_MMA_MASK
	.align		4
.L_1016:
        /*0018*/ 	.byte	0x03, 0x50
        /*001a*/ 	.short	0x0000


	//----- nvinfo : EIATTR_MAXREG_COUNT
	.align		4
        /*001c*/ 	.byte	0x03, 0x1b
        /*001e*/ 	.short	0x00ff


	//----- nvinfo : EIATTR_MERCURY_ISA_VERSION
	.align		4
        /*0020*/ 	.byte	0x03, 0x5f
        /*0022*/ 	.short	0x0101


	//----- nvinfo : EIATTR_COOP_GROUP_MASK_REGIDS
	.align		4
        /*0024*/ 	.byte	0x04, 0x29
        /*0026*/ 	.short	(.L_1018 - .L_1017)


	//   ....[0]....
.L_1017:
        /*0028*/ 	.word	0xffffffff


	//   ....[1]....
        /*002c*/ 	.word	0xffffffff


	//   ....[2]....
        /*0030*/ 	.word	0xffffffff


	//   ....[3]....
        /*0034*/ 	.word	0xffffffff


	//   ....[4]....
        /*0038*/ 	.word	0xffffffff


	//   ....[5]....
        /*003c*/ 	.word	0xffffffff


	//   ....[6]....
        /*0040*/ 	.word	0xffffffff


	//   ....[7]....
        /*0044*/ 	.word	0xffffffff


	//   ....[8]....
        /*0048*/ 	.word	0xffffffff


	//   ....[9]....
        /*004c*/ 	.word	0xffffffff


	//   ....[10]....
        /*0050*/ 	.word	0x05000090


	//   ....[11]....
        /*0054*/ 	.word	0x05000090


	//   ....[12]....
        /*0058*/ 	.word	0x05000090


	//   ....[13]....
        /*005c*/ 	.word	0x05000090


	//   ....[14]....
        /*0060*/ 	.word	0x05000090


	//   ....[15]....
        /*0064*/ 	.word	0x05000090


	//   ....[16]....
        /*0068*/ 	.word	0x05000090


	//   ....[17]....
        /*006c*/ 	.word	0x05000090


	//   ....[18]....
        /*0070*/ 	.word	0x05000090


	//   ....[19]....
        /*0074*/ 	.word	0x05000090


	//----- nvinfo : EIATTR_COOP_GROUP_INSTR_OFFSETS
	.align		4
.L_1018:
        /*0078*/ 	.byte	0x04, 0x28
        /*007a*/ 	.short	(.L_1020 - .L_1019)


	//   ....[0]....
.L_1019:
        /*007c*/ 	.word	0x00019c90


	//   ....[1]....
        /*0080*/ 	.word	0x00019cb0


	//   ....[2]....
        /*0084*/ 	.word	0x00019cd0


	//   ....[3]....
        /*0088*/ 	.word	0x00019cf0


	//   ....[4]....
        /*008c*/ 	.word	0x00019d20


	//   ....[5]....
        /*0090*/ 	.word	0x0001a050


	//   ....[6]....
        /*0094*/ 	.word	0x0001a070


	//   ....[7]....
        /*0098*/ 	.word	0x0001a090


	//   ....[8]....
        /*009c*/ 	.word	0x0001a0b0


	//   ....[9]....
        /*00a0*/ 	.word	0x0001a0d0


	//   ....[10]....
        /*00a4*/ 	.word	0x0001b1f0


	//   ....[11]....
        /*00a8*/ 	.word	0x0001b290


	//   ....[12]....
        /*00ac*/ 	.word	0x0001b300


	//   ....[13]....
        /*00b0*/ 	.word	0x0001b370


	//   ....[14]....
        /*00b4*/ 	.word	0x0001b3f0


	//   ....[15]....
        /*00b8*/ 	.word	0x0001b770


	//   ....[16]....
        /*00bc*/ 	.word	0x0001b7e0


	//   ....[17]....
        /*00c0*/ 	.word	0x0001b850


	//   ....[18]....
        /*00c4*/ 	.word	0x0001b8c0


	//   ....[19]....
        /*00c8*/ 	.word	0x0001b930


	//----- nvinfo : EIATTR_VRC_CTA_INIT_COUNT
	.align		4
.L_1020:
        /*00cc*/ 	.byte	0x02, 0x4a
	.zero		1
	.zero		1


	//----- nvinfo : EIATTR_EXIT_INSTR_OFFSETS
	.align		4
        /*00d0*/ 	.byte	0x04, 0x1c
        /*00d2*/ 	.short	(.L_1022 - .L_1021)


	//   ....[0]....
.L_1021:
        /*00d4*/ 	.word	0x00000920


	//   ....[1]....
        /*00d8*/ 	.word	0x0001b180


	//----- nvinfo : EIATTR_MAX_THREADS
	.align		4
.L_1022:
        /*00dc*/ 	.byte	0x04, 0x05
        /*00de*/ 	.short	(.L_1024 - .L_1023)
.L_1023:
        /*00e0*/ 	.word	0x00000080
        /*00e4*/ 	.word	0x00000001
        /*00e8*/ 	.word	0x00000001


	//----- nvinfo : EIATTR_CRS_STACK_SIZE
	.align		4
.L_1024:
        /*00ec*/ 	.byte	0x04, 0x1e
        /*00ee*/ 	.short	(.L_1026 - .L_1025)
.L_1025:
        /*00f0*/ 	.word	0x00000000


	//----- nvinfo : EIATTR_CBANK_PARAM_SIZE
	.align		4
.L_1026:
        /*00f4*/ 	.byte	0x03, 0x19
        /*00f6*/ 	.short	0x00e8


	//----- nvinfo : EIATTR_PARAM_CBANK
	.align		4
        /*00f8*/ 	.byte	0x04, 0x0a
        /*00fa*/ 	.short	(.L_1028 - .L_1027)
	.align		4
.L_1027:
        /*00fc*/ 	.word	index@(.nv.constant0._ZN10layer_norm31ln_parallel_residual_fwd_kernelINS_13Kernel_traitsI13__nv_bfloat16S2_fS2_fjLj768ELj1ELj4ELj1ELj16ENS_18Kernel_traits_baseILj768ES2_S2_fS2_fjLj128EEEEELb1ELb0ELb1EEEvNS_9FwdParamsE)
        /*0100*/ 	.short	0x0380
        /*0102*/ 	.short	0x00e8


	//----- nvinfo : EIATTR_SW_WAR
	.align		4
.L_1028:
        /*0104*/ 	.byte	0x04, 0x36
        /*0106*/ 	.short	(.L_1030 - .L_1029)
.L_1029:
        /*0108*/ 	.word	0x00000008
.L_1030:


//--------------------- .nv.info._ZN10layer_norm31ln_parallel_residual_fwd_kernelINS_13Kernel_traitsI13__nv_bfloat16S2_fS2_fjLj768ELj1ELj4ELj1ELj16ENS_18Kernel_traits_baseILj768ES2_S2_fS2_fjLj128EEEEELb1ELb1ELb0EEEvNS_9FwdParamsE --------------------------
	.section	.nv.info._ZN10layer_norm31ln_parallel_residual_fwd_kernelINS_13Kernel_traitsI13__nv_bfloat16S2_fS2_fjLj768ELj1ELj4ELj1ELj16ENS_18Kernel_traits_baseILj768ES2_S2_fS2_fjLj128EEEEELb1ELb1ELb0EEEvNS_9FwdParamsE,"",@"SHT_CUDA_INFO"
	.sectionflags	@""
	.align	4


	//----- nvinfo : EIATTR_CUDA_API_VERSION
	.align		4
        /*0000*/ 	.byte	0x04, 0x37
        /*0002*/ 	.short	(.L_1032 - .L_1031)
.L_1031:
        /*0004*/ 	.word	0x00000082


	//----- nvinfo : EIATTR_KPARAM_INFO
	.align		4
.L_1032:
        /*0008*/ 	.byte	0x04, 0x17
        /*000a*/ 	.short	(.L_1034 - .L_1033)
.L_1033:
        /*000c*/ 	.word	0x00000000
        /*0010*/ 	.short	0x0000
        /*0012*/ 	.short	0x0000
        /*0014*/ 	.byte	0x00, 0xf0, 0xa1, 0x03


	//----- nvinfo : EIATTR_SPARSE_MMA_MASK
	.align		4
.L_1034:
        /*0018*/ 	.byte	0x03, 0x50
        /*001a*/ 	.short	0x0000


	//----- nvinfo : EIATTR_MAXREG_COUNT
	.align		4
        /*001c*/ 	.byte	0x03, 0x1b
        /*001e*/ 	.short	0x00ff


	//----- nvinfo : EIATTR_MERCURY_ISA_VERSION
	.align		4
        /*0020*/ 	.byte	0x03, 0x5f
        /*0022*/ 	.short	0x0101


	//----- nvinfo : EIATTR_COOP_GROUP_MASK_REGIDS
	.align		4
        /*0024*/ 	.byte	0x04, 0x29
        /*0026*/ 	.short	(.L_1036 - .L_1035)


	//   ....[0]....
.L_1035:
        /*0028*/ 	.word	0xffffffff


	//   ....[1]....
        /*002c*/ 	.word	0xffffffff


	//   ....[2]....
        /*0030*/ 	.word	0xffffffff


	//   ....[3]....
        /*0034*/ 	.word	0xffffffff


	//   ....[4]....
        /*0038*/ 	.word	0xffffffff


	//   ....[5]....
        /*003c*/ 	.word	0xffffffff


	//   ....[6]....
        /*0040*/ 	.word	0xffffffff


	//   ....[7]....
        /*0044*/ 	.word	0xffffffff


	//   ....[8]....
        /*0048*/ 	.word	0xffffffff


	//   ....[9]....
        /*004c*/ 	.word	0xffffffff


	//   ....[10]....
        /*0050*/ 	.word	0x05000070


	//   ....[11]....
        /*0054*/ 	.word	0x05000070


	//   ....[12]....
        /*0058*/ 	.word	0x05000070


	//   ....[13]....
        /*005c*/ 	.word	0x05000070


	//   ....[14]....
        /*0060*/ 	.word	0x05000070


	//   ....[15]....
        /*0064*/ 	.word	0x05000070


	//   ....[16]....
        /*0068*/ 	.word	0x05000070


	//   ....[17]....
        /*006c*/ 	.word	0x05000070


	//   ....[18]....
        /*0070*/ 	.word	0x05000070


	//   ....[19]....
        /*0074*/ 	.word	0x05000070


	//----- nvinfo : EIATTR_COOP_GROUP_INSTR_OFFSETS
	.align		4
.L_1036:
        /*0078*/ 	.byte	0x04, 0x28
        /*007a*/ 	.short	(.L_1038 - .L_1037)


	//   ....[0]....
.L_1037:
        /*007c*/ 	.word	0x0001a0d0


	//   ....[1]....
        /*0080*/ 	.word	0x0001a0f0


	//   ....[2]....
        /*0084*/ 	.word	0x0001a110


	//   ....[3]....
        /*0088*/ 	.word	0x0001a130


	//   ....[4]....
        /*008c*/ 	.word	0x0001a160


	//   ....[5]....
        /*0090*/ 	.word	0x0001a4a0


	//   ....[6]....
        /*0094*/ 	.word	0x0001a4c0


	//   ....[7]....
        /*0098*/ 	.word	0x0001a4e0


	//   ....[8]....
        /*009c*/ 	.word	0x0001a500


	//   ....[9]....
        /*00a0*/ 	.word	0x0001a520


	//   ....[10]....
        /*00a4*/ 	.word	0x0001b150


	//   ....[11]....
        /*00a8*/ 	.word	0x0001b1f0


	//   ....[12]....
        /*00ac*/ 	.word	0x0001b260


	//   ....[13]....
        /*00b0*/ 	.word	0x0001b2d0


	//   ....[14]....
        /*00b4*/ 	.word	0x0001b350


	//   ....[15]....
        /*00b8*/ 	.word	0x0001b6e0


	//   ....[16]....
        /*00bc*/ 	.word	0x0001b750


	//   ....[17]....
        /*00c0*/ 	.word	0x0001b7c0


	//   ....[18]....
        /*00c4*/ 	.word	0x0001b830


	//   ....[19]....
        /*00c8*/ 	.word	0x0001b8a0


	//----- nvinfo : EIATTR_VRC_CTA_INIT_COUNT
	.align		4
.L_1038:
        /*00cc*/ 	.byte	0x02, 0x4a
	.zero		1
	.zero		1


	//----- nvinfo : EIATTR_EXIT_INSTR_OFFSETS
	.align		4
        /*00d0*/ 	.byte	0x04, 0x1c
        /*00d2*/ 	.short	(.L_1040 - .L_1039)


	//   ....[0]....
.L_1039:
        /*00d4*/ 	.word	0x000006a0


	//   ....[1]....
        /*00d8*/ 	.word	0x0001b0e0


	//----- nvinfo : EIATTR_MAX_THREADS
	.align		4
.L_1040:
        /*00dc*/ 	.byte	0x04, 0x05
        /*00de*/ 	.short	(.L_1042 - .L_1041)
.L_1041:
        /*00e0*/ 	.word	0x00000080
        /*00e4*/ 	.word	0x00000001
        /*00e8*/ 	.word	0x00000001


	//----- nvinfo : EIATTR_CRS_STACK_SIZE
	.align		4
.L_1042:
        /*00ec*/ 	.byte	0x04, 0x1e
        /*00ee*/ 	.short	(.L_1044 - .L_1043)
.L_1043:
        /*00f0*/ 	.word	0x00000000


	//----- nvinfo : EIATTR_CBANK_PARAM_SIZE
	.align		4
.L_1044:
        /*00f4*/ 	.byte	0x03, 0x19
        /*00f6*/ 	.short	0x00e8


	//----- nvinfo : EIATTR_PARAM_CBANK
	.align		4
        /*00f8*/ 	.byte	0x04, 0x0a
        /*00fa*/ 	.short	(.L_1046 - .L_1045)
	.align		4
.L_1045:
        /*00fc*/ 	.word	index@(.nv.constant0._ZN10layer_norm31ln_parallel_residual_fwd_kernelINS_13Kernel_traitsI13__nv_bfloat16S2_fS2_fjLj768ELj1ELj4ELj1ELj16ENS_18Kernel_traits_baseILj768ES2_S2_fS2_fjLj128EEEEELb1ELb1ELb0EEEvNS_9FwdParamsE)
        /*0100*/ 	.short	0x0380
        /*0102*/ 	.short	0x00e8


	//----- nvinfo : EIATTR_SW_WAR
	.align		4
.L_1046:
        /*0104*/ 	.byte	0x04, 0x36
        /*0106*/ 	.short	(.L_1048 - .L_1047)
.L_1047:
        /*0108*/ 	.word	0x00000008
.L_1048:


//--------------------- .nv.info._ZN10layer_norm31ln_parallel_residual_fwd_kernelINS_13Kernel_traitsI13__nv_bfloat16S2_fS2_fjLj768ELj1ELj4ELj1ELj16ENS_18Kernel_traits_baseILj768ES2_S2_fS2_fjLj128EEEEELb1ELb1ELb1EEEvNS_9FwdParamsE --------------------------
	.section	.nv.info._ZN10layer_norm31ln_parallel_residual_fwd_kernelINS_13Kernel_traitsI13__nv_bfloat16S2_fS2_fjLj768ELj1ELj4ELj1ELj16ENS_18Kernel_traits_baseILj768ES2_S2_fS2_fjLj128EEEEELb1ELb1ELb1EEEvNS_9FwdParamsE,"",@"SHT_CUDA_INFO"
	.sectionflags	@""
	.align	4


	//----- nvinfo : EIATTR_CUDA_API_VERSION
	.align		4
        /*0000*/ 	.byte	0x04, 0x37
        /*0002*/ 	.short	(.L_1050 - .L_1049)
.L_1049:
        /*0004*/ 	.word	0x00000082


	//----- nvinfo : EIATTR_KPARAM_INFO
	.align		4
.L_1050:
        /*0008*/ 	.byte	0x04, 0x17
        /*000a*/ 	.short	(.L_1052 - .L_1051)
.L_1051:
        /*000c*/ 	.word	0x00000000
        /*0010*/ 	.short	0x0000
        /*0012*/ 	.short	0x0000
        /*0014*/ 	.byte	0x00, 0xf0, 0xa1, 0x03


	//----- nvinfo : EIATTR_SPARSE_MMA_MASK
	.align		4
.L_1052:
        /*0018*/ 	.byte	0x03, 0x50
        /*001a*/ 	.short	0x0000


	//----- nvinfo : EIATTR_MAXREG_COUNT
	.align		4
        /*001c*/ 	.byte	0x03, 0x1b
        /*001e*/ 	.short	0x00ff


	//----- nvinfo : EIATTR_MERCURY_ISA_VERSION
	.align		4
        /*0020*/ 	.byte	0x03, 0x5f
        /*0022*/ 	.short	0x0101


	//----- nvinfo : EIATTR_COOP_GROUP_MASK_REGIDS
	.align		4
        /*0024*/ 	.byte	0x04, 0x29
        /*0026*/ 	.short	(.L_1054 - .L_1053)


	//   ....[0]....
.L_1053:
        /*0028*/ 	.word	0xffffffff


	//   ....[1]....
        /*002c*/ 	.word	0xffffffff


	//   ....[2]....
        /*0030*/ 	.word	0xffffffff


	//   ....[3]....
        /*0034*/ 	.word	0xffffffff


	//   ....[4]....
        /*0038*/ 	.word	0xffffffff


	//   ....[5]....
        /*003c*/ 	.word	0xffffffff


	//   ....[6]....
        /*0040*/ 	.word	0xffffffff


	//   ....[7]....
        /*0044*/ 	.word	0xffffffff


	//   ....[8]....
        /*0048*/ 	.word	0xffffffff


	//   ....[9]....
        /*004c*/ 	.word	0xffffffff


	//   ....[10]....
        /*0050*/ 	.word	0x05000040


	//   ....[11]....
        /*0054*/ 	.word	0x05000040


	//   ....[12]....
        /*0058*/ 	.word	0x05000040


	//   ....[13]....
        /*005c*/ 	.word	0x05000040


	//   ....[14]....
        /*0060*/ 	.word	0x05000040


	//   ....[15]....
        /*0064*/ 	.word	0x05000040


	//   ....[16]....
        /*0068*/ 	.word	0x05000040


	//   ....[17]....
        /*006c*/ 	.word	0x05000040


	//   ....[18]....
        /*0070*/ 	.word	0x05000040


	//   ....[19]....
        /*0074*/ 	.word	0x05000040


	//----- nvinfo : EIATTR_COOP_GROUP_INSTR_OFFSETS
	.align		4
.L_1054:
        /*0078*/ 	.byte	0x04, 0x28
        /*007a*/ 	.short	(.L_1056 - .L_1055)


	//   ....[0]....
.L_1055:
        /*007c*/ 	.word	0x00017ed0


	//   ....[1]....
        /*0080*/ 	.word	0x00017f00


	//   ....[2]....
        /*0084*/ 	.word	0x00017f20


	//   ....[3]....
        /*0088*/ 	.word	0x00017f40


	//   ....[4]....
        /*008c*/ 	.word	0x00017f60


	//   ....[5]....
        /*0090*/ 	.word	0x00018290


	//   ....[6]....
        /*0094*/ 	.word	0x000182b0


	//   ....[7]....
        /*0098*/ 	.word	0x000182d0


	//   ....[8]....
        /*009c*/ 	.word	0x000182f0


	//   ....[9]....
        /*00a0*/ 	.word	0x00018310


	//   ....[10]....
        /*00a4*/ 	.word	0x00018a70


	//   ....[11]....
        /*00a8*/ 	.word	0x00018b20


	//   ....[12]....
        /*00ac*/ 	.word	0x00018b90


	//   ....[13]....
        /*00b0*/ 	.word	0x00018c00


	//   ....[14]....
        /*00b4*/ 	.word	0x00018c70


	//   ....[15]....
        /*00b8*/ 	.word	0x00018ff0


	//   ....[16]....
        /*00bc*/ 	.word	0x00019060


	//   ....[17]....
        /*00c0*/ 	.word	0x000190d0


	//   ....[18]....
        /*00c4*/ 	.word	0x00019140


	//   ....[19]....
        /*00c8*/ 	.word	0x000191b0


	//----- nvinfo : EIATTR_VRC_CTA_INIT_COUNT
	.align		4
.L_1056:
        /*00cc*/ 	.byte	0x02, 0x4a
	.zero		1
	.zero		1


	//----- nvinfo : EIATTR_EXIT_INSTR_OFFSETS
	.align		4
        /*00d0*/ 	.byte	0x04, 0x1c
        /*00d2*/ 	.short	(.L_1058 - .L_1057)


	//   ....[0]....
.L_1057:
        /*00d4*/ 	.word	0x00000270


	//   ....[1]....
        /*00d8*/ 	.word	0x00018a00


	//----- nvinfo : EIATTR_MAX_THREADS
	.align		4
.L_1058:
        /*00dc*/ 	.byte	0x04, 0x05
        /*00de*/ 	.short	(.L_1060 - .L_1059)
.L_1059:
        /*00e0*/ 	.word	0x00000080
        /*00e4*/ 	.word	0x00000001
        /*00e8*/ 	.word	0x00000001


	//----- nvinfo : EIATTR_CRS_STACK_SIZE
	.align		4
.L_1060:
        /*00ec*/ 	.byte	0x04, 0x1e
        /*00ee*/ 	.short	(.L_1062 - .L_1061)
.L_1061:
        /*00f0*/ 	.word	0x00000000


	//----- nvinfo : EIATTR_CBANK_PARAM_SIZE
	.align		4
.L_1062:
        /*00f4*/ 	.byte	0x03, 0x19
        /*00f6*/ 	.short	0x00e8


	//----- nvinfo : EIATTR_PARAM_CBANK
	.align		4
        /*00f8*/ 	.byte	0x04, 0x0a
        /*00fa*/ 	.short	(.L_1064 - .L_1063)
	.align		4
.L_1063:
        /*00fc*/ 	.word	index@(.nv.constant0._ZN10layer_norm31ln_parallel_residual_fwd_kernelINS_13Kernel_traitsI13__nv_bfloat16S2_fS2_fjLj768ELj1ELj4ELj1ELj16ENS_18Kernel_traits_baseILj768ES2_S2_fS2_fjLj128EEEEELb1ELb1ELb1EEEvNS_9FwdParamsE)
        /*0100*/ 	.short	0x0380
        /*0102*/ 	.short	0x00e8


	//----- nvinfo : EIATTR_SW_WAR
	.align		4
.L_1064:
        /*0104*/ 	.byte	0x04, 0x36
        /*0106*/ 	.short	(.L_1066 - .L_1065)
.L_1065:
        /*0108*/ 	.word	0x00000008
.L_1066:


//--------------------- .nv.info._ZN10layer_norm31ln_parallel_residual_fwd_kernelINS_13Kernel_traitsIf13__nv_bfloat16fS2_fjLj768ELj1ELj4ELj1ELj16ENS_18Kernel_traits_baseILj768EfS2_fS2_fjLj128EEEEELb0ELb0ELb0EEEvNS_9FwdParamsE --------------------------
	.section	.nv.info._ZN10layer_norm31ln_parallel_residual_fwd_kernelINS_13Kernel_traitsIf13__nv_bfloat16fS2_fjLj768ELj1ELj4ELj1ELj16ENS_18Kernel_traits_baseILj768EfS2_fS2_fjLj128EEEEELb0ELb0ELb0EEEvNS_9FwdParamsE,"",@"SHT_CUDA_INFO"
	.sectionflags	@""
	.align	4


	//----- nvinfo : EIATTR_CUDA_API_VERSION
	.align		4
        /*0000*/ 	.byte	0x04, 0x37
        /*0002*/ 	.short	(.L_1068 - .L_1067)
.L_1067:
        /*0004*/ 	.word	0x00000082


	//----- nvinfo : EIATTR_KPARAM_INFO
	.align		4
.L_1068:
        /*0008*/ 	.byte	0x04, 0x17
        /*000a*/ 	.short	(.L_1070 - .L_1069)
.L_1069:
        /*000c*/ 	.word	0x00000000
        /*0010*/ 	.short	0x0000
        /*0012*/ 	.short	0x0000
        /*0014*/ 	.byte	0x00, 0xf0, 0xa1, 0x03


	//----- nvinfo : EIATTR_SPARSE_MMA_MASK
	.align		4
.L_1070:
        /*0018*/ 	.byte	0x03, 0x50
        /*001a*/ 	.short	0x0000


	//----- nvinfo : EIATTR_MAXREG_COUNT
	.align		4
        /*001c*/ 	.byte	0x03, 0x1b
        /*001e*/ 	.short	0x00ff


	//----- nvinfo : EIATTR_MERCURY_ISA_VERSION
	.align		4
        /*0020*/ 	.byte	0x03, 0x5f
        /*0022*/ 	.short	0x0101


	//----- nvinfo : EIATTR_COOP_GROUP_MASK_REGIDS
	.align		4
        /*0024*/ 	.byte	0x04, 0x29
        /*0026*/ 	.short	(.L_1072 - .L_1071)


	//   ....[0]....
.L_1071:
        /*0028*/ 	.word	0xffffffff


	//   ....[1]....
        /*002c*/ 	.word	0xffffffff


	//   ....[2]....
        /*0030*/ 	.word	0xffffffff


	//   ....[3]....
        /*0034*/ 	.word	0xffffffff


	//   ....[4]....
        /*0038*/ 	.word	0xffffffff


	//   ....[5]....
        /*003c*/ 	.word	0xffffffff


	//   ....[6]....
        /*0040*/ 	.word	0xffffffff


	//   ....[7]....
        /*0044*/ 	.word	0xffffffff


	//   ....[8]....
        /*0048*/ 	.word	0xffffffff


	//   ....[9]....
        /*004c*/ 	.word	0xffffffff


	//   ....[10]....
        /*0050*/ 	.word	0x05000092


	//   ....[11]....
        /*0054*/ 	.word	0x05000092


	//   ....[12]....
        /*0058*/ 	.word	0x05000092


	//   ....[13]....
        /*005c*/ 	.word	0x05000092


	//   ....[14]....
        /*0060*/ 	.word	0x05000092


	//   ....[15]....
        /*0064*/ 	.word	0x05000092


	//   ....[16]....
        /*0068*/ 	.word	0x05000092


	//   ....[17]....
        /*006c*/ 	.word	0x05000092


	//   ....[18]....
        /*0070*/ 	.word	0x05000092


	//   ....[19]....
        /*0074*/ 	.word	0x05000092


	//----- nvinfo : EIATTR_COOP_GROUP_INSTR_OFFSETS
	.align		4
.L_1072:
        /*0078*/ 	.byte	0x04, 0x28
        /*007a*/ 	.short	(.L_1074 - .L_1073)


	//   ....[0]....
.L_1073:
        /*007c*/ 	.word	0x00002db0


	//   ....[1]....
        /*0080*/ 	.word	0x00002dd0


	//   ....[2]....
        /*0084*/ 	.word	0x00002df0


	//   ....[3]....
        /*0088*/ 	.word	0x00002e20


	//   ....[4]....
        /*008c*/ 	.word	0x00002e40


	//   ....[5]....
        /*0090*/ 	.word	0x00003180


	//   ....[6]....
        /*0094*/ 	.word	0x000031a0


	//   ....[7]....
        /*0098*/ 	.word	0x000031c0


	//   ....[8]....
        /*009c*/ 	.word	0x000031e0


	//   ....[9]....
        /*00a0*/ 	.word	0x00003200


	//   ....[10]....
        /*00a4*/ 	.word	0x00003cf0


	//   ....[11]....
        /*00a8*/ 	.word	0x00003d90


	//   ....[12]....
        /*00ac*/ 	.word	0x00003e00


	//   ....[13]....
        /*00b0*/ 	.word	0x00003e80


	//   ....[14]....
        /*00b4*/ 	.word	0x00003ef0


	//   ....[15]....
        /*00b8*/ 	.word	0x00004270


	//   ....[16]....
        /*00bc*/ 	.word	0x000042e0


	//   ....[17]....
        /*00c0*/ 	.word	0x00004350


	//   ....[18]....
        /*00c4*/ 	.word	0x000043c0


	//   ....[19]....
        /*00c8*/ 	.word	0x00004430


	//----- nvinfo : EIATTR_VRC_CTA_INIT_COUNT
	.align		4
.L_1074:
        /*00cc*/ 	.byte	0x02, 0x4a
	.zero		1
	.zero		1


	//----- nvinfo : EIATTR_EXIT_INSTR_OFFSETS
	.align		4
        /*00d0*/ 	.byte	0x04, 0x1c
        /*00d2*/ 	.short	(.L_1076 - .L_1075)


	//   ....[0]....
.L_1075:
        /*00d4*/ 	.word	0x000011c0


	//   ....[1]....
        /*00d8*/ 	.word	0x00003c80


	//----- nvinfo : EIATTR_MAX_THREADS
	.align		4
.L_1076:
        /*00dc*/ 	.byte	0x04, 0x05
        /*00de*/ 	.short	(.L_1078 - .L_1077)
.L_1077:
        /*00e0*/ 	.word	0x00000080
        /*00e4*/ 	.word	0x00000001
        /*00e8*/ 	.word	0x00000001


	//----- nvinfo : EIATTR_CRS_STACK_SIZE
	.align		4
.L_1078:
        /*00ec*/ 	.byte	0x04, 0x1e
        /*00ee*/ 	.short	(.L_1080 - .L_1079)
.L_1079:
        /*00f0*/ 	.word	0x00000000


	//----- nvinfo : EIATTR_CBANK_PARAM_SIZE
	.align		4
.L_1080:
        /*00f4*/ 	.byte	0x03, 0x19
        /*00f6*/ 	.short	0x00e8


	//----- nvinfo : EIATTR_PARAM_CBANK
	.align		4
        /*00f8*/ 	.byte	0x04, 0x0a
        /*00fa*/ 	.short	(.L_1082 - .L_1081)
	.align		4
.L_1081:
        /*00fc*/ 	.word	index@(.nv.constant0._ZN10layer_norm31ln_parallel_residual_fwd_kernelINS_13Kernel_traitsIf13__nv_bfloat16fS2_fjLj768ELj1ELj4ELj1ELj16ENS_18Kernel_traits_baseILj768EfS2_fS2_fjLj128EEEEELb0ELb0ELb0EEEvNS_9FwdParamsE)
        /*0100*/ 	.short	0x0380
        /*0102*/ 	.short	0x00e8


	//----- nvinfo : EIATTR_SW_WAR
	.align		4
.L_1082:
        /*0104*/ 	.byte	0x04, 0x36
        /*0106*/ 	.short	(.L_1084 - .L_1083)
.L_1083:
        /*0108*/ 	.word	0x00000008
.L_1084:


//--------------------- .nv.info._ZN10layer_norm31ln_parallel_residual_fwd_kernelINS_13Kernel_traitsIf13__nv_bfloat16fS2_fjLj768ELj1ELj4ELj1ELj16ENS_18Kernel_traits_baseILj768EfS2_fS2_fjLj128EEEEELb0ELb0ELb1EEEvNS_9FwdParamsE --------------------------
	.section	.nv.info._ZN10layer_norm31ln_parallel_residual_fwd_kernelINS_13Kernel_traitsIf13__nv_bfloat16fS2_fjLj768ELj1ELj4ELj1ELj16ENS_18Kernel_traits_baseILj768EfS2_fS2_fjLj128EEEEELb0ELb0ELb1EEEvNS_9FwdParamsE,"",@"SHT_CUDA_INFO"
	.sectionflags	@""
	.align	4


	//----- nvinfo : EIATTR_CUDA_API_VERSION
	.align		4
        /*0000*/ 	.byte	0x04, 0x37
        /*0002*/ 	.short	(.L_1086 - .L_1085)
.L_1085:
        /*0004*/ 	.word	0x00000082


	//----- nvinfo : EIATTR_KPARAM_INFO
	.align		4
.L_1086:
        /*0008*/ 	.byte	0x04, 0x17
        /*000a*/ 	.short	(.L_1088 - .L_1087)
.L_1087:
        /*000c*/ 	.word	0x00000000
        /*0010*/ 	.short	0x0000
        /*0012*/ 	.short	0x0000
        /*0014*/ 	.byte	0x00, 0xf0, 0xa1, 0x03


	//----- nvinfo : EIATTR_SPARSE_MMA_MASK
	.align		4
.L_1088:
        /*0018*/ 	.byte	0x03, 0x50
        /*001a*/ 	.short	0x0000


	//----- nvinfo : EIATTR_MAXREG_COUNT
	.align		4
        /*001c*/ 	.byte	0x03, 0x1b
        /*001e*/ 	.short	0x00ff


	//----- nvinfo : EIATTR_MERCURY_ISA_VERSION
	.align		4
        /*0020*/ 	.byte	0x03, 0x5f
        /*0022*/ 	.short	0x0101


	//----- nvinfo : EIATTR_COOP_GROUP_MASK_REGIDS
	.align		4
        /*0024*/ 	.byte	0x04, 0x29
        /*0026*/ 	.short	(.L_1090 - .L_1089)


	//   ....[0]....
.L_1089:
        /*0028*/ 	.word	0xffffffff


	//   ....[1]....
        /*002c*/ 	.word	0xffffffff


	//   ....[2]....
        /*0030*/ 	.word	0xffffffff


	//   ....[3]....
        /*0034*/ 	.word	0xffffffff


	//   ....[4]....
        /*0038*/ 	.word	0xffffffff


	//   ....[5]....
        /*003c*/ 	.word	0xffffffff


	//   ....[6]....
        /*0040*/ 	.word	0xffffffff


	//   ....[7]....
        /*0044*/ 	.word	0xffffffff


	//   ....[8]....
        /*0048*/ 	.word	0xffffffff


	//   ....[9]....
        /*004c*/ 	.word	0xffffffff


	//   ....[10]....
        /*0050*/ 	.word	0x05000093


	//   ....[11]....
        /*0054*/ 	.word	0x05000093


	//   ....[12]....
        /*0058*/ 	.word	0x05000093


	//   ....[13]....
        /*005c*/ 	.word	0x05000093


	//   ....[14]....
        /*0060*/ 	.word	0x05000093


	//   ....[15]....
        /*0064*/ 	.word	0x05000093


	//   ....[16]....
        /*0068*/ 	.word	0x05000093


	//   ....[17]....
        /*006c*/ 	.word	0x05000093


	//   ....[18]....
        /*0070*/ 	.word	0x05000093


	//   ....[19]....
        /*0074*/ 	.word	0x05000093


	//----- nvinfo : EIATTR_COOP_GROUP_INSTR_OFFSETS
	.align		4
.L_1090:
        /*0078*/ 	.byte	0x04, 0x28
        /*007a*/ 	.short	(.L_1092 - .L_1091)


	//   ....[0]....
.L_1091:
        /*007c*/ 	.word	0x00002380


	//   ....[1]....
        /*0080*/ 	.word	0x000023b0


	//   ....[2]....
        /*0084*/ 	.word	0x000023d0


	//   ....[3]....
        /*0088*/ 	.word	0x000023f0


	//   ....[4]....
        /*008c*/ 	.word	0x00002410


	//   ....[5]....
        /*0090*/ 	.word	0x00002740


	//   ....[6]....
        /*0094*/ 	.word	0x00002760


	//   ....[7]....
        /*0098*/ 	.word	0x00002780


	//   ....[8]....
        /*009c*/ 	.word	0x000027a0


	//   ....[9]....
        /*00a0*/ 	.word	0x000027c0


	//   ....[10]....
        /*00a4*/ 	.word	0x000031b0


	//   ....[11]....
        /*00a8*/ 	.word	0x00003260


	//   ....[12]....
        /*00ac*/ 	.word	0x000032d0


	//   ....[13]....
        /*00b0*/ 	.word	0x00003340


	//   ....[14]....
        /*00b4*/ 	.word	0x000033b0


	//   ....[15]....
        /*00b8*/ 	.word	0x00003730


	//   ....[16]....
        /*00bc*/ 	.word	0x000037a0


	//   ....[17]....
        /*00c0*/ 	.word	0x00003810


	//   ....[18]....
        /*00c4*/ 	.word	0x00003880


	//   ....[19]....
        /*00c8*/ 	.word	0x000038f0


	//----- nvinfo : EIATTR_VRC_CTA_INIT_COUNT
	.align		4
.L_1092:
        /*00cc*/ 	.byte	0x02, 0x4a
	.zero		1
	.zero		1


	//----- nvinfo : EIATTR_EXIT_INSTR_OFFSETS
	.align		4
        /*00d0*/ 	.byte	0x04, 0x1c
        /*00d2*/ 	.short	(.L_1094 - .L_1093)


	//   ....[0]....
.L_1093:
        /*00d4*/ 	.word	0x000009d0


	//   ....[1]....
        /*00d8*/ 	.word	0x00003140


	//----- nvinfo : EIATTR_MAX_THREADS
	.align		4
.L_1094:
        /*00dc*/ 	.byte	0x04, 0x05
        /*00de*/ 	.short	(.L_1096 - .L_1095)
.L_1095:
        /*00e0*/ 	.word	0x00000080
        /*00e4*/ 	.word	0x00000001
        /*00e8*/ 	.word	0x00000001


	//----- nvinfo : EIATTR_CRS_STACK_SIZE
	.align		4
.L_1096:
        /*00ec*/ 	.byte	0x04, 0x1e
        /*00ee*/ 	.short	(.L_1098 - .L_1097)
.L_1097:
        /*00f0*/ 	.word	0x00000000


	//----- nvinfo : EIATTR_CBANK_PARAM_SIZE
	.align		4
.L_1098:
        /*00f4*/ 	.byte	0x03, 0x19
        /*00f6*/ 	.short	0x00e8


	//----- nvinfo : EIATTR_PARAM_CBANK
	.align		4
        /*00f8*/ 	.byte	0x04, 0x0a
        /*00fa*/ 	.short	(.L_1100 - .L_1099)
	.align		4
.L_1099:
        /*00fc*/ 	.word	index@(.nv.constant0._ZN10layer_norm31ln_parallel_residual_fwd_kernelINS_13Kernel_traitsIf13__nv_bfloat16fS2_fjLj768ELj1ELj4ELj1ELj16ENS_18Kernel_traits_baseILj768EfS2_fS2_fjLj128EEEEELb0ELb0ELb1EEEvNS_9FwdParamsE)
        /*0100*/ 	.short	0x0380
        /*0102*/ 	.short	0x00e8


	//----- nvinfo : EIATTR_SW_WAR
	.align		4
.L_1100:
        /*0104*/ 	.byte	0x04, 0x36
        /*0106*/ 	.short	(.L_1102 - .L_1101)
.L_1101:
        /*0108*/ 	.word	0x00000008
.L_1102:


//--------------------- .nv.info._ZN10layer_norm31ln_parallel_residual_fwd_kernelINS_13Kernel_traitsIf13__nv_bfloat16fS2_fjLj768ELj1ELj4ELj1ELj16ENS_18Kernel_traits_baseILj768EfS2_fS2_fjLj128EEEEELb0ELb1ELb0EEEvNS_9FwdParamsE --------------------------
	.section	.nv.info._ZN10layer_norm31ln_parallel_residual_fwd_kernelINS_13Kernel_traitsIf13__nv_bfloat16fS2_fjLj768ELj1ELj4ELj1ELj16ENS_18Kernel_traits_baseILj768EfS2_fS2_fjLj128EEEEELb0ELb1ELb0EEEvNS_9FwdParamsE,"",@"SHT_CUDA_INFO"
	.sectionflags	@""
	.align	4


	//----- nvinfo : EIATTR_CUDA_API_VERSION
	.align		4
        /*0000*/ 	.byte	0x04, 0x37
        /*0002*/ 	.short	(.L_1104 - .L_1103)
.L_1103:
        /*0004*/ 	.word	0x00000082


	//----- nvinfo : EIATTR_KPARAM_INFO
	.align		4
.L_1104:
        /*0008*/ 	.byte	0x04, 0x17
        /*000a*/ 	.short	(.L_1106 - .L_1105)
.L_1105:
        /*000c*/ 	.word	0x00000000
        /*0010*/ 	.short	0x0000
        /*0012*/ 	.short	0x0000
        /*0014*/ 	.byte	0x00, 0xf0, 0xa1, 0x03


	//----- nvinfo : EIATTR_SPARSE_MMA_MASK
	.align		4
.L_1106:
        /*0018*/ 	.byte	0x03, 0x50
        /*001a*/ 	.short	0x0000


	//----- nvinfo : EIATTR_MAXREG_COUNT
	.align		4
        /*001c*/ 	.byte	0x03, 0x1b
        /*001e*/ 	.short	0x00ff


	//----- nvinfo : EIATTR_MERCURY_ISA_VERSION
	.align		4
        /*0020*/ 	.byte	0x03, 0x5f
        /*0022*/ 	.short	0x0101


	//----- nvinfo : EIATTR_COOP_GROUP_MASK_REGIDS
	.align		4
        /*0024*/ 	.byte	0x04, 0x29
        /*0026*/ 	.short	(.L_1108 - .L_1107)


	//   ....[0]....
.L_1107:
        /*0028*/ 	.word	0xffffffff


	//   ....[1]....
        /*002c*/ 	.word	0xffffffff


	//   ....[2]....
        /*0030*/ 	.word	0xffffffff


	//   ....[3]....
        /*0034*/ 	.word	0xffffffff


	//   ....[4]....
        /*0038*/ 	.word	0xffffffff


	//   ....[5]....
        /*003c*/ 	.word	0xffffffff


	//   ....[6]....
        /*0040*/ 	.word	0xffffffff


	//   ....[7]....
        /*0044*/ 	.word	0xffffffff


	//   ....[8]....
        /*0048*/ 	.word	0xffffffff


	//   ....[9]....
        /*004c*/ 	.word	0xffffffff


	//   ....[10]....
        /*0050*/ 	.word	0x05000062


	//   ....[11]....
        /*0054*/ 	.word	0x05000062


	//   ....[12]....
        /*0058*/ 	.word	0x05000062


	//   ....[13]....
        /*005c*/ 	.word	0x05000062


	//   ....[14]....
        /*0060*/ 	.word	0x05000062


	//   ....[15]....
        /*0064*/ 	.word	0x05000062


	//   ....[16]....
        /*0068*/ 	.word	0x05000062


	//   ....[17]....
        /*006c*/ 	.word	0x05000062


	//   ....[18]....
        /*0070*/ 	.word	0x05000062


	//   ....[19]....
        /*0074*/ 	.word	0x05000062


	//----- nvinfo : EIATTR_COOP_GROUP_INSTR_OFFSETS
	.align		4
.L_1108:
        /*0078*/ 	.byte	0x04, 0x28
        /*007a*/ 	.short	(.L_1110 - .L_1109)


	//   ....[0]....
.L_1109:
        /*007c*/ 	.word	0x00002100


	//   ....[1]....
        /*0080*/ 	.word	0x00002120


	//   ....[2]....
        /*0084*/ 	.word	0x00002140


	//   ....[3]....
        /*0088*/ 	.word	0x00002170


	//   ....[4]....
        /*008c*/ 	.word	0x00002190


	//   ....[5]....
        /*0090*/ 	.word	0x000024d0


	//   ....[6]....
        /*0094*/ 	.word	0x000024f0


	//   ....[7]....
        /*0098*/ 	.word	0x00002510


	//   ....[8]....
        /*009c*/ 	.word	0x00002530


	//   ....[9]....
        /*00a0*/ 	.word	0x00002550


	//   ....[10]....
        /*00a4*/ 	.word	0x00002d70


	//   ....[11]....
        /*00a8*/ 	.word	0x00002e10


	//   ....[12]....
        /*00ac*/ 	.word	0x00002e80


	//   ....[13]....
        /*00b0*/ 	.word	0x00002f00


	//   ....[14]....
        /*00b4*/ 	.word	0x00002f70


	//   ....[15]....
        /*00b8*/ 	.word	0x000032f0


	//   ....[16]....
        /*00bc*/ 	.word	0x00003360


	//   ....[17]....
        /*00c0*/ 	.word	0x000033d0


	//   ....[18]....
        /*00c4*/ 	.word	0x00003440


	//   ....[19]....
        /*00c8*/ 	.word	0x000034b0


	//----- nvinfo : EIATTR_VRC_CTA_INIT_COUNT
	.align		4
.L_1110:
        /*00cc*/ 	.byte	0x02, 0x4a
	.zero		1
	.zero		1


	//----- nvinfo : EIATTR_EXIT_INSTR_OFFSETS
	.align		4
        /*00d0*/ 	.byte	0x04, 0x1c
        /*00d2*/ 	.short	(.L_1112 - .L_1111)


	//   ....[0]....
.L_1111:
        /*00d4*/ 	.word	0x00000570


	//   ....[1]....
        /*00d8*/ 	.word	0x00002d00


	//----- nvinfo : EIATTR_MAX_THREADS
	.align		4
.L_1112:
        /*00dc*/ 	.byte	0x04, 0x05
        /*00de*/ 	.short	(.L_1114 - .L_1113)
.L_1113:
        /*00e0*/ 	.word	0x00000080
        /*00e4*/ 	.word	0x00000001
        /*00e8*/ 	.word	0x00000001


	//----- nvinfo : EIATTR_CRS_STACK_SIZE
	.align		4
.L_1114:
        /*00ec*/ 	.byte	0x04, 0x1e
        /*00ee*/ 	.short	(.L_1116 - .L_1115)
.L_1115:
        /*00f0*/ 	.word	0x00000000


	//----- nvinfo : EIATTR_CBANK_PARAM_SIZE
	.align		4
.L_1116:
        /*00f4*/ 	.byte	0x03, 0x19
        /*00f6*/ 	.short	0x00e8


	//----- nvinfo : EIATTR_PARAM_CBANK
	.align		4
        /*00f8*/ 	.byte	0x04, 0x0a
        /*00fa*/ 	.short	(.L_1118 - .L_1117)
	.align		4
.L_1117:
        /*00fc*/ 	.word	index@(.nv.constant0._ZN10layer_norm31ln_parallel_residual_fwd_kernelINS_13Kernel_traitsIf13__nv_bfloat16fS2_fjLj768ELj1ELj4ELj1ELj16ENS_18Kernel_traits_baseILj768EfS2_fS2_fjLj128EEEEELb0ELb1ELb0EEEvNS_9FwdParamsE)
        /*0100*/ 	.short	0x0380
        /*0102*/ 	.short	0x00e8


	//----- nvinfo : EIATTR_SW_WAR
	.align		4
.L_1118:
        /*0104*/ 	.byte	0x04, 0x36
        /*0106*/ 	.short	(.L_1120 - .L_1119)
.L_1119:
        /*0108*/ 	.word	0x00000008
.L_1120:


//--------------------- .nv.info._ZN10layer_norm31ln_parallel_residual_fwd_kernelINS_13Kernel_traitsIf13__nv_bfloat16fS2_fjLj768ELj1ELj4ELj1ELj16ENS_18Kernel_traits_baseILj768EfS2_fS2_fjLj128EEEEELb0ELb1ELb1EEEvNS_9FwdParamsE --------------------------
	.section	.nv.info._ZN10layer_norm31ln_parallel_residual_fwd_kernelINS_13Kernel_traitsIf13__nv_bfloat16fS2_fjLj768ELj1ELj4ELj1ELj16ENS_18Kernel_traits_baseILj768EfS2_fS2_fjLj128EEEEELb0ELb1ELb1EEEvNS_9FwdParamsE,"",@"SHT_CUDA_INFO"
	.sectionflags	@""
	.align	4


	//----- nvinfo : EIATTR_CUDA_API_VERSION
	.align		4
        /*0000*/ 	.byte	0x04, 0x37
        /*0002*/ 	.short	(.L_1122 - .L_1121)
.L_1121:
        /*0004*/ 	.word	0x00000082


	//----- nvinfo : EIATTR_KPARAM_INFO
	.align		4
.L_1122:
        /*0008*/ 	.byte	0x04, 0x17
        /*000a*/ 	.short	(.L_1124 - .L_1123)
.L_1123:
        /*000c*/ 	.word	0x00000000
        /*0010*/ 	.short	0x0000
        /*0012*/ 	.short	0x0000
        /*0014*/ 	.byte	0x00, 0xf0, 0xa1, 0x03


	//----- nvinfo : EIATTR_SPARSE_MMA_MASK
	.align		4
.L_1124:
        /*0018*/ 	.byte	0x03, 0x50
        /*001a*/ 	.short	0x0000


	//----- nvinfo : EIATTR_MAXREG_COUNT
	.align		4
        /*001c*/ 	.byte	0x03, 0x1b
        /*001e*/ 	.short	0x00ff


	//----- nvinfo : EIATTR_MERCURY_ISA_VERSION
	.align		4
        /*0020*/ 	.byte	0x03, 0x5f
        /*0022*/ 	.short	0x0101


	//----- nvinfo : EIATTR_COOP_GROUP_MASK_REGIDS
	.align		4
        /*0024*/ 	.byte	0x04, 0x29
        /*0026*/ 	.short	(.L_1126 - .L_1125)


	//   ....[0]....
.L_1125:
        /*0028*/ 	.word	0xffffffff


	//   ....[1]....
        /*002c*/ 	.word	0xffffffff


	//   ....[2]....
        /*0030*/ 	.word	0xffffffff


	//   ....[3]....
        /*0034*/ 	.word	0xffffffff


	//   ....[4]....
        /*0038*/ 	.word	0xffffffff


	//   ....[5]....
        /*003c*/ 	.word	0xffffffff


	//   ....[6]....
        /*0040*/ 	.word	0xffffffff


	//   ....[7]....
        /*0044*/ 	.word	0xffffffff


	//   ....[8]....
        /*0048*/ 	.word	0xffffffff


	//   ....[9]....
        /*004c*/ 	.word	0xffffffff


	//   ....[10]....
        /*0050*/ 	.word	0x05000062


	//   ....[11]....
        /*0054*/ 	.word	0x05000062


	//   ....[12]....
        /*0058*/ 	.word	0x05000062


	//   ....[13]....
        /*005c*/ 	.word	0x05000062


	//   ....[14]....
        /*0060*/ 	.word	0x05000062


	//   ....[15]....
        /*0064*/ 	.word	0x05000062


	//   ....[16]....
        /*0068*/ 	.word	0x05000062


	//   ....[17]....
        /*006c*/ 	.word	0x05000062


	//   ....[18]....
        /*0070*/ 	.word	0x05000062


	//   ....[19]....
        /*0074*/ 	.word	0x05000062


	//----- nvinfo : EIATTR_COOP_GROUP_INSTR_OFFSETS
	.align		4
.L_1126:
        /*0078*/ 	.byte	0x04, 0x28
        /*007a*/ 	.short	(.L_1128 - .L_1127)


	//   ....[0]....
.L_1127:
        /*007c*/ 	.word	0x00001da0


	//   ....[1]....
        /*0080*/ 	.word	0x00001dc0


	//   ....[2]....
        /*0084*/ 	.word	0x00001de0


	//   ....[3]....
        /*0088*/ 	.word	0x00001e00


	//   ....[4]....
        /*008c*/ 	.word	0x00001e30


	//   ....[5]....
        /*0090*/ 	.word	0x00002160


	//   ....[6]....
        /*0094*/ 	.word	0x00002180


	//   ....[7]....
        /*0098*/ 	.word	0x000021a0


	//   ....[8]....
        /*009c*/ 	.word	0x000021c0


	//   ....[9]....
        /*00a0*/ 	.word	0x000021e0


	//   ....[10]....
        /*00a4*/ 	.word	0x00002930


	//   ....[11]....
        /*00a8*/ 	.word	0x000029d0


	//   ....[12]....
        /*00ac*/ 	.word	0x00002a40


	//   ....[13]....
        /*00b0*/ 	.word	0x00002ab0


	//   ....[14]....
        /*00b4*/ 	.word	0x00002b30


	//   ....[15]....
        /*00b8*/ 	.word	0x00002eb0


	//   ....[16]....
        /*00bc*/ 	.word	0x00002f20


	//   ....[17]....
        /*00c0*/ 	.word	0x00002f90


	//   ....[18]....
        /*00c4*/ 	.word	0x00003000


	//   ....[19]....
        /*00c8*/ 	.word	0x00003070


	//----- nvinfo : EIATTR_VRC_CTA_INIT_COUNT
	.align		4
.L_1128:
        /*00cc*/ 	.byte	0x02, 0x4a
	.zero		1
	.zero		1


	//----- nvinfo : EIATTR_EXIT_INSTR_OFFSETS
	.align		4
        /*00d0*/ 	.byte	0x04, 0x1c
        /*00d2*/ 	.short	(.L_1130 - .L_1129)


	//   ....[0]....
.L_1129:
        /*00d4*/ 	.word	0x00000330


	//   ....[1]....
        /*00d8*/ 	.word	0x000028c0


	//----- nvinfo : EIATTR_MAX_THREADS
	.align		4
.L_1130:
        /*00dc*/ 	.byte	0x04, 0x05
        /*00de*/ 	.short	(.L_1132 - .L_1131)
.L_1131:
        /*00e0*/ 	.word	0x00000080
        /*00e4*/ 	.word	0x00000001
        /*00e8*/ 	.word	0x00000001


	//----- nvinfo : EIATTR_CRS_STACK_SIZE
	.align		4
.L_1132:
        /*00ec*/ 	.byte	0x04, 0x1e
        /*00ee*/ 	.short	(.L_1134 - .L_1133)
.L_1133:
        /*00f0*/ 	.word	0x00000000


	//----- nvinfo : EIATTR_CBANK_PARAM_SIZE
	.align		4
.L_1134:
        /*00f4*/ 	.byte	0x03, 0x19
        /*00f6*/ 	.short	0x00e8


	//----- nvinfo : EIATTR_PARAM_CBANK
	.align		4
        /*00f8*/ 	.byte	0x04, 0x0a
        /*00fa*/ 	.short	(.L_1136 - .L_1135)
	.align		4
.L_1135:
        /*00fc*/ 	.word	index@(.nv.constant0._ZN10layer_norm31ln_parallel_residual_fwd_kernelINS_13Kernel_traitsIf13__nv_bfloat16fS2_fjLj768ELj1ELj4ELj1ELj16ENS_18Kernel_traits_baseILj768EfS2_fS2_fjLj128EEEEELb0ELb1ELb1EEEvNS_9FwdParamsE)
        /*0100*/ 	.short	0x0380
        /*0102*/ 	.short	0x00e8


	//----- nvinfo : EIATTR_SW_WAR
	.align		4
.L_1136:
        /*0104*/ 	.byte	0x04, 0x36
        /*0106*/ 	.short	(.L_1138 - .L_1137)
.L_1137:
        /*0108*/ 	.word	0x00000008
.L_1138:


//--------------------- .nv.info._ZN10layer_norm31ln_parallel_residual_fwd_kernelINS_13Kernel_traitsIf13__nv_bfloat16fS2_fjLj768ELj1ELj4ELj1ELj16ENS_18Kernel_traits_baseILj768EfS2_fS2_fjLj128EEEEELb1ELb0ELb0EEEvNS_9FwdParamsE --------------------------
	.section	.nv.info._ZN10layer_norm31ln_parallel_residual_fwd_kernelINS_13Kernel_traitsIf13__nv_bfloat16fS2_fjLj768ELj1ELj4ELj1ELj16ENS_18Kernel_traits_baseILj768EfS2_fS2_fjLj128EEEEELb1ELb0ELb0EEEvNS_9FwdParamsE,"",@"SHT_CUDA_INFO"
	.sectionflags	@""
	.align	4


	//----- nvinfo : EIATTR_CUDA_API_VERSION
	.align		4
        /*0000*/ 	.byte	0x04, 0x37
        /*0002*/ 	.short	(.L_1140 - .L_1139)
.L_1139:
        /*0004*/ 	.word	0x00000082


	//----- nvinfo : EIATTR_KPARAM_INFO
	.align		4
.L_1140:
        /*0008*/ 	.byte	0x04, 0x17
        /*000a*/ 	.short	(.L_1142 - .L_1141)
.L_1141:
        /*000c*/ 	.word	0x00000000
        /*0010*/ 	.short	0x0000
        /*0012*/ 	.short	0x0000
        /*0014*/ 	.byte	0x00, 0xf0, 0xa1, 0x03


	//----- nvinfo : EIATTR_SPARSE_MMA_MASK
	.align		4
.L_1142:
        /*0018*/ 	.byte	0x03, 0x50
        /*001a*/ 	.short	0x0000


	//----- nvinfo : EIATTR_MAXREG_COUNT
	.align		4
        /*001c*/ 	.byte	0x03, 0x1b
        /*001e*/ 	.short	0x00ff


	//----- nvinfo : EIATTR_MERCURY_ISA_VERSION
	.align		4
        /*0020*/ 	.byte	0x03, 0x5f
        /*0022*/ 	.short	0x0101


	//----- nvinfo : EIATTR_COOP_GROUP_MASK_REGIDS
	.align		4
        /*0024*/ 	.byte	0x04, 0x29
        /*0026*/ 	.short	(.L_1144 - .L_1143)


	//   ....[0]....
.L_1143:
        /*0028*/ 	.word	0xffffffff


	//   ....[1]....
        /*002c*/ 	.word	0xffffffff


	//   ....[2]....
        /*0030*/ 	.word	0xffffffff


	//   ....[3]....
        /*0034*/ 	.word	0xffffffff


	//   ....[4]....
        /*0038*/ 	.word	0xffffffff


	//   ....[5]....
        /*003c*/ 	.word	0xffffffff


	//   ....[6]....
        /*0040*/ 	.word	0xffffffff


	//   ....[7]....
        /*0044*/ 	.word	0xffffffff


	//   ....[8]....
        /*0048*/ 	.word	0xffffffff


	//   ....[9]....
        /*004c*/ 	.word	0xffffffff


	//   ....[10]....
        /*0050*/ 	.word	0x050000a4


	//   ....[11]....
        /*0054*/ 	.word	0x050000a4


	//   ....[12]....
        /*0058*/ 	.word	0x050000a4


	//   ....[13]....
        /*005c*/ 	.word	0x050000a4


	//   ....[14]....
        /*0060*/ 	.word	0x050000a4


	//   ....[15]....
        /*0064*/ 	.word	0x050000a4


	//   ....[16]....
        /*0068*/ 	.word	0x050000a4


	//   ....[17]....
        /*006c*/ 	.word	0x050000a4


	//   ....[18]....
        /*0070*/ 	.word	0x050000a4


	//   ....[19]....
        /*0074*/ 	.word	0x050000a4


	//----- nvinfo : EIATTR_COOP_GROUP_INSTR_OFFSETS
	.align		4
.L_1144:
        /*0078*/ 	.byte	0x04, 0x28
        /*007a*/ 	.short	(.L_1146 - .L_1145)


	//   ....[0]....
.L_1145:
        /*007c*/ 	.word	0x0001e150


	//   ....[1]....
        /*0080*/ 	.word	0x0001e170


	//   ....[2]....
        /*0084*/ 	.word	0x0001e190


	//   ....[3]....
        /*0088*/ 	.word	0x0001e1c0


	//   ....[4]....
        /*008c*/ 	.word	0x0001e1e0


	//   ....[5]....
        /*0090*/ 	.word	0x0001e520


	//   ....[6]....
        /*0094*/ 	.word	0x0001e540


	//   ....[7]....
        /*0098*/ 	.word	0x0001e560


	//   ....[8]....
        /*009c*/ 	.word	0x0001e580


	//   ....[9]....
        /*00a0*/ 	.word	0x0001e5a0


	//   ....[10]....
        /*00a4*/ 	.word	0x0001f0b0


	//   ....[11]....
        /*00a8*/ 	.word	0x0001f150


	//   ....[12]....
        /*00ac*/ 	.word	0x0001f1c0


	//   ....[13]....
        /*00b0*/ 	.word	0x0001f240


	//   ....[14]....
        /*00b4*/ 	.word	0x0001f2b0


	//   ....[15]....
        /*00b8*/ 	.word	0x0001f630


	//   ....[16]....
        /*00bc*/ 	.word	0x0001f6a0


	//   ....[17]....
        /*00c0*/ 	.word	0x0001f710


	//   ....[18]....
        /*00c4*/ 	.word	0x0001f780


	//   ....[19]....
        /*00c8*/ 	.word	0x0001f7f0


	//----- nvinfo : EIATTR_VRC_CTA_INIT_COUNT
	.align		4
.L_1146:
        /*00cc*/ 	.byte	0x02, 0x4a
	.zero		1
	.zero		1


	//----- nvinfo : EIATTR_EXIT_INSTR_OFFSETS
	.align		4
        /*00d0*/ 	.byte	0x04, 0x1c
        /*00d2*/ 	.short	(.L_1148 - .L_1147)


	//   ....[0]....
.L_1147:
        /*00d4*/ 	.word	0x00001420


	//   ....[1]....
        /*00d8*/ 	.word	0x0001f040


	//----- nvinfo : EIATTR_MAX_THREADS
	.align		4
.L_1148:
        /*00dc*/ 	.byte	0x04, 0x05
        /*00de*/ 	.short	(.L_1150 - .L_1149)
.L_1149:
        /*00e0*/ 	.word	0x00000080
        /*00e4*/ 	.word	0x00000001
        /*00e8*/ 	.word	0x00000001


	//----- nvinfo : EIATTR_CRS_STACK_SIZE
	.align		4
.L_1150:
        /*00ec*/ 	.byte	0x04, 0x1e
        /*00ee*/ 	.short	(.L_1152 - .L_1151)
.L_1151:
        /*00f0*/ 	.word	0x00000000


	//----- nvinfo : EIATTR_CBANK_PARAM_SIZE
	.align		4
.L_1152:
        /*00f4*/ 	.byte	0x03, 0x19
        /*00f6*/ 	.short	0x00e8


	//----- nvinfo : EIATTR_PARAM_CBANK
	.align		4
        /*00f8*/ 	.byte	0x04, 0x0a
        /*00fa*/ 	.short	(.L_1154 - .L_1153)
	.align		4
.L_1153:
        /*00fc*/ 	.word	index@(.nv.constant0._ZN10layer_norm31ln_parallel_residual_fwd_kernelINS_13Kernel_traitsIf13__nv_bfloat16fS2_fjLj768ELj1ELj4ELj1ELj16ENS_18Kernel_traits_baseILj768EfS2_fS2_fjLj128EEEEELb1ELb0ELb0EEEvNS_9FwdParamsE)
        /*0100*/ 	.short	0x0380
        /*0102*/ 	.short	0x00e8


	//----- nvinfo : EIATTR_SW_WAR
	.align		4
.L_1154:
        /*0104*/ 	.byte	0x04, 0x36
        /*0106*/ 	.short	(.L_1156 - .L_1155)
.L_1155:
        /*0108*/ 	.word	0x00000008
.L_1156:


//--------------------- .nv.info._ZN10layer_norm31ln_parallel_residual_fwd_kernelINS_13Kernel_traitsIf13__nv_bfloat16fS2_fjLj768ELj1ELj4ELj1ELj16ENS_18Kernel_traits_baseILj768EfS2_fS2_fjLj128EEEEELb1ELb0ELb1EEEvNS_9FwdParamsE --------------------------
	.section	.nv.info._ZN10layer_norm31ln_parallel_residual_fwd_kernelINS_13Kernel_traitsIf13__nv_bfloat16fS2_fjLj768ELj1ELj4ELj1ELj16ENS_18Kernel_traits_baseILj768EfS2_fS2_fjLj128EEEEELb1ELb0ELb1EEEvNS_9FwdParamsE,"",@"SHT_CUDA_INFO"
	.sectionflags	@""
	.align	4


	//----- nvinfo : EIATTR_CUDA_API_VERSION
	.align		4
        /*0000*/ 	.byte	0x04, 0x37
        /*0002*/ 	.short	(.L_1158 - .L_1157)
.L_1157:
        /*0004*/ 	.word	0x00000082


	//----- nvinfo : EIATTR_KPARAM_INFO
	.align		4
.L_1158:
        /*0008*/ 	.byte	0x04, 0x17
        /*000a*/ 	.short	(.L_1160 - .L_1159)
.L_1159:
        /*000c*/ 	.word	0x00000000
        /*0010*/ 	.short	0x0000
        /*0012*/ 	.short	0x0000
        /*0014*/ 	.byte	0x00, 0xf0, 0xa1, 0x03


	//----- nvinfo : EIATTR_SPARSE_MMA_MASK
	.align		4
.L_1160:
        /*0018*/ 	.byte	0x03, 0x50
        /*001a*/ 	.short	0x0000


	//----- nvinfo : EIATTR_MAXREG_COUNT
	.align		4
        /*001c*/ 	.byte	0x03, 0x1b
        /*001e*/ 	.short	0x00ff


	//----- nvinfo : EIATTR_MERCURY_ISA_VERSION
	.align		4
        /*0020*/ 	.byte	0x03, 0x5f
        /*0022*/ 	.short	0x0101


	//----- nvinfo : EIATTR_COOP_GROUP_MASK_REGIDS
	.align		4
        /*0024*/ 	.byte	0x04, 0x29
        /*0026*/ 	.short	(.L_1162 - .L_1161)


	//   ....[0]....
.L_1161:
        /*0028*/ 	.word	0xffffffff


	//   ....[1]....
        /*002c*/ 	.word	0xffffffff


	//   ....[2]....
        /*0030*/ 	.word	0xffffffff


	//   ....[3]....
        /*0034*/ 	.word	0xffffffff


	//   ....[4]....
        /*0038*/ 	.word	0xffffffff


	//   ....[5]....
        /*003c*/ 	.word	0xffffffff


	//   ....[6]....
        /*0040*/ 	.word	0xffffffff


	//   ....[7]....
        /*0044*/ 	.word	0xffffffff


	//   ....[8]....
        /*0048*/ 	.word	0xffffffff


	//   ....[9]....
        /*004c*/ 	.word	0xffffffff


	//   ....[10]....
        /*0050*/ 	.word	0x050000a2


	//   ....[11]....
        /*0054*/ 	.word	0x050000a2


	//   ....[12]....
        /*0058*/ 	.word	0x050000a2


	//   ....[13]....
        /*005c*/ 	.word	0x050000a2


	//   ....[14]....
        /*0060*/ 	.word	0x050000a2


	//   ....[15]....
        /*0064*/ 	.word	0x050000a2


	//   ....[16]....
        /*0068*/ 	.word	0x050000a2


	//   ....[17]....
        /*006c*/ 	.word	0x050000a2


	//   ....[18]....
        /*0070*/ 	.word	0x050000a2


	//   ....[19]....
        /*0074*/ 	.word	0x050000a2


	//----- nvinfo : EIATTR_COOP_GROUP_INSTR_OFFSETS
	.align		4
.L_1162:
        /*0078*/ 	.byte	0x04, 0x28
        /*007a*/ 	.short	(.L_1164 - .L_1163)


	//   ....[0]....
.L_1163:
        /*007c*/ 	.word	0x00019f70


	//   ....[1]....
        /*0080*/ 	.word	0x00019f90


	//   ....[2]....
        /*0084*/ 	.word	0x00019fb0


	//   ....[3]....
        /*0088*/ 	.word	0x00019fd0


	//   ....[4]....
        /*008c*/ 	.word	0x0001a000


	//   ....[5]....
        /*0090*/ 	.word	0x0001a330


	//   ....[6]....
        /*0094*/ 	.word	0x0001a350


	//   ....[7]....
        /*0098*/ 	.word	0x0001a370


	//   ....[8]....
        /*009c*/ 	.word	0x0001a390


	//   ....[9]....
        /*00a0*/ 	.word	0x0001a3b0


	//   ....[10]....
        /*00a4*/ 	.word	0x0001adb0


	//   ....[11]....
        /*00a8*/ 	.word	0x0001ae50


	//   ....[12]....
        /*00ac*/ 	.word	0x0001aec0


	//   ....[13]....
        /*00b0*/ 	.word	0x0001af30


	//   ....[14]....
        /*00b4*/ 	.word	0x0001afb0


	//   ....[15]....
        /*00b8*/ 	.word	0x0001b330


	//   ....[16]....
        /*00bc*/ 	.word	0x0001b3a0


	//   ....[17]....
        /*00c0*/ 	.word	0x0001b410


	//   ....[18]....
        /*00c4*/ 	.word	0x0001b480


	//   ....[19]....
        /*00c8*/ 	.word	0x0001b4f0


	//----- nvinfo : EIATTR_VRC_CTA_INIT_COUNT
	.align		4
.L_1164:
        /*00cc*/ 	.byte	0x02, 0x4a
	.zero		1
	.zero		1


	//----- nvinfo : EIATTR_EXIT_INSTR_OFFSETS
	.align		4
        /*00d0*/ 	.byte	0x04, 0x1c
        /*00d2*/ 	.short	(.L_1166 - .L_1165)


	//   ....[0]....
.L_1165:
        /*00d4*/ 	.word	0x00000bf0


	//   ....[1]....
        /*00d8*/ 	.word	0x0001ad40


	//----- nvinfo : EIATTR_MAX_THREADS
	.align		4
.L_1166:
        /*00dc*/ 	.byte	0x04, 0x05
        /*00de*/ 	.short	(.L_1168 - .L_1167)
.L_1167:
        /*00e0*/ 	.word	0x00000080
        /*00e4*/ 	.word	0x00000001
        /*00e8*/ 	.word	0x00000001


	//----- nvinfo : EIATTR_CRS_STACK_SIZE
	.align		4
.L_1168:
        /*00ec*/ 	.byte	0x04, 0x1e
        /*00ee*/ 	.short	(.L_1170 - .L_1169)
.L_1169:
        /*00f0*/ 	.word	0x00000000


	//----- nvinfo : EIATTR_CBANK_PARAM_SIZE
	.align		4
.L_1170:
        /*00f4*/ 	.byte	0x03, 0x19
        /*00f6*/ 	.short	0x00e8


	//----- nvinfo : EIATTR_PARAM_CBANK
	.align		4
        /*00f8*/ 	.byte	0x04, 0x0a
        /*00fa*/ 	.short	(.L_1172 - .L_1171)
	.align		4
.L_1171:
        /*00fc*/ 	.word	index@(.nv.constant0._ZN10layer_norm31ln_parallel_residual_fwd_kernelINS_13Kernel_traitsIf13__nv_bfloat16fS2_fjLj768ELj1ELj4ELj1ELj16ENS_18Kernel_traits_baseILj768EfS2_fS2_fjLj128EEEEELb1ELb0ELb1EEEvNS_9FwdParamsE)
        /*0100*/ 	.short	0x0380
        /*0102*/ 	.short	0x00e8


	//----- nvinfo : EIATTR_SW_WAR
	.align		4
.L_1172:
        /*0104*/ 	.byte	0x04, 0x36
        /*0106*/ 	.short	(.L_1174 - .L_1173)
.L_1173:
        /*0108*/ 	.word	0x00000008
.L_1174:


//--------------------- .nv.info._ZN10layer_norm31ln_parallel_residual_fwd_kernelINS_13Kernel_traitsIf13__nv_bfloat16fS2_fjLj768ELj1ELj4ELj1ELj16ENS_18Kernel_traits_baseILj768EfS2_fS2_fjLj128EEEEELb1ELb1ELb0EEEvNS_9FwdParamsE --------------------------
	.section	.nv.info._ZN10layer_norm31ln_parallel_residual_fwd_kernelINS_13Kernel_traitsIf13__nv_bfloat16fS2_fjLj768ELj1ELj4ELj1ELj16ENS_18Kernel_traits_baseILj768EfS2_fS2_fjLj128EEEEELb1ELb1ELb0EEEvNS_9FwdParamsE,"",@"SHT_CUDA_INFO"
	.sectionflags	@""
	.align	4


	//----- nvinfo : EIATTR_CUDA_API_VERSION
	.align		4
        /*0000*/ 	.byte	0x04, 0x37
        /*0002*/ 	.short	(.L_1176 - .L_1175)
.L_1175:
        /*0004*/ 	.word	0x00000082


	//----- nvinfo : EIATTR_KPARAM_INFO
	.align		4
.L_1176:
        /*0008*/ 	.byte	0x04, 0x17
        /*000a*/ 	.short	(.L_1178 - .L_1177)
.L_1177:
        /*000c*/ 	.word	0x00000000
        /*0010*/ 	.short	0x0000
        /*0012*/ 	.short	0x0000
        /*0014*/ 	.byte	0x00, 0xf0, 0xa1, 0x03


	//----- nvinfo : EIATTR_SPARSE_MMA_MASK
	.align		4
.L_1178:
        /*0018*/ 	.byte	0x03, 0x50
        /*001a*/ 	.short	0x0000


	//----- nvinfo : EIATTR_MAXREG_COUNT
	.align		4
        /*001c*/ 	.byte	0x03, 0x1b
        /*001e*/ 	.short	0x00ff


	//----- nvinfo : EIATTR_MERCURY_ISA_VERSION
	.align		4
        /*0020*/ 	.byte	0x03, 0x5f
        /*0022*/ 	.short	0x0101


	//----- nvinfo : EIATTR_COOP_GROUP_MASK_REGIDS
	.align		4
        /*0024*/ 	.byte	0x04, 0x29
        /*0026*/ 	.short	(.L_1180 - .L_1179)


	//   ....[0]....
.L_1179:
        /*0028*/ 	.word	0xffffffff


	//   ....[1]....
        /*002c*/ 	.word	0xffffffff


	//   ....[2]....
        /*0030*/ 	.word	0xffffffff


	//   ....[3]....
        /*0034*/ 	.word	0xffffffff


	//   ....[4]....
        /*0038*/ 	.word	0xffffffff


	//   ....[5]....
        /*003c*/ 	.word	0xffffffff


	//   ....[6]....
        /*0040*/ 	.word	0xffffffff


	//   ....[7]....
        /*0044*/ 	.word	0xffffffff


	//   ....[8]....
        /*0048*/ 	.word	0xffffffff


	//   ....[9]....
        /*004c*/ 	.word	0xffffffff


	//   ....[10]....
        /*0050*/ 	.word	0x05000076


	//   ....[11]....
        /*0054*/ 	.word	0x05000076


	//   ....[12]....
        /*0058*/ 	.word	0x05000076


	//   ....[13]....
        /*005c*/ 	.word	0x05000076


	//   ....[14]....
        /*0060*/ 	.word	0x05000076


	//   ....[15]....
        /*0064*/ 	.word	0x05000076


	//   ....[16]....
        /*0068*/ 	.word	0x05000076


	//   ....[17]....
        /*006c*/ 	.word	0x05000076


	//   ....[18]....
        /*0070*/ 	.word	0x05000076


	//   ....[19]....
        /*0074*/ 	.word	0x05000076


	//----- nvinfo : EIATTR_COOP_GROUP_INSTR_OFFSETS
	.align		4
.L_1180:
        /*0078*/ 	.byte	0x04, 0x28
        /*007a*/ 	.short	(.L_1182 - .L_1181)


	//   ....[0]....
.L_1181:
        /*007c*/ 	.word	0x0001a5d0


	//   ....[1]....
        /*0080*/ 	.word	0x0001a5f0


	//   ....[2]....
        /*0084*/ 	.word	0x0001a610


	//   ....[3]....
        /*0088*/ 	.word	0x0001a630


	//   ....[4]....
        /*008c*/ 	.word	0x0001a660


	//   ....[5]....
        /*0090*/ 	.word	0x0001a9a0


	//   ....[6]....
        /*0094*/ 	.word	0x0001a9c0


	//   ....[7]....
        /*0098*/ 	.word	0x0001a9e0


	//   ....[8]....
        /*009c*/ 	.word	0x0001aa00


	//   ....[9]....
        /*00a0*/ 	.word	0x0001aa20


	//   ....[10]....
        /*00a4*/ 	.word	0x0001b270


	//   ....[11]....
        /*00a8*/ 	.word	0x0001b310


	//   ....[12]....
        /*00ac*/ 	.word	0x0001b380


	//   ....[13]....
        /*00b0*/ 	.word	0x0001b3f0


	//   ....[14]....
        /*00b4*/ 	.word	0x0001b470


	//   ....[15]....
        /*00b8*/ 	.word	0x0001b800


	//   ....[16]....
        /*00bc*/ 	.word	0x0001b870


	//   ....[17]....
        /*00c0*/ 	.word	0x0001b8e0


	//   ....[18]....
        /*00c4*/ 	.word	0x0001b950


	//   ....[19]....
        /*00c8*/ 	.word	0x0001b9c0


	//----- nvinfo : EIATTR_VRC_CTA_INIT_COUNT
	.align		4
.L_1182:
        /*00cc*/ 	.byte	0x02, 0x4a
	.zero		1
	.zero		1


	//----- nvinfo : EIATTR_EXIT_INSTR_OFFSETS
	.align		4
        /*00d0*/ 	.byte	0x04, 0x1c
        /*00d2*/ 	.short	(.L_1184 - .L_1183)


	//   ....[0]....
.L_1183:
        /*00d4*/ 	.word	0x00000790


	//   ....[1]....
        /*00d8*/ 	.word	0x0001b200


	//----- nvinfo : EIATTR_MAX_THREADS
	.align		4
.L_1184:
        /*00dc*/ 	.byte	0x04, 0x05
        /*00de*/ 	.short	(.L_1186 - .L_1185)
.L_1185:
        /*00e0*/ 	.word	0x00000080
        /*00e4*/ 	.word	0x00000001
        /*00e8*/ 	.word	0x00000001


	//----- nvinfo : EIATTR_CRS_STACK_SIZE
	.align		4
.L_1186:
        /*00ec*/ 	.byte	0x04, 0x1e
        /*00ee*/ 	.short	(.L_1188 - .L_1187)
.L_1187:
        /*00f0*/ 	.word	0x00000000


	//----- nvinfo : EIATTR_CBANK_PARAM_SIZE
	.align		4
.L_1188:
        /*00f4*/ 	.byte	0x03, 0x19
        /*00f6*/ 	.short	0x00e8


	//----- nvinfo : EIATTR_PARAM_CBANK
	.align		4
        /*00f8*/ 	.byte	0x04, 0x0a
        /*00fa*/ 	.short	(.L_1190 - .L_1189)
	.align		4
.L_1189:
        /*00fc*/ 	.word	index@(.nv.constant0._ZN10layer_norm31ln_parallel_residual_fwd_kernelINS_13Kernel_traitsIf13__nv_bfloat16fS2_fjLj768ELj1ELj4ELj1ELj16ENS_18Kernel_traits_baseILj768EfS2_fS2_fjLj128EEEEELb1ELb1ELb0EEEvNS_9FwdParamsE)
        /*0100*/ 	.short	0x0380
        /*0102*/ 	.short	0x00e8


	//----- nvinfo : EIATTR_SW_WAR
	.align		4
.L_1190:
        /*0104*/ 	.byte	0x04, 0x36
        /*0106*/ 	.short	(.L_1192 - .L_1191)
.L_1191:
        /*0108*/ 	.word	0x00000008
.L_1192:


//--------------------- .nv.info._ZN10layer_norm31ln_parallel_residual_fwd_kernelINS_13Kernel_traitsIf13__nv_bfloat16fS2_fjLj768ELj1ELj4ELj1ELj16ENS_18Kernel_traits_baseILj768EfS2_fS2_fjLj128EEEEELb1ELb1ELb1EEEvNS_9FwdParamsE --------------------------
	.section	.nv.info._ZN10layer_norm31ln_parallel_residual_fwd_kernelINS_13Kernel_traitsIf13__nv_bfloat16fS2_fjLj768ELj1ELj4ELj1ELj16ENS_18Kernel_traits_baseILj768EfS2_fS2_fjLj128EEEEELb1ELb1ELb1EEEvNS_9FwdParamsE,"",@"SHT_CUDA_INFO"
	.sectionflags	@""
	.align	4


	//----- nvinfo : EIATTR_CUDA_API_VERSION
	.align		4
        /*0000*/ 	.byte	0x04, 0x37
        /*0002*/ 	.short	(.L_1194 - .L_1193)
.L_1193:
        /*0004*/ 	.word	0x00000082


	//----- nvinfo : EIATTR_KPARAM_INFO
	.align		4
.L_1194:
        /*0008*/ 	.byte	0x04, 0x17
        /*000a*/ 	.short	(.L_1196 - .L_1195)
.L_1195:
        /*000c*/ 	.word	0x00000000
        /*0010*/ 	.short	0x0000
        /*0012*/ 	.short	0x0000
        /*0014*/ 	.byte	0x00, 0xf0, 0xa1, 0x03


	//----- nvinfo : EIATTR_SPARSE_MMA_MASK
	.align		4
.L_1196:
        /*0018*/ 	.byte	0x03, 0x50
        /*001a*/ 	.short	0x0000


	//----- nvinfo : EIATTR_MAXREG_COUNT
	.align		4
        /*001c*/ 	.byte	0x03, 0x1b
        /*001e*/ 	.short	0x00ff


	//----- nvinfo : EIATTR_MERCURY_ISA_VERSION
	.align		4
        /*0020*/ 	.byte	0x03, 0x5f
        /*0022*/ 	.short	0x0101


	//----- nvinfo : EIATTR_COOP_GROUP_MASK_REGIDS
	.align		4
        /*0024*/ 	.byte	0x04, 0x29
        /*0026*/ 	.short	(.L_1198 - .L_1197)


	//   ....[0]....
.L_1197:
        /*0028*/ 	.word	0xffffffff


	//   ....[1]....
        /*002c*/ 	.word	0xffffffff


	//   ....[2]....
        /*0030*/ 	.word	0xffffffff


	//   ....[3]....
        /*0034*/ 	.word	0xffffffff


	//   ....[4]....
        /*0038*/ 	.word	0xffffffff


	//   ....[5]....
        /*003c*/ 	.word	0xffffffff


	//   ....[6]....
        /*0040*/ 	.word	0xffffffff


	//   ....[7]....
        /*0044*/ 	.word	0xffffffff


	//   ....[8]....
        /*0048*/ 	.word	0xffffffff


	//   ....[9]....
        /*004c*/ 	.word	0xffffffff


	//   ....[10]....
        /*0050*/ 	.word	0x0500006d


	//   ....[11]....
        /*0054*/ 	.word	0x0500006d


	//   ....[12]....
        /*0058*/ 	.word	0x0500006d


	//   ....[13]....
        /*005c*/ 	.word	0x0500006d


	//   ....[14]....
        /*0060*/ 	.word	0x0500006d


	//   ....[15]....
        /*0064*/ 	.word	0x0500006d


	//   ....[16]....
        /*0068*/ 	.word	0x0500006d


	//   ....[17]....
        /*006c*/ 	.word	0x0500006d


	//   ....[18]....
        /*0070*/ 	.word	0x0500006d


	//   ....[19]....
        /*0074*/ 	.word	0x0500006d


	//----- nvinfo : EIATTR_COOP_GROUP_INSTR_OFFSETS
	.align		4
.L_1198:
        /*0078*/ 	.byte	0x04, 0x28
        /*007a*/ 	.short	(.L_1200 - .L_1199)


	//   ....[0]....
.L_1199:
        /*007c*/ 	.word	0x00017b10


	//   ....[1]....
        /*0080*/ 	.word	0x00017b30


	//   ....[2]....
        /*0084*/ 	.word	0x00017b60


	//   ....[3]....
        /*0088*/ 	.word	0x00017b80


	//   ....[4]....
        /*008c*/ 	.word	0x00017ba0


	//   ....[5]....
        /*0090*/ 	.word	0x00017ed0


	//   ....[6]....
        /*0094*/ 	.word	0x00017ef0


	//   ....[7]....
        /*0098*/ 	.word	0x00017f10


	//   ....[8]....
        /*009c*/ 	.word	0x00017f30


	//   ....[9]....
        /*00a0*/ 	.word	0x00017f50


	//   ....[10]....
        /*00a4*/ 	.word	0x000186a0


	//   ....[11]....
        /*00a8*/ 	.word	0x00018740


	//   ....[12]....
        /*00ac*/ 	.word	0x000187c0


	//   ....[13]....
        /*00b0*/ 	.word	0x00018830


	//   ....[14]....
        /*00b4*/ 	.word	0x000188a0


	//   ....[15]....
        /*00b8*/ 	.word	0x00018c10


	//   ....[16]....
        /*00bc*/ 	.word	0x00018c80


	//   ....[17]....
        /*00c0*/ 	.word	0x00018cf0


	//   ....[18]....
        /*00c4*/ 	.word	0x00018d60


	//   ....[19]....
        /*00c8*/ 	.word	0x00018dd0


	//----- nvinfo : EIATTR_VRC_CTA_INIT_COUNT
	.align		4
.L_1200:
        /*00cc*/ 	.byte	0x02, 0x4a
	.zero		1
	.zero		1


	//----- nvinfo : EIATTR_EXIT_INSTR_OFFSETS
	.align		4
        /*00d0*/ 	.byte	0x04, 0x1c
        /*00d2*/ 	.short	(.L_1202 - .L_1201)


	//   ....[0]....
.L_1201:
        /*00d4*/ 	.word	0x00000570


	//   ....[1]....
        /*00d8*/ 	.word	0x00018640


	//----- nvinfo : EIATTR_MAX_THREADS
	.align		4
.L_1202:
        /*00dc*/ 	.byte	0x04, 0x05
        /*00de*/ 	.short	(.L_1204 - .L_1203)
.L_1203:
        /*00e0*/ 	.word	0x00000080
        /*00e4*/ 	.word	0x00000001
        /*00e8*/ 	.word	0x00000001


	//----- nvinfo : EIATTR_CRS_STACK_SIZE
	.align		4
.L_1204:
        /*00ec*/ 	.byte	0x04, 0x1e
        /*00ee*/ 	.short	(.L_1206 - .L_1205)
.L_1205:
        /*00f0*/ 	.word	0x00000000


	//----- nvinfo : EIATTR_CBANK_PARAM_SIZE
	.align		4
.L_1206:
        /*00f4*/ 	.byte	0x03, 0x19
        /*00f6*/ 	.short	0x00e8


	//----- nvinfo : EIATTR_PARAM_CBANK
	.align		4
        /*00f8*/ 	.byte	0x04, 0x0a
        /*00fa*/ 	.short	(.L_1208 - .L_1207)
	.align		4
.L_1207:
        /*00fc*/ 	.word	index@(.nv.constant0._ZN10layer_norm31ln_parallel_residual_fwd_kernelINS_13Kernel_traitsIf13__nv_bfloat16fS2_fjLj768ELj1ELj4ELj1ELj16ENS_18Kernel_traits_baseILj768EfS2_fS2_fjLj128EEEEELb1ELb1ELb1EEEvNS_9FwdParamsE)
        /*0100*/ 	.short	0x0380
        /*0102*/ 	.short	0x00e8


	//----- nvinfo : EIATTR_SW_WAR
	.align		4
.L_1208:
        /*0104*/ 	.byte	0x04, 0x36
        /*0106*/ 	.short	(.L_1210 - .L_1209)
.L_1209:
        /*0108*/ 	.word	0x00000008
.L_1210:


//--------------------- .nv.info._ZN10layer_norm31ln_parallel_residual_fwd_kernelINS_13Kernel_traitsIf6__halfS2_S2_fjLj768ELj1ELj4ELj1ELj16ENS_18Kernel_traits_baseILj768EfS2_S2_S2_fjLj128EEEEELb0ELb0ELb0EEEvNS_9FwdParamsE --------------------------
	.section	.nv.info._ZN10layer_norm31ln_parallel_residual_fwd_kernelINS_13Kernel_traitsIf6__halfS2_S2_fjLj768ELj1ELj4ELj1ELj16ENS_18Kernel_traits_baseILj768EfS2_S2_S2_fjLj128EEEEELb0ELb0ELb0EEEvNS_9FwdParamsE,"",@"SHT_CUDA_INFO"
	.sectionflags	@""
	.align	4


	//----- nvinfo : EIATTR_CUDA_API_VERSION
	.align		4
        /*0000*/ 	.byte	0x04, 0x37
        /*0002*/ 	.short	(.L_1212 - .L_1211)
.L_1211:
        /*0004*/ 	.word	0x00000082


	//----- nvinfo : EIATTR_KPARAM_INFO
	.align		4
.L_1212:
        /*0008*/ 	.byte	0x04, 0x17
        /*000a*/ 	.short	(.L_1214 - .L_1213)
.L_1213:
        /*000c*/ 	.word	0x00000000
        /*0010*/ 	.short	0x0000
        /*0012*/ 	.short	0x0000
        /*0014*/ 	.byte	0x00, 0xf0, 0xa1, 0x03


	//----- nvinfo : EIATTR_SPARSE_MMA_MASK
	.align		4
.L_1214:
        /*0018*/ 	.byte	0x03, 0x50
        /*001a*/ 	.short	0x0000


	//----- nvinfo : EIATTR_MAXREG_COUNT
	.align		4
        /*001c*/ 	.byte	0x03, 0x1b
        /*001e*/ 	.short	0x00ff


	//----- nvinfo : EIATTR_MERCURY_ISA_VERSION
	.align		4
        /*0020*/ 	.byte	0x03, 0x5f
        /*0022*/ 	.short	0x0101


	//----- nvinfo : EIATTR_COOP_GROUP_MASK_REGIDS
	.align		4
        /*0024*/ 	.byte	0x04, 0x29
        /*0026*/ 	.short	(.L_1216 - .L_1215)


	//   ....[0]....
.L_1215:
        /*0028*/ 	.word	0xffffffff


	//   ....[1]....
        /*002c*/ 	.word	0xffffffff


	//   ....[2]....
        /*0030*/ 	.word	0xffffffff


	//   ....[3]....
        /*0034*/ 	.word	0xffffffff


	//   ....[4]....
        /*0038*/ 	.word	0xffffffff


	//   ....[5]....
        /*003c*/ 	.word	0xffffffff


	//   ....[6]....
        /*0040*/ 	.word	0xffffffff


	//   ....[7]....
        /*0044*/ 	.word	0xffffffff


	//   ....[8]....
        /*0048*/ 	.word	0xffffffff


	//   ....[9]....
        /*004c*/ 	.word	0xffffffff


	//   ....[10]....
        /*0050*/ 	.word	0x05000090


	//   ....[11]....
        /*0054*/ 	.word	0x05000090


	//   ....[12]....
        /*0058*/ 	.word	0x05000090


	//   ....[13]....
        /*005c*/ 	.word	0x05000090


	//   ....[14]....
        /*0060*/ 	.word	0x05000090


	//   ....[15]....
        /*0064*/ 	.word	0x05000090


	//   ....[16]....
        /*0068*/ 	.word	0x05000090


	//   ....[17]....
        /*006c*/ 	.word	0x05000090


	//   ....[18]....
        /*0070*/ 	.word	0x05000090


	//   ....[19]....
        /*0074*/ 	.word	0x05000090


	//----- nvinfo : EIATTR_COOP_GROUP_INSTR_OFFSETS
	.align		4
.L_1216:
        /*0078*/ 	.byte	0x04, 0x28
        /*007a*/ 	.short	(.L_1218 - .L_1217)


	//   ....[0]....
.L_1217:
        /*007c*/ 	.word	0x00002f40


	//   ....[1]....
        /*0080*/ 	.word	0x00002f70


	//   ....[2]....
        /*0084*/ 	.word	0x00002f90


	//   ....[3]....
        /*0088*/ 	.word	0x00002fb0


	//   ....[4]....
        /*008c*/ 	.word	0x00002fd0


	//   ....[5]....
        /*0090*/ 	.word	0x00003310


	//   ....[6]....
        /*0094*/ 	.word	0x00003330


	//   ....[7]....
        /*0098*/ 	.word	0x00003350


	//   ....[8]....
        /*009c*/ 	.word	0x00003370


	//   ....[9]....
        /*00a0*/ 	.word	0x00003390


	//   ....[10]....
        /*00a4*/ 	.word	0x00003e80


	//   ....[11]....
        /*00a8*/ 	.word	0x00003f30


	//   ....[12]....
        /*00ac*/ 	.word	0x00003fa0


	//   ....[13]....
        /*00b0*/ 	.word	0x00004010


	//   ....[14]....
        /*00b4*/ 	.word	0x00004080


	//   ....[15]....
        /*00b8*/ 	.word	0x00004410


	//   ....[16]....
        /*00bc*/ 	.word	0x00004480


	//   ....[17]....
        /*00c0*/ 	.word	0x000044f0


	//   ....[18]....
        /*00c4*/ 	.word	0x00004560


	//   ....[19]....
        /*00c8*/ 	.word	0x000045d0


	//----- nvinfo : EIATTR_VRC_CTA_INIT_COUNT
	.align		4
.L_1218:
        /*00cc*/ 	.byte	0x02, 0x4a
	.zero		1
	.zero		1


	//----- nvinfo : EIATTR_EXIT_INSTR_OFFSETS
	.align		4
        /*00d0*/ 	.byte	0x04, 0x1c
        /*00d2*/ 	.short	(.L_1220 - .L_1219)


	//   ....[0]....
.L_1219:
        /*00d4*/ 	.word	0x00001200


	//   ....[1]....
        /*00d8*/ 	.word	0x00003e10


	//----- nvinfo : EIATTR_MAX_THREADS
	.align		4
.L_1220:
        /*00dc*/ 	.byte	0x04, 0x05
        /*00de*/ 	.short	(.L_1222 - .L_1221)
.L_1221:
        /*00e0*/ 	.word	0x00000080
        /*00e4*/ 	.word	0x00000001
        /*00e8*/ 	.word	0x00000001


	//----- nvinfo : EIATTR_CRS_STACK_SIZE
	.align		4
.L_1222:
        /*00ec*/ 	.byte	0x04, 0x1e
        /*00ee*/ 	.short	(.L_1224 - .L_1223)
.L_1223:
        /*00f0*/ 	.word	0x00000000


	//----- nvinfo : EIATTR_CBANK_PARAM_SIZE
	.align		4
.L_1224:
        /*00f4*/ 	.byte	0x03, 0x19
        /*00f6*/ 	.short	0x00e8


	//----- nvinfo : EIATTR_PARAM_CBANK
	.align		4
        /*00f8*/ 	.byte	0x04, 0x0a
        /*00fa*/ 	.short	(.L_1226 - .L_1225)
	.align		4
.L_1225:
        /*00fc*/ 	.word	index@(.nv.constant0._ZN10layer_norm31ln_parallel_residual_fwd_kernelINS_13Kernel_traitsIf6__halfS2_S2_fjLj768ELj1ELj4ELj1ELj16ENS_18Kernel_traits_baseILj768EfS2_S2_S2_fjLj128EEEEELb0ELb0ELb0EEEvNS_9FwdParamsE)
        /*0100*/ 	.short	0x0380
        /*0102*/ 	.short	0x00e8


	//----- nvinfo : EIATTR_SW_WAR
	.align		4
.L_1226:
        /*0104*/ 	.byte	0x04, 0x36
        /*0106*/ 	.short	(.L_1228 - .L_1227)
.L_1227:
        /*0108*/ 	.word	0x00000008
.L_1228:


//--------------------- .nv.info._ZN10layer_norm31ln_parallel_residual_fwd_kernelINS_13Kernel_traitsIf6__halfS2_S2_fjLj768ELj1ELj4ELj1ELj16ENS_18Kernel_traits_baseILj768EfS2_S2_S2_fjLj128EEEEELb0ELb0ELb1EEEvNS_9FwdParamsE --------------------------
	.section	.nv.info._ZN10layer_norm31ln_parallel_residual_fwd_kernelINS_13Kernel_traitsIf6__halfS2_S2_fjLj768ELj1ELj4ELj1ELj16ENS_18Kernel_traits_baseILj768EfS2_S2_S2_fjLj128EEEEELb0ELb0ELb1EEEvNS_9FwdParamsE,"",@"SHT_CUDA_INFO"
	.sectionflags	@""
	.align	4


	//----- nvinfo : EIATTR_CUDA_API_VERSION
	.align		4
        /*0000*/ 	.byte	0x04, 0x37
        /*0002*/ 	.short	(.L_1230 - .L_1229)
.L_1229:
        /*0004*/ 	.word	0x00000082


	//----- nvinfo : EIATTR_KPARAM_INFO
	.align		4
.L_1230:
        /*0008*/ 	.byte	0x04, 0x17
        /*000a*/ 	.short	(.L_1232 - .L_1231)
.L_1231:
        /*000c*/ 	.word	0x00000000
        /*0010*/ 	.short	0x0000
        /*0012*/ 	.short	0x0000
        /*0014*/ 	.byte	0x00, 0xf0, 0xa1, 0x03


	//----- nvinfo : EIATTR_SPARSE_MMA_MASK
	.align		4
.L_1232:
        /*0018*/ 	.byte	0x03, 0x50
        /*001a*/ 	.short	0x0000


	//----- nvinfo : EIATTR_MAXREG_COUNT
	.align		4
        /*001c*/ 	.byte	0x03, 0x1b
        /*001e*/ 	.short	0x00ff


	//----- nvinfo : EIATTR_MERCURY_ISA_VERSION
	.align		4
        /*0020*/ 	.byte	0x03, 0x5f
        /*0022*/ 	.short	0x0101


	//----- nvinfo : EIATTR_COOP_GROUP_MASK_REGIDS
	.align		4
        /*0024*/ 	.byte	0x04, 0x29
        /*0026*/ 	.short	(.L_1234 - .L_1233)


	//   ....[0]....
.L_1233:
        /*0028*/ 	.word	0xffffffff


	//   ....[1]....
        /*002c*/ 	.word	0xffffffff


	//   ....[2]....
        /*0030*/ 	.word	0xffffffff


	//   ....[3]....
        /*0034*/ 	.word	0xffffffff


	//   ....[4]....
        /*0038*/ 	.word	0xffffffff


	//   ....[5]....
        /*003c*/ 	.word	0xffffffff


	//   ....[6]....
        /*0040*/ 	.word	0xffffffff


	//   ....[7]....
        /*0044*/ 	.word	0xffffffff


	//   ....[8]....
        /*0048*/ 	.word	0xffffffff


	//   ....[9]....
        /*004c*/ 	.word	0xffffffff


	//   ....[10]....
        /*0050*/ 	.word	0x05000081


	//   ....[11]....
        /*0054*/ 	.word	0x05000081


	//   ....[12]....
        /*0058*/ 	.word	0x05000081


	//   ....[13]....
        /*005c*/ 	.word	0x05000081


	//   ....[14]....
        /*0060*/ 	.word	0x05000081


	//   ....[15]....
        /*0064*/ 	.word	0x05000081


	//   ....[16]....
        /*0068*/ 	.word	0x05000081


	//   ....[17]....
        /*006c*/ 	.word	0x05000081


	//   ....[18]....
        /*0070*/ 	.word	0x05000081


	//   ....[19]....
        /*0074*/ 	.word	0x05000081


	//----- nvinfo : EIATTR_COOP_GROUP_INSTR_OFFSETS
	.align		4
.L_1234:
        /*0078*/ 	.byte	0x04, 0x28
        /*007a*/ 	.short	(.L_1236 - .L_1235)


	//   ....[0]....
.L_1235:
        /*007c*/ 	.word	0x000024b0


	//   ....[1]....
        /*0080*/ 	.word	0x000024d0


	//   ....[2]....
        /*0084*/ 	.word	0x000024f0


	//   ....[3]....
        /*0088*/ 	.word	0x00002520


	//   ....[4]....
        /*008c*/ 	.word	0x00002540


	//   ....[5]....
        /*0090*/ 	.word	0x00002870


	//   ....[6]....
        /*0094*/ 	.word	0x00002890


	//   ....[7]....
        /*0098*/ 	.word	0x000028b0


	//   ....[8]....
        /*009c*/ 	.word	0x000028d0


	//   ....[9]....
        /*00a0*/ 	.word	0x000028f0


	//   ....[10]....
        /*00a4*/ 	.word	0x000032e0


	//   ....[11]....
        /*00a8*/ 	.word	0x00003380


	//   ....[12]....
        /*00ac*/ 	.word	0x000033f0


	//   ....[13]....
        /*00b0*/ 	.word	0x00003470


	//   ....[14]....
        /*00b4*/ 	.word	0x000034e0


	//   ....[15]....
        /*00b8*/ 	.word	0x00003860


	//   ....[16]....
        /*00bc*/ 	.word	0x000038d0


	//   ....[17]....
        /*00c0*/ 	.word	0x00003940


	//   ....[18]....
        /*00c4*/ 	.word	0x000039b0


	//   ....[19]....
        /*00c8*/ 	.word	0x00003a20


	//----- nvinfo : EIATTR_VRC_CTA_INIT_COUNT
	.align		4
.L_1236:
        /*00cc*/ 	.byte	0x02, 0x4a
	.zero		1
	.zero		1


	//----- nvinfo : EIATTR_EXIT_INSTR_OFFSETS
	.align		4
        /*00d0*/ 	.byte	0x04, 0x1c
        /*00d2*/ 	.short	(.L_1238 - .L_1237)


	//   ....[0]....
.L_1237:
        /*00d4*/ 	.word	0x00000a10


	//   ....[1]....
        /*00d8*/ 	.word	0x00003270


	//----- nvinfo : EIATTR_MAX_THREADS
	.align		4
.L_1238:
        /*00dc*/ 	.byte	0x04, 0x05
        /*00de*/ 	.short	(.L_1240 - .L_1239)
.L_1239:
        /*00e0*/ 	.word	0x00000080
        /*00e4*/ 	.word	0x00000001
        /*00e8*/ 	.word	0x00000001


	//----- nvinfo : EIATTR_CRS_STACK_SIZE
	.align		4
.L_1240:
        /*00ec*/ 	.byte	0x04, 0x1e
        /*00ee*/ 	.short	(.L_1242 - .L_1241)
.L_1241:
        /*00f0*/ 	.word	0x00000000


	//----- nvinfo : EIATTR_CBANK_PARAM_SIZE
	.align		4
.L_1242:
        /*00f4*/ 	.byte	0x03, 0x19
        /*00f6*/ 	.short	0x00e8


	//----- nvinfo : EIATTR_PARAM_CBANK
	.align		4
        /*00f8*/ 	.byte	0x04, 0x0a
        /*00fa*/ 	.short	(.L_1244 - .L_1243)
	.align		4
.L_1243:
        /*00fc*/ 	.word	index@(.nv.constant0._ZN10layer_norm31ln_parallel_residual_fwd_kernelINS_13Kernel_traitsIf6__halfS2_S2_fjLj768ELj1ELj4ELj1ELj16ENS_18Kernel_traits_baseILj768EfS2_S2_S2_fjLj128EEEEELb0ELb0ELb1EEEvNS_9FwdParamsE)
        /*0100*/ 	.short	0x0380
        /*0102*/ 	.short	0x00e8


	//----- nvinfo : EIATTR_SW_WAR
	.align		4
.L_1244:
        /*0104*/ 	.byte	0x04, 0x36
        /*0106*/ 	.short	(.L_1246 - .L_1245)
.L_1245:
        /*0108*/ 	.word	0x00000008
.L_1246:


//--------------------- .nv.info._ZN10layer_norm31ln_parallel_residual_fwd_kernelINS_13Kernel_traitsIf6__halfS2_S2_fjLj768ELj1ELj4ELj1ELj16ENS_18Kernel_traits_baseILj768EfS2_S2_S2_fjLj128EEEEELb0ELb1ELb0EEEvNS_9FwdParamsE --------------------------
	.section	.nv.info._ZN10layer_norm31ln_parallel_residual_fwd_kernelINS_13Kernel_traitsIf6__halfS2_S2_fjLj768ELj1ELj4ELj1ELj16ENS_18Kernel_traits_baseILj768EfS2_S2_S2_fjLj128EEEEELb0ELb1ELb0EEEvNS_9FwdParamsE,"",@"SHT_CUDA_INFO"
	.sectionflags	@""
	.align	4


	//----- nvinfo : EIATTR_CUDA_API_VERSION
	.align		4
        /*0000*/ 	.byte	0x04, 0x37
        /*0002*/ 	.short	(.L_1248 - .L_1247)
.L_1247:
        /*0004*/ 	.word	0x00000082


	//----- nvinfo : EIATTR_KPARAM_INFO
	.align		4
.L_1248:
        /*0008*/ 	.byte	0x04, 0x17
        /*000a*/ 	.short	(.L_1250 - .L_1249)
.L_1249:
        /*000c*/ 	.word	0x00000000
        /*0010*/ 	.short	0x0000
        /*0012*/ 	.short	0x0000
        /*0014*/ 	.byte	0x00, 0xf0, 0xa1, 0x03


	//----- nvinfo : EIATTR_SPARSE_MMA_MASK
	.align		4
.L_1250:
        /*0018*/ 	.byte	0x03, 0x50
        /*001a*/ 	.short	0x0000


	//----- nvinfo : EIATTR_MAXREG_COUNT
	.align		4
        /*001c*/ 	.byte	0x03, 0x1b
        /*001e*/ 	.short	0x00ff


	//----- nvinfo : EIATTR_MERCURY_ISA_VERSION
	.align		4
        /*0020*/ 	.byte	0x03, 0x5f
        /*0022*/ 	.short	0x0101


	//----- nvinfo : EIATTR_COOP_GROUP_MASK_REGIDS
	.align		4
        /*0024*/ 	.byte	0x04, 0x29
        /*0026*/ 	.short	(.L_1252 - .L_1251)


	//   ....[0]....
.L_1251:
        /*0028*/ 	.word	0xffffffff


	//   ....[1]....
        /*002c*/ 	.word	0xffffffff


	//   ....[2]....
        /*0030*/ 	.word	0xffffffff


	//   ....[3]....
        /*0034*/ 	.word	0xffffffff


	//   ....[4]....
        /*0038*/ 	.word	0xffffffff


	//   ....[5]....
        /*003c*/ 	.word	0xffffffff


	//   ....[6]....
        /*0040*/ 	.word	0xffffffff


	//   ....[7]....
        /*0044*/ 	.word	0xffffffff


	//   ....[8]....
        /*0048*/ 	.word	0xffffffff


	//   ....[9]....
        /*004c*/ 	.word	0xffffffff


	//   ....[10]....
        /*0050*/ 	.word	0x05000062


	//   ....[11]....
        /*0054*/ 	.word	0x05000062


	//   ....[12]....
        /*0058*/ 	.word	0x05000062


	//   ....[13]....
        /*005c*/ 	.word	0x05000062


	//   ....[14]....
        /*0060*/ 	.word	0x05000062


	//   ....[15]....
        /*0064*/ 	.word	0x05000062


	//   ....[16]....
        /*0068*/ 	.word	0x05000062


	//   ....[17]....
        /*006c*/ 	.word	0x05000062


	//   ....[18]....
        /*0070*/ 	.word	0x05000062


	//   ....[19]....
        /*0074*/ 	.word	0x05000062


	//----- nvinfo : EIATTR_COOP_GROUP_INSTR_OFFSETS
	.align		4
.L_1252:
        /*0078*/ 	.byte	0x04, 0x28
        /*007a*/ 	.short	(.L_1254 - .L_1253)


	//   ....[0]....
.L_1253:
        /*007c*/ 	.word	0x00002230


	//   ....[1]....
        /*0080*/ 	.word	0x00002260


	//   ....[2]....
        /*0084*/ 	.word	0x00002280


	//   ....[3]....
        /*0088*/ 	.word	0x000022a0


	//   ....[4]....
        /*008c*/ 	.word	0x000022c0


	//   ....[5]....
        /*0090*/ 	.word	0x00002600


	//   ....[6]....
        /*0094*/ 	.word	0x00002620


	//   ....[7]....
        /*0098*/ 	.word	0x00002640


	//   ....[8]....
        /*009c*/ 	.word	0x00002660


	//   ....[9]....
        /*00a0*/ 	.word	0x00002680


	//   ....[10]....
        /*00a4*/ 	.word	0x00002eb0


	//   ....[11]....
        /*00a8*/ 	.word	0x00002f60


	//   ....[12]....
        /*00ac*/ 	.word	0x00002fd0


	//   ....[13]....
        /*00b0*/ 	.word	0x00003040


	//   ....[14]....
        /*00b4*/ 	.word	0x000030b0


	//   ....[15]....
        /*00b8*/ 	.word	0x00003440


	//   ....[16]....
        /*00bc*/ 	.word	0x000034b0


	//   ....[17]....
        /*00c0*/ 	.word	0x00003520


	//   ....[18]....
        /*00c4*/ 	.word	0x00003590


	//   ....[19]....
        /*00c8*/ 	.word	0x00003600


	//----- nvinfo : EIATTR_VRC_CTA_INIT_COUNT
	.align		4
.L_1254:
        /*00cc*/ 	.byte	0x02, 0x4a
	.zero		1
	.zero		1


	//----- nvinfo : EIATTR_EXIT_INSTR_OFFSETS
	.align		4
        /*00d0*/ 	.byte	0x04, 0x1c
        /*00d2*/ 	.short	(.L_1256 - .L_1255)


	//   ....[0]....
.L_1255:
        /*00d4*/ 	.word	0x00000570


	//   ....[1]....
        /*00d8*/ 	.word	0x00002e40


	//----- nvinfo : EIATTR_MAX_THREADS
	.align		4
.L_1256:
        /*00dc*/ 	.byte	0x04, 0x05
        /*00de*/ 	.short	(.L_1258 - .L_1257)
.L_1257:
        /*00e0*/ 	.word	0x00000080
        /*00e4*/ 	.word	0x00000001
        /*00e8*/ 	.word	0x00000001


	//----- nvinfo : EIATTR_CRS_STACK_SIZE
	.align		4
.L_1258:
        /*00ec*/ 	.byte	0x04, 0x1e
        /*00ee*/ 	.short	(.L_1260 - .L_1259)
.L_1259:
        /*00f0*/ 	.word	0x00000000


	//----- nvinfo : EIATTR_CBANK_PARAM_SIZE
	.align		4
.L_1260:
        /*00f4*/ 	.byte	0x03, 0x19
        /*00f6*/ 	.short	0x00e8


	//----- nvinfo : EIATTR_PARAM_CBANK
	.align		4
        /*00f8*/ 	.byte	0x04, 0x0a
        /*00fa*/ 	.short	(.L_1262 - .L_1261)
	.align		4
.L_1261:
        /*00fc*/ 	.word	index@(.nv.constant0._ZN10layer_norm31ln_parallel_residual_fwd_kernelINS_13Kernel_traitsIf6__halfS2_S2_fjLj768ELj1ELj4ELj1ELj16ENS_18Kernel_traits_baseILj768EfS2_S2_S2_fjLj128EEEEELb0ELb1ELb0EEEvNS_9FwdParamsE)
        /*0100*/ 	.short	0x0380
        /*0102*/ 	.short	0x00e8


	//----- nvinfo : EIATTR_SW_WAR
	.align		4
.L_1262:
        /*0104*/ 	.byte	0x04, 0x36
        /*0106*/ 	.short	(.L_1264 - .L_1263)
.L_1263:
        /*0108*/ 	.word	0x00000008
.L_1264:


//--------------------- .nv.info._ZN10layer_norm31ln_parallel_residual_fwd_kernelINS_13Kernel_traitsIf6__halfS2_S2_fjLj768ELj1ELj4ELj1ELj16ENS_18Kernel_traits_baseILj768EfS2_S2_S2_fjLj128EEEEELb0ELb1ELb1EEEvNS_9FwdParamsE --------------------------
	.section	.nv.info._ZN10layer_norm31ln_parallel_residual_fwd_kernelINS_13Kernel_traitsIf6__halfS2_S2_fjLj768ELj1ELj4ELj1ELj16ENS_18Kernel_traits_baseILj768EfS2_S2_S2_fjLj128EEEEELb0ELb1ELb1EEEvNS_9FwdParamsE,"",@"SHT_CUDA_INFO"
	.sectionflags	@""
	.align	4


	//----- nvinfo : EIATTR_CUDA_API_VERSION
	.align		4
        /*0000*/ 	.byte	0x04, 0x37
        /*0002*/ 	.short	(.L_1266 - .L_1265)
.L_1265:
        /*0004*/ 	.word	0x00000082


	//----- nvinfo : EIATTR_KPARAM_INFO
	.align		4
.L_1266:
        /*0008*/ 	.byte	0x04, 0x17
        /*000a*/ 	.short	(.L_1268 - .L_1267)
.L_1267:
        /*000c*/ 	.word	0x00000000
        /*0010*/ 	.short	0x0000
        /*0012*/ 	.short	0x0000
        /*0014*/ 	.byte	0x00, 0xf0, 0xa1, 0x03


	//----- nvinfo : EIATTR_SPARSE_MMA_MASK
	.align		4
.L_1268:
        /*0018*/ 	.byte	0x03, 0x50
        /*001a*/ 	.short	0x0000


	//----- nvinfo : EIATTR_MAXREG_COUNT
	.align		4
        /*001c*/ 	.byte	0x03, 0x1b
        /*001e*/ 	.short	0x00ff


	//----- nvinfo : EIATTR_MERCURY_ISA_VERSION
	.align		4
        /*0020*/ 	.byte	0x03, 0x5f
        /*0022*/ 	.short	0x0101


	//----- nvinfo : EIATTR_COOP_GROUP_MASK_REGIDS
	.align		4
        /*0024*/ 	.byte	0x04, 0x29
        /*0026*/ 	.short	(.L_1270 - .L_1269)


	//   ....[0]....
.L_1269:
        /*0028*/ 	.word	0xffffffff


	//   ....[1]....
        /*002c*/ 	.word	0xffffffff


	//   ....[2]....
        /*0030*/ 	.word	0xffffffff


	//   ....[3]....
        /*0034*/ 	.word	0xffffffff


	//   ....[4]....
        /*0038*/ 	.word	0xffffffff


	//   ....[5]....
        /*003c*/ 	.word	0xffffffff


	//   ....[6]....
        /*0040*/ 	.word	0xffffffff


	//   ....[7]....
        /*0044*/ 	.word	0xffffffff


	//   ....[8]....
        /*0048*/ 	.word	0xffffffff


	//   ....[9]....
        /*004c*/ 	.word	0xffffffff


	//   ....[10]....
        /*0050*/ 	.word	0x05000062


	//   ....[11]....
        /*0054*/ 	.word	0x05000062


	//   ....[12]....
        /*0058*/ 	.word	0x05000062


	//   ....[13]....
        /*005c*/ 	.word	0x05000062


	//   ....[14]....
        /*0060*/ 	.word	0x05000062


	//   ....[15]....
        /*0064*/ 	.word	0x05000062


	//   ....[16]....
        /*0068*/ 	.word	0x05000062


	//   ....[17]....
        /*006c*/ 	.word	0x05000062


	//   ....[18]....
        /*0070*/ 	.word	0x05000062


	//   ....[19]....
        /*0074*/ 	.word	0x05000062


	//----- nvinfo : EIATTR_COOP_GROUP_INSTR_OFFSETS
	.align		4
.L_1270:
        /*0078*/ 	.byte	0x04, 0x28
        /*007a*/ 	.short	(.L_1272 - .L_1271)


	//   ....[0]....
.L_1271:
        /*007c*/ 	.word	0x00001e00


	//   ....[1]....
        /*0080*/ 	.word	0x00001e20


	//   ....[2]....
        /*0084*/ 	.word	0x00001e40


	//   ....[3]....
        /*0088*/ 	.word	0x00001e60


	//   ....[4]....
        /*008c*/ 	.word	0x00001e80


	//   ....[5]....
        /*0090*/ 	.word	0x000021c0


	//   ....[6]....
        /*0094*/ 	.word	0x000021e0


	//   ....[7]....
        /*0098*/ 	.word	0x00002200


	//   ....[8]....
        /*009c*/ 	.word	0x00002220


	//   ....[9]....
        /*00a0*/ 	.word	0x00002240


	//   ....[10]....
        /*00a4*/ 	.word	0x00002980


	//   ....[11]....
        /*00a8*/ 	.word	0x00002a20


	//   ....[12]....
        /*00ac*/ 	.word	0x00002a90


	//   ....[13]....
        /*00b0*/ 	.word	0x00002b00


	//   ....[14]....
        /*00b4*/ 	.word	0x00002b70


	//   ....[15]....
        /*00b8*/ 	.word	0x00002f00


	//   ....[16]....
        /*00bc*/ 	.word	0x00002f70


	//   ....[17]....
        /*00c0*/ 	.word	0x00002fe0


	//   ....[18]....
        /*00c4*/ 	.word	0x00003050


	//   ....[19]....
        /*00c8*/ 	.word	0x000030c0


	//----- nvinfo : EIATTR_VRC_CTA_INIT_COUNT
	.align		4
.L_1272:
        /*00cc*/ 	.byte	0x02, 0x4a
	.zero		1
	.zero		1


	//----- nvinfo : EIATTR_EXIT_INSTR_OFFSETS
	.align		4
        /*00d0*/ 	.byte	0x04, 0x1c
        /*00d2*/ 	.short	(.L_1274 - .L_1273)


	//   ....[0]....
.L_1273:
        /*00d4*/ 	.word	0x00000360


	//   ....[1]....
        /*00d8*/ 	.word	0x00002910


	//----- nvinfo : EIATTR_MAX_THREADS
	.align		4
.L_1274:
        /*00dc*/ 	.byte	0x04, 0x05
        /*00de*/ 	.short	(.L_1276 - .L_1275)
.L_1275:
        /*00e0*/ 	.word	0x00000080
        /*00e4*/ 	.word	0x00000001
        /*00e8*/ 	.word	0x00000001


	//----- nvinfo : EIATTR_CRS_STACK_SIZE
	.align		4
.L_1276:
        /*00ec*/ 	.byte	0x04, 0x1e
        /*00ee*/ 	.short	(.L_1278 - .L_1277)
.L_1277:
        /*00f0*/ 	.word	0x00000000


	//----- nvinfo : EIATTR_CBANK_PARAM_SIZE
	.align		4
.L_1278:
        /*00f4*/ 	.byte	0x03, 0x19
        /*00f6*/ 	.short	0x00e8


	//----- nvinfo : EIATTR_PARAM_CBANK
	.align		4
        /*00f8*/ 	.byte	0x04, 0x0a
        /*00fa*/ 	.short	(.L_1280 - .L_1279)
	.align		4
.L_1279:
        /*00fc*/ 	.word	index@(.nv.constant0._ZN10layer_norm31ln_parallel_residual_fwd_kernelINS_13Kernel_traitsIf6__halfS2_S2_fjLj768ELj1ELj4ELj1ELj16ENS_18Kernel_traits_baseILj768EfS2_S2_S2_fjLj128EEEEELb0ELb1ELb1EEEvNS_9FwdParamsE)
        /*0100*/ 	.short	0x0380
        /*0102*/ 	.short	0x00e8


	//----- nvinfo : EIATTR_SW_WAR
	.align		4
.L_1280:
        /*0104*/ 	.byte	0x04, 0x36
        /*0106*/ 	.short	(.L_1282 - .L_1281)
.L_1281:
        /*0108*/ 	.word	0x00000008
.L_1282:


//--------------------- .nv.info._ZN10layer_norm31ln_parallel_residual_fwd_kernelINS_13Kernel_traitsIf6__halfS2_S2_fjLj768ELj1ELj4ELj1ELj16ENS_18Kernel_traits_baseILj768EfS2_S2_S2_fjLj128EEEEELb1ELb0ELb0EEEvNS_9FwdParamsE --------------------------
	.section	.nv.info._ZN10layer_norm31ln_parallel_residual_fwd_kernelINS_13Kernel_traitsIf6__halfS2_S2_fjLj768ELj1ELj4ELj1ELj16ENS_18Kernel_traits_baseILj768EfS2_S2_S2_fjLj128EEEEELb1ELb0ELb0EEEvNS_9FwdParamsE,"",@"SHT_CUDA_INFO"
	.sectionflags	@""
	.align	4


	//----- nvinfo : EIATTR_CUDA_API_VERSION
	.align		4
        /*0000*/ 	.byte	0x04, 0x37
        /*0002*/ 	.short	(.L_1284 - .L_1283)
.L_1283:
        /*0004*/ 	.word	0x00000082


	//----- nvinfo : EIATTR_KPARAM_INFO
	.align		4
.L_1284:
        /*0008*/ 	.byte	0x04, 0x17
        /*000a*/ 	.short	(.L_1286 - .L_1285)
.L_1285:
        /*000c*/ 	.word	0x00000000
        /*0010*/ 	.short	0x0000
        /*0012*/ 	.short	0x0000
        /*0014*/ 	.byte	0x00, 0xf0, 0xa1, 0x03


	//----- nvinfo : EIATTR_SPARSE_MMA_MASK
	.align		4
.L_1286:
        /*0018*/ 	.byte	0x03, 0x50
        /*001a*/ 	.short	0x0000


	//----- nvinfo : EIATTR_MAXREG_COUNT
	.align		4
        /*001c*/ 	.byte	0x03, 0x1b
        /*001e*/ 	.short	0x00ff


	//----- nvinfo : EIATTR_MERCURY_ISA_VERSION
	.align		4
        /*0020*/ 	.byte	0x03, 0x5f
        /*0022*/ 	.short	0x0101


	//----- nvinfo : EIATTR_COOP_GROUP_MASK_REGIDS
	.align		4
        /*0024*/ 	.byte	0x04, 0x29
        /*0026*/ 	.short	(.L_1288 - .L_1287)


	//   ....[0]....
.L_1287:
        /*0028*/ 	.word	0xffffffff


	//   ....[1]....
        /*002c*/ 	.word	0xffffffff


	//   ....[2]....
        /*0030*/ 	.word	0xffffffff


	//   ....[3]....
        /*0034*/ 	.word	0xffffffff


	//   ....[4]....
        /*0038*/ 	.word	0xffffffff


	//   ....[5]....
        /*003c*/ 	.word	0xffffffff


	//   ....[6]....
        /*0040*/ 	.word	0xffffffff


	//   ....[7]....
        /*0044*/ 	.word	0xffffffff


	//   ....[8]....
        /*0048*/ 	.word	0xffffffff


	//   ....[9]....
        /*004c*/ 	.word	0xffffffff


	//   ....[10]....
        /*0050*/ 	.word	0x05000072


	//   ....[11]....
        /*0054*/ 	.word	0x05000072


	//   ....[12]....
        /*0058*/ 	.word	0x05000072


	//   ....[13]....
        /*005c*/ 	.word	0x05000072


	//   ....[14]....
        /*0060*/ 	.word	0x05000072


	//   ....[15]....
        /*0064*/ 	.word	0x05000072


	//   ....[16]....
        /*0068*/ 	.word	0x05000072


	//   ....[17]....
        /*006c*/ 	.word	0x05000072


	//   ....[18]....
        /*0070*/ 	.word	0x05000072


	//   ....[19]....
        /*0074*/ 	.word	0x05000072


	//----- nvinfo : EIATTR_COOP_GROUP_INSTR_OFFSETS
	.align		4
.L_1288:
        /*0078*/ 	.byte	0x04, 0x28
        /*007a*/ 	.short	(.L_1290 - .L_1289)


	//   ....[0]....
.L_1289:
        /*007c*/ 	.word	0x0001de30


	//   ....[1]....
        /*0080*/ 	.word	0x0001de50


	//   ....[2]....
        /*0084*/ 	.word	0x0001de70


	//   ....[3]....
        /*0088*/ 	.word	0x0001de90


	//   ....[4]....
        /*008c*/ 	.word	0x0001dec0


	//   ....[5]....
        /*0090*/ 	.word	0x0001e200


	//   ....[6]....
        /*0094*/ 	.word	0x0001e220


	//   ....[7]....
        /*0098*/ 	.word	0x0001e240


	//   ....[8]....
        /*009c*/ 	.word	0x0001e260


	//   ....[9]....
        /*00a0*/ 	.word	0x0001e280


	//   ....[10]....
        /*00a4*/ 	.word	0x0001ed80


	//   ....[11]....
        /*00a8*/ 	.word	0x0001ee20


	//   ....[12]....
        /*00ac*/ 	.word	0x0001ee90


	//   ....[13]....
        /*00b0*/ 	.word	0x0001ef00


	//   ....[14]....
        /*00b4*/ 	.word	0x0001ef80


	//   ....[15]....
        /*00b8*/ 	.word	0x0001f310


	//   ....[16]....
        /*00bc*/ 	.word	0x0001f380


	//   ....[17]....
        /*00c0*/ 	.word	0x0001f3f0


	//   ....[18]....
        /*00c4*/ 	.word	0x0001f460


	//   ....[19]....
        /*00c8*/ 	.word	0x0001f4d0


	//----- nvinfo : EIATTR_VRC_CTA_INIT_COUNT
	.align		4
.L_1290:
        /*00cc*/ 	.byte	0x02, 0x4a
	.zero		1
	.zero		1


	//----- nvinfo : EIATTR_EXIT_INSTR_OFFSETS
	.align		4
        /*00d0*/ 	.byte	0x04, 0x1c
        /*00d2*/ 	.short	(.L_1292 - .L_1291)


	//   ....[0]....
.L_1291:
        /*00d4*/ 	.word	0x00001400


	//   ....[1]....
        /*00d8*/ 	.word	0x0001ed10


	//----- nvinfo : EIATTR_MAX_THREADS
	.align		4
.L_1292:
        /*00dc*/ 	.byte	0x04, 0x05
        /*00de*/ 	.short	(.L_1294 - .L_1293)
.L_1293:
        /*00e0*/ 	.word	0x00000080
        /*00e4*/ 	.word	0x00000001
        /*00e8*/ 	.word	0x00000001


	//----- nvinfo : EIATTR_CRS_STACK_SIZE
	.align		4
.L_1294:
        /*00ec*/ 	.byte	0x04, 0x1e
        /*00ee*/ 	.short	(.L_1296 - .L_1295)
.L_1295:
        /*00f0*/ 	.word	0x00000000


	//----- nvinfo : EIATTR_CBANK_PARAM_SIZE
	.align		4
.L_1296:
        /*00f4*/ 	.byte	0x03, 0x19
        /*00f6*/ 	.short	0x00e8


	//----- nvinfo : EIATTR_PARAM_CBANK
	.align		4
        /*00f8*/ 	.byte	0x04, 0x0a
        /*00fa*/ 	.short	(.L_1298 - .L_1297)
	.align		4
.L_1297:
        /*00fc*/ 	.word	index@(.nv.constant0._ZN10layer_norm31ln_parallel_residual_fwd_kernelINS_13Kernel_traitsIf6__halfS2_S2_fjLj768ELj1ELj4ELj1ELj16ENS_18Kernel_traits_baseILj768EfS2_S2_S2_fjLj128EEEEELb1ELb0ELb0EEEvNS_9FwdParamsE)
        /*0100*/ 	.short	0x0380
        /*0102*/ 	.short	0x00e8


	//----- nvinfo : EIATTR_SW_WAR
	.align		4
.L_1298:
        /*0104*/ 	.byte	0x04, 0x36
        /*0106*/ 	.short	(.L_1300 - .L_1299)
.L_1299:
        /*0108*/ 	.word	0x00000008
.L_1300:


//--------------------- .nv.info._ZN10layer_norm31ln_parallel_residual_fwd_kernelINS_13Kernel_traitsIf6__halfS2_S2_fjLj768ELj1ELj4ELj1ELj16ENS_18Kernel_traits_baseILj768EfS2_S2_S2_fjLj128EEEEELb1ELb0ELb1EEEvNS_9FwdParamsE --------------------------
	.section	.nv.info._ZN10layer_norm31ln_parallel_residual_fwd_kernelINS_13Kernel_traitsIf6__halfS2_S2_fjLj768ELj1ELj4ELj1ELj16ENS_18Kernel_traits_baseILj768EfS2_S2_S2_fjLj128EEEEELb1ELb0ELb1EEEvNS_9FwdParamsE,"",@"SHT_CUDA_INFO"
	.sectionflags	@""
	.align	4


	//----- nvinfo : EIATTR_CUDA_API_VERSION
	.align		4
        /*0000*/ 	.byte	0x04, 0x37
        /*0002*/ 	.short	(.L_1302 - .L_1301)
.L_1301:
        /*0004*/ 	.word	0x00000082


	//----- nvinfo : EIATTR_KPARAM_INFO
	.align		4
.L_1302:
        /*0008*/ 	.byte	0x04, 0x17
        /*000a*/ 	.short	(.L_1304 - .L_1303)
.L_1303:
        /*000c*/ 	.word	0x00000000
        /*0010*/ 	.short	0x0000
        /*0012*/ 	.short	0x0000
        /*0014*/ 	.byte	0x00, 0xf0, 0xa1, 0x03


	//----- nvinfo : EIATTR_SPARSE_MMA_MASK
	.align		4
.L_1304:
        /*0018*/ 	.byte	0x03, 0x50
        /*001a*/ 	.short	0x0000


	//----- nvinfo : EIATTR_MAXREG_COUNT
	.align		4
        /*001c*/ 	.byte	0x03, 0x1b
        /*001e*/ 	.short	0x00ff


	//----- nvinfo : EIATTR_MERCURY_ISA_VERSION
	.align		4
        /*0020*/ 	.byte	0x03, 0x5f
        /*0022*/ 	.short	0x0101


	//----- nvinfo : EIATTR_COOP_GROUP_MASK_REGIDS
	.align		4
        /*0024*/ 	.byte	0x04, 0x29
        /*0026*/ 	.short	(.L_1306 - .L_1305)


	//   ....[0]....
.L_1305:
        /*0028*/ 	.word	0xffffffff


	//   ....[1]....
        /*002c*/ 	.word	0xffffffff


	//   ....[2]....
        /*0030*/ 	.word	0xffffffff


	//   ....[3]....
        /*0034*/ 	.word	0xffffffff


	//   ....[4]....
        /*0038*/ 	.word	0xffffffff


	//   ....[5]....
        /*003c*/ 	.word	0xffffffff


	//   ....[6]....
        /*0040*/ 	.word	0xffffffff


	//   ....[7]....
        /*0044*/ 	.word	0xffffffff


	//   ....[8]....
        /*0048*/ 	.word	0xffffffff


	//   ....[9]....
        /*004c*/ 	.word	0xffffffff


	//   ....[10]....
        /*0050*/ 	.word	0x0500008a


	//   ....[11]....
        /*0054*/ 	.word	0x0500008a


	//   ....[12]....
        /*0058*/ 	.word	0x0500008a


	//   ....[13]....
        /*005c*/ 	.word	0x0500008a


	//   ....[14]....
        /*0060*/ 	.word	0x0500008a


	//   ....[15]....
        /*0064*/ 	.word	0x0500008a


	//   ....[16]....
        /*0068*/ 	.word	0x0500008a


	//   ....[17]....
        /*006c*/ 	.word	0x0500008a


	//   ....[18]....
        /*0070*/ 	.word	0x0500008a


	//   ....[19]....
        /*0074*/ 	.word	0x0500008a


	//----- nvinfo : EIATTR_COOP_GROUP_INSTR_OFFSETS
	.align		4
.L_1306:
        /*0078*/ 	.byte	0x04, 0x28
        /*007a*/ 	.short	(.L_1308 - .L_1307)


	//   ....[0]....
.L_1307:
        /*007c*/ 	.word	0x000194f0


	//   ....[1]....
        /*0080*/ 	.word	0x00019520


	//   ....[2]....
        /*0084*/ 	.word	0x00019540


	//   ....[3]....
        /*0088*/ 	.word	0x00019560


	//   ....[4]....
        /*008c*/ 	.word	0x00019580


	//   ....[5]....
        /*0090*/ 	.word	0x000198b0


	//   ....[6]....
        /*0094*/ 	.word	0x000198d0


	//   ....[7]....
        /*0098*/ 	.word	0x000198f0


	//   ....[8]....
        /*009c*/ 	.word	0x00019910


	//   ....[9]....
        /*00a0*/ 	.word	0x00019930


	//   ....[10]....
        /*00a4*/ 	.word	0x0001a320


	//   ....[11]....
        /*00a8*/ 	.word	0x0001a3d0


	//   ....[12]....
        /*00ac*/ 	.word	0x0001a440


	//   ....[13]....
        /*00b0*/ 	.word	0x0001a4b0


	//   ....[14]....
        /*00b4*/ 	.word	0x0001a520


	//   ....[15]....
        /*00b8*/ 	.word	0x0001a8a0


	//   ....[16]....
        /*00bc*/ 	.word	0x0001a910


	//   ....[17]....
        /*00c0*/ 	.word	0x0001a980


	//   ....[18]....
        /*00c4*/ 	.word	0x0001a9f0


	//   ....[19]....
        /*00c8*/ 	.word	0x0001aa60


	//----- nvinfo : EIATTR_VRC_CTA_INIT_COUNT
	.align		4
.L_1308:
        /*00cc*/ 	.byte	0x02, 0x4a
	.zero		1
	.zero		1


	//----- nvinfo : EIATTR_EXIT_INSTR_OFFSETS
	.align		4
        /*00d0*/ 	.byte	0x04, 0x1c
        /*00d2*/ 	.short	(.L_1310 - .L_1309)


	//   ....[0]....
.L_1309:
        /*00d4*/ 	.word	0x00000bf0


	//   ....[1]....
        /*00d8*/ 	.word	0x0001a2c0


	//----- nvinfo : EIATTR_MAX_THREADS
	.align		4
.L_1310:
        /*00dc*/ 	.byte	0x04, 0x05
        /*00de*/ 	.short	(.L_1312 - .L_1311)
.L_1311:
        /*00e0*/ 	.word	0x00000080
        /*00e4*/ 	.word	0x00000001
        /*00e8*/ 	.word	0x00000001


	//----- nvinfo : EIATTR_CRS_STACK_SIZE
	.align		4
.L_1312:
        /*00ec*/ 	.byte	0x04, 0x1e
        /*00ee*/ 	.short	(.L_1314 - .L_1313)
.L_1313:
        /*00f0*/ 	.word	0x00000000


	//----- nvinfo : EIATTR_CBANK_PARAM_SIZE
	.align		4
.L_1314:
        /*00f4*/ 	.byte	0x03, 0x19
        /*00f6*/ 	.short	0x00e8


	//----- nvinfo : EIATTR_PARAM_CBANK
	.align		4
        /*00f8*/ 	.byte	0x04, 0x0a
        /*00fa*/ 	.short	(.L_1316 - .L_1315)
	.align		4
.L_1315:
        /*00fc*/ 	.word	index@(.nv.constant0._ZN10layer_norm31ln_parallel_residual_fwd_kernelINS_13Kernel_traitsIf6__halfS2_S2_fjLj768ELj1ELj4ELj1ELj16ENS_18Kernel_traits_baseILj768EfS2_S2_S2_fjLj128EEEEELb1ELb0ELb1EEEvNS_9FwdParamsE)
        /*0100*/ 	.short	0x0380
        /*0102*/ 	.short	0x00e8


	//----- nvinfo : EIATTR_SW_WAR
	.align		4
.L_1316:
        /*0104*/ 	.byte	0x04, 0x36
        /*0106*/ 	.short	(.L_1318 - .L_1317)
.L_1317:
        /*0108*/ 	.word	0x00000008
.L_1318:


//--------------------- .nv.info._ZN10layer_norm31ln_parallel_residual_fwd_kernelINS_13Kernel_traitsIf6__halfS2_S2_fjLj768ELj1ELj4ELj1ELj16ENS_18Kernel_traits_baseILj768EfS2_S2_S2_fjLj128EEEEELb1ELb1ELb0EEEvNS_9FwdParamsE --------------------------
	.section	.nv.info._ZN10layer_norm31ln_parallel_residual_fwd_kernelINS_13Kernel_traitsIf6__halfS2_S2_fjLj768ELj1ELj4ELj1ELj16ENS_18Kernel_traits_baseILj768EfS2_S2_S2_fjLj128EEEEELb1ELb1ELb0EEEvNS_9FwdParamsE,"",@"SHT_CUDA_INFO"
	.sectionflags	@""
	.align	4


	//----- nvinfo : EIATTR_CUDA_API_VERSION
	.align		4
        /*0000*/ 	.byte	0x04, 0x37
        /*0002*/ 	.short	(.L_1320 - .L_1319)
.L_1319:
        /*0004*/ 	.word	0x00000082


	//----- nvinfo : EIATTR_KPARAM_INFO
	.align		4
.L_1320:
        /*0008*/ 	.byte	0x04, 0x17
        /*000a*/ 	.short	(.L_1322 - .L_1321)
.L_1321:
        /*000c*/ 	.word	0x00000000
        /*0010*/ 	.short	0x0000
        /*0012*/ 	.short	0x0000
        /*0014*/ 	.byte	0x00, 0xf0, 0xa1, 0x03


	//----- nvinfo : EIATTR_SPARSE_MMA_MASK
	.align		4
.L_1322:
        /*0018*/ 	.byte	0x03, 0x50
        /*001a*/ 	.short	0x0000


	//----- nvinfo : EIATTR_MAXREG_COUNT
	.align		4
        /*001c*/ 	.byte	0x03, 0x1b
        /*001e*/ 	.short	0x00ff


	//----- nvinfo : EIATTR_MERCURY_ISA_VERSION
	.align		4
        /*0020*/ 	.byte	0x03, 0x5f
        /*0022*/ 	.short	0x0101


	//----- nvinfo : EIATTR_COOP_GROUP_MASK_REGIDS
	.align		4
        /*0024*/ 	.byte	0x04, 0x29
        /*0026*/ 	.short	(.L_1324 - .L_1323)


	//   ....[0]....
.L_1323:
        /*0028*/ 	.word	0xffffffff


	//   ....[1]....
        /*002c*/ 	.word	0xffffffff


	//   ....[2]....
        /*0030*/ 	.word	0xffffffff


	//   ....[3]....
        /*0034*/ 	.word	0xffffffff


	//   ....[4]....
        /*0038*/ 	.word	0xffffffff


	//   ....[5]....
        /*003c*/ 	.word	0xffffffff


	//   ....[6]....
        /*0040*/ 	.word	0xffffffff


	//   ....[7]....
        /*0044*/ 	.word	0xffffffff


	//   ....[8]....
        /*0048*/ 	.word	0xffffffff


	//   ....[9]....
        /*004c*/ 	.word	0xffffffff


	//   ....[10]....
        /*0050*/ 	.word	0x0500006e


	//   ....[11]....
        /*0054*/ 	.word	0x0500006e


	//   ....[12]....
        /*0058*/ 	.word	0x0500006e


	//   ....[13]....
        /*005c*/ 	.word	0x0500006e


	//   ....[14]....
        /*0060*/ 	.word	0x0500006e


	//   ....[15]....
        /*0064*/ 	.word	0x0500006e


	//   ....[16]....
        /*0068*/ 	.word	0x0500006e


	//   ....[17]....
        /*006c*/ 	.word	0x0500006e


	//   ....[18]....
        /*0070*/ 	.word	0x0500006e


	//   ....[19]....
        /*0074*/ 	.word	0x0500006e


	//----- nvinfo : EIATTR_COOP_GROUP_INSTR_OFFSETS
	.align		4
.L_1324:
        /*0078*/ 	.byte	0x04, 0x28
        /*007a*/ 	.short	(.L_1326 - .L_1325)


	//   ....[0]....
.L_1325:
        /*007c*/ 	.word	0x00018ab0


	//   ....[1]....
        /*0080*/ 	.word	0x00018ae0


	//   ....[2]....
        /*0084*/ 	.word	0x00018b00


	//   ....[3]....
        /*0088*/ 	.word	0x00018b20


	//   ....[4]....
        /*008c*/ 	.word	0x00018b40


	//   ....[5]....
        /*0090*/ 	.word	0x00018e80


	//   ....[6]....
        /*0094*/ 	.word	0x00018ea0


	//   ....[7]....
        /*0098*/ 	.word	0x00018ec0


	//   ....[8]....
        /*009c*/ 	.word	0x00018ee0


	//   ....[9]....
        /*00a0*/ 	.word	0x00018f00


	//   ....[10]....
        /*00a4*/ 	.word	0x00019750


	//   ....[11]....
        /*00a8*/ 	.word	0x00019800


	//   ....[12]....
        /*00ac*/ 	.word	0x00019870


	//   ....[13]....
        /*00b0*/ 	.word	0x000198e0


	//   ....[14]....
        /*00b4*/ 	.word	0x00019950


	//   ....[15]....
        /*00b8*/ 	.word	0x00019cd0


	//   ....[16]....
        /*00bc*/ 	.word	0x00019d40


	//   ....[17]....
        /*00c0*/ 	.word	0x00019db0


	//   ....[18]....
        /*00c4*/ 	.word	0x00019e20


	//   ....[19]....
        /*00c8*/ 	.word	0x00019e90


	//----- nvinfo : EIATTR_VRC_CTA_INIT_COUNT
	.align		4
.L_1326:
        /*00cc*/ 	.byte	0x02, 0x4a
	.zero		1
	.zero		1


	//----- nvinfo : EIATTR_EXIT_INSTR_OFFSETS
	.align		4
        /*00d0*/ 	.byte	0x04, 0x1c
        /*00d2*/ 	.short	(.L_1328 - .L_1327)


	//   ....[0]....
.L_1327:
        /*00d4*/ 	.word	0x00000770


	//   ....[1]....
        /*00d8*/ 	.word	0x000196e0


	//----- nvinfo : EIATTR_MAX_THREADS
	.align		4
.L_1328:
        /*00dc*/ 	.byte	0x04, 0x05
        /*00de*/ 	.short	(.L_1330 - .L_1329)
.L_1329:
        /*00e0*/ 	.word	0x00000080
        /*00e4*/ 	.word	0x00000001
        /*00e8*/ 	.word	0x00000001


	//----- nvinfo : EIATTR_CRS_STACK_SIZE
	.align		4
.L_1330:
        /*00ec*/ 	.byte	0x04, 0x1e
        /*00ee*/ 	.short	(.L_1332 - .L_1331)
.L_1331:
        /*00f0*/ 	.word	0x00000000


	//----- nvinfo : EIATTR_CBANK_PARAM_SIZE
	.align		4
.L_1332:
        /*00f4*/ 	.byte	0x03, 0x19
        /*00f6*/ 	.short	0x00e8


	//----- nvinfo : EIATTR_PARAM_CBANK
	.align		4
        /*00f8*/ 	.byte	0x04, 0x0a
        /*00fa*/ 	.short	(.L_1334 - .L_1333)
	.align		4
.L_1333:
        /*00fc*/ 	.word	index@(.nv.constant0._ZN10layer_norm31ln_parallel_residual_fwd_kernelINS_13Kernel_traitsIf6__halfS2_S2_fjLj768ELj1ELj4ELj1ELj16ENS_18Kernel_traits_baseILj768EfS2_S2_S2_fjLj128EEEEELb1ELb1ELb0EEEvNS_9FwdParamsE)
        /*0100*/ 	.short	0x0380
        /*0102*/ 	.short	0x00e8


	//----- nvinfo : EIATTR_SW_WAR
	.align		4
.L_1334:
        /*0104*/ 	.byte	0x04, 0x36
        /*0106*/ 	.short	(.L_1336 - .L_1335)
.L_1335:
        /*0108*/ 	.word	0x00000008
.L_1336:


//--------------------- .nv.info._ZN10layer_norm31ln_parallel_residual_fwd_kernelINS_13Kernel_traitsIf6__halfS2_S2_fjLj768ELj1ELj4ELj1ELj16ENS_18Kernel_traits_baseILj768EfS2_S2_S2_fjLj128EEEEELb1ELb1ELb1EEEvNS_9FwdParamsE --------------------------
	.section	.nv.info._ZN10layer_norm31ln_parallel_residual_fwd_kernelINS_13Kernel_traitsIf6__halfS2_S2_fjLj768ELj1ELj4ELj1ELj16ENS_18Kernel_traits_baseILj768EfS2_S2_S2_fjLj128EEEEELb1ELb1ELb1EEEvNS_9FwdParamsE,"",@"SHT_CUDA_INFO"
	.sectionflags	@""
	.align	4


	//----- nvinfo : EIATTR_CUDA_API_VERSION
	.align		4
        /*0000*/ 	.byte	0x04, 0x37
        /*0002*/ 	.short	(.L_1338 - .L_1337)
.L_1337:
        /*0004*/ 	.word	0x00000082


	//----- nvinfo : EIATTR_KPARAM_INFO
	.align		4
.L_1338:
        /*0008*/ 	.byte	0x04, 0x17
        /*000a*/ 	.short	(.L_1340 - .L_1339)
.L_1339:
        /*000c*/ 	.word	0x00000000
        /*0010*/ 	.short	0x0000
        /*0012*/ 	.short	0x0000
        /*0014*/ 	.byte	0x00, 0xf0, 0xa1, 0x03


	//----- nvinfo : EIATTR_SPARSE_MMA_MASK
	.align		4
.L_1340:
        /*0018*/ 	.byte	0x03, 0x50
        /*001a*/ 	.short	0x0000


	//----- nvinfo : EIATTR_MAXREG_COUNT
	.align		4
        /*001c*/ 	.byte	0x03, 0x1b
        /*001e*/ 	.short	0x00ff


	//----- nvinfo : EIATTR_MERCURY_ISA_VERSION
	.align		4
        /*0020*/ 	.byte	0x03, 0x5f
        /*0022*/ 	.short	0x0101


	//----- nvinfo : EIATTR_COOP_GROUP_MASK_REGIDS
	.align		4
        /*0024*/ 	.byte	0x04, 0x29
        /*0026*/ 	.short	(.L_1342 - .L_1341)


	//   ....[0]....
.L_1341:
        /*0028*/ 	.word	0xffffffff


	//   ....[1]....
        /*002c*/ 	.word	0xffffffff


	//   ....[2]....
        /*0030*/ 	.word	0xffffffff


	//   ....[3]....
        /*0034*/ 	.word	0xffffffff


	//   ....[4]....
        /*0038*/ 	.word	0xffffffff


	//   ....[5]....
        /*003c*/ 	.word	0xffffffff


	//   ....[6]....
        /*0040*/ 	.word	0xffffffff


	//   ....[7]....
        /*0044*/ 	.word	0xffffffff


	//   ....[8]....
        /*0048*/ 	.word	0xffffffff


	//   ....[9]....
        /*004c*/ 	.word	0xffffffff


	//   ....[10]....
        /*0050*/ 	.word	0x0500004e


	//   ....[11]....
        /*0054*/ 	.word	0x0500004e


	//   ....[12]....
        /*0058*/ 	.word	0x0500004e


	//   ....[13]....
        /*005c*/ 	.word	0x0500004e


	//   ....[14]....
        /*0060*/ 	.word	0x0500004e


	//   ....[15]....
        /*0064*/ 	.word	0x0500004e


	//   ....[16]....
        /*0068*/ 	.word	0x0500004e


	//   ....[17]....
        /*006c*/ 	.word	0x0500004e


	//   ....[18]....
        /*0070*/ 	.word	0x0500004e


	//   ....[19]....
        /*0074*/ 	.word	0x0500004e


	//----- nvinfo : EIATTR_COOP_GROUP_INSTR_OFFSETS
	.align		4
.L_1342:
        /*0078*/ 	.byte	0x04, 0x28
        /*007a*/ 	.short	(.L_1344 - .L_1343)


	//   ....[0]....
.L_1343:
        /*007c*/ 	.word	0x000184d0


	//   ....[1]....
        /*0080*/ 	.word	0x000184f0


	//   ....[2]....
        /*0084*/ 	.word	0x00018510


	//   ....[3]....
        /*0088*/ 	.word	0x00018530


	//   ....[4]....
        /*008c*/ 	.word	0x00018560


	//   ....[5]....
        /*0090*/ 	.word	0x00018890


	//   ....[6]....
        /*0094*/ 	.word	0x000188b0


	//   ....[7]....
        /*0098*/ 	.word	0x000188d0


	//   ....[8]....
        /*009c*/ 	.word	0x000188f0


	//   ....[9]....
        /*00a0*/ 	.word	0x00018910


	//   ....[10]....
        /*00a4*/ 	.word	0x00019080


	//   ....[11]....
        /*00a8*/ 	.word	0x00019120


	//   ....[12]....
        /*00ac*/ 	.word	0x00019190


	//   ....[13]....
        /*00b0*/ 	.word	0x00019200


	//   ....[14]....
        /*00b4*/ 	.word	0x00019280


	//   ....[15]....
        /*00b8*/ 	.word	0x00019600


	//   ....[16]....
        /*00bc*/ 	.word	0x00019670


	//   ....[17]....
        /*00c0*/ 	.word	0x000196e0


	//   ....[18]....
        /*00c4*/ 	.word	0x00019750


	//   ....[19]....
        /*00c8*/ 	.word	0x000197c0


	//----- nvinfo : EIATTR_VRC_CTA_INIT_COUNT
	.align		4
.L_1344:
        /*00cc*/ 	.byte	0x02, 0x4a
	.zero		1
	.zero		1


	//----- nvinfo : EIATTR_EXIT_INSTR_OFFSETS
	.align		4
        /*00d0*/ 	.byte	0x04, 0x1c
        /*00d2*/ 	.short	(.L_1346 - .L_1345)


	//   ....[0]....
.L_1345:
        /*00d4*/ 	.word	0x00000560


	//   ....[1]....
        /*00d8*/ 	.word	0x00019010


	//----- nvinfo : EIATTR_MAX_THREADS
	.align		4
.L_1346:
        /*00dc*/ 	.byte	0x04, 0x05
        /*00de*/ 	.short	(.L_1348 - .L_1347)
.L_1347:
        /*00e0*/ 	.word	0x00000080
        /*00e4*/ 	.word	0x00000001
        /*00e8*/ 	.word	0x00000001


	//----- nvinfo : EIATTR_CRS_STACK_SIZE
	.align		4
.L_1348:
        /*00ec*/ 	.byte	0x04, 0x1e
        /*00ee*/ 	.short	(.L_1350 - .L_1349)
.L_1349:
        /*00f0*/ 	.word	0x00000000


	//----- nvinfo : EIATTR_CBANK_PARAM_SIZE
	.align		4
.L_1350:
        /*00f4*/ 	.byte	0x03, 0x19
        /*00f6*/ 	.short	0x00e8


	//----- nvinfo : EIATTR_PARAM_CBANK
	.align		4
        /*00f8*/ 	.byte	0x04, 0x0a
        /*00fa*/ 	.short	(.L_1352 - .L_1351)
	.align		4
.L_1351:
        /*00fc*/ 	.word	index@(.nv.constant0._ZN10layer_norm31ln_parallel_residual_fwd_kernelINS_13Kernel_traitsIf6__halfS2_S2_fjLj768ELj1ELj4ELj1ELj16ENS_18Kernel_traits_baseILj768EfS2_S2_S2_fjLj128EEEEELb1ELb1ELb1EEEvNS_9FwdParamsE)
        /*0100*/ 	.short	0x0380
        /*0102*/ 	.short	0x00e8


	//----- nvinfo : EIATTR_SW_WAR
	.align		4
.L_1352:
        /*0104*/ 	.byte	0x04, 0x36
        /*0106*/ 	.short	(.L_1354 - .L_1353)
.L_1353:
        /*0108*/ 	.word	0x00000008
.L_1354:


//--------------------- .nv.info._ZN10layer_norm31ln_parallel_residual_fwd_kernelINS_13Kernel_traitsI6__halfS2_fS2_fjLj768ELj1ELj4ELj1ELj16ENS_18Kernel_traits_baseILj768ES2_S2_fS2_fjLj128EEEEELb0ELb0ELb0EEEvNS_9FwdParamsE --------------------------
	.section	.nv.info._ZN10layer_norm31ln_parallel_residual_fwd_kernelINS_13Kernel_traitsI6__halfS2_fS2_fjLj768ELj1ELj4ELj1ELj16ENS_18Kernel_traits_baseILj768ES2_S2_fS2_fjLj128EEEEELb0ELb0ELb0EEEvNS_9FwdParamsE,"",@"SHT_CUDA_INFO"
	.sectionflags	@""
	.align	4


	//----- nvinfo : EIATTR_CUDA_API_VERSION
	.align		4
        /*0000*/ 	.byte	0x04, 0x37
        /*0002*/ 	.short	(.L_1356 - .L_1355)
.L_1355:
        /*0004*/ 	.word	0x00000082


	//----- nvinfo : EIATTR_KPARAM_INFO
	.align		4
.L_1356:
        /*0008*/ 	.byte	0x04, 0x17
        /*000a*/ 	.short	(.L_1358 - .L_1357)
.L_1357:
        /*000c*/ 	.word	0x00000000
        /*0010*/ 	.short	0x0000
        /*0012*/ 	.short	0x0000
        /*0014*/ 	.byte	0x00, 0xf0, 0xa1, 0x03


	//----- nvinfo : EIATTR_SPARSE_MMA_MASK
	.align		4
.L_1358:
        /*0018*/ 	.byte	0x03, 0x50
        /*001a*/ 	.short	0x0000


	//----- nvinfo : EIATTR_MAXREG_COUNT
	.align		4
        /*001c*/ 	.byte	0x03, 0x1b
        /*001e*/ 	.short	0x00ff


	//----- nvinfo : EIATTR_MERCURY_ISA_VERSION
	.align		4
        /*0020*/ 	.byte	0x03, 0x5f
        /*0022*/ 	.short	0x0101


	//----- nvinfo : EIATTR_COOP_GROUP_MASK_REGIDS
	.align		4
        /*0024*/ 	.byte	0x04, 0x29
        /*0026*/ 	.short	(.L_1360 - .L_1359)


	//   ....[0]....
.L_1359:
        /*0028*/ 	.word	0xffffffff


	//   ....[1]....
        /*002c*/ 	.word	0xffffffff


	//   ....[2]....
        /*0030*/ 	.word	0xffffffff


	//   ....[3]....
        /*0034*/ 	.word	0xffffffff


	//   ....[4]....
        /*0038*/ 	.word	0xffffffff


	//   ....[5]....
        /*003c*/ 	.word	0xffffffff


	//   ....[6]....
        /*0040*/ 	.word	0xffffffff


	//   ....[7]....
        /*0044*/ 	.word	0xffffffff


	//   ....[8]....
        /*0048*/ 	.word	0xffffffff


	//   ....[9]....
        /*004c*/ 	.word	0xffffffff


	//   ....[10]....
        /*0050*/ 	.word	0x0500005e


	//   ....[11]....
        /*0054*/ 	.word	0x0500005e


	//   ....[12]....
        /*0058*/ 	.word	0x0500005e


	//   ....[13]....
        /*005c*/ 	.word	0x0500005e


	//   ....[14]....
        /*0060*/ 	.word	0x0500005e


	//   ....[15]....
        /*0064*/ 	.word	0x0500005e


	//   ....[16]....
        /*0068*/ 	.word	0x0500005e


	//   ....[17]....
        /*006c*/ 	.word	0x0500005e


	//   ....[18]....
        /*0070*/ 	.word	0x0500005e


	//   ....[19]....
        /*0074*/ 	.word	0x0500005e


	//----- nvinfo : EIATTR_COOP_GROUP_INSTR_OFFSETS
	.align		4
.L_1360:
        /*0078*/ 	.byte	0x04, 0x28
        /*007a*/ 	.short	(.L_1362 - .L_1361)


	//   ....[0]....
.L_1361:
        /*007c*/ 	.word	0x00002480


	//   ....[1]....
        /*0080*/ 	.word	0x000024a0


	//   ....[2]....
        /*0084*/ 	.word	0x000024c0


	//   ....[3]....
        /*0088*/ 	.word	0x000024f0


	//   ....[4]....
        /*008c*/ 	.word	0x00002510


	//   ....[5]....
        /*0090*/ 	.word	0x00002850


	//   ....[6]....
        /*0094*/ 	.word	0x00002870


	//   ....[7]....
        /*0098*/ 	.word	0x00002890


	//   ....[8]....
        /*009c*/ 	.word	0x000028b0


	//   ....[9]....
        /*00a0*/ 	.word	0x000028d0


	//   ....[10]....
        /*00a4*/ 	.word	0x000039c0


	//   ....[11]....
        /*00a8*/ 	.word	0x00003a60


	//   ....[12]....
        /*00ac*/ 	.word	0x00003ad0


	//   ....[13]....
        /*00b0*/ 	.word	0x00003b50


	//   ....[14]....
        /*00b4*/ 	.word	0x00003bc0


	//   ....[15]....
        /*00b8*/ 	.word	0x00003f40


	//   ....[16]....
        /*00bc*/ 	.word	0x00003fb0


	//   ....[17]....
        /*00c0*/ 	.word	0x00004020


	//   ....[18]....
        /*00c4*/ 	.word	0x00004090


	//   ....[19]....
        /*00c8*/ 	.word	0x00004100


	//----- nvinfo : EIATTR_VRC_CTA_INIT_COUNT
	.align		4
.L_1362:
        /*00cc*/ 	.byte	0x02, 0x4a
	.zero		1
	.zero		1


	//----- nvinfo : EIATTR_EXIT_INSTR_OFFSETS
	.align		4
        /*00d0*/ 	.byte	0x04, 0x1c
        /*00d2*/ 	.short	(.L_1364 - .L_1363)


	//   ....[0]....
.L_1363:
        /*00d4*/ 	.word	0x00000d10


	//   ....[1]....
        /*00d8*/ 	.word	0x00003950


	//----- nvinfo : EIATTR_MAX_THREADS
	.align		4
.L_1364:
        /*00dc*/ 	.byte	0x04, 0x05
        /*00de*/ 	.short	(.L_1366 - .L_1365)
.L_1365:
        /*00e0*/ 	.word	0x00000080
        /*00e4*/ 	.word	0x00000001
        /*00e8*/ 	.word	0x00000001


	//----- nvinfo : EIATTR_CRS_STACK_SIZE
	.align		4
.L_1366:
        /*00ec*/ 	.byte	0x04, 0x1e
        /*00ee*/ 	.short	(.L_1368 - .L_1367)
.L_1367:
        /*00f0*/ 	.word	0x00000000


	//----- nvinfo : EIATTR_CBANK_PARAM_SIZE
	.align		4
.L_1368:
        /*00f4*/ 	.byte	0x03, 0x19
        /*00f6*/ 	.short	0x00e8


	//----- nvinfo : EIATTR_PARAM_CBANK
	.align		4
        /*00f8*/ 	.byte	0x04, 0x0a
        /*00fa*/ 	.short	(.L_1370 - .L_1369)
	.align		4
.L_1369:
        /*00fc*/ 	.word	index@(.nv.constant0._ZN10layer_norm31ln_parallel_residual_fwd_kernelINS_13Kernel_traitsI6__halfS2_fS2_fjLj768ELj1ELj4ELj1ELj16ENS_18Kernel_traits_baseILj768ES2_S2_fS2_fjLj128EEEEELb0ELb0ELb0EEEvNS_9FwdParamsE)
        /*0100*/ 	.short	0x0380
        /*0102*/ 	.short	0x00e8


	//----- nvinfo : EIATTR_SW_WAR
	.align		4
.L_1370:
        /*0104*/ 	.byte	0x04, 0x36
        /*0106*/ 	.short	(.L_1372 - .L_1371)
.L_1371:
        /*0108*/ 	.word	0x00000008
.L_1372:


//--------------------- .nv.info._ZN10layer_norm31ln_parallel_residual_fwd_kernelINS_13Kernel_traitsI6__halfS2_fS2_fjLj768ELj1ELj4ELj1ELj16ENS_18Kernel_traits_baseILj768ES2_S2_fS2_fjLj128EEEEELb0ELb0ELb1EEEvNS_9FwdParamsE --------------------------
	.section	.nv.info._ZN10layer_norm31ln_parallel_residual_fwd_kernelINS_13Kernel_traitsI6__halfS2_fS2_fjLj768ELj1ELj4ELj1ELj16ENS_18Kernel_traits_baseILj768ES2_S2_fS2_fjLj128EEEEELb0ELb0ELb1EEEvNS_9FwdParamsE,"",@"SHT_CUDA_INFO"
	.sectionflags	@""
	.align	4


	//----- nvinfo : EIATTR_CUDA_API_VERSION
	.align		4
        /*0000*/ 	.byte	0x04, 0x37
        /*0002*/ 	.short	(.L_1374 - .L_1373)
.L_1373:
        /*0004*/ 	.word	0x00000082


	//----- nvinfo : EIATTR_KPARAM_INFO
	.align		4
.L_1374:
        /*0008*/ 	.byte	0x04, 0x17
        /*000a*/ 	.short	(.L_1376 - .L_1375)
.L_1375:
        /*000c*/ 	.word	0x00000000
        /*0010*/ 	.short	0x0000
        /*0012*/ 	.short	0x0000
        /*0014*/ 	.byte	0x00, 0xf0, 0xa1, 0x03


	//----- nvinfo : EIATTR_SPARSE_MMA_MASK
	.align		4
.L_1376:
        /*0018*/ 	.byte	0x03, 0x50
        /*001a*/ 	.short	0x0000


	//----- nvinfo : EIATTR_MAXREG_COUNT
	.align		4
        /*001c*/ 	.byte	0x03, 0x1b
        /*001e*/ 	.short	0x00ff


	//----- nvinfo : EIATTR_MERCURY_ISA_VERSION
	.align		4
        /*0020*/ 	.byte	0x03, 0x5f
        /*0022*/ 	.short	0x0101


	//----- nvinfo : EIATTR_COOP_GROUP_MASK_REGIDS
	.align		4
        /*0024*/ 	.byte	0x04, 0x29
        /*0026*/ 	.short	(.L_1378 - .L_1377)


	//   ....[0]....
.L_1377:
        /*0028*/ 	.word	0xffffffff


	//   ....[1]....
        /*002c*/ 	.word	0xffffffff


	//   ....[2]....
        /*0030*/ 	.word	0xffffffff


	//   ....[3]....
        /*0034*/ 	.word	0xffffffff


	//   ....[4]....
        /*0038*/ 	.word	0xffffffff


	//   ....[5]....
        /*003c*/ 	.word	0xffffffff


	//   ....[6]....
        /*0040*/ 	.word	0xffffffff


	//   ....[7]....
        /*0044*/ 	.word	0xffffffff


	//   ....[8]....
        /*0048*/ 	.word	0xffffffff


	//   ....[9]....
        /*004c*/ 	.word	0xffffffff


	//   ....[10]....
        /*0050*/ 	.word	0x05000062


	//   ....[11]....
        /*0054*/ 	.word	0x05000062


	//   ....[12]....
        /*0058*/ 	.word	0x05000062


	//   ....[13]....
        /*005c*/ 	.word	0x05000062


	//   ....[14]....
        /*0060*/ 	.word	0x05000062


	//   ....[15]....
        /*0064*/ 	.word	0x05000062


	//   ....[16]....
        /*0068*/ 	.word	0x05000062


	//   ....[17]....
        /*006c*/ 	.word	0x05000062


	//   ....[18]....
        /*0070*/ 	.word	0x05000062


	//   ....[19]....
        /*0074*/ 	.word	0x05000062


	//----- nvinfo : EIATTR_COOP_GROUP_INSTR_OFFSETS
	.align		4
.L_1378:
        /*0078*/ 	.byte	0x04, 0x28
        /*007a*/ 	.short	(.L_1380 - .L_1379)


	//   ....[0]....
.L_1379:
        /*007c*/ 	.word	0x00001cf0


	//   ....[1]....
        /*0080*/ 	.word	0x00001d10


	//   ....[2]....
        /*0084*/ 	.word	0x00001d30


	//   ....[3]....
        /*0088*/ 	.word	0x00001d60


	//   ....[4]....
        /*008c*/ 	.word	0x00001d80


	//   ....[5]....
        /*0090*/ 	.word	0x000020b0


	//   ....[6]....
        /*0094*/ 	.word	0x000020d0


	//   ....[7]....
        /*0098*/ 	.word	0x000020f0


	//   ....[8]....
        /*009c*/ 	.word	0x00002110


	//   ....[9]....
        /*00a0*/ 	.word	0x00002130


	//   ....[10]....
        /*00a4*/ 	.word	0x00003120


	//   ....[11]....
        /*00a8*/ 	.word	0x000031c0


	//   ....[12]....
        /*00ac*/ 	.word	0x00003230


	//   ....[13]....
        /*00b0*/ 	.word	0x000032b0


	//   ....[14]....
        /*00b4*/ 	.word	0x00003320


	//   ....[15]....
        /*00b8*/ 	.word	0x00003690


	//   ....[16]....
        /*00bc*/ 	.word	0x00003700


	//   ....[17]....
        /*00c0*/ 	.word	0x00003770


	//   ....[18]....
        /*00c4*/ 	.word	0x000037e0


	//   ....[19]....
        /*00c8*/ 	.word	0x00003850


	//----- nvinfo : EIATTR_VRC_CTA_INIT_COUNT
	.align		4
.L_1380:
        /*00cc*/ 	.byte	0x02, 0x4a
	.zero		1
	.zero		1


	//----- nvinfo : EIATTR_EXIT_INSTR_OFFSETS
	.align		4
        /*00d0*/ 	.byte	0x04, 0x1c
        /*00d2*/ 	.short	(.L_1382 - .L_1381)


	//   ....[0]....
.L_1381:
        /*00d4*/ 	.word	0x00000740


	//   ....[1]....
        /*00d8*/ 	.word	0x000030b0


	//----- nvinfo : EIATTR_MAX_THREADS
	.align		4
.L_1382:
        /*00dc*/ 	.byte	0x04, 0x05
        /*00de*/ 	.short	(.L_1384 - .L_1383)
.L_1383:
        /*00e0*/ 	.word	0x00000080
        /*00e4*/ 	.word	0x00000001
        /*00e8*/ 	.word	0x00000001


	//----- nvinfo : EIATTR_CRS_STACK_SIZE
	.align		4
.L_1384:
        /*00ec*/ 	.byte	0x04, 0x1e
        /*00ee*/ 	.short	(.L_1386 - .L_1385)
.L_1385:
        /*00f0*/ 	.word	0x00000000


	//----- nvinfo : EIATTR_CBANK_PARAM_SIZE
	.align		4
.L_1386:
        /*00f4*/ 	.byte	0x03, 0x19
        /*00f6*/ 	.short	0x00e8


	//----- nvinfo : EIATTR_PARAM_CBANK
	.align		4
        /*00f8*/ 	.byte	0x04, 0x0a
        /*00fa*/ 	.short	(.L_1388 - .L_1387)
	.align		4
.L_1387:
        /*00fc*/ 	.word	index@(.nv.constant0._ZN10layer_norm31ln_parallel_residual_fwd_kernelINS_13Kernel_traitsI6__halfS2_fS2_fjLj768ELj1ELj4ELj1ELj16ENS_18Kernel_traits_baseILj768ES2_S2_fS2_fjLj128EEEEELb0ELb0ELb1EEEvNS_9FwdParamsE)
        /*0100*/ 	.short	0x0380
        /*0102*/ 	.short	0x00e8


	//----- nvinfo : EIATTR_SW_WAR
	.align		4
.L_1388:
        /*0104*/ 	.byte	0x04, 0x36
        /*0106*/ 	.short	(.L_1390 - .L_1389)
.L_1389:
        /*0108*/ 	.word	0x00000008
.L_1390:


//--------------------- .nv.info._ZN10layer_norm31ln_parallel_residual_fwd_kernelINS_13Kernel_traitsI6__halfS2_fS2_fjLj768ELj1ELj4ELj1ELj16ENS_18Kernel_traits_baseILj768ES2_S2_fS2_fjLj128EEEEELb0ELb1ELb0EEEvNS_9FwdParamsE --------------------------
	.section	.nv.info._ZN10layer_norm31ln_parallel_residual_fwd_kernelINS_13Kernel_traitsI6__halfS2_fS2_fjLj768ELj1ELj4ELj1ELj16ENS_18Kernel_traits_baseILj768ES2_S2_fS2_fjLj128EEEEELb0ELb1ELb0EEEvNS_9FwdParamsE,"",@"SHT_CUDA_INFO"
	.sectionflags	@""
	.align	4


	//----- nvinfo : EIATTR_CUDA_API_VERSION
	.align		4
        /*0000*/ 	.byte	0x04, 0x37
        /*0002*/ 	.short	(.L_1392 - .L_1391)
.L_1391:
        /*0004*/ 	.word	0x00000082


	//----- nvinfo : EIATTR_KPARAM_INFO
	.align		4
.L_1392:
        /*0008*/ 	.byte	0x04, 0x17
        /*000a*/ 	.short	(.L_1394 - .L_1393)
.L_1393:
        /*000c*/ 	.word	0x00000000
        /*0010*/ 	.short	0x0000
        /*0012*/ 	.short	0x0000
        /*0014*/ 	.byte	0x00, 0xf0, 0xa1, 0x03


	//----- nvinfo : EIATTR_SPARSE_MMA_MASK
	.align		4
.L_1394:
        /*0018*/ 	.byte	0x03, 0x50
        /*001a*/ 	.short	0x0000


	//----- nvinfo : EIATTR_MAXREG_COUNT
	.align		4
        /*001c*/ 	.byte	0x03, 0x1b
        /*001e*/ 	.short	0x00ff


	//----- nvinfo : EIATTR_MERCURY_ISA_VERSION
	.align		4
        /*0020*/ 	.byte	0x03, 0x5f
        /*0022*/ 	.short	0x0101


	//----- nvinfo : EIATTR_COOP_GROUP_MASK_REGIDS
	.align		4
        /*0024*/ 	.byte	0x04, 0x29
        /*0026*/ 	.short	(.L_1396 - .L_1395)


	//   ....[0]....
.L_1395:
        /*0028*/ 	.word	0xffffffff


	//   ....[1]....
        /*002c*/ 	.word	0xffffffff


	//   ....[2]....
        /*0030*/ 	.word	0xffffffff


	//   ....[3]....
        /*0034*/ 	.word	0xffffffff


	//   ....[4]....
        /*0038*/ 	.word	0xffffffff


	//   ....[5]....
        /*003c*/ 	.word	0xffffffff


	//   ....[6]....
        /*0040*/ 	.word	0xffffffff


	//   ....[7]....
        /*0044*/ 	.word	0xffffffff


	//   ....[8]....
        /*0048*/ 	.word	0xffffffff


	//   ....[9]....
        /*004c*/ 	.word	0xffffffff


	//   ....[10]....
        /*0050*/ 	.word	0x05000043


	//   ....[11]....
        /*0054*/ 	.word	0x05000043


	//   ....[12]....
        /*0058*/ 	.word	0x05000043


	//   ....[13]....
        /*005c*/ 	.word	0x05000043


	//   ....[14]....
        /*0060*/ 	.word	0x05000043


	//   ....[15]....
        /*0064*/ 	.word	0x05000043


	//   ....[16]....
        /*0068*/ 	.word	0x05000043


	//   ....[17]....
        /*006c*/ 	.word	0x05000043


	//   ....[18]....
        /*0070*/ 	.word	0x05000043


	//   ....[19]....
        /*0074*/ 	.word	0x05000043


	//----- nvinfo : EIATTR_COOP_GROUP_INSTR_OFFSETS
	.align		4
.L_1396:
        /*0078*/ 	.byte	0x04, 0x28
        /*007a*/ 	.short	(.L_1398 - .L_1397)


	//   ....[0]....
.L_1397:
        /*007c*/ 	.word	0x00001bb0


	//   ....[1]....
        /*0080*/ 	.word	0x00001be0


	//   ....[2]....
        /*0084*/ 	.word	0x00001c00


	//   ....[3]....
        /*0088*/ 	.word	0x00001c20


	//   ....[4]....
        /*008c*/ 	.word	0x00001c40


	//   ....[5]....
        /*0090*/ 	.word	0x00001f80


	//   ....[6]....
        /*0094*/ 	.word	0x00001fa0


	//   ....[7]....
        /*0098*/ 	.word	0x00001fc0


	//   ....[8]....
        /*009c*/ 	.word	0x00001fe0


	//   ....[9]....
        /*00a0*/ 	.word	0x00002000


	//   ....[10]....
        /*00a4*/ 	.word	0x00002b20


	//   ....[11]....
        /*00a8*/ 	.word	0x00002bd0


	//   ....[12]....
        /*00ac*/ 	.word	0x00002c40


	//   ....[13]....
        /*00b0*/ 	.word	0x00002cb0


	//   ....[14]....
        /*00b4*/ 	.word	0x00002d20


	//   ....[15]....
        /*00b8*/ 	.word	0x000030c0


	//   ....[16]....
        /*00bc*/ 	.word	0x00003130


	//   ....[17]....
        /*00c0*/ 	.word	0x000031a0


	//   ....[18]....
        /*00c4*/ 	.word	0x00003210


	//   ....[19]....
        /*00c8*/ 	.word	0x00003280


	//----- nvinfo : EIATTR_VRC_CTA_INIT_COUNT
	.align		4
.L_1398:
        /*00cc*/ 	.byte	0x02, 0x4a
	.zero		1
	.zero		1


	//----- nvinfo : EIATTR_EXIT_INSTR_OFFSETS
	.align		4
        /*00d0*/ 	.byte	0x04, 0x1c
        /*00d2*/ 	.short	(.L_1400 - .L_1399)


	//   ....[0]....
.L_1399:
        /*00d4*/ 	.word	0x000004a0


	//   ....[1]....
        /*00d8*/ 	.word	0x00002ab0


	//----- nvinfo : EIATTR_MAX_THREADS
	.align		4
.L_1400:
        /*00dc*/ 	.byte	0x04, 0x05
        /*00de*/ 	.short	(.L_1402 - .L_1401)
.L_1401:
        /*00e0*/ 	.word	0x00000080
        /*00e4*/ 	.word	0x00000001
        /*00e8*/ 	.word	0x00000001


	//----- nvinfo : EIATTR_CRS_STACK_SIZE
	.align		4
.L_1402:
        /*00ec*/ 	.byte	0x04, 0x1e
        /*00ee*/ 	.short	(.L_1404 - .L_1403)
.L_1403:
        /*00f0*/ 	.word	0x00000000


	//----- nvinfo : EIATTR_CBANK_PARAM_SIZE
	.align		4
.L_1404:
        /*00f4*/ 	.byte	0x03, 0x19
        /*00f6*/ 	.short	0x00e8


	//----- nvinfo : EIATTR_PARAM_CBANK
	.align		4
        /*00f8*/ 	.byte	0x04, 0x0a
        /*00fa*/ 	.short	(.L_1406 - .L_1405)
	.align		4
.L_1405:
        /*00fc*/ 	.word	index@(.nv.constant0._ZN10layer_norm31ln_parallel_residual_fwd_kernelINS_13Kernel_traitsI6__halfS2_fS2_fjLj768ELj1ELj4ELj1ELj16ENS_18Kernel_traits_baseILj768ES2_S2_fS2_fjLj128EEEEELb0ELb1ELb0EEEvNS_9FwdParamsE)
        /*0100*/ 	.short	0x0380
        /*0102*/ 	.short	0x00e8


	//----- nvinfo : EIATTR_SW_WAR
	.align		4
.L_1406:
        /*0104*/ 	.byte	0x04, 0x36
        /*0106*/ 	.short	(.L_1408 - .L_1407)
.L_1407:
        /*0108*/ 	.word	0x00000008
.L_1408:


//--------------------- .nv.info._ZN10layer_norm31ln_parallel_residual_fwd_kernelINS_13Kernel_traitsI6__halfS2_fS2_fjLj768ELj1ELj4ELj1ELj16ENS_18Kernel_traits_baseILj768ES2_S2_fS2_fjLj128EEEEELb0ELb1ELb1EEEvNS_9FwdParamsE --------------------------
	.section	.nv.info._ZN10layer_norm31ln_parallel_residual_fwd_kernelINS_13Kernel_traitsI6__halfS2_fS2_fjLj768ELj1ELj4ELj1ELj16ENS_18Kernel_traits_baseILj768ES2_S2_fS2_fjLj128EEEEELb0ELb1ELb1EEEvNS_9FwdParamsE,"",@"SHT_CUDA_INFO"
	.sectionflags	@""
	.align	4


	//----- nvinfo : EIATTR_CUDA_API_VERSION
	.align		4
        /*0000*/ 	.byte	0x04, 0x37
        /*0002*/ 	.short	(.L_1410 - .L_1409)
.L_1409:
        /*0004*/ 	.word	0x00000082


	//----- nvinfo : EIATTR_KPARAM_INFO
	.align		4
.L_1410:
        /*0008*/ 	.byte	0x04, 0x17
        /*000a*/ 	.short	(.L_1412 - .L_1411)
.L_1411:
        /*000c*/ 	.word	0x00000000
        /*0010*/ 	.short	0x0000
        /*0012*/ 	.short	0x0000
        /*0014*/ 	.byte	0x00, 0xf0, 0xa1, 0x03


	//----- nvinfo : EIATTR_SPARSE_MMA_MASK
	.align		4
.L_1412:
        /*0018*/ 	.byte	0x03, 0x50
        /*001a*/ 	.short	0x0000


	//----- nvinfo : EIATTR_MAXREG_COUNT
	.align		4
        /*001c*/ 	.byte	0x03, 0x1b
        /*001e*/ 	.short	0x00ff


	//----- nvinfo : EIATTR_MERCURY_ISA_VERSION
	.align		4
        /*0020*/ 	.byte	0x03, 0x5f
        /*0022*/ 	.short	0x0101


	//----- nvinfo : EIATTR_COOP_GROUP_MASK_REGIDS
	.align		4
        /*0024*/ 	.byte	0x04, 0x29
        /*0026*/ 	.short	(.L_1414 - .L_1413)


	//   ....[0]....
.L_1413:
        /*0028*/ 	.word	0xffffffff


	//   ....[1]....
        /*002c*/ 	.word	0xffffffff


	//   ....[2]....
        /*0030*/ 	.word	0xffffffff


	//   ....[3]....
        /*0034*/ 	.word	0xffffffff


	//   ....[4]....
        /*0038*/ 	.word	0xffffffff


	//   ....[5]....
        /*003c*/ 	.word	0xffffffff


	//   ....[6]....
        /*0040*/ 	.word	0xffffffff


	//   ....[7]....
        /*0044*/ 	.word	0xffffffff


	//   ....[8]....
        /*0048*/ 	.word	0xffffffff


	//   ....[9]....
        /*004c*/ 	.word	0xffffffff


	//   ....[10]....
        /*0050*/ 	.word	0x05000040


	//   ....[11]....
        /*0054*/ 	.word	0x05000040


	//   ....[12]....
        /*0058*/ 	.word	0x05000040


	//   ....[13]....
        /*005c*/ 	.word	0x05000040


	//   ....[14]....
        /*0060*/ 	.word	0x05000040


	//   ....[15]....
        /*0064*/ 	.word	0x05000040


	//   ....[16]....
        /*0068*/ 	.word	0x05000040


	//   ....[17]....
        /*006c*/ 	.word	0x05000040


	//   ....[18]....
        /*0070*/ 	.word	0x05000040


	//   ....[19]....
        /*0074*/ 	.word	0x05000040


	//----- nvinfo : EIATTR_COOP_GROUP_INSTR_OFFSETS
	.align		4
.L_1414:
        /*0078*/ 	.byte	0x04, 0x28
        /*007a*/ 	.short	(.L_1416 - .L_1415)


	//   ....[0]....
.L_1415:
        /*007c*/ 	.word	0x00001c40


	//   ....[1]....
        /*0080*/ 	.word	0x00001c70


	//   ....[2]....
        /*0084*/ 	.word	0x00001c90


	//   ....[3]....
        /*0088*/ 	.word	0x00001cb0


	//   ....[4]....
        /*008c*/ 	.word	0x00001cd0


	//   ....[5]....
        /*0090*/ 	.word	0x00002000


	//   ....[6]....
        /*0094*/ 	.word	0x00002020


	//   ....[7]....
        /*0098*/ 	.word	0x00002040


	//   ....[8]....
        /*009c*/ 	.word	0x00002060


	//   ....[9]....
        /*00a0*/ 	.word	0x00002080


	//   ....[10]....
        /*00a4*/ 	.word	0x000027e0


	//   ....[11]....
        /*00a8*/ 	.word	0x00002870


	//   ....[12]....
        /*00ac*/ 	.word	0x000028e0


	//   ....[13]....
        /*00b0*/ 	.word	0x00002950


	//   ....[14]....
        /*00b4*/ 	.word	0x000029c0


	//   ....[15]....
        /*00b8*/ 	.word	0x00002d50


	//   ....[16]....
        /*00bc*/ 	.word	0x00002db0


	//   ....[17]....
        /*00c0*/ 	.word	0x00002e10


	//   ....[18]....
        /*00c4*/ 	.word	0x00002e70


	//   ....[19]....
        /*00c8*/ 	.word	0x00002ed0


	//----- nvinfo : EIATTR_VRC_CTA_INIT_COUNT
	.align		4
.L_1416:
        /*00cc*/ 	.byte	0x02, 0x4a
	.zero		1
	.zero		1


	//----- nvinfo : EIATTR_EXIT_INSTR_OFFSETS
	.align		4
        /*00d0*/ 	.byte	0x04, 0x1c
        /*00d2*/ 	.short	(.L_1418 - .L_1417)


	//   ....[0]....
.L_1417:
        /*00d4*/ 	.word	0x000002f0


	//   ....[1]....
        /*00d8*/ 	.word	0x00002770


	//----- nvinfo : EIATTR_MAX_THREADS
	.align		4
.L_1418:
        /*00dc*/ 	.byte	0x04, 0x05
        /*00de*/ 	.short	(.L_1420 - .L_1419)
.L_1419:
        /*00e0*/ 	.word	0x00000080
        /*00e4*/ 	.word	0x00000001
        /*00e8*/ 	.word	0x00000001


	//----- nvinfo : EIATTR_CRS_STACK_SIZE
	.align		4
.L_1420:
        /*00ec*/ 	.byte	0x04, 0x1e
        /*00ee*/ 	.short	(.L_1422 - .L_1421)
.L_1421:
        /*00f0*/ 	.word	0x00000000


	//----- nvinfo : EIATTR_CBANK_PARAM_SIZE
	.align		4
.L_1422:
        /*00f4*/ 	.byte	0x03, 0x19
        /*00f6*/ 	.short	0x00e8


	//----- nvinfo : EIATTR_PARAM_CBANK
	.align		4
        /*00f8*/ 	.byte	0x04, 0x0a
        /*00fa*/ 	.short	(.L_1424 - .L_1423)
	.align		4
.L_1423:
        /*00fc*/ 	.word	index@(.nv.constant0._ZN10layer_norm31ln_parallel_residual_fwd_kernelINS_13Kernel_traitsI6__halfS2_fS2_fjLj768ELj1ELj4ELj1ELj16ENS_18Kernel_traits_baseILj768ES2_S2_fS2_fjLj128EEEEELb0ELb1ELb1EEEvNS_9FwdParamsE)
        /*0100*/ 	.short	0x0380
        /*0102*/ 	.short	0x00e8


	//----- nvinfo : EIATTR_SW_WAR
	.align		4
.L_1424:
        /*0104*/ 	.byte	0x04, 0x36
        /*0106*/ 	.short	(.L_1426 - .L_1425)
.L_1425:
        /*0108*/ 	.word	0x00000008
.L_1426:


//--------------------- .nv.info._ZN10layer_norm31ln_parallel_residual_fwd_kernelINS_13Kernel_traitsI6__halfS2_fS2_fjLj768ELj1ELj4ELj1ELj16ENS_18Kernel_traits_baseILj768ES2_S2_fS2_fjLj128EEEEELb1ELb0ELb0EEEvNS_9FwdParamsE --------------------------
	.section	.nv.info._ZN10layer_norm31ln_parallel_residual_fwd_kernelINS_13Kernel_traitsI6__halfS2_fS2_fjLj768ELj1ELj4ELj1ELj16ENS_18Kernel_traits_baseILj768ES2_S2_fS2_fjLj128EEEEELb1ELb0ELb0EEEvNS_9FwdParamsE,"",@"SHT_CUDA_INFO"
	.sectionflags	@""
	.align	4


	//----- nvinfo : EIATTR_CUDA_API_VERSION
	.align		4
        /*0000*/ 	.byte	0x04, 0x37
        /*0002*/ 	.short	(.L_1428 - .L_1427)
.L_1427:
        /*0004*/ 	.word	0x00000082


	//----- nvinfo : EIATTR_KPARAM_INFO
	.align		4
.L_1428:
        /*0008*/ 	.byte	0x04, 0x17
        /*000a*/ 	.short	(.L_1430 - .L_1429)
.L_1429:
        /*000c*/ 	.word	0x00000000
        /*0010*/ 	.short	0x0000
        /*0012*/ 	.short	0x0000
        /*0014*/ 	.byte	0x00, 0xf0, 0xa1, 0x03


	//----- nvinfo : EIATTR_SPARSE_MMA_MASK
	.align		4
.L_1430:
        /*0018*/ 	.byte	0x03, 0x50
        /*001a*/ 	.short	0x0000


	//----- nvinfo : EIATTR_MAXREG_COUNT
	.align		4
        /*001c*/ 	.byte	0x03, 0x1b
        /*001e*/ 	.short	0x00ff


	//----- nvinfo : EIATTR_ANNOTATIONS
	.align		4
        /*0020*/ 	.byte	0x04, 0x55
        /*0022*/ 	.short	(.L_1432 - .L_1431)


	//   ....[0]....
.L_1431:
        /*0024*/ 	.word	0x00000001
        /*0028*/ 	.byte	0x50, 0x04, 0x00, 0x00, 0x01, 0x00, 0x00, 0x00, 0x40, 0x07, 0x00, 0x00, 0x01, 0x00, 0x00, 0x00
        /*0038*/ 	.byte	0x20, 0x0a, 0x00, 0x00, 0x01, 0x00, 0x00, 0x00, 0x00, 0x0d, 0x00, 0x00, 0x01, 0x00, 0x00, 0x00
        /*0048*/ 	.byte	0xf0, 0x13, 0x00, 0x00


	//----- nvinfo : EIATTR_MERCURY_ISA_VERSION
	.align		4
.L_1432:
        /*004c*/ 	.byte	0x03, 0x5f
        /*004e*/ 	.short	0x0101


	//----- nvinfo : EIATTR_COOP_GROUP_MASK_REGIDS
	.align		4
        /*0050*/ 	.byte	0x04, 0x29
        /*0052*/ 	.short	(.L_1434 - .L_1433)


	//   ....[0]....
.L_1433:
        /*0054*/ 	.word	0xffffffff


	//   ....[1]....
        /*0058*/ 	.word	0xffffffff


	//   ....[2]....
        /*005c*/ 	.word	0xffffffff


	//   ....[3]....
        /*0060*/ 	.word	0xffffffff


	//   ....[4]....
        /*0064*/ 	.word	0xffffffff


	//   ....[5]....
        /*0068*/ 	.word	0xffffffff


	//   ....[6]....
        /*006c*/ 	.word	0xffffffff


	//   ....[7]....
        /*0070*/ 	.word	0xffffffff


	//   ....[8]....
        /*0074*/ 	.word	0xffffffff


	//   ....[9]....
        /*0078*/ 	.word	0xffffffff


	//   ....[10]....
        /*007c*/ 	.word	0x0500005e


	//   ....[11]....
        /*0080*/ 	.word	0x0500005e


	//   ....[12]....
        /*0084*/ 	.word	0x0500005e


	//   ....[13]....
        /*0088*/ 	.word	0x0500005e


	//   ....[14]....
        /*008c*/ 	.word	0x0500005e


	//   ....[15]....
        /*0090*/ 	.word	0x0500005e


	//   ....[16]....
        /*0094*/ 	.word	0x0500005e


	//   ....[17]....
        /*0098*/ 	.word	0x0500005e


	//   ....[18]....
        /*009c*/ 	.word	0x0500005e


	//   ....[19]....
        /*00a0*/ 	.word	0x0500005e


	//----- nvinfo : EIATTR_COOP_GROUP_INSTR_OFFSETS
	.align		4
.L_1434:
        /*00a4*/ 	.byte	0x04, 0x28
        /*00a6*/ 	.short	(.L_1436 - .L_1435)


	//   ....[0]....
.L_1435:
        /*00a8*/ 	.word	0x0001d910


	//   ....[1]....
        /*00ac*/ 	.word	0x0001d940


	//   ....[2]....
        /*00b0*/ 	.word	0x0001d960


	//   ....[3]....
        /*00b4*/ 	.word	0x0001d980


	//   ....[4]....
        /*00b8*/ 	.word	0x0001d9a0


	//   ....[5]....
        /*00bc*/ 	.word	0x0001dce0


	//   ....[6]....
        /*00c0*/ 	.word	0x0001dd00


	//   ....[7]....
        /*00c4*/ 	.word	0x0001dd20


	//   ....[8]....
        /*00c8*/ 	.word	0x0001dd40


	//   ....[9]....
        /*00cc*/ 	.word	0x0001dd60


	//   ....[10]....
        /*00d0*/ 	.word	0x0001ee70


	//   ....[11]....
        /*00d4*/ 	.word	0x0001ef20


	//   ....[12]....
        /*00d8*/ 	.word	0x0001ef90


	//   ....[13]....
        /*00dc*/ 	.word	0x0001f000


	//   ....[14]....
        /*00e0*/ 	.word	0x0001f070


	//   ....[15]....
        /*00e4*/ 	.word	0x0001f410


	//   ....[16]....
        /*00e8*/ 	.word	0x0001f480


	//   ....[17]....
        /*00ec*/ 	.word	0x0001f4f0


	//   ....[18]....
        /*00f0*/ 	.word	0x0001f560


	//   ....[19]....
        /*00f4*/ 	.word	0x0001f5d0


	//----- nvinfo : EIATTR_VRC_CTA_INIT_COUNT
	.align		4
.L_1436:
        /*00f8*/ 	.byte	0x02, 0x4a
	.zero		1
	.zero		1


	//----- nvinfo : EIATTR_EXIT_INSTR_OFFSETS
	.align		4
        /*00fc*/ 	.byte	0x04, 0x1c
        /*00fe*/ 	.short	(.L_1438 - .L_1437)


	//   ....[0]....
.L_1437:
        /*0100*/ 	.word	0x00000f70


	//   ....[1]....
        /*0104*/ 	.word	0x0001ee00


	//----- nvinfo : EIATTR_MAX_THREADS
	.align		4
.L_1438:
        /*0108*/ 	.byte	0x04, 0x05
        /*010a*/ 	.short	(.L_1440 - .L_1439)
.L_1439:
        /*010c*/ 	.word	0x00000080
        /*0110*/ 	.word	0x00000001
        /*0114*/ 	.word	0x00000001


	//----- nvinfo : EIATTR_CRS_STACK_SIZE
	.align		4
.L_1440:
        /*0118*/ 	.byte	0x04, 0x1e
        /*011a*/ 	.short	(.L_1442 - .L_1441)
.L_1441:
        /*011c*/ 	.word	0x00000000


	//----- nvinfo : EIATTR_CBANK_PARAM_SIZE
	.align		4
.L_1442:
        /*0120*/ 	.byte	0x03, 0x19
        /*0122*/ 	.short	0x00e8


	//----- nvinfo : EIATTR_PARAM_CBANK
	.align		4
        /*0124*/ 	.byte	0x04, 0x0a
        /*0126*/ 	.short	(.L_1444 - .L_1443)
	.align		4
.L_1443:
        /*0128*/ 	.word	index@(.nv.constant0._ZN10layer_norm31ln_parallel_residual_fwd_kernelINS_13Kernel_traitsI6__halfS2_fS2_fjLj768ELj1ELj4ELj1ELj16ENS_18Kernel_traits_baseILj768ES2_S2_fS2_fjLj128EEEEELb1ELb0ELb0EEEvNS_9FwdParamsE)
        /*012c*/ 	.short	0x0380
        /*012e*/ 	.short	0x00e8


	//----- nvinfo : EIATTR_SW_WAR
	.align		4
.L_1444:
        /*0130*/ 	.byte	0x04, 0x36
        /*0132*/ 	.short	(.L_1446 - .L_1445)
.L_1445:
        /*0134*/ 	.word	0x00000008
.L_1446:


//--------------------- .nv.info._ZN10layer_norm31ln_parallel_residual_fwd_kernelINS_13Kernel_traitsI6__halfS2_fS2_fjLj768ELj1ELj4ELj1ELj16ENS_18Kernel_traits_baseILj768ES2_S2_fS2_fjLj128EEEEELb1ELb0ELb1EEEvNS_9FwdParamsE --------------------------
	.section	.nv.info._ZN10layer_norm31ln_parallel_residual_fwd_kernelINS_13Kernel_traitsI6__halfS2_fS2_fjLj768ELj1ELj4ELj1ELj16ENS_18Kernel_traits_baseILj768ES2_S2_fS2_fjLj128EEEEELb1ELb0ELb1EEEvNS_9FwdParamsE,"",@"SHT_CUDA_INFO"
	.sectionflags	@""
	.align	4


	//----- nvinfo : EIATTR_CUDA_API_VERSION
	.align		4
        /*0000*/ 	.byte	0x04, 0x37
        /*0002*/ 	.short	(.L_1448 - .L_1447)
.L_1447:
        /*0004*/ 	.word	0x00000082


	//----- nvinfo : EIATTR_KPARAM_INFO
	.align		4
.L_1448:
        /*0008*/ 	.byte	0x04, 0x17
        /*000a*/ 	.short	(.L_1450 - .L_1449)
.L_1449:
        /*000c*/ 	.word	0x00000000
        /*0010*/ 	.short	0x0000
        /*0012*/ 	.short	0x0000
        /*0014*/ 	.byte	0x00, 0xf0, 0xa1, 0x03


	//----- nvinfo : EIATTR_SPARSE_MMA_MASK
	.align		4
.L_1450:
        /*0018*/ 	.byte	0x03, 0x50
        /*001a*/ 	.short	0x0000


	//----- nvinfo : EIATTR_MAXREG_COUNT
	.align		4
        /*001c*/ 	.byte	0x03, 0x1b
        /*001e*/ 	.short	0x00ff


	//----- nvinfo : EIATTR_MERCURY_ISA_VERSION
	.align		4
        /*0020*/ 	.byte	0x03, 0x5f
        /*0022*/ 	.short	0x0101


	//----- nvinfo : EIATTR_COOP_GROUP_MASK_REGIDS
	.align		4
        /*0024*/ 	.byte	0x04, 0x29
        /*0026*/ 	.short	(.L_1452 - .L_1451)


	//   ....[0]....
.L_1451:
        /*0028*/ 	.word	0xffffffff


	//   ....[1]....
        /*002c*/ 	.word	0xffffffff


	//   ....[2]....
        /*0030*/ 	.word	0xffffffff


	//   ....[3]....
        /*0034*/ 	.word	0xffffffff


	//   ....[4]....
        /*0038*/ 	.word	0xffffffff


	//   ....[5]....
        /*003c*/ 	.word	0xffffffff


	//   ....[6]....
        /*0040*/ 	.word	0xffffffff


	//   ....[7]....
        /*0044*/ 	.word	0xffffffff


	//   ....[8]....
        /*0048*/ 	.word	0xffffffff


	//   ....[9]....
        /*004c*/ 	.word	0xffffffff


	//   ....[10]....
        /*0050*/ 	.word	0x05000071


	//   ....[11]....
        /*0054*/ 	.word	0x05000071


	//   ....[12]....
        /*0058*/ 	.word	0x05000071


	//   ....[13]....
        /*005c*/ 	.word	0x05000071


	//   ....[14]....
        /*0060*/ 	.word	0x05000071


	//   ....[15]....
        /*0064*/ 	.word	0x05000071


	//   ....[16]....
        /*0068*/ 	.word	0x05000071


	//   ....[17]....
        /*006c*/ 	.word	0x05000071


	//   ....[18]....
        /*0070*/ 	.word	0x05000071


	//   ....[19]....
        /*0074*/ 	.word	0x05000071


	//----- nvinfo : EIATTR_COOP_GROUP_INSTR_OFFSETS
	.align		4
.L_1452:
        /*0078*/ 	.byte	0x04, 0x28
        /*007a*/ 	.short	(.L_1454 - .L_1453)


	//   ....[0]....
.L_1453:
        /*007c*/ 	.word	0x00019610


	//   ....[1]....
        /*0080*/ 	.word	0x00019630


	//   ....[2]....
        /*0084*/ 	.word	0x00019650


	//   ....[3]....
        /*0088*/ 	.word	0x00019670


	//   ....[4]....
        /*008c*/ 	.word	0x000196a0


	//   ....[5]....
        /*0090*/ 	.word	0x000199d0


	//   ....[6]....
        /*0094*/ 	.word	0x000199f0


	//   ....[7]....
        /*0098*/ 	.word	0x00019a10


	//   ....[8]....
        /*009c*/ 	.word	0x00019a30


	//   ....[9]....
        /*00a0*/ 	.word	0x00019a50


	//   ....[10]....
        /*00a4*/ 	.word	0x0001aa40


	//   ....[11]....
        /*00a8*/ 	.word	0x0001aae0


	//   ....[12]....
        /*00ac*/ 	.word	0x0001ab50


	//   ....[13]....
        /*00b0*/ 	.word	0x0001abc0


	//   ....[14]....
        /*00b4*/ 	.word	0x0001ac40


	//   ....[15]....
        /*00b8*/ 	.word	0x0001afc0


	//   ....[16]....
        /*00bc*/ 	.word	0x0001b030


	//   ....[17]....
        /*00c0*/ 	.word	0x0001b0a0


	//   ....[18]....
        /*00c4*/ 	.word	0x0001b110


	//   ....[19]....
        /*00c8*/ 	.word	0x0001b180


	//----- nvinfo : EIATTR_VRC_CTA_INIT_COUNT
	.align		4
.L_1454:
        /*00cc*/ 	.byte	0x02, 0x4a
	.zero		1
	.zero		1


	//----- nvinfo : EIATTR_EXIT_INSTR_OFFSETS
	.align		4
        /*00d0*/ 	.byte	0x04, 0x1c
        /*00d2*/ 	.short	(.L_1456 - .L_1455)


	//   ....[0]....
.L_1455:
        /*00d4*/ 	.word	0x00000940


	//   ....[1]....
        /*00d8*/ 	.word	0x0001a9e0


	//----- nvinfo : EIATTR_MAX_THREADS
	.align		4
.L_1456:
        /*00dc*/ 	.byte	0x04, 0x05
        /*00de*/ 	.short	(.L_1458 - .L_1457)
.L_1457:
        /*00e0*/ 	.word	0x00000080
        /*00e4*/ 	.word	0x00000001
        /*00e8*/ 	.word	0x00000001


	//----- nvinfo : EIATTR_CRS_STACK_SIZE
	.align		4
.L_1458:
        /*00ec*/ 	.byte	0x04, 0x1e
        /*00ee*/ 	.short	(.L_1460 - .L_1459)
.L_1459:
        /*00f0*/ 	.word	0x00000000


	//----- nvinfo : EIATTR_CBANK_PARAM_SIZE
	.align		4
.L_1460:
        /*00f4*/ 	.byte	0x03, 0x19
        /*00f6*/ 	.short	0x00e8


	//----- nvinfo : EIATTR_PARAM_CBANK
	.align		4
        /*00f8*/ 	.byte	0x04, 0x0a
        /*00fa*/ 	.short	(.L_1462 - .L_1461)
	.align		4
.L_1461:
        /*00fc*/ 	.word	index@(.nv.constant0._ZN10layer_norm31ln_parallel_residual_fwd_kernelINS_13Kernel_traitsI6__halfS2_fS2_fjLj768ELj1ELj4ELj1ELj16ENS_18Kernel_traits_baseILj768ES2_S2_fS2_fjLj128EEEEELb1ELb0ELb1EEEvNS_9FwdParamsE)
        /*0100*/ 	.short	0x0380
        /*0102*/ 	.short	0x00e8


	//----- nvinfo : EIATTR_SW_WAR
	.align		4
.L_1462:
        /*0104*/ 	.byte	0x04, 0x36
        /*0106*/ 	.short	(.L_1464 - .L_1463)
.L_1463:
        /*0108*/ 	.word	0x00000008
.L_1464:


//--------------------- .nv.info._ZN10layer_norm31ln_parallel_residual_fwd_kernelINS_13Kernel_traitsI6__halfS2_fS2_fjLj768ELj1ELj4ELj1ELj16ENS_18Kernel_traits_baseILj768ES2_S2_fS2_fjLj128EEEEELb1ELb1ELb0EEEvNS_9FwdParamsE --------------------------
	.section	.nv.info._ZN10layer_norm31ln_parallel_residual_fwd_kernelINS_13Kernel_traitsI6__halfS2_fS2_fjLj768ELj1ELj4ELj1ELj16ENS_18Kernel_traits_baseILj768ES2_S2_fS2_fjLj128EEEEELb1ELb1ELb0EEEvNS_9FwdParamsE,"",@"SHT_CUDA_INFO"
	.sectionflags	@""
	.align	4


	//----- nvinfo : EIATTR_CUDA_API_VERSION
	.align		4
        /*0000*/ 	.byte	0x04, 0x37
        /*0002*/ 	.short	(.L_1466 - .L_1465)
.L_1465:
        /*0004*/ 	.word	0x00000082


	//----- nvinfo : EIATTR_KPARAM_INFO
	.align		4
.L_1466:
        /*0008*/ 	.byte	0x04, 0x17
        /*000a*/ 	.short	(.L_1468 - .L_1467)
.L_1467:
        /*000c*/ 	.word	0x00000000
        /*0010*/ 	.short	0x0000
        /*0012*/ 	.short	0x0000
        /*0014*/ 	.byte	0x00, 0xf0, 0xa1, 0x03


	//----- nvinfo : EIATTR_SPARSE_MMA_MASK
	.align		4
.L_1468:
        /*0018*/ 	.byte	0x03, 0x50
        /*001a*/ 	.short	0x0000


	//----- nvinfo : EIATTR_MAXREG_COUNT
	.align		4
        /*001c*/ 	.byte	0x03, 0x1b
        /*001e*/ 	.short	0x00ff


	//----- nvinfo : EIATTR_MERCURY_ISA_VERSION
	.align		4
        /*0020*/ 	.byte	0x03, 0x5f
        /*0022*/ 	.short	0x0101


	//----- nvinfo : EIATTR_COOP_GROUP_MASK_REGIDS
	.align		4
        /*0024*/ 	.byte	0x04, 0x29
        /*0026*/ 	.short	(.L_1470 - .L_1469)


	//   ....[0]....
.L_1469:
        /*0028*/ 	.word	0xffffffff


	//   ....[1]....
        /*002c*/ 	.word	0xffffffff


	//   ....[2]....
        /*0030*/ 	.word	0xffffffff


	//   ....[3]....
        /*0034*/ 	.word	0xffffffff


	//   ....[4]....
        /*0038*/ 	.word	0xffffffff


	//   ....[5]....
        /*003c*/ 	.word	0xffffffff


	//   ....[6]....
        /*0040*/ 	.word	0xffffffff


	//   ....[7]....
        /*0044*/ 	.word	0xffffffff


	//   ....[8]....
        /*0048*/ 	.word	0xffffffff


	//   ....[9]....
        /*004c*/ 	.word	0xffffffff


	//   ....[10]....
        /*0050*/ 	.word	0x05000058


	//   ....[11]....
        /*0054*/ 	.word	0x05000058


	//   ....[12]....
        /*0058*/ 	.word	0x05000058


	//   ....[13]....
        /*005c*/ 	.word	0x05000058


	//   ....[14]....
        /*0060*/ 	.word	0x05000058


	//   ....[15]....
        /*0064*/ 	.word	0x05000058


	//   ....[16]....
        /*0068*/ 	.word	0x05000058


	//   ....[17]....
        /*006c*/ 	.word	0x05000058


	//   ....[18]....
        /*0070*/ 	.word	0x05000058


	//   ....[19]....
        /*0074*/ 	.word	0x05000058


	//----- nvinfo : EIATTR_COOP_GROUP_INSTR_OFFSETS
	.align		4
.L_1470:
        /*0078*/ 	.byte	0x04, 0x28
        /*007a*/ 	.short	(.L_1472 - .L_1471)


	//   ....[0]....
.L_1471:
        /*007c*/ 	.word	0x00019f60


	//   ....[1]....
        /*0080*/ 	.word	0x00019f90


	//   ....[2]....
        /*0084*/ 	.word	0x00019fb0


	//   ....[3]....
        /*0088*/ 	.word	0x00019fd0


	//   ....[4]....
        /*008c*/ 	.word	0x00019ff0


	//   ....[5]....
        /*0090*/ 	.word	0x0001a330


	//   ....[6]....
        /*0094*/ 	.word	0x0001a350


	//   ....[7]....
        /*0098*/ 	.word	0x0001a370


	//   ....[8]....
        /*009c*/ 	.word	0x0001a390


	//   ....[9]....
        /*00a0*/ 	.word	0x0001a3b0


	//   ....[10]....
        /*00a4*/ 	.word	0x0001af00


	//   ....[11]....
        /*00a8*/ 	.word	0x0001afb0


	//   ....[12]....
        /*00ac*/ 	.word	0x0001b020


	//   ....[13]....
        /*00b0*/ 	.word	0x0001b090


	//   ....[14]....
        /*00b4*/ 	.word	0x0001b100


	//   ....[15]....
        /*00b8*/ 	.word	0x0001b480


	//   ....[16]....
        /*00bc*/ 	.word	0x0001b4f0


	//   ....[17]....
        /*00c0*/ 	.word	0x0001b560


	//   ....[18]....
        /*00c4*/ 	.word	0x0001b5d0


	//   ....[19]....
        /*00c8*/ 	.word	0x0001b640


	//----- nvinfo : EIATTR_VRC_CTA_INIT_COUNT
	.align		4
.L_1472:
        /*00cc*/ 	.byte	0x02, 0x4a
	.zero		1
	.zero		1


	//----- nvinfo : EIATTR_EXIT_INSTR_OFFSETS
	.align		4
        /*00d0*/ 	.byte	0x04, 0x1c
        /*00d2*/ 	.short	(.L_1474 - .L_1473)


	//   ....[0]....
.L_1473:
        /*00d4*/ 	.word	0x000006b0


	//   ....[1]....
        /*00d8*/ 	.word	0x0001ae90


	//----- nvinfo : EIATTR_MAX_THREADS
	.align		4
.L_1474:
        /*00dc*/ 	.byte	0x04, 0x05
        /*00de*/ 	.short	(.L_1476 - .L_1475)
.L_1475:
        /*00e0*/ 	.word	0x00000080
        /*00e4*/ 	.word	0x00000001
        /*00e8*/ 	.word	0x00000001


	//----- nvinfo : EIATTR_CRS_STACK_SIZE
	.align		4
.L_1476:
        /*00ec*/ 	.byte	0x04, 0x1e
        /*00ee*/ 	.short	(.L_1478 - .L_1477)
.L_1477:
        /*00f0*/ 	.word	0x00000000


	//----- nvinfo : EIATTR_CBANK_PARAM_SIZE
	.align		4
.L_1478:
        /*00f4*/ 	.byte	0x03, 0x19
        /*00f6*/ 	.short	0x00e8


	//----- nvinfo : EIATTR_PARAM_CBANK
	.align		4
        /*00f8*/ 	.byte	0x04, 0x0a
        /*00fa*/ 	.short	(.L_1480 - .L_1479)
	.align		4
.L_1479:
        /*00fc*/ 	.word	index@(.nv.constant0._ZN10layer_norm31ln_parallel_residual_fwd_kernelINS_13Kernel_traitsI6__halfS2_fS2_fjLj768ELj1ELj4ELj1ELj16ENS_18Kernel_traits_baseILj768ES2_S2_fS2_fjLj128EEEEELb1ELb1ELb0EEEvNS_9FwdParamsE)
        /*0100*/ 	.short	0x0380
        /*0102*/ 	.short	0x00e8


	//----- nvinfo : EIATTR_SW_WAR
	.align		4
.L_1480:
        /*0104*/ 	.byte	0x04, 0x36
        /*0106*/ 	.short	(.L_1482 - .L_1481)
.L_1481:
        /*0108*/ 	.word	0x00000008
.L_1482:


//--------------------- .nv.info._ZN10layer_norm31ln_parallel_residual_fwd_kernelINS_13Kernel_traitsI6__halfS2_fS2_fjLj768ELj1ELj4ELj1ELj16ENS_18Kernel_traits_baseILj768ES2_S2_fS2_fjLj128EEEEELb1ELb1ELb1EEEvNS_9FwdParamsE --------------------------
	.section	.nv.info._ZN10layer_norm31ln_parallel_residual_fwd_kernelINS_13Kernel_traitsI6__halfS2_fS2_fjLj768ELj1ELj4ELj1ELj16ENS_18Kernel_traits_baseILj768ES2_S2_fS2_fjLj128EEEEELb1ELb1ELb1EEEvNS_9FwdParamsE,"",@"SHT_CUDA_INFO"
	.sectionflags	@""
	.align	4


	//----- nvinfo : EIATTR_CUDA_API_VERSION
	.align		4
        /*0000*/ 	.byte	0x04, 0x37
        /*0002*/ 	.short	(.L_1484 - .L_1483)
.L_1483:
        /*0004*/ 	.word	0x00000082


	//----- nvinfo : EIATTR_KPARAM_INFO
	.align		4
.L_1484:
        /*0008*/ 	.byte	0x04, 0x17
        /*000a*/ 	.short	(.L_1486 - .L_1485)
.L_1485:
        /*000c*/ 	.word	0x00000000
        /*0010*/ 	.short	0x0000
        /*0012*/ 	.short	0x0000
        /*0014*/ 	.byte	0x00, 0xf0, 0xa1, 0x03


	//----- nvinfo : EIATTR_SPARSE_MMA_MASK
	.align		4
.L_1486:
        /*0018*/ 	.byte	0x03, 0x50
        /*001a*/ 	.short	0x0000


	//----- nvinfo : EIATTR_MAXREG_COUNT
	.align		4
        /*001c*/ 	.byte	0x03, 0x1b
        /*001e*/ 	.short	0x00ff


	//----- nvinfo : EIATTR_MERCURY_ISA_VERSION
	.align		4
        /*0020*/ 	.byte	0x03, 0x5f
        /*0022*/ 	.short	0x0101


	//----- nvinfo : EIATTR_COOP_GROUP_MASK_REGIDS
	.align		4
        /*0024*/ 	.byte	0x04, 0x29
        /*0026*/ 	.short	(.L_1488 - .L_1487)


	//   ....[0]....
.L_1487:
        /*0028*/ 	.word	0xffffffff


	//   ....[1]....
        /*002c*/ 	.word	0xffffffff


	//   ....[2]....
        /*0030*/ 	.word	0xffffffff


	//   ....[3]....
        /*0034*/ 	.word	0xffffffff


	//   ....[4]....
        /*0038*/ 	.word	0xffffffff


	//   ....[5]....
        /*003c*/ 	.word	0xffffffff


	//   ....[6]....
        /*0040*/ 	.word	0xffffffff


	//   ....[7]....
        /*0044*/ 	.word	0xffffffff


	//   ....[8]....
        /*0048*/ 	.word	0xffffffff


	//   ....[9]....
        /*004c*/ 	.word	0xffffffff


	//   ....[10]....
        /*0050*/ 	.word	0x05000040


	//   ....[11]....
        /*0054*/ 	.word	0x05000040


	//   ....[12]....
        /*0058*/ 	.word	0x05000040


	//   ....[13]....
        /*005c*/ 	.word	0x05000040


	//   ....[14]....
        /*0060*/ 	.word	0x05000040


	//   ....[15]....
        /*0064*/ 	.word	0x05000040


	//   ....[16]....
        /*0068*/ 	.word	0x05000040


	//   ....[17]....
        /*006c*/ 	.word	0x05000040


	//   ....[18]....
        /*0070*/ 	.word	0x05000040


	//   ....[19]....
        /*0074*/ 	.word	0x05000040


	//----- nvinfo : EIATTR_COOP_GROUP_INSTR_OFFSETS
	.align		4
.L_1488:
        /*0078*/ 	.byte	0x04, 0x28
        /*007a*/ 	.short	(.L_1490 - .L_1489)


	//   ....[0]....
.L_1489:
        /*007c*/ 	.word	0x00017ae0


	//   ....[1]....
        /*0080*/ 	.word	0x00017b10


	//   ....[2]....
        /*0084*/ 	.word	0x00017b30


	//   ....[3]....
        /*0088*/ 	.word	0x00017b50


	//   ....[4]....
        /*008c*/ 	.word	0x00017b70


	//   ....[5]....
        /*0090*/ 	.word	0x00017ea0


	//   ....[6]....
        /*0094*/ 	.word	0x00017ec0


	//   ....[7]....
        /*0098*/ 	.word	0x00017ee0


	//   ....[8]....
        /*009c*/ 	.word	0x00017f00


	//   ....[9]....
        /*00a0*/ 	.word	0x00017f20


	//   ....[10]....
        /*00a4*/ 	.word	0x00018680


	//   ....[11]....
        /*00a8*/ 	.word	0x00018730


	//   ....[12]....
        /*00ac*/ 	.word	0x000187a0


	//   ....[13]....
        /*00b0*/ 	.word	0x00018810


	//   ....[14]....
        /*00b4*/ 	.word	0x00018880


	//   ....[15]....
        /*00b8*/ 	.word	0x00018c00


	//   ....[16]....
        /*00bc*/ 	.word	0x00018c70


	//   ....[17]....
        /*00c0*/ 	.word	0x00018ce0


	//   ....[18]....
        /*00c4*/ 	.word	0x00018d50


	//   ....[19]....
        /*00c8*/ 	.word	0x00018dc0


	//----- nvinfo : EIATTR_VRC_CTA_INIT_COUNT
	.align		4
.L_1490:
        /*00cc*/ 	.byte	0x02, 0x4a
	.zero		1
	.zero		1


	//----- nvinfo : EIATTR_EXIT_INSTR_OFFSETS
	.align		4
        /*00d0*/ 	.byte	0x04, 0x1c
        /*00d2*/ 	.short	(.L_1492 - .L_1491)


	//   ....[0]....
.L_1491:
        /*00d4*/ 	.word	0x00000270


	//   ....[1]....
        /*00d8*/ 	.word	0x00018610


	//----- nvinfo : EIATTR_MAX_THREADS
	.align		4
.L_1492:
        /*00dc*/ 	.byte	0x04, 0x05
        /*00de*/ 	.short	(.L_1494 - .L_1493)
.L_1493:
        /*00e0*/ 	.word	0x00000080
        /*00e4*/ 	.word	0x00000001
        /*00e8*/ 	.word	0x00000001


	//----- nvinfo : EIATTR_CRS_STACK_SIZE
	.align		4
.L_1494:
        /*00ec*/ 	.byte	0x04, 0x1e
        /*00ee*/ 	.short	(.L_1496 - .L_1495)
.L_1495:
        /*00f0*/ 	.word	0x00000000


	//----- nvinfo : EIATTR_CBANK_PARAM_SIZE
	.align		4
.L_1496:
        /*00f4*/ 	.byte	0x03, 0x19
        /*00f6*/ 	.short	0x00e8


	//----- nvinfo : EIATTR_PARAM_CBANK
	.align		4
        /*00f8*/ 	.byte	0x04, 0x0a
        /*00fa*/ 	.short	(.L_1498 - .L_1497)
	.align		4
.L_1497:
        /*00fc*/ 	.word	index@(.nv.constant0._ZN10layer_norm31ln_parallel_residual_fwd_kernelINS_13Kernel_traitsI6__halfS2_fS2_fjLj768ELj1ELj4ELj1ELj16ENS_18Kernel_traits_baseILj768ES2_S2_fS2_fjLj128EEEEELb1ELb1ELb1EEEvNS_9FwdParamsE)
        /*0100*/ 	.short	0x0380
        /*0102*/ 	.short	0x00e8


	//----- nvinfo : EIATTR_SW_WAR
	.align		4
.L_1498:
        /*0104*/ 	.byte	0x04, 0x36
        /*0106*/ 	.short	(.L_1500 - .L_1499)
.L_1499:
        /*0108*/ 	.word	0x00000008
.L_1500:


//--------------------- .nv.info._ZN10layer_norm31ln_parallel_residual_fwd_kernelINS_13Kernel_traitsIf6__halffS2_fjLj768ELj1ELj4ELj1ELj16ENS_18Kernel_traits_baseILj768EfS2_fS2_fjLj128EEEEELb0ELb0ELb0EEEvNS_9FwdParamsE --------------------------
	.section	.nv.info._ZN10layer_norm31ln_parallel_residual_fwd_kernelINS_13Kernel_traitsIf6__halffS2_fjLj768ELj1ELj4ELj1ELj16ENS_18Kernel_traits_baseILj768EfS2_fS2_fjLj128EEEEELb0ELb0ELb0EEEvNS_9FwdParamsE,"",@"SHT_CUDA_INFO"
	.sectionflags	@""
	.align	4


	//----- nvinfo : EIATTR_CUDA_API_VERSION
	.align		4
        /*0000*/ 	.byte	0x04, 0x37
        /*0002*/ 	.short	(.L_1502 - .L_1501)
.L_1501:
        /*0004*/ 	.word	0x00000082


	//----- nvinfo : EIATTR_KPARAM_INFO
	.align		4
.L_1502:
        /*0008*/ 	.byte	0x04, 0x17
        /*000a*/ 	.short	(.L_1504 - .L_1503)
.L_1503:
        /*000c*/ 	.word	0x00000000
        /*0010*/ 	.short	0x0000
        /*0012*/ 	.short	0x0000
        /*0014*/ 	.byte	0x00, 0xf0, 0xa1, 0x03


	//----- nvinfo : EIATTR_SPARSE_MMA_MASK
	.align		4
.L_1504:
        /*0018*/ 	.byte	0x03, 0x50
        /*001a*/ 	.short	0x0000


	//----- nvinfo : EIATTR_MAXREG_COUNT
	.align		4
        /*001c*/ 	.byte	0x03, 0x1b
        /*001e*/ 	.short	0x00ff


	//----- nvinfo : EIATTR_MERCURY_ISA_VERSION
	.align		4
        /*0020*/ 	.byte	0x03, 0x5f
        /*0022*/ 	.short	0x0101


	//----- nvinfo : EIATTR_COOP_GROUP_MASK_REGIDS
	.align		4
        /*0024*/ 	.byte	0x04, 0x29
        /*0026*/ 	.short	(.L_1506 - .L_1505)


	//   ....[0]....
.L_1505:
        /*0028*/ 	.word	0xffffffff


	//   ....[1]....
        /*002c*/ 	.word	0xffffffff


	//   ....[2]....
        /*0030*/ 	.word	0xffffffff


	//   ....[3]....
        /*0034*/ 	.word	0xffffffff


	//   ....[4]....
        /*0038*/ 	.word	0xffffffff


	//   ....[5]....
        /*003c*/ 	.word	0xffffffff


	//   ....[6]....
        /*0040*/ 	.word	0xffffffff


	//   ....[7]....
        /*0044*/ 	.word	0xffffffff


	//   ....[8]....
        /*0048*/ 	.word	0xffffffff


	//   ....[9]....
        /*004c*/ 	.word	0xffffffff


	//   ....[10]....
        /*0050*/ 	.word	0x05000092


	//   ....[11]....
        /*0054*/ 	.word	0x05000092


	//   ....[12]....
        /*0058*/ 	.word	0x05000092


	//   ....[13]....
        /*005c*/ 	.word	0x05000092


	//   ....[14]....
        /*0060*/ 	.word	0x05000092


	//   ....[15]....
        /*0064*/ 	.word	0x05000092


	//   ....[16]....
        /*0068*/ 	.word	0x05000092


	//   ....[17]....
        /*006c*/ 	.word	0x05000092


	//   ....[18]....
        /*0070*/ 	.word	0x05000092


	//   ....[19]....
        /*0074*/ 	.word	0x05000092


	//----- nvinfo : EIATTR_COOP_GROUP_INSTR_OFFSETS
	.align		4
.L_1506:
        /*0078*/ 	.byte	0x04, 0x28
        /*007a*/ 	.short	(.L_1508 - .L_1507)


	//   ....[0]....
.L_1507:
        /*007c*/ 	.word	0x00002930


	//   ....[1]....
        /*0080*/ 	.word	0x00002950


	//   ....[2]....
        /*0084*/ 	.word	0x00002970


	//   ....[3]....
        /*0088*/ 	.word	0x000029a0


	//   ....[4]....
        /*008c*/ 	.word	0x000029c0


	//   ....[5]....
        /*0090*/ 	.word	0x00002d00


	//   ....[6]....
        /*0094*/ 	.word	0x00002d20


	//   ....[7]....
        /*0098*/ 	.word	0x00002d40


	//   ....[8]....
        /*009c*/ 	.word	0x00002d60


	//   ....[9]....
        /*00a0*/ 	.word	0x00002d80


	//   ....[10]....
        /*00a4*/ 	.word	0x00003870


	//   ....[11]....
        /*00a8*/ 	.word	0x00003910


	//   ....[12]....
        /*00ac*/ 	.word	0x00003980


	//   ....[13]....
        /*00b0*/ 	.word	0x00003a00


	//   ....[14]....
        /*00b4*/ 	.word	0x00003a70


	//   ....[15]....
        /*00b8*/ 	.word	0x00003df0


	//   ....[16]....
        /*00bc*/ 	.word	0x00003e60


	//   ....[17]....
        /*00c0*/ 	.word	0x00003ed0


	//   ....[18]....
        /*00c4*/ 	.word	0x00003f40


	//   ....[19]....
        /*00c8*/ 	.word	0x00003fb0


	//----- nvinfo : EIATTR_VRC_CTA_INIT_COUNT
	.align		4
.L_1508:
        /*00cc*/ 	.byte	0x02, 0x4a
	.zero		1
	.zero		1


	//----- nvinfo : EIATTR_EXIT_INSTR_OFFSETS
	.align		4
        /*00d0*/ 	.byte	0x04, 0x1c
        /*00d2*/ 	.short	(.L_1510 - .L_1509)


	//   ....[0]....
.L_1509:
        /*00d4*/ 	.word	0x000011c0


	//   ....[1]....
        /*00d8*/ 	.word	0x00003800


	//----- nvinfo : EIATTR_MAX_THREADS
	.align		4
.L_1510:
        /*00dc*/ 	.byte	0x04, 0x05
        /*00de*/ 	.short	(.L_1512 - .L_1511)
.L_1511:
        /*00e0*/ 	.word	0x00000080
        /*00e4*/ 	.word	0x00000001
        /*00e8*/ 	.word	0x00000001


	//----- nvinfo : EIATTR_CRS_STACK_SIZE
	.align		4
.L_1512:
        /*00ec*/ 	.byte	0x04, 0x1e
        /*00ee*/ 	.short	(.L_1514 - .L_1513)
.L_1513:
        /*00f0*/ 	.word	0x00000000


	//----- nvinfo : EIATTR_CBANK_PARAM_SIZE
	.align		4
.L_1514:
        /*00f4*/ 	.byte	0x03, 0x19
        /*00f6*/ 	.short	0x00e8


	//----- nvinfo : EIATTR_PARAM_CBANK
	.align		4
        /*00f8*/ 	.byte	0x04, 0x0a
        /*00fa*/ 	.short	(.L_1516 - .L_1515)
	.align		4
.L_1515:
        /*00fc*/ 	.word	index@(.nv.constant0._ZN10layer_norm31ln_parallel_residual_fwd_kernelINS_13Kernel_traitsIf6__halffS2_fjLj768ELj1ELj4ELj1ELj16ENS_18Kernel_traits_baseILj768EfS2_fS2_fjLj128EEEEELb0ELb0ELb0EEEvNS_9FwdParamsE)
        /*0100*/ 	.short	0x0380
        /*0102*/ 	.short	0x00e8


	//----- nvinfo : EIATTR_SW_WAR
	.align		4
.L_1516:
        /*0104*/ 	.byte	0x04, 0x36
        /*0106*/ 	.short	(.L_1518 - .L_1517)
.L_1517:
        /*0108*/ 	.word	0x00000008
.L_1518:


//--------------------- .nv.info._ZN10layer_norm31ln_parallel_residual_fwd_kernelINS_13Kernel_traitsIf6__halffS2_fjLj768ELj1ELj4ELj1ELj16ENS_18Kernel_traits_baseILj768EfS2_fS2_fjLj128EEEEELb0ELb0ELb1EEEvNS_9FwdParamsE --------------------------
	.section	.nv.info._ZN10layer_norm31ln_parallel_residual_fwd_kernelINS_13Kernel_traitsIf6__halffS2_fjLj768ELj1ELj4ELj1ELj16ENS_18Kernel_traits_baseILj768EfS2_fS2_fjLj128EEEEELb0ELb0ELb1EEEvNS_9FwdParamsE,"",@"SHT_CUDA_INFO"
	.sectionflags	@""
	.align	4


	//----- nvinfo : EIATTR_CUDA_API_VERSION
	.align		4
        /*0000*/ 	.byte	0x04, 0x37
        /*0002*/ 	.short	(.L_1520 - .L_1519)
.L_1519:
        /*0004*/ 	.word	0x00000082


	//----- nvinfo : EIATTR_KPARAM_INFO
	.align		4
.L_1520:
        /*0008*/ 	.byte	0x04, 0x17
        /*000a*/ 	.short	(.L_1522 - .L_1521)
.L_1521:
        /*000c*/ 	.word	0x00000000
        /*0010*/ 	.short	0x0000
        /*0012*/ 	.short	0x0000
        /*0014*/ 	.byte	0x00, 0xf0, 0xa1, 0x03


	//----- nvinfo : EIATTR_SPARSE_MMA_MASK
	.align		4
.L_1522:
        /*0018*/ 	.byte	0x03, 0x50
        /*001a*/ 	.short	0x0000


	//----- nvinfo : EIATTR_MAXREG_COUNT
	.align		4
        /*001c*/ 	.byte	0x03, 0x1b
        /*001e*/ 	.short	0x00ff


	//----- nvinfo : EIATTR_MERCURY_ISA_VERSION
	.align		4
        /*0020*/ 	.byte	0x03, 0x5f
        /*0022*/ 	.short	0x0101


	//----- nvinfo : EIATTR_COOP_GROUP_MASK_REGIDS
	.align		4
        /*0024*/ 	.byte	0x04, 0x29
        /*0026*/ 	.short	(.L_1524 - .L_1523)


	//   ....[0]....
.L_1523:
        /*0028*/ 	.word	0xffffffff


	//   ....[1]....
        /*002c*/ 	.word	0xffffffff


	//   ....[2]....
        /*0030*/ 	.word	0xffffffff


	//   ....[3]....
        /*0034*/ 	.word	0xffffffff


	//   ....[4]....
        /*0038*/ 	.word	0xffffffff


	//   ....[5]....
        /*003c*/ 	.word	0xffffffff


	//   ....[6]....
        /*0040*/ 	.word	0xffffffff


	//   ....[7]....
        /*0044*/ 	.word	0xffffffff


	//   ....[8]....
        /*0048*/ 	.word	0xffffffff


	//   ....[9]....
        /*004c*/ 	.word	0xffffffff


	//   ....[10]....
        /*0050*/ 	.word	0x05000093


	//   ....[11]....
        /*0054*/ 	.word	0x05000093


	//   ....[12]....
        /*0058*/ 	.word	0x05000093


	//   ....[13]....
        /*005c*/ 	.word	0x05000093


	//   ....[14]....
        /*0060*/ 	.word	0x05000093


	//   ....[15]....
        /*0064*/ 	.word	0x05000093


	//   ....[16]....
        /*0068*/ 	.word	0x05000093


	//   ....[17]....
        /*006c*/ 	.word	0x05000093


	//   ....[18]....
        /*0070*/ 	.word	0x05000093


	//   ....[19]....
        /*0074*/ 	.word	0x05000093


	//----- nvinfo : EIATTR_COOP_GROUP_INSTR_OFFSETS
	.align		4
.L_1524:
        /*0078*/ 	.byte	0x04, 0x28
        /*007a*/ 	.short	(.L_1526 - .L_1525)


	//   ....[0]....
.L_1525:
        /*007c*/ 	.word	0x00001f80


	//   ....[1]....
        /*0080*/ 	.word	0x00001fb0


	//   ....[2]....
        /*0084*/ 	.word	0x00001fd0


	//   ....[3]....
        /*0088*/ 	.word	0x00001ff0


	//   ....[4]....
        /*008c*/ 	.word	0x00002010


	//   ....[5]....
        /*0090*/ 	.word	0x00002340


	//   ....[6]....
        /*0094*/ 	.word	0x00002360


	//   ....[7]....
        /*0098*/ 	.word	0x00002380


	//   ....[8]....
        /*009c*/ 	.word	0x000023a0


	//   ....[9]....
        /*00a0*/ 	.word	0x000023c0


	//   ....[10]....
        /*00a4*/ 	.word	0x00002db0


	//   ....[11]....
        /*00a8*/ 	.word	0x00002e60


	//   ....[12]....
        /*00ac*/ 	.word	0x00002ed0


	//   ....[13]....
        /*00b0*/ 	.word	0x00002f40


	//   ....[14]....
        /*00b4*/ 	.word	0x00002fb0


	//   ....[15]....
        /*00b8*/ 	.word	0x00003330


	//   ....[16]....
        /*00bc*/ 	.word	0x000033a0


	//   ....[17]....
        /*00c0*/ 	.word	0x00003410


	//   ....[18]....
        /*00c4*/ 	.word	0x00003480


	//   ....[19]....
        /*00c8*/ 	.word	0x000034f0


	//----- nvinfo : EIATTR_VRC_CTA_INIT_COUNT
	.align		4
.L_1526:
        /*00cc*/ 	.byte	0x02, 0x4a
	.zero		1
	.zero		1


	//----- nvinfo : EIATTR_EXIT_INSTR_OFFSETS
	.align		4
        /*00d0*/ 	.byte	0x04, 0x1c
        /*00d2*/ 	.short	(.L_1528 - .L_1527)


	//   ....[0]....
.L_1527:
        /*00d4*/ 	.word	0x000009d0


	//   ....[1]....
        /*00d8*/ 	.word	0x00002d40


	//----- nvinfo : EIATTR_MAX_THREADS
	.align		4
.L_1528:
        /*00dc*/ 	.byte	0x04, 0x05
        /*00de*/ 	.short	(.L_1530 - .L_1529)
.L_1529:
        /*00e0*/ 	.word	0x00000080
        /*00e4*/ 	.word	0x00000001
        /*00e8*/ 	.word	0x00000001


	//----- nvinfo : EIATTR_CRS_STACK_SIZE
	.align		4
.L_1530:
        /*00ec*/ 	.byte	0x04, 0x1e
        /*00ee*/ 	.short	(.L_1532 - .L_1531)
.L_1531:
        /*00f0*/ 	.word	0x00000000


	//----- nvinfo : EIATTR_CBANK_PARAM_SIZE
	.align		4
.L_1532:
        /*00f4*/ 	.byte	0x03, 0x19
        /*00f6*/ 	.short	0x00e8


	//----- nvinfo : EIATTR_PARAM_CBANK
	.align		4
        /*00f8*/ 	.byte	0x04, 0x0a
        /*00fa*/ 	.short	(.L_1534 - .L_1533)
	.align		4
.L_1533:
        /*00fc*/ 	.word	index@(.nv.constant0._ZN10layer_norm31ln_parallel_residual_fwd_kernelINS_13Kernel_traitsIf6__halffS2_fjLj768ELj1ELj4ELj1ELj16ENS_18Kernel_traits_baseILj768EfS2_fS2_fjLj128EEEEELb0ELb0ELb1EEEvNS_9FwdParamsE)
        /*0100*/ 	.short	0x0380
        /*0102*/ 	.short	0x00e8


	//----- nvinfo : EIATTR_SW_WAR
	.align		4
.L_1534:
        /*0104*/ 	.byte	0x04, 0x36
        /*0106*/ 	.short	(.L_1536 - .L_1535)
.L_1535:
        /*0108*/ 	.word	0x00000008
.L_1536:


//--------------------- .nv.info._ZN10layer_norm31ln_parallel_residual_fwd_kernelINS_13Kernel_traitsIf6__halffS2_fjLj768ELj1ELj4ELj1ELj16ENS_18Kernel_traits_baseILj768EfS2_fS2_fjLj128EEEEELb0ELb1ELb0EEEvNS_9FwdParamsE --------------------------
	.section	.nv.info._ZN10layer_norm31ln_parallel_residual_fwd_kernelINS_13Kernel_traitsIf6__halffS2_fjLj768ELj1ELj4ELj1ELj16ENS_18Kernel_traits_baseILj768EfS2_fS2_fjLj128EEEEELb0ELb1ELb0EEEvNS_9FwdParamsE,"",@"SHT_CUDA_INFO"
	.sectionflags	@""
	.align	4


	//----- nvinfo : EIATTR_CUDA_API_VERSION
	.align		4
        /*0000*/ 	.byte	0x04, 0x37
        /*0002*/ 	.short	(.L_1538 - .L_1537)
.L_1537:
        /*0004*/ 	.word	0x00000082


	//----- nvinfo : EIATTR_KPARAM_INFO
	.align		4
.L_1538:
        /*0008*/ 	.byte	0x04, 0x17
        /*000a*/ 	.short	(.L_1540 - .L_1539)
.L_1539:
        /*000c*/ 	.word	0x00000000
        /*0010*/ 	.short	0x0000
        /*0012*/ 	.short	0x0000
        /*0014*/ 	.byte	0x00, 0xf0, 0xa1, 0x03


	//----- nvinfo : EIATTR_SPARSE_MMA_MASK
	.align		4
.L_1540:
        /*0018*/ 	.byte	0x03, 0x50
        /*001a*/ 	.short	0x0000


	//----- nvinfo : EIATTR_MAXREG_COUNT
	.align		4
        /*001c*/ 	.byte	0x03, 0x1b
        /*001e*/ 	.short	0x00ff


	//----- nvinfo : EIATTR_MERCURY_ISA_VERSION
	.align		4
        /*0020*/ 	.byte	0x03, 0x5f
        /*0022*/ 	.short	0x0101


	//----- nvinfo : EIATTR_COOP_GROUP_MASK_REGIDS
	.align		4
        /*0024*/ 	.byte	0x04, 0x29
        /*0026*/ 	.short	(.L_1542 - .L_1541)


	//   ....[0]....
.L_1541:
        /*0028*/ 	.word	0xffffffff


	//   ....[1]....
        /*002c*/ 	.word	0xffffffff


	//   ....[2]....
        /*0030*/ 	.word	0xffffffff


	//   ....[3]....
        /*0034*/ 	.word	0xffffffff


	//   ....[4]....
        /*0038*/ 	.word	0xffffffff


	//   ....[5]....
        /*003c*/ 	.word	0xffffffff


	//   ....[6]....
        /*0040*/ 	.word	0xffffffff


	//   ....[7]....
        /*0044*/ 	.word	0xffffffff


	//   ....[8]....
        /*0048*/ 	.word	0xffffffff


	//   ....[9]....
        /*004c*/ 	.word	0xffffffff


	//   ....[10]....
        /*0050*/ 	.word	0x05000062


	//   ....[11]....
        /*0054*/ 	.word	0x05000062


	//   ....[12]....
        /*0058*/ 	.word	0x05000062


	//   ....[13]....
        /*005c*/ 	.word	0x05000062


	//   ....[14]....
        /*0060*/ 	.word	0x05000062


	//   ....[15]....
        /*0064*/ 	.word	0x05000062


	//   ....[16]....
        /*0068*/ 	.word	0x05000062


	//   ....[17]....
        /*006c*/ 	.word	0x05000062


	//   ....[18]....
        /*0070*/ 	.word	0x05000062


	//   ....[19]....
        /*0074*/ 	.word	0x05000062


	//----- nvinfo : EIATTR_COOP_GROUP_INSTR_OFFSETS
	.align		4
.L_1542:
        /*0078*/ 	.byte	0x04, 0x28
        /*007a*/ 	.short	(.L_1544 - .L_1543)


	//   ....[0]....
.L_1543:
        /*007c*/ 	.word	0x00001c80


	//   ....[1]....
        /*0080*/ 	.word	0x00001ca0


	//   ....[2]....
        /*0084*/ 	.word	0x00001cc0


	//   ....[3]....
        /*0088*/ 	.word	0x00001cf0


	//   ....[4]....
        /*008c*/ 	.word	0x00001d10


	//   ....[5]....
        /*0090*/ 	.word	0x00002050


	//   ....[6]....
        /*0094*/ 	.word	0x00002070


	//   ....[7]....
        /*0098*/ 	.word	0x00002090


	//   ....[8]....
        /*009c*/ 	.word	0x000020b0


	//   ....[9]....
        /*00a0*/ 	.word	0x000020d0


	//   ....[10]....
        /*00a4*/ 	.word	0x000028f0


	//   ....[11]....
        /*00a8*/ 	.word	0x00002990


	//   ....[12]....
        /*00ac*/ 	.word	0x00002a00


	//   ....[13]....
        /*00b0*/ 	.word	0x00002a80


	//   ....[14]....
        /*00b4*/ 	.word	0x00002af0


	//   ....[15]....
        /*00b8*/ 	.word	0x00002e70


	//   ....[16]....
        /*00bc*/ 	.word	0x00002ee0


	//   ....[17]....
        /*00c0*/ 	.word	0x00002f50


	//   ....[18]....
        /*00c4*/ 	.word	0x00002fc0


	//   ....[19]....
        /*00c8*/ 	.word	0x00003030


	//----- nvinfo : EIATTR_VRC_CTA_INIT_COUNT
	.align		4
.L_1544:
        /*00cc*/ 	.byte	0x02, 0x4a
	.zero		1
	.zero		1


	//----- nvinfo : EIATTR_EXIT_INSTR_OFFSETS
	.align		4
        /*00d0*/ 	.byte	0x04, 0x1c
        /*00d2*/ 	.short	(.L_1546 - .L_1545)


	//   ....[0]....
.L_1545:
        /*00d4*/ 	.word	0x00000570


	//   ....[1]....
        /*00d8*/ 	.word	0x00002880


	//----- nvinfo : EIATTR_MAX_THREADS
	.align		4
.L_1546:
        /*00dc*/ 	.byte	0x04, 0x05
        /*00de*/ 	.short	(.L_1548 - .L_1547)
.L_1547:
        /*00e0*/ 	.word	0x00000080
        /*00e4*/ 	.word	0x00000001
        /*00e8*/ 	.word	0x00000001


	//----- nvinfo : EIATTR_CRS_STACK_SIZE
	.align		4
.L_1548:
        /*00ec*/ 	.byte	0x04, 0x1e
        /*00ee*/ 	.short	(.L_1550 - .L_1549)
.L_1549:
        /*00f0*/ 	.word	0x00000000


	//----- nvinfo : EIATTR_CBANK_PARAM_SIZE
	.align		4
.L_1550:
        /*00f4*/ 	.byte	0x03, 0x19
        /*00f6*/ 	.short	0x00e8


	//----- nvinfo : EIATTR_PARAM_CBANK
	.align		4
        /*00f8*/ 	.byte	0x04, 0x0a
        /*00fa*/ 	.short	(.L_1552 - .L_1551)
	.align		4
.L_1551:
        /*00fc*/ 	.word	index@(.nv.constant0._ZN10layer_norm31ln_parallel_residual_fwd_kernelINS_13Kernel_traitsIf6__halffS2_fjLj768ELj1ELj4ELj1ELj16ENS_18Kernel_traits_baseILj768EfS2_fS2_fjLj128EEEEELb0ELb1ELb0EEEvNS_9FwdParamsE)
        /*0100*/ 	.short	0x0380
        /*0102*/ 	.short	0x00e8


	//----- nvinfo : EIATTR_SW_WAR
	.align		4
.L_1552:
        /*0104*/ 	.byte	0x04, 0x36
        /*0106*/ 	.short	(.L_1554 - .L_1553)
.L_1553:
        /*0108*/ 	.word	0x00000008
.L_1554:


//--------------------- .nv.info._ZN10layer_norm31ln_parallel_residual_fwd_kernelINS_13Kernel_traitsIf6__halffS2_fjLj768ELj1ELj4ELj1ELj16ENS_18Kernel_traits_baseILj768EfS2_fS2_fjLj128EEEEELb0ELb1ELb1EEEvNS_9FwdParamsE --------------------------
	.section	.nv.info._ZN10layer_norm31ln_parallel_residual_fwd_kernelINS_13Kernel_traitsIf6__halffS2_fjLj768ELj1ELj4ELj1ELj16ENS_18Kernel_traits_baseILj768EfS2_fS2_fjLj128EEEEELb0ELb1ELb1EEEvNS_9FwdParamsE,"",@"SHT_CUDA_INFO"
	.sectionflags	@""
	.align	4


	//----- nvinfo : EIATTR_CUDA_API_VERSION
	.align		4
        /*0000*/ 	.byte	0x04, 0x37
        /*0002*/ 	.short	(.L_1556 - .L_1555)
.L_1555:
        /*0004*/ 	.word	0x00000082


	//----- nvinfo : EIATTR_KPARAM_INFO
	.align		4
.L_1556:
        /*0008*/ 	.byte	0x04, 0x17
        /*000a*/ 	.short	(.L_1558 - .L_1557)
.L_1557:
        /*000c*/ 	.word	0x00000000
        /*0010*/ 	.short	0x0000
        /*0012*/ 	.short	0x0000
        /*0014*/ 	.byte	0x00, 0xf0, 0xa1, 0x03


	//----- nvinfo : EIATTR_SPARSE_MMA_MASK
	.align		4
.L_1558:
        /*0018*/ 	.byte	0x03, 0x50
        /*001a*/ 	.short	0x0000


	//----- nvinfo : EIATTR_MAXREG_COUNT
	.align		4
        /*001c*/ 	.byte	0x03, 0x1b
        /*001e*/ 	.short	0x00ff


	//----- nvinfo : EIATTR_MERCURY_ISA_VERSION
	.align		4
        /*0020*/ 	.byte	0x03, 0x5f
        /*0022*/ 	.short	0x0101


	//----- nvinfo : EIATTR_COOP_GROUP_MASK_REGIDS
	.align		4
        /*0024*/ 	.byte	0x04, 0x29
        /*0026*/ 	.short	(.L_1560 - .L_1559)


	//   ....[0]....
.L_1559:
        /*0028*/ 	.word	0xffffffff


	//   ....[1]....
        /*002c*/ 	.word	0xffffffff


	//   ....[2]....
        /*0030*/ 	.word	0xffffffff


	//   ....[3]....
        /*0034*/ 	.word	0xffffffff


	//   ....[4]....
        /*0038*/ 	.word	0xffffffff


	//   ....[5]....
        /*003c*/ 	.word	0xffffffff


	//   ....[6]....
        /*0040*/ 	.word	0xffffffff


	//   ....[7]....
        /*0044*/ 	.word	0xffffffff


	//   ....[8]....
        /*0048*/ 	.word	0xffffffff


	//   ....[9]....
        /*004c*/ 	.word	0xffffffff


	//   ....[10]....
        /*0050*/ 	.word	0x05000062


	//   ....[11]....
        /*0054*/ 	.word	0x05000062


	//   ....[12]....
        /*0058*/ 	.word	0x05000062


	//   ....[13]....
        /*005c*/ 	.word	0x05000062


	//   ....[14]....
        /*0060*/ 	.word	0x05000062


	//   ....[15]....
        /*0064*/ 	.word	0x05000062


	//   ....[16]....
        /*0068*/ 	.word	0x05000062


	//   ....[17]....
        /*006c*/ 	.word	0x05000062


	//   ....[18]....
        /*0070*/ 	.word	0x05000062


	//   ....[19]....
        /*0074*/ 	.word	0x05000062


	//----- nvinfo : EIATTR_COOP_GROUP_INSTR_OFFSETS
	.align		4
.L_1560:
        /*0078*/ 	.byte	0x04, 0x28
        /*007a*/ 	.short	(.L_1562 - .L_1561)


	//   ....[0]....
.L_1561:
        /*007c*/ 	.word	0x00001920


	//   ....[1]....
        /*0080*/ 	.word	0x00001940


	//   ....[2]....
        /*0084*/ 	.word	0x00001960


	//   ....[3]....
        /*0088*/ 	.word	0x00001980


	//   ....[4]....
        /*008c*/ 	.word	0x000019b0


	//   ....[5]....
        /*0090*/ 	.word	0x00001ce0


	//   ....[6]....
        /*0094*/ 	.word	0x00001d00


	//   ....[7]....
        /*0098*/ 	.word	0x00001d20


	//   ....[8]....
        /*009c*/ 	.word	0x00001d40


	//   ....[9]....
        /*00a0*/ 	.word	0x00001d60


	//   ....[10]....
        /*00a4*/ 	.word	0x000024b0


	//   ....[11]....
        /*00a8*/ 	.word	0x00002550


	//   ....[12]....
        /*00ac*/ 	.word	0x000025c0


	//   ....[13]....
        /*00b0*/ 	.word	0x00002630


	//   ....[14]....
        /*00b4*/ 	.word	0x000026b0


	//   ....[15]....
        /*00b8*/ 	.word	0x00002a30


	//   ....[16]....
        /*00bc*/ 	.word	0x00002aa0


	//   ....[17]....
        /*00c0*/ 	.word	0x00002b10


	//   ....[18]....
        /*00c4*/ 	.word	0x00002b80


	//   ....[19]....
        /*00c8*/ 	.word	0x00002bf0


	//----- nvinfo : EIATTR_VRC_CTA_INIT_COUNT
	.align		4
.L_1562:
        /*00cc*/ 	.byte	0x02, 0x4a
	.zero		1
	.zero		1


	//----- nvinfo : EIATTR_EXIT_INSTR_OFFSETS
	.align		4
        /*00d0*/ 	.byte	0x04, 0x1c
        /*00d2*/ 	.short	(.L_1564 - .L_1563)


	//   ....[0]....
.L_1563:
        /*00d4*/ 	.word	0x00000330


	//   ....[1]....
        /*00d8*/ 	.word	0x00002440


	//----- nvinfo : EIATTR_MAX_THREADS
	.align		4
.L_1564:
        /*00dc*/ 	.byte	0x04, 0x05
        /*00de*/ 	.short	(.L_1566 - .L_1565)
.L_1565:
        /*00e0*/ 	.word	0x00000080
        /*00e4*/ 	.word	0x00000001
        /*00e8*/ 	.word	0x00000001


	//----- nvinfo : EIATTR_CRS_STACK_SIZE
	.align		4
.L_1566:
        /*00ec*/ 	.byte	0x04, 0x1e
        /*00ee*/ 	.short	(.L_1568 - .L_1567)
.L_1567:
        /*00f0*/ 	.word	0x00000000


	//----- nvinfo : EIATTR_CBANK_PARAM_SIZE
	.align		4
.L_1568:
        /*00f4*/ 	.byte	0x03, 0x19
        /*00f6*/ 	.short	0x00e8


	//----- nvinfo : EIATTR_PARAM_CBANK
	.align		4
        /*00f8*/ 	.byte	0x04, 0x0a
        /*00fa*/ 	.short	(.L_1570 - .L_1569)
	.align		4
.L_1569:
        /*00fc*/ 	.word	index@(.nv.constant0._ZN10layer_norm31ln_parallel_residual_fwd_kernelINS_13Kernel_traitsIf6__halffS2_fjLj768ELj1ELj4ELj1ELj16ENS_18Kernel_traits_baseILj768EfS2_fS2_fjLj128EEEEELb0ELb1ELb1EEEvNS_9FwdParamsE)
        /*0100*/ 	.short	0x0380
        /*0102*/ 	.short	0x00e8


	//----- nvinfo : EIATTR_SW_WAR
	.align		4
.L_1570:
        /*0104*/ 	.byte	0x04, 0x36
        /*0106*/ 	.short	(.L_1572 - .L_1571)
.L_1571:
        /*0108*/ 	.word	0x00000008
.L_1572:


//--------------------- .nv.info._ZN10layer_norm31ln_parallel_residual_fwd_kernelINS_13Kernel_traitsIf6__halffS2_fjLj768ELj1ELj4ELj1ELj16ENS_18Kernel_traits_baseILj768EfS2_fS2_fjLj128EEEEELb1ELb0ELb0EEEvNS_9FwdParamsE --------------------------
	.section	.nv.info._ZN10layer_norm31ln_parallel_residual_fwd_kernelINS_13Kernel_traitsIf6__halffS2_fjLj768ELj1ELj4ELj1ELj16ENS_18Kernel_traits_baseILj768EfS2_fS2_fjLj128EEEEELb1ELb0ELb0EEEvNS_9FwdParamsE,"",@"SHT_CUDA_INFO"
	.sectionflags	@""
	.align	4


	//----- nvinfo : EIATTR_CUDA_API_VERSION
	.align		4
        /*0000*/ 	.byte	0x04, 0x37
        /*0002*/ 	.short	(.L_1574 - .L_1573)
.L_1573:
        /*0004*/ 	.word	0x00000082


	//----- nvinfo : EIATTR_KPARAM_INFO
	.align		4
.L_1574:
        /*0008*/ 	.byte	0x04, 0x17
        /*000a*/ 	.short	(.L_1576 - .L_1575)
.L_1575:
        /*000c*/ 	.word	0x00000000
        /*0010*/ 	.short	0x0000
        /*0012*/ 	.short	0x0000
        /*0014*/ 	.byte	0x00, 0xf0, 0xa1, 0x03


	//----- nvinfo : EIATTR_SPARSE_MMA_MASK
	.align		4
.L_1576:
        /*0018*/ 	.byte	0x03, 0x50
        /*001a*/ 	.short	0x0000


	//----- nvinfo : EIATTR_MAXREG_COUNT
	.align		4
        /*001c*/ 	.byte	0x03, 0x1b
        /*001e*/ 	.short	0x00ff


	//----- nvinfo : EIATTR_MERCURY_ISA_VERSION
	.align		4
        /*0020*/ 	.byte	0x03, 0x5f
        /*0022*/ 	.short	0x0101


	//----- nvinfo : EIATTR_COOP_GROUP_MASK_REGIDS
	.align		4
        /*0024*/ 	.byte	0x04, 0x29
        /*0026*/ 	.short	(.L_1578 - .L_1577)


	//   ....[0]....
.L_1577:
        /*0028*/ 	.word	0xffffffff


	//   ....[1]....
        /*002c*/ 	.word	0xffffffff


	//   ....[2]....
        /*0030*/ 	.word	0xffffffff


	//   ....[3]....
        /*0034*/ 	.word	0xffffffff


	//   ....[4]....
        /*0038*/ 	.word	0xffffffff


	//   ....[5]....
        /*003c*/ 	.word	0xffffffff


	//   ....[6]....
        /*0040*/ 	.word	0xffffffff


	//   ....[7]....
        /*0044*/ 	.word	0xffffffff


	//   ....[8]....
        /*0048*/ 	.word	0xffffffff


	//   ....[9]....
        /*004c*/ 	.word	0xffffffff


	//   ....[10]....
        /*0050*/ 	.word	0x050000a4


	//   ....[11]....
        /*0054*/ 	.word	0x050000a4


	//   ....[12]....
        /*0058*/ 	.word	0x050000a4


	//   ....[13]....
        /*005c*/ 	.word	0x050000a4


	//   ....[14]....
        /*0060*/ 	.word	0x050000a4


	//   ....[15]....
        /*0064*/ 	.word	0x050000a4


	//   ....[16]....
        /*0068*/ 	.word	0x050000a4


	//   ....[17]....
        /*006c*/ 	.word	0x050000a4


	//   ....[18]....
        /*0070*/ 	.word	0x050000a4


	//   ....[19]....
        /*0074*/ 	.word	0x050000a4


	//----- nvinfo : EIATTR_COOP_GROUP_INSTR_OFFSETS
	.align		4
.L_1578:
        /*0078*/ 	.byte	0x04, 0x28
        /*007a*/ 	.short	(.L_1580 - .L_1579)


	//   ....[0]....
.L_1579:
        /*007c*/ 	.word	0x0001df10


	//   ....[1]....
        /*0080*/ 	.word	0x0001df30


	//   ....[2]....
        /*0084*/ 	.word	0x0001df50


	//   ....[3]....
        /*0088*/ 	.word	0x0001df80


	//   ....[4]....
        /*008c*/ 	.word	0x0001dfa0


	//   ....[5]....
        /*0090*/ 	.word	0x0001e2e0


	//   ....[6]....
        /*0094*/ 	.word	0x0001e300


	//   ....[7]....
        /*0098*/ 	.word	0x0001e320


	//   ....[8]....
        /*009c*/ 	.word	0x0001e340


	//   ....[9]....
        /*00a0*/ 	.word	0x0001e360


	//   ....[10]....
        /*00a4*/ 	.word	0x0001ee70


	//   ....[11]....
        /*00a8*/ 	.word	0x0001ef10


	//   ....[12]....
        /*00ac*/ 	.word	0x0001ef80


	//   ....[13]....
        /*00b0*/ 	.word	0x0001f000


	//   ....[14]....
        /*00b4*/ 	.word	0x0001f070


	//   ....[15]....
        /*00b8*/ 	.word	0x0001f3f0


	//   ....[16]....
        /*00bc*/ 	.word	0x0001f460


	//   ....[17]....
        /*00c0*/ 	.word	0x0001f4d0


	//   ....[18]....
        /*00c4*/ 	.word	0x0001f540


	//   ....[19]....
        /*00c8*/ 	.word	0x0001f5b0


	//----- nvinfo : EIATTR_VRC_CTA_INIT_COUNT
	.align		4
.L_1580:
        /*00cc*/ 	.byte	0x02, 0x4a
	.zero		1
	.zero		1


	//----- nvinfo : EIATTR_EXIT_INSTR_OFFSETS
	.align		4
        /*00d0*/ 	.byte	0x04, 0x1c
        /*00d2*/ 	.short	(.L_1582 - .L_1581)


	//   ....[0]....
.L_1581:
        /*00d4*/ 	.word	0x00001420


	//   ....[1]....
        /*00d8*/ 	.word	0x0001ee00


	//----- nvinfo : EIATTR_MAX_THREADS
	.align		4
.L_1582:
        /*00dc*/ 	.byte	0x04, 0x05
        /*00de*/ 	.short	(.L_1584 - .L_1583)
.L_1583:
        /*00e0*/ 	.word	0x00000080
        /*00e4*/ 	.word	0x00000001
        /*00e8*/ 	.word	0x00000001


	//----- nvinfo : EIATTR_CRS_STACK_SIZE
	.align		4
.L_1584:
        /*00ec*/ 	.byte	0x04, 0x1e
        /*00ee*/ 	.short	(.L_1586 - .L_1585)
.L_1585:
        /*00f0*/ 	.word	0x00000000


	//----- nvinfo : EIATTR_CBANK_PARAM_SIZE
	.align		4
.L_1586:
        /*00f4*/ 	.byte	0x03, 0x19
        /*00f6*/ 	.short	0x00e8


	//----- nvinfo : EIATTR_PARAM_CBANK
	.align		4
        /*00f8*/ 	.byte	0x04, 0x0a
        /*00fa*/ 	.short	(.L_1588 - .L_1587)
	.align		4
.L_1587:
        /*00fc*/ 	.word	index@(.nv.constant0._ZN10layer_norm31ln_parallel_residual_fwd_kernelINS_13Kernel_traitsIf6__halffS2_fjLj768ELj1ELj4ELj1ELj16ENS_18Kernel_traits_baseILj768EfS2_fS2_fjLj128EEEEELb1ELb0ELb0EEEvNS_9FwdParamsE)
        /*0100*/ 	.short	0x0380
        /*0102*/ 	.short	0x00e8


	//----- nvinfo : EIATTR_SW_WAR
	.align		4
.L_1588:
        /*0104*/ 	.byte	0x04, 0x36
        /*0106*/ 	.short	(.L_1590 - .L_1589)
.L_1589:
        /*0108*/ 	.word	0x00000008
.L_1590:


//--------------------- .nv.info._ZN10layer_norm31ln_parallel_residual_fwd_kernelINS_13Kernel_traitsIf6__halffS2_fjLj768ELj1ELj4ELj1ELj16ENS_18Kernel_traits_baseILj768EfS2_fS2_fjLj128EEEEELb1ELb0ELb1EEEvNS_9FwdParamsE --------------------------
	.section	.nv.info._ZN10layer_norm31ln_parallel_residual_fwd_kernelINS_13Kernel_traitsIf6__halffS2_fjLj768ELj1ELj4ELj1ELj16ENS_18Kernel_traits_baseILj768EfS2_fS2_fjLj128EEEEELb1ELb0ELb1EEEvNS_9FwdParamsE,"",@"SHT_CUDA_INFO"
	.sectionflags	@""
	.align	4


	//----- nvinfo : EIATTR_CUDA_API_VERSION
	.align		4
        /*0000*/ 	.byte	0x04, 0x37
        /*0002*/ 	.short	(.L_1592 - .L_1591)
.L_1591:
        /*0004*/ 	.word	0x00000082


	//----- nvinfo : EIATTR_KPARAM_INFO
	.align		4
.L_1592:
        /*0008*/ 	.byte	0x04, 0x17
        /*000a*/ 	.short	(.L_1594 - .L_1593)
.L_1593:
        /*000c*/ 	.word	0x00000000
        /*0010*/ 	.short	0x0000
        /*0012*/ 	.short	0x0000
        /*0014*/ 	.byte	0x00, 0xf0, 0xa1, 0x03


	//----- nvinfo : EIATTR_SPARSE_MMA_MASK
	.align		4
.L_1594:
        /*0018*/ 	.byte	0x03, 0x50
        /*001a*/ 	.short	0x0000


	//----- nvinfo : EIATTR_MAXREG_COUNT
	.align		4
        /*001c*/ 	.byte	0x03, 0x1b
        /*001e*/ 	.short	0x00ff


	//----- nvinfo : EIATTR_MERCURY_ISA_VERSION
	.align		4
        /*0020*/ 	.byte	0x03, 0x5f
        /*0022*/ 	.short	0x0101


	//----- nvinfo : EIATTR_COOP_GROUP_MASK_REGIDS
	.align		4
        /*0024*/ 	.byte	0x04, 0x29
        /*0026*/ 	.short	(.L_1596 - .L_1595)


	//   ....[0]....
.L_1595:
        /*0028*/ 	.word	0xffffffff


	//   ....[1]....
        /*002c*/ 	.word	0xffffffff


	//   ....[2]....
        /*0030*/ 	.word	0xffffffff


	//   ....[3]....
        /*0034*/ 	.word	0xffffffff


	//   ....[4]....
        /*0038*/ 	.word	0xffffffff


	//   ....[5]....
        /*003c*/ 	.word	0xffffffff


	//   ....[6]....
        /*0040*/ 	.word	0xffffffff


	//   ....[7]....
        /*0044*/ 	.word	0xffffffff


	//   ....[8]....
        /*0048*/ 	.word	0xffffffff


	//   ....[9]....
        /*004c*/ 	.word	0xffffffff


	//   ....[10]....
        /*0050*/ 	.word	0x050000a4


	//   ....[11]....
        /*0054*/ 	.word	0x050000a4


	//   ....[12]....
        /*0058*/ 	.word	0x050000a4


	//   ....[13]....
        /*005c*/ 	.word	0x050000a4


	//   ....[14]....
        /*0060*/ 	.word	0x050000a4


	//   ....[15]....
        /*0064*/ 	.word	0x050000a4


	//   ....[16]....
        /*0068*/ 	.word	0x050000a4


	//   ....[17]....
        /*006c*/ 	.word	0x050000a4


	//   ....[18]....
        /*0070*/ 	.word	0x050000a4


	//   ....[19]....
        /*0074*/ 	.word	0x050000a4


	//----- nvinfo : EIATTR_COOP_GROUP_INSTR_OFFSETS
	.align		4
.L_1596:
        /*0078*/ 	.byte	0x04, 0x28
        /*007a*/ 	.short	(.L_1598 - .L_1597)


	//   ....[0]....
.L_1597:
        /*007c*/ 	.word	0x00019d30


	//   ....[1]....
        /*0080*/ 	.word	0x00019d50


	//   ....[2]....
        /*0084*/ 	.word	0x00019d80


	//   ....[3]....
        /*0088*/ 	.word	0x00019da0


	//   ....[4]....
        /*008c*/ 	.word	0x00019dc0


	//   ....[5]....
        /*0090*/ 	.word	0x0001a0f0


	//   ....[6]....
        /*0094*/ 	.word	0x0001a110


	//   ....[7]....
        /*0098*/ 	.word	0x0001a130


	//   ....[8]....
        /*009c*/ 	.word	0x0001a150


	//   ....[9]....
        /*00a0*/ 	.word	0x0001a170


	//   ....[10]....
        /*00a4*/ 	.word	0x0001ab70


	//   ....[11]....
        /*00a8*/ 	.word	0x0001ac10


	//   ....[12]....
        /*00ac*/ 	.word	0x0001ac90


	//   ....[13]....
        /*00b0*/ 	.word	0x0001ad00


	//   ....[14]....
        /*00b4*/ 	.word	0x0001ad70


	//   ....[15]....
        /*00b8*/ 	.word	0x0001b0e0


	//   ....[16]....
        /*00bc*/ 	.word	0x0001b150


	//   ....[17]....
        /*00c0*/ 	.word	0x0001b1c0


	//   ....[18]....
        /*00c4*/ 	.word	0x0001b230


	//   ....[19]....
        /*00c8*/ 	.word	0x0001b2a0


	//----- nvinfo : EIATTR_VRC_CTA_INIT_COUNT
	.align		4
.L_1598:
        /*00cc*/ 	.byte	0x02, 0x4a
	.zero		1
	.zero		1


	//----- nvinfo : EIATTR_EXIT_INSTR_OFFSETS
	.align		4
        /*00d0*/ 	.byte	0x04, 0x1c
        /*00d2*/ 	.short	(.L_1600 - .L_1599)


	//   ....[0]....
.L_1599:
        /*00d4*/ 	.word	0x00000bf0


	//   ....[1]....
        /*00d8*/ 	.word	0x0001ab00


	//----- nvinfo : EIATTR_MAX_THREADS
	.align		4
.L_1600:
        /*00dc*/ 	.byte	0x04, 0x05
        /*00de*/ 	.short	(.L_1602 - .L_1601)
.L_1601:
        /*00e0*/ 	.word	0x00000080
        /*00e4*/ 	.word	0x00000001
        /*00e8*/ 	.word	0x00000001


	//----- nvinfo : EIATTR_CRS_STACK_SIZE
	.align		4
.L_1602:
        /*00ec*/ 	.byte	0x04, 0x1e
        /*00ee*/ 	.short	(.L_1604 - .L_1603)
.L_1603:
        /*00f0*/ 	.word	0x00000000


	//----- nvinfo : EIATTR_CBANK_PARAM_SIZE
	.align		4
.L_1604:
        /*00f4*/ 	.byte	0x03, 0x19
        /*00f6*/ 	.short	0x00e8


	//----- nvinfo : EIATTR_PARAM_CBANK
	.align		4
        /*00f8*/ 	.byte	0x04, 0x0a
        /*00fa*/ 	.short	(.L_1606 - .L_1605)
	.align		4
.L_1605:
        /*00fc*/ 	.word	index@(.nv.constant0._ZN10layer_norm31ln_parallel_residual_fwd_kernelINS_13Kernel_traitsIf6__halffS2_fjLj768ELj1ELj4ELj1ELj16ENS_18Kernel_traits_baseILj768EfS2_fS2_fjLj128EEEEELb1ELb0ELb1EEEvNS_9FwdParamsE)
        /*0100*/ 	.short	0x0380
        /*0102*/ 	.short	0x00e8


	//----- nvinfo : EIATTR_SW_WAR
	.align		4
.L_1606:
        /*0104*/ 	.byte	0x04, 0x36
        /*0106*/ 	.short	(.L_1608 - .L_1607)
.L_1607:
        /*0108*/ 	.word	0x00000008
.L_1608:


//--------------------- .nv.info._ZN10layer_norm31ln_parallel_residual_fwd_kernelINS_13Kernel_traitsIf6__halffS2_fjLj768ELj1ELj4ELj1ELj16ENS_18Kernel_traits_baseILj768EfS2_fS2_fjLj128EEEEELb1ELb1ELb0EEEvNS_9FwdParamsE --------------------------
	.section	.nv.info._ZN10layer_norm31ln_parallel_residual_fwd_kernelINS_13Kernel_traitsIf6__halffS2_fjLj768ELj1ELj4ELj1ELj16ENS_18Kernel_traits_baseILj768EfS2_fS2_fjLj128EEEEELb1ELb1ELb0EEEvNS_9FwdParamsE,"",@"SHT_CUDA_INFO"
	.sectionflags	@""
	.align	4


	//----- nvinfo : EIATTR_CUDA_API_VERSION
	.align		4
        /*0000*/ 	.byte	0x04, 0x37
        /*0002*/ 	.short	(.L_1610 - .L_1609)
.L_1609:
        /*0004*/ 	.word	0x00000082


	//----- nvinfo : EIATTR_KPARAM_INFO
	.align		4
.L_1610:
        /*0008*/ 	.byte	0x04, 0x17
        /*000a*/ 	.short	(.L_1612 - .L_1611)
.L_1611:
        /*000c*/ 	.word	0x00000000
        /*0010*/ 	.short	0x0000
        /*0012*/ 	.short	0x0000
        /*0014*/ 	.byte	0x00, 0xf0, 0xa1, 0x03


	//----- nvinfo : EIATTR_SPARSE_MMA_MASK
	.align		4
.L_1612:
        /*0018*/ 	.byte	0x03, 0x50
        /*001a*/ 	.short	0x0000


	//----- nvinfo : EIATTR_MAXREG_COUNT
	.align		4
        /*001c*/ 	.byte	0x03, 0x1b
        /*001e*/ 	.short	0x00ff


	//----- nvinfo : EIATTR_MERCURY_ISA_VERSION
	.align		4
        /*0020*/ 	.byte	0x03, 0x5f
        /*0022*/ 	.short	0x0101


	//----- nvinfo : EIATTR_COOP_GROUP_MASK_REGIDS
	.align		4
        /*0024*/ 	.byte	0x04, 0x29
        /*0026*/ 	.short	(.L_1614 - .L_1613)


	//   ....[0]....
.L_1613:
        /*0028*/ 	.word	0xffffffff


	//   ....[1]....
        /*002c*/ 	.word	0xffffffff


	//   ....[2]....
        /*0030*/ 	.word	0xffffffff


	//   ....[3]....
        /*0034*/ 	.word	0xffffffff


	//   ....[4]....
        /*0038*/ 	.word	0xffffffff


	//   ....[5]....
        /*003c*/ 	.word	0xffffffff


	//   ....[6]....
        /*0040*/ 	.word	0xffffffff


	//   ....[7]....
        /*0044*/ 	.word	0xffffffff


	//   ....[8]....
        /*0048*/ 	.word	0xffffffff


	//   ....[9]....
        /*004c*/ 	.word	0xffffffff


	//   ....[10]....
        /*0050*/ 	.word	0x05000076


	//   ....[11]....
        /*0054*/ 	.word	0x05000076


	//   ....[12]....
        /*0058*/ 	.word	0x05000076


	//   ....[13]....
        /*005c*/ 	.word	0x05000076


	//   ....[14]....
        /*0060*/ 	.word	0x05000076


	//   ....[15]....
        /*0064*/ 	.word	0x05000076


	//   ....[16]....
        /*0068*/ 	.word	0x05000076


	//   ....[17]....
        /*006c*/ 	.word	0x05000076


	//   ....[18]....
        /*0070*/ 	.word	0x05000076


	//   ....[19]....
        /*0074*/ 	.word	0x05000076


	//----- nvinfo : EIATTR_COOP_GROUP_INSTR_OFFSETS
	.align		4
.L_1614:
        /*0078*/ 	.byte	0x04, 0x28
        /*007a*/ 	.short	(.L_1616 - .L_1615)


	//   ....[0]....
.L_1615:
        /*007c*/ 	.word	0x0001a380


	//   ....[1]....
        /*0080*/ 	.word	0x0001a3a0


	//   ....[2]....
        /*0084*/ 	.word	0x0001a3c0


	//   ....[3]....
        /*0088*/ 	.word	0x0001a3e0


	//   ....[4]....
        /*008c*/ 	.word	0x0001a410


	//   ....[5]....
        /*0090*/ 	.word	0x0001a750


	//   ....[6]....
        /*0094*/ 	.word	0x0001a770


	//   ....[7]....
        /*0098*/ 	.word	0x0001a790


	//   ....[8]....
        /*009c*/ 	.word	0x0001a7b0


	//   ....[9]....
        /*00a0*/ 	.word	0x0001a7d0


	//   ....[10]....
        /*00a4*/ 	.word	0x0001b020


	//   ....[11]....
        /*00a8*/ 	.word	0x0001b0c0


	//   ....[12]....
        /*00ac*/ 	.word	0x0001b130


	//   ....[13]....
        /*00b0*/ 	.word	0x0001b1a0


	//   ....[14]....
        /*00b4*/ 	.word	0x0001b220


	//   ....[15]....
        /*00b8*/ 	.word	0x0001b5b0


	//   ....[16]....
        /*00bc*/ 	.word	0x0001b620


	//   ....[17]....
        /*00c0*/ 	.word	0x0001b690


	//   ....[18]....
        /*00c4*/ 	.word	0x0001b700


	//   ....[19]....
        /*00c8*/ 	.word	0x0001b770


	//----- nvinfo : EIATTR_VRC_CTA_INIT_COUNT
	.align		4
.L_1616:
        /*00cc*/ 	.byte	0x02, 0x4a
	.zero		1
	.zero		1


	//----- nvinfo : EIATTR_EXIT_INSTR_OFFSETS
	.align		4
        /*00d0*/ 	.byte	0x04, 0x1c
        /*00d2*/ 	.short	(.L_1618 - .L_1617)


	//   ....[0]....
.L_1617:
        /*00d4*/ 	.word	0x00000790


	//   ....[1]....
        /*00d8*/ 	.word	0x0001afb0


	//----- nvinfo : EIATTR_MAX_THREADS
	.align		4
.L_1618:
        /*00dc*/ 	.byte	0x04, 0x05
        /*00de*/ 	.short	(.L_1620 - .L_1619)
.L_1619:
        /*00e0*/ 	.word	0x00000080
        /*00e4*/ 	.word	0x00000001
        /*00e8*/ 	.word	0x00000001


	//----- nvinfo : EIATTR_CRS_STACK_SIZE
	.align		4
.L_1620:
        /*00ec*/ 	.byte	0x04, 0x1e
        /*00ee*/ 	.short	(.L_1622 - .L_1621)
.L_1621:
        /*00f0*/ 	.word	0x00000000


	//----- nvinfo : EIATTR_CBANK_PARAM_SIZE
	.align		4
.L_1622:
        /*00f4*/ 	.byte	0x03, 0x19
        /*00f6*/ 	.short	0x00e8


	//----- nvinfo : EIATTR_PARAM_CBANK
	.align		4
        /*00f8*/ 	.byte	0x04, 0x0a
        /*00fa*/ 	.short	(.L_1624 - .L_1623)
	.align		4
.L_1623:
        /*00fc*/ 	.word	index@(.nv.constant0._ZN10layer_norm31ln_parallel_residual_fwd_kernelINS_13Kernel_traitsIf6__halffS2_fjLj768ELj1ELj4ELj1ELj16ENS_18Kernel_traits_baseILj768EfS2_fS2_fjLj128EEEEELb1ELb1ELb0EEEvNS_9FwdParamsE)
        /*0100*/ 	.short	0x0380
        /*0102*/ 	.short	0x00e8


	//----- nvinfo : EIATTR_SW_WAR
	.align		4
.L_1624:
        /*0104*/ 	.byte	0x04, 0x36
        /*0106*/ 	.short	(.L_1626 - .L_1625)
.L_1625:
        /*0108*/ 	.word	0x00000008
.L_1626:


//--------------------- .nv.info._ZN10layer_norm31ln_parallel_residual_fwd_kernelINS_13Kernel_traitsIf6__halffS2_fjLj768ELj1ELj4ELj1ELj16ENS_18Kernel_traits_baseILj768EfS2_fS2_fjLj128EEEEELb1ELb1ELb1EEEvNS_9FwdParamsE --------------------------
	.section	.nv.info._ZN10layer_norm31ln_parallel_residual_fwd_kernelINS_13Kernel_traitsIf6__halffS2_fjLj768ELj1ELj4ELj1ELj16ENS_18Kernel_traits_baseILj768EfS2_fS2_fjLj128EEEEELb1ELb1ELb1EEEvNS_9FwdParamsE,"",@"SHT_CUDA_INFO"
	.sectionflags	@""
	.align	4


	//----- nvinfo : EIATTR_CUDA_API_VERSION
	.align		4
        /*0000*/ 	.byte	0x04, 0x37
        /*0002*/ 	.short	(.L_1628 - .L_1627)
.L_1627:
        /*0004*/ 	.word	0x00000082


	//----- nvinfo : EIATTR_KPARAM_INFO
	.align		4
.L_1628:
        /*0008*/ 	.byte	0x04, 0x17
        /*000a*/ 	.short	(.L_1630 - .L_1629)
.L_1629:
        /*000c*/ 	.word	0x00000000
        /*0010*/ 	.short	0x0000
        /*0012*/ 	.short	0x0000
        /*0014*/ 	.byte	0x00, 0xf0, 0xa1, 0x03


	//----- nvinfo : EIATTR_SPARSE_MMA_MASK
	.align		4
.L_1630:
        /*0018*/ 	.byte	0x03, 0x50
        /*001a*/ 	.short	0x0000


	//----- nvinfo : EIATTR_MAXREG_COUNT
	.align		4
        /*001c*/ 	.byte	0x03, 0x1b
        /*001e*/ 	.short	0x00ff


	//----- nvinfo : EIATTR_MERCURY_ISA_VERSION
	.align		4
        /*0020*/ 	.byte	0x03, 0x5f
        /*0022*/ 	.short	0x0101


	//----- nvinfo : EIATTR_COOP_GROUP_MASK_REGIDS
	.align		4
        /*0024*/ 	.byte	0x04, 0x29
        /*0026*/ 	.short	(.L_1632 - .L_1631)


	//   ....[0]....
.L_1631:
        /*0028*/ 	.word	0xffffffff


	//   ....[1]....
        /*002c*/ 	.word	0xffffffff


	//   ....[2]....
        /*0030*/ 	.word	0xffffffff


	//   ....[3]....
        /*0034*/ 	.word	0xffffffff


	//   ....[4]....
        /*0038*/ 	.word	0xffffffff


	//   ....[5]....
        /*003c*/ 	.word	0xffffffff


	//   ....[6]....
        /*0040*/ 	.word	0xffffffff


	//   ....[7]....
        /*0044*/ 	.word	0xffffffff


	//   ....[8]....
        /*0048*/ 	.word	0xffffffff


	//   ....[9]....
        /*004c*/ 	.word	0xffffffff


	//   ....[10]....
        /*0050*/ 	.word	0x0500006d


	//   ....[11]....
        /*0054*/ 	.word	0x0500006d


	//   ....[12]....
        /*0058*/ 	.word	0x0500006d


	//   ....[13]....
        /*005c*/ 	.word	0x0500006d


	//   ....[14]....
        /*0060*/ 	.word	0x0500006d


	//   ....[15]....
        /*0064*/ 	.word	0x0500006d


	//   ....[16]....
        /*0068*/ 	.word	0x0500006d


	//   ....[17]....
        /*006c*/ 	.word	0x0500006d


	//   ....[18]....
        /*0070*/ 	.word	0x0500006d


	//   ....[19]....
        /*0074*/ 	.word	0x0500006d


	//----- nvinfo : EIATTR_COOP_GROUP_INSTR_OFFSETS
	.align		4
.L_1632:
        /*0078*/ 	.byte	0x04, 0x28
        /*007a*/ 	.short	(.L_1634 - .L_1633)


	//   ....[0]....
.L_1633:
        /*007c*/ 	.word	0x000178d0


	//   ....[1]....
        /*0080*/ 	.word	0x000178f0


	//   ....[2]....
        /*0084*/ 	.word	0x00017920


	//   ....[3]....
        /*0088*/ 	.word	0x00017940


	//   ....[4]....
        /*008c*/ 	.word	0x00017960


	//   ....[5]....
        /*0090*/ 	.word	0x00017c90


	//   ....[6]....
        /*0094*/ 	.word	0x00017cb0


	//   ....[7]....
        /*0098*/ 	.word	0x00017cd0


	//   ....[8]....
        /*009c*/ 	.word	0x00017cf0


	//   ....[9]....
        /*00a0*/ 	.word	0x00017d10


	//   ....[10]....
        /*00a4*/ 	.word	0x00018460


	//   ....[11]....
        /*00a8*/ 	.word	0x00018500


	//   ....[12]....
        /*00ac*/ 	.word	0x00018580


	//   ....[13]....
        /*00b0*/ 	.word	0x000185f0


	//   ....[14]....
        /*00b4*/ 	.word	0x00018660


	//   ....[15]....
        /*00b8*/ 	.word	0x000189d0


	//   ....[16]....
        /*00bc*/ 	.word	0x00018a40


	//   ....[17]....
        /*00c0*/ 	.word	0x00018ab0


	//   ....[18]....
        /*00c4*/ 	.word	0x00018b20


	//   ....[19]....
        /*00c8*/ 	.word	0x00018b90


	//----- nvinfo : EIATTR_VRC_CTA_INIT_COUNT
	.align		4
.L_1634:
        /*00cc*/ 	.byte	0x02, 0x4a
	.zero		1
	.zero		1


	//----- nvinfo : EIATTR_EXIT_INSTR_OFFSETS
	.align		4
        /*00d0*/ 	.byte	0x04, 0x1c
        /*00d2*/ 	.short	(.L_1636 - .L_1635)


	//   ....[0]....
.L_1635:
        /*00d4*/ 	.word	0x00000570


	//   ....[1]....
        /*00d8*/ 	.word	0x00018400


	//----- nvinfo : EIATTR_MAX_THREADS
	.align		4
.L_1636:
        /*00dc*/ 	.byte	0x04, 0x05
        /*00de*/ 	.short	(.L_1638 - .L_1637)
.L_1637:
        /*00e0*/ 	.word	0x00000080
        /*00e4*/ 	.word	0x00000001
        /*00e8*/ 	.word	0x00000001


	//----- nvinfo : EIATTR_CRS_STACK_SIZE
	.align		4
.L_1638:
        /*00ec*/ 	.byte	0x04, 0x1e
        /*00ee*/ 	.short	(.L_1640 - .L_1639)
.L_1639:
        /*00f0*/ 	.word	0x00000000


	//----- nvinfo : EIATTR_CBANK_PARAM_SIZE
	.align		4
.L_1640:
        /*00f4*/ 	.byte	0x03, 0x19
        /*00f6*/ 	.short	0x00e8


	//----- nvinfo : EIATTR_PARAM_CBANK
	.align		4
        /*00f8*/ 	.byte	0x04, 0x0a
        /*00fa*/ 	.short	(.L_1642 - .L_1641)
	.align		4
.L_1641:
        /*00fc*/ 	.word	index@(.nv.constant0._ZN10layer_norm31ln_parallel_residual_fwd_kernelINS_13Kernel_traitsIf6__halffS2_fjLj768ELj1ELj4ELj1ELj16ENS_18Kernel_traits_baseILj768EfS2_fS2_fjLj128EEEEELb1ELb1ELb1EEEvNS_9FwdParamsE)
        /*0100*/ 	.short	0x0380
        /*0102*/ 	.short	0x00e8


	//----- nvinfo : EIATTR_SW_WAR
	.align		4
.L_1642:
        /*0104*/ 	.byte	0x04, 0x36
        /*0106*/ 	.short	(.L_1644 - .L_1643)
.L_1643:
        /*0108*/ 	.word	0x00000008
.L_1644:


//--------------------- .nv.info._ZN10layer_norm31ln_parallel_residual_fwd_kernelINS_13Kernel_traitsI6__halfffffjLj768ELj1ELj4ELj1ELj16ENS_18Kernel_traits_baseILj768ES2_ffffjLj128EEEEELb0ELb0ELb0EEEvNS_9FwdParamsE --------------------------
	.section	.nv.info._ZN10layer_norm31ln_parallel_residual_fwd_kernelINS_13Kernel_traitsI6__halfffffjLj768ELj1ELj4ELj1ELj16ENS_18Kernel_traits_baseILj768ES2_ffffjLj128EEEEELb0ELb0ELb0EEEvNS_9FwdParamsE,"",@"SHT_CUDA_INFO"
	.sectionflags	@""
	.align	4


	//----- nvinfo : EIATTR_CUDA_API_VERSION
	.align		4
        /*0000*/ 	.byte	0x04, 0x37
        /*0002*/ 	.short	(.L_1646 - .L_1645)
.L_1645:
        /*0004*/ 	.word	0x00000082


	//----- nvinfo : EIATTR_KPARAM_INFO
	.align		4
.L_1646:
        /*0008*/ 	.byte	0x04, 0x17
        /*000a*/ 	.short	(.L_1648 - .L_1647)
.L_1647:
        /*000c*/ 	.word	0x00000000
        /*0010*/ 	.short	0x0000
        /*0012*/ 	.short	0x0000
        /*0014*/ 	.byte	0x00, 0xf0, 0xa1, 0x03


	//----- nvinfo : EIATTR_SPARSE_MMA_MASK
	.align		4
.L_1648:
        /*0018*/ 	.byte	0x03, 0x50
        /*001a*/ 	.short	0x0000


	//----- nvinfo : EIATTR_MAXREG_COUNT
	.align		4
        /*001c*/ 	.byte	0x03, 0x1b
        /*001e*/ 	.short	0x00ff


	//----- nvinfo : EIATTR_MERCURY_ISA_VERSION
	.align		4
        /*0020*/ 	.byte	0x03, 0x5f
        /*0022*/ 	.short	0x0101


	//----- nvinfo : EIATTR_COOP_GROUP_MASK_REGIDS
	.align		4
        /*0024*/ 	.byte	0x04, 0x29
        /*0026*/ 	.short	(.L_1650 - .L_1649)


	//   ....[0]....
.L_1649:
        /*0028*/ 	.word	0xffffffff


	//   ....[1]....
        /*002c*/ 	.word	0xffffffff


	//   ....[2]....
        /*0030*/ 	.word	0xffffffff


	//   ....[3]....
        /*0034*/ 	.word	0xffffffff


	//   ....[4]....
        /*0038*/ 	.word	0xffffffff


	//   ....[5]....
        /*003c*/ 	.word	0xffffffff


	//   ....[6]....
        /*0040*/ 	.word	0xffffffff


	//   ....[7]....
        /*0044*/ 	.word	0xffffffff


	//   ....[8]....
        /*0048*/ 	.word	0xffffffff


	//   ....[9]....
        /*004c*/ 	.word	0xffffffff


	//   ....[10]....
        /*0050*/ 	.word	0x05000036


	//   ....[11]....
        /*0054*/ 	.word	0x05000036


	//   ....[12]....
        /*0058*/ 	.word	0x05000036


	//   ....[13]....
        /*005c*/ 	.word	0x05000036


	//   ....[14]....
        /*0060*/ 	.word	0x05000036


	//   ....[15]....
        /*0064*/ 	.word	0x05000036


	//   ....[16]....
        /*0068*/ 	.word	0x05000036


	//   ....[17]....
        /*006c*/ 	.word	0x05000036


	//   ....[18]....
        /*0070*/ 	.word	0x05000036


	//   ....[19]....
        /*0074*/ 	.word	0x05000036


	//----- nvinfo : EIATTR_COOP_GROUP_INSTR_OFFSETS
	.align		4
.L_1650:
        /*0078*/ 	.byte	0x04, 0x28
        /*007a*/ 	.short	(.L_1652 - .L_1651)


	//   ....[0]....
.L_1651:
        /*007c*/ 	.word	0x00003660


	//   ....[1]....
        /*0080*/ 	.word	0x000036a0


	//   ....[2]....
        /*0084*/ 	.word	0x000036c0


	//   ....[3]....
        /*0088*/ 	.word	0x000036e0


	//   ....[4]....
        /*008c*/ 	.word	0x00003700


	//   ....[5]....
        /*0090*/ 	.word	0x00003a50


	//   ....[6]....
        /*0094*/ 	.word	0x00003a70


	//   ....[7]....
        /*0098*/ 	.word	0x00003a90


	//   ....[8]....
        /*009c*/ 	.word	0x00003ab0


	//   ....[9]....
        /*00a0*/ 	.word	0x00003ad0


	//   ....[10]....
        /*00a4*/ 	.word	0x00004c70


	//   ....[11]....
        /*00a8*/ 	.word	0x00004d00


	//   ....[12]....
        /*00ac*/ 	.word	0x00004d60


	//   ....[13]....
        /*00b0*/ 	.word	0x00004dc0


	//   ....[14]....
        /*00b4*/ 	.word	0x00004e20


	//   ....[15]....
        /*00b8*/ 	.word	0x000051d0


	//   ....[16]....
        /*00bc*/ 	.word	0x00005230


	//   ....[17]....
        /*00c0*/ 	.word	0x00005290


	//   ....[18]....
        /*00c4*/ 	.word	0x000052f0


	//   ....[19]....
        /*00c8*/ 	.word	0x00005350


	//----- nvinfo : EIATTR_VRC_CTA_INIT_COUNT
	.align		4
.L_1652:
        /*00cc*/ 	.byte	0x02, 0x4a
	.zero		1
	.zero		1


	//----- nvinfo : EIATTR_EXIT_INSTR_OFFSETS
	.align		4
        /*00d0*/ 	.byte	0x04, 0x1c
        /*00d2*/ 	.short	(.L_1654 - .L_1653)


	//   ....[0]....
.L_1653:
        /*00d4*/ 	.word	0x00001520


	//   ....[1]....
        /*00d8*/ 	.word	0x00004c00


	//----- nvinfo : EIATTR_MAX_THREADS
	.align		4
.L_1654:
        /*00dc*/ 	.byte	0x04, 0x05
        /*00de*/ 	.short	(.L_1656 - .L_1655)
.L_1655:
        /*00e0*/ 	.word	0x00000080
        /*00e4*/ 	.word	0x00000001
        /*00e8*/ 	.word	0x00000001


	//----- nvinfo : EIATTR_CRS_STACK_SIZE
	.align		4
.L_1656:
        /*00ec*/ 	.byte	0x04, 0x1e
        /*00ee*/ 	.short	(.L_1658 - .L_1657)
.L_1657:
        /*00f0*/ 	.word	0x00000000


	//----- nvinfo : EIATTR_CBANK_PARAM_SIZE
	.align		4
.L_1658:
        /*00f4*/ 	.byte	0x03, 0x19
        /*00f6*/ 	.short	0x00e8


	//----- nvinfo : EIATTR_PARAM_CBANK
	.align		4
        /*00f8*/ 	.byte	0x04, 0x0a
        /*00fa*/ 	.short	(.L_1660 - .L_1659)
	.align		4
.L_1659:
        /*00fc*/ 	.word	index@(.nv.constant0._ZN10layer_norm31ln_parallel_residual_fwd_kernelINS_13Kernel_traitsI6__halfffffjLj768ELj1ELj4ELj1ELj16ENS_18Kernel_traits_baseILj768ES2_ffffjLj128EEEEELb0ELb0ELb0EEEvNS_9FwdParamsE)
        /*0100*/ 	.short	0x0380
        /*0102*/ 	.short	0x00e8


	//----- nvinfo : EIATTR_SW_WAR
	.align		4
.L_1660:
        /*0104*/ 	.byte	0x04, 0x36
        /*0106*/ 	.short	(.L_1662 - .L_1661)
.L_1661:
        /*0108*/ 	.word	0x00000008
.L_1662:


//--------------------- .nv.info._ZN10layer_norm31ln_parallel_residual_fwd_kernelINS_13Kernel_traitsI6__halfffffjLj768ELj1ELj4ELj1ELj16ENS_18Kernel_traits_baseILj768ES2_ffffjLj128EEEEELb0ELb0ELb1EEEvNS_9FwdParamsE --------------------------
	.section	.nv.info._ZN10layer_norm31ln_parallel_residual_fwd_kernelINS_13Kernel_traitsI6__halfffffjLj768ELj1ELj4ELj1ELj16ENS_18Kernel_traits_baseILj768ES2_ffffjLj128EEEEELb0ELb0ELb1EEEvNS_9FwdParamsE,"",@"SHT_CUDA_INFO"
	.sectionflags	@""
	.align	4


	//----- nvinfo : EIATTR_CUDA_API_VERSION
	.align		4
        /*0000*/ 	.byte	0x04, 0x37
        /*0002*/ 	.short	(.L_1664 - .L_1663)
.L_1663:
        /*0004*/ 	.word	0x00000082


	//----- nvinfo : EIATTR_KPARAM_INFO
	.align		4
.L_1664:
        /*0008*/ 	.byte	0x04, 0x17
        /*000a*/ 	.short	(.L_1666 - .L_1665)
.L_1665:
        /*000c*/ 	.word	0x00000000
        /*0010*/ 	.short	0x0000
        /*0012*/ 	.short	0x0000
        /*0014*/ 	.byte	0x00, 0xf0, 0xa1, 0x03


	//----- nvinfo : EIATTR_SPARSE_MMA_MASK
	.align		4
.L_1666:
        /*0018*/ 	.byte	0x03, 0x50
        /*001a*/ 	.short	0x0000


	//----- nvinfo : EIATTR_MAXREG_COUNT
	.align		4
        /*001c*/ 	.byte	0x03, 0x1b
        /*001e*/ 	.short	0x00ff


	//----- nvinfo : EIATTR_MERCURY_ISA_VERSION
	.align		4
        /*0020*/ 	.byte	0x03, 0x5f
        /*0022*/ 	.short	0x0101


	//----- nvinfo : EIATTR_COOP_GROUP_MASK_REGIDS
	.align		4
        /*0024*/ 	.byte	0x04, 0x29
        /*0026*/ 	.short	(.L_1668 - .L_1667)


	//   ....[0]....
.L_1667:
        /*0028*/ 	.word	0xffffffff


	//   ....[1]....
        /*002c*/ 	.word	0xffffffff


	//   ....[2]....
        /*0030*/ 	.word	0xffffffff


	//   ....[3]....
        /*0034*/ 	.word	0xffffffff


	//   ....[4]....
        /*0038*/ 	.word	0xffffffff


	//   ....[5]....
        /*003c*/ 	.word	0xffffffff


	//   ....[6]....
        /*0040*/ 	.word	0xffffffff


	//   ....[7]....
        /*0044*/ 	.word	0xffffffff


	//   ....[8]....
        /*0048*/ 	.word	0xffffffff


	//   ....[9]....
        /*004c*/ 	.word	0xffffffff


	//   ....[10]....
        /*0050*/ 	.word	0x0500002b


	//   ....[11]....
        /*0054*/ 	.word	0x0500002b


	//   ....[12]....
        /*0058*/ 	.word	0x0500002b


	//   ....[13]....
        /*005c*/ 	.word	0x0500002b


	//   ....[14]....
        /*0060*/ 	.word	0x0500002b


	//   ....[15]....
        /*0064*/ 	.word	0x0500002b


	//   ....[16]....
        /*0068*/ 	.word	0x0500002b


	//   ....[17]....
        /*006c*/ 	.word	0x0500002b


	//   ....[18]....
        /*0070*/ 	.word	0x0500002b


	//   ....[19]....
        /*0074*/ 	.word	0x0500002b


	//----- nvinfo : EIATTR_COOP_GROUP_INSTR_OFFSETS
	.align		4
.L_1668:
        /*0078*/ 	.byte	0x04, 0x28
        /*007a*/ 	.short	(.L_1670 - .L_1669)


	//   ....[0]....
.L_1669:
        /*007c*/ 	.word	0x000024d0


	//   ....[1]....
        /*0080*/ 	.word	0x00002500


	//   ....[2]....
        /*0084*/ 	.word	0x00002520


	//   ....[3]....
        /*0088*/ 	.word	0x00002540


	//   ....[4]....
        /*008c*/ 	.word	0x00002560


	//   ....[5]....
        /*0090*/ 	.word	0x00002890


	//   ....[6]....
        /*0094*/ 	.word	0x000028b0


	//   ....[7]....
        /*0098*/ 	.word	0x000028d0


	//   ....[8]....
        /*009c*/ 	.word	0x000028f0


	//   ....[9]....
        /*00a0*/ 	.word	0x00002910


	//   ....[10]....
        /*00a4*/ 	.word	0x00003840


	//   ....[11]....
        /*00a8*/ 	.word	0x000038e0


	//   ....[12]....
        /*00ac*/ 	.word	0x00003950


	//   ....[13]....
        /*00b0*/ 	.word	0x000039c0


	//   ....[14]....
        /*00b4*/ 	.word	0x00003a30


	//   ....[15]....
        /*00b8*/ 	.word	0x00003db0


	//   ....[16]....
        /*00bc*/ 	.word	0x00003e20


	//   ....[17]....
        /*00c0*/ 	.word	0x00003e90


	//   ....[18]....
        /*00c4*/ 	.word	0x00003f00


	//   ....[19]....
        /*00c8*/ 	.word	0x00003f70


	//----- nvinfo : EIATTR_VRC_CTA_INIT_COUNT
	.align		4
.L_1670:
        /*00cc*/ 	.byte	0x02, 0x4a
	.zero		1
	.zero		1


	//----- nvinfo : EIATTR_EXIT_INSTR_OFFSETS
	.align		4
        /*00d0*/ 	.byte	0x04, 0x1c
        /*00d2*/ 	.short	(.L_1672 - .L_1671)


	//   ....[0]....
.L_1671:
        /*00d4*/ 	.word	0x00000950


	//   ....[1]....
        /*00d8*/ 	.word	0x000037d0


	//----- nvinfo : EIATTR_MAX_THREADS
	.align		4
.L_1672:
        /*00dc*/ 	.byte	0x04, 0x05
        /*00de*/ 	.short	(.L_1674 - .L_1673)
.L_1673:
        /*00e0*/ 	.word	0x00000080
        /*00e4*/ 	.word	0x00000001
        /*00e8*/ 	.word	0x00000001


	//----- nvinfo : EIATTR_CRS_STACK_SIZE
	.align		4
.L_1674:
        /*00ec*/ 	.byte	0x04, 0x1e
        /*00ee*/ 	.short	(.L_1676 - .L_1675)
.L_1675:
        /*00f0*/ 	.word	0x00000000


	//----- nvinfo : EIATTR_CBANK_PARAM_SIZE
	.align		4
.L_1676:
        /*00f4*/ 	.byte	0x03, 0x19
        /*00f6*/ 	.short	0x00e8


	//----- nvinfo : EIATTR_PARAM_CBANK
	.align		4
        /*00f8*/ 	.byte	0x04, 0x0a
        /*00fa*/ 	.short	(.L_1678 - .L_1677)
	.align		4
.L_1677:
        /*00fc*/ 	.word	index@(.nv.constant0._ZN10layer_norm31ln_parallel_residual_fwd_kernelINS_13Kernel_traitsI6__halfffffjLj768ELj1ELj4ELj1ELj16ENS_18Kernel_traits_baseILj768ES2_ffffjLj128EEEEELb0ELb0ELb1EEEvNS_9FwdParamsE)
        /*0100*/ 	.short	0x0380
        /*0102*/ 	.short	0x00e8


	//----- nvinfo : EIATTR_SW_WAR
	.align		4
.L_1678:
        /*0104*/ 	.byte	0x04, 0x36
        /*0106*/ 	.short	(.L_1680 - .L_1679)
.L_1679:
        /*0108*/ 	.word	0x00000008
.L_1680:


//--------------------- .nv.info._ZN10layer_norm31ln_parallel_residual_fwd_kernelINS_13Kernel_traitsI6__halfffffjLj768ELj1ELj4ELj1ELj16ENS_18Kernel_traits_baseILj768ES2_ffffjLj128EEEEELb0ELb1ELb0EEEvNS_9FwdParamsE --------------------------
	.section	.nv.info._ZN10layer_norm31ln_parallel_residual_fwd_kernelINS_13Kernel_traitsI6__halfffffjLj768ELj1ELj4ELj1ELj16ENS_18Kernel_traits_baseILj768ES2_ffffjLj128EEEEELb0ELb1ELb0EEEvNS_9FwdParamsE,"",@"SHT_CUDA_INFO"
	.sectionflags	@""
	.align	4


	//----- nvinfo : EIATTR_CUDA_API_VERSION
	.align		4
        /*0000*/ 	.byte	0x04, 0x37
        /*0002*/ 	.short	(.L_1682 - .L_1681)
.L_1681:
        /*0004*/ 	.word	0x00000082


	//----- nvinfo : EIATTR_KPARAM_INFO
	.align		4
.L_1682:
        /*0008*/ 	.byte	0x04, 0x17
        /*000a*/ 	.short	(.L_1684 - .L_1683)
.L_1683:
        /*000c*/ 	.word	0x00000000
        /*0010*/ 	.short	0x0000
        /*0012*/ 	.short	0x0000
        /*0014*/ 	.byte	0x00, 0xf0, 0xa1, 0x03


	//----- nvinfo : EIATTR_SPARSE_MMA_MASK
	.align		4
.L_1684:
        /*0018*/ 	.byte	0x03, 0x50
        /*001a*/ 	.short	0x0000


	//----- nvinfo : EIATTR_MAXREG_COUNT
	.align		4
        /*001c*/ 	.byte	0x03, 0x1b
        /*001e*/ 	.short	0x00ff


	//----- nvinfo : EIATTR_MERCURY_ISA_VERSION
	.align		4
        /*0020*/ 	.byte	0x03, 0x5f
        /*0022*/ 	.short	0x0101


	//----- nvinfo : EIATTR_COOP_GROUP_MASK_REGIDS
	.align		4
        /*0024*/ 	.byte	0x04, 0x29
        /*0026*/ 	.short	(.L_1686 - .L_1685)


	//   ....[0]....
.L_1685:
        /*0028*/ 	.word	0xffffffff


	//   ....[1]....
        /*002c*/ 	.word	0xffffffff


	//   ....[2]....
        /*0030*/ 	.word	0xffffffff


	//   ....[3]....
        /*0034*/ 	.word	0xffffffff


	//   ....[4]....
        /*0038*/ 	.word	0xffffffff


	//   ....[5]....
        /*003c*/ 	.word	0xffffffff


	//   ....[6]....
        /*0040*/ 	.word	0xffffffff


	//   ....[7]....
        /*0044*/ 	.word	0xffffffff


	//   ....[8]....
        /*0048*/ 	.word	0xffffffff


	//   ....[9]....
        /*004c*/ 	.word	0xffffffff


	//   ....[10]....
        /*0050*/ 	.word	0x05000041


	//   ....[11]....
        /*0054*/ 	.word	0x05000041


	//   ....[12]....
        /*0058*/ 	.word	0x05000041


	//   ....[13]....
        /*005c*/ 	.word	0x05000041


	//   ....[14]....
        /*0060*/ 	.word	0x05000041


	//   ....[15]....
        /*0064*/ 	.word	0x05000041


	//   ....[16]....
        /*0068*/ 	.word	0x05000041


	//   ....[17]....
        /*006c*/ 	.word	0x05000041


	//   ....[18]....
        /*0070*/ 	.word	0x05000041


	//   ....[19]....
        /*0074*/ 	.word	0x05000041


	//----- nvinfo : EIATTR_COOP_GROUP_INSTR_OFFSETS
	.align		4
.L_1686:
        /*0078*/ 	.byte	0x04, 0x28
        /*007a*/ 	.short	(.L_1688 - .L_1687)


	//   ....[0]....
.L_1687:
        /*007c*/ 	.word	0x000025c0


	//   ....[1]....
        /*0080*/ 	.word	0x000025f0


	//   ....[2]....
        /*0084*/ 	.word	0x00002610


	//   ....[3]....
        /*0088*/ 	.word	0x00002630


	//   ....[4]....
        /*008c*/ 	.word	0x00002650


	//   ....[5]....
        /*0090*/ 	.word	0x00002990


	//   ....[6]....
        /*0094*/ 	.word	0x000029b0


	//   ....[7]....
        /*0098*/ 	.word	0x000029d0


	//   ....[8]....
        /*009c*/ 	.word	0x000029f0


	//   ....[9]....
        /*00a0*/ 	.word	0x00002a10


	//   ....[10]....
        /*00a4*/ 	.word	0x00003590


	//   ....[11]....
        /*00a8*/ 	.word	0x00003620


	//   ....[12]....
        /*00ac*/ 	.word	0x00003680


	//   ....[13]....
        /*00b0*/ 	.word	0x000036e0


	//   ....[14]....
        /*00b4*/ 	.word	0x00003740


	//   ....[15]....
        /*00b8*/ 	.word	0x00003ad0


	//   ....[16]....
        /*00bc*/ 	.word	0x00003b30


	//   ....[17]....
        /*00c0*/ 	.word	0x00003b90


	//   ....[18]....
        /*00c4*/ 	.word	0x00003bf0


	//   ....[19]....
        /*00c8*/ 	.word	0x00003c50


	//----- nvinfo : EIATTR_VRC_CTA_INIT_COUNT
	.align		4
.L_1688:
        /*00cc*/ 	.byte	0x02, 0x4a
	.zero		1
	.zero		1


	//----- nvinfo : EIATTR_EXIT_INSTR_OFFSETS
	.align		4
        /*00d0*/ 	.byte	0x04, 0x1c
        /*00d2*/ 	.short	(.L_1690 - .L_1689)


	//   ....[0]....
.L_1689:
        /*00d4*/ 	.word	0x000006a0


	//   ....[1]....
        /*00d8*/ 	.word	0x00003530


	//----- nvinfo : EIATTR_MAX_THREADS
	.align		4
.L_1690:
        /*00dc*/ 	.byte	0x04, 0x05
        /*00de*/ 	.short	(.L_1692 - .L_1691)
.L_1691:
        /*00e0*/ 	.word	0x00000080
        /*00e4*/ 	.word	0x00000001
        /*00e8*/ 	.word	0x00000001


	//----- nvinfo : EIATTR_CRS_STACK_SIZE
	.align		4
.L_1692:
        /*00ec*/ 	.byte	0x04, 0x1e
        /*00ee*/ 	.short	(.L_1694 - .L_1693)
.L_1693:
        /*00f0*/ 	.word	0x00000000


	//----- nvinfo : EIATTR_CBANK_PARAM_SIZE
	.align		4
.L_1694:
        /*00f4*/ 	.byte	0x03, 0x19
        /*00f6*/ 	.short	0x00e8


	//----- nvinfo : EIATTR_PARAM_CBANK
	.align		4
        /*00f8*/ 	.byte	0x04, 0x0a
        /*00fa*/ 	.short	(.L_1696 - .L_1695)
	.align		4
.L_1695:
        /*00fc*/ 	.word	index@(.nv.constant0._ZN10layer_norm31ln_parallel_residual_fwd_kernelINS_13Kernel_traitsI6__halfffffjLj768ELj1ELj4ELj1ELj16ENS_18Kernel_traits_baseILj768ES2_ffffjLj128EEEEELb0ELb1ELb0EEEvNS_9FwdParamsE)
        /*0100*/ 	.short	0x0380
        /*0102*/ 	.short	0x00e8


	//----- nvinfo : EIATTR_SW_WAR
	.align		4
.L_1696:
        /*0104*/ 	.byte	0x04, 0x36
        /*0106*/ 	.short	(.L_1698 - .L_1697)
.L_1697:
        /*0108*/ 	.word	0x00000008
.L_1698:


//--------------------- .nv.info._ZN10layer_norm31ln_parallel_residual_fwd_kernelINS_13Kernel_traitsI6__halfffffjLj768ELj1ELj4ELj1ELj16ENS_18Kernel_traits_baseILj768ES2_ffffjLj128EEEEELb0ELb1ELb1EEEvNS_9FwdParamsE --------------------------
	.section	.nv.info._ZN10layer_norm31ln_parallel_residual_fwd_kernelINS_13Kernel_traitsI6__halfffffjLj768ELj1ELj4ELj1ELj16ENS_18Kernel_traits_baseILj768ES2_ffffjLj128EEEEELb0ELb1ELb1EEEvNS_9FwdParamsE,"",@"SHT_CUDA_INFO"
	.sectionflags	@""
	.align	4


	//----- nvinfo : EIATTR_CUDA_API_VERSION
	.align		4
        /*0000*/ 	.byte	0x04, 0x37
        /*0002*/ 	.short	(.L_1700 - .L_1699)
.L_1699:
        /*0004*/ 	.word	0x00000082


	//----- nvinfo : EIATTR_KPARAM_INFO
	.align		4
.L_1700:
        /*0008*/ 	.byte	0x04, 0x17
        /*000a*/ 	.short	(.L_1702 - .L_1701)
.L_1701:
        /*000c*/ 	.word	0x00000000
        /*0010*/ 	.short	0x0000
        /*0012*/ 	.short	0x0000
        /*0014*/ 	.byte	0x00, 0xf0, 0xa1, 0x03


	//----- nvinfo : EIATTR_SPARSE_MMA_MASK
	.align		4
.L_1702:
        /*0018*/ 	.byte	0x03, 0x50
        /*001a*/ 	.short	0x0000


	//----- nvinfo : EIATTR_MAXREG_COUNT
	.align		4
        /*001c*/ 	.byte	0x03, 0x1b
        /*001e*/ 	.short	0x00ff


	//----- nvinfo : EIATTR_MERCURY_ISA_VERSION
	.align		4
        /*0020*/ 	.byte	0x03, 0x5f
        /*0022*/ 	.short	0x0101


	//----- nvinfo : EIATTR_COOP_GROUP_MASK_REGIDS
	.align		4
        /*0024*/ 	.byte	0x04, 0x29
        /*0026*/ 	.short	(.L_1704 - .L_1703)


	//   ....[0]....
.L_1703:
        /*0028*/ 	.word	0xffffffff


	//   ....[1]....
        /*002c*/ 	.word	0xffffffff


	//   ....[2]....
        /*0030*/ 	.word	0xffffffff


	//   ....[3]....
        /*0034*/ 	.word	0xffffffff


	//   ....[4]....
        /*0038*/ 	.word	0xffffffff


	//   ....[5]....
        /*003c*/ 	.word	0xffffffff


	//   ....[6]....
        /*0040*/ 	.word	0xffffffff


	//   ....[7]....
        /*0044*/ 	.word	0xffffffff


	//   ....[8]....
        /*0048*/ 	.word	0xffffffff


	//   ....[9]....
        /*004c*/ 	.word	0xffffffff


	//   ....[10]....
        /*0050*/ 	.word	0x05000065


	//   ....[11]....
        /*0054*/ 	.word	0x05000065


	//   ....[12]....
        /*0058*/ 	.word	0x05000065


	//   ....[13]....
        /*005c*/ 	.word	0x05000065


	//   ....[14]....
        /*0060*/ 	.word	0x05000065


	//   ....[15]....
        /*0064*/ 	.word	0x05000065


	//   ....[16]....
        /*0068*/ 	.word	0x05000065


	//   ....[17]....
        /*006c*/ 	.word	0x05000065


	//   ....[18]....
        /*0070*/ 	.word	0x05000065


	//   ....[19]....
        /*0074*/ 	.word	0x05000065


	//----- nvinfo : EIATTR_COOP_GROUP_INSTR_OFFSETS
	.align		4
.L_1704:
        /*0078*/ 	.byte	0x04, 0x28
        /*007a*/ 	.short	(.L_1706 - .L_1705)


	//   ....[0]....
.L_1705:
        /*007c*/ 	.word	0x00001d70


	//   ....[1]....
        /*0080*/ 	.word	0x00001d90


	//   ....[2]....
        /*0084*/ 	.word	0x00001db0


	//   ....[3]....
        /*0088*/ 	.word	0x00001dd0


	//   ....[4]....
        /*008c*/ 	.word	0x00001e00


	//   ....[5]....
        /*0090*/ 	.word	0x00002130


	//   ....[6]....
        /*0094*/ 	.word	0x00002150


	//   ....[7]....
        /*0098*/ 	.word	0x00002170


	//   ....[8]....
        /*009c*/ 	.word	0x00002190


	//   ....[9]....
        /*00a0*/ 	.word	0x000021b0


	//   ....[10]....
        /*00a4*/ 	.word	0x000028a0


	//   ....[11]....
        /*00a8*/ 	.word	0x00002940


	//   ....[12]....
        /*00ac*/ 	.word	0x000029b0


	//   ....[13]....
        /*00b0*/ 	.word	0x00002a20


	//   ....[14]....
        /*00b4*/ 	.word	0x00002aa0


	//   ....[15]....
        /*00b8*/ 	.word	0x00002e20


	//   ....[16]....
        /*00bc*/ 	.word	0x00002e90


	//   ....[17]....
        /*00c0*/ 	.word	0x00002f00


	//   ....[18]....
        /*00c4*/ 	.word	0x00002f70


	//   ....[19]....
        /*00c8*/ 	.word	0x00002fe0


	//----- nvinfo : EIATTR_VRC_CTA_INIT_COUNT
	.align		4
.L_1706:
        /*00cc*/ 	.byte	0x02, 0x4a
	.zero		1
	.zero		1


	//----- nvinfo : EIATTR_EXIT_INSTR_OFFSETS
	.align		4
        /*00d0*/ 	.byte	0x04, 0x1c
        /*00d2*/ 	.short	(.L_1708 - .L_1707)


	//   ....[0]....
.L_1707:
        /*00d4*/ 	.word	0x000002d0


	//   ....[1]....
        /*00d8*/ 	.word	0x00002830


	//----- nvinfo : EIATTR_MAX_THREADS
	.align		4
.L_1708:
        /*00dc*/ 	.byte	0x04, 0x05
        /*00de*/ 	.short	(.L_1710 - .L_1709)
.L_1709:
        /*00e0*/ 	.word	0x00000080
        /*00e4*/ 	.word	0x00000001
        /*00e8*/ 	.word	0x00000001


	//----- nvinfo : EIATTR_CRS_STACK_SIZE
	.align		4
.L_1710:
        /*00ec*/ 	.byte	0x04, 0x1e
        /*00ee*/ 	.short	(.L_1712 - .L_1711)
.L_1711:
        /*00f0*/ 	.word	0x00000000


	//----- nvinfo : EIATTR_CBANK_PARAM_SIZE
	.align		4
.L_1712:
        /*00f4*/ 	.byte	0x03, 0x19
        /*00f6*/ 	.short	0x00e8


	//----- nvinfo : EIATTR_PARAM_CBANK
	.align		4
        /*00f8*/ 	.byte	0x04, 0x0a
        /*00fa*/ 	.short	(.L_1714 - .L_1713)
	.align		4
.L_1713:
        /*00fc*/ 	.word	index@(.nv.constant0._ZN10layer_norm31ln_parallel_residual_fwd_kernelINS_13Kernel_traitsI6__halfffffjLj768ELj1ELj4ELj1ELj16ENS_18Kernel_traits_baseILj768ES2_ffffjLj128EEEEELb0ELb1ELb1EEEvNS_9FwdParamsE)
        /*0100*/ 	.short	0x0380
        /*0102*/ 	.short	0x00e8


	//----- nvinfo : EIATTR_SW_WAR
	.align		4
.L_1714:
        /*0104*/ 	.byte	0x04, 0x36
        /*0106*/ 	.short	(.L_1716 - .L_1715)
.L_1715:
        /*0108*/ 	.word	0x00000008
.L_1716:


//--------------------- .nv.info._ZN10layer_norm31ln_parallel_residual_fwd_kernelINS_13Kernel_traitsI6__halfffffjLj768ELj1ELj4ELj1ELj16ENS_18Kernel_traits_baseILj768ES2_ffffjLj128EEEEELb1ELb0ELb0EEEvNS_9FwdParamsE --------------------------
	.section	.nv.info._ZN10layer_norm31ln_parallel_residual_fwd_kernelINS_13Kernel_traitsI6__halfffffjLj768ELj1ELj4ELj1ELj16ENS_18Kernel_traits_baseILj768ES2_ffffjLj128EEEEELb1ELb0ELb0EEEvNS_9FwdParamsE,"",@"SHT_CUDA_INFO"
	.sectionflags	@""
	.align	4


	//----- nvinfo : EIATTR_CUDA_API_VERSION
	.align		4
        /*0000*/ 	.byte	0x04, 0x37
        /*0002*/ 	.short	(.L_1718 - .L_1717)
.L_1717:
        /*0004*/ 	.word	0x00000082


	//----- nvinfo : EIATTR_KPARAM_INFO
	.align		4
.L_1718:
        /*0008*/ 	.byte	0x04, 0x17
        /*000a*/ 	.short	(.L_1720 - .L_1719)
.L_1719:
        /*000c*/ 	.word	0x00000000
        /*0010*/ 	.short	0x0000
        /*0012*/ 	.short	0x0000
        /*0014*/ 	.byte	0x00, 0xf0, 0xa1, 0x03


	//----- nvinfo : EIATTR_SPARSE_MMA_MASK
	.align		4
.L_1720:
        /*0018*/ 	.byte	0x03, 0x50
        /*001a*/ 	.short	0x0000


	//----- nvinfo : EIATTR_MAXREG_COUNT
	.align		4
        /*001c*/ 	.byte	0x03, 0x1b
        /*001e*/ 	.short	0x00ff


	//----- nvinfo : EIATTR_MERCURY_ISA_VERSION
	.align		4
        /*0020*/ 	.byte	0x03, 0x5f
        /*0022*/ 	.short	0x0101


	//----- nvinfo : EIATTR_COOP_GROUP_MASK_REGIDS
	.align		4
        /*0024*/ 	.byte	0x04, 0x29
        /*0026*/ 	.short	(.L_1722 - .L_1721)


	//   ....[0]....
.L_1721:
        /*0028*/ 	.word	0xffffffff


	//   ....[1]....
        /*002c*/ 	.word	0xffffffff


	//   ....[2]....
        /*0030*/ 	.word	0xffffffff


	//   ....[3]....
        /*0034*/ 	.word	0xffffffff


	//   ....[4]....
        /*0038*/ 	.word	0xffffffff


	//   ....[5]....
        /*003c*/ 	.word	0xffffffff


	//   ....[6]....
        /*0040*/ 	.word	0xffffffff


	//   ....[7]....
        /*0044*/ 	.word	0xffffffff


	//   ....[8]....
        /*0048*/ 	.word	0xffffffff


	//   ....[9]....
        /*004c*/ 	.word	0xffffffff


	//   ....[10]....
        /*0050*/ 	.word	0x0500003f


	//   ....[11]....
        /*0054*/ 	.word	0x0500003f


	//   ....[12]....
        /*0058*/ 	.word	0x0500003f


	//   ....[13]....
        /*005c*/ 	.word	0x0500003f


	//   ....[14]....
        /*0060*/ 	.word	0x0500003f


	//   ....[15]....
        /*0064*/ 	.word	0x0500003f


	//   ....[16]....
        /*0068*/ 	.word	0x0500003f


	//   ....[17]....
        /*006c*/ 	.word	0x0500003f


	//   ....[18]....
        /*0070*/ 	.word	0x0500003f


	//   ....[19]....
        /*0074*/ 	.word	0x0500003f


	//----- nvinfo : EIATTR_COOP_GROUP_INSTR_OFFSETS
	.align		4
.L_1722:
        /*0078*/ 	.byte	0x04, 0x28
        /*007a*/ 	.short	(.L_1724 - .L_1723)


	//   ....[0]....
.L_1723:
        /*007c*/ 	.word	0x0001cea0


	//   ....[1]....
        /*0080*/ 	.word	0x0001cec0


	//   ....[2]....
        /*0084*/ 	.word	0x0001cee0


	//   ....[3]....
        /*0088*/ 	.word	0x0001cf00


	//   ....[4]....
        /*008c*/ 	.word	0x0001cf30


	//   ....[5]....
        /*0090*/ 	.word	0x0001d270


	//   ....[6]....
        /*0094*/ 	.word	0x0001d290


	//   ....[7]....
        /*0098*/ 	.word	0x0001d2b0


	//   ....[8]....
        /*009c*/ 	.word	0x0001d2d0


	//   ....[9]....
        /*00a0*/ 	.word	0x0001d2f0


	//   ....[10]....
        /*00a4*/ 	.word	0x0001e530


	//   ....[11]....
        /*00a8*/ 	.word	0x0001e5c0


	//   ....[12]....
        /*00ac*/ 	.word	0x0001e630


	//   ....[13]....
        /*00b0*/ 	.word	0x0001e6a0


	//   ....[14]....
        /*00b4*/ 	.word	0x0001e730


	//   ....[15]....
        /*00b8*/ 	.word	0x0001ead0


	//   ....[16]....
        /*00bc*/ 	.word	0x0001eb40


	//   ....[17]....
        /*00c0*/ 	.word	0x0001ebb0


	//   ....[18]....
        /*00c4*/ 	.word	0x0001ec20


	//   ....[19]....
        /*00c8*/ 	.word	0x0001ec90


	//----- nvinfo : EIATTR_VRC_CTA_INIT_COUNT
	.align		4
.L_1724:
        /*00cc*/ 	.byte	0x02, 0x4a
	.zero		1
	.zero		1


	//----- nvinfo : EIATTR_EXIT_INSTR_OFFSETS
	.align		4
        /*00d0*/ 	.byte	0x04, 0x1c
        /*00d2*/ 	.short	(.L_1726 - .L_1725)


	//   ....[0]....
.L_1725:
        /*00d4*/ 	.word	0x00001720


	//   ....[1]....
        /*00d8*/ 	.word	0x0001e4c0


	//----- nvinfo : EIATTR_MAX_THREADS
	.align		4
.L_1726:
        /*00dc*/ 	.byte	0x04, 0x05
        /*00de*/ 	.short	(.L_1728 - .L_1727)
.L_1727:
        /*00e0*/ 	.word	0x00000080
        /*00e4*/ 	.word	0x00000001
        /*00e8*/ 	.word	0x00000001


	//----- nvinfo : EIATTR_CRS_STACK_SIZE
	.align		4
.L_1728:
        /*00ec*/ 	.byte	0x04, 0x1e
        /*00ee*/ 	.short	(.L_1730 - .L_1729)
.L_1729:
        /*00f0*/ 	.word	0x00000000


	//----- nvinfo : EIATTR_CBANK_PARAM_SIZE
	.align		4
.L_1730:
        /*00f4*/ 	.byte	0x03, 0x19
        /*00f6*/ 	.short	0x00e8


	//----- nvinfo : EIATTR_PARAM_CBANK
	.align		4
        /*00f8*/ 	.byte	0x04, 0x0a
        /*00fa*/ 	.short	(.L_1732 - .L_1731)
	.align		4
.L_1731:
        /*00fc*/ 	.word	index@(.nv.constant0._ZN10layer_norm31ln_parallel_residual_fwd_kernelINS_13Kernel_traitsI6__halfffffjLj768ELj1ELj4ELj1ELj16ENS_18Kernel_traits_baseILj768ES2_ffffjLj128EEEEELb1ELb0ELb0EEEvNS_9FwdParamsE)
        /*0100*/ 	.short	0x0380
        /*0102*/ 	.short	0x00e8


	//----- nvinfo : EIATTR_SW_WAR
	.align		4
.L_1732:
        /*0104*/ 	.byte	0x04, 0x36
        /*0106*/ 	.short	(.L_1734 - .L_1733)
.L_1733:
        /*0108*/ 	.word	0x00000008
.L_1734:


//--------------------- .nv.info._ZN10layer_norm31ln_parallel_residual_fwd_kernelINS_13Kernel_traitsI6__halfffffjLj768ELj1ELj4ELj1ELj16ENS_18Kernel_traits_baseILj768ES2_ffffjLj128EEEEELb1ELb0ELb1EEEvNS_9FwdParamsE --------------------------
	.section	.nv.info._ZN10layer_norm31ln_parallel_residual_fwd_kernelINS_13Kernel_traitsI6__halfffffjLj768ELj1ELj4ELj1ELj16ENS_18Kernel_traits_baseILj768ES2_ffffjLj128EEEEELb1ELb0ELb1EEEvNS_9FwdParamsE,"",@"SHT_CUDA_INFO"
	.sectionflags	@""
	.align	4


	//----- nvinfo : EIATTR_CUDA_API_VERSION
	.align		4
        /*0000*/ 	.byte	0x04, 0x37
        /*0002*/ 	.short	(.L_1736 - .L_1735)
.L_1735:
        /*0004*/ 	.word	0x00000082


	//----- nvinfo : EIATTR_KPARAM_INFO
	.align		4
.L_1736:
        /*0008*/ 	.byte	0x04, 0x17
        /*000a*/ 	.short	(.L_1738 - .L_1737)
.L_1737:
        /*000c*/ 	.word	0x00000000
        /*0010*/ 	.short	0x0000
        /*0012*/ 	.short	0x0000
        /*0014*/ 	.byte	0x00, 0xf0, 0xa1, 0x03


	//----- nvinfo : EIATTR_SPARSE_MMA_MASK
	.align		4
.L_1738:
        /*0018*/ 	.byte	0x03, 0x50
        /*001a*/ 	.short	0x0000


	//----- nvinfo : EIATTR_MAXREG_COUNT
	.align		4
        /*001c*/ 	.byte	0x03, 0x1b
        /*001e*/ 	.short	0x00ff


	//----- nvinfo : EIATTR_MERCURY_ISA_VERSION
	.align		4
        /*0020*/ 	.byte	0x03, 0x5f
        /*0022*/ 	.short	0x0101


	//----- nvinfo : EIATTR_COOP_GROUP_MASK_REGIDS
	.align		4
        /*0024*/ 	.byte	0x04, 0x29
        /*0026*/ 	.short	(.L_1740 - .L_1739)


	//   ....[0]....
.L_1739:
        /*0028*/ 	.word	0xffffffff


	//   ....[1]....
        /*002c*/ 	.word	0xffffffff


	//   ....[2]....
        /*0030*/ 	.word	0xffffffff


	//   ....[3]....
        /*0034*/ 	.word	0xffffffff


	//   ....[4]....
        /*0038*/ 	.word	0xffffffff


	//   ....[5]....
        /*003c*/ 	.word	0xffffffff


	//   ....[6]....
        /*0040*/ 	.word	0xffffffff


	//   ....[7]....
        /*0044*/ 	.word	0xffffffff


	//   ....[8]....
        /*0048*/ 	.word	0xffffffff


	//   ....[9]....
        /*004c*/ 	.word	0xffffffff


	//   ....[10]....
        /*0050*/ 	.word	0x0500006b


	//   ....[11]....
        /*0054*/ 	.word	0x0500006b


	//   ....[12]....
        /*0058*/ 	.word	0x0500006b


	//   ....[13]....
        /*005c*/ 	.word	0x0500006b


	//   ....[14]....
        /*0060*/ 	.word	0x0500006b


	//   ....[15]....
        /*0064*/ 	.word	0x0500006b


	//   ....[16]....
        /*0068*/ 	.word	0x0500006b


	//   ....[17]....
        /*006c*/ 	.word	0x0500006b


	//   ....[18]....
        /*0070*/ 	.word	0x0500006b


	//   ....[19]....
        /*0074*/ 	.word	0x0500006b


	//----- nvinfo : EIATTR_COOP_GROUP_INSTR_OFFSETS
	.align		4
.L_1740:
        /*0078*/ 	.byte	0x04, 0x28
        /*007a*/ 	.short	(.L_1742 - .L_1741)


	//   ....[0]....
.L_1741:
        /*007c*/ 	.word	0x00018740


	//   ....[1]....
        /*0080*/ 	.word	0x00018760


	//   ....[2]....
        /*0084*/ 	.word	0x00018780


	//   ....[3]....
        /*0088*/ 	.word	0x000187a0


	//   ....[4]....
        /*008c*/ 	.word	0x000187d0


	//   ....[5]....
        /*0090*/ 	.word	0x00018b00


	//   ....[6]....
        /*0094*/ 	.word	0x00018b20


	//   ....[7]....
        /*0098*/ 	.word	0x00018b40


	//   ....[8]....
        /*009c*/ 	.word	0x00018b60


	//   ....[9]....
        /*00a0*/ 	.word	0x00018b80


	//   ....[10]....
        /*00a4*/ 	.word	0x00019b50


	//   ....[11]....
        /*00a8*/ 	.word	0x00019bf0


	//   ....[12]....
        /*00ac*/ 	.word	0x00019c60


	//   ....[13]....
        /*00b0*/ 	.word	0x00019cd0


	//   ....[14]....
        /*00b4*/ 	.word	0x00019d50


	//   ....[15]....
        /*00b8*/ 	.word	0x0001a0d0


	//   ....[16]....
        /*00bc*/ 	.word	0x0001a140


	//   ....[17]....
        /*00c0*/ 	.word	0x0001a1b0


	//   ....[18]....
        /*00c4*/ 	.word	0x0001a220


	//   ....[19]....
        /*00c8*/ 	.word	0x0001a290


	//----- nvinfo : EIATTR_VRC_CTA_INIT_COUNT
	.align		4
.L_1742:
        /*00cc*/ 	.byte	0x02, 0x4a
	.zero		1
	.zero		1


	//----- nvinfo : EIATTR_EXIT_INSTR_OFFSETS
	.align		4
        /*00d0*/ 	.byte	0x04, 0x1c
        /*00d2*/ 	.short	(.L_1744 - .L_1743)


	//   ....[0]....
.L_1743:
        /*00d4*/ 	.word	0x00000b10


	//   ....[1]....
        /*00d8*/ 	.word	0x00019ae0


	//----- nvinfo : EIATTR_MAX_THREADS
	.align		4
.L_1744:
        /*00dc*/ 	.byte	0x04, 0x05
        /*00de*/ 	.short	(.L_1746 - .L_1745)
.L_1745:
        /*00e0*/ 	.word	0x00000080
        /*00e4*/ 	.word	0x00000001
        /*00e8*/ 	.word	0x00000001


	//----- nvinfo : EIATTR_CRS_STACK_SIZE
	.align		4
.L_1746:
        /*00ec*/ 	.byte	0x04, 0x1e
        /*00ee*/ 	.short	(.L_1748 - .L_1747)
.L_1747:
        /*00f0*/ 	.word	0x00000000


	//----- nvinfo : EIATTR_CBANK_PARAM_SIZE
	.align		4
.L_1748:
        /*00f4*/ 	.byte	0x03, 0x19
        /*00f6*/ 	.short	0x00e8


	//----- nvinfo : EIATTR_PARAM_CBANK
	.align		4
        /*00f8*/ 	.byte	0x04, 0x0a
        /*00fa*/ 	.short	(.L_1750 - .L_1749)
	.align		4
.L_1749:
        /*00fc*/ 	.word	index@(.nv.constant0._ZN10layer_norm31ln_parallel_residual_fwd_kernelINS_13Kernel_traitsI6__halfffffjLj768ELj1ELj4ELj1ELj16ENS_18Kernel_traits_baseILj768ES2_ffffjLj128EEEEELb1ELb0ELb1EEEvNS_9FwdParamsE)
        /*0100*/ 	.short	0x0380
        /*0102*/ 	.short	0x00e8


	//----- nvinfo : EIATTR_SW_WAR
	.align		4
.L_1750:
        /*0104*/ 	.byte	0x04, 0x36
        /*0106*/ 	.short	(.L_1752 - .L_1751)
.L_1751:
        /*0108*/ 	.word	0x00000008
.L_1752:


//--------------------- .nv.info._ZN10layer_norm31ln_parallel_residual_fwd_kernelINS_13Kernel_traitsI6__halfffffjLj768ELj1ELj4ELj1ELj16ENS_18Kernel_traits_baseILj768ES2_ffffjLj128EEEEELb1ELb1ELb0EEEvNS_9FwdParamsE --------------------------
	.section	.nv.info._ZN10layer_norm31ln_parallel_residual_fwd_kernelINS_13Kernel_traitsI6__halfffffjLj768ELj1ELj4ELj1ELj16ENS_18Kernel_traits_baseILj768ES2_ffffjLj128EEEEELb1ELb1ELb0EEEvNS_9FwdParamsE,"",@"SHT_CUDA_INFO"
	.sectionflags	@""
	.align	4


	//----- nvinfo : EIATTR_CUDA_API_VERSION
	.align		4
        /*0000*/ 	.byte	0x04, 0x37
        /*0002*/ 	.short	(.L_1754 - .L_1753)
.L_1753:
        /*0004*/ 	.word	0x00000082


	//----- nvinfo : EIATTR_KPARAM_INFO
	.align		4
.L_1754:
        /*0008*/ 	.byte	0x04, 0x17
        /*000a*/ 	.short	(.L_1756 - .L_1755)
.L_1755:
        /*000c*/ 	.word	0x00000000
        /*0010*/ 	.short	0x0000
        /*0012*/ 	.short	0x0000
        /*0014*/ 	.byte	0x00, 0xf0, 0xa1, 0x03


	//----- nvinfo : EIATTR_SPARSE_MMA_MASK
	.align		4
.L_1756:
        /*0018*/ 	.byte	0x03, 0x50
        /*001a*/ 	.short	0x0000


	//----- nvinfo : EIATTR_MAXREG_COUNT
	.align		4
        /*001c*/ 	.byte	0x03, 0x1b
        /*001e*/ 	.short	0x00ff


	//----- nvinfo : EIATTR_MERCURY_ISA_VERSION
	.align		4
        /*0020*/ 	.byte	0x03, 0x5f
        /*0022*/ 	.short	0x0101


	//----- nvinfo : EIATTR_COOP_GROUP_MASK_REGIDS
	.align		4
        /*0024*/ 	.byte	0x04, 0x29
        /*0026*/ 	.short	(.L_1758 - .L_1757)


	//   ....[0]....
.L_1757:
        /*0028*/ 	.word	0xffffffff


	//   ....[1]....
        /*002c*/ 	.word	0xffffffff


	//   ....[2]....
        /*0030*/ 	.word	0xffffffff


	//   ....[3]....
        /*0034*/ 	.word	0xffffffff


	//   ....[4]....
        /*0038*/ 	.word	0xffffffff


	//   ....[5]....
        /*003c*/ 	.word	0xffffffff


	//   ....[6]....
        /*0040*/ 	.word	0xffffffff


	//   ....[7]....
        /*0044*/ 	.word	0xffffffff


	//   ....[8]....
        /*0048*/ 	.word	0xffffffff


	//   ....[9]....
        /*004c*/ 	.word	0xffffffff


	//   ....[10]....
        /*0050*/ 	.word	0x0500005a


	//   ....[11]....
        /*0054*/ 	.word	0x0500005a


	//   ....[12]....
        /*0058*/ 	.word	0x0500005a


	//   ....[13]....
        /*005c*/ 	.word	0x0500005a


	//   ....[14]....
        /*0060*/ 	.word	0x0500005a


	//   ....[15]....
        /*0064*/ 	.word	0x0500005a


	//   ....[16]....
        /*0068*/ 	.word	0x0500005a


	//   ....[17]....
        /*006c*/ 	.word	0x0500005a


	//   ....[18]....
        /*0070*/ 	.word	0x0500005a


	//   ....[19]....
        /*0074*/ 	.word	0x0500005a


	//----- nvinfo : EIATTR_COOP_GROUP_INSTR_OFFSETS
	.align		4
.L_1758:
        /*0078*/ 	.byte	0x04, 0x28
        /*007a*/ 	.short	(.L_1760 - .L_1759)


	//   ....[0]....
.L_1759:
        /*007c*/ 	.word	0x000182d0


	//   ....[1]....
        /*0080*/ 	.word	0x000182f0


	//   ....[2]....
        /*0084*/ 	.word	0x00018310


	//   ....[3]....
        /*0088*/ 	.word	0x00018330


	//   ....[4]....
        /*008c*/ 	.word	0x00018360


	//   ....[5]....
        /*0090*/ 	.word	0x000186a0


	//   ....[6]....
        /*0094*/ 	.word	0x000186c0


	//   ....[7]....
        /*0098*/ 	.word	0x000186e0


	//   ....[8]....
        /*009c*/ 	.word	0x00018700


	//   ....[9]....
        /*00a0*/ 	.word	0x00018720


	//   ....[10]....
        /*00a4*/ 	.word	0x00019370


	//   ....[11]....
        /*00a8*/ 	.word	0x00019410


	//   ....[12]....
        /*00ac*/ 	.word	0x00019480


	//   ....[13]....
        /*00b0*/ 	.word	0x000194f0


	//   ....[14]....
        /*00b4*/ 	.word	0x00019570


	//   ....[15]....
        /*00b8*/ 	.word	0x00019900


	//   ....[16]....
        /*00bc*/ 	.word	0x00019970


	//   ....[17]....
        /*00c0*/ 	.word	0x000199e0


	//   ....[18]....
        /*00c4*/ 	.word	0x00019a50


	//   ....[19]....
        /*00c8*/ 	.word	0x00019ac0


	//----- nvinfo : EIATTR_VRC_CTA_INIT_COUNT
	.align		4
.L_1760:
        /*00cc*/ 	.byte	0x02, 0x4a
	.zero		1
	.zero		1


	//----- nvinfo : EIATTR_EXIT_INSTR_OFFSETS
	.align		4
        /*00d0*/ 	.byte	0x04, 0x1c
        /*00d2*/ 	.short	(.L_1762 - .L_1761)


	//   ....[0]....
.L_1761:
        /*00d4*/ 	.word	0x00000910


	//   ....[1]....
        /*00d8*/ 	.word	0x00019300


	//----- nvinfo : EIATTR_MAX_THREADS
	.align		4
.L_1762:
        /*00dc*/ 	.byte	0x04, 0x05
        /*00de*/ 	.short	(.L_1764 - .L_1763)
.L_1763:
        /*00e0*/ 	.word	0x00000080
        /*00e4*/ 	.word	0x00000001
        /*00e8*/ 	.word	0x00000001


	//----- nvinfo : EIATTR_CRS_STACK_SIZE
	.align		4
.L_1764:
        /*00ec*/ 	.byte	0x04, 0x1e
        /*00ee*/ 	.short	(.L_1766 - .L_1765)
.L_1765:
        /*00f0*/ 	.word	0x00000000


	//----- nvinfo : EIATTR_CBANK_PARAM_SIZE
	.align		4
.L_1766:
        /*00f4*/ 	.byte	0x03, 0x19
        /*00f6*/ 	.short	0x00e8


	//----- nvinfo : EIATTR_PARAM_CBANK
	.align		4
        /*00f8*/ 	.byte	0x04, 0x0a
        /*00fa*/ 	.short	(.L_1768 - .L_1767)
	.align		4
.L_1767:
        /*00fc*/ 	.word	index@(.nv.constant0._ZN10layer_norm31ln_parallel_residual_fwd_kernelINS_13Kernel_traitsI6__halfffffjLj768ELj1ELj4ELj1ELj16ENS_18Kernel_traits_baseILj768ES2_ffffjLj128EEEEELb1ELb1ELb0EEEvNS_9FwdParamsE)
        /*0100*/ 	.short	0x0380
        /*0102*/ 	.short	0x00e8


	//----- nvinfo : EIATTR_SW_WAR
	.align		4
.L_1768:
        /*0104*/ 	.byte	0x04, 0x36
        /*0106*/ 	.short	(.L_1770 - .L_1769)
.L_1769:
        /*0108*/ 	.word	0x00000008
.L_1770:


//--------------------- .nv.info._ZN10layer_norm31ln_parallel_residual_fwd_kernelINS_13Kernel_traitsI6__halfffffjLj768ELj1ELj4ELj1ELj16ENS_18Kernel_traits_baseILj768ES2_ffffjLj128EEEEELb1ELb1ELb1EEEvNS_9FwdParamsE --------------------------
	.section	.nv.info._ZN10layer_norm31ln_parallel_residual_fwd_kernelINS_13Kernel_traitsI6__halfffffjLj768ELj1ELj4ELj1ELj16ENS_18Kernel_traits_baseILj768ES2_ffffjLj128EEEEELb1ELb1ELb1EEEvNS_9FwdParamsE,"",@"SHT_CUDA_INFO"
	.sectionflags	@""
	.align	4


	//----- nvinfo : EIATTR_CUDA_API_VERSION
	.align		4
        /*0000*/ 	.byte	0x04, 0x37
        /*0002*/ 	.short	(.L_1772 - .L_1771)
.L_1771:
        /*0004*/ 	.word	0x00000082


	//----- nvinfo : EIATTR_KPARAM_INFO
	.align		4
.L_1772:
        /*0008*/ 	.byte	0x04, 0x17
        /*000a*/ 	.short	(.L_1774 - .L_1773)
.L_1773:
        /*000c*/ 	.word	0x00000000
        /*0010*/ 	.short	0x0000
        /*0012*/ 	.short	0x0000
        /*0014*/ 	.byte	0x00, 0xf0, 0xa1, 0x03


	//----- nvinfo : EIATTR_SPARSE_MMA_MASK
	.align		4
.L_1774:
        /*0018*/ 	.byte	0x03, 0x50
        /*001a*/ 	.short	0x0000


	//----- nvinfo : EIATTR_MAXREG_COUNT
	.align		4
        /*001c*/ 	.byte	0x03, 0x1b
        /*001e*/ 	.short	0x00ff


	//----- nvinfo : EIATTR_MERCURY_ISA_VERSION
	.align		4
        /*0020*/ 	.byte	0x03, 0x5f
        /*0022*/ 	.short	0x0101


	//----- nvinfo : EIATTR_COOP_GROUP_MASK_REGIDS
	.align		4
        /*0024*/ 	.byte	0x04, 0x29
        /*0026*/ 	.short	(.L_1776 - .L_1775)


	//   ....[0]....
.L_1775:
        /*0028*/ 	.word	0xffffffff


	//   ....[1]....
        /*002c*/ 	.word	0xffffffff


	//   ....[2]....
        /*0030*/ 	.word	0xffffffff


	//   ....[3]....
        /*0034*/ 	.word	0xffffffff


	//   ....[4]....
        /*0038*/ 	.word	0xffffffff


	//   ....[5]....
        /*003c*/ 	.word	0xffffffff


	//   ....[6]....
        /*0040*/ 	.word	0xffffffff


	//   ....[7]....
        /*0044*/ 	.word	0xffffffff


	//   ....[8]....
        /*0048*/ 	.word	0xffffffff


	//   ....[9]....
        /*004c*/ 	.word	0xffffffff


	//   ....[10]....
        /*0050*/ 	.word	0x0500006f


	//   ....[11]....
        /*0054*/ 	.word	0x0500006f


	//   ....[12]....
        /*0058*/ 	.word	0x0500006f


	//   ....[13]....
        /*005c*/ 	.word	0x0500006f


	//   ....[14]....
        /*0060*/ 	.word	0x0500006f


	//   ....[15]....
        /*0064*/ 	.word	0x0500006f


	//   ....[16]....
        /*0068*/ 	.word	0x0500006f


	//   ....[17]....
        /*006c*/ 	.word	0x0500006f


	//   ....[18]....
        /*0070*/ 	.word	0x0500006f


	//   ....[19]....
        /*0074*/ 	.word	0x0500006f


	//----- nvinfo : EIATTR_COOP_GROUP_INSTR_OFFSETS
	.align		4
.L_1776:
        /*0078*/ 	.byte	0x04, 0x28
        /*007a*/ 	.short	(.L_1778 - .L_1777)


	//   ....[0]....
.L_1777:
        /*007c*/ 	.word	0x00017960


	//   ....[1]....
        /*0080*/ 	.word	0x00017990


	//   ....[2]....
        /*0084*/ 	.word	0x000179b0


	//   ....[3]....
        /*0088*/ 	.word	0x000179d0


	//   ....[4]....
        /*008c*/ 	.word	0x000179f0


	//   ....[5]....
        /*0090*/ 	.word	0x00017d20


	//   ....[6]....
        /*0094*/ 	.word	0x00017d40


	//   ....[7]....
        /*0098*/ 	.word	0x00017d60


	//   ....[8]....
        /*009c*/ 	.word	0x00017d80


	//   ....[9]....
        /*00a0*/ 	.word	0x00017da0


	//   ....[10]....
        /*00a4*/ 	.word	0x00018490


	//   ....[11]....
        /*00a8*/ 	.word	0x00018540


	//   ....[12]....
        /*00ac*/ 	.word	0x000185b0


	//   ....[13]....
        /*00b0*/ 	.word	0x00018620


	//   ....[14]....
        /*00b4*/ 	.word	0x00018690


	//   ....[15]....
        /*00b8*/ 	.word	0x00018a10


	//   ....[16]....
        /*00bc*/ 	.word	0x00018a80


	//   ....[17]....
        /*00c0*/ 	.word	0x00018af0


	//   ....[18]....
        /*00c4*/ 	.word	0x00018b60


	//   ....[19]....
        /*00c8*/ 	.word	0x00018bd0


	//----- nvinfo : EIATTR_VRC_CTA_INIT_COUNT
	.align		4
.L_1778:
        /*00cc*/ 	.byte	0x02, 0x4a
	.zero		1
	.zero		1


	//----- nvinfo : EIATTR_EXIT_INSTR_OFFSETS
	.align		4
        /*00d0*/ 	.byte	0x04, 0x1c
        /*00d2*/ 	.short	(.L_1780 - .L_1779)


	//   ....[0]....
.L_1779:
        /*00d4*/ 	.word	0x000002d0


	//   ....[1]....
        /*00d8*/ 	.word	0x00018430


	//----- nvinfo : EIATTR_MAX_THREADS
	.align		4
.L_1780:
        /*00dc*/ 	.byte	0x04, 0x05
        /*00de*/ 	.short	(.L_1782 - .L_1781)
.L_1781:
        /*00e0*/ 	.word	0x00000080
        /*00e4*/ 	.word	0x00000001
        /*00e8*/ 	.word	0x00000001


	//----- nvinfo : EIATTR_CRS_STACK_SIZE
	.align		4
.L_1782:
        /*00ec*/ 	.byte	0x04, 0x1e
        /*00ee*/ 	.short	(.L_1784 - .L_1783)
.L_1783:
        /*00f0*/ 	.word	0x00000000


	//----- nvinfo : EIATTR_CBANK_PARAM_SIZE
	.align		4
.L_1784:
        /*00f4*/ 	.byte	0x03, 0x19
        /*00f6*/ 	.short	0x00e8


	//----- nvinfo : EIATTR_PARAM_CBANK
	.align		4
        /*00f8*/ 	.byte	0x04, 0x0a
        /*00fa*/ 	.short	(.L_1786 - .L_1785)
	.align		4
.L_1785:
        /*00fc*/ 	.word	index@(.nv.constant0._ZN10layer_norm31ln_parallel_residual_fwd_kernelINS_13Kernel_traitsI6__halfffffjLj768ELj1ELj4ELj1ELj16ENS_18Kernel_traits_baseILj768ES2_ffffjLj128EEEEELb1ELb1ELb1EEEvNS_9FwdParamsE)
        /*0100*/ 	.short	0x0380
        /*0102*/ 	.short	0x00e8


	//----- nvinfo : EIATTR_SW_WAR
	.align		4
.L_1786:
        /*0104*/ 	.byte	0x04, 0x36
        /*0106*/ 	.short	(.L_1788 - .L_1787)
.L_1787:
        /*0108*/ 	.word	0x00000008
.L_1788:


//--------------------- .nv.info._ZN10layer_norm31ln_parallel_residual_fwd_kernelINS_13Kernel_traitsIfffffjLj768ELj1ELj4ELj1ELj16ENS_18Kernel_traits_baseILj768EfffffjLj128EEEEELb0ELb0ELb0EEEvNS_9FwdParamsE --------------------------
	.section	.nv.info._ZN10layer_norm31ln_parallel_residual_fwd_kernelINS_13Kernel_traitsIfffffjLj768ELj1ELj4ELj1ELj16ENS_18Kernel_traits_baseILj768EfffffjLj128EEEEELb0ELb0ELb0EEEvNS_9FwdParamsE,"",@"SHT_CUDA_INFO"
	.sectionflags	@""
	.align	4


	//----- nvinfo : EIATTR_CUDA_API_VERSION
	.align		4
        /*0000*/ 	.byte	0x04, 0x37
        /*0002*/ 	.short	(.L_1790 - .L_1789)
.L_1789:
        /*0004*/ 	.word	0x00000082


	//----- nvinfo : EIATTR_KPARAM_INFO
	.align		4
.L_1790:
        /*0008*/ 	.byte	0x04, 0x17
        /*000a*/ 	.short	(.L_1792 - .L_1791)
.L_1791:
        /*000c*/ 	.word	0x00000000
        /*0010*/ 	.short	0x0000
        /*0012*/ 	.short	0x0000
        /*0014*/ 	.byte	0x00, 0xf0, 0xa1, 0x03


	//----- nvinfo : EIATTR_SPARSE_MMA_MASK
	.align		4
.L_1792:
        /*0018*/ 	.byte	0x03, 0x50
        /*001a*/ 	.short	0x0000


	//----- nvinfo : EIATTR_MAXREG_COUNT
	.align		4
        /*001c*/ 	.byte	0x03, 0x1b
        /*001e*/ 	.short	0x00ff


	//----- nvinfo : EIATTR_MERCURY_ISA_VERSION
	.align		4
        /*0020*/ 	.byte	0x03, 0x5f
        /*0022*/ 	.short	0x0101


	//----- nvinfo : EIATTR_COOP_GROUP_MASK_REGIDS
	.align		4
        /*0024*/ 	.byte	0x04, 0x29
        /*0026*/ 	.short	(.L_1794 - .L_1793)


	//   ....[0]....
.L_1793:
        /*0028*/ 	.word	0xffffffff


	//   ....[1]....
        /*002c*/ 	.word	0xffffffff


	//   ....[2]....
        /*0030*/ 	.word	0xffffffff


	//   ....[3]....
        /*0034*/ 	.word	0xffffffff


	//   ....[4]....
        /*0038*/ 	.word	0xffffffff


	//   ....[5]....
        /*003c*/ 	.word	0xffffffff


	//   ....[6]....
        /*0040*/ 	.word	0xffffffff


	//   ....[7]....
        /*0044*/ 	.word	0xffffffff


	//   ....[8]....
        /*0048*/ 	.word	0xffffffff


	//   ....[9]....
        /*004c*/ 	.word	0xffffffff


	//   ....[10]....
        /*0050*/ 	.word	0x05000092


	//   ....[11]....
        /*0054*/ 	.word	0x05000092


	//   ....[12]....
        /*0058*/ 	.word	0x05000092


	//   ....[13]....
        /*005c*/ 	.word	0x05000092


	//   ....[14]....
        /*0060*/ 	.word	0x05000092


	//   ....[15]....
        /*0064*/ 	.word	0x05000092


	//   ....[16]....
        /*0068*/ 	.word	0x05000092


	//   ....[17]....
        /*006c*/ 	.word	0x05000092


	//   ....[18]....
        /*0070*/ 	.word	0x05000092


	//   ....[19]....
        /*0074*/ 	.word	0x05000092


	//----- nvinfo : EIATTR_COOP_GROUP_INSTR_OFFSETS
	.align		4
.L_1794:
        /*0078*/ 	.byte	0x04, 0x28
        /*007a*/ 	.short	(.L_1796 - .L_1795)


	//   ....[0]....
.L_1795:
        /*007c*/ 	.word	0x000032b0


	//   ....[1]....
        /*0080*/ 	.word	0x000032e0


	//   ....[2]....
        /*0084*/ 	.word	0x00003300


	//   ....[3]....
        /*0088*/ 	.word	0x00003320


	//   ....[4]....
        /*008c*/ 	.word	0x00003350


	//   ....[5]....
        /*0090*/ 	.word	0x000036a0


	//   ....[6]....
        /*0094*/ 	.word	0x000036c0


	//   ....[7]....
        /*0098*/ 	.word	0x000036e0


	//   ....[8]....
        /*009c*/ 	.word	0x00003700


	//   ....[9]....
        /*00a0*/ 	.word	0x00003720


	//   ....[10]....
        /*00a4*/ 	.word	0x000042c0


	//   ....[11]....
        /*00a8*/ 	.word	0x00004360


	//   ....[12]....
        /*00ac*/ 	.word	0x000043d0


	//   ....[13]....
        /*00b0*/ 	.word	0x00004440


	//   ....[14]....
        /*00b4*/ 	.word	0x000044c0


	//   ....[15]....
        /*00b8*/ 	.word	0x00004870


	//   ....[16]....
        /*00bc*/ 	.word	0x000048e0


	//   ....[17]....
        /*00c0*/ 	.word	0x00004950


	//   ....[18]....
        /*00c4*/ 	.word	0x000049c0


	//   ....[19]....
        /*00c8*/ 	.word	0x00004a30


	//----- nvinfo : EIATTR_VRC_CTA_INIT_COUNT
	.align		4
.L_1796:
        /*00cc*/ 	.byte	0x02, 0x4a
	.zero		1
	.zero		1


	//----- nvinfo : EIATTR_EXIT_INSTR_OFFSETS
	.align		4
        /*00d0*/ 	.byte	0x04, 0x1c
        /*00d2*/ 	.short	(.L_1798 - .L_1797)


	//   ....[0]....
.L_1797:
        /*00d4*/ 	.word	0x00001840


	//   ....[1]....
        /*00d8*/ 	.word	0x00004250


	//----- nvinfo : EIATTR_MAX_THREADS
	.align		4
.L_1798:
        /*00dc*/ 	.byte	0x04, 0x05
        /*00de*/ 	.short	(.L_1800 - .L_1799)
.L_1799:
        /*00e0*/ 	.word	0x00000080
        /*00e4*/ 	.word	0x00000001
        /*00e8*/ 	.word	0x00000001


	//----- nvinfo : EIATTR_CRS_STACK_SIZE
	.align		4
.L_1800:
        /*00ec*/ 	.byte	0x04, 0x1e
        /*00ee*/ 	.short	(.L_1802 - .L_1801)
.L_1801:
        /*00f0*/ 	.word	0x00000000


	//----- nvinfo : EIATTR_CBANK_PARAM_SIZE
	.align		4
.L_1802:
        /*00f4*/ 	.byte	0x03, 0x19
        /*00f6*/ 	.short	0x00e8


	//----- nvinfo : EIATTR_PARAM_CBANK
	.align		4
        /*00f8*/ 	.byte	0x04, 0x0a
        /*00fa*/ 	.short	(.L_1804 - .L_1803)
	.align		4
.L_1803:
        /*00fc*/ 	.word	index@(.nv.constant0._ZN10layer_norm31ln_parallel_residual_fwd_kernelINS_13Kernel_traitsIfffffjLj768ELj1ELj4ELj1ELj16ENS_18Kernel_traits_baseILj768EfffffjLj128EEEEELb0ELb0ELb0EEEvNS_9FwdParamsE)
        /*0100*/ 	.short	0x0380
        /*0102*/ 	.short	0x00e8


	//----- nvinfo : EIATTR_SW_WAR
	.align		4
.L_1804:
        /*0104*/ 	.byte	0x04, 0x36
        /*0106*/ 	.short	(.L_1806 - .L_1805)
.L_1805:
        /*0108*/ 	.word	0x00000008
.L_1806:


//--------------------- .nv.info._ZN10layer_norm31ln_parallel_residual_fwd_kernelINS_13Kernel_traitsIfffffjLj768ELj1ELj4ELj1ELj16ENS_18Kernel_traits_baseILj768EfffffjLj128EEEEELb0ELb0ELb1EEEvNS_9FwdParamsE --------------------------
	.section	.nv.info._ZN10layer_norm31ln_parallel_residual_fwd_kernelINS_13Kernel_traitsIfffffjLj768ELj1ELj4ELj1ELj16ENS_18Kernel_traits_baseILj768EfffffjLj128EEEEELb0ELb0ELb1EEEvNS_9FwdParamsE,"",@"SHT_CUDA_INFO"
	.sectionflags	@""
	.align	4


	//----- nvinfo : EIATTR_CUDA_API_VERSION
	.align		4
        /*0000*/ 	.byte	0x04, 0x37
        /*0002*/ 	.short	(.L_1808 - .L_1807)
.L_1807:
        /*0004*/ 	.word	0x00000082


	//----- nvinfo : EIATTR_KPARAM_INFO
	.align		4
.L_1808:
        /*0008*/ 	.byte	0x04, 0x17
        /*000a*/ 	.short	(.L_1810 - .L_1809)
.L_1809:
        /*000c*/ 	.word	0x00000000
        /*0010*/ 	.short	0x0000
        /*0012*/ 	.short	0x0000
        /*0014*/ 	.byte	0x00, 0xf0, 0xa1, 0x03


	//----- nvinfo : EIATTR_SPARSE_MMA_MASK
	.align		4
.L_1810:
        /*0018*/ 	.byte	0x03, 0x50
        /*001a*/ 	.short	0x0000


	//----- nvinfo : EIATTR_MAXREG_COUNT
	.align		4
        /*001c*/ 	.byte	0x03, 0x1b
        /*001e*/ 	.short	0x00ff


	//----- nvinfo : EIATTR_MERCURY_ISA_VERSION
	.align		4
        /*0020*/ 	.byte	0x03, 0x5f
        /*0022*/ 	.short	0x0101


	//----- nvinfo : EIATTR_COOP_GROUP_MASK_REGIDS
	.align		4
        /*0024*/ 	.byte	0x04, 0x29
        /*0026*/ 	.short	(.L_1812 - .L_1811)


	//   ....[0]....
.L_1811:
        /*0028*/ 	.word	0xffffffff


	//   ....[1]....
        /*002c*/ 	.word	0xffffffff


	//   ....[2]....
        /*0030*/ 	.word	0xffffffff


	//   ....[3]....
        /*0034*/ 	.word	0xffffffff


	//   ....[4]....
        /*0038*/ 	.word	0xffffffff


	//   ....[5]....
        /*003c*/ 	.word	0xffffffff


	//   ....[6]....
        /*0040*/ 	.word	0xffffffff


	//   ....[7]....
        /*0044*/ 	.word	0xffffffff


	//   ....[8]....
        /*0048*/ 	.word	0xffffffff


	//   ....[9]....
        /*004c*/ 	.word	0xffffffff


	//   ....[10]....
        /*0050*/ 	.word	0x05000095


	//   ....[11]....
        /*0054*/ 	.word	0x05000095


	//   ....[12]....
        /*0058*/ 	.word	0x05000095


	//   ....[13]....
        /*005c*/ 	.word	0x05000095


	//   ....[14]....
        /*0060*/ 	.word	0x05000095


	//   ....[15]....
        /*0064*/ 	.word	0x05000095


	//   ....[16]....
        /*0068*/ 	.word	0x05000095


	//   ....[17]....
        /*006c*/ 	.word	0x05000095


	//   ....[18]....
        /*0070*/ 	.word	0x05000095


	//   ....[19]....
        /*0074*/ 	.word	0x05000095


	//----- nvinfo : EIATTR_COOP_GROUP_INSTR_OFFSETS
	.align		4
.L_1812:
        /*0078*/ 	.byte	0x04, 0x28
        /*007a*/ 	.short	(.L_1814 - .L_1813)


	//   ....[0]....
.L_1813:
        /*007c*/ 	.word	0x00001ed0


	//   ....[1]....
        /*0080*/ 	.word	0x00001f00


	//   ....[2]....
        /*0084*/ 	.word	0x00001f20


	//   ....[3]....
        /*0088*/ 	.word	0x00001f40


	//   ....[4]....
        /*008c*/ 	.word	0x00001f60


	//   ....[5]....
        /*0090*/ 	.word	0x00002290


	//   ....[6]....
        /*0094*/ 	.word	0x000022b0


	//   ....[7]....
        /*0098*/ 	.word	0x000022d0


	//   ....[8]....
        /*009c*/ 	.word	0x000022f0


	//   ....[9]....
        /*00a0*/ 	.word	0x00002310


	//   ....[10]....
        /*00a4*/ 	.word	0x00002c40


	//   ....[11]....
        /*00a8*/ 	.word	0x00002cf0


	//   ....[12]....
        /*00ac*/ 	.word	0x00002d60


	//   ....[13]....
        /*00b0*/ 	.word	0x00002dd0


	//   ....[14]....
        /*00b4*/ 	.word	0x00002e40


	//   ....[15]....
        /*00b8*/ 	.word	0x000031b0


	//   ....[16]....
        /*00bc*/ 	.word	0x00003220


	//   ....[17]....
        /*00c0*/ 	.word	0x00003290


	//   ....[18]....
        /*00c4*/ 	.word	0x00003300


	//   ....[19]....
        /*00c8*/ 	.word	0x00003370


	//----- nvinfo : EIATTR_VRC_CTA_INIT_COUNT
	.align		4
.L_1814:
        /*00cc*/ 	.byte	0x02, 0x4a
	.zero		1
	.zero		1


	//----- nvinfo : EIATTR_EXIT_INSTR_OFFSETS
	.align		4
        /*00d0*/ 	.byte	0x04, 0x1c
        /*00d2*/ 	.short	(.L_1816 - .L_1815)


	//   ....[0]....
.L_1815:
        /*00d4*/ 	.word	0x00000a10


	//   ....[1]....
        /*00d8*/ 	.word	0x00002bd0


	//----- nvinfo : EIATTR_MAX_THREADS
	.align		4
.L_1816:
        /*00dc*/ 	.byte	0x04, 0x05
        /*00de*/ 	.short	(.L_1818 - .L_1817)
.L_1817:
        /*00e0*/ 	.word	0x00000080
        /*00e4*/ 	.word	0x00000001
        /*00e8*/ 	.word	0x00000001


	//----- nvinfo : EIATTR_CRS_STACK_SIZE
	.align		4
.L_1818:
        /*00ec*/ 	.byte	0x04, 0x1e
        /*00ee*/ 	.short	(.L_1820 - .L_1819)
.L_1819:
        /*00f0*/ 	.word	0x00000000


	//----- nvinfo : EIATTR_CBANK_PARAM_SIZE
	.align		4
.L_1820:
        /*00f4*/ 	.byte	0x03, 0x19
        /*00f6*/ 	.short	0x00e8


	//----- nvinfo : EIATTR_PARAM_CBANK
	.align		4
        /*00f8*/ 	.byte	0x04, 0x0a
        /*00fa*/ 	.short	(.L_1822 - .L_1821)
	.align		4
.L_1821:
        /*00fc*/ 	.word	index@(.nv.constant0._ZN10layer_norm31ln_parallel_residual_fwd_kernelINS_13Kernel_traitsIfffffjLj768ELj1ELj4ELj1ELj16ENS_18Kernel_traits_baseILj768EfffffjLj128EEEEELb0ELb0ELb1EEEvNS_9FwdParamsE)
        /*0100*/ 	.short	0x0380
        /*0102*/ 	.short	0x00e8


	//----- nvinfo : EIATTR_SW_WAR
	.align		4
.L_1822:
        /*0104*/ 	.byte	0x04, 0x36
        /*0106*/ 	.short	(.L_1824 - .L_1823)
.L_1823:
        /*0108*/ 	.word	0x00000008
.L_1824:


//--------------------- .nv.info._ZN10layer_norm31ln_parallel_residual_fwd_kernelINS_13Kernel_traitsIfffffjLj768ELj1ELj4ELj1ELj16ENS_18Kernel_traits_baseILj768EfffffjLj128EEEEELb0ELb1ELb0EEEvNS_9FwdParamsE --------------------------
	.section	.nv.info._ZN10layer_norm31ln_parallel_residual_fwd_kernelINS_13Kernel_traitsIfffffjLj768ELj1ELj4ELj1ELj16ENS_18Kernel_traits_baseILj768EfffffjLj128EEEEELb0ELb1ELb0EEEvNS_9FwdParamsE,"",@"SHT_CUDA_INFO"
	.sectionflags	@""
	.align	4


	//----- nvinfo : EIATTR_CUDA_API_VERSION
	.align		4
        /*0000*/ 	.byte	0x04, 0x37
        /*0002*/ 	.short	(.L_1826 - .L_1825)
.L_1825:
        /*0004*/ 	.word	0x00000082


	//----- nvinfo : EIATTR_KPARAM_INFO
	.align		4
.L_1826:
        /*0008*/ 	.byte	0x04, 0x17
        /*000a*/ 	.short	(.L_1828 - .L_1827)
.L_1827:
        /*000c*/ 	.word	0x00000000
        /*0010*/ 	.short	0x0000
        /*0012*/ 	.short	0x0000
        /*0014*/ 	.byte	0x00, 0xf0, 0xa1, 0x03


	//----- nvinfo : EIATTR_SPARSE_MMA_MASK
	.align		4
.L_1828:
        /*0018*/ 	.byte	0x03, 0x50
        /*001a*/ 	.short	0x0000


	//----- nvinfo : EIATTR_MAXREG_COUNT
	.align		4
        /*001c*/ 	.byte	0x03, 0x1b
        /*001e*/ 	.short	0x00ff


	//----- nvinfo : EIATTR_MERCURY_ISA_VERSION
	.align		4
        /*0020*/ 	.byte	0x03, 0x5f
        /*0022*/ 	.short	0x0101


	//----- nvinfo : EIATTR_COOP_GROUP_MASK_REGIDS
	.align		4
        /*0024*/ 	.byte	0x04, 0x29
        /*0026*/ 	.short	(.L_1830 - .L_1829)


	//   ....[0]....
.L_1829:
        /*0028*/ 	.word	0xffffffff


	//   ....[1]....
        /*002c*/ 	.word	0xffffffff


	//   ....[2]....
        /*0030*/ 	.word	0xffffffff


	//   ....[3]....
        /*0034*/ 	.word	0xffffffff


	//   ....[4]....
        /*0038*/ 	.word	0xffffffff


	//   ....[5]....
        /*003c*/ 	.word	0xffffffff


	//   ....[6]....
        /*0040*/ 	.word	0xffffffff


	//   ....[7]....
        /*0044*/ 	.word	0xffffffff


	//   ....[8]....
        /*0048*/ 	.word	0xffffffff


	//   ....[9]....
        /*004c*/ 	.word	0xffffffff


	//   ....[10]....
        /*0050*/ 	.word	0x05000060


	//   ....[11]....
        /*0054*/ 	.word	0x05000060


	//   ....[12]....
        /*0058*/ 	.word	0x05000060


	//   ....[13]....
        /*005c*/ 	.word	0x05000060


	//   ....[14]....
        /*0060*/ 	.word	0x05000060


	//   ....[15]....
        /*0064*/ 	.word	0x05000060


	//   ....[16]....
        /*0068*/ 	.word	0x05000060


	//   ....[17]....
        /*006c*/ 	.word	0x05000060


	//   ....[18]....
        /*0070*/ 	.word	0x05000060


	//   ....[19]....
        /*0074*/ 	.word	0x05000060


	//----- nvinfo : EIATTR_COOP_GROUP_INSTR_OFFSETS
	.align		4
.L_1830:
        /*0078*/ 	.byte	0x04, 0x28
        /*007a*/ 	.short	(.L_1832 - .L_1831)


	//   ....[0]....
.L_1831:
        /*007c*/ 	.word	0x00002270


	//   ....[1]....
        /*0080*/ 	.word	0x000022a0


	//   ....[2]....
        /*0084*/ 	.word	0x000022c0


	//   ....[3]....
        /*0088*/ 	.word	0x000022e0


	//   ....[4]....
        /*008c*/ 	.word	0x00002300


	//   ....[5]....
        /*0090*/ 	.word	0x00002640


	//   ....[6]....
        /*0094*/ 	.word	0x00002660


	//   ....[7]....
        /*0098*/ 	.word	0x00002680


	//   ....[8]....
        /*009c*/ 	.word	0x000026a0


	//   ....[9]....
        /*00a0*/ 	.word	0x000026c0


	//   ....[10]....
        /*00a4*/ 	.word	0x00002fd0


	//   ....[11]....
        /*00a8*/ 	.word	0x00003080


	//   ....[12]....
        /*00ac*/ 	.word	0x000030f0


	//   ....[13]....
        /*00b0*/ 	.word	0x00003160


	//   ....[14]....
        /*00b4*/ 	.word	0x000031d0


	//   ....[15]....
        /*00b8*/ 	.word	0x00003560


	//   ....[16]....
        /*00bc*/ 	.word	0x000035d0


	//   ....[17]....
        /*00c0*/ 	.word	0x00003640


	//   ....[18]....
        /*00c4*/ 	.word	0x000036b0


	//   ....[19]....
        /*00c8*/ 	.word	0x00003720


	//----- nvinfo : EIATTR_VRC_CTA_INIT_COUNT
	.align		4
.L_1832:
        /*00cc*/ 	.byte	0x02, 0x4a
	.zero		1
	.zero		1


	//----- nvinfo : EIATTR_EXIT_INSTR_OFFSETS
	.align		4
        /*00d0*/ 	.byte	0x04, 0x1c
        /*00d2*/ 	.short	(.L_1834 - .L_1833)


	//   ....[0]....
.L_1833:
        /*00d4*/ 	.word	0x00000700


	//   ....[1]....
        /*00d8*/ 	.word	0x00002f60


	//----- nvinfo : EIATTR_MAX_THREADS
	.align		4
.L_1834:
        /*00dc*/ 	.byte	0x04, 0x05
        /*00de*/ 	.short	(.L_1836 - .L_1835)
.L_1835:
        /*00e0*/ 	.word	0x00000080
        /*00e4*/ 	.word	0x00000001
        /*00e8*/ 	.word	0x00000001


	//----- nvinfo : EIATTR_CRS_STACK_SIZE
	.align		4
.L_1836:
        /*00ec*/ 	.byte	0x04, 0x1e
        /*00ee*/ 	.short	(.L_1838 - .L_1837)
.L_1837:
        /*00f0*/ 	.word	0x00000000


	//----- nvinfo : EIATTR_CBANK_PARAM_SIZE
	.align		4
.L_1838:
        /*00f4*/ 	.byte	0x03, 0x19
        /*00f6*/ 	.short	0x00e8


	//----- nvinfo : EIATTR_PARAM_CBANK
	.align		4
        /*00f8*/ 	.byte	0x04, 0x0a
        /*00fa*/ 	.short	(.L_1840 - .L_1839)
	.align		4
.L_1839:
        /*00fc*/ 	.word	index@(.nv.constant0._ZN10layer_norm31ln_parallel_residual_fwd_kernelINS_13Kernel_traitsIfffffjLj768ELj1ELj4ELj1ELj16ENS_18Kernel_traits_baseILj768EfffffjLj128EEEEELb0ELb1ELb0EEEvNS_9FwdParamsE)
        /*0100*/ 	.short	0x0380
        /*0102*/ 	.short	0x00e8


	//----- nvinfo : EIATTR_SW_WAR
	.align		4
.L_1840:
        /*0104*/ 	.byte	0x04, 0x36
        /*0106*/ 	.short	(.L_1842 - .L_1841)
.L_1841:
        /*0108*/ 	.word	0x00000008
.L_1842:


//--------------------- .nv.info._ZN10layer_norm31ln_parallel_residual_fwd_kernelINS_13Kernel_traitsIfffffjLj768ELj1ELj4ELj1ELj16ENS_18Kernel_traits_baseILj768EfffffjLj128EEEEELb0ELb1ELb1EEEvNS_9FwdParamsE --------------------------
	.section	.nv.info._ZN10layer_norm31ln_parallel_residual_fwd_kernelINS_13Kernel_traitsIfffffjLj768ELj1ELj4ELj1ELj16ENS_18Kernel_traits_baseILj768EfffffjLj128EEEEELb0ELb1ELb1EEEvNS_9FwdParamsE,"",@"SHT_CUDA_INFO"
	.sectionflags	@""
	.align	4


	//----- nvinfo : EIATTR_CUDA_API_VERSION
	.align		4
        /*0000*/ 	.byte	0x04, 0x37
        /*0002*/ 	.short	(.L_1844 - .L_1843)
.L_1843:
        /*0004*/ 	.word	0x00000082


	//----- nvinfo : EIATTR_KPARAM_INFO
	.align		4
.L_1844:
        /*0008*/ 	.byte	0x04, 0x17
        /*000a*/ 	.short	(.L_1846 - .L_1845)
.L_1845:
        /*000c*/ 	.word	0x00000000
        /*0010*/ 	.short	0x0000
        /*0012*/ 	.short	0x0000
        /*0014*/ 	.byte	0x00, 0xf0, 0xa1, 0x03


	//----- nvinfo : EIATTR_SPARSE_MMA_MASK
	.align		4
.L_1846:
        /*0018*/ 	.byte	0x03, 0x50
        /*001a*/ 	.short	0x0000


	//----- nvinfo : EIATTR_MAXREG_COUNT
	.align		4
        /*001c*/ 	.byte	0x03, 0x1b
        /*001e*/ 	.short	0x00ff


	//----- nvinfo : EIATTR_MERCURY_ISA_VERSION
	.align		4
        /*0020*/ 	.byte	0x03, 0x5f
        /*0022*/ 	.short	0x0101


	//----- nvinfo : EIATTR_COOP_GROUP_MASK_REGIDS
	.align		4
        /*0024*/ 	.byte	0x04, 0x29
        /*0026*/ 	.short	(.L_1848 - .L_1847)


	//   ....[0]....
.L_1847:
        /*0028*/ 	.word	0xffffffff


	//   ....[1]....
        /*002c*/ 	.word	0xffffffff


	//   ....[2]....
        /*0030*/ 	.word	0xffffffff


	//   ....[3]....
        /*0034*/ 	.word	0xffffffff


	//   ....[4]....
        /*0038*/ 	.word	0xffffffff


	//   ....[5]....
        /*003c*/ 	.word	0xffffffff


	//   ....[6]....
        /*0040*/ 	.word	0xffffffff


	//   ....[7]....
        /*0044*/ 	.word	0xffffffff


	//   ....[8]....
        /*0048*/ 	.word	0xffffffff


	//   ....[9]....
        /*004c*/ 	.word	0xffffffff


	//   ....[10]....
        /*0050*/ 	.word	0x05000064


	//   ....[11]....
        /*0054*/ 	.word	0x05000064


	//   ....[12]....
        /*0058*/ 	.word	0x05000064


	//   ....[13]....
        /*005c*/ 	.word	0x05000064


	//   ....[14]....
        /*0060*/ 	.word	0x05000064


	//   ....[15]....
        /*0064*/ 	.word	0x05000064


	//   ....[16]....
        /*0068*/ 	.word	0x05000064


	//   ....[17]....
        /*006c*/ 	.word	0x05000064


	//   ....[18]....
        /*0070*/ 	.word	0x05000064


	//   ....[19]....
        /*0074*/ 	.word	0x05000064


	//----- nvinfo : EIATTR_COOP_GROUP_INSTR_OFFSETS
	.align		4
.L_1848:
        /*0078*/ 	.byte	0x04, 0x28
        /*007a*/ 	.short	(.L_1850 - .L_1849)


	//   ....[0]....
.L_1849:
        /*007c*/ 	.word	0x00001860


	//   ....[1]....
        /*0080*/ 	.word	0x00001890


	//   ....[2]....
        /*0084*/ 	.word	0x000018b0


	//   ....[3]....
        /*0088*/ 	.word	0x000018d0


	//   ....[4]....
        /*008c*/ 	.word	0x000018f0


	//   ....[5]....
        /*0090*/ 	.word	0x00001c20


	//   ....[6]....
        /*0094*/ 	.word	0x00001c40


	//   ....[7]....
        /*0098*/ 	.word	0x00001c60


	//   ....[8]....
        /*009c*/ 	.word	0x00001c80


	//   ....[9]....
        /*00a0*/ 	.word	0x00001ca0


	//   ....[10]....
        /*00a4*/ 	.word	0x00002390


	//   ....[11]....
        /*00a8*/ 	.word	0x00002440


	//   ....[12]....
        /*00ac*/ 	.word	0x000024b0


	//   ....[13]....
        /*00b0*/ 	.word	0x00002520


	//   ....[14]....
        /*00b4*/ 	.word	0x00002590


	//   ....[15]....
        /*00b8*/ 	.word	0x00002910


	//   ....[16]....
        /*00bc*/ 	.word	0x00002980


	//   ....[17]....
        /*00c0*/ 	.word	0x000029f0


	//   ....[18]....
        /*00c4*/ 	.word	0x00002a60


	//   ....[19]....
        /*00c8*/ 	.word	0x00002ad0


	//----- nvinfo : EIATTR_VRC_CTA_INIT_COUNT
	.align		4
.L_1850:
        /*00cc*/ 	.byte	0x02, 0x4a
	.zero		1
	.zero		1


	//----- nvinfo : EIATTR_EXIT_INSTR_OFFSETS
	.align		4
        /*00d0*/ 	.byte	0x04, 0x1c
        /*00d2*/ 	.short	(.L_1852 - .L_1851)


	//   ....[0]....
.L_1851:
        /*00d4*/ 	.word	0x00000360


	//   ....[1]....
        /*00d8*/ 	.word	0x00002320


	//----- nvinfo : EIATTR_MAX_THREADS
	.align		4
.L_1852:
        /*00dc*/ 	.byte	0x04, 0x05
        /*00de*/ 	.short	(.L_1854 - .L_1853)
.L_1853:
        /*00e0*/ 	.word	0x00000080
        /*00e4*/ 	.word	0x00000001
        /*00e8*/ 	.word	0x00000001


	//----- nvinfo : EIATTR_CRS_STACK_SIZE
	.align		4
.L_1854:
        /*00ec*/ 	.byte	0x04, 0x1e
        /*00ee*/ 	.short	(.L_1856 - .L_1855)
.L_1855:
        /*00f0*/ 	.word	0x00000000


	//----- nvinfo : EIATTR_CBANK_PARAM_SIZE
	.align		4
.L_1856:
        /*00f4*/ 	.byte	0x03, 0x19
        /*00f6*/ 	.short	0x00e8


	//----- nvinfo : EIATTR_PARAM_CBANK
	.align		4
        /*00f8*/ 	.byte	0x04, 0x0a
        /*00fa*/ 	.short	(.L_1858 - .L_1857)
	.align		4
.L_1857:
        /*00fc*/ 	.word	index@(.nv.constant0._ZN10layer_norm31ln_parallel_residual_fwd_kernelINS_13Kernel_traitsIfffffjLj768ELj1ELj4ELj1ELj16ENS_18Kernel_traits_baseILj768EfffffjLj128EEEEELb0ELb1ELb1EEEvNS_9FwdParamsE)
        /*0100*/ 	.short	0x0380
        /*0102*/ 	.short	0x00e8


	//----- nvinfo : EIATTR_SW_WAR
	.align		4
.L_1858:
        /*0104*/ 	.byte	0x04, 0x36
        /*0106*/ 	.short	(.L_1860 - .L_1859)
.L_1859:
        /*0108*/ 	.word	0x00000008
.L_1860:


//--------------------- .nv.info._ZN10layer_norm31ln_parallel_residual_fwd_kernelINS_13Kernel_traitsIfffffjLj768ELj1ELj4ELj1ELj16ENS_18Kernel_traits_baseILj768EfffffjLj128EEEEELb1ELb0ELb0EEEvNS_9FwdParamsE --------------------------
	.section	.nv.info._ZN10layer_norm31ln_parallel_residual_fwd_kernelINS_13Kernel_traitsIfffffjLj768ELj1ELj4ELj1ELj16ENS_18Kernel_traits_baseILj768EfffffjLj128EEEEELb1ELb0ELb0EEEvNS_9FwdParamsE,"",@"SHT_CUDA_INFO"
	.sectionflags	@""
	.align	4


	//----- nvinfo : EIATTR_CUDA_API_VERSION
	.align		4
        /*0000*/ 	.byte	0x04, 0x37
        /*0002*/ 	.short	(.L_1862 - .L_1861)
.L_1861:
        /*0004*/ 	.word	0x00000082


	//----- nvinfo : EIATTR_KPARAM_INFO
	.align		4
.L_1862:
        /*0008*/ 	.byte	0x04, 0x17
        /*000a*/ 	.short	(.L_1864 - .L_1863)
.L_1863:
        /*000c*/ 	.word	0x00000000
        /*0010*/ 	.short	0x0000
        /*0012*/ 	.short	0x0000
        /*0014*/ 	.byte	0x00, 0xf0, 0xa1, 0x03


	//----- nvinfo : EIATTR_SPARSE_MMA_MASK
	.align		4
.L_1864:
        /*0018*/ 	.byte	0x03, 0x50
        /*001a*/ 	.short	0x0000


	//----- nvinfo : EIATTR_MAXREG_COUNT
	.align		4
        /*001c*/ 	.byte	0x03, 0x1b
        /*001e*/ 	.short	0x00ff


	//----- nvinfo : EIATTR_MERCURY_ISA_VERSION
	.align		4
        /*0020*/ 	.byte	0x03, 0x5f
        /*0022*/ 	.short	0x0101


	//----- nvinfo : EIATTR_COOP_GROUP_MASK_REGIDS
	.align		4
        /*0024*/ 	.byte	0x04, 0x29
        /*0026*/ 	.short	(.L_1866 - .L_1865)


	//   ....[0]....
.L_1865:
        /*0028*/ 	.word	0xffffffff


	//   ....[1]....
        /*002c*/ 	.word	0xffffffff


	//   ....[2]....
        /*0030*/ 	.word	0xffffffff


	//   ....[3]....
        /*0034*/ 	.word	0xffffffff


	//   ....[4]....
        /*0038*/ 	.word	0xffffffff


	//   ....[5]....
        /*003c*/ 	.word	0xffffffff


	//   ....[6]....
        /*0040*/ 	.word	0xffffffff


	//   ....[7]....
        /*0044*/ 	.word	0xffffffff


	//   ....[8]....
        /*0048*/ 	.word	0xffffffff


	//   ....[9]....
        /*004c*/ 	.word	0xffffffff


	//   ....[10]....
        /*0050*/ 	.word	0x0500008b


	//   ....[11]....
        /*0054*/ 	.word	0x0500008b


	//   ....[12]....
        /*0058*/ 	.word	0x0500008b


	//   ....[13]....
        /*005c*/ 	.word	0x0500008b


	//   ....[14]....
        /*0060*/ 	.word	0x0500008b


	//   ....[15]....
        /*0064*/ 	.word	0x0500008b


	//   ....[16]....
        /*0068*/ 	.word	0x0500008b


	//   ....[17]....
        /*006c*/ 	.word	0x0500008b


	//   ....[18]....
        /*0070*/ 	.word	0x0500008b


	//   ....[19]....
        /*0074*/ 	.word	0x0500008b


	//----- nvinfo : EIATTR_COOP_GROUP_INSTR_OFFSETS
	.align		4
.L_1866:
        /*0078*/ 	.byte	0x04, 0x28
        /*007a*/ 	.short	(.L_1868 - .L_1867)


	//   ....[0]....
.L_1867:
        /*007c*/ 	.word	0x0001c5f0


	//   ....[1]....
        /*0080*/ 	.word	0x0001c620


	//   ....[2]....
        /*0084*/ 	.word	0x0001c640


	//   ....[3]....
        /*0088*/ 	.word	0x0001c660


	//   ....[4]....
        /*008c*/ 	.word	0x0001c680


	//   ....[5]....
        /*0090*/ 	.word	0x0001c9c0


	//   ....[6]....
        /*0094*/ 	.word	0x0001c9e0


	//   ....[7]....
        /*0098*/ 	.word	0x0001ca00


	//   ....[8]....
        /*009c*/ 	.word	0x0001ca20


	//   ....[9]....
        /*00a0*/ 	.word	0x0001ca40


	//   ....[10]....
        /*00a4*/ 	.word	0x0001d600


	//   ....[11]....
        /*00a8*/ 	.word	0x0001d6b0


	//   ....[12]....
        /*00ac*/ 	.word	0x0001d720


	//   ....[13]....
        /*00b0*/ 	.word	0x0001d790


	//   ....[14]....
        /*00b4*/ 	.word	0x0001d800


	//   ....[15]....
        /*00b8*/ 	.word	0x0001dba0


	//   ....[16]....
        /*00bc*/ 	.word	0x0001dc10


	//   ....[17]....
        /*00c0*/ 	.word	0x0001dc80


	//   ....[18]....
        /*00c4*/ 	.word	0x0001dcf0


	//   ....[19]....
        /*00c8*/ 	.word	0x0001dd60


	//----- nvinfo : EIATTR_VRC_CTA_INIT_COUNT
	.align		4
.L_1868:
        /*00cc*/ 	.byte	0x02, 0x4a
	.zero		1
	.zero		1


	//----- nvinfo : EIATTR_EXIT_INSTR_OFFSETS
	.align		4
        /*00d0*/ 	.byte	0x04, 0x1c
        /*00d2*/ 	.short	(.L_1870 - .L_1869)


	//   ....[0]....
.L_1869:
        /*00d4*/ 	.word	0x00001a90


	//   ....[1]....
        /*00d8*/ 	.word	0x0001d590


	//----- nvinfo : EIATTR_MAX_THREADS
	.align		4
.L_1870:
        /*00dc*/ 	.byte	0x04, 0x05
        /*00de*/ 	.short	(.L_1872 - .L_1871)
.L_1871:
        /*00e0*/ 	.word	0x00000080
        /*00e4*/ 	.word	0x00000001
        /*00e8*/ 	.word	0x00000001


	//----- nvinfo : EIATTR_CRS_STACK_SIZE
	.align		4
.L_1872:
        /*00ec*/ 	.byte	0x04, 0x1e
        /*00ee*/ 	.short	(.L_1874 - .L_1873)
.L_1873:
        /*00f0*/ 	.word	0x00000000


	//----- nvinfo : EIATTR_CBANK_PARAM_SIZE
	.align		4
.L_1874:
        /*00f4*/ 	.byte	0x03, 0x19
        /*00f6*/ 	.short	0x00e8


	//----- nvinfo : EIATTR_PARAM_CBANK
	.align		4
        /*00f8*/ 	.byte	0x04, 0x0a
        /*00fa*/ 	.short	(.L_1876 - .L_1875)
	.align		4
.L_1875:
        /*00fc*/ 	.word	index@(.nv.constant0._ZN10layer_norm31ln_parallel_residual_fwd_kernelINS_13Kernel_traitsIfffffjLj768ELj1ELj4ELj1ELj16ENS_18Kernel_traits_baseILj768EfffffjLj128EEEEELb1ELb0ELb0EEEvNS_9FwdParamsE)
        /*0100*/ 	.short	0x0380
        /*0102*/ 	.short	0x00e8


	//----- nvinfo : EIATTR_SW_WAR
	.align		4
.L_1876:
        /*0104*/ 	.byte	0x04, 0x36
        /*0106*/ 	.short	(.L_1878 - .L_1877)
.L_1877:
        /*0108*/ 	.word	0x00000008
.L_1878:


//--------------------- .nv.info._ZN10layer_norm31ln_parallel_residual_fwd_kernelINS_13Kernel_traitsIfffffjLj768ELj1ELj4ELj1ELj16ENS_18Kernel_traits_baseILj768EfffffjLj128EEEEELb1ELb0ELb1EEEvNS_9FwdParamsE --------------------------
	.section	.nv.info._ZN10layer_norm31ln_parallel_residual_fwd_kernelINS_13Kernel_traitsIfffffjLj768ELj1ELj4ELj1ELj16ENS_18Kernel_traits_baseILj768EfffffjLj128EEEEELb1ELb0ELb1EEEvNS_9FwdParamsE,"",@"SHT_CUDA_INFO"
	.sectionflags	@""
	.align	4


	//----- nvinfo : EIATTR_CUDA_API_VERSION
	.align		4
        /*0000*/ 	.byte	0x04, 0x37
        /*0002*/ 	.short	(.L_1880 - .L_1879)
.L_1879:
        /*0004*/ 	.word	0x00000082


	//----- nvinfo : EIATTR_KPARAM_INFO
	.align		4
.L_1880:
        /*0008*/ 	.byte	0x04, 0x17
        /*000a*/ 	.short	(.L_1882 - .L_1881)
.L_1881:
        /*000c*/ 	.word	0x00000000
        /*0010*/ 	.short	0x0000
        /*0012*/ 	.short	0x0000
        /*0014*/ 	.byte	0x00, 0xf0, 0xa1, 0x03


	//----- nvinfo : EIATTR_SPARSE_MMA_MASK
	.align		4
.L_1882:
        /*0018*/ 	.byte	0x03, 0x50
        /*001a*/ 	.short	0x0000


	//----- nvinfo : EIATTR_MAXREG_COUNT
	.align		4
        /*001c*/ 	.byte	0x03, 0x1b
        /*001e*/ 	.short	0x00ff


	//----- nvinfo : EIATTR_MERCURY_ISA_VERSION
	.align		4
        /*0020*/ 	.byte	0x03, 0x5f
        /*0022*/ 	.short	0x0101


	//----- nvinfo : EIATTR_COOP_GROUP_MASK_REGIDS
	.align		4
        /*0024*/ 	.byte	0x04, 0x29
        /*0026*/ 	.short	(.L_1884 - .L_1883)


	//   ....[0]....
.L_1883:
        /*0028*/ 	.word	0xffffffff


	//   ....[1]....
        /*002c*/ 	.word	0xffffffff


	//   ....[2]....
        /*0030*/ 	.word	0xffffffff


	//   ....[3]....
        /*0034*/ 	.word	0xffffffff


	//   ....[4]....
        /*0038*/ 	.word	0xffffffff


	//   ....[5]....
        /*003c*/ 	.word	0xffffffff


	//   ....[6]....
        /*0040*/ 	.word	0xffffffff


	//   ....[7]....
        /*0044*/ 	.word	0xffffffff


	//   ....[8]....
        /*0048*/ 	.word	0xffffffff


	//   ....[9]....
        /*004c*/ 	.word	0xffffffff


	//   ....[10]....
        /*0050*/ 	.word	0x05000097


	//   ....[11]....
        /*0054*/ 	.word	0x05000097


	//   ....[12]....
        /*0058*/ 	.word	0x05000097


	//   ....[13]....
        /*005c*/ 	.word	0x05000097


	//   ....[14]....
        /*0060*/ 	.word	0x05000097


	//   ....[15]....
        /*0064*/ 	.word	0x05000097


	//   ....[16]....
        /*0068*/ 	.word	0x05000097


	//   ....[17]....
        /*006c*/ 	.word	0x05000097


	//   ....[18]....
        /*0070*/ 	.word	0x05000097


	//   ....[19]....
        /*0074*/ 	.word	0x05000097


	//----- nvinfo : EIATTR_COOP_GROUP_INSTR_OFFSETS
	.align		4
.L_1884:
        /*0078*/ 	.byte	0x04, 0x28
        /*007a*/ 	.short	(.L_1886 - .L_1885)


	//   ....[0]....
.L_1885:
        /*007c*/ 	.word	0x000180a0


	//   ....[1]....
        /*0080*/ 	.word	0x000180c0


	//   ....[2]....
        /*0084*/ 	.word	0x000180e0


	//   ....[3]....
        /*0088*/ 	.word	0x00018110


	//   ....[4]....
        /*008c*/ 	.word	0x00018130


	//   ....[5]....
        /*0090*/ 	.word	0x00018460


	//   ....[6]....
        /*0094*/ 	.word	0x00018480


	//   ....[7]....
        /*0098*/ 	.word	0x000184a0


	//   ....[8]....
        /*009c*/ 	.word	0x000184c0


	//   ....[9]....
        /*00a0*/ 	.word	0x000184e0


	//   ....[10]....
        /*00a4*/ 	.word	0x00018e30


	//   ....[11]....
        /*00a8*/ 	.word	0x00018ed0


	//   ....[12]....
        /*00ac*/ 	.word	0x00018f40


	//   ....[13]....
        /*00b0*/ 	.word	0x00018fc0


	//   ....[14]....
        /*00b4*/ 	.word	0x00019030


	//   ....[15]....
        /*00b8*/ 	.word	0x000193b0


	//   ....[16]....
        /*00bc*/ 	.word	0x00019420


	//   ....[17]....
        /*00c0*/ 	.word	0x00019490


	//   ....[18]....
        /*00c4*/ 	.word	0x00019500


	//   ....[19]....
        /*00c8*/ 	.word	0x00019570


	//----- nvinfo : EIATTR_VRC_CTA_INIT_COUNT
	.align		4
.L_1886:
        /*00cc*/ 	.byte	0x02, 0x4a
	.zero		1
	.zero		1


	//----- nvinfo : EIATTR_EXIT_INSTR_OFFSETS
	.align		4
        /*00d0*/ 	.byte	0x04, 0x1c
        /*00d2*/ 	.short	(.L_1888 - .L_1887)


	//   ....[0]....
.L_1887:
        /*00d4*/ 	.word	0x00000c30


	//   ....[1]....
        /*00d8*/ 	.word	0x00018dc0


	//----- nvinfo : EIATTR_MAX_THREADS
	.align		4
.L_1888:
        /*00dc*/ 	.byte	0x04, 0x05
        /*00de*/ 	.short	(.L_1890 - .L_1889)
.L_1889:
        /*00e0*/ 	.word	0x00000080
        /*00e4*/ 	.word	0x00000001
        /*00e8*/ 	.word	0x00000001


	//----- nvinfo : EIATTR_CRS_STACK_SIZE
	.align		4
.L_1890:
        /*00ec*/ 	.byte	0x04, 0x1e
        /*00ee*/ 	.short	(.L_1892 - .L_1891)
.L_1891:
        /*00f0*/ 	.word	0x00000000


	//----- nvinfo : EIATTR_CBANK_PARAM_SIZE
	.align		4
.L_1892:
        /*00f4*/ 	.byte	0x03, 0x19
        /*00f6*/ 	.short	0x00e8


	//----- nvinfo : EIATTR_PARAM_CBANK
	.align		4
        /*00f8*/ 	.byte	0x04, 0x0a
        /*00fa*/ 	.short	(.L_1894 - .L_1893)
	.align		4
.L_1893:
        /*00fc*/ 	.word	index@(.nv.constant0._ZN10layer_norm31ln_parallel_residual_fwd_kernelINS_13Kernel_traitsIfffffjLj768ELj1ELj4ELj1ELj16ENS_18Kernel_traits_baseILj768EfffffjLj128EEEEELb1ELb0ELb1EEEvNS_9FwdParamsE)
        /*0100*/ 	.short	0x0380
        /*0102*/ 	.short	0x00e8


	//----- nvinfo : EIATTR_SW_WAR
	.align		4
.L_1894:
        /*0104*/ 	.byte	0x04, 0x36
        /*0106*/ 	.short	(.L_1896 - .L_1895)
.L_1895:
        /*0108*/ 	.word	0x00000008
.L_1896:


//--------------------- .nv.info._ZN10layer_norm31ln_parallel_residual_fwd_kernelINS_13Kernel_traitsIfffffjLj768ELj1ELj4ELj1ELj16ENS_18Kernel_traits_baseILj768EfffffjLj128EEEEELb1ELb1ELb0EEEvNS_9FwdParamsE --------------------------
	.section	.nv.info._ZN10layer_norm31ln_parallel_residual_fwd_kernelINS_13Kernel_traitsIfffffjLj768ELj1ELj4ELj1ELj16ENS_18Kernel_traits_baseILj768EfffffjLj128EEEEELb1ELb1ELb0EEEvNS_9FwdParamsE,"",@"SHT_CUDA_INFO"
	.sectionflags	@""
	.align	4


	//----- nvinfo : EIATTR_CUDA_API_VERSION
	.align		4
        /*0000*/ 	.byte	0x04, 0x37
        /*0002*/ 	.short	(.L_1898 - .L_1897)
.L_1897:
        /*0004*/ 	.word	0x00000082


	//----- nvinfo : EIATTR_KPARAM_INFO
	.align		4
.L_1898:
        /*0008*/ 	.byte	0x04, 0x17
        /*000a*/ 	.short	(.L_1900 - .L_1899)
.L_1899:
        /*000c*/ 	.word	0x00000000
        /*0010*/ 	.short	0x0000
        /*0012*/ 	.short	0x0000
        /*0014*/ 	.byte	0x00, 0xf0, 0xa1, 0x03


	//----- nvinfo : EIATTR_SPARSE_MMA_MASK
	.align		4
.L_1900:
        /*0018*/ 	.byte	0x03, 0x50
        /*001a*/ 	.short	0x0000


	//----- nvinfo : EIATTR_MAXREG_COUNT
	.align		4
        /*001c*/ 	.byte	0x03, 0x1b
        /*001e*/ 	.short	0x00ff


	//----- nvinfo : EIATTR_MERCURY_ISA_VERSION
	.align		4
        /*0020*/ 	.byte	0x03, 0x5f
        /*0022*/ 	.short	0x0101


	//----- nvinfo : EIATTR_COOP_GROUP_MASK_REGIDS
	.align		4
        /*0024*/ 	.byte	0x04, 0x29
        /*0026*/ 	.short	(.L_1902 - .L_1901)


	//   ....[0]....
.L_1901:
        /*0028*/ 	.word	0xffffffff


	//   ....[1]....
        /*002c*/ 	.word	0xffffffff


	//   ....[2]....
        /*0030*/ 	.word	0xffffffff


	//   ....[3]....
        /*0034*/ 	.word	0xffffffff


	//   ....[4]....
        /*0038*/ 	.word	0xffffffff


	//   ....[5]....
        /*003c*/ 	.word	0xffffffff


	//   ....[6]....
        /*0040*/ 	.word	0xffffffff


	//   ....[7]....
        /*0044*/ 	.word	0xffffffff


	//   ....[8]....
        /*0048*/ 	.word	0xffffffff


	//   ....[9]....
        /*004c*/ 	.word	0xffffffff


	//   ....[10]....
        /*0050*/ 	.word	0x05000072


	//   ....[11]....
        /*0054*/ 	.word	0x05000072


	//   ....[12]....
        /*0058*/ 	.word	0x05000072


	//   ....[13]....
        /*005c*/ 	.word	0x05000072


	//   ....[14]....
        /*0060*/ 	.word	0x05000072


	//   ....[15]....
        /*0064*/ 	.word	0x05000072


	//   ....[16]....
        /*0068*/ 	.word	0x05000072


	//   ....[17]....
        /*006c*/ 	.word	0x05000072


	//   ....[18]....
        /*0070*/ 	.word	0x05000072


	//   ....[19]....
        /*0074*/ 	.word	0x05000072


	//----- nvinfo : EIATTR_COOP_GROUP_INSTR_OFFSETS
	.align		4
.L_1902:
        /*0078*/ 	.byte	0x04, 0x28
        /*007a*/ 	.short	(.L_1904 - .L_1903)


	//   ....[0]....
.L_1903:
        /*007c*/ 	.word	0x00018350


	//   ....[1]....
        /*0080*/ 	.word	0x00018370


	//   ....[2]....
        /*0084*/ 	.word	0x00018390


	//   ....[3]....
        /*0088*/ 	.word	0x000183b0


	//   ....[4]....
        /*008c*/ 	.word	0x000183e0


	//   ....[5]....
        /*0090*/ 	.word	0x00018720


	//   ....[6]....
        /*0094*/ 	.word	0x00018740


	//   ....[7]....
        /*0098*/ 	.word	0x00018760


	//   ....[8]....
        /*009c*/ 	.word	0x00018780


	//   ....[9]....
        /*00a0*/ 	.word	0x000187a0


	//   ....[10]....
        /*00a4*/ 	.word	0x000190c0


	//   ....[11]....
        /*00a8*/ 	.word	0x00019160


	//   ....[12]....
        /*00ac*/ 	.word	0x000191d0


	//   ....[13]....
        /*00b0*/ 	.word	0x00019240


	//   ....[14]....
        /*00b4*/ 	.word	0x000192c0


	//   ....[15]....
        /*00b8*/ 	.word	0x00019650


	//   ....[16]....
        /*00bc*/ 	.word	0x000196c0


	//   ....[17]....
        /*00c0*/ 	.word	0x00019730


	//   ....[18]....
        /*00c4*/ 	.word	0x000197a0


	//   ....[19]....
        /*00c8*/ 	.word	0x00019810


	//----- nvinfo : EIATTR_VRC_CTA_INIT_COUNT
	.align		4
.L_1904:
        /*00cc*/ 	.byte	0x02, 0x4a
	.zero		1
	.zero		1


	//----- nvinfo : EIATTR_EXIT_INSTR_OFFSETS
	.align		4
        /*00d0*/ 	.byte	0x04, 0x1c
        /*00d2*/ 	.short	(.L_1906 - .L_1905)


	//   ....[0]....
.L_1905:
        /*00d4*/ 	.word	0x00000960


	//   ....[1]....
        /*00d8*/ 	.word	0x00019050


	//----- nvinfo : EIATTR_MAX_THREADS
	.align		4
.L_1906:
        /*00dc*/ 	.byte	0x04, 0x05
        /*00de*/ 	.short	(.L_1908 - .L_1907)
.L_1907:
        /*00e0*/ 	.word	0x00000080
        /*00e4*/ 	.word	0x00000001
        /*00e8*/ 	.word	0x00000001


	//----- nvinfo : EIATTR_CRS_STACK_SIZE
	.align		4
.L_1908:
        /*00ec*/ 	.byte	0x04, 0x1e
        /*00ee*/ 	.short	(.L_1910 - .L_1909)
.L_1909:
        /*00f0*/ 	.word	0x00000000


	//----- nvinfo : EIATTR_CBANK_PARAM_SIZE
	.align		4
.L_1910:
        /*00f4*/ 	.byte	0x03, 0x19
        /*00f6*/ 	.short	0x00e8


	//----- nvinfo : EIATTR_PARAM_CBANK
	.align		4
        /*00f8*/ 	.byte	0x04, 0x0a
        /*00fa*/ 	.short	(.L_1912 - .L_1911)
	.align		4
.L_1911:
        /*00fc*/ 	.word	index@(.nv.constant0._ZN10layer_norm31ln_parallel_residual_fwd_kernelINS_13Kernel_traitsIfffffjLj768ELj1ELj4ELj1ELj16ENS_18Kernel_traits_baseILj768EfffffjLj128EEEEELb1ELb1ELb0EEEvNS_9FwdParamsE)
        /*0100*/ 	.short	0x0380
        /*0102*/ 	.short	0x00e8


	//----- nvinfo : EIATTR_SW_WAR
	.align		4
.L_1912:
        /*0104*/ 	.byte	0x04, 0x36
        /*0106*/ 	.short	(.L_1914 - .L_1913)
.L_1913:
        /*0108*/ 	.word	0x00000008
.L_1914:


//--------------------- .nv.info._ZN10layer_norm31ln_parallel_residual_fwd_kernelINS_13Kernel_traitsIfffffjLj768ELj1ELj4ELj1ELj16ENS_18Kernel_traits_baseILj768EfffffjLj128EEEEELb1ELb1ELb1EEEvNS_9FwdParamsE --------------------------
	.section	.nv.info._ZN10layer_norm31ln_parallel_residual_fwd_kernelINS_13Kernel_traitsIfffffjLj768ELj1ELj4ELj1ELj16ENS_18Kernel_traits_baseILj768EfffffjLj128EEEEELb1ELb1ELb1EEEvNS_9FwdParamsE,"",@"SHT_CUDA_INFO"
	.sectionflags	@""
	.align	4


	//----- nvinfo : EIATTR_CUDA_API_VERSION
	.align		4
        /*0000*/ 	.byte	0x04, 0x37
        /*0002*/ 	.short	(.L_1916 - .L_1915)
.L_1915:
        /*0004*/ 	.word	0x00000082


	//----- nvinfo : EIATTR_KPARAM_INFO
	.align		4
.L_1916:
        /*0008*/ 	.byte	0x04, 0x17
        /*000a*/ 	.short	(.L_1918 - .L_1917)
.L_1917:
        /*000c*/ 	.word	0x00000000
        /*0010*/ 	.short	0x0000
        /*0012*/ 	.short	0x0000
        /*0014*/ 	.byte	0x00, 0xf0, 0xa1, 0x03


	//----- nvinfo : EIATTR_SPARSE_MMA_MASK
	.align		4
.L_1918:
        /*0018*/ 	.byte	0x03, 0x50
        /*001a*/ 	.short	0x0000


	//----- nvinfo : EIATTR_MAXREG_COUNT
	.align		4
        /*001c*/ 	.byte	0x03, 0x1b
        /*001e*/ 	.short	0x00ff


	//----- nvinfo : EIATTR_MERCURY_ISA_VERSION
	.align		4
        /*0020*/ 	.byte	0x03, 0x5f
        /*0022*/ 	.short	0x0101


	//----- nvinfo : EIATTR_COOP_GROUP_MASK_REGIDS
	.align		4
        /*0024*/ 	.byte	0x04, 0x29
        /*0026*/ 	.short	(.L_1920 - .L_1919)


	//   ....[0]....
.L_1919:
        /*0028*/ 	.word	0xffffffff


	//   ....[1]....
        /*002c*/ 	.word	0xffffffff


	//   ....[2]....
        /*0030*/ 	.word	0xffffffff


	//   ....[3]....
        /*0034*/ 	.word	0xffffffff


	//   ....[4]....
        /*0038*/ 	.word	0xffffffff


	//   ....[5]....
        /*003c*/ 	.word	0xffffffff


	//   ....[6]....
        /*0040*/ 	.word	0xffffffff


	//   ....[7]....
        /*0044*/ 	.word	0xffffffff


	//   ....[8]....
        /*0048*/ 	.word	0xffffffff


	//   ....[9]....
        /*004c*/ 	.word	0xffffffff


	//   ....[10]....
        /*0050*/ 	.word	0x0500006d


	//   ....[11]....
        /*0054*/ 	.word	0x0500006d


	//   ....[12]....
        /*0058*/ 	.word	0x0500006d


	//   ....[13]....
        /*005c*/ 	.word	0x0500006d


	//   ....[14]....
        /*0060*/ 	.word	0x0500006d


	//   ....[15]....
        /*0064*/ 	.word	0x0500006d


	//   ....[16]....
        /*0068*/ 	.word	0x0500006d


	//   ....[17]....
        /*006c*/ 	.word	0x0500006d


	//   ....[18]....
        /*0070*/ 	.word	0x0500006d


	//   ....[19]....
        /*0074*/ 	.word	0x0500006d


	//----- nvinfo : EIATTR_COOP_GROUP_INSTR_OFFSETS
	.align		4
.L_1920:
        /*0078*/ 	.byte	0x04, 0x28
        /*007a*/ 	.short	(.L_1922 - .L_1921)


	//   ....[0]....
.L_1921:
        /*007c*/ 	.word	0x000177d0


	//   ....[1]....
        /*0080*/ 	.word	0x000177f0


	//   ....[2]....
        /*0084*/ 	.word	0x00017810


	//   ....[3]....
        /*0088*/ 	.word	0x00017830


	//   ....[4]....
        /*008c*/ 	.word	0x00017860


	//   ....[5]....
        /*0090*/ 	.word	0x00017b90


	//   ....[6]....
        /*0094*/ 	.word	0x00017bb0


	//   ....[7]....
        /*0098*/ 	.word	0x00017bd0


	//   ....[8]....
        /*009c*/ 	.word	0x00017bf0


	//   ....[9]....
        /*00a0*/ 	.word	0x00017c10


	//   ....[10]....
        /*00a4*/ 	.word	0x00018310


	//   ....[11]....
        /*00a8*/ 	.word	0x000183b0


	//   ....[12]....
        /*00ac*/ 	.word	0x00018420


	//   ....[13]....
        /*00b0*/ 	.word	0x00018490


	//   ....[14]....
        /*00b4*/ 	.word	0x00018510


	//   ....[15]....
        /*00b8*/ 	.word	0x00018890


	//   ....[16]....
        /*00bc*/ 	.word	0x00018900


	//   ....[17]....
        /*00c0*/ 	.word	0x00018970


	//   ....[18]....
        /*00c4*/ 	.word	0x000189e0


	//   ....[19]....
        /*00c8*/ 	.word	0x00018a50


	//----- nvinfo : EIATTR_VRC_CTA_INIT_COUNT
	.align		4
.L_1922:
        /*00cc*/ 	.byte	0x02, 0x4a
	.zero		1
	.zero		1


	//----- nvinfo : EIATTR_EXIT_INSTR_OFFSETS
	.align		4
        /*00d0*/ 	.byte	0x04, 0x1c
        /*00d2*/ 	.short	(.L_1924 - .L_1923)


	//   ....[0]....
.L_1923:
        /*00d4*/ 	.word	0x00000550


	//   ....[1]....
        /*00d8*/ 	.word	0x000182a0


	//----- nvinfo : EIATTR_MAX_THREADS
	.align		4
.L_1924:
        /*00dc*/ 	.byte	0x04, 0x05
        /*00de*/ 	.short	(.L_1926 - .L_1925)
.L_1925:
        /*00e0*/ 	.word	0x00000080
        /*00e4*/ 	.word	0x00000001
        /*00e8*/ 	.word	0x00000001


	//----- nvinfo : EIATTR_CRS_STACK_SIZE
	.align		4
.L_1926:
        /*00ec*/ 	.byte	0x04, 0x1e
        /*00ee*/ 	.short	(.L_1928 - .L_1927)
.L_1927:
        /*00f0*/ 	.word	0x00000000


	//----- nvinfo : EIATTR_CBANK_PARAM_SIZE
	.align		4
.L_1928:
        /*00f4*/ 	.byte	0x03, 0x19
        /*00f6*/ 	.short	0x00e8


	//----- nvinfo : EIATTR_PARAM_CBANK
	.align		4
        /*00f8*/ 	.byte	0x04, 0x0a
        /*00fa*/ 	.short	(.L_1930 - .L_1929)
	.align		4
.L_1929:
        /*00fc*/ 	.word	index@(.nv.constant0._ZN10layer_norm31ln_parallel_residual_fwd_kernelINS_13Kernel_traitsIfffffjLj768ELj1ELj4ELj1ELj16ENS_18Kernel_traits_baseILj768EfffffjLj128EEEEELb1ELb1ELb1EEEvNS_9FwdParamsE)
        /*0100*/ 	.short	0x0380
        /*0102*/ 	.short	0x00e8


	//----- nvinfo : EIATTR_SW_WAR
	.align		4
.L_1930:
        /*0104*/ 	.byte	0x04, 0x36
        /*0106*/ 	.short	(.L_1932 - .L_1931)
.L_1931:
        /*0108*/ 	.word	0x00000008
.L_1932:


//--------------------- .nv.callgraph             --------------------------
	.section	.nv.callgraph,"",@"SHT_CUDA_CALLGRAPH"
	.align	4
	.sectionentsize	8
	.align		4
        /*0000*/ 	.word	0x00000000
	.align		4
        /*0004*/ 	.word	0xffffffff
	.align		4
        /*0008*/ 	.word	0x00000000
	.align		4
        /*000c*/ 	.word	0xfffffffe
	.align		4
        /*0010*/ 	.word	0x00000000
	.align		4
        /*0014*/ 	.word	0xfffffffd
	.align		4
        /*0018*/ 	.word	0x00000000
	.align		4
        /*001c*/ 	.word	0xfffffffc


//--------------------- .nv.constant4             --------------------------
	.section	.nv.constant4,"a",@progbits
	.align	8
	.align		8
.nv.constant4:
        /*0000*/ 	.dword	precalc_xorwow_matrix
	.align		8
        /*0008*/ 	.dword	precalc_xorwow_offset_matrix
	.align		8
        /*0010*/ 	.dword	mrg32k3aM1
	.align		8
        /*0018*/ 	.dword	mrg32k3aM2
	.align		8
        /*0020*/ 	.dword	mrg32k3aM1SubSeq
	.align		8
        /*0028*/ 	.dword	mrg32k3aM2SubSeq
	.align		8
        /*0030*/ 	.dword	mrg32k3aM1Seq
	.align		8
        /*0038*/ 	.dword	mrg32k3aM2Seq


//--------------------- .nv.constant3             --------------------------
	.section	.nv.constant3,"a",@progbits
	.align	8
.nv.constant3:
	.type		__cr_lgamma_table,@object
	.size		__cr_lgamma_table,(.L_8 - __cr_lgamma_table)
__cr_lgamma_table:
        /*0000*/ 	.byte	0x00, 0x00, 0x00, 0x00, 0x00, 0x00, 0x00, 0x00, 0x00, 0x00, 0x00, 0x00, 0x00, 0x00, 0x00, 0x00
        /*0010*/ 	.byte	0xef, 0x39, 0xfa, 0xfe, 0x42, 0x2e, 0xe6, 0x3f, 0x02, 0x20, 0x2a, 0xfa, 0x0b, 0xab, 0xfc, 0x3f
        /*0020*/ 	.byte	0xf9, 0x2c, 0x92, 0x7c, 0xa7, 0x6c, 0x09, 0x40, 0xc9, 0x79, 0x44, 0x3c, 0x64, 0x26, 0x13, 0x40
        /*0030*/ 	.byte	0xca, 0x01, 0xcf, 0x3a, 0x27, 0x51, 0x1a, 0x40, 0x30, 0xcc, 0x2d, 0xf3, 0xe1, 0x0c, 0x21, 0x40
        /*0040*/ 	.byte	0x0d, 0xb7, 0xfc, 0x82, 0x8e, 0x35, 0x25, 0x40
.L_8:


//--------------------- .text._ZN10layer_norm31ln_parallel_residual_fwd_kernelINS_13Kernel_traitsI13__nv_bfloat16S2_S2_S2_fjLj768ELj1ELj4ELj1ELj16ENS_18Kernel_traits_baseILj768ES2_S2_S2_S2_fjLj128EEEEELb0ELb0ELb0EEEvNS_9FwdParamsE --------------------------
	.section	.text._ZN10layer_norm31ln_parallel_residual_fwd_kernelINS_13Kernel_traitsI13__nv_bfloat16S2_S2_S2_fjLj768ELj1ELj4ELj1ELj16ENS_18Kernel_traits_baseILj768ES2_S2_S2_S2_fjLj128EEEEELb0ELb0ELb0EEEvNS_9FwdParamsE,"ax",@progbits
	.align	128
        .global         _ZN10layer_norm31ln_parallel_residual_fwd_kernelINS_13Kernel_traitsI13__nv_bfloat16S2_S2_S2_fjLj768ELj1ELj4ELj1ELj16ENS_18Kernel_traits_baseILj768ES2_S2_S2_S2_fjLj128EEEEELb0ELb0ELb0EEEvNS_9FwdParamsE
        .type           _ZN10layer_norm31ln_parallel_residual_fwd_kernelINS_13Kernel_traitsI13__nv_bfloat16S2_S2_S2_fjLj768ELj1ELj4ELj1ELj16ENS_18Kernel_traits_baseILj768ES2_S2_S2_S2_fjLj128EEEEELb0ELb0ELb0EEEvNS_9FwdParamsE,@function
        .size           _ZN10layer_norm31ln_parallel_residual_fwd_kernelINS_13Kernel_traitsI13__nv_bfloat16S2_S2_S2_fjLj768ELj1ELj4ELj1ELj16ENS_18Kernel_traits_baseILj768ES2_S2_S2_S2_fjLj128EEEEELb0ELb0ELb0EEEvNS_9FwdParamsE,(.L_x_17345 - _ZN10layer_norm31ln_parallel_residual_fwd_kernelINS_13Kernel_traitsI13__nv_bfloat16S2_S2_S2_fjLj768ELj1ELj4ELj1ELj16ENS_18Kernel_traits_baseILj768ES2_S2_S2_S2_fjLj128EEEEELb0ELb0ELb0EEEvNS_9FwdParamsE)
        .other          _ZN10layer_norm31ln_parallel_residual_fwd_kernelINS_13Kernel_traitsI13__nv_bfloat16S2_S2_S2_fjLj768ELj1ELj4ELj1ELj16ENS_18Kernel_traits_baseILj768ES2_S2_S2_S2_fjLj128EEEEELb0ELb0ELb0EEEvNS_9FwdParamsE,@"STO_CUDA_ENTRY STV_DEFAULT"
_ZN10layer_norm31ln_parallel_residual_fwd_kernelINS_13Kernel_traitsI13__nv_bfloat16S2_S2_S2_fjLj768ELj1ELj4ELj1ELj16ENS_18Kernel_traits_baseILj768ES2_S2_S2_S2_fjLj128EEEEELb0ELb0ELb0EEEvNS_9FwdParamsE:
.text._ZN10layer_norm31ln_parallel_residual_fwd_kernelINS_13Kernel_traitsI13__nv_bfloat16S2_S2_S2_fjLj768ELj1ELj4ELj1ELj16ENS_18Kernel_traits_baseILj768ES2_S2_S2_S2_fjLj128EEEEELb0ELb0ELb0EEEvNS_9FwdParamsE:
[----:B------:R-:W-:Y:S01]  /*0000*/  LDC R1, c[0x0][0x37c] ;  /* 0x0000df00ff017b82 */ /* 0x000fe20000000800 */
[----:B------:R-:W0:Y:S01]  /*0010*/  S2R R118, SR_TID.X ;  /* 0x0000000000767919 */ /* 0x000e220000002100 */
[----:B------:R-:W1:Y:S06]  /*0020*/  LDCU.64 UR10, c[0x0][0x438] ;  /* 0x00008700ff0a77ac */ /* 0x000e6c0008000a00 */
[----:B------:R-:W2:Y:S01]  /*0030*/  LDC R3, c[0x0][0x388] ;  /* 0x0000e200ff037b82 */ /* 0x000ea20000000800 */
[----:B------:R-:W-:Y:S01]  /*0040*/  BSSY.RECONVERGENT B0, `(.L_x_0) ;  /* 0x00000ce000007945 */ /* 0x000fe20003800200 */
[----:B------:R-:W3:Y:S01]  /*0050*/  LDCU.64 UR6, c[0x0][0x3a0] ;  /* 0x00007400ff0677ac */ /* 0x000ee20008000a00 */
[----:B------:R-:W3:Y:S05]  /*0060*/  LDCU.64 UR8, c[0x0][0x398] ;  /* 0x00007300ff0877ac */ /* 0x000eea0008000a00 */
[----:B------:R-:W4:Y:S01]  /*0070*/  S2UR UR4, SR_CTAID.X ;  /* 0x00000000000479c3 */ /* 0x000f220000002500 */
[----:B-1----:R-:W-:-:S04]  /*0080*/  UISETP.NE.U32.AND UP1, UPT, UR10, URZ, UPT ;  /* 0x000000ff0a00728c */ /* 0x002fc8000bf25070 */
[----:B------:R-:W-:Y:S01]  /*0090*/  UISETP.NE.AND.EX UP1, UPT, UR11, URZ, UPT, UP1 ;  /* 0x000000ff0b00728c */ /* 0x000fe2000bf25310 */
[----:B--2---:R-:W-:Y:S01]  /*00a0*/  SHF.R.S32.HI R0, RZ, 0x1f, R3 ;  /* 0x0000001fff007819 */ /* 0x004fe20000011403 */
[----:B---3--:R-:W-:-:S03]  /*00b0*/  ULOP3.LUT UP0, URZ, UR6, UR8, URZ, 0xfc, !UPT ;  /* 0x0000000806ff7292 */ /* 0x008fc6000f80fcff */
[----:B------:R-:W-:Y:S01]  /*00c0*/  LEA.HI R0, R0, R3, RZ, 0x3 ;  /* 0x0000000300007211 */ /* 0x000fe200078f18ff */
[----:B------:R-:W-:Y:S01]  /*00d0*/  ULOP3.LUT UP0, URZ, UR7, UR9, URZ, 0xfc, UP0 ;  /* 0x0000000907ff7292 */ /* 0x000fe2000800fcff */
[----:B0-----:R-:W-:Y:S01]  /*00e0*/  LOP3.LUT R119, R118, 0x1f, RZ, 0xc, !PT ;  /* 0x0000001f76777812 */ /* 0x001fe200078e0cff */
[----:B------:R-:W0:Y:S01]  /*00f0*/  LDCU.64 UR6, c[0x0][0x358] ;  /* 0x00006b00ff0677ac */ /* 0x000e220008000a00 */
[----:B------:R-:W-:Y:S02]  /*0100*/  SHF.R.U32.HI R117, RZ, 0x5, R118 ;  /* 0x00000005ff757819 */ /* 0x000fe40000011676 */
[----:B------:R-:W-:Y:S01]  /*0110*/  LEA.HI.SX32 R119, R0, R119, 0x1d ;  /* 0x0000007700777211 */ /* 0x000fe200078feaff */
[----:B----4-:R-:W-:Y:S01]  /*0120*/  USHF.L.U32 UR4, UR4, 0x2, URZ ;  /* 0x0000000204047899 */ /* 0x010fe200080006ff */
[----:B------:R-:W-:-:S05]  /*0130*/  LOP3.LUT R118, R118, 0x1f, RZ, 0xc0, !PT ;  /* 0x0000001f76767812 */ /* 0x000fca00078ec0ff */
[----:B------:R-:W-:Y:S01]  /*0140*/  LOP3.LUT R117, R117, UR4, RZ, 0xfc, !PT ;  /* 0x0000000475757c12 */ /* 0x000fe2000f8efcff */
[----:B------:R-:W-:Y:S06]  /*0150*/  BRA.U UP1, `(.L_x_1) ;  /* 0x00000005018c7547 */ /* 0x000fec000b800000 */
[----:B------:R-:W1:Y:S02]  /*0160*/  LDCU.64 UR4, c[0x0][0x440] ;  /* 0x00008800ff0477ac */ /* 0x000e640008000a00 */
[----:B-1----:R-:W-:-:S04]  /*0170*/  UISETP.NE.U32.AND UP1, UPT, UR4, URZ, UPT ;  /* 0x000000ff0400728c */ /* 0x002fc8000bf25070 */
[----:B------:R-:W-:-:S09]  /*0180*/  UISETP.NE.AND.EX UP1, UPT, UR5, URZ, UPT, UP1 ;  /* 0x000000ff0500728c */ /* 0x000fd2000bf25310 */
[----:B------:R-:W-:Y:S05]  /*0190*/  BRA.U UP1, `(.L_x_2) ;  /* 0x0000000101c07547 */ /* 0x000fea000b800000 */
[----:B------:R-:W1:Y:S01]  /*01a0*/  LDC.64 R2, c[0x0][0x3d0] ;  /* 0x0000f400ff027b82 */ /* 0x000e620000000a00 */
[C---:B------:R-:W-:Y:S02]  /*01b0*/  ISETP.GE.U32.AND P0, PT, R119.reuse, 0x20, PT ;  /* 0x000000207700780c */ /* 0x040fe40003f06070 */
[----:B------:R-:W-:Y:S02]  /*01c0*/  ISETP.GE.U32.AND P1, PT, R119, 0x40, PT ;  /* 0x000000407700780c */ /* 0x000fe40003f26070 */
[----:B------:R-:W-:-:S03]  /*01d0*/  MOV R11, R118 ;  /* 0x00000076000b7202 */ /* 0x000fc60000000f00 */
[----:B------:R-:W2:Y:S06]  /*01e0*/  LDC.64 R4, c[0x0][0x3d8] ;  /* 0x0000f600ff047b82 */ /* 0x000eac0000000a00 */
[C---:B------:R-:W-:Y:S02]  /*01f0*/  @P0 LOP3.LUT R11, R118.reuse, 0x20, RZ, 0xfc, !PT ;  /* 0x00000020760b0812 */ /* 0x040fe400078efcff */
[----:B------:R-:W3:Y:S08]  /*0200*/  LDC.64 R6, c[0x0][0x3d0] ;  /* 0x0000f400ff067b82 */ /* 0x000ef00000000a00 */
[----:B------:R-:W4:Y:S01]  /*0210*/  LDC.64 R8, c[0x0][0x3d8] ;  /* 0x0000f600ff087b82 */ /* 0x000f220000000a00 */
[----:B-1----:R-:W-:-:S05]  /*0220*/  @P0 IMAD.WIDE.U32 R2, R118, 0x10, R2 ;  /* 0x0000001076020825 */ /* 0x002fca00078e0002 */
[----:B0-----:R0:W5:Y:S01]  /*0230*/  @P0 LDG.E.128 R24, desc[UR6][R2.64] ;  /* 0x0000000602180981 */ /* 0x001162000c1e1d00 */
[----:B--2---:R-:W-:-:S05]  /*0240*/  @P0 IMAD.WIDE.U32 R4, R118, 0x10, R4 ;  /* 0x0000001076040825 */ /* 0x004fca00078e0004 */
[----:B------:R0:W5:Y:S01]  /*0250*/  @P0 LDG.E.128 R28, desc[UR6][R4.64] ;  /* 0x00000006041c0981 */ /* 0x000162000c1e1d00 */
[----:B---3--:R-:W-:-:S05]  /*0260*/  @P1 IMAD.WIDE.U32 R6, R11, 0x10, R6 ;  /* 0x000000100b061825 */ /* 0x008fca00078e0006 */
[----:B------:R0:W5:Y:S01]  /*0270*/  @P1 LDG.E.128 R32, desc[UR6][R6.64] ;  /* 0x0000000606201981 */ /* 0x000162000c1e1d00 */
[----:B----4-:R-:W-:-:S05]  /*0280*/  @P1 IMAD.WIDE.U32 R8, R11, 0x10, R8 ;  /* 0x000000100b081825 */ /* 0x010fca00078e0008 */
[----:B------:R0:W5:Y:S01]  /*0290*/  @P1 LDG.E.128 R36, desc[UR6][R8.64] ;  /* 0x0000000608241981 */ /* 0x000162000c1e1d00 */
[----:B------:R-:W-:Y:S01]  /*02a0*/  ISETP.GE.U32.AND P2, PT, R119, 0x60, PT ;  /* 0x000000607700780c */ /* 0x000fe20003f46070 */
[----:B------:R-:W-:Y:S02]  /*02b0*/  HFMA2 R46, -RZ, RZ, 0, 0 ;  /* 0x00000000ff2e7431 */ /* 0x000fe400000001ff */
[----:B------:R-:W-:Y:S01]  /*02c0*/  IMAD.MOV.U32 R42, RZ, RZ, RZ ;  /* 0x000000ffff2a7224 */ /* 0x000fe200078e00ff */
[----:B------:R-:W-:Y:S02]  /*02d0*/  CS2R R40, SRZ ;  /* 0x0000000000287805 */ /* 0x000fe4000001ff00 */
[----:B------:R-:W-:Y:S02]  /*02e0*/  CS2R R44, SRZ ;  /* 0x00000000002c7805 */ /* 0x000fe4000001ff00 */
[----:B------:R-:W-:Y:S02]  /*02f0*/  CS2R R50, SRZ ;  /* 0x0000000000327805 */ /* 0x000fe4000001ff00 */
[----:B------:R-:W-:-:S02]  /*0300*/  CS2R R48, SRZ ;  /* 0x0000000000307805 */ /* 0x000fc4000001ff00 */
[----:B------:R-:W-:Y:S02]  /*0310*/  CS2R R54, SRZ ;  /* 0x0000000000367805 */ /* 0x000fe4000001ff00 */
[----:B------:R-:W-:Y:S01]  /*0320*/  CS2R R52, SRZ ;  /* 0x0000000000347805 */ /* 0x000fe2000001ff00 */
[----:B------:R-:W-:Y:S01]  /*0330*/  @P0 IMAD.MOV.U32 R47, RZ, RZ, RZ ;  /* 0x000000ffff2f0224 */ /* 0x000fe200078e00ff */
[----:B------:R-:W-:Y:S01]  /*0340*/  @P1 MOV R43, RZ ;  /* 0x000000ff002b1202 */ /* 0x000fe20000000f00 */
[----:B------:R-:W-:Y:S01]  /*0350*/  @P1 VIADD R11, R11, 0x20 ;  /* 0x000000200b0b1836 */ /* 0x000fe20000000000 */
[----:B0-----:R-:W-:Y:S06]  /*0360*/  @!P2 BRA `(.L_x_3) ;  /* 0x00000008006ca947 */ /* 0x001fec0003800000 */
[----:B------:R-:W0:Y:S08]  /*0370*/  LDC.64 R56, c[0x0][0x3d0] ;  /* 0x0000f400ff387b82 */ /* 0x000e300000000a00 */
[----:B------:R-:W1:Y:S01]  /*0380*/  LDC.64 R60, c[0x0][0x3d8] ;  /* 0x0000f600ff3c7b82 */ /* 0x000e620000000a00 */
[----:B0-----:R-:W-:-:S06]  /*0390*/  IMAD.WIDE.U32 R56, R11, 0x10, R56 ;  /* 0x000000100b387825 */ /* 0x001fcc00078e0038 */
[----:B------:R-:W5:Y:S01]  /*03a0*/  LDG.E.128 R56, desc[UR6][R56.64] ;  /* 0x0000000638387981 */ /* 0x000f62000c1e1d00 */
[----:B-1----:R-:W-:-:S06]  /*03b0*/  IMAD.WIDE.U32 R60, R11, 0x10, R60 ;  /* 0x000000100b3c7825 */ /* 0x002fcc00078e003c */
[----:B------:R-:W5:Y:S01]  /*03c0*/  LDG.E.128 R60, desc[UR6][R60.64] ;  /* 0x000000063c3c7981 */ /* 0x000f62000c1e1d00 */
[----:B------:R-:W-:Y:S02]  /*03d0*/  CS2R R66, SRZ ;  /* 0x0000000000427805 */ /* 0x000fe4000001ff00 */
[----:B------:R-:W-:Y:S02]  /*03e0*/  CS2R R64, SRZ ;  /* 0x0000000000407805 */ /* 0x000fe4000001ff00 */
[----:B------:R-:W-:Y:S02]  /*03f0*/  MOV R42, RZ ;  /* 0x000000ff002a7202 */ /* 0x000fe40000000f00 */
[----:B------:R-:W-:Y:S01]  /*0400*/  CS2R R40, SRZ ;  /* 0x0000000000287805 */ /* 0x000fe2000001ff00 */
[----:B------:R-:W-:Y:S01]  /*0410*/  IMAD.MOV.U32 R46, RZ, RZ, RZ ;  /* 0x000000ffff2e7224 */ /* 0x000fe200078e00ff */
[----:B------:R-:W-:Y:S02]  /*0420*/  CS2R R44, SRZ ;  /* 0x00000000002c7805 */ /* 0x000fe4000001ff00 */
[----:B------:R-:W-:-:S02]  /*0430*/  CS2R R70, SRZ ;  /* 0x0000000000467805 */ /* 0x000fc4000001ff00 */
[----:B------:R-:W-:Y:S02]  /*0440*/  CS2R R68, SRZ ;  /* 0x0000000000447805 */ /* 0x000fe4000001ff00 */
[----:B------:R-:W-:Y:S02]  /*0450*/  CS2R R50, SRZ ;  /* 0x0000000000327805 */ /* 0x000fe4000001ff00 */
[----:B------:R-:W-:Y:S02]  /*0460*/  CS2R R48, SRZ ;  /* 0x0000000000307805 */ /* 0x000fe4000001ff00 */
[----:B------:R-:W-:Y:S02]  /*0470*/  CS2R R54, SRZ ;  /* 0x0000000000367805 */ /* 0x000fe4000001ff00 */
[----:B------:R-:W-:Y:S01]  /*0480*/  CS2R R52, SRZ ;  /* 0x0000000000347805 */ /* 0x000fe2000001ff00 */
[----:B------:R-:W-:Y:S06]  /*0490*/  BRA `(.L_x_3) ;  /* 0x0000000800207947 */ /* 0x000fec0003800000 */
.L_x_2:
[C---:B------:R-:W-:Y:S01]  /*04a0*/  ISETP.GE.U32.AND P0, PT, R119.reuse, 0x20, PT ;  /* 0x000000207700780c */ /* 0x040fe20003f06070 */
[----:B------:R-:W1:Y:S01]  /*04b0*/  LDC.64 R4, c[0x0][0x3d0] ;  /* 0x0000f400ff047b82 */ /* 0x000e620000000a00 */
[----:B------:R-:W-:Y:S02]  /*04c0*/  ISETP.GE.U32.AND P1, PT, R119, 0x40, PT ;  /* 0x000000407700780c */ /* 0x000fe40003f26070 */
[----:B------:R-:W-:-:S05]  /*04d0*/  MOV R19, R118 ;  /* 0x0000007600137202 */ /* 0x000fca0000000f00 */
[----:B------:R-:W2:Y:S04]  /*04e0*/  LDC.64 R6, c[0x0][0x3d8] ;  /* 0x0000f600ff067b82 */ /* 0x000ea80000000a00 */
[----:B------:R-:W-:-:S04]  /*04f0*/  @P0 LOP3.LUT R19, R118, 0x20, RZ, 0xfc, !PT ;  /* 0x0000002076130812 */ /* 0x000fc800078efcff */
[----:B------:R-:W3:Y:S08]  /*0500*/  LDC.64 R8, c[0x0][0x3d0] ;  /* 0x0000f400ff087b82 */ /* 0x000ef00000000a00 */
[----:B------:R-:W4:Y:S01]  /*0510*/  @P0 LDC.64 R2, c[0x0][0x440] ;  /* 0x00011000ff020b82 */ /* 0x000f220000000a00 */
[----:B-1----:R-:W-:-:S05]  /*0520*/  @P0 IMAD.WIDE.U32 R10, R118, 0x10, R4 ;  /* 0x00000010760a0825 */ /* 0x002fca00078e0004 */
[----:B0-----:R0:W5:Y:S02]  /*0530*/  @P0 LDG.E.128 R24, desc[UR6][R10.64] ;  /* 0x000000060a180981 */ /* 0x001164000c1e1d00 */
[----:B------:R-:W1:Y:S08]  /*0540*/  LDC.64 R14, c[0x0][0x3d8] ;  /* 0x0000f600ff0e7b82 */ /* 0x000e700000000a00 */
[----:B------:R-:W0:Y:S01]  /*0550*/  @P1 LDC.64 R16, c[0x0][0x440] ;  /* 0x00011000ff101b82 */ /* 0x000e220000000a00 */
[----:B--2---:R-:W-:-:S04]  /*0560*/  @P0 IMAD.WIDE.U32 R12, R118, 0x10, R6 ;  /* 0x00000010760c0825 */ /* 0x004fc800078e0006 */
[C---:B---3--:R-:W-:Y:S01]  /*0570*/  @P1 IMAD.WIDE.U32 R4, R19.reuse, 0x10, R8 ;  /* 0x0000001013041825 */ /* 0x048fe200078e0008 */
[----:B------:R2:W5:Y:S03]  /*0580*/  @P0 LDG.E.128 R28, desc[UR6][R12.64] ;  /* 0x000000060c1c0981 */ /* 0x000566000c1e1d00 */
[----:B----4-:R-:W-:Y:S01]  /*0590*/  @P0 IMAD.WIDE.U32 R2, R118, 0x10, R2 ;  /* 0x0000001076020825 */ /* 0x010fe200078e0002 */
[----:B------:R2:W5:Y:S04]  /*05a0*/  @P1 LDG.E.128 R32, desc[UR6][R4.64] ;  /* 0x0000000604201981 */ /* 0x000568000c1e1d00 */
[----:B------:R2:W5:Y:S01]  /*05b0*/  @P0 LD.E.128 R52, desc[UR6][R2.64] ;  /* 0x0000000602340980 */ /* 0x000562000c101d00 */
[----:B-1----:R-:W-:-:S05]  /*05c0*/  @P1 IMAD.WIDE.U32 R6, R19, 0x10, R14 ;  /* 0x0000001013061825 */ /* 0x002fca00078e000e */
[----:B------:R2:W5:Y:S01]  /*05d0*/  @P1 LDG.E.128 R36, desc[UR6][R6.64] ;  /* 0x0000000606241981 */ /* 0x000562000c1e1d00 */
[----:B0-----:R-:W-:-:S05]  /*05e0*/  @P1 IMAD.WIDE.U32 R8, R19, 0x10, R16 ;  /* 0x0000001013081825 */ /* 0x001fca00078e0010 */
[----:B------:R2:W5:Y:S01]  /*05f0*/  @P1 LD.E.128 R48, desc[UR6][R8.64] ;  /* 0x0000000608301980 */ /* 0x000562000c101d00 */
[----:B------:R-:W-:Y:S01]  /*0600*/  ISETP.GE.U32.AND P2, PT, R119, 0x60, PT ;  /* 0x000000607700780c */ /* 0x000fe20003f46070 */
[----:B------:R-:W-:Y:S02]  /*0610*/  HFMA2 R46, -RZ, RZ, 0, 0 ;  /* 0x00000000ff2e7431 */ /* 0x000fe400000001ff */
[----:B------:R-:W-:Y:S01]  /*0620*/  IMAD.MOV.U32 R42, RZ, RZ, RZ ;  /* 0x000000ffff2a7224 */ /* 0x000fe200078e00ff */
[----:B------:R-:W-:Y:S02]  /*0630*/  CS2R R40, SRZ ;  /* 0x0000000000287805 */ /* 0x000fe4000001ff00 */
[----:B------:R-:W-:Y:S01]  /*0640*/  CS2R R44, SRZ ;  /* 0x00000000002c7805 */ /* 0x000fe2000001ff00 */
[----:B------:R-:W-:Y:S01]  /*0650*/  @P0 IMAD.MOV.U32 R47, RZ, RZ, RZ ;  /* 0x000000ffff2f0224 */ /* 0x000fe200078e00ff */
[----:B------:R-:W-:Y:S01]  /*0660*/  @P1 MOV R43, RZ ;  /* 0x000000ff002b1202 */ /* 0x000fe20000000f00 */
[----:B------:R-:W-:-:S04]  /*0670*/  @P1 VIADD R19, R19, 0x20 ;  /* 0x0000002013131836 */ /* 0x000fc80000000000 */
[----:B--2---:R-:W-:Y:S05]  /*0680*/  @!P2 BRA `(.L_x_3) ;  /* 0x0000000400a4a947 */ /* 0x004fea0003800000 */
[----:B------:R-:W0:Y:S08]  /*0690*/  LDC.64 R56, c[0x0][0x3d0] ;  /* 0x0000f400ff387b82 */ /* 0x000e300000000a00 */
[----:B------:R-:W1:Y:S08]  /*06a0*/  LDC.64 R60, c[0x0][0x3d8] ;  /* 0x0000f600ff3c7b82 */ /* 0x000e700000000a00 */
[----:B------:R-:W2:Y:S01]  /*06b0*/  LDC.64 R68, c[0x0][0x440] ;  /* 0x00011000ff447b82 */ /* 0x000ea20000000a00 */
[----:B0-----:R-:W-:-:S06]  /*06c0*/  IMAD.WIDE.U32 R56, R19, 0x10, R56 ;  /* 0x0000001013387825 */ /* 0x001fcc00078e0038 */
[----:B------:R-:W5:Y:S01]  /*06d0*/  LDG.E.128 R56, desc[UR6][R56.64] ;  /* 0x0000000638387981 */ /* 0x000f62000c1e1d00 */
[----:B-1----:R-:W-:-:S06]  /*06e0*/  IMAD.WIDE.U32 R60, R19, 0x10, R60 ;  /* 0x00000010133c7825 */ /* 0x002fcc00078e003c */
[----:B------:R-:W5:Y:S01]  /*06f0*/  LDG.E.128 R60, desc[UR6][R60.64] ;  /* 0x000000063c3c7981 */ /* 0x000f62000c1e1d00 */
[----:B--2---:R-:W-:-:S06]  /*0700*/  IMAD.WIDE.U32 R68, R19, 0x10, R68 ;  /* 0x0000001013447825 */ /* 0x004fcc00078e0044 */
[----:B------:R-:W5:Y:S01]  /*0710*/  LD.E.128 R68, desc[UR6][R68.64] ;  /* 0x0000000644447980 */ /* 0x000f62000c101d00 */
[----:B------:R-:W-:Y:S02]  /*0720*/  CS2R R66, SRZ ;  /* 0x0000000000427805 */ /* 0x000fe4000001ff00 */
[----:B------:R-:W-:Y:S02]  /*0730*/  CS2R R64, SRZ ;  /* 0x0000000000407805 */ /* 0x000fe4000001ff00 */
[----:B------:R-:W-:Y:S02]  /*0740*/  MOV R42, RZ ;  /* 0x000000ff002a7202 */ /* 0x000fe40000000f00 */
[----:B------:R-:W-:Y:S01]  /*0750*/  CS2R R40, SRZ ;  /* 0x0000000000287805 */ /* 0x000fe2000001ff00 */
[----:B------:R-:W-:Y:S01]  /*0760*/  IMAD.MOV.U32 R46, RZ, RZ, RZ ;  /* 0x000000ffff2e7224 */ /* 0x000fe200078e00ff */
[----:B------:R-:W-:Y:S01]  /*0770*/  CS2R R44, SRZ ;  /* 0x00000000002c7805 */ /* 0x000fe2000001ff00 */
[----:B------:R-:W-:Y:S06]  /*0780*/  BRA `(.L_x_3) ;  /* 0x0000000400647947 */ /* 0x000fec0003800000 */
.L_x_1:
[----:B------:R-:W1:Y:S02]  /*0790*/  LDCU.64 UR4, c[0x0][0x440] ;  /* 0x00008800ff0477ac */ /* 0x000e640008000a00 */
[----:B-1----:R-:W-:-:S04]  /*07a0*/  UISETP.NE.U32.AND UP1, UPT, UR4, URZ, UPT ;  /* 0x000000ff0400728c */ /* 0x002fc8000bf25070 */
[----:B------:R-:W-:-:S09]  /*07b0*/  UISETP.NE.AND.EX UP1, UPT, UR5, URZ, UPT, UP1 ;  /* 0x000000ff0500728c */ /* 0x000fd2000bf25310 */
[----:B------:R-:W-:Y:S05]  /*07c0*/  BRA.U !UP1, `(.L_x_4) ;  /* 0x0000000109b07547 */ /* 0x000fea000b800000 */
[C---:B------:R-:W-:Y:S01]  /*07d0*/  ISETP.GE.U32.AND P0, PT, R119.reuse, 0x20, PT ;  /* 0x000000207700780c */ /* 0x040fe20003f06070 */
[----:B------:R-:W1:Y:S01]  /*07e0*/  LDC.64 R4, c[0x0][0x3d0] ;  /* 0x0000f400ff047b82 */ /* 0x000e620000000a00 */
[----:B------:R-:W-:Y:S02]  /*07f0*/  ISETP.GE.U32.AND P1, PT, R119, 0x40, PT ;  /* 0x000000407700780c */ /* 0x000fe40003f26070 */
[----:B------:R-:W-:-:S05]  /*0800*/  MOV R59, R118 ;  /* 0x00000076003b7202 */ /* 0x000fca0000000f00 */
[----:B------:R-:W2:Y:S04]  /*0810*/  LDC.64 R6, c[0x0][0x3d8] ;  /* 0x0000f600ff067b82 */ /* 0x000ea80000000a00 */
[----:B------:R-:W-:-:S04]  /*0820*/  @P0 LOP3.LUT R59, R118, 0x20, RZ, 0xfc, !PT ;  /* 0x00000020763b0812 */ /* 0x000fc800078efcff */
[----:B------:R-:W3:Y:S08]  /*0830*/  @P0 LDC.64 R8, c[0x0][0x440] ;  /* 0x00011000ff080b82 */ /* 0x000ef00000000a00 */
[----:B------:R-:W4:Y:S01]  /*0840*/  LDC.64 R10, c[0x0][0x3d0] ;  /* 0x0000f400ff0a7b82 */ /* 0x000f220000000a00 */
[----:B-1----:R-:W-:-:S05]  /*0850*/  @P0 IMAD.WIDE.U32 R12, R118, 0x10, R4 ;  /* 0x00000010760c0825 */ /* 0x002fca00078e0004 */
[----:B0-----:R0:W5:Y:S02]  /*0860*/  @P0 LDG.E.128 R24, desc[UR6][R12.64] ;  /* 0x000000060c180981 */ /* 0x001164000c1e1d00 */
[----:B------:R-:W1:Y:S01]  /*0870*/  @P0 LDC.64 R2, c[0x0][0x438] ;  /* 0x00010e00ff020b82 */ /* 0x000e620000000a00 */
[----:B--2---:R-:W-:-:S05]  /*0880*/  @P0 IMAD.WIDE.U32 R14, R118, 0x10, R6 ;  /* 0x00000010760e0825 */ /* 0x004fca00078e0006 */
[----:B------:R0:W5:Y:S02]  /*0890*/  @P0 LDG.E.128 R28, desc[UR6][R14.64] ;  /* 0x000000060e1c0981 */ /* 0x000164000c1e1d00 */
[----:B------:R-:W2:Y:S08]  /*08a0*/  @P1 LDC.64 R18, c[0x0][0x438] ;  /* 0x00010e00ff121b82 */ /* 0x000eb00000000a00 */
[----:B------:R-:W0:Y:S08]  /*08b0*/  LDC.64 R20, c[0x0][0x3d8] ;  /* 0x0000f600ff147b82 */ /* 0x000e300000000a00 */
[----:B------:R-:W0:Y:S01]  /*08c0*/  @P1 LDC.64 R22, c[0x0][0x440] ;  /* 0x00011000ff161b82 */ /* 0x000e220000000a00 */
[----:B---3--:R-:W-:-:S04]  /*08d0*/  @P0 IMAD.WIDE.U32 R16, R118, 0x10, R8 ;  /* 0x0000001076100825 */ /* 0x008fc800078e0008 */
[C---:B----4-:R-:W-:Y:S01]  /*08e0*/  @P1 IMAD.WIDE.U32 R4, R59.reuse, 0x10, R10 ;  /* 0x000000103b041825 */ /* 0x050fe200078e000a */
[----:B------:R3:W5:Y:S03]  /*08f0*/  @P0 LD.E.128 R52, desc[UR6][R16.64] ;  /* 0x0000000610340980 */ /* 0x000766000c101d00 */
[----:B-1----:R-:W-:Y:S01]  /*0900*/  @P0 IMAD.WIDE.U32 R2, R118, 0x10, R2 ;  /* 0x0000001076020825 */ /* 0x002fe200078e0002 */
[----:B------:R3:W5:Y:S03]  /*0910*/  @P1 LDG.E.128 R32, desc[UR6][R4.64] ;  /* 0x0000000604201981 */ /* 0x000766000c1e1d00 */
[C---:B--2---:R-:W-:Y:S01]  /*0920*/  @P1 IMAD.WIDE.U32 R6, R59.reuse, 0x10, R18 ;  /* 0x000000103b061825 */ /* 0x044fe200078e0012 */
[----:B------:R3:W5:Y:S03]  /*0930*/  @P0 LD.E.128 R44, desc[UR6][R2.64] ;  /* 0x00000006022c0980 */ /* 0x000766000c101d00 */
[C---:B0-----:R-:W-:Y:S01]  /*0940*/  @P1 IMAD.WIDE.U32 R8, R59.reuse, 0x10, R20 ;  /* 0x000000103b081825 */ /* 0x041fe200078e0014 */
[----:B------:R3:W5:Y:S04]  /*0950*/  @P1 LD.E.128 R40, desc[UR6][R6.64] ;  /* 0x0000000606281980 */ /* 0x000768000c101d00 */
[----:B------:R3:W5:Y:S01]  /*0960*/  @P1 LDG.E.128 R36, desc[UR6][R8.64] ;  /* 0x0000000608241981 */ /* 0x000762000c1e1d00 */
[----:B------:R-:W-:-:S05]  /*0970*/  @P1 IMAD.WIDE.U32 R10, R59, 0x10, R22 ;  /* 0x000000103b0a1825 */ /* 0x000fca00078e0016 */
[----:B------:R3:W5:Y:S01]  /*0980*/  @P1 LD.E.128 R48, desc[UR6][R10.64] ;  /* 0x000000060a301980 */ /* 0x000762000c101d00 */
[----:B------:R-:W-:Y:S01]  /*0990*/  ISETP.GE.U32.AND P2, PT, R119, 0x60, PT ;  /* 0x000000607700780c */ /* 0x000fe20003f46070 */
[----:B------:R-:W-:-:S12]  /*09a0*/  @P1 VIADD R59, R59, 0x20 ;  /* 0x000000203b3b1836 */ /* 0x000fd80000000000 */
[----:B---3--:R-:W-:Y:S05]  /*09b0*/  @!P2 BRA `(.L_x_3) ;  /* 0x0000000000d8a947 */ /* 0x008fea0003800000 */
[----:B------:R-:W0:Y:S08]  /*09c0*/  LDC.64 R56, c[0x0][0x3d0] ;  /* 0x0000f400ff387b82 */ /* 0x000e300000000a00 */
[----:B------:R-:W1:Y:S08]  /*09d0*/  LDC.64 R64, c[0x0][0x438] ;  /* 0x00010e00ff407b82 */ /* 0x000e700000000a00 */
[----:B------:R-:W2:Y:S08]  /*09e0*/  LDC.64 R60, c[0x0][0x3d8] ;  /* 0x0000f600ff3c7b82 */ /* 0x000eb00000000a00 */
[----:B------:R-:W3:Y:S01]  /*09f0*/  LDC.64 R68, c[0x0][0x440] ;  /* 0x00011000ff447b82 */ /* 0x000ee20000000a00 */
[----:B0-----:R-:W-:-:S04]  /*0a00*/  IMAD.WIDE.U32 R56, R59, 0x10, R56 ;  /* 0x000000103b387825 */ /* 0x001fc800078e0038 */
[----:B-1----:R-:W-:-:S06]  /*0a10*/  IMAD.WIDE.U32 R64, R59, 0x10, R64 ;  /* 0x000000103b407825 */ /* 0x002fcc00078e0040 */
[----:B------:R-:W5:Y:S01]  /*0a20*/  LD.E.128 R64, desc[UR6][R64.64] ;  /* 0x0000000640407980 */ /* 0x000f62000c101d00 */
[----:B--2---:R-:W-:-:S06]  /*0a30*/  IMAD.WIDE.U32 R60, R59, 0x10, R60 ;  /* 0x000000103b3c7825 */ /* 0x004fcc00078e003c */
[----:B------:R-:W5:Y:S01]  /*0a40*/  LDG.E.128 R60, desc[UR6][R60.64] ;  /* 0x000000063c3c7981 */ /* 0x000f62000c1e1d00 */
[----:B---3--:R-:W-:-:S03]  /*0a50*/  IMAD.WIDE.U32 R68, R59, 0x10, R68 ;  /* 0x000000103b447825 */ /* 0x008fc600078e0044 */
[----:B------:R-:W5:Y:S04]  /*0a60*/  LDG.E.128 R56, desc[UR6][R56.64] ;  /* 0x0000000638387981 */ /* 0x000f68000c1e1d00 */
[----:B------:R-:W5:Y:S01]  /*0a70*/  LD.E.128 R68, desc[UR6][R68.64] ;  /* 0x0000000644447980 */ /* 0x000f62000c101d00 */
[----:B------:R-:W-:Y:S05]  /*0a80*/  BRA `(.L_x_3) ;  /* 0x0000000000a47947 */ /* 0x000fea0003800000 */
.L_x_4:
[C---:B------:R-:W-:Y:S01]  /*0a90*/  ISETP.GE.U32.AND P1, PT, R119.reuse, 0x40, PT ;  /* 0x000000407700780c */ /* 0x040fe20003f26070 */
[----:B------:R-:W1:Y:S01]  /*0aa0*/  LDC.64 R2, c[0x0][0x3d0] ;  /* 0x0000f400ff027b82 */ /* 0x000e620000000a00 */
[C---:B------:R-:W-:Y:S02]  /*0ab0*/  ISETP.GE.U32.AND P2, PT, R119.reuse, 0x60, PT ;  /* 0x000000607700780c */ /* 0x040fe40003f46070 */
[----:B------:R-:W-:Y:S02]  /*0ac0*/  ISETP.GE.U32.AND P0, PT, R119, 0x20, PT ;  /* 0x000000207700780c */ /* 0x000fe40003f06070 */
[----:B------:R-:W-:-:S03]  /*0ad0*/  MOV R21, R118 ;  /* 0x0000007600157202 */ /* 0x000fc60000000f00 */
[----:B------:R-:W2:Y:S08]  /*0ae0*/  LDC.64 R6, c[0x0][0x3d8] ;  /* 0x0000f600ff067b82 */ /* 0x000eb00000000a00 */
[----:B------:R-:W3:Y:S01]  /*0af0*/  @P1 LDC.64 R4, c[0x0][0x438] ;  /* 0x00010e00ff041b82 */ /* 0x000ee20000000a00 */
[----:B------:R-:W-:-:S07]  /*0b00*/  @P0 LOP3.LUT R21, R118, 0x20, RZ, 0xfc, !PT ;  /* 0x0000002076150812 */ /* 0x000fce00078efcff */
[----:B------:R-:W4:Y:S01]  /*0b10*/  LDC.64 R8, c[0x0][0x3d0] ;  /* 0x0000f400ff087b82 */ /* 0x000f220000000a00 */
[----:B-1----:R-:W-:-:S05]  /*0b20*/  @P1 IMAD.WIDE.U32 R2, R21, 0x10, R2 ;  /* 0x0000001015021825 */ /* 0x002fca00078e0002 */
[----:B0-----:R0:W5:Y:S02]  /*0b30*/  @P1 LDG.E.128 R32, desc[UR6][R2.64] ;  /* 0x0000000602201981 */ /* 0x001164000c1e1d00 */
[----:B------:R-:W1:Y:S01]  /*0b40*/  @P2 LDC.64 R10, c[0x0][0x438] ;  /* 0x00010e00ff0a2b82 */ /* 0x000e620000000a00 */
[----:B--2---:R-:W-:-:S05]  /*0b50*/  @P1 IMAD.WIDE.U32 R6, R21, 0x10, R6 ;  /* 0x0000001015061825 */ /* 0x004fca00078e0006 */
[----:B------:R0:W5:Y:S02]  /*0b60*/  @P1 LDG.E.128 R36, desc[UR6][R6.64] ;  /* 0x0000000606241981 */ /* 0x000164000c1e1d00 */
[----:B------:R-:W2:Y:S01]  /*0b70*/  LDC.64 R12, c[0x0][0x3d8] ;  /* 0x0000f600ff0c7b82 */ /* 0x000ea20000000a00 */
[----:B---3--:R-:W-:-:S04]  /*0b80*/  @P1 IMAD.WIDE.U32 R4, R21, 0x10, R4 ;  /* 0x0000001015041825 */ /* 0x008fc800078e0004 */
[----:B------:R-:W-:Y:S01]  /*0b90*/  @P1 VIADD R21, R21, 0x20 ;  /* 0x0000002015151836 */ /* 0x000fe20000000000 */
[----:B------:R0:W5:Y:S02]  /*0ba0*/  @P1 LD.E.128 R40, desc[UR6][R4.64] ;  /* 0x0000000604281980 */ /* 0x000164000c101d00 */
[----:B------:R-:W3:Y:S01]  /*0bb0*/  LDC.64 R14, c[0x0][0x3d0] ;  /* 0x0000f400ff0e7b82 */ /* 0x000ee20000000a00 */
[----:B----4-:R-:W-:-:S05]  /*0bc0*/  @P2 IMAD.WIDE.U32 R8, R21, 0x10, R8 ;  /* 0x0000001015082825 */ /* 0x010fca00078e0008 */
[----:B------:R0:W5:Y:S02]  /*0bd0*/  @P2 LDG.E.128 R56, desc[UR6][R8.64] ;  /* 0x0000000608382981 */ /* 0x000164000c1e1d00 */
[----:B------:R-:W4:Y:S01]  /*0be0*/  @P0 LDC.64 R16, c[0x0][0x438] ;  /* 0x00010e00ff100b82 */ /* 0x000f220000000a00 */
[----:B-1----:R-:W-:-:S05]  /*0bf0*/  @P2 IMAD.WIDE.U32 R10, R21, 0x10, R10 ;  /* 0x00000010150a2825 */ /* 0x002fca00078e000a */
[----:B------:R0:W5:Y:S02]  /*0c00*/  @P2 LD.E.128 R64, desc[UR6][R10.64] ;  /* 0x000000060a402980 */ /* 0x000164000c101d00 */
[----:B------:R-:W1:Y:S01]  /*0c10*/  LDC.64 R18, c[0x0][0x3d8] ;  /* 0x0000f600ff127b82 */ /* 0x000e620000000a00 */
[----:B--2---:R-:W-:-:S05]  /*0c20*/  @P2 IMAD.WIDE.U32 R12, R21, 0x10, R12 ;  /* 0x00000010150c2825 */ /* 0x004fca00078e000c */
[----:B------:R0:W5:Y:S01]  /*0c30*/  @P2 LDG.E.128 R60, desc[UR6][R12.64] ;  /* 0x000000060c3c2981 */ /* 0x000162000c1e1d00 */
[----:B---3--:R-:W-:-:S05]  /*0c40*/  @P0 IMAD.WIDE.U32 R14, R118, 0x10, R14 ;  /* 0x00000010760e0825 */ /* 0x008fca00078e000e */
[----:B------:R0:W5:Y:S01]  /*0c50*/  @P0 LDG.E.128 R24, desc[UR6][R14.64] ;  /* 0x000000060e180981 */ /* 0x000162000c1e1d00 */
[----:B----4-:R-:W-:-:S05]  /*0c60*/  @P0 IMAD.WIDE.U32 R16, R118, 0x10, R16 ;  /* 0x0000001076100825 */ /* 0x010fca00078e0010 */
[----:B------:R0:W5:Y:S01]  /*0c70*/  @P0 LD.E.128 R44, desc[UR6][R16.64] ;  /* 0x00000006102c0980 */ /* 0x000162000c101d00 */
[----:B-1----:R-:W-:-:S05]  /*0c80*/  @P0 IMAD.WIDE.U32 R18, R118, 0x10, R18 ;  /* 0x0000001076120825 */ /* 0x002fca00078e0012 */
[----:B------:R0:W5:Y:S01]  /*0c90*/  @P0 LDG.E.128 R28, desc[UR6][R18.64] ;  /* 0x00000006121c0981 */ /* 0x000162000c1e1d00 */
[----:B------:R-:W-:Y:S01]  /*0ca0*/  HFMA2 R50, -RZ, RZ, 0, 0 ;  /* 0x00000000ff327431 */ /* 0x000fe200000001ff */
[----:B------:R-:W-:Y:S01]  /*0cb0*/  CS2R R48, SRZ ;  /* 0x0000000000307805 */ /* 0x000fe2000001ff00 */
[----:B------:R-:W-:Y:S01]  /*0cc0*/  IMAD.MOV.U32 R54, RZ, RZ, RZ ;  /* 0x000000ffff367224 */ /* 0x000fe200078e00ff */
[----:B------:R-:W-:Y:S02]  /*0cd0*/  CS2R R52, SRZ ;  /* 0x0000000000347805 */ /* 0x000fe4000001ff00 */
[----:B------:R-:W-:Y:S02]  /*0ce0*/  @P0 MOV R55, RZ ;  /* 0x000000ff00370202 */ /* 0x000fe40000000f00 */
[----:B------:R-:W-:Y:S02]  /*0cf0*/  @P2 CS2R R70, SRZ ;  /* 0x0000000000462805 */ /* 0x000fe4000001ff00 */
[----:B------:R-:W-:Y:S01]  /*0d00*/  @P2 CS2R R68, SRZ ;  /* 0x0000000000442805 */ /* 0x000fe2000001ff00 */
[----:B0-----:R-:W-:-:S07]  /*0d10*/  @P1 IMAD.MOV.U32 R51, RZ, RZ, RZ ;  /* 0x000000ffff331224 */ /* 0x001fce00078e00ff */
.L_x_3:
[----:B------:R-:W-:Y:S05]  /*0d20*/  BSYNC.RECONVERGENT B0 ;  /* 0x0000000000007941 */ /* 0x000fea0003800200 */
.L_x_0:
[----:B------:R-:W0:Y:S02]  /*0d30*/  LDCU UR4, c[0x0][0x384] ;  /* 0x00007080ff0477ac */ /* 0x000e240008000800 */
[----:B0-----:R-:W-:-:S13]  /*0d40*/  ISETP.GE.AND P1, PT, R117, UR4, PT ;  /* 0x0000000475007c0c */ /* 0x001fda000bf26270 */
[----:B------:R-:W-:Y:S05]  /*0d50*/  @P1 EXIT ;  /* 0x000000000000194d */ /* 0x000fea0003800000 */
[----:B------:R-:W0:Y:S01]  /*0d60*/  LDCU.U8 UR4, c[0x0][0x410] ;  /* 0x00008200ff0477ac */ /* 0x000e220008000000 */
[----:B-----5:R-:W-:Y:S02]  /*0d70*/  PRMT R116, R71, 0x7632, R116 ;  /* 0x0000763247747816 */ /* 0x020fe40000000074 */
[----:B------:R-:W-:Y:S01]  /*0d80*/  PRMT R115, R63, 0x7632, R115 ;  /* 0x000076323f737816 */ /* 0x000fe20000000073 */
[----:B------:R-:W1:Y:S01]  /*0d90*/  LDCU UR9, c[0x0][0x388] ;  /* 0x00007100ff0977ac */ /* 0x000e620008000800 */
[----:B------:R-:W-:Y:S02]  /*0da0*/  PRMT R114, R67, 0x7632, R114 ;  /* 0x0000763243727816 */ /* 0x000fe40000000072 */
[----:B------:R-:W-:Y:S01]  /*0db0*/  PRMT R113, R59, 0x7632, R113 ;  /* 0x000076323b717816 */ /* 0x000fe20000000071 */
[----:B------:R-:W2:Y:S01]  /*0dc0*/  LDCU UR8, c[0x0][0x448] ;  /* 0x00008900ff0877ac */ /* 0x000ea20008000800 */
[----:B------:R-:W-:Y:S02]  /*0dd0*/  PRMT R112, R70, 0x7632, R112 ;  /* 0x0000763246707816 */ /* 0x000fe40000000070 */
[----:B------:R-:W-:Y:S01]  /*0de0*/  PRMT R111, R62, 0x7632, R111 ;  /* 0x000076323e6f7816 */ /* 0x000fe2000000006f */
[----:B------:R-:W3:Y:S01]  /*0df0*/  LDCU.64 UR10, c[0x0][0x398] ;  /* 0x00007300ff0a77ac */ /* 0x000ee20008000a00 */
[----:B------:R-:W-:-:S02]  /*0e00*/  PRMT R110, R66, 0x7632, R110 ;  /* 0x00007632426e7816 */ /* 0x000fc4000000006e */
[----:B------:R-:W-:Y:S01]  /*0e10*/  PRMT R109, R58, 0x7632, R109 ;  /* 0x000076323a6d7816 */ /* 0x000fe2000000006d */
[----:B------:R-:W4:Y:S01]  /*0e20*/  LDCU.64 UR12, c[0x0][0x3a0] ;  /* 0x00007400ff0c77ac */ /* 0x000f220008000a00 */
[----:B------:R-:W-:Y:S02]  /*0e30*/  PRMT R108, R69, 0x7632, R108 ;  /* 0x00007632456c7816 */ /* 0x000fe4000000006c */
[----:B------:R-:W-:Y:S01]  /*0e40*/  PRMT R107, R61, 0x7632, R107 ;  /* 0x000076323d6b7816 */ /* 0x000fe2000000006b */
[----:B0-----:R-:W-:Y:S01]  /*0e50*/  UISETP.NE.AND UP2, UPT, UR4, URZ, UPT ;  /* 0x000000ff0400728c */ /* 0x001fe2000bf45270 */
[----:B------:R-:W-:Y:S02]  /*0e60*/  PRMT R106, R65, 0x7632, R106 ;  /* 0x00007632416a7816 */ /* 0x000fe4000000006a */
[----:B------:R-:W-:Y:S02]  /*0e70*/  PRMT R105, R57, 0x7632, R105 ;  /* 0x0000763239697816 */ /* 0x000fe40000000069 */
[----:B------:R-:W-:-:S02]  /*0e80*/  PRMT R104, R68, 0x7632, R104 ;  /* 0x0000763244687816 */ /* 0x000fc40000000068 */
[----:B------:R-:W-:Y:S02]  /*0e90*/  PRMT R103, R60, 0x7632, R103 ;  /* 0x000076323c677816 */ /* 0x000fe40000000067 */
[----:B------:R-:W-:Y:S02]  /*0ea0*/  PRMT R102, R64, 0x7632, R102 ;  /* 0x0000763240667816 */ /* 0x000fe40000000066 */
[----:B------:R-:W-:Y:S02]  /*0eb0*/  PRMT R101, R56, 0x7632, R101 ;  /* 0x0000763238657816 */ /* 0x000fe40000000065 */
        /* <DEDUP_REMOVED lines=31> */
[----:B-1234-:R-:W-:-:S07]  /*10b0*/  PRMT R0, R24, 0x7632, R0 ;  /* 0x0000763218007816 */ /* 0x01efce0000000000 */
.L_x_30:
[----:B------:R-:W-:Y:S01]  /*10c0*/  IMAD R84, R117, UR9, RZ ;  /* 0x0000000975547c24 */ /* 0x000fe2000f8e02ff */
[----:B------:R-:W-:Y:S04]  /*10d0*/  BSSY.RECONVERGENT B0, `(.L_x_5) ;  /* 0x00000ac000007945 */ /* 0x000fe80003800200 */
[----:B------:R-:W-:-:S04]  /*10e0*/  SHF.R.S32.HI R85, RZ, 0x1f, R84 ;  /* 0x0000001fff557819 */ /* 0x000fc80000011454 */
[----:B------:R-:W-:-:S04]  /*10f0*/  LEA.HI R85, R85, R84, RZ, 0x3 ;  /* 0x0000005455557211 */ /* 0x000fc800078f18ff */
[----:B------:R-:W-:-:S04]  /*1100*/  LEA.HI.SX32 R144, R85, R118, 0x1d ;  /* 0x0000007655907211 */ /* 0x000fc800078feaff */
[----:B------:R-:W-:Y:S01]  /*1110*/  MOV R145, R144 ;  /* 0x0000009000917202 */ /* 0x000fe20000000f00 */
[----:B------:R-:W-:Y:S06]  /*1120*/  @!P0 BRA `(.L_x_6) ;  /* 0x0000000800988947 */ /* 0x000fec0003800000 */
[----:B------:R-:W-:Y:S01]  /*1130*/  ISETP.NE.U32.AND P1, PT, RZ, UR12, PT ;  /* 0x0000000cff007c0c */ /* 0x000fe2000bf25070 */
[----:B------:R-:W0:Y:S01]  /*1140*/  LDC.64 R88, c[0x0][0x390] ;  /* 0x0000e400ff587b82 */ /* 0x000e220000000a00 */
[----:B------:R-:W-:Y:S02]  /*1150*/  ISETP.NE.U32.AND P0, PT, RZ, UR10, PT ;  /* 0x0000000aff007c0c */ /* 0x000fe4000bf05070 */
[----:B------:R-:W-:Y:S02]  /*1160*/  ISETP.NE.AND.EX P1, PT, RZ, UR13, PT, P1 ;  /* 0x0000000dff007c0c */ /* 0x000fe4000bf25310 */
[----:B------:R-:W-:-:S11]  /*1170*/  ISETP.NE.AND.EX P0, PT, RZ, UR11, PT, P0 ;  /* 0x0000000bff007c0c */ /* 0x000fd6000bf05300 */
[----:B------:R-:W1:Y:S08]  /*1180*/  @P1 LDC.64 R84, c[0x0][0x3a0] ;  /* 0x0000e800ff541b82 */ /* 0x000e700000000a00 */
[----:B------:R-:W2:Y:S01]  /*1190*/  @P0 LDC.64 R86, c[0x0][0x398] ;  /* 0x0000e600ff560b82 */ /* 0x000ea20000000a00 */
[----:B-1----:R-:W-:-:S04]  /*11a0*/  @P1 IMAD.WIDE.U32 R90, R144, 0x10, R84 ;  /* 0x00000010905a1825 */ /* 0x002fc800078e0054 */
[C---:B0-----:R-:W-:Y:S01]  /*11b0*/  IMAD.WIDE.U32 R84, R144.reuse, 0x10, R88 ;  /* 0x0000001090547825 */ /* 0x041fe200078e0058 */
[----:B------:R-:W3:Y:S03]  /*11c0*/  @P1 LDG.E.128 R72, desc[UR6][R90.64] ;  /* 0x000000065a481981 */ /* 0x000ee6000c1e1d00 */
[----:B--2---:R-:W-:Y:S02]  /*11d0*/  @P0 IMAD.WIDE.U32 R88, R144, 0x10, R86 ;  /* 0x0000001090580825 */ /* 0x004fe400078e0056 */
[----:B------:R-:W5:Y:S04]  /*11e0*/  LDG.E.128 R84, desc[UR6][R84.64] ;  /* 0x0000000654547981 */ /* 0x000f68000c1e1d00 */
[----:B------:R0:W5:Y:S01]  /*11f0*/  @P0 LDG.E.128 R76, desc[UR6][R88.64] ;  /* 0x00000006584c0981 */ /* 0x000162000c1e1d00 */
[----:B---3--:R-:W-:-:S02]  /*1200*/  PRMT R135, R75, 0x7632, R135 ;  /* 0x000076324b877816 */ /* 0x008fc40000000087 */
[----:B------:R-:W-:Y:S02]  /*1210*/  PRMT R136, R74, 0x7632, R136 ;  /* 0x000076324a887816 */ /* 0x000fe40000000088 */
[----:B------:R-:W-:Y:S02]  /*1220*/  PRMT R137, R73, 0x7632, R137 ;  /* 0x0000763249897816 */ /* 0x000fe40000000089 */
[----:B------:R-:W-:Y:S01]  /*1230*/  PRMT R138, R72, 0x7632, R138 ;  /* 0x00007632488a7816 */ /* 0x000fe2000000008a */
[----:B0-----:R-:W-:Y:S06]  /*1240*/  @!P0 BRA `(.L_x_7) ;  /* 0x00000004007c8947 */ /* 0x001fec0003800000 */
[----:B------:R-:W-:Y:S05]  /*1250*/  @!P1 BRA `(.L_x_8) ;  /* 0x0000000000e49947 */ /* 0x000fea0003800000 */
[C---:B-----5:R-:W-:Y:S01]  /*1260*/  PRMT R80, R84.reuse, 0x7632, R80 ;  /* 0x0000763254507816 */ /* 0x060fe20000000050 */
[----:B------:R-:W-:Y:S01]  /*1270*/  IMAD.U32 R84, R84, 0x10000, RZ ;  /* 0x0001000054547824 */ /* 0x000fe200078e00ff */
[C---:B------:R-:W-:Y:S01]  /*1280*/  PRMT R91, R87.reuse, 0x7632, R91 ;  /* 0x00007632575b7816 */ /* 0x040fe2000000005b */
[----:B------:R-:W-:Y:S01]  /*1290*/  IMAD.U32 R81, R76, 0x10000, RZ ;  /* 0x000100004c517824 */ /* 0x000fe200078e00ff */
[----:B------:R-:W-:Y:S01]  /*12a0*/  SHF.L.U32 R80, R80, 0x10, RZ ;  /* 0x0000001050507819 */ /* 0x000fe200000006ff */
[----:B------:R-:W-:Y:S01]  /*12b0*/  IMAD.U32 R87, R87, 0x10000, RZ ;  /* 0x0001000057577824 */ /* 0x000fe200078e00ff */
[----:B------:R-:W-:Y:S01]  /*12c0*/  SHF.L.U32 R83, R72, 0x10, RZ ;  /* 0x0000001048537819 */ /* 0x000fe200000006ff */
[--C-:B------:R-:W-:Y:S01]  /*12d0*/  FADD.FTZ R84, R84, R81.reuse ;  /* 0x0000005154547221 */ /* 0x100fe20000010000 */
[----:B------:R-:W-:Y:S01]  /*12e0*/  PRMT R81, R76, 0x7632, R81 ;  /* 0x000076324c517816 */ /* 0x000fe20000000051 */
[----:B------:R-:W-:Y:S01]  /*12f0*/  IMAD.U32 R120, R79, 0x10000, RZ ;  /* 0x000100004f787824 */ /* 0x000fe200078e00ff */
[C---:B------:R-:W-:Y:S01]  /*1300*/  PRMT R82, R85.reuse, 0x7632, R82 ;  /* 0x0000763255527816 */ /* 0x040fe20000000052 */
[----:B------:R-:W-:Y:S01]  /*1310*/  IMAD.U32 R126, R74, 0x10000, RZ ;  /* 0x000100004a7e7824 */ /* 0x000fe200078e00ff */
[----:B------:R-:W-:Y:S01]  /*1320*/  SHF.L.U32 R85, R85, 0x10, RZ ;  /* 0x0000001055557819 */ /* 0x000fe200000006ff */
[----:B------:R-:W-:Y:S01]  /*1330*/  IMAD.U32 R81, R81, 0x10000, RZ ;  /* 0x0001000051517824 */ /* 0x000fe200078e00ff */
[C---:B------:R-:W-:Y:S01]  /*1340*/  PRMT R88, R86.reuse, 0x7632, R88 ;  /* 0x0000763256587816 */ /* 0x040fe20000000058 */
[----:B------:R-:W-:Y:S01]  /*1350*/  FADD.FTZ R139, R87, R120 ;  /* 0x00000078578b7221 */ /* 0x000fe20000010000 */
[----:B------:R-:W-:Y:S01]  /*1360*/  SHF.L.U32 R89, R86, 0x10, RZ ;  /* 0x0000001056597819 */ /* 0x000fe200000006ff */
[----:B------:R-:W-:Y:S01]  /*1370*/  FADD.FTZ R81, R80, R81 ;  /* 0x0000005150517221 */ /* 0x000fe20000010000 */
[----:B------:R-:W-:Y:S01]  /*1380*/  SHF.L.U32 R90, R78, 0x10, RZ ;  /* 0x000000104e5a7819 */ /* 0x000fe200000006ff */
[C---:B------:R-:W-:Y:S01]  /*1390*/  IMAD.U32 R86, R77.reuse, 0x10000, RZ ;  /* 0x000100004d567824 */ /* 0x040fe200078e00ff */
[----:B------:R-:W-:Y:S01]  /*13a0*/  PRMT R80, R77, 0x7632, R80 ;  /* 0x000076324d507816 */ /* 0x000fe20000000050 */
[----:B------:R-:W-:Y:S01]  /*13b0*/  FADD.FTZ R120, R84, R83 ;  /* 0x0000005354787221 */ /* 0x000fe20000010000 */
[----:B------:R-:W-:Y:S01]  /*13c0*/  SHF.L.U32 R84, R73, 0x10, RZ ;  /* 0x0000001049547819 */ /* 0x000fe200000006ff */
[----:B------:R-:W-:Y:S01]  /*13d0*/  FADD.FTZ R85, R85, R86 ;  /* 0x0000005655557221 */ /* 0x000fe20000010000 */
[----:B------:R-:W-:Y:S01]  /*13e0*/  SHF.L.U32 R82, R82, 0x10, RZ ;  /* 0x0000001052527819 */ /* 0x000fe200000006ff */
[----:B------:R-:W-:Y:S01]  /*13f0*/  FADD.FTZ R89, R89, R90 ;  /* 0x0000005a59597221 */ /* 0x000fe20000010000 */
[----:B------:R-:W-:Y:S01]  /*1400*/  IMAD.U32 R83, R80, 0x10000, RZ ;  /* 0x0001000050537824 */ /* 0x000fe200078e00ff */
[----:B------:R-:W-:Y:S01]  /*1410*/  PRMT R86, R78, 0x7632, R86 ;  /* 0x000076324e567816 */ /* 0x000fe20000000056 */
[----:B------:R-:W-:Y:S01]  /*1420*/  FADD.FTZ R123, R85, R84 ;  /* 0x00000054557b7221 */ /* 0x000fe20000010000 */
[----:B------:R-:W-:Y:S01]  /*1430*/  PRMT R90, R79, 0x7632, R90 ;  /* 0x000076324f5a7816 */ /* 0x000fe2000000005a */
[----:B------:R-:W-:Y:S01]  /*1440*/  FADD.FTZ R83, R82, R83 ;  /* 0x0000005352537221 */ /* 0x000fe20000010000 */
[----:B------:R-:W-:Y:S01]  /*1450*/  SHF.L.U32 R88, R88, 0x10, RZ ;  /* 0x0000001058587819 */ /* 0x000fe200000006ff */
[----:B------:R-:W-:Y:S01]  /*1460*/  IMAD.U32 R87, R86, 0x10000, RZ ;  /* 0x0001000056577824 */ /* 0x000fe200078e00ff */
[----:B------:R-:W-:Y:S01]  /*1470*/  SHF.L.U32 R91, R91, 0x10, RZ ;  /* 0x000000105b5b7819 */ /* 0x000fe200000006ff */
[----:B------:R-:W-:Y:S01]  /*1480*/  IMAD.U32 R90, R90, 0x10000, RZ ;  /* 0x000100005a5a7824 */ /* 0x000fe200078e00ff */
[----:B------:R-:W-:Y:S01]  /*1490*/  PRMT R80, R72, 0x7632, R80 ;  /* 0x0000763248507816 */ /* 0x000fe20000000050 */
[----:B------:R-:W-:Y:S01]  /*14a0*/  FADD.FTZ R87, R88, R87 ;  /* 0x0000005758577221 */ /* 0x000fe20000010000 */
[----:B------:R-:W-:Y:S01]  /*14b0*/  PRMT R85, R75, 0x7632, R85 ;  /* 0x000076324b557816 */ /* 0x000fe20000000055 */
[----:B------:R-:W-:Y:S01]  /*14c0*/  FADD.FTZ R90, R91, R90 ;  /* 0x0000005a5b5a7221 */ /* 0x000fe20000010000 */
[----:B------:R-:W-:Y:S01]  /*14d0*/  PRMT R84, R74, 0x7632, R84 ;  /* 0x000076324a547816 */ /* 0x000fe20000000054 */
[----:B------:R-:W-:Y:S01]  /*14e0*/  FADD.FTZ R126, R89, R126 ;  /* 0x0000007e597e7221 */ /* 0x000fe20000010000 */
[----:B------:R-:W-:-:S02]  /*14f0*/  PRMT R82, R73, 0x7632, R82 ;  /* 0x0000763249527816 */ /* 0x000fc40000000052 */
[----:B------:R-:W-:Y:S01]  /*1500*/  SHF.L.U32 R86, R75, 0x10, RZ ;  /* 0x000000104b567819 */ /* 0x000fe200000006ff */
[----:B------:R-:W-:Y:S01]  /*1510*/  IMAD.U32 R84, R84, 0x10000, RZ ;  /* 0x0001000054547824 */ /* 0x000fe200078e00ff */
[----:B------:R-:W-:Y:S02]  /*1520*/  SHF.L.U32 R85, R85, 0x10, RZ ;  /* 0x0000001055557819 */ /* 0x000fe400000006ff */
[----:B------:R-:W-:Y:S01]  /*1530*/  SHF.L.U32 R82, R82, 0x10, RZ ;  /* 0x0000001052527819 */ /* 0x000fe200000006ff */
[----:B------:R-:W-:Y:S01]  /*1540*/  FADD.FTZ R139, R139, R86 ;  /* 0x000000568b8b7221 */ /* 0x000fe20000010000 */
[----:B------:R-:W-:Y:S01]  /*1550*/  SHF.L.U32 R80, R80, 0x10, RZ ;  /* 0x0000001050507819 */ /* 0x000fe200000006ff */
[----:B------:R-:W-:Y:S01]  /*1560*/  FADD.FTZ R138, R90, R85 ;  /* 0x000000555a8a7221 */ /* 0x000fe20000010000 */
[----:B------:R-:W-:Y:S01]  /*1570*/  FADD.FTZ R137, R87, R84 ;  /* 0x0000005457897221 */ /* 0x000fe20000010000 */
[----:B------:R-:W-:Y:S02]  /*1580*/  FADD.FTZ R136, R83, R82 ;  /* 0x0000005253887221 */ /* 0x000fe40000010000 */
[----:B------:R-:W-:Y:S01]  /*1590*/  FADD.FTZ R135, R81, R80 ;  /* 0x0000005051877221 */ /* 0x000fe20000010000 */
[----:B------:R-:W-:-:S02]  /*15a0*/  F2FP.BF16.F32.PACK_AB R83, R138, R139 ;  /* 0x0000008b8a53723e */ /* 0x000fc400000010ff */
[----:B------:R-:W-:Y:S02]  /*15b0*/  F2FP.BF16.F32.PACK_AB R82, R137, R126 ;  /* 0x0000007e8952723e */ /* 0x000fe400000010ff */
[----:B------:R-:W-:Y:S02]  /*15c0*/  F2FP.BF16.F32.PACK_AB R81, R136, R123 ;  /* 0x0000007b8851723e */ /* 0x000fe400000010ff */
[----:B------:R-:W-:Y:S01]  /*15d0*/  F2FP.BF16.F32.PACK_AB R80, R135, R120 ;  /* 0x000000788750723e */ /* 0x000fe200000010ff */
[----:B------:R-:W-:Y:S06]  /*15e0*/  BRA `(.L_x_9) ;  /* 0x00000004004c7947 */ /* 0x000fec0003800000 */
.L_x_8:
[C---:B-----5:R-:W-:Y:S01]  /*15f0*/  PRMT R89, R85.reuse, 0x7632, R89 ;  /* 0x0000763255597816 */ /* 0x060fe20000000059 */
[----:B------:R-:W-:Y:S01]  /*1600*/  IMAD.U32 R81, R76, 0x10000, RZ ;  /* 0x000100004c517824 */ /* 0x000fe200078e00ff */
[----:B------:R-:W-:Y:S02]  /*1610*/  PRMT R90, R86, 0x7632, R90 ;  /* 0x00007632565a7816 */ /* 0x000fe4000000005a */
[C---:B------:R-:W-:Y:S01]  /*1620*/  PRMT R88, R84.reuse, 0x7632, R88 ;  /* 0x0000763254587816 */ /* 0x040fe20000000058 */
[----:B------:R-:W-:Y:S01]  /*1630*/  IMAD.U32 R84, R84, 0x10000, RZ ;  /* 0x0001000054547824 */ /* 0x000fe200078e00ff */
[----:B------:R-:W-:Y:S01]  /*1640*/  SHF.L.U32 R85, R85, 0x10, RZ ;  /* 0x0000001055557819 */ /* 0x000fe200000006ff */
[----:B------:R-:W-:Y:S01]  /*1650*/  IMAD.U32 R136, R89, 0x10000, RZ ;  /* 0x0001000059887824 */ /* 0x000fe200078e00ff */
[----:B------:R-:W-:Y:S01]  /*1660*/  SHF.L.U32 R86, R86, 0x10, RZ ;  /* 0x0000001056567819 */ /* 0x000fe200000006ff */
[----:B------:R-:W-:Y:S01]  /*1670*/  FADD.FTZ R120, R84, R81 ;  /* 0x0000005154787221 */ /* 0x000fe20000010000 */
[----:B------:R-:W-:-:S02]  /*1680*/  SHF.L.U32 R80, R77, 0x10, RZ ;  /* 0x000000104d507819 */ /* 0x000fc400000006ff */
[----:B------:R-:W-:Y:S02]  /*1690*/  SHF.L.U32 R83, R78, 0x10, RZ ;  /* 0x000000104e537819 */ /* 0x000fe400000006ff */
[----:B------:R-:W-:Y:S01]  /*16a0*/  PRMT R91, R87, 0x7632, R91 ;  /* 0x00007632575b7816 */ /* 0x000fe2000000005b */
[--C-:B------:R-:W-:Y:S01]  /*16b0*/  FADD.FTZ R123, R85, R80.reuse ;  /* 0x00000050557b7221 */ /* 0x100fe20000010000 */
[----:B------:R-:W-:Y:S01]  /*16c0*/  PRMT R80, R76, 0x7632, R80 ;  /* 0x000076324c507816 */ /* 0x000fe20000000050 */
[----:B------:R-:W-:Y:S01]  /*16d0*/  FADD.FTZ R126, R86, R83 ;  /* 0x00000053567e7221 */ /* 0x000fe20000010000 */
[----:B------:R-:W-:Y:S01]  /*16e0*/  PRMT R81, R77, 0x7632, R81 ;  /* 0x000076324d517816 */ /* 0x000fe20000000051 */
[----:B------:R-:W-:Y:S01]  /*16f0*/  IMAD.U32 R87, R87, 0x10000, RZ ;  /* 0x0001000057577824 */ /* 0x000fe200078e00ff */
[----:B------:R-:W-:Y:S01]  /*1700*/  PRMT R82, R78, 0x7632, R82 ;  /* 0x000076324e527816 */ /* 0x000fe20000000052 */
[----:B------:R-:W-:Y:S01]  /*1710*/  IMAD.U32 R80, R80, 0x10000, RZ ;  /* 0x0001000050507824 */ /* 0x000fe200078e00ff */
[----:B------:R-:W-:-:S02]  /*1720*/  PRMT R83, R79, 0x7632, R83 ;  /* 0x000076324f537816 */ /* 0x000fc40000000053 */
[----:B------:R-:W-:Y:S02]  /*1730*/  SHF.L.U32 R84, R79, 0x10, RZ ;  /* 0x000000104f547819 */ /* 0x000fe400000006ff */
[----:B------:R-:W-:Y:S01]  /*1740*/  SHF.L.U32 R135, R88, 0x10, RZ ;  /* 0x0000001058877819 */ /* 0x000fe200000006ff */
[----:B------:R-:W-:Y:S01]  /*1750*/  IMAD.U32 R83, R83, 0x10000, RZ ;  /* 0x0001000053537824 */ /* 0x000fe200078e00ff */
[----:B------:R-:W-:Y:S01]  /*1760*/  SHF.L.U32 R137, R90, 0x10, RZ ;  /* 0x000000105a897819 */ /* 0x000fe200000006ff */
[----:B------:R-:W-:Y:S01]  /*1770*/  FADD.FTZ R139, R87, R84 ;  /* 0x00000054578b7221 */ /* 0x000fe20000010000 */
[----:B------:R-:W-:Y:S01]  /*1780*/  SHF.L.U32 R138, R91, 0x10, RZ ;  /* 0x000000105b8a7819 */ /* 0x000fe200000006ff */
[----:B------:R-:W-:Y:S01]  /*1790*/  FADD.FTZ R135, R135, R80 ;  /* 0x0000005087877221 */ /* 0x000fe20000010000 */
[----:B------:R-:W-:Y:S02]  /*17a0*/  SHF.L.U32 R82, R82, 0x10, RZ ;  /* 0x0000001052527819 */ /* 0x000fe400000006ff */
[----:B------:R-:W-:Y:S01]  /*17b0*/  SHF.L.U32 R81, R81, 0x10, RZ ;  /* 0x0000001051517819 */ /* 0x000fe200000006ff */
[----:B------:R-:W-:Y:S01]  /*17c0*/  FADD.FTZ R138, R138, R83 ;  /* 0x000000538a8a7221 */ /* 0x000fe20000010000 */
[----:B------:R-:W-:Y:S01]  /*17d0*/  F2FP.BF16.F32.PACK_AB R80, R135, R120 ;  /* 0x000000788750723e */ /* 0x000fe200000010ff */
[----:B------:R-:W-:-:S02]  /*17e0*/  FADD.FTZ R137, R137, R82 ;  /* 0x0000005289897221 */ /* 0x000fc40000010000 */
[----:B------:R-:W-:Y:S01]  /*17f0*/  FADD.FTZ R136, R136, R81 ;  /* 0x0000005188887221 */ /* 0x000fe20000010000 */
[----:B------:R-:W-:Y:S02]  /*1800*/  F2FP.BF16.F32.PACK_AB R83, R138, R139 ;  /* 0x0000008b8a53723e */ /* 0x000fe400000010ff */
[----:B------:R-:W-:Y:S02]  /*1810*/  F2FP.BF16.F32.PACK_AB R82, R137, R126 ;  /* 0x0000007e8952723e */ /* 0x000fe400000010ff */
[----:B------:R-:W-:Y:S01]  /*1820*/  F2FP.BF16.F32.PACK_AB R81, R136, R123 ;  /* 0x0000007b8851723e */ /* 0x000fe200000010ff */
[----:B------:R-:W-:Y:S06]  /*1830*/  BRA `(.L_x_9) ;  /* 0x0000000000b87947 */ /* 0x000fec0003800000 */
.L_x_7:
[----:B------:R-:W-:Y:S05]  /*1840*/  @!P1 BRA `(.L_x_10) ;  /* 0x0000000000849947 */ /* 0x000fea0003800000 */
[----:B-----5:R-:W-:Y:S01]  /*1850*/  PRMT R82, R84, 0x7632, R82 ;  /* 0x0000763254527816 */ /* 0x020fe20000000052 */
[----:B------:R-:W-:Y:S01]  /*1860*/  IMAD.U32 R89, R74, 0x10000, RZ ;  /* 0x000100004a597824 */ /* 0x000fe200078e00ff */
[----:B------:R-:W-:Y:S02]  /*1870*/  SHF.L.U32 R84, R84, 0x10, RZ ;  /* 0x0000001054547819 */ /* 0x000fe400000006ff */
[----:B------:R-:W-:Y:S02]  /*1880*/  SHF.L.U32 R81, R72, 0x10, RZ ;  /* 0x0000001048517819 */ /* 0x000fe400000006ff */
[C---:B------:R-:W-:Y:S02]  /*1890*/  PRMT R83, R85.reuse, 0x7632, R83 ;  /* 0x0000763255537816 */ /* 0x040fe40000000053 */
[----:B------:R-:W-:Y:S01]  /*18a0*/  SHF.L.U32 R85, R85, 0x10, RZ ;  /* 0x0000001055557819 */ /* 0x000fe200000006ff */
[----:B------:R-:W-:Y:S01]  /*18b0*/  FADD.FTZ R120, R84, R81 ;  /* 0x0000005154787221 */ /* 0x000fe20000010000 */
[----:B------:R-:W-:Y:S01]  /*18c0*/  SHF.L.U32 R80, R73, 0x10, RZ ;  /* 0x0000001049507819 */ /* 0x000fe200000006ff */
[----:B------:R-:W-:Y:S01]  /*18d0*/  IMAD.U32 R81, R137, 0x10000, RZ ;  /* 0x0001000089517824 */ /* 0x000fe200078e00ff */
[C---:B------:R-:W-:Y:S01]  /*18e0*/  PRMT R88, R86.reuse, 0x7632, R88 ;  /* 0x0000763256587816 */ /* 0x040fe20000000058 */
[----:B------:R-:W-:Y:S01]  /*18f0*/  IMAD.U32 R86, R86, 0x10000, RZ ;  /* 0x0001000056567824 */ /* 0x000fe200078e00ff */
[----:B------:R-:W-:Y:S01]  /*1900*/  PRMT R90, R87, 0x7632, R90 ;  /* 0x00007632575a7816 */ /* 0x000fe2000000005a */
[----:B------:R-:W-:Y:S01]  /*1910*/  FADD.FTZ R123, R85, R80 ;  /* 0x00000050557b7221 */ /* 0x000fe20000010000 */
[----:B------:R-:W-:Y:S01]  /*1920*/  SHF.L.U32 R136, R136, 0x10, RZ ;  /* 0x0000001088887819 */ /* 0x000fe200000006ff */
[----:B------:R-:W-:Y:S01]  /*1930*/  IMAD.U32 R84, R83, 0x10000, RZ ;  /* 0x0001000053547824 */ /* 0x000fe200078e00ff */
[----:B------:R-:W-:Y:S01]  /*1940*/  SHF.L.U32 R135, R135, 0x10, RZ ;  /* 0x0000001087877819 */ /* 0x000fe200000006ff */
[----:B------:R-:W-:Y:S01]  /*1950*/  FADD.FTZ R126, R86, R89 ;  /* 0x00000059567e7221 */ /* 0x000fe20000010000 */
[----:B------:R-:W-:Y:S01]  /*1960*/  SHF.L.U32 R90, R90, 0x10, RZ ;  /* 0x000000105a5a7819 */ /* 0x000fe200000006ff */
[----:B------:R-:W-:Y:S01]  /*1970*/  IMAD.U32 R86, R75, 0x10000, RZ ;  /* 0x000100004b567824 */ /* 0x000fe200078e00ff */
[----:B------:R-:W-:-:S02]  /*1980*/  SHF.L.U32 R137, R88, 0x10, RZ ;  /* 0x0000001058897819 */ /* 0x000fc400000006ff */
        /* <DEDUP_REMOVED lines=13> */
.L_x_10:
[----:B-----5:R-:W-:Y:S01]  /*1a60*/  PRMT R135, R84, 0x7632, R135 ;  /* 0x0000763254877816 */ /* 0x020fe20000000087 */
[----:B------:R-:W-:Y:S01]  /*1a70*/  IMAD.U32 R123, R85, 0x10000, RZ ;  /* 0x00010000557b7824 */ /* 0x000fe200078e00ff */
[----:B------:R-:W-:Y:S02]  /*1a80*/  PRMT R138, R87, 0x7632, R138 ;  /* 0x00007632578a7816 */ /* 0x000fe4000000008a */
[----:B------:R-:W-:Y:S01]  /*1a90*/  PRMT R136, R85, 0x7632, R136 ;  /* 0x0000763255887816 */ /* 0x000fe20000000088 */
[----:B------:R-:W-:Y:S01]  /*1aa0*/  IMAD.U32 R135, R135, 0x10000, RZ ;  /* 0x0001000087877824 */ /* 0x000fe200078e00ff */
[----:B------:R-:W-:Y:S01]  /*1ab0*/  PRMT R137, R86, 0x7632, R137 ;  /* 0x0000763256897816 */ /* 0x000fe20000000089 */
[----:B------:R-:W-:Y:S01]  /*1ac0*/  IMAD.U32 R138, R138, 0x10000, RZ ;  /* 0x000100008a8a7824 */ /* 0x000fe200078e00ff */
[----:B------:R-:W-:Y:S02]  /*1ad0*/  SHF.L.U32 R120, R84, 0x10, RZ ;  /* 0x0000001054787819 */ /* 0x000fe400000006ff */
[----:B------:R-:W-:-:S02]  /*1ae0*/  SHF.L.U32 R126, R86, 0x10, RZ ;  /* 0x00000010567e7819 */ /* 0x000fc400000006ff */
[----:B------:R-:W-:Y:S02]  /*1af0*/  SHF.L.U32 R139, R87, 0x10, RZ ;  /* 0x00000010578b7819 */ /* 0x000fe400000006ff */
[----:B------:R-:W-:Y:S02]  /*1b00*/  SHF.L.U32 R136, R136, 0x10, RZ ;  /* 0x0000001088887819 */ /* 0x000fe400000006ff */
[----:B------:R-:W-:-:S07]  /*1b10*/  SHF.L.U32 R137, R137, 0x10, RZ ;  /* 0x0000001089897819 */ /* 0x000fce00000006ff */
.L_x_9:
[----:B------:R-:W0:Y:S01]  /*1b20*/  @UP0 LDCU.64 UR4, c[0x0][0x3a8] ;  /* 0x00007500ff0407ac */ /* 0x000e220008000a00 */
[----:B------:R-:W-:Y:S01]  /*1b30*/  PLOP3.LUT P0, PT, PT, PT, UP0, 0x80, 0x8 ;  /* 0x000000000008781c */ /* 0x000fe20003f0f008 */
[----:B------:R-:W-:Y:S01]  /*1b40*/  HFMA2 R85, -RZ, RZ, 0, 9.5367431640625e-07 ;  /* 0x00000010ff557431 */ /* 0x000fe200000001ff */
[----:B------:R-:W-:Y:S02]  /*1b50*/  PLOP3.LUT P1, PT, PT, PT, UP0, 0x80, 0x8 ;  /* 0x000000000008781c */ /* 0x000fe40003f2f008 */
[----:B------:R-:W-:-:S09]  /*1b60*/  IADD3 R145, PT, PT, R144, 0x20, RZ ;  /* 0x0000002090917810 */ /* 0x000fd20007ffe0ff */
[----:B0-----:R-:W-:-:S05]  /*1b70*/  @P0 IMAD.WIDE.U32 R84, R144, R85, UR4 ;  /* 0x0000000490540e25 */ /* 0x001fca000f8e0055 */
[----:B------:R0:W-:Y:S02]  /*1b80*/  @P1 STG.E.128 desc[UR6][R84.64], R80 ;  /* 0x0000005054001986 */ /* 0x0001e4000c101d06 */
.L_x_6:
[----:B------:R-:W-:Y:S05]  /*1b90*/  BSYNC.RECONVERGENT B0 ;  /* 0x0000000000007941 */ /* 0x000fea0003800200 */
.L_x_5:
[----:B------:R-:W-:Y:S01]  /*1ba0*/  ISETP.GE.U32.AND P2, PT, R119, 0x40, PT ;  /* 0x000000407700780c */ /* 0x000fe20003f46070 */
[----:B------:R-:W-:-:S12]  /*1bb0*/  BSSY.RECONVERGENT B0, `(.L_x_11) ;  /* 0x00000ae000007945 */ /* 0x000fd80003800200 */
[----:B------:R-:W-:Y:S05]  /*1bc0*/  @!P2 BRA `(.L_x_12) ;  /* 0x0000000800b0a947 */ /* 0x000fea0003800000 */
[----:B------:R-:W-:Y:S01]  /*1bd0*/  ISETP.NE.U32.AND P0, PT, RZ, UR10, PT ;  /* 0x0000000aff007c0c */ /* 0x000fe2000bf05070 */
[----:B0-----:R-:W0:Y:S01]  /*1be0*/  LDC.64 R84, c[0x0][0x390] ;  /* 0x0000e400ff547b82 */ /* 0x001e220000000a00 */
[----:B------:R-:W-:Y:S02]  /*1bf0*/  ISETP.NE.U32.AND P1, PT, RZ, UR12, PT ;  /* 0x0000000cff007c0c */ /* 0x000fe4000bf25070 */
[----:B------:R-:W-:Y:S02]  /*1c00*/  ISETP.NE.AND.EX P0, PT, RZ, UR11, PT, P0 ;  /* 0x0000000bff007c0c */ /* 0x000fe4000bf05300 */
[----:B------:R-:W-:-:S11]  /*1c10*/  ISETP.NE.AND.EX P1, PT, RZ, UR13, PT, P1 ;  /* 0x0000000dff007c0c */ /* 0x000fd6000bf25310 */
[----:B------:R-:W1:Y:S08]  /*1c20*/  @P0 LDC.64 R90, c[0x0][0x398] ;  /* 0x0000e600ff5a0b82 */ /* 0x000e700000000a00 */
[----:B------:R-:W2:Y:S01]  /*1c30*/  @P1 LDC.64 R88, c[0x0][0x3a0] ;  /* 0x0000e800ff581b82 */ /* 0x000ea20000000a00 */
[----:B0-----:R-:W-:-:S06]  /*1c40*/  IMAD.WIDE.U32 R84, R145, 0x10, R84 ;  /* 0x0000001091547825 */ /* 0x001fcc00078e0054 */
[----:B------:R-:W5:Y:S01]  /*1c50*/  LDG.E.128 R84, desc[UR6][R84.64] ;  /* 0x0000000654547981 */ /* 0x000f62000c1e1d00 */
[----:B-1----:R-:W-:-:S05]  /*1c60*/  @P0 IMAD.WIDE.U32 R90, R145, 0x10, R90 ;  /* 0x00000010915a0825 */ /* 0x002fca00078e005a */
[----:B------:R0:W5:Y:S01]  /*1c70*/  @P0 LDG.E.128 R76, desc[UR6][R90.64] ;  /* 0x000000065a4c0981 */ /* 0x000162000c1e1d00 */
[----:B--2---:R-:W-:-:S05]  /*1c80*/  @P1 IMAD.WIDE.U32 R88, R145, 0x10, R88 ;  /* 0x0000001091581825 */ /* 0x004fca00078e0058 */
[----:B------:R0:W5:Y:S01]  /*1c90*/  @P1 LDG.E.128 R72, desc[UR6][R88.64] ;  /* 0x0000000658481981 */ /* 0x000162000c1e1d00 */
[----:B------:R-:W-:-:S04]  /*1ca0*/  UISETP.NE.U32.AND UP1, UPT, UR10, URZ, UPT ;  /* 0x000000ff0a00728c */ /* 0x000fc8000bf25070 */
[----:B------:R-:W-:-:S09]  /*1cb0*/  UISETP.NE.AND.EX UP1, UPT, UR11, URZ, UPT, UP1 ;  /* 0x000000ff0b00728c */ /* 0x000fd2000bf25310 */
[----:B0-----:R-:W-:Y:S05]  /*1cc0*/  BRA.U UP1, `(.L_x_13) ;  /* 0x0000000101d47547 */ /* 0x001fea000b800000 */
[----:B------:R-:W-:Y:S01]  /*1cd0*/  UISETP.NE.U32.AND UP1, UPT, UR12, URZ, UPT ;  /* 0x000000ff0c00728c */ /* 0x000fe2000bf25070 */
[----:B-----5:R-:W-:Y:S02]  /*1ce0*/  PRMT R88, R75, 0x7632, R88 ;  /* 0x000076324b587816 */ /* 0x020fe40000000058 */
[----:B------:R-:W-:Y:S01]  /*1cf0*/  PRMT R89, R74, 0x7632, R89 ;  /* 0x000076324a597816 */ /* 0x000fe20000000059 */
[----:B------:R-:W-:Y:S01]  /*1d00*/  UISETP.NE.AND.EX UP1, UPT, UR13, URZ, UPT, UP1 ;  /* 0x000000ff0d00728c */ /* 0x000fe2000bf25310 */
[----:B------:R-:W-:Y:S02]  /*1d10*/  PRMT R90, R73, 0x7632, R90 ;  /* 0x00007632495a7816 */ /* 0x000fe4000000005a */
[----:B------:R-:W-:-:S06]  /*1d20*/  PRMT R91, R72, 0x7632, R91 ;  /* 0x00007632485b7816 */ /* 0x000fcc000000005b */
[----:B------:R-:W-:Y:S05]  /*1d30*/  BRA.U UP1, `(.L_x_14) ;  /* 0x0000000101347547 */ /* 0x000fea000b800000 */
[----:B------:R-:W-:Y:S01]  /*1d40*/  PRMT R132, R86, 0x7632, R132 ;  /* 0x0000763256847816 */ /* 0x000fe20000000084 */
[C---:B------:R-:W-:Y:S01]  /*1d50*/  IMAD.U32 R121, R84.reuse, 0x10000, RZ ;  /* 0x0001000054797824 */ /* 0x040fe200078e00ff */
[----:B------:R-:W-:Y:S01]  /*1d60*/  PRMT R134, R84, 0x7632, R134 ;  /* 0x0000763254867816 */ /* 0x000fe20000000086 */
[----:B------:R-:W-:Y:S01]  /*1d70*/  IMAD.U32 R133, R87, 0x10000, RZ ;  /* 0x0001000057857824 */ /* 0x000fe200078e00ff */
[----:B------:R-:W-:Y:S01]  /*1d80*/  PRMT R131, R85, 0x7632, R131 ;  /* 0x0000763255837816 */ /* 0x000fe20000000083 */
[----:B------:R-:W-:Y:S01]  /*1d90*/  IMAD.U32 R132, R132, 0x10000, RZ ;  /* 0x0001000084847824 */ /* 0x000fe200078e00ff */
[----:B------:R-:W-:Y:S02]  /*1da0*/  PRMT R130, R87, 0x7632, R130 ;  /* 0x0000763257827816 */ /* 0x000fe40000000082 */
[----:B------:R-:W-:Y:S02]  /*1db0*/  SHF.L.U32 R124, R85, 0x10, RZ ;  /* 0x00000010557c7819 */ /* 0x000fe400000006ff */
[----:B------:R-:W-:-:S02]  /*1dc0*/  SHF.L.U32 R127, R86, 0x10, RZ ;  /* 0x00000010567f7819 */ /* 0x000fc400000006ff */
[----:B------:R-:W-:Y:S02]  /*1dd0*/  SHF.L.U32 R134, R134, 0x10, RZ ;  /* 0x0000001086867819 */ /* 0x000fe400000006ff */
[----:B------:R-:W-:Y:S02]  /*1de0*/  SHF.L.U32 R131, R131, 0x10, RZ ;  /* 0x0000001083837819 */ /* 0x000fe400000006ff */
[----:B------:R-:W-:Y:S01]  /*1df0*/  SHF.L.U32 R130, R130, 0x10, RZ ;  /* 0x0000001082827819 */ /* 0x000fe200000006ff */
[----:B------:R-:W-:Y:S06]  /*1e00*/  BRA `(.L_x_15) ;  /* 0x0000000800047947 */ /* 0x000fec0003800000 */
.L_x_14:
[C---:B------:R-:W-:Y:S01]  /*1e10*/  PRMT R80, R84.reuse, 0x7632, R80 ;  /* 0x0000763254507816 */ /* 0x040fe20000000050 */
[----:B------:R-:W-:Y:S01]  /*1e20*/  IMAD.U32 R124, R73, 0x10000, RZ ;  /* 0x00010000497c7824 */ /* 0x000fe200078e00ff */
[----:B------:R-:W-:Y:S01]  /*1e30*/  SHF.L.U32 R84, R84, 0x10, RZ ;  /* 0x0000001054547819 */ /* 0x000fe200000006ff */
[----:B------:R-:W-:Y:S01]  /*1e40*/  IMAD.U32 R91, R91, 0x10000, RZ ;  /* 0x000100005b5b7824 */ /* 0x000fe200078e00ff */
[----:B------:R-:W-:Y:S01]  /*1e50*/  SHF.L.U32 R121, R72, 0x10, RZ ;  /* 0x0000001048797819 */ /* 0x000fe200000006ff */
[----:B------:R-:W-:Y:S01]  /*1e60*/  IMAD.U32 R88, R88, 0x10000, RZ ;  /* 0x0001000058587824 */ /* 0x000fe200078e00ff */
[C---:B------:R-:W-:Y:S01]  /*1e70*/  PRMT R81, R85.reuse, 0x7632, R81 ;  /* 0x0000763255517816 */ /* 0x040fe20000000051 */
[----:B------:R-:W-:Y:S01]  /*1e80*/  IMAD.U32 R85, R85, 0x10000, RZ ;  /* 0x0001000055557824 */ /* 0x000fe200078e00ff */
[----:B------:R-:W-:Y:S01]  /*1e90*/  PRMT R82, R86, 0x7632, R82 ;  /* 0x0000763256527816 */ /* 0x000fe20000000052 */
[----:B------:R-:W-:Y:S01]  /*1ea0*/  FADD.FTZ R121, R121, R84 ;  /* 0x0000005479797221 */ /* 0x000fe20000010000 */
[----:B------:R-:W-:Y:S01]  /*1eb0*/  PRMT R83, R87, 0x7632, R83 ;  /* 0x0000763257537816 */ /* 0x000fe20000000053 */
[----:B------:R-:W-:Y:S01]  /*1ec0*/  FADD.FTZ R124, R124, R85 ;  /* 0x000000557c7c7221 */ /* 0x000fe20000010000 */
[----:B------:R-:W-:Y:S01]  /*1ed0*/  SHF.L.U32 R86, R86, 0x10, RZ ;  /* 0x0000001056567819 */ /* 0x000fe200000006ff */
[----:B------:R-:W-:Y:S01]  /*1ee0*/  IMAD.U32 R82, R82, 0x10000, RZ ;  /* 0x0001000052527824 */ /* 0x000fe200078e00ff */
[----:B------:R-:W-:-:S02]  /*1ef0*/  SHF.L.U32 R127, R74, 0x10, RZ ;  /* 0x000000104a7f7819 */ /* 0x000fc400000006ff */
[----:B------:R-:W-:Y:S02]  /*1f00*/  SHF.L.U32 R87, R87, 0x10, RZ ;  /* 0x0000001057577819 */ /* 0x000fe400000006ff */
[----:B------:R-:W-:Y:S01]  /*1f10*/  SHF.L.U32 R90, R90, 0x10, RZ ;  /* 0x000000105a5a7819 */ /* 0x000fe200000006ff */
[----:B------:R-:W-:Y:S01]  /*1f20*/  FADD.FTZ R127, R127, R86 ;  /* 0x000000567f7f7221 */ /* 0x000fe20000010000 */
[----:B------:R-:W-:Y:S02]  /*1f30*/  SHF.L.U32 R89, R89, 0x10, RZ ;  /* 0x0000001059597819 */ /* 0x000fe400000006ff */
[----:B------:R-:W-:Y:S02]  /*1f40*/  SHF.L.U32 R84, R75, 0x10, RZ ;  /* 0x000000104b547819 */ /* 0x000fe400000006ff */
[----:B------:R-:W-:Y:S01]  /*1f50*/  SHF.L.U32 R83, R83, 0x10, RZ ;  /* 0x0000001053537819 */ /* 0x000fe200000006ff */
[----:B------:R-:W-:Y:S01]  /*1f60*/  FADD.FTZ R132, R82, R89 ;  /* 0x0000005952847221 */ /* 0x000fe20000010000 */
[----:B------:R-:W-:Y:S01]  /*1f70*/  SHF.L.U32 R81, R81, 0x10, RZ ;  /* 0x0000001051517819 */ /* 0x000fe200000006ff */
[----:B------:R-:W-:Y:S01]  /*1f80*/  FADD.FTZ R133, R84, R87 ;  /* 0x0000005754857221 */ /* 0x000fe20000010000 */
        /* <DEDUP_REMOVED lines=9> */
.L_x_13:
[----:B------:R-:W-:-:S04]  /*2020*/  UISETP.NE.U32.AND UP1, UPT, UR12, URZ, UPT ;  /* 0x000000ff0c00728c */ /* 0x000fc8000bf25070 */
[----:B------:R-:W-:-:S09]  /*2030*/  UISETP.NE.AND.EX UP1, UPT, UR13, URZ, UPT, UP1 ;  /* 0x000000ff0d00728c */ /* 0x000fd2000bf25310 */
[----:B------:R-:W-:Y:S05]  /*2040*/  BRA.U UP1, `(.L_x_16) ;  /* 0x0000000101947547 */ /* 0x000fea000b800000 */
[----:B-----5:R-:W-:Y:S01]  /*2050*/  PRMT R89, R85, 0x7632, R89 ;  /* 0x0000763255597816 */ /* 0x020fe20000000059 */
[----:B------:R-:W-:Y:S01]  /*2060*/  IMAD.U32 R121, R76, 0x10000, RZ ;  /* 0x000100004c797824 */ /* 0x000fe200078e00ff */
[C---:B------:R-:W-:Y:S01]  /*2070*/  PRMT R90, R86.reuse, 0x7632, R90 ;  /* 0x00007632565a7816 */ /* 0x040fe2000000005a */
[----:B------:R-:W-:Y:S01]  /*2080*/  IMAD.U32 R133, R87, 0x10000, RZ ;  /* 0x0001000057857824 */ /* 0x000fe200078e00ff */
[----:B------:R-:W-:Y:S02]  /*2090*/  SHF.L.U32 R85, R85, 0x10, RZ ;  /* 0x0000001055557819 */ /* 0x000fe400000006ff */
[----:B------:R-:W-:Y:S02]  /*20a0*/  SHF.L.U32 R86, R86, 0x10, RZ ;  /* 0x0000001056567819 */ /* 0x000fe400000006ff */
[----:B------:R-:W-:Y:S02]  /*20b0*/  SHF.L.U32 R124, R77, 0x10, RZ ;  /* 0x000000104d7c7819 */ /* 0x000fe400000006ff */
[----:B------:R-:W-:-:S02]  /*20c0*/  SHF.L.U32 R127, R78, 0x10, RZ ;  /* 0x000000104e7f7819 */ /* 0x000fc400000006ff */
[C---:B------:R-:W-:Y:S01]  /*20d0*/  PRMT R88, R84.reuse, 0x7632, R88 ;  /* 0x0000763254587816 */ /* 0x040fe20000000058 */
[----:B------:R-:W-:Y:S01]  /*20e0*/  IMAD.U32 R84, R84, 0x10000, RZ ;  /* 0x0001000054547824 */ /* 0x000fe200078e00ff */
[----:B------:R-:W-:Y:S01]  /*20f0*/  PRMT R91, R87, 0x7632, R91 ;  /* 0x00007632575b7816 */ /* 0x000fe2000000005b */
[----:B------:R-:W-:Y:S01]  /*2100*/  FADD.FTZ R124, R124, R85 ;  /* 0x000000557c7c7221 */ /* 0x000fe20000010000 */
[----:B------:R-:W-:Y:S01]  /*2110*/  PRMT R80, R76, 0x7632, R80 ;  /* 0x000076324c507816 */ /* 0x000fe20000000050 */
[----:B------:R-:W-:Y:S01]  /*2120*/  FADD.FTZ R127, R127, R86 ;  /* 0x000000567f7f7221 */ /* 0x000fe20000010000 */
[----:B------:R-:W-:Y:S01]  /*2130*/  PRMT R81, R77, 0x7632, R81 ;  /* 0x000076324d517816 */ /* 0x000fe20000000051 */
[----:B------:R-:W-:Y:S01]  /*2140*/  FADD.FTZ R121, R121, R84 ;  /* 0x0000005479797221 */ /* 0x000fe20000010000 */
[----:B------:R-:W-:Y:S01]  /*2150*/  PRMT R82, R78, 0x7632, R82 ;  /* 0x000076324e527816 */ /* 0x000fe20000000052 */
[----:B------:R-:W-:Y:S01]  /*2160*/  IMAD.U32 R84, R89, 0x10000, RZ ;  /* 0x0001000059547824 */ /* 0x000fe200078e00ff */
[C---:B------:R-:W-:Y:S01]  /*2170*/  PRMT R83, R79.reuse, 0x7632, R83 ;  /* 0x000076324f537816 */ /* 0x040fe20000000053 */
[----:B------:R-:W-:Y:S01]  /*2180*/  IMAD.U32 R80, R80, 0x10000, RZ ;  /* 0x0001000050507824 */ /* 0x000fe200078e00ff */
[----:B------:R-:W-:-:S02]  /*2190*/  SHF.L.U32 R86, R79, 0x10, RZ ;  /* 0x000000104f567819 */ /* 0x000fc400000006ff */
        /* <DEDUP_REMOVED lines=16> */
.L_x_16:
[----:B-----5:R-:W-:Y:S01]  /*22a0*/  PRMT R81, R84, 0x7632, R81 ;  /* 0x0000763254517816 */ /* 0x020fe20000000051 */
[----:B------:R-:W-:Y:S01]  /*22b0*/  IMAD.U32 R83, R76, 0x10000, RZ ;  /* 0x000100004c537824 */ /* 0x000fe200078e00ff */
[----:B------:R-:W-:Y:S01]  /*22c0*/  SHF.L.U32 R84, R84, 0x10, RZ ;  /* 0x0000001054547819 */ /* 0x000fe200000006ff */
[----:B------:R-:W-:Y:S01]  /*22d0*/  IMAD.U32 R82, R72, 0x10000, RZ ;  /* 0x0001000048527824 */ /* 0x000fe200078e00ff */
[----:B------:R-:W-:Y:S01]  /*22e0*/  PRMT R80, R76, 0x7632, R80 ;  /* 0x000076324c507816 */ /* 0x000fe20000000050 */
[----:B------:R-:W-:Y:S01]  /*22f0*/  IMAD.U32 R124, R79, 0x10000, RZ ;  /* 0x000100004f7c7824 */ /* 0x000fe200078e00ff */
[----:B------:R-:W-:Y:S01]  /*2300*/  SHF.L.U32 R81, R81, 0x10, RZ ;  /* 0x0000001051517819 */ /* 0x000fe200000006ff */
[----:B------:R-:W-:Y:S01]  /*2310*/  FADD.FTZ R83, R83, R84 ;  /* 0x0000005453537221 */ /* 0x000fe20000010000 */
[----:B------:R-:W-:Y:S02]  /*2320*/  SHF.L.U32 R80, R80, 0x10, RZ ;  /* 0x0000001050507819 */ /* 0x000fe400000006ff */
[C---:B------:R-:W-:Y:S01]  /*2330*/  PRMT R88, R85.reuse, 0x7632, R88 ;  /* 0x0000763255587816 */ /* 0x040fe20000000058 */
[----:B------:R-:W-:Y:S01]  /*2340*/  FADD.FTZ R121, R82, R83 ;  /* 0x0000005352797221 */ /* 0x000fe20000010000 */
[----:B------:R-:W-:Y:S01]  /*2350*/  SHF.L.U32 R85, R85, 0x10, RZ ;  /* 0x0000001055557819 */ /* 0x000fe200000006ff */
[----:B------:R-:W-:Y:S01]  /*2360*/  FADD.FTZ R134, R81, R80 ;  /* 0x0000005051867221 */ /* 0x000fe20000010000 */
[----:B------:R-:W-:Y:S01]  /*2370*/  SHF.L.U32 R84, R77, 0x10, RZ ;  /* 0x000000104d547819 */ /* 0x000fe200000006ff */
[----:B------:R-:W-:Y:S01]  /*2380*/  IMAD.U32 R83, R73, 0x10000, RZ ;  /* 0x0001000049537824 */ /* 0x000fe200078e00ff */
[----:B------:R-:W-:-:S02]  /*2390*/  PRMT R90, R87, 0x7632, R90 ;  /* 0x00007632575a7816 */ /* 0x000fc4000000005a */
[----:B------:R-:W-:Y:S01]  /*23a0*/  PRMT R82, R79, 0x7632, R82 ;  /* 0x000076324f527816 */ /* 0x000fe20000000052 */
[----:B------:R-:W-:Y:S01]  /*23b0*/  FADD.FTZ R84, R84, R85 ;  /* 0x0000005554547221 */ /* 0x000fe20000010000 */
[----:B------:R-:W-:Y:S01]  /*23c0*/  PRMT R89, R86, 0x7632, R89 ;  /* 0x0000763256597816 */ /* 0x000fe20000000059 */
[----:B------:R-:W-:Y:S01]  /*23d0*/  IMAD.U32 R85, R90, 0x10000, RZ ;  /* 0x000100005a557824 */ /* 0x000fe200078e00ff */
[----:B------:R-:W-:Y:S02]  /*23e0*/  SHF.L.U32 R91, R87, 0x10, RZ ;  /* 0x00000010575b7819 */ /* 0x000fe400000006ff */
[----:B------:R-:W-:Y:S02]  /*23f0*/  PRMT R80, R77, 0x7632, R80 ;  /* 0x000076324d507816 */ /* 0x000fe40000000050 */
[----:B------:R-:W-:Y:S01]  /*2400*/  PRMT R81, R78, 0x7632, R81 ;  /* 0x000076324e517816 */ /* 0x000fe20000000051 */
[----:B------:R-:W-:Y:S01]  /*2410*/  FADD.FTZ R91, R124, R91 ;  /* 0x0000005b7c5b7221 */ /* 0x000fe20000010000 */
[----:B------:R-:W-:Y:S01]  /*2420*/  SHF.L.U32 R82, R82, 0x10, RZ ;  /* 0x0000001052527819 */ /* 0x000fe200000006ff */
[----:B------:R-:W-:Y:S01]  /*2430*/  IMAD.U32 R80, R80, 0x10000, RZ ;  /* 0x0001000050507824 */ /* 0x000fe200078e00ff */
[----:B------:R-:W-:Y:S01]  /*2440*/  SHF.L.U32 R131, R88, 0x10, RZ ;  /* 0x0000001058837819 */ /* 0x000fe200000006ff */
[----:B------:R-:W-:Y:S01]  /*2450*/  FADD.FTZ R124, R83, R84 ;  /* 0x00000054537c7221 */ /* 0x000fe20000010000 */
[----:B------:R-:W-:Y:S01]  /*2460*/  SHF.L.U32 R132, R89, 0x10, RZ ;  /* 0x0000001059847819 */ /* 0x000fe200000006ff */
[----:B------:R-:W-:Y:S01]  /*2470*/  FADD.FTZ R130, R85, R82 ;  /* 0x0000005255827221 */ /* 0x000fe20000010000 */
[----:B------:R-:W-:Y:S01]  /*2480*/  SHF.L.U32 R81, R81, 0x10, RZ ;  /* 0x0000001051517819 */ /* 0x000fe200000006ff */
[----:B------:R-:W-:Y:S01]  /*2490*/  FADD.FTZ R131, R131, R80 ;  /* 0x0000005083837221 */ /* 0x000fe20000010000 */
[----:B------:R-:W-:-:S02]  /*24a0*/  PRMT R83, R75, 0x7632, R83 ;  /* 0x000076324b537816 */ /* 0x000fc40000000053 */
[----:B------:R-:W-:Y:S01]  /*24b0*/  PRMT R82, R74, 0x7632, R82 ;  /* 0x000076324a527816 */ /* 0x000fe20000000052 */
[----:B------:R-:W-:Y:S01]  /*24c0*/  FADD.FTZ R132, R132, R81 ;  /* 0x0000005184847221 */ /* 0x000fe20000010000 */
[----:B------:R-:W-:Y:S01]  /*24d0*/  SHF.L.U32 R86, R86, 0x10, RZ ;  /* 0x0000001056567819 */ /* 0x000fe200000006ff */
[----:B------:R-:W-:Y:S01]  /*24e0*/  IMAD.U32 R85, R83, 0x10000, RZ ;  /* 0x0001000053557824 */ /* 0x000fe200078e00ff */
[----:B------:R-:W-:Y:S02]  /*24f0*/  SHF.L.U32 R87, R78, 0x10, RZ ;  /* 0x000000104e577819 */ /* 0x000fe400000006ff */
[----:B------:R-:W-:Y:S01]  /*2500*/  PRMT R80, R72, 0x7632, R80 ;  /* 0x0000763248507816 */ /* 0x000fe20000000050 */
[----:B------:R-:W-:Y:S01]  /*2510*/  FADD.FTZ R130, R130, R85 ;  /* 0x0000005582827221 */ /* 0x000fe20000010000 */
[----:B------:R-:W-:Y:S01]  /*2520*/  PRMT R81, R73, 0x7632, R81 ;  /* 0x0000763249517816 */ /* 0x000fe20000000051 */
[----:B------:R-:W-:Y:S01]  /*2530*/  FADD.FTZ R86, R87, R86 ;  /* 0x0000005657567221 */ /* 0x000fe20000010000 */
[----:B------:R-:W-:-:S02]  /*2540*/  SHF.L.U32 R83, R82, 0x10, RZ ;  /* 0x0000001052537819 */ /* 0x000fc400000006ff */
[----:B------:R-:W-:Y:S02]  /*2550*/  SHF.L.U32 R127, R74, 0x10, RZ ;  /* 0x000000104a7f7819 */ /* 0x000fe400000006ff */
[----:B------:R-:W-:Y:S01]  /*2560*/  SHF.L.U32 R84, R75, 0x10, RZ ;  /* 0x000000104b547819 */ /* 0x000fe200000006ff */
[----:B------:R-:W-:Y:S01]  /*2570*/  FADD.FTZ R132, R132, R83 ;  /* 0x0000005384847221 */ /* 0x000fe20000010000 */
[----:B------:R-:W-:Y:S01]  /*2580*/  SHF.L.U32 R82, R81, 0x10, RZ ;  /* 0x0000001051527819 */ /* 0x000fe200000006ff */
[----:B------:R-:W-:Y:S02]  /*2590*/  IMAD.U32 R81, R80, 0x10000, RZ ;  /* 0x0001000050517824 */ /* 0x000fe400078e00ff */
[----:B------:R-:W-:Y:S01]  /*25a0*/  FADD.FTZ R127, R127, R86 ;  /* 0x000000567f7f7221 */ /* 0x000fe20000010000 */
[----:B------:R-:W-:Y:S01]  /*25b0*/  FADD.FTZ R133, R84, R91 ;  /* 0x0000005b54857221 */ /* 0x000fe20000010000 */
[----:B------:R-:W-:Y:S01]  /*25c0*/  FADD.FTZ R131, R131, R82 ;  /* 0x0000005283837221 */ /* 0x000fe20000010000 */
[----:B------:R-:W-:-:S02]  /*25d0*/  FADD.FTZ R134, R134, R81 ;  /* 0x0000005186867221 */ /* 0x000fc40000010000 */
[----:B------:R-:W-:Y:S02]  /*25e0*/  F2FP.BF16.F32.PACK_AB R82, R132, R127 ;  /* 0x0000007f8452723e */ /* 0x000fe400000010ff */
[----:B------:R-:W-:Y:S02]  /*25f0*/  F2FP.BF16.F32.PACK_AB R83, R130, R133 ;  /* 0x000000858253723e */ /* 0x000fe400000010ff */
[----:B------:R-:W-:Y:S02]  /*2600*/  F2FP.BF16.F32.PACK_AB R81, R131, R124 ;  /* 0x0000007c8351723e */ /* 0x000fe400000010ff */
[----:B------:R-:W-:-:S07]  /*2610*/  F2FP.BF16.F32.PACK_AB R80, R134, R121 ;  /* 0x000000798650723e */ /* 0x000fce00000010ff */
.L_x_15:
[----:B------:R-:W0:Y:S01]  /*2620*/  @UP0 LDCU.64 UR4, c[0x0][0x3a8] ;  /* 0x00007500ff0407ac */ /* 0x000e220008000a00 */
[----:B------:R-:W-:Y:S02]  /*2630*/  PLOP3.LUT P0, PT, PT, PT, UP0, 0x80, 0x8 ;  /* 0x000000000008781c */ /* 0x000fe40003f0f008 */
[----:B------:R-:W-:Y:S02]  /*2640*/  PLOP3.LUT P1, PT, PT, PT, UP0, 0x80, 0x8 ;  /* 0x000000000008781c */ /* 0x000fe40003f2f008 */
[----:B------:R-:W-:-:S09]  /*2650*/  MOV R84, 0x10 ;  /* 0x0000001000547802 */ /* 0x000fd20000000f00 */
[C---:B0-----:R-:W-:Y:S01]  /*2660*/  @P0 IMAD.WIDE.U32 R84, R145.reuse, R84, UR4 ;  /* 0x0000000491540e25 */ /* 0x041fe2000f8e0054 */
[----:B------:R-:W-:-:S04]  /*2670*/  IADD3 R145, PT, PT, R145, 0x20, RZ ;  /* 0x0000002091917810 */ /* 0x000fc80007ffe0ff */
[----:B------:R1:W-:Y:S03]  /*2680*/  @P1 STG.E.128 desc[UR6][R84.64], R80 ;  /* 0x0000005054001986 */ /* 0x0003e6000c101d06 */
.L_x_12:
[----:B------:R-:W-:Y:S05]  /*2690*/  BSYNC.RECONVERGENT B0 ;  /* 0x0000000000007941 */ /* 0x000fea0003800200 */
.L_x_11:
[----:B------:R-:W-:Y:S01]  /*26a0*/  ISETP.GE.U32.AND P3, PT, R119, 0x60, PT ;  /* 0x000000607700780c */ /* 0x000fe20003f66070 */
[----:B------:R-:W-:-:S12]  /*26b0*/  BSSY.RECONVERGENT B0, `(.L_x_17) ;  /* 0x00000ad000007945 */ /* 0x000fd80003800200 */
[----:B------:R-:W-:Y:S05]  /*26c0*/  @!P3 BRA `(.L_x_18) ;  /* 0x0000000800acb947 */ /* 0x000fea0003800000 */
[----:B------:R-:W-:Y:S01]  /*26d0*/  ISETP.NE.U32.AND P0, PT, RZ, UR10, PT ;  /* 0x0000000aff007c0c */ /* 0x000fe2000bf05070 */
[----:B01----:R-:W0:Y:S01]  /*26e0*/  LDC.64 R84, c[0x0][0x390] ;  /* 0x0000e400ff547b82 */ /* 0x003e220000000a00 */
        /* <DEDUP_REMOVED lines=34> */
.L_x_20:
[C---:B------:R-:W-:Y:S01]  /*2910*/  PRMT R80, R84.reuse, 0x7632, R80 ;  /* 0x0000763254507816 */ /* 0x040fe20000000050 */
[----:B------:R-:W-:Y:S01]  /*2920*/  IMAD.U32 R91, R91, 0x10000, RZ ;  /* 0x000100005b5b7824 */ /* 0x000fe200078e00ff */
[----:B------:R-:W-:Y:S01]  /*2930*/  SHF.L.U32 R84, R84, 0x10, RZ ;  /* 0x0000001054547819 */ /* 0x000fe200000006ff */
[----:B------:R-:W-:Y:S01]  /*2940*/  IMAD.U32 R88, R88, 0x10000, RZ ;  /* 0x0001000058587824 */ /* 0x000fe200078e00ff */
[----:B------:R-:W-:Y:S02]  /*2950*/  SHF.L.U32 R81, R72, 0x10, RZ ;  /* 0x0000001048517819 */ /* 0x000fe400000006ff */
[C---:B------:R-:W-:Y:S01]  /*2960*/  PRMT R82, R85.reuse, 0x7632, R82 ;  /* 0x0000763255527816 */ /* 0x040fe20000000052 */
[----:B------:R-:W-:Y:S01]  /*2970*/  IMAD.U32 R85, R85, 0x10000, RZ ;  /* 0x0001000055557824 */ /* 0x000fe200078e00ff */
[----:B------:R-:W-:Y:S01]  /*2980*/  PRMT R83, R86, 0x7632, R83 ;  /* 0x0000763256537816 */ /* 0x000fe20000000053 */
[----:B------:R-:W-:Y:S01]  /*2990*/  FADD.FTZ R122, R81, R84 ;  /* 0x00000054517a7221 */ /* 0x000fe20000010000 */
[----:B------:R-:W-:-:S02]  /*29a0*/  PRMT R140, R87, 0x7632, R140 ;  /* 0x00007632578c7816 */ /* 0x000fc4000000008c */
[----:B------:R-:W-:Y:S01]  /*29b0*/  SHF.L.U32 R128, R86, 0x10, RZ ;  /* 0x0000001056807819 */ /* 0x000fe200000006ff */
[----:B------:R-:W-:Y:S01]  /*29c0*/  IMAD.U32 R86, R73, 0x10000, RZ ;  /* 0x0001000049567824 */ /* 0x000fe200078e00ff */
[----:B------:R-:W-:Y:S01]  /*29d0*/  SHF.L.U32 R129, R74, 0x10, RZ ;  /* 0x000000104a817819 */ /* 0x000fe200000006ff */
[----:B------:R-:W-:Y:S01]  /*29e0*/  IMAD.U32 R84, R83, 0x10000, RZ ;  /* 0x0001000053547824 */ /* 0x000fe200078e00ff */
[----:B------:R-:W-:Y:S01]  /*29f0*/  SHF.L.U32 R87, R87, 0x10, RZ ;  /* 0x0000001057577819 */ /* 0x000fe200000006ff */
[----:B------:R-:W-:Y:S01]  /*2a00*/  FADD.FTZ R125, R86, R85 ;  /* 0x00000055567d7221 */ /* 0x000fe20000010000 */
[----:B------:R-:W-:Y:S01]  /*2a10*/  SHF.L.U32 R90, R90, 0x10, RZ ;  /* 0x000000105a5a7819 */ /* 0x000fe200000006ff */
[----:B------:R-:W-:Y:S01]  /*2a20*/  FADD.FTZ R128, R129, R128 ;  /* 0x0000008081807221 */ /* 0x000fe20000010000 */
[----:B------:R-:W-:Y:S02]  /*2a30*/  SHF.L.U32 R89, R89, 0x10, RZ ;  /* 0x0000001059597819 */ /* 0x000fe400000006ff */
[----:B------:R-:W-:-:S02]  /*2a40*/  SHF.L.U32 R142, R75, 0x10, RZ ;  /* 0x000000104b8e7819 */ /* 0x000fc400000006ff */
[----:B------:R-:W-:Y:S01]  /*2a50*/  SHF.L.U32 R143, R140, 0x10, RZ ;  /* 0x000000108c8f7819 */ /* 0x000fe200000006ff */
[----:B------:R-:W-:Y:S01]  /*2a60*/  FADD.FTZ R141, R84, R89 ;  /* 0x00000059548d7221 */ /* 0x000fe20000010000 */
[----:B------:R-:W-:Y:S01]  /*2a70*/  SHF.L.U32 R81, R82, 0x10, RZ ;  /* 0x0000001052517819 */ /* 0x000fe200000006ff */
[----:B------:R-:W-:Y:S01]  /*2a80*/  FADD.FTZ R142, R142, R87 ;  /* 0x000000578e8e7221 */ /* 0x000fe20000010000 */
[----:B------:R-:W-:Y:S01]  /*2a90*/  SHF.L.U32 R80, R80, 0x10, RZ ;  /* 0x0000001050507819 */ /* 0x000fe200000006ff */
[----:B------:R-:W-:Y:S01]  /*2aa0*/  FADD.FTZ R143, R143, R88 ;  /* 0x000000588f8f7221 */ /* 0x000fe20000010000 */
[----:B------:R-:W-:Y:S01]  /*2ab0*/  F2FP.BF16.F32.PACK_AB R82, R141, R128 ;  /* 0x000000808d52723e */ /* 0x000fe200000010ff */
[----:B------:R-:W-:Y:S02]  /*2ac0*/  FADD.FTZ R140, R81, R90 ;  /* 0x0000005a518c7221 */ /* 0x000fe40000010000 */
[----:B------:R-:W-:Y:S01]  /*2ad0*/  FADD.FTZ R129, R80, R91 ;  /* 0x0000005b50817221 */ /* 0x000fe20000010000 */
[----:B------:R-:W-:-:S02]  /*2ae0*/  F2FP.BF16.F32.PACK_AB R83, R143, R142 ;  /* 0x0000008e8f53723e */ /* 0x000fc400000010ff */
[----:B------:R-:W-:Y:S02]  /*2af0*/  F2FP.BF16.F32.PACK_AB R81, R140, R125 ;  /* 0x0000007d8c51723e */ /* 0x000fe400000010ff */
[----:B------:R-:W-:Y:S01]  /*2b00*/  F2FP.BF16.F32.PACK_AB R80, R129, R122 ;  /* 0x0000007a8150723e */ /* 0x000fe200000010ff */
[----:B------:R-:W-:Y:S06]  /*2b10*/  BRA `(.L_x_21) ;  /* 0x0000000400807947 */ /* 0x000fec0003800000 */
.L_x_19:
[----:B------:R-:W-:-:S04]  /*2b20*/  UISETP.NE.U32.AND UP1, UPT, UR12, URZ, UPT ;  /* 0x000000ff0c00728c */ /* 0x000fc8000bf25070 */
[----:B------:R-:W-:-:S09]  /*2b30*/  UISETP.NE.AND.EX UP1, UPT, UR13, URZ, UPT, UP1 ;  /* 0x000000ff0d00728c */ /* 0x000fd2000bf25310 */
[----:B------:R-:W-:Y:S05]  /*2b40*/  BRA.U UP1, `(.L_x_22) ;  /* 0x0000000101947547 */ /* 0x000fea000b800000 */
        /* <DEDUP_REMOVED lines=12> */
[----:B------:R-:W-:Y:S01]  /*2c10*/  FADD.FTZ R125, R80, R85 ;  /* 0x00000055507d7221 */ /* 0x000fe20000010000 */
        /* <DEDUP_REMOVED lines=24> */
.L_x_22:
[----:B-----5:R-:W-:Y:S01]  /*2da0*/  PRMT R81, R84, 0x7632, R81 ;  /* 0x0000763254517816 */ /* 0x020fe20000000051 */
[C---:B------:R-:W-:Y:S01]  /*2db0*/  IMAD.U32 R83, R76.reuse, 0x10000, RZ ;  /* 0x000100004c537824 */ /* 0x040fe200078e00ff */
[----:B------:R-:W-:Y:S01]  /*2dc0*/  PRMT R80, R76, 0x7632, R80 ;  /* 0x000076324c507816 */ /* 0x000fe20000000050 */
[----:B------:R-:W-:Y:S01]  /*2dd0*/  IMAD.U32 R122, R72, 0x10000, RZ ;  /* 0x00010000487a7824 */ /* 0x000fe200078e00ff */
[----:B------:R-:W-:Y:S02]  /*2de0*/  SHF.L.U32 R84, R84, 0x10, RZ ;  /* 0x0000001054547819 */ /* 0x000fe400000006ff */
[C---:B------:R-:W-:Y:S02]  /*2df0*/  PRMT R88, R85.reuse, 0x7632, R88 ;  /* 0x0000763255587816 */ /* 0x040fe40000000058 */
[----:B------:R-:W-:Y:S01]  /*2e00*/  SHF.L.U32 R85, R85, 0x10, RZ ;  /* 0x0000001055557819 */ /* 0x000fe200000006ff */
[----:B------:R-:W-:Y:S01]  /*2e10*/  FADD.FTZ R83, R83, R84 ;  /* 0x0000005453537221 */ /* 0x000fe20000010000 */
[----:B------:R-:W-:Y:S01]  /*2e20*/  SHF.L.U32 R82, R77, 0x10, RZ ;  /* 0x000000104d527819 */ /* 0x000fe200000006ff */
[----:B------:R-:W-:Y:S01]  /*2e30*/  IMAD.U32 R84, R79, 0x10000, RZ ;  /* 0x000100004f547824 */ /* 0x000fe200078e00ff */
[----:B------:R-:W-:Y:S01]  /*2e40*/  SHF.L.U32 R81, R81, 0x10, RZ ;  /* 0x0000001051517819 */ /* 0x000fe200000006ff */
[----:B------:R-:W-:Y:S01]  /*2e50*/  FADD.FTZ R122, R122, R83 ;  /* 0x000000537a7a7221 */ /* 0x000fe20000010000 */
[----:B------:R-:W-:Y:S01]  /*2e60*/  SHF.L.U32 R80, R80, 0x10, RZ ;  /* 0x0000001050507819 */ /* 0x000fe200000006ff */
[----:B------:R-:W-:Y:S01]  /*2e70*/  FADD.FTZ R85, R82, R85 ;  /* 0x0000005552557221 */ /* 0x000fe20000010000 */
[----:B------:R-:W-:-:S02]  /*2e80*/  PRMT R89, R86, 0x7632, R89 ;  /* 0x0000763256597816 */ /* 0x000fc40000000059 */
[----:B------:R-:W-:Y:S01]  /*2e90*/  PRMT R90, R87, 0x7632, R90 ;  /* 0x00007632575a7816 */ /* 0x000fe2000000005a */
[--C-:B------:R-:W-:Y:S01]  /*2ea0*/  FADD.FTZ R129, R81, R80.reuse ;  /* 0x0000005051817221 */ /* 0x100fe20000010000 */
[----:B------:R-:W-:Y:S02]  /*2eb0*/  PRMT R80, R77, 0x7632, R80 ;  /* 0x000076324d507816 */ /* 0x000fe40000000050 */
[----:B------:R-:W-:Y:S01]  /*2ec0*/  PRMT R81, R78, 0x7632, R81 ;  /* 0x000076324e517816 */ /* 0x000fe20000000051 */
[----:B------:R-:W-:Y:S01]  /*2ed0*/  IMAD.U32 R143, R90, 0x10000, RZ ;  /* 0x000100005a8f7824 */ /* 0x000fe200078e00ff */
[----:B------:R-:W-:Y:S01]  /*2ee0*/  PRMT R82, R79, 0x7632, R82 ;  /* 0x000076324f527816 */ /* 0x000fe20000000052 */
[----:B------:R-:W-:Y:S01]  /*2ef0*/  IMAD.U32 R80, R80, 0x10000, RZ ;  /* 0x0001000050507824 */ /* 0x000fe200078e00ff */
[----:B------:R-:W-:Y:S02]  /*2f00*/  SHF.L.U32 R83, R88, 0x10, RZ ;  /* 0x0000001058537819 */ /* 0x000fe400000006ff */
[----:B------:R-:W-:-:S02]  /*2f10*/  SHF.L.U32 R91, R87, 0x10, RZ ;  /* 0x00000010575b7819 */ /* 0x000fc400000006ff */
[----:B------:R-:W-:Y:S01]  /*2f20*/  SHF.L.U32 R88, R89, 0x10, RZ ;  /* 0x0000001059587819 */ /* 0x000fe200000006ff */
[----:B------:R-:W-:Y:S01]  /*2f30*/  FADD.FTZ R140, R83, R80 ;  /* 0x00000050538c7221 */ /* 0x000fe20000010000 */
        /* <DEDUP_REMOVED lines=16> */
[----:B------:R-:W-:Y:S01]  /*3040*/  SHF.L.U32 R87, R74, 0x10, RZ ;  /* 0x000000104a577819 */ /* 0x000fe200000006ff */
[----:B------:R-:W-:Y:S01]  /*3050*/  FADD.FTZ R129, R129, R80 ;  /* 0x0000005081817221 */ /* 0x000fe20000010000 */
        /* <DEDUP_REMOVED lines=11> */
[----:B------:R-:W-:-:S07]  /*3110*/  F2FP.BF16.F32.PACK_AB R81, R140, R125 ;  /* 0x0000007d8c51723e */ /* 0x000fce00000010ff */
.L_x_21:
[----:B------:R-:W0:Y:S01]  /*3120*/  @UP0 LDCU.64 UR4, c[0x0][0x3a8] ;  /* 0x00007500ff0407ac */ /* 0x000e220008000a00 */
[----:B------:R-:W-:Y:S01]  /*3130*/  PLOP3.LUT P0, PT, PT, PT, UP0, 0x80, 0x8 ;  /* 0x000000000008781c */ /* 0x000fe20003f0f008 */
[----:B------:R-:W-:Y:S01]  /*3140*/  HFMA2 R84, -RZ, RZ, 0, 9.5367431640625e-07 ;  /* 0x00000010ff547431 */ /* 0x000fe200000001ff */
[----:B------:R-:W-:-:S11]  /*3150*/  PLOP3.LUT P1, PT, PT, PT, UP0, 0x80, 0x8 ;  /* 0x000000000008781c */ /* 0x000fd60003f2f008 */
[----:B0-----:R-:W-:-:S05]  /*3160*/  @P0 IMAD.WIDE.U32 R84, R145, R84, UR4 ;  /* 0x0000000491540e25 */ /* 0x001fca000f8e0054 */
[----:B------:R2:W-:Y:S02]  /*3170*/  @P1 STG.E.128 desc[UR6][R84.64], R80 ;  /* 0x0000005054001986 */ /* 0x0005e4000c101d06 */
.L_x_18:
[----:B------:R-:W-:Y:S05]  /*3180*/  BSYNC.RECONVERGENT B0 ;  /* 0x0000000000007941 */ /* 0x000fea0003800200 */
.L_x_17:
[----:B012---:R-:W-:Y:S01]  /*3190*/  FADD.FTZ R84, RZ, R120 ;  /* 0x00000078ff547221 */ /* 0x007fe20000010000 */
[C---:B------:R-:W-:Y:S01]  /*31a0*/  ISETP.GE.U32.AND P0, PT, R119.reuse, 0x20, PT ;  /* 0x000000207700780c */ /* 0x040fe20003f06070 */
[----:B------:R-:W-:Y:S01]  /*31b0*/  UMOV UR4, 0xffffffff ;  /* 0xffffffff00047882 */ /* 0x000fe20000000000 */
[----:B------:R-:W-:Y:S01]  /*31c0*/  ISETP.GT.U32.AND P5, PT, R119, 0x3f, PT ;  /* 0x0000003f7700780c */ /* 0x000fe20003fa4070 */
[----:B------:R-:W-:Y:S01]  /*31d0*/  FADD.FTZ R84, R135, R84 ;  /* 0x0000005487547221 */ /* 0x000fe20000010000 */
[----:B------:R-:W-:Y:S02]  /*31e0*/  ISETP.GT.U32.AND P4, PT, R119, 0x5f, PT ;  /* 0x0000005f7700780c */ /* 0x000fe40003f84070 */
[----:B------:R-:W-:Y:S01]  /*31f0*/  ISETP.NE.AND P1, PT, R118, RZ, PT ;  /* 0x000000ff7600720c */ /* 0x000fe20003f25270 */
[----:B------:R-:W-:-:S04]  /*3200*/  FADD.FTZ R85, R123, R84 ;  /* 0x000000547b557221 */ /* 0x000fc80000010000 */
[----:B------:R-:W-:-:S04]  /*3210*/  FADD.FTZ R85, R136, R85 ;  /* 0x0000005588557221 */ /* 0x000fc80000010000 */
[----:B------:R-:W-:-:S04]  /*3220*/  FADD.FTZ R84, R126, R85 ;  /* 0x000000557e547221 */ /* 0x000fc80000010000 */
[----:B------:R-:W-:-:S04]  /*3230*/  FADD.FTZ R84, R137, R84 ;  /* 0x0000005489547221 */ /* 0x000fc80000010000 */
[----:B------:R-:W-:-:S04]  /*3240*/  FADD.FTZ R85, R139, R84 ;  /* 0x000000548b557221 */ /* 0x000fc80000010000 */
[----:B------:R-:W-:-:S05]  /*3250*/  FADD.FTZ R85, R138, R85 ;  /* 0x000000558a557221 */ /* 0x000fca0000010000 */
[----:B------:R-:W-:-:S05]  /*3260*/  FSEL R85, R85, RZ, P0 ;  /* 0x000000ff55557208 */ /* 0x000fca0000000000 */
[----:B------:R-:W-:-:S04]  /*3270*/  FADD.FTZ R87, R121, R85 ;  /* 0x0000005579577221 */ /* 0x000fc80000010000 */
[----:B------:R-:W-:-:S04]  /*3280*/  FADD.FTZ R87, R134, R87 ;  /* 0x0000005786577221 */ /* 0x000fc80000010000 */
[----:B------:R-:W-:-:S04]  /*3290*/  FADD.FTZ R84, R124, R87 ;  /* 0x000000577c547221 */ /* 0x000fc80000010000 */
[----:B------:R-:W-:-:S04]  /*32a0*/  FADD.FTZ R84, R131, R84 ;  /* 0x0000005483547221 */ /* 0x000fc80000010000 */
[----:B------:R-:W-:-:S04]  /*32b0*/  FADD.FTZ R87, R127, R84 ;  /* 0x000000547f577221 */ /* 0x000fc80000010000 */
[----:B------:R-:W-:-:S04]  /*32c0*/  FADD.FTZ R84, R132, R87 ;  /* 0x0000005784547221 */ /* 0x000fc80000010000 */
[----:B------:R-:W-:-:S04]  /*32d0*/  FADD.FTZ R87, R133, R84 ;  /* 0x0000005485577221 */ /* 0x000fc80000010000 */
[----:B------:R-:W-:-:S04]  /*32e0*/  @P5 FADD.FTZ R85, R130, R87 ;  /* 0x0000005782555221 */ /* 0x000fc80000010000 */
[----:B------:R-:W-:-:S04]  /*32f0*/  FADD.FTZ R84, R122, R85 ;  /* 0x000000557a547221 */ /* 0x000fc80000010000 */
[----:B------:R-:W-:-:S04]  /*3300*/  FADD.FTZ R84, R129, R84 ;  /* 0x0000005481547221 */ /* 0x000fc80000010000 */
[----:B------:R-:W-:-:S04]  /*3310*/  FADD.FTZ R87, R125, R84 ;  /* 0x000000547d577221 */ /* 0x000fc80000010000 */
[----:B------:R-:W-:-:S04]  /*3320*/  FADD.FTZ R87, R140, R87 ;  /* 0x000000578c577221 */ /* 0x000fc80000010000 */
[----:B------:R-:W-:-:S04]  /*3330*/  FADD.FTZ R84, R128, R87 ;  /* 0x0000005780547221 */ /* 0x000fc80000010000 */
[----:B------:R-:W-:-:S04]  /*3340*/  FADD.FTZ R87, R141, R84 ;  /* 0x000000548d577221 */ /* 0x000fc80000010000 */
[----:B------:R-:W-:-:S04]  /*3350*/  FADD.FTZ R84, R142, R87 ;  /* 0x000000578e547221 */ /* 0x000fc80000010000 */
[----:B------:R-:W-:Y:S01]  /*3360*/  @P4 FADD.FTZ R85, R143, R84 ;  /* 0x000000548f554221 */ /* 0x000fe20000010000 */
[----:B------:R-:W-:Y:S06]  /*3370*/  BRA.DIV UR4, `(.L_x_23) ;  /* 0x00000016043c7947 */ /* 0x000fec000b800000 */
[----:B------:R-:W0:Y:S01]  /*3380*/  SHFL.BFLY PT, R84, R85, 0x1, 0x1f ;  /* 0x0c201f0055547f89 */ /* 0x000e2200000e0000 */
[----:B------:R-:W1:Y:S01]  /*3390*/  LDC R88, c[0x0][0x400] ;  /* 0x00010000ff587b82 */ /* 0x000e620000000800 */
[----:B0-----:R-:W-:-:S05]  /*33a0*/  FADD.FTZ R86, R85, R84 ;  /* 0x0000005455567221 */ /* 0x001fca0000010000 */
[----:B------:R-:W0:Y:S02]  /*33b0*/  SHFL.BFLY PT, R87, R86, 0x2, 0x1f ;  /* 0x0c401f0056577f89 */ /* 0x000e2400000e0000 */
[----:B0-----:R-:W-:-:S05]  /*33c0*/  FADD.FTZ R87, R86, R87 ;  /* 0x0000005756577221 */ /* 0x001fca0000010000 */
[----:B------:R-:W0:Y:S02]  /*33d0*/  SHFL.BFLY PT, R84, R87, 0x4, 0x1f ;  /* 0x0c801f0057547f89 */ /* 0x000e2400000e0000 */
[----:B0-----:R-:W-:-:S05]  /*33e0*/  FADD.FTZ R90, R87, R84 ;  /* 0x00000054575a7221 */ /* 0x001fca0000010000 */
[----:B------:R-:W0:Y:S02]  /*33f0*/  SHFL.BFLY PT, R89, R90, 0x8, 0x1f ;  /* 0x0d001f005a597f89 */ /* 0x000e2400000e0000 */
[----:B0-----:R-:W-:-:S05]  /*3400*/  FADD.FTZ R91, R90, R89 ;  /* 0x000000595a5b7221 */ /* 0x001fca0000010000 */
[----:B------:R-:W0:Y:S02]  /*3410*/  SHFL.BFLY PT, R84, R91, 0x10, 0x1f ;  /* 0x0e001f005b547f89 */ /* 0x000e2400000e0000 */
[----:B0-----:R-:W-:-:S04]  /*3420*/  FADD.FTZ R89, R91, R84 ;  /* 0x000000545b597221 */ /* 0x001fc80000010000 */
[----:B-1----:R-:W-:-:S04]  /*3430*/  FMUL.FTZ R89, R89, R88 ;  /* 0x0000005859597220 */ /* 0x002fc80000410000 */
[--C-:B------:R-:W-:Y:S01]  /*3440*/  FADD.FTZ R84, R120, -R89.reuse ;  /* 0x8000005978547221 */ /* 0x100fe20000010000 */
[--C-:B------:R-:W-:Y:S01]  /*3450*/  FADD.FTZ R85, R135, -R89.reuse ;  /* 0x8000005987557221 */ /* 0x100fe20000010000 */
[--C-:B------:R-:W-:Y:S01]  /*3460*/  FADD.FTZ R87, R123, -R89.reuse ;  /* 0x800000597b577221 */ /* 0x100fe20000010000 */
[--C-:B------:R-:W-:Y:S01]  /*3470*/  FADD.FTZ R86, R134, -R89.reuse ;  /* 0x8000005986567221 */ /* 0x100fe20000010000 */
[----:B------:R-:W-:Y:S01]  /*3480*/  FFMA.FTZ R84, R84, R84, RZ ;  /* 0x0000005454547223 */ /* 0x000fe200000100ff */
[----:B------:R-:W-:-:S03]  /*3490*/  FADD.FTZ R90, R124, -R89 ;  /* 0x800000597c5a7221 */ /* 0x000fc60000010000 */
[----:B------:R-:W-:Y:S01]  /*34a0*/  FFMA.FTZ R84, R85, R85, R84 ;  /* 0x0000005555547223 */ /* 0x000fe20000010054 */
        /* <DEDUP_REMOVED lines=12> */
[----:B------:R-:W-:-:S04]  /*3570*/  FADD.FTZ R85, R121, -R89 ;  /* 0x8000005979557221 */ /* 0x000fc80000010000 */
[----:B------:R-:W-:-:S05]  /*3580*/  FSEL R84, R84, RZ, P0 ;  /* 0x000000ff54547208 */ /* 0x000fca0000000000 */
[----:B------:R-:W-:-:S04]  /*3590*/  FFMA.FTZ R85, R85, R85, R84 ;  /* 0x0000005555557223 */ /* 0x000fc80000010054 */
        /* <DEDUP_REMOVED lines=12> */
[----:B------:R-:W-:Y:S01]  /*3660*/  @P5 FFMA.FTZ R84, R86, R86, R85 ;  /* 0x0000005656545223 */ /* 0x000fe20000010055 */
[----:B------:R-:W-:-:S03]  /*3670*/  FADD.FTZ R86, R129, -R89 ;  /* 0x8000005981567221 */ /* 0x000fc60000010000 */
        /* <DEDUP_REMOVED lines=11> */
[----:B------:R-:W-:-:S04]  /*3730*/  FFMA.FTZ R87, R90, R90, R87 ;  /* 0x0000005a5a577223 */ /* 0x000fc80000010057 */
[----:B------:R-:W-:-:S05]  /*3740*/  @P4 FFMA.FTZ R84, R86, R86, R87 ;  /* 0x0000005656544223 */ /* 0x000fca0000010057 */
[----:B------:R-:W0:Y:S02]  /*3750*/  SHFL.BFLY PT, R85, R84, 0x1, 0x1f ;  /* 0x0c201f0054557f89 */ /* 0x000e2400000e0000 */
[----:B0-----:R-:W-:-:S05]  /*3760*/  FADD.FTZ R85, R84, R85 ;  /* 0x0000005554557221 */ /* 0x001fca0000010000 */
[----:B------:R-:W0:Y:S02]  /*3770*/  SHFL.BFLY PT, R86, R85, 0x2, 0x1f ;  /* 0x0c401f0055567f89 */ /* 0x000e2400000e0000 */
[----:B0-----:R-:W-:-:S05]  /*3780*/  FADD.FTZ R86, R85, R86 ;  /* 0x0000005655567221 */ /* 0x001fca0000010000 */
[----:B------:R-:W0:Y:S02]  /*3790*/  SHFL.BFLY PT, R87, R86, 0x4, 0x1f ;  /* 0x0c801f0056577f89 */ /* 0x000e2400000e0000 */
[----:B0-----:R-:W-:-:S05]  /*37a0*/  FADD.FTZ R87, R86, R87 ;  /* 0x0000005756577221 */ /* 0x001fca0000010000 */
[----:B------:R-:W0:Y:S02]  /*37b0*/  SHFL.BFLY PT, R90, R87, 0x8, 0x1f ;  /* 0x0d001f00575a7f89 */ /* 0x000e2400000e0000 */
[----:B0-----:R-:W-:-:S05]  /*37c0*/  FADD.FTZ R90, R87, R90 ;  /* 0x0000005a575a7221 */ /* 0x001fca0000010000 */
[----:B------:R0:W1:Y:S02]  /*37d0*/  SHFL.BFLY PT, R91, R90, 0x10, 0x1f ;  /* 0x0e001f005a5b7f89 */ /* 0x00006400000e0000 */
.L_x_42:
[----:B------:R-:W-:Y:S01]  /*37e0*/  FMUL.FTZ R145, R89, R89 ;  /* 0x0000005959917220 */ /* 0x000fe20000410000 */
[----:B------:R-:W-:Y:S01]  /*37f0*/  PLOP3.LUT P4, PT, PT, PT, UP2, 0x40, 0x4 ;  /* 0x000000000004781c */ /* 0x000fe20003f8e828 */
[----:B------:R-:W2:Y:S01]  /*3800*/  @!P1 LDC.64 R86, c[0x0][0x3c0] ;  /* 0x0000f000ff569b82 */ /* 0x000ea20000000a00 */
[----:B-1----:R-:W-:Y:S01]  /*3810*/  FADD.FTZ R91, R90, R91 ;  /* 0x0000005b5a5b7221 */ /* 0x002fe20000010000 */
[----:B------:R-:W-:Y:S01]  /*3820*/  BSSY.RECONVERGENT B0, `(.L_x_24) ;  /* 0x000005c000007945 */ /* 0x000fe20003800200 */
[----:B------:R-:W-:Y:S02]  /*3830*/  FSEL R145, R145, RZ, !P4 ;  /* 0x000000ff91917208 */ /* 0x000fe40006000000 */
[----:B------:R-:W-:Y:S01]  /*3840*/  FFMA.FTZ R88, R91, R88, UR8 ;  /* 0x000000085b587e23 */ /* 0x000fe20008010058 */
[----:B------:R-:W-:Y:S02]  /*3850*/  PLOP3.LUT P4, PT, PT, PT, UP2, 0x40, 0x4 ;  /* 0x000000000004781c */ /* 0x000fe40003f8e828 */
[----:B------:R-:W1:Y:S01]  /*3860*/  @!P1 LDC.64 R84, c[0x0][0x3c8] ;  /* 0x0000f200ff549b82 */ /* 0x000e620000000a00 */
[----:B------:R-:W-:Y:S01]  /*3870*/  FADD.FTZ R88, R88, R145 ;  /* 0x0000009158587221 */ /* 0x000fe20000010000 */
[----:B------:R-:W-:-:S03]  /*3880*/  FSEL R145, R89, RZ, P4 ;  /* 0x000000ff59917208 */ /* 0x000fc60002000000 */
[----:B------:R-:W3:Y:S01]  /*3890*/  MUFU.RSQ R150, R88 ;  /* 0x0000005800967308 */ /* 0x000ee20000001400 */
[----:B--2---:R-:W-:-:S05]  /*38a0*/  @!P1 IMAD.WIDE R86, R117, 0x4, R86 ;  /* 0x0000000475569825 */ /* 0x004fca00078e0256 */
[----:B------:R2:W-:Y:S01]  /*38b0*/  @!P1 STG.E desc[UR6][R86.64], R89 ;  /* 0x0000005956009986 */ /* 0x0005e2000c101906 */
[----:B-1----:R-:W-:-:S05]  /*38c0*/  @!P1 IMAD.WIDE R84, R117, 0x4, R84 ;  /* 0x0000000475549825 */ /* 0x002fca00078e0254 */
[----:B---3--:R2:W-:Y:S01]  /*38d0*/  @!P1 STG.E desc[UR6][R84.64], R150 ;  /* 0x0000009654009986 */ /* 0x0085e2000c101906 */
[----:B------:R-:W-:Y:S05]  /*38e0*/  @!P0 BRA `(.L_x_25) ;  /* 0x00000004003c8947 */ /* 0x000fea0003800000 */
[--C-:B--2---:R-:W-:Y:S01]  /*38f0*/  FADD.FTZ R85, R139, -R145.reuse ;  /* 0x800000918b557221 */ /* 0x104fe20000010000 */
[----:B------:R-:W-:Y:S01]  /*3900*/  SHF.L.U32 R156, R27, 0x10, RZ ;  /* 0x000000101b9c7819 */ /* 0x000fe200000006ff */
[----:B------:R-:W-:Y:S01]  /*3910*/  FADD.FTZ R89, R138, -R145 ;  /* 0x800000918a597221 */ /* 0x000fe20000010000 */
[----:B------:R-:W-:Y:S01]  /*3920*/  SHF.L.U32 R152, R31, 0x10, RZ ;  /* 0x000000101f987819 */ /* 0x000fe200000006ff */
[----:B------:R-:W-:Y:S01]  /*3930*/  IMAD.U32 R84, R47, 0x10000, RZ ;  /* 0x000100002f547824 */ /* 0x000fe200078e00ff */
[----:B------:R-:W-:Y:S01]  /*3940*/  SHF.L.U32 R87, R55, 0x10, RZ ;  /* 0x0000001037577819 */ /* 0x000fe200000006ff */
[----:B------:R-:W-:Y:S01]  /*3950*/  FMUL.FTZ R85, R150, R85 ;  /* 0x0000005596557220 */ /* 0x000fe20000410000 */
[----:B------:R-:W-:Y:S01]  /*3960*/  SHF.L.U32 R88, R14, 0x10, RZ ;  /* 0x000000100e587819 */ /* 0x000fe200000006ff */
[----:B------:R-:W-:Y:S01]  /*3970*/  IMAD.U32 R86, R13, 0x10000, RZ ;  /* 0x000100000d567824 */ /* 0x000fe200078e00ff */
[----:B0-----:R-:W-:Y:S01]  /*3980*/  SHF.L.U32 R90, R15, 0x10, RZ ;  /* 0x000000100f5a7819 */ /* 0x001fe200000006ff */
[----:B------:R-:W-:Y:S01]  /*3990*/  FMUL.FTZ R89, R150, R89 ;  /* 0x0000005996597220 */ /* 0x000fe20000410000 */
[----:B------:R-:W-:-:S02]  /*39a0*/  IMAD.U32 R91, R16, 0x10000, RZ ;  /* 0x00010000105b7824 */ /* 0x000fc400078e00ff */
[C---:B------:R-:W-:Y:S01]  /*39b0*/  FFMA.FTZ R156, R85.reuse, R156, R84 ;  /* 0x0000009c559c7223 */ /* 0x040fe20000010054 */
[----:B------:R-:W-:Y:S01]  /*39c0*/  FFMA.FTZ R152, R85, R152, R87 ;  /* 0x0000009855987223 */ /* 0x000fe20000010057 */
[----:B------:R-:W-:Y:S01]  /*39d0*/  FADD.FTZ R85, R126, -R145 ;  /* 0x800000917e557221 */ /* 0x000fe20000010000 */
[C---:B------:R-:W-:Y:S01]  /*39e0*/  FFMA.FTZ R87, R89.reuse, R86, R88 ;  /* 0x0000005659577223 */ /* 0x040fe20000010058 */
[----:B------:R-:W-:Y:S01]  /*39f0*/  FFMA.FTZ R91, R89, R90, R91 ;  /* 0x0000005a595b7223 */ /* 0x000fe2000001005b */
[----:B------:R-:W-:Y:S01]  /*3a00*/  SHF.L.U32 R84, R26, 0x10, RZ ;  /* 0x000000101a547819 */ /* 0x000fe200000006ff */
[----:B------:R-:W-:Y:S01]  /*3a10*/  IMAD.U32 R88, R30, 0x10000, RZ ;  /* 0x000100001e587824 */ /* 0x000fe200078e00ff */
[----:B------:R-:W-:Y:S01]  /*3a20*/  SHF.L.U32 R86, R46, 0x10, RZ ;  /* 0x000000102e567819 */ /* 0x000fe200000006ff */
[----:B------:R-:W-:Y:S01]  /*3a30*/  FADD.FTZ R89, R137, -R145 ;  /* 0x8000009189597221 */ /* 0x000fe20000010000 */
[----:B------:R-:W-:Y:S01]  /*3a40*/  SHF.L.U32 R151, R54, 0x10, RZ ;  /* 0x0000001036977819 */ /* 0x000fe200000006ff */
[----:B------:R-:W-:Y:S01]  /*3a50*/  FMUL.FTZ R85, R150, R85 ;  /* 0x0000005596557220 */ /* 0x000fe20000410000 */
[----:B------:R-:W-:Y:S01]  /*3a60*/  SHF.L.U32 R90, R9, 0x10, RZ ;  /* 0x00000010095a7819 */ /* 0x000fe200000006ff */
[----:B------:R-:W-:-:S02]  /*3a70*/  IMAD.U32 R146, R10, 0x10000, RZ ;  /* 0x000100000a927824 */ /* 0x000fc400078e00ff */
[C---:B------:R-:W-:Y:S01]  /*3a80*/  FMUL.FTZ R89, R150.reuse, R89 ;  /* 0x0000005996597220 */ /* 0x040fe20000410000 */
[C---:B------:R-:W-:Y:S01]  /*3a90*/  FFMA.FTZ R155, R85.reuse, R84, R86 ;  /* 0x00000054559b7223 */ /* 0x040fe20000010056 */
[----:B------:R-:W-:Y:S01]  /*3aa0*/  FFMA.FTZ R151, R85, R88, R151 ;  /* 0x0000005855977223 */ /* 0x000fe20000010097 */
[----:B------:R-:W-:Y:S01]  /*3ab0*/  FADD.FTZ R85, R123, -R145 ;  /* 0x800000917b557221 */ /* 0x000fe20000010000 */
[----:B------:R-:W-:Y:S01]  /*3ac0*/  FFMA.FTZ R86, R89, R90, R146 ;  /* 0x0000005a59567223 */ /* 0x000fe20000010092 */
[----:B------:R-:W-:Y:S01]  /*3ad0*/  SHF.L.U32 R88, R45, 0x10, RZ ;  /* 0x000000102d587819 */ /* 0x000fe200000006ff */
[----:B------:R-:W-:Y:S01]  /*3ae0*/  IMAD.U32 R84, R25, 0x10000, RZ ;  /* 0x0001000019547824 */ /* 0x000fe200078e00ff */
[----:B------:R-:W-:Y:S01]  /*3af0*/  SHF.L.U32 R90, R11, 0x10, RZ ;  /* 0x000000100b5a7819 */ /* 0x000fe200000006ff */
[----:B------:R-:W-:Y:S01]  /*3b00*/  FMUL.FTZ R85, R150, R85 ;  /* 0x0000005596557220 */ /* 0x000fe20000410000 */
[----:B------:R-:W-:Y:S01]  /*3b10*/  SHF.L.U32 R146, R12, 0x10, RZ ;  /* 0x000000100c927819 */ /* 0x000fe200000006ff */
[----:B------:R-:W-:Y:S01]  /*3b20*/  IMAD.U32 R154, R7, 0x10000, RZ ;  /* 0x00010000079a7824 */ /* 0x000fe200078e00ff */
[----:B------:R-:W-:Y:S01]  /*3b30*/  SHF.L.U32 R148, R6, 0x10, RZ ;  /* 0x0000001006947819 */ /* 0x000fe200000006ff */
[----:B------:R-:W-:Y:S01]  /*3b40*/  FFMA.FTZ R84, R85, R84, R88 ;  /* 0x0000005455547223 */ /* 0x000fe20000010058 */
[----:B------:R-:W-:Y:S01]  /*3b50*/  SHF.L.U32 R88, R29, 0x10, RZ ;  /* 0x000000101d587819 */ /* 0x000fe200000006ff */
[----:B------:R-:W-:Y:S01]  /*3b60*/  FFMA.FTZ R90, R89, R90, R146 ;  /* 0x0000005a595a7223 */ /* 0x000fe20000010092 */
[----:B------:R-:W-:-:S02]  /*3b70*/  IMAD.U32 R146, R53, 0x10000, RZ ;  /* 0x0001000035927824 */ /* 0x000fc400078e00ff */
[----:B------:R-:W-:Y:S01]  /*3b80*/  FADD.FTZ R89, R136, -R145 ;  /* 0x8000009188597221 */ /* 0x000fe20000010000 */
[----:B------:R-:W-:Y:S01]  /*3b90*/  SHF.L.U32 R147, R8, 0x10, RZ ;  /* 0x0000001008937819 */ /* 0x000fe200000006ff */
[----:B------:R-:W-:Y:S02]  /*3ba0*/  IMAD.U32 R158, R0, 0x10000, RZ ;  /* 0x00010000009e7824 */ /* 0x000fe400078e00ff */
[----:B------:R-:W-:Y:S01]  /*3bb0*/  FFMA.FTZ R88, R85, R88, R146 ;  /* 0x0000005855587223 */ /* 0x000fe20000010092 */
[----:B------:R-:W-:Y:S01]  /*3bc0*/  SHF.L.U32 R146, R5, 0x10, RZ ;  /* 0x0000001005927819 */ /* 0x000fe200000006ff */
[----:B------:R-:W-:Y:S01]  /*3bd0*/  FMUL.FTZ R89, R150, R89 ;  /* 0x0000005996597220 */ /* 0x000fe20000410000 */
[----:B------:R-:W-:Y:S01]  /*3be0*/  SHF.L.U32 R153, R52, 0x10, RZ ;  /* 0x0000001034997819 */ /* 0x000fe200000006ff */
[----:B------:R-:W-:Y:S01]  /*3bf0*/  IMAD.U32 R161, R4, 0x10000, RZ ;  /* 0x0001000004a17824 */ /* 0x000fe200078e00ff */
[----:B------:R-:W-:Y:S01]  /*3c00*/  SHF.L.U32 R160, R2, 0x10, RZ ;  /* 0x0000001002a07819 */ /* 0x000fe200000006ff */
[C---:B------:R-:W-:Y:S01]  /*3c10*/  FFMA.FTZ R85, R89.reuse, R146, R148 ;  /* 0x0000009259557223 */ /* 0x040fe20000010094 */
[----:B------:R-:W-:Y:S01]  /*3c20*/  FFMA.FTZ R89, R89, R154, R147 ;  /* 0x0000009a59597223 */ /* 0x000fe20000010093 */
[----:B------:R-:W-:Y:S01]  /*3c30*/  FADD.FTZ R147, R120, -R145 ;  /* 0x8000009178937221 */ /* 0x000fe20000010000 */
[----:B------:R-:W-:Y:S01]  /*3c40*/  SHF.L.U32 R154, R24, 0x10, RZ ;  /* 0x00000010189a7819 */ /* 0x000fe200000006ff */
[----:B------:R-:W-:Y:S01]  /*3c50*/  IMAD.U32 R146, R44, 0x10000, RZ ;  /* 0x000100002c927824 */ /* 0x000fe200078e00ff */
[----:B------:R-:W-:Y:S01]  /*3c60*/  SHF.L.U32 R148, R28, 0x10, RZ ;  /* 0x000000101c947819 */ /* 0x000fe200000006ff */
[----:B------:R-:W-:Y:S01]  /*3c70*/  FMUL.FTZ R147, R150, R147 ;  /* 0x0000009396937220 */ /* 0x000fe20000410000 */
[----:B------:R-:W-:-:S02]  /*3c80*/  F2FP.BF16.F32.PACK_AB R85, R85, R84 ;  /* 0x000000545555723e */ /* 0x000fc400000010ff */
[----:B------:R-:W-:Y:S01]  /*3c90*/  F2FP.BF16.F32.PACK_AB R87, R87, R156 ;  /* 0x0000009c5757723e */ /* 0x000fe200000010ff */
[C---:B------:R-:W-:Y:S01]  /*3ca0*/  FFMA.FTZ R154, R147.reuse, R154, R146 ;  /* 0x0000009a939a7223 */ /* 0x040fe20000010092 */
[----:B------:R-:W-:Y:S01]  /*3cb0*/  FFMA.FTZ R153, R147, R148, R153 ;  /* 0x0000009493997223 */ /* 0x000fe20000010099 */
[----:B------:R-:W-:Y:S01]  /*3cc0*/  FADD.FTZ R147, R135, -R145 ;  /* 0x8000009187937221 */ /* 0x000fe20000010000 */
[----:B------:R-:W0:Y:S01]  /*3cd0*/  LDC.64 R148, c[0x0][0x428] ;  /* 0x00010a00ff947b82 */ /* 0x000e220000000a00 */
[----:B------:R-:W-:Y:S02]  /*3ce0*/  F2FP.BF16.F32.PACK_AB R86, R86, R155 ;  /* 0x0000009b5656723e */ /* 0x000fe400000010ff */
[----:B------:R-:W-:Y:S01]  /*3cf0*/  FMUL.FTZ R157, R150, R147 ;  /* 0x00000093969d7220 */ /* 0x000fe20000410000 */
[----:B------:R-:W-:Y:S02]  /*3d00*/  F2FP.BF16.F32.PACK_AB R89, R89, R88 ;  /* 0x000000585959723e */ /* 0x000fe400000010ff */
[----:B------:R-:W-:Y:S01]  /*3d10*/  F2FP.BF16.F32.PACK_AB R91, R91, R152 ;  /* 0x000000985b5b723e */ /* 0x000fe200000010ff */
[----:B------:R-:W-:Y:S01]  /*3d20*/  FFMA.FTZ R159, R157, R158, R160 ;  /* 0x0000009e9d9f7223 */ /* 0x000fe200000100a0 */
[----:B------:R-:W1:Y:S01]  /*3d30*/  LDC.64 R146, c[0x0][0x430] ;  /* 0x00010c00ff927b82 */ /* 0x000e620000000a00 */
[----:B------:R-:W-:-:S02]  /*3d40*/  SHF.L.U32 R158, R3, 0x10, RZ ;  /* 0x00000010039e7819 */ /* 0x000fc400000006ff */
[----:B------:R-:W-:Y:S02]  /*3d50*/  F2FP.BF16.F32.PACK_AB R90, R90, R151 ;  /* 0x000000975a5a723e */ /* 0x000fe400000010ff */
[----:B------:R-:W-:Y:S01]  /*3d60*/  F2FP.BF16.F32.PACK_AB R84, R159, R154 ;  /* 0x0000009a9f54723e */ /* 0x000fe200000010ff */
[----:B------:R-:W-:-:S05]  /*3d70*/  FFMA.FTZ R158, R157, R158, R161 ;  /* 0x0000009e9d9e7223 */ /* 0x000fca00000100a1 */
[----:B------:R-:W-:Y:S01]  /*3d80*/  F2FP.BF16.F32.PACK_AB R88, R158, R153 ;  /* 0x000000999e58723e */ /* 0x000fe200000010ff */
[----:B0-----:R-:W-:-:S05]  /*3d90*/  IMAD.WIDE.U32 R148, R144, 0x10, R148 ;  /* 0x0000001090947825 */ /* 0x001fca00078e0094 */
[----:B------:R3:W-:Y:S01]  /*3da0*/  STG.E.128 desc[UR6][R148.64], R84 ;  /* 0x0000005494007986 */ /* 0x0007e2000c101d06 */
[C---:B-1----:R-:W-:Y:S01]  /*3db0*/  IMAD.WIDE.U32 R146, R144.reuse, 0x10, R146 ;  /* 0x0000001090927825 */ /* 0x042fe200078e0092 */
[----:B------:R-:W-:-:S04]  /*3dc0*/  IADD3 R144, PT, PT, R144, 0x20, RZ ;  /* 0x0000002090907810 */ /* 0x000fc80007ffe0ff */
[----:B------:R3:W-:Y:S03]  /*3dd0*/  STG.E.128 desc[UR6][R146.64], R88 ;  /* 0x0000005892007986 */ /* 0x0007e6000c101d06 */
.L_x_25:
[----:B------:R-:W-:Y:S05]  /*3de0*/  BSYNC.RECONVERGENT B0 ;  /* 0x0000000000007941 */ /* 0x000fea0003800200 */
.L_x_24:
[----:B------:R-:W-:Y:S04]  /*3df0*/  BSSY.RECONVERGENT B0, `(.L_x_26) ;  /* 0x0000051000007945 */ /* 0x000fe80003800200 */
[----:B------:R-:W-:Y:S05]  /*3e00*/  @!P2 BRA `(.L_x_27) ;  /* 0x00000004003ca947 */ /* 0x000fea0003800000 */
[--C-:B--23--:R-:W-:Y:S01]  /*3e10*/  FADD.FTZ R85, R133, -R145.reuse ;  /* 0x8000009185557221 */ /* 0x10cfe20000010000 */
        /* <DEDUP_REMOVED lines=24> */
[----:B------:R-:W-:Y:S01]  /*3fa0*/  FMUL.FTZ R89, R150, R89 ;  /* 0x0000005996597220 */ /* 0x000fe20000410000 */
        /* <DEDUP_REMOVED lines=53> */
.L_x_27:
[----:B------:R-:W-:Y:S05]  /*4300*/  BSYNC.RECONVERGENT B0 ;  /* 0x0000000000007941 */ /* 0x000fea0003800200 */
.L_x_26:
[----:B------:R-:W-:Y:S04]  /*4310*/  BSSY.RECONVERGENT B0, `(.L_x_28) ;  /* 0x0000050000007945 */ /* 0x000fe80003800200 */
[----:B------:R-:W-:Y:S05]  /*4320*/  @!P3 BRA `(.L_x_29) ;  /* 0x000000040038b947 */ /* 0x000fea0003800000 */
[--C-:B--234-:R-:W-:Y:S01]  /*4330*/  FADD.FTZ R85, R122, -R145.reuse ;  /* 0x800000917a557221 */ /* 0x11cfe20000010000 */
[----:B------:R-:W-:Y:S01]  /*4340*/  SHF.L.U32 R84, R56, 0x10, RZ ;  /* 0x0000001038547819 */ /* 0x000fe200000006ff */
[----:B------:R-:W-:Y:S01]  /*4350*/  FADD.FTZ R87, R129, -R145 ;  /* 0x8000009181577221 */ /* 0x000fe20000010000 */
[----:B------:R-:W-:Y:S01]  /*4360*/  SHF.L.U32 R88, R60, 0x10, RZ ;  /* 0x000000103c587819 */ /* 0x000fe200000006ff */
[----:B------:R-:W-:Y:S01]  /*4370*/  IMAD.U32 R86, R64, 0x10000, RZ ;  /* 0x0001000040567824 */ /* 0x000fe200078e00ff */
[----:B------:R-:W-:Y:S01]  /*4380*/  SHF.L.U32 R149, R68, 0x10, RZ ;  /* 0x0000001044957819 */ /* 0x000fe200000006ff */
[----:B------:R-:W-:Y:S01]  /*4390*/  FMUL.FTZ R85, R150, R85 ;  /* 0x0000005596557220 */ /* 0x000fe20000410000 */
[----:B------:R-:W-:Y:S01]  /*43a0*/  SHF.L.U32 R91, R102, 0x10, RZ ;  /* 0x00000010665b7819 */ /* 0x000fe200000006ff */
[----:B------:R-:W-:Y:S02]  /*43b0*/  IMAD.U32 R89, R101, 0x10000, RZ ;  /* 0x0001000065597824 */ /* 0x000fe400078e00ff */
[----:B------:R-:W-:Y:S01]  /*43c0*/  FMUL.FTZ R148, R150, R87 ;  /* 0x0000005796947220 */ /* 0x000fe20000410000 */
[----:B------:R-:W-:Y:S01]  /*43d0*/  SHF.L.U32 R147, R103, 0x10, RZ ;  /* 0x0000001067937819 */ /* 0x000fe200000006ff */
[C---:B------:R-:W-:Y:S01]  /*43e0*/  FFMA.FTZ R84, R85.reuse, R84, R86 ;  /* 0x0000005455547223 */ /* 0x040fe20000010056 */
[----:B------:R-:W-:Y:S01]  /*43f0*/  FFMA.FTZ R149, R85, R88, R149 ;  /* 0x0000005855957223 */ /* 0x000fe20000010095 */
[----:B0-----:R-:W-:-:S02]  /*4400*/  IMAD.U32 R90, R104, 0x10000, RZ ;  /* 0x00010000685a7824 */ /* 0x001fc400078e00ff */
[----:B------:R-:W-:Y:S01]  /*4410*/  FADD.FTZ R85, R125, -R145 ;  /* 0x800000917d557221 */ /* 0x000fe20000010000 */
[----:B------:R-:W-:Y:S01]  /*4420*/  FFMA.FTZ R87, R148, R89, R91 ;  /* 0x0000005994577223 */ /* 0x000fe2000001005b */
[----:B------:R-:W-:Y:S01]  /*4430*/  FADD.FTZ R151, R140, -R145 ;  /* 0x800000918c977221 */ /* 0x000fe20000010000 */
[----:B------:R-:W-:Y:S01]  /*4440*/  SHF.L.U32 R89, R57, 0x10, RZ ;  /* 0x0000001039597819 */ /* 0x000fe200000006ff */
[----:B------:R-:W-:Y:S01]  /*4450*/  FFMA.FTZ R148, R148, R147, R90 ;  /* 0x0000009394947223 */ /* 0x000fe2000001005a */
[----:B------:R-:W-:Y:S01]  /*4460*/  SHF.L.U32 R91, R65, 0x10, RZ ;  /* 0x00000010415b7819 */ /* 0x000fe200000006ff */
[----:B------:R-:W-:Y:S01]  /*4470*/  FMUL.FTZ R152, R150, R85 ;  /* 0x0000005596987220 */ /* 0x000fe20000410000 */
[----:B------:R-:W-:Y:S01]  /*4480*/  SHF.L.U32 R86, R69, 0x10, RZ ;  /* 0x0000001045567819 */ /* 0x000fe200000006ff */
[----:B------:R-:W-:Y:S01]  /*4490*/  IMAD.U32 R147, R61, 0x10000, RZ ;  /* 0x000100003d937824 */ /* 0x000fe200078e00ff */
[----:B------:R-:W-:Y:S01]  /*44a0*/  SHF.L.U32 R90, R105, 0x10, RZ ;  /* 0x00000010695a7819 */ /* 0x000fe200000006ff */
[----:B------:R-:W-:-:S02]  /*44b0*/  IMAD.U32 R88, R106, 0x10000, RZ ;  /* 0x000100006a587824 */ /* 0x000fc400078e00ff */
[----:B------:R-:W-:Y:S01]  /*44c0*/  FMUL.FTZ R151, R150, R151 ;  /* 0x0000009796977220 */ /* 0x000fe20000410000 */
[----:B------:R-:W-:Y:S01]  /*44d0*/  FFMA.FTZ R85, R152, R89, R91 ;  /* 0x0000005998557223 */ /* 0x000fe2000001005b */
[--C-:B------:R-:W-:Y:S01]  /*44e0*/  FADD.FTZ R89, R128, -R145.reuse ;  /* 0x8000009180597221 */ /* 0x100fe20000010000 */
[----:B------:R-:W-:Y:S01]  /*44f0*/  FFMA.FTZ R152, R152, R147, R86 ;  /* 0x0000009398987223 */ /* 0x000fe20000010056 */
[----:B------:R-:W-:Y:S01]  /*4500*/  FFMA.FTZ R90, R151, R90, R88 ;  /* 0x0000005a975a7223 */ /* 0x000fe20000010058 */
[----:B------:R-:W-:Y:S01]  /*4510*/  SHF.L.U32 R86, R107, 0x10, RZ ;  /* 0x000000106b567819 */ /* 0x000fe200000006ff */
[----:B------:R-:W-:Y:S01]  /*4520*/  FMUL.FTZ R89, R150, R89 ;  /* 0x0000005996597220 */ /* 0x000fe20000410000 */
[----:B------:R-:W-:Y:S01]  /*4530*/  SHF.L.U32 R88, R108, 0x10, RZ ;  /* 0x000000106c587819 */ /* 0x000fe200000006ff */
[----:B------:R-:W-:Y:S01]  /*4540*/  IMAD.U32 R146, R58, 0x10000, RZ ;  /* 0x000100003a927824 */ /* 0x000fe200078e00ff */
[----:B------:R-:W-:Y:S01]  /*4550*/  SHF.L.U32 R154, R66, 0x10, RZ ;  /* 0x00000010429a7819 */ /* 0x000fe200000006ff */
[----:B------:R-:W-:Y:S01]  /*4560*/  FADD.FTZ R91, R141, -R145 ;  /* 0x800000918d5b7221 */ /* 0x000fe20000010000 */
[----:B------:R-:W-:-:S02]  /*4570*/  IMAD.U32 R147, R111, 0x10000, RZ ;  /* 0x000100006f937824 */ /* 0x000fc400078e00ff */
[----:B------:R-:W-:Y:S01]  /*4580*/  FFMA.FTZ R151, R151, R86, R88 ;  /* 0x0000005697977223 */ /* 0x000fe20000010058 */
[----:B------:R-:W-:Y:S01]  /*4590*/  SHF.L.U32 R88, R62, 0x10, RZ ;  /* 0x000000103e587819 */ /* 0x000fe200000006ff */
[----:B------:R-:W-:Y:S01]  /*45a0*/  FFMA.FTZ R86, R89, R146, R154 ;  /* 0x0000009259567223 */ /* 0x000fe2000001009a */
[----:B------:R-:W-:Y:S02]  /*45b0*/  IMAD.U32 R146, R70, 0x10000, RZ ;  /* 0x0001000046927824 */ /* 0x000fe400078e00ff */
[----:B------:R-:W-:Y:S01]  /*45c0*/  FMUL.FTZ R154, R150, R91 ;  /* 0x0000005b969a7220 */ /* 0x000fe20000410000 */
[----:B------:R-:W-:Y:S01]  /*45d0*/  SHF.L.U32 R91, R109, 0x10, RZ ;  /* 0x000000106d5b7819 */ /* 0x000fe200000006ff */
[----:B------:R-:W-:Y:S02]  /*45e0*/  IMAD.U32 R157, R116, 0x10000, RZ ;  /* 0x00010000749d7824 */ /* 0x000fe400078e00ff */
[----:B------:R-:W-:Y:S01]  /*45f0*/  FFMA.FTZ R153, R89, R88, R146 ;  /* 0x0000005859997223 */ /* 0x000fe20000010092 */
[----:B------:R-:W-:Y:S01]  /*4600*/  SHF.L.U32 R89, R110, 0x10, RZ ;  /* 0x000000106e597819 */ /* 0x000fe200000006ff */
[----:B------:R-:W-:Y:S01]  /*4610*/  IMAD.U32 R146, R67, 0x10000, RZ ;  /* 0x0001000043927824 */ /* 0x000fe200078e00ff */
[----:B------:R-:W-:-:S02]  /*4620*/  SHF.L.U32 R88, R112, 0x10, RZ ;  /* 0x0000001070587819 */ /* 0x000fc400000006ff */
[----:B------:R-:W-:Y:S01]  /*4630*/  SHF.L.U32 R156, R63, 0x10, RZ ;  /* 0x000000103f9c7819 */ /* 0x000fe200000006ff */
[----:B------:R-:W-:Y:S01]  /*4640*/  FFMA.FTZ R91, R154, R91, R89 ;  /* 0x0000005b9a5b7223 */ /* 0x000fe20000010059 */
[--C-:B------:R-:W-:Y:S01]  /*4650*/  FADD.FTZ R89, R142, -R145.reuse ;  /* 0x800000918e597221 */ /* 0x100fe20000010000 */
[----:B------:R-:W-:Y:S01]  /*4660*/  FFMA.FTZ R154, R154, R147, R88 ;  /* 0x000000939a9a7223 */ /* 0x000fe20000010058 */
[----:B------:R-:W-:Y:S01]  /*4670*/  SHF.L.U32 R88, R59, 0x10, RZ ;  /* 0x000000103b587819 */ /* 0x000fe200000006ff */
[----:B------:R-:W-:Y:S01]  /*4680*/  FADD.FTZ R145, R143, -R145 ;  /* 0x800000918f917221 */ /* 0x000fe20000010000 */
[----:B------:R-:W-:Y:S01]  /*4690*/  SHF.L.U32 R147, R71, 0x10, RZ ;  /* 0x0000001047937819 */ /* 0x000fe200000006ff */
[----:B------:R-:W-:Y:S01]  /*46a0*/  FMUL.FTZ R89, R150, R89 ;  /* 0x0000005996597220 */ /* 0x000fe20000410000 */
[----:B------:R-:W-:Y:S01]  /*46b0*/  SHF.L.U32 R158, R114, 0x10, RZ ;  /* 0x00000010729e7819 */ /* 0x000fe200000006ff */
[----:B------:R-:W-:Y:S01]  /*46c0*/  FMUL.FTZ R145, R150, R145 ;  /* 0x0000009196917220 */ /* 0x000fe20000410000 */
[----:B------:R-:W-:-:S02]  /*46d0*/  IMAD.U32 R150, R113, 0x10000, RZ ;  /* 0x0001000071967824 */ /* 0x000fc400078e00ff */
[C---:B------:R-:W-:Y:S01]  /*46e0*/  FFMA.FTZ R155, R89.reuse, R88, R146 ;  /* 0x00000058599b7223 */ /* 0x040fe20000010092 */
[----:B------:R-:W-:Y:S01]  /*46f0*/  FFMA.FTZ R156, R89, R156, R147 ;  /* 0x0000009c599c7223 */ /* 0x000fe20000010093 */
[----:B------:R-:W-:Y:S01]  /*4700*/  SHF.L.U32 R160, R115, 0x10, RZ ;  /* 0x0000001073a07819 */ /* 0x000fe200000006ff */
[----:B------:R-:W0:Y:S01]  /*4710*/  LDC.64 R146, c[0x0][0x428] ;  /* 0x00010a00ff927b82 */ /* 0x000e220000000a00 */
[----:B------:R-:W-:Y:S01]  /*4720*/  FFMA.FTZ R150, R145, R150, R158 ;  /* 0x0000009691967223 */ /* 0x000fe2000001009e */
[----:B------:R-:W-:Y:S02]  /*4730*/  F2FP.BF16.F32.PACK_AB R84, R87, R84 ;  /* 0x000000545754723e */ /* 0x000fe400000010ff */
[----:B------:R-:W-:Y:S01]  /*4740*/  FFMA.FTZ R157, R145, R160, R157 ;  /* 0x000000a0919d7223 */ /* 0x000fe2000001009d */
[----:B------:R-:W-:Y:S02]  /*4750*/  F2FP.BF16.F32.PACK_AB R86, R91, R86 ;  /* 0x000000565b56723e */ /* 0x000fe400000010ff */
[----:B------:R-:W-:Y:S01]  /*4760*/  F2FP.BF16.F32.PACK_AB R85, R90, R85 ;  /* 0x000000555a55723e */ /* 0x000fe200000010ff */
[----:B------:R-:W1:Y:S01]  /*4770*/  LDC.64 R88, c[0x0][0x430] ;  /* 0x00010c00ff587b82 */ /* 0x000e620000000a00 */
[----:B------:R-:W-:-:S02]  /*4780*/  F2FP.BF16.F32.PACK_AB R87, R150, R155 ;  /* 0x0000009b9657723e */ /* 0x000fc400000010ff */
[----:B------:R-:W-:Y:S02]  /*4790*/  F2FP.BF16.F32.PACK_AB R91, R157, R156 ;  /* 0x0000009c9d5b723e */ /* 0x000fe400000010ff */
[----:B------:R-:W-:Y:S01]  /*47a0*/  F2FP.BF16.F32.PACK_AB R90, R154, R153 ;  /* 0x000000999a5a723e */ /* 0x000fe200000010ff */
[----:B0-----:R-:W-:-:S05]  /*47b0*/  IMAD.WIDE.U32 R146, R144, 0x10, R146 ;  /* 0x0000001090927825 */ /* 0x001fca00078e0092 */
[----:B------:R0:W-:Y:S01]  /*47c0*/  STG.E.128 desc[UR6][R146.64], R84 ;  /* 0x0000005492007986 */ /* 0x0001e2000c101d06 */
[----:B-1----:R-:W-:Y:S01]  /*47d0*/  IMAD.WIDE.U32 R144, R144, 0x10, R88 ;  /* 0x0000001090907825 */ /* 0x002fe200078e0058 */
[----:B------:R-:W-:Y:S02]  /*47e0*/  F2FP.BF16.F32.PACK_AB R89, R151, R152 ;  /* 0x000000989759723e */ /* 0x000fe400000010ff */
[----:B------:R-:W-:-:S05]  /*47f0*/  F2FP.BF16.F32.PACK_AB R88, R148, R149 ;  /* 0x000000959458723e */ /* 0x000fca00000010ff */
[----:B------:R0:W-:Y:S02]  /*4800*/  STG.E.128 desc[UR6][R144.64], R88 ;  /* 0x0000005890007986 */ /* 0x0001e4000c101d06 */
.L_x_29:
[----:B------:R-:W-:Y:S05]  /*4810*/  BSYNC.RECONVERGENT B0 ;  /* 0x0000000000007941 */ /* 0x000fea0003800200 */
.L_x_28:
[----:B0-234-:R-:W0:Y:S02]  /*4820*/  LDC.64 R84, c[0x0][0x380] ;  /* 0x0000e000ff547b82 */ /* 0x01de240000000a00 */
[----:B0-----:R-:W-:-:S04]  /*4830*/  LEA R117, R84, R117, 0x2 ;  /* 0x0000007554757211 */ /* 0x001fc800078e10ff */
[----:B------:R-:W-:-:S13]  /*4840*/  ISETP.GE.AND P1, PT, R117, R85, PT ;  /* 0x000000557500720c */ /* 0x000fda0003f26270 */
[----:B------:R-:W-:Y:S05]  /*4850*/  @!P1 BRA `(.L_x_30) ;  /* 0xffffffc800189947 */ /* 0x000fea000383ffff */
[----:B------:R-:W-:Y:S05]  /*4860*/  EXIT ;  /* 0x000000000000794d */ /* 0x000fea0003800000 */
.L_x_23:
[----:B------:R-:W-:Y:S01]  /*4870*/  HFMA2 R150, -RZ, RZ, 0, 1.847743988037109375e-06 ;  /* 0x0000001fff967431 */ /* 0x000fe200000001ff */
[----:B------:R-:W-:Y:S01]  /*4880*/  BSSY B0, `(.L_x_31) ;  /* 0x0000007000007945 */ /* 0x000fe20003800000 */
[----:B------:R-:W-:Y:S01]  /*4890*/  MOV R148, R85 ;  /* 0x0000005500947202 */ /* 0x000fe20000000f00 */
[----:B------:R-:W-:Y:S01]  /*48a0*/  IMAD.MOV.U32 R147, RZ, RZ, 0x1 ;  /* 0x00000001ff937424 */ /* 0x000fe200078e00ff */
[----:B------:R-:W-:-:S07]  /*48b0*/  MOV R145, 0xffffffff ;  /* 0xffffffff00917802 */ /* 0x000fce0000000f00 */
[----:B------:R-:W-:Y:S05]  /*48c0*/  WARPSYNC.COLLECTIVE R145, `(.L_x_32) ;  /* 0x0000000091087348 */ /* 0x000fea0003c00000 */
[----:B------:R0:W1:Y:S02]  /*48d0*/  SHFL.BFLY P6, R146, R148, R147, R150 ;  /* 0x0c00009394927389 */ /* 0x00006400000c0096 */
[----:B01----:R-:W-:Y:S05]  /*48e0*/  ENDCOLLECTIVE ;  /* 0x000000000000791b */ /* 0x003fea0003800000 */
.L_x_32:
[----:B------:R-:W-:Y:S05]  /*48f0*/  BSYNC B0 ;  /* 0x0000000000007941 */ /* 0x000fea0003800000 */
.L_x_31:
[----:B------:R-:W-:Y:S02]  /*4900*/  IMAD.MOV.U32 R84, RZ, RZ, R146 ;  /* 0x000000ffff547224 */ /* 0x000fe400078e0092 */
[----:B------:R-:W-:Y:S02]  /*4910*/  HFMA2 R147, -RZ, RZ, 0, 1.1920928955078125e-07 ;  /* 0x00000002ff937431 */ /* 0x000fe400000001ff */
[----:B------:R-:W-:Y:S01]  /*4920*/  IMAD.MOV.U32 R150, RZ, RZ, 0x1f ;  /* 0x0000001fff967424 */ /* 0x000fe200078e00ff */
[----:B------:R-:W-:Y:S01]  /*4930*/  MOV R145, 0xffffffff ;  /* 0xffffffff00917802 */ /* 0x000fe20000000f00 */
[----:B------:R-:W-:Y:S01]  /*4940*/  FADD.FTZ R86, R85, R84 ;  /* 0x0000005455567221 */ /* 0x000fe20000010000 */
[----:B------:R-:W0:Y:S04]  /*4950*/  LDC R88, c[0x0][0x400] ;  /* 0x00010000ff587b82 */ /* 0x000e280000000800 */
[----:B------:R-:W-:-:S07]  /*4960*/  MOV R148, R86 ;  /* 0x0000005600947202 */ /* 0x000fce0000000f00 */
[----:B0-----:R-:W-:Y:S05]  /*4970*/  WARPSYNC.COLLECTIVE R145, `(.L_x_33) ;  /* 0x0000000091087348 */ /* 0x001fea0003c00000 */
[----:B------:R1:W2:Y:S02]  /*4980*/  SHFL.BFLY P6, R146, R148, R147, R150 ;  /* 0x0c00009394927389 */ /* 0x0002a400000c0096 */
[----:B012---:R-:W-:Y:S05]  /*4990*/  ENDCOLLECTIVE ;  /* 0x000000000000791b */ /* 0x007fea0003800000 */
.L_x_33:
[----:B------:R-:W-:Y:S01]  /*49a0*/  HFMA2 R147, -RZ, RZ, 0, 2.384185791015625e-07 ;  /* 0x00000004ff937431 */ /* 0x000fe200000001ff */
[----:B------:R-:W-:-:S05]  /*49b0*/  MOV R87, R146 ;  /* 0x0000009200577202 */ /* 0x000fca0000000f00 */
[----:B------:R-:W-:-:S04]  /*49c0*/  FADD.FTZ R87, R86, R87 ;  /* 0x0000005756577221 */ /* 0x000fc80000010000 */
[----:B------:R-:W-:-:S07]  /*49d0*/  IMAD.MOV.U32 R148, RZ, RZ, R87 ;  /* 0x000000ffff947224 */ /* 0x000fce00078e0057 */
[----:B------:R-:W-:Y:S05]  /*49e0*/  WARPSYNC.COLLECTIVE R145, `(.L_x_34) ;  /* 0x0000000091087348 */ /* 0x000fea0003c00000 */
[----:B------:R0:W1:Y:S02]  /*49f0*/  SHFL.BFLY P6, R146, R148, R147, R150 ;  /* 0x0c00009394927389 */ /* 0x00006400000c0096 */
[----:B01----:R-:W-:Y:S05]  /*4a00*/  ENDCOLLECTIVE ;  /* 0x000000000000791b */ /* 0x003fea0003800000 */
.L_x_34:
[----:B------:R-:W-:Y:S01]  /*4a10*/  HFMA2 R147, -RZ, RZ, 0, 4.76837158203125e-07 ;  /* 0x00000008ff937431 */ /* 0x000fe200000001ff */
[----:B------:R-:W-:-:S05]  /*4a20*/  MOV R84, R146 ;  /* 0x0000009200547202 */ /* 0x000fca0000000f00 */
[----:B------:R-:W-:-:S04]  /*4a30*/  FADD.FTZ R90, R87, R84 ;  /* 0x00000054575a7221 */ /* 0x000fc80000010000 */
[----:B------:R-:W-:-:S07]  /*4a40*/  IMAD.MOV.U32 R148, RZ, RZ, R90 ;  /* 0x000000ffff947224 */ /* 0x000fce00078e005a */
[----:B------:R-:W-:Y:S05]  /*4a50*/  WARPSYNC.COLLECTIVE R145, `(.L_x_35) ;  /* 0x0000000091087348 */ /* 0x000fea0003c00000 */
[----:B------:R0:W1:Y:S02]  /*4a60*/  SHFL.BFLY P6, R146, R148, R147, R150 ;  /* 0x0c00009394927389 */ /* 0x00006400000c0096 */
[----:B01----:R-:W-:Y:S05]  /*4a70*/  ENDCOLLECTIVE ;  /* 0x000000000000791b */ /* 0x003fea0003800000 */
.L_x_35:
[----:B------:R-:W-:Y:S01]  /*4a80*/  HFMA2 R147, -RZ, RZ, 0, 9.5367431640625e-07 ;  /* 0x00000010ff937431 */ /* 0x000fe200000001ff */
[----:B------:R-:W-:-:S05]  /*4a90*/  MOV R89, R146 ;  /* 0x0000009200597202 */ /* 0x000fca0000000f00 */
[----:B------:R-:W-:-:S04]  /*4aa0*/  FADD.FTZ R91, R90, R89 ;  /* 0x000000595a5b7221 */ /* 0x000fc80000010000 */
[----:B------:R-:W-:-:S07]  /*4ab0*/  IMAD.MOV.U32 R148, RZ, RZ, R91 ;  /* 0x000000ffff947224 */ /* 0x000fce00078e005b */
[----:B------:R-:W-:Y:S05]  /*4ac0*/  WARPSYNC.COLLECTIVE R145, `(.L_x_36) ;  /* 0x0000000091087348 */ /* 0x000fea0003c00000 */
[----:B------:R0:W1:Y:S02]  /*4ad0*/  SHFL.BFLY P6, R146, R148, R147, R150 ;  /* 0x0c00009394927389 */ /* 0x00006400000c0096 */
[----:B01----:R-:W-:Y:S05]  /*4ae0*/  ENDCOLLECTIVE ;  /* 0x000000000000791b */ /* 0x003fea0003800000 */
.L_x_36:
[----:B------:R-:W-:Y:S01]  /*4af0*/  HFMA2 R147, -RZ, RZ, 0, 5.9604644775390625e-08 ;  /* 0x00000001ff937431 */ /* 0x000fe200000001ff */
[----:B------:R-:W-:-:S05]  /*4b00*/  MOV R84, R146 ;  /* 0x0000009200547202 */ /* 0x000fca0000000f00 */
[----:B------:R-:W-:-:S04]  /*4b10*/  FADD.FTZ R89, R91, R84 ;  /* 0x000000545b597221 */ /* 0x000fc80000010000 */
[----:B------:R-:W-:-:S04]  /*4b20*/  FMUL.FTZ R89, R89, R88 ;  /* 0x0000005859597220 */ /* 0x000fc80000410000 */
[--C-:B------:R-:W-:Y:S01]  /*4b30*/  FADD.FTZ R84, R120, -R89.reuse ;  /* 0x8000005978547221 */ /* 0x100fe20000010000 */
[--C-:B------:R-:W-:Y:S01]  /*4b40*/  FADD.FTZ R85, R135, -R89.reuse ;  /* 0x8000005987557221 */ /* 0x100fe20000010000 */
[----:B------:R-:W-:Y:S02]  /*4b50*/  FADD.FTZ R86, R134, -R89 ;  /* 0x8000005986567221 */ /* 0x000fe40000010000 */
[----:B------:R-:W-:-:S04]  /*4b60*/  FFMA.FTZ R84, R84, R84, RZ ;  /* 0x0000005454547223 */ /* 0x000fc800000100ff */
[----:B------:R-:W-:Y:S01]  /*4b70*/  FFMA.FTZ R84, R85, R85, R84 ;  /* 0x0000005555547223 */ /* 0x000fe20000010054 */
[----:B------:R-:W-:-:S04]  /*4b80*/  FADD.FTZ R85, R123, -R89 ;  /* 0x800000597b557221 */ /* 0x000fc80000010000 */
        /* <DEDUP_REMOVED lines=12> */
[----:B------:R-:W-:-:S05]  /*4c50*/  FSEL R84, R84, RZ, P0 ;  /* 0x000000ff54547208 */ /* 0x000fca0000000000 */
[----:B------:R-:W-:-:S04]  /*4c60*/  FFMA.FTZ R85, R85, R85, R84 ;  /* 0x0000005555557223 */ /* 0x000fc80000010054 */
        /* <DEDUP_REMOVED lines=12> */
[----:B------:R-:W-:Y:S01]  /*4d30*/  @P5 FFMA.FTZ R84, R86, R86, R85 ;  /* 0x0000005656545223 */ /* 0x000fe20000010055 */
[--C-:B------:R-:W-:Y:S01]  /*4d40*/  FADD.FTZ R85, R122, -R89.reuse ;  /* 0x800000597a557221 */ /* 0x100fe20000010000 */
[----:B------:R-:W-:-:S03]  /*4d50*/  FADD.FTZ R86, R129, -R89 ;  /* 0x8000005981567221 */ /* 0x000fc60000010000 */
        /* <DEDUP_REMOVED lines=13> */
[----:B------:R-:W-:-:S04]  /*4e30*/  @P4 FFMA.FTZ R84, R86, R86, R85 ;  /* 0x0000005656544223 */ /* 0x000fc80000010055 */
[----:B------:R-:W-:-:S07]  /*4e40*/  IMAD.MOV.U32 R148, RZ, RZ, R84 ;  /* 0x000000ffff947224 */ /* 0x000fce00078e0054 */
[----:B------:R-:W-:Y:S05]  /*4e50*/  WARPSYNC.COLLECTIVE R145, `(.L_x_37) ;  /* 0x0000000091087348 */ /* 0x000fea0003c00000 */
[----:B------:R0:W1:Y:S02]  /*4e60*/  SHFL.BFLY P6, R146, R148, R147, R150 ;  /* 0x0c00009394927389 */ /* 0x00006400000c0096 */
[----:B01----:R-:W-:Y:S05]  /*4e70*/  ENDCOLLECTIVE ;  /* 0x000000000000791b */ /* 0x003fea0003800000 */
.L_x_37:
[----:B------:R-:W-:Y:S01]  /*4e80*/  HFMA2 R147, -RZ, RZ, 0, 1.1920928955078125e-07 ;  /* 0x00000002ff937431 */ /* 0x000fe200000001ff */
[----:B------:R-:W-:-:S05]  /*4e90*/  MOV R85, R146 ;  /* 0x0000009200557202 */ /* 0x000fca0000000f00 */
[----:B------:R-:W-:-:S04]  /*4ea0*/  FADD.FTZ R85, R84, R85 ;  /* 0x0000005554557221 */ /* 0x000fc80000010000 */
[----:B------:R-:W-:-:S07]  /*4eb0*/  IMAD.MOV.U32 R148, RZ, RZ, R85 ;  /* 0x000000ffff947224 */ /* 0x000fce00078e0055 */
[----:B------:R-:W-:Y:S05]  /*4ec0*/  WARPSYNC.COLLECTIVE R145, `(.L_x_38) ;  /* 0x0000000091087348 */ /* 0x000fea0003c00000 */
[----:B------:R0:W1:Y:S02]  /*4ed0*/  SHFL.BFLY P6, R146, R148, R147, R150 ;  /* 0x0c00009394927389 */ /* 0x00006400000c0096 */
[----:B01----:R-:W-:Y:S05]  /*4ee0*/  ENDCOLLECTIVE ;  /* 0x000000000000791b */ /* 0x003fea0003800000 */
.L_x_38:
[----:B------:R-:W-:Y:S01]  /*4ef0*/  HFMA2 R147, -RZ, RZ, 0, 2.384185791015625e-07 ;  /* 0x00000004ff937431 */ /* 0x000fe200000001ff */
[----:B------:R-:W-:-:S05]  /*4f00*/  MOV R86, R146 ;  /* 0x0000009200567202 */ /* 0x000fca0000000f00 */
[----:B------:R-:W-:-:S04]  /*4f10*/  FADD.FTZ R86, R85, R86 ;  /* 0x0000005655567221 */ /* 0x000fc80000010000 */
[----:B------:R-:W-:-:S07]  /*4f20*/  IMAD.MOV.U32 R148, RZ, RZ, R86 ;  /* 0x000000ffff947224 */ /* 0x000fce00078e0056 */
[----:B------:R-:W-:Y:S05]  /*4f30*/  WARPSYNC.COLLECTIVE R145, `(.L_x_39) ;  /* 0x0000000091087348 */ /* 0x000fea0003c00000 */
[----:B------:R0:W1:Y:S02]  /*4f40*/  SHFL.BFLY P6, R146, R148, R147, R150 ;  /* 0x0c00009394927389 */ /* 0x00006400000c0096 */
[----:B01----:R-:W-:Y:S05]  /*4f50*/  ENDCOLLECTIVE ;  /* 0x000000000000791b */ /* 0x003fea0003800000 */
.L_x_39:
[----:B------:R-:W-:Y:S01]  /*4f60*/  HFMA2 R147, -RZ, RZ, 0, 4.76837158203125e-07 ;  /* 0x00000008ff937431 */ /* 0x000fe200000001ff */
[----:B------:R-:W-:-:S05]  /*4f70*/  MOV R87, R146 ;  /* 0x0000009200577202 */ /* 0x000fca0000000f00 */
[----:B------:R-:W-:-:S04]  /*4f80*/  FADD.FTZ R87, R86, R87 ;  /* 0x0000005756577221 */ /* 0x000fc80000010000 */
[----:B------:R-:W-:-:S07]  /*4f90*/  IMAD.MOV.U32 R148, RZ, RZ, R87 ;  /* 0x000000ffff947224 */ /* 0x000fce00078e0057 */
[----:B------:R-:W-:Y:S05]  /*4fa0*/  WARPSYNC.COLLECTIVE R145, `(.L_x_40) ;  /* 0x0000000091087348 */ /* 0x000fea0003c00000 */
[----:B------:R0:W1:Y:S02]  /*4fb0*/  SHFL.BFLY P6, R146, R148, R147, R150 ;  /* 0x0c00009394927389 */ /* 0x00006400000c0096 */
[----:B01----:R-:W-:Y:S05]  /*4fc0*/  ENDCOLLECTIVE ;  /* 0x000000000000791b */ /* 0x003fea0003800000 */
.L_x_40:
[----:B------:R-:W-:Y:S01]  /*4fd0*/  HFMA2 R147, -RZ, RZ, 0, 9.5367431640625e-07 ;  /* 0x00000010ff937431 */ /* 0x000fe200000001ff */
[----:B------:R-:W-:-:S05]  /*4fe0*/  MOV R90, R146 ;  /* 0x00000092005a7202 */ /* 0x000fca0000000f00 */
[----:B------:R-:W-:-:S04]  /*4ff0*/  FADD.FTZ R90, R87, R90 ;  /* 0x0000005a575a7221 */ /* 0x000fc80000010000 */
[----:B------:R-:W-:-:S07]  /*5000*/  IMAD.MOV.U32 R148, RZ, RZ, R90 ;  /* 0x000000ffff947224 */ /* 0x000fce00078e005a */
[----:B------:R-:W-:Y:S05]  /*5010*/  WARPSYNC.COLLECTIVE R145, `(.L_x_41) ;  /* 0x0000000091087348 */ /* 0x000fea0003c00000 */
[----:B------:R0:W1:Y:S02]  /*5020*/  SHFL.BFLY P6, R146, R148, R147, R150 ;  /* 0x0c00009394927389 */ /* 0x00006400000c0096 */
[----:B01----:R-:W-:Y:S05]  /*5030*/  ENDCOLLECTIVE ;  /* 0x000000000000791b */ /* 0x003fea0003800000 */
.L_x_41:
[----:B------:R-:W-:Y:S01]  /*5040*/  MOV R91, R146 ;  /* 0x00000092005b7202 */ /* 0x000fe20000000f00 */
[----:B------:R-:W-:Y:S06]  /*5050*/  BRA `(.L_x_42) ;  /* 0xffffffe400e07947 */ /* 0x000fec000383ffff */
.L_x_43:
[----:B------:R-:W-:-:S00]  /*5060*/  BRA `(.L_x_43) ;  /* 0xfffffffc00fc7947 */ /* 0x000fc0000383ffff */
[----:B------:R-:W-:-:S00]  /*5070*/  NOP ;  /* 0x0000000000007918 */ /* 0x000fc00000000000 */
        /* <DEDUP_REMOVED lines=8> */
.L_x_17345:


//--------------------- .text._ZN10layer_norm31ln_parallel_residual_fwd_kernelINS_13Kernel_traitsI13__nv_bfloat16S2_S2_S2_fjLj768ELj1ELj4ELj1ELj16ENS_18Kernel_traits_baseILj768ES2_S2_S2_S2_fjLj128EEEEELb0ELb0ELb1EEEvNS_9FwdParamsE --------------------------
	.section	.text._ZN10layer_norm31ln_parallel_residual_fwd_kernelINS_13Kernel_traitsI13__nv_bfloat16S2_S2_S2_fjLj768ELj1ELj4ELj1ELj16ENS_18Kernel_traits_baseILj768ES2_S2_S2_S2_fjLj128EEEEELb0ELb0ELb1EEEvNS_9FwdParamsE,"ax",@progbits
	.align	128
        .global         _ZN10layer_norm31ln_parallel_residual_fwd_kernelINS_13Kernel_traitsI13__nv_bfloat16S2_S2_S2_fjLj768ELj1ELj4ELj1ELj16ENS_18Kernel_traits_baseILj768ES2_S2_S2_S2_fjLj128EEEEELb0ELb0ELb1EEEvNS_9FwdParamsE
        .type           _ZN10layer_norm31ln_parallel_residual_fwd_kernelINS_13Kernel_traitsI13__nv_bfloat16S2_S2_S2_fjLj768ELj1ELj4ELj1ELj16ENS_18Kernel_traits_baseILj768ES2_S2_S2_S2_fjLj128EEEEELb0ELb0ELb1EEEvNS_9FwdParamsE,@function
        .size           _ZN10layer_norm31ln_parallel_residual_fwd_kernelINS_13Kernel_traitsI13__nv_bfloat16S2_S2_S2_fjLj768ELj1ELj4ELj1ELj16ENS_18Kernel_traits_baseILj768ES2_S2_S2_S2_fjLj128EEEEELb0ELb0ELb1EEEvNS_9FwdParamsE,(.L_x_17346 - _ZN10layer_norm31ln_parallel_residual_fwd_kernelINS_13Kernel_traitsI13__nv_bfloat16S2_S2_S2_fjLj768ELj1ELj4ELj1ELj16ENS_18Kernel_traits_baseILj768ES2_S2_S2_S2_fjLj128EEEEELb0ELb0ELb1EEEvNS_9FwdParamsE)
        .other          _ZN10layer_norm31ln_parallel_residual_fwd_kernelINS_13Kernel_traitsI13__nv_bfloat16S2_S2_S2_fjLj768ELj1ELj4ELj1ELj16ENS_18Kernel_traits_baseILj768ES2_S2_S2_S2_fjLj128EEEEELb0ELb0ELb1EEEvNS_9FwdParamsE,@"STO_CUDA_ENTRY STV_DEFAULT"
_ZN10layer_norm31ln_parallel_residual_fwd_kernelINS_13Kernel_traitsI13__nv_bfloat16S2_S2_S2_fjLj768ELj1ELj4ELj1ELj16ENS_18Kernel_traits_baseILj768ES2_S2_S2_S2_fjLj128EEEEELb0ELb0ELb1EEEvNS_9FwdParamsE:
.text._ZN10layer_norm31ln_parallel_residual_fwd_kernelINS_13Kernel_traitsI13__nv_bfloat16S2_S2_S2_fjLj768ELj1ELj4ELj1ELj16ENS_18Kernel_traits_baseILj768ES2_S2_S2_S2_fjLj128EEEEELb0ELb0ELb1EEEvNS_9FwdParamsE:
[----:B------:R-:W-:Y:S01]  /*0000*/  LDC R1, c[0x0][0x37c] ;  /* 0x0000df00ff017b82 */ /* 0x000fe20000000800 */
[----:B------:R-:W0:Y:S01]  /*0010*/  S2R R0, SR_TID.X ;  /* 0x0000000000007919 */ /* 0x000e220000002100 */
[----:B------:R-:W1:Y:S06]  /*0020*/  LDCU.64 UR10, c[0x0][0x438] ;  /* 0x00008700ff0a77ac */ /* 0x000e6c0008000a00 */
[----:B------:R-:W2:Y:S01]  /*0030*/  S2UR UR4, SR_CTAID.X ;  /* 0x00000000000479c3 */ /* 0x000ea20000002500 */
[----:B------:R-:W3:Y:S01]  /*0040*/  LDCU.64 UR8, c[0x0][0x3a0] ;  /* 0x00007400ff0877ac */ /* 0x000ee20008000a00 */
[----:B------:R-:W4:Y:S06]  /*0050*/  LDCU.64 UR6, c[0x0][0x358] ;  /* 0x00006b00ff0677ac */ /* 0x000f2c0008000a00 */
[----:B------:R-:W3:Y:S01]  /*0060*/  LDC.64 R14, c[0x0][0x398] ;  /* 0x0000e600ff0e7b82 */ /* 0x000ee20000000a00 */
[----:B-1----:R-:W-:-:S04]  /*0070*/  UISETP.NE.U32.AND UP0, UPT, UR10, URZ, UPT ;  /* 0x000000ff0a00728c */ /* 0x002fc8000bf05070 */
[----:B------:R-:W-:Y:S02]  /*0080*/  UISETP.NE.AND.EX UP0, UPT, UR11, URZ, UPT, UP0 ;  /* 0x000000ff0b00728c */ /* 0x000fe4000bf05300 */
[----:B--2---:R-:W-:Y:S01]  /*0090*/  USHF.L.U32 UR4, UR4, 0x2, URZ ;  /* 0x0000000204047899 */ /* 0x004fe200080006ff */
[----:B0-----:R-:W-:Y:S02]  /*00a0*/  SHF.R.U32.HI R140, RZ, 0x5, R0 ;  /* 0x00000005ff8c7819 */ /* 0x001fe40000011600 */
[----:B---3--:R-:W-:Y:S02]  /*00b0*/  LOP3.LUT P0, RZ, R14, UR8, RZ, 0xfc, !PT ;  /* 0x000000080eff7c12 */ /* 0x008fe4000f80fcff */
[----:B------:R-:W-:Y:S02]  /*00c0*/  LOP3.LUT R0, R0, 0x1f, RZ, 0xc0, !PT ;  /* 0x0000001f00007812 */ /* 0x000fe400078ec0ff */
[----:B------:R-:W-:Y:S02]  /*00d0*/  LOP3.LUT P0, RZ, R15, UR9, RZ, 0xfc, P0 ;  /* 0x000000090fff7c12 */ /* 0x000fe4000800fcff */
[----:B------:R-:W-:Y:S01]  /*00e0*/  LOP3.LUT R140, R140, UR4, RZ, 0xfc, !PT ;  /* 0x000000048c8c7c12 */ /* 0x000fe2000f8efcff */
[----:B----4-:R-:W-:Y:S10]  /*00f0*/  BRA.U UP0, `(.L_x_44) ;  /* 0x0000000100c47547 */ /* 0x010ff4000b800000 */
[----:B------:R-:W0:Y:S02]  /*0100*/  LDCU.64 UR4, c[0x0][0x440] ;  /* 0x00008800ff0477ac */ /* 0x000e240008000a00 */
[----:B0-----:R-:W-:-:S04]  /*0110*/  UISETP.NE.U32.AND UP0, UPT, UR4, URZ, UPT ;  /* 0x000000ff0400728c */ /* 0x001fc8000bf05070 */
[----:B------:R-:W-:-:S09]  /*0120*/  UISETP.NE.AND.EX UP0, UPT, UR5, URZ, UPT, UP0 ;  /* 0x000000ff0500728c */ /* 0x000fd2000bf05300 */
[----:B------:R-:W-:Y:S05]  /*0130*/  BRA.U UP0, `(.L_x_45) ;  /* 0x00000001005c7547 */ /* 0x000fea000b800000 */
[----:B------:R-:W0:Y:S08]  /*0140*/  LDC.64 R10, c[0x0][0x3d0] ;  /* 0x0000f400ff0a7b82 */ /* 0x000e300000000a00 */
[----:B------:R-:W1:Y:S01]  /*0150*/  LDC.64 R12, c[0x0][0x3d8] ;  /* 0x0000f600ff0c7b82 */ /* 0x000e620000000a00 */
[----:B------:R-:W-:Y:S02]  /*0160*/  CS2R R2, SRZ ;  /* 0x0000000000027805 */ /* 0x000fe4000001ff00 */
[----:B------:R-:W-:-:S02]  /*0170*/  CS2R R4, SRZ ;  /* 0x0000000000047805 */ /* 0x000fc4000001ff00 */
[----:B------:R-:W-:Y:S02]  /*0180*/  CS2R R6, SRZ ;  /* 0x0000000000067805 */ /* 0x000fe4000001ff00 */
[----:B------:R-:W-:Y:S02]  /*0190*/  CS2R R8, SRZ ;  /* 0x0000000000087805 */ /* 0x000fe4000001ff00 */
[----:B------:R-:W-:Y:S02]  /*01a0*/  CS2R R50, SRZ ;  /* 0x0000000000327805 */ /* 0x000fe4000001ff00 */
[----:B------:R-:W-:Y:S02]  /*01b0*/  CS2R R48, SRZ ;  /* 0x0000000000307805 */ /* 0x000fe4000001ff00 */
[----:B------:R-:W-:Y:S02]  /*01c0*/  CS2R R54, SRZ ;  /* 0x0000000000367805 */ /* 0x000fe4000001ff00 */
[----:B------:R-:W-:-:S02]  /*01d0*/  CS2R R52, SRZ ;  /* 0x0000000000347805 */ /* 0x000fc4000001ff00 */
[----:B------:R-:W-:Y:S02]  /*01e0*/  CS2R R58, SRZ ;  /* 0x00000000003a7805 */ /* 0x000fe4000001ff00 */
[----:B------:R-:W-:Y:S01]  /*01f0*/  CS2R R56, SRZ ;  /* 0x0000000000387805 */ /* 0x000fe2000001ff00 */
[----:B0-----:R-:W-:-:S05]  /*0200*/  IMAD.WIDE.U32 R10, R0, 0x10, R10 ;  /* 0x00000010000a7825 */ /* 0x001fca00078e000a */
[----:B------:R-:W5:Y:S01]  /*0210*/  LDG.E.128 R24, desc[UR6][R10.64] ;  /* 0x000000060a187981 */ /* 0x000f62000c1e1d00 */
[----:B-1----:R-:W-:-:S03]  /*0220*/  IMAD.WIDE.U32 R12, R0, 0x10, R12 ;  /* 0x00000010000c7825 */ /* 0x002fc600078e000c */
[----:B------:R-:W5:Y:S04]  /*0230*/  LDG.E.128 R28, desc[UR6][R10.64+0x200] ;  /* 0x000200060a1c7981 */ /* 0x000f68000c1e1d00 */
[----:B------:R0:W5:Y:S04]  /*0240*/  LDG.E.128 R32, desc[UR6][R10.64+0x400] ;  /* 0x000400060a207981 */ /* 0x000168000c1e1d00 */
[----:B------:R-:W5:Y:S04]  /*0250*/  LDG.E.128 R36, desc[UR6][R12.64] ;  /* 0x000000060c247981 */ /* 0x000f68000c1e1d00 */
[----:B------:R-:W5:Y:S01]  /*0260*/  LDG.E.128 R40, desc[UR6][R12.64+0x200] ;  /* 0x000200060c287981 */ /* 0x000f62000c1e1d00 */
[----:B0-----:R-:W-:-:S03]  /*0270*/  CS2R R10, SRZ ;  /* 0x00000000000a7805 */ /* 0x001fc6000001ff00 */
[----:B------:R0:W5:Y:S02]  /*0280*/  LDG.E.128 R44, desc[UR6][R12.64+0x400] ;  /* 0x000400060c2c7981 */ /* 0x000164000c1e1d00 */
[----:B0-----:R-:W-:Y:S01]  /*0290*/  CS2R R12, SRZ ;  /* 0x00000000000c7805 */ /* 0x001fe2000001ff00 */
[----:B------:R-:W-:Y:S06]  /*02a0*/  BRA `(.L_x_46) ;  /* 0x00000004004c7947 */ /* 0x000fec0003800000 */
.L_x_45:
[----:B------:R-:W0:Y:S08]  /*02b0*/  LDC.64 R2, c[0x0][0x3d0] ;  /* 0x0000f400ff027b82 */ /* 0x000e300000000a00 */
[----:B------:R-:W1:Y:S08]  /*02c0*/  LDC.64 R4, c[0x0][0x3d8] ;  /* 0x0000f600ff047b82 */ /* 0x000e700000000a00 */
[----:B------:R-:W2:Y:S01]  /*02d0*/  LDC.64 R12, c[0x0][0x440] ;  /* 0x00011000ff0c7b82 */ /* 0x000ea20000000a00 */
[----:B------:R-:W-:Y:S01]  /*02e0*/  CS2R R8, SRZ ;  /* 0x0000000000087805 */ /* 0x000fe2000001ff00 */
[----:B0-----:R-:W-:Y:S01]  /*02f0*/  IMAD.WIDE.U32 R6, R0, 0x10, R2 ;  /* 0x0000001000067825 */ /* 0x001fe200078e0002 */
[----:B------:R-:W-:-:S04]  /*0300*/  CS2R R2, SRZ ;  /* 0x0000000000027805 */ /* 0x000fc8000001ff00 */
[----:B------:R-:W5:Y:S01]  /*0310*/  LDG.E.128 R24, desc[UR6][R6.64] ;  /* 0x0000000606187981 */ /* 0x000f62000c1e1d00 */
[----:B-1----:R-:W-:-:S03]  /*0320*/  IMAD.WIDE.U32 R10, R0, 0x10, R4 ;  /* 0x00000010000a7825 */ /* 0x002fc600078e0004 */
[----:B------:R-:W5:Y:S01]  /*0330*/  LDG.E.128 R28, desc[UR6][R6.64+0x200] ;  /* 0x00020006061c7981 */ /* 0x000f62000c1e1d00 */
[----:B------:R-:W-:-:S03]  /*0340*/  CS2R R4, SRZ ;  /* 0x0000000000047805 */ /* 0x000fc6000001ff00 */
[----:B------:R0:W5:Y:S01]  /*0350*/  LDG.E.128 R32, desc[UR6][R6.64+0x400] ;  /* 0x0004000606207981 */ /* 0x000162000c1e1d00 */
[----:B--2---:R-:W-:-:S03]  /*0360*/  IMAD.WIDE.U32 R12, R0, 0x10, R12 ;  /* 0x00000010000c7825 */ /* 0x004fc600078e000c */
[----:B------:R-:W5:Y:S04]  /*0370*/  LDG.E.128 R36, desc[UR6][R10.64] ;  /* 0x000000060a247981 */ /* 0x000f68000c1e1d00 */
[----:B------:R-:W5:Y:S01]  /*0380*/  LDG.E.128 R40, desc[UR6][R10.64+0x200] ;  /* 0x000200060a287981 */ /* 0x000f62000c1e1d00 */
[----:B0-----:R-:W-:-:S03]  /*0390*/  CS2R R6, SRZ ;  /* 0x0000000000067805 */ /* 0x001fc6000001ff00 */
[----:B------:R0:W5:Y:S04]  /*03a0*/  LDG.E.128 R44, desc[UR6][R10.64+0x400] ;  /* 0x000400060a2c7981 */ /* 0x000168000c1e1d00 */
[----:B------:R-:W5:Y:S04]  /*03b0*/  LDG.E.128 R56, desc[UR6][R12.64] ;  /* 0x000000060c387981 */ /* 0x000f68000c1e1d00 */
[----:B------:R-:W5:Y:S01]  /*03c0*/  LDG.E.128 R52, desc[UR6][R12.64+0x200] ;  /* 0x000200060c347981 */ /* 0x000f62000c1e1d00 */
[----:B0-----:R-:W-:-:S03]  /*03d0*/  CS2R R10, SRZ ;  /* 0x00000000000a7805 */ /* 0x001fc6000001ff00 */
[----:B------:R0:W5:Y:S02]  /*03e0*/  LDG.E.128 R48, desc[UR6][R12.64+0x400] ;  /* 0x000400060c307981 */ /* 0x000164000c1e1d00 */
[----:B0-----:R-:W-:Y:S01]  /*03f0*/  CS2R R12, SRZ ;  /* 0x00000000000c7805 */ /* 0x001fe2000001ff00 */
[----:B------:R-:W-:Y:S06]  /*0400*/  BRA `(.L_x_46) ;  /* 0x0000000000f47947 */ /* 0x000fec0003800000 */
.L_x_44:
[----:B------:R-:W0:Y:S01]  /*0410*/  LDCU.64 UR4, c[0x0][0x440] ;  /* 0x00008800ff0477ac */ /* 0x000e220008000a00 */
[----:B------:R-:W1:Y:S08]  /*0420*/  LDC.64 R2, c[0x0][0x438] ;  /* 0x00010e00ff027b82 */ /* 0x000e700000000a00 */
[----:B------:R-:W2:Y:S08]  /*0430*/  LDC.64 R6, c[0x0][0x3d8] ;  /* 0x0000f600ff067b82 */ /* 0x000eb00000000a00 */
[----:B------:R-:W3:Y:S01]  /*0440*/  LDC.64 R4, c[0x0][0x3d0] ;  /* 0x0000f400ff047b82 */ /* 0x000ee20000000a00 */
[----:B0-----:R-:W-:-:S04]  /*0450*/  ISETP.NE.U32.AND P1, PT, RZ, UR4, PT ;  /* 0x00000004ff007c0c */ /* 0x001fc8000bf25070 */
[----:B------:R-:W-:-:S13]  /*0460*/  ISETP.NE.AND.EX P1, PT, RZ, UR5, PT, P1 ;  /* 0x00000005ff007c0c */ /* 0x000fda000bf25310 */
[----:B------:R-:W0:Y:S01]  /*0470*/  @P1 LDC.64 R8, c[0x0][0x440] ;  /* 0x00011000ff081b82 */ /* 0x000e220000000a00 */
[----:B-1----:R-:W-:-:S04]  /*0480*/  IMAD.WIDE.U32 R2, R0, 0x10, R2 ;  /* 0x0000001000027825 */ /* 0x002fc800078e0002 */
[C---:B--2---:R-:W-:Y:S01]  /*0490*/  IMAD.WIDE.U32 R6, R0.reuse, 0x10, R6 ;  /* 0x0000001000067825 */ /* 0x044fe200078e0006 */
[----:B------:R-:W2:Y:S03]  /*04a0*/  LDG.E.128 R44, desc[UR6][R2.64+0x400] ;  /* 0x00040006022c7981 */ /* 0x000ea6000c1e1d00 */
[C---:B---3--:R-:W-:Y:S01]  /*04b0*/  IMAD.WIDE.U32 R4, R0.reuse, 0x10, R4 ;  /* 0x0000001000047825 */ /* 0x048fe200078e0004 */
[----:B------:R-:W3:Y:S04]  /*04c0*/  LDG.E.128 R16, desc[UR6][R2.64] ;  /* 0x0000000602107981 */ /* 0x000ee8000c1e1d00 */
[----:B------:R-:W4:Y:S04]  /*04d0*/  LDG.E.128 R20, desc[UR6][R2.64+0x200] ;  /* 0x0002000602147981 */ /* 0x000f28000c1e1d00 */
[----:B------:R-:W4:Y:S04]  /*04e0*/  LDG.E.128 R60, desc[UR6][R6.64+0x400] ;  /* 0x00040006063c7981 */ /* 0x000f28000c1e1d00 */
[----:B------:R-:W5:Y:S01]  /*04f0*/  LDG.E.128 R24, desc[UR6][R4.64] ;  /* 0x0000000604187981 */ /* 0x000f62000c1e1d00 */
[----:B0-----:R-:W-:-:S03]  /*0500*/  @P1 IMAD.WIDE.U32 R8, R0, 0x10, R8 ;  /* 0x0000001000081825 */ /* 0x001fc600078e0008 */
[----:B------:R-:W5:Y:S04]  /*0510*/  LDG.E.128 R28, desc[UR6][R4.64+0x200] ;  /* 0x00020006041c7981 */ /* 0x000f68000c1e1d00 */
[----:B------:R-:W5:Y:S04]  /*0520*/  @P1 LDG.E.128 R56, desc[UR6][R8.64] ;  /* 0x0000000608381981 */ /* 0x000f68000c1e1d00 */
[----:B------:R-:W5:Y:S04]  /*0530*/  @P1 LDG.E.128 R52, desc[UR6][R8.64+0x200] ;  /* 0x0002000608341981 */ /* 0x000f68000c1e1d00 */
[----:B------:R-:W5:Y:S04]  /*0540*/  @P1 LDG.E.128 R48, desc[UR6][R8.64+0x400] ;  /* 0x0004000608301981 */ /* 0x000f68000c1e1d00 */
[----:B------:R2:W5:Y:S04]  /*0550*/  LDG.E.128 R32, desc[UR6][R4.64+0x400] ;  /* 0x0004000604207981 */ /* 0x000568000c1e1d00 */
[----:B------:R-:W5:Y:S04]  /*0560*/  LDG.E.128 R36, desc[UR6][R6.64] ;  /* 0x0000000606247981 */ /* 0x000f68000c1e1d00 */
[----:B------:R0:W5:Y:S01]  /*0570*/  LDG.E.128 R40, desc[UR6][R6.64+0x200] ;  /* 0x0002000606287981 */ /* 0x000162000c1e1d00 */
[----:B--2---:R-:W-:Y:S01]  /*0580*/  @P1 MOV R5, R44 ;  /* 0x0000002c00051202 */ /* 0x004fe20000000f00 */
[----:B------:R-:W-:Y:S01]  /*0590*/  @P1 IMAD.MOV.U32 R4, RZ, RZ, R45 ;  /* 0x000000ffff041224 */ /* 0x000fe200078e002d */
[-C--:B------:R-:W-:Y:S01]  /*05a0*/  @P1 MOV R3, R46.reuse ;  /* 0x0000002e00031202 */ /* 0x080fe20000000f00 */
[----:B------:R-:W-:Y:S01]  /*05b0*/  @!P1 IMAD.MOV.U32 R5, RZ, RZ, R44 ;  /* 0x000000ffff059224 */ /* 0x000fe200078e002c */
[----:B------:R-:W-:Y:S01]  /*05c0*/  @P1 MOV R2, R47 ;  /* 0x0000002f00021202 */ /* 0x000fe20000000f00 */
[----:B------:R-:W-:Y:S01]  /*05d0*/  @!P1 IMAD.MOV.U32 R2, RZ, RZ, R47 ;  /* 0x000000ffff029224 */ /* 0x000fe200078e002f */
[----:B------:R-:W-:Y:S01]  /*05e0*/  @!P1 MOV R4, R45 ;  /* 0x0000002d00049202 */ /* 0x000fe20000000f00 */
[----:B---3--:R-:W-:Y:S01]  /*05f0*/  @P1 IMAD.MOV.U32 R11, RZ, RZ, R18 ;  /* 0x000000ffff0b1224 */ /* 0x008fe200078e0012 */
[----:B------:R-:W-:Y:S01]  /*0600*/  @!P1 MOV R3, R46 ;  /* 0x0000002e00039202 */ /* 0x000fe20000000f00 */
[----:B----4-:R-:W-:Y:S01]  /*0610*/  @P1 IMAD.MOV.U32 R9, RZ, RZ, R20 ;  /* 0x000000ffff091224 */ /* 0x010fe200078e0014 */
[----:B------:R-:W-:Y:S01]  /*0620*/  @P1 MOV R13, R16 ;  /* 0x00000010000d1202 */ /* 0x000fe20000000f00 */
[----:B0-----:R-:W-:Y:S01]  /*0630*/  @P1 IMAD.MOV.U32 R6, RZ, RZ, R23 ;  /* 0x000000ffff061224 */ /* 0x001fe200078e0017 */
[----:B------:R-:W-:Y:S01]  /*0640*/  @P1 MOV R12, R17 ;  /* 0x00000011000c1202 */ /* 0x000fe20000000f00 */
[----:B------:R-:W-:Y:S01]  /*0650*/  @P1 IMAD.MOV.U32 R46, RZ, RZ, R62 ;  /* 0x000000ffff2e1224 */ /* 0x000fe200078e003e */
[----:B------:R-:W-:Y:S01]  /*0660*/  @P1 MOV R10, R19 ;  /* 0x00000013000a1202 */ /* 0x000fe20000000f00 */
[----:B------:R-:W-:Y:S01]  /*0670*/  @!P1 IMAD.MOV.U32 R12, RZ, RZ, R17 ;  /* 0x000000ffff0c9224 */ /* 0x000fe200078e0011 */
[----:B------:R-:W-:-:S02]  /*0680*/  @P1 MOV R8, R21 ;  /* 0x0000001500081202 */ /* 0x000fc40000000f00 */
[----:B------:R-:W-:Y:S01]  /*0690*/  @P1 MOV R7, R22 ;  /* 0x0000001600071202 */ /* 0x000fe20000000f00 */
[----:B------:R-:W-:Y:S01]  /*06a0*/  @!P1 IMAD.MOV.U32 R7, RZ, RZ, R22 ;  /* 0x000000ffff079224 */ /* 0x000fe200078e0016 */
[----:B------:R-:W-:Y:S02]  /*06b0*/  @P1 MOV R44, R60 ;  /* 0x0000003c002c1202 */ /* 0x000fe40000000f00 */
[----:B------:R-:W-:Y:S01]  /*06c0*/  @P1 MOV R45, R61 ;  /* 0x0000003d002d1202 */ /* 0x000fe20000000f00 */
[----:B------:R-:W-:Y:S01]  /*06d0*/  @!P1 IMAD.MOV.U32 R45, RZ, RZ, R61 ;  /* 0x000000ffff2d9224 */ /* 0x000fe200078e003d */
[----:B------:R-:W-:Y:S02]  /*06e0*/  @P1 MOV R47, R63 ;  /* 0x0000003f002f1202 */ /* 0x000fe40000000f00 */
[----:B------:R-:W-:Y:S02]  /*06f0*/  @!P1 CS2R R58, SRZ ;  /* 0x00000000003a9805 */ /* 0x000fe4000001ff00 */
[----:B------:R-:W-:-:S02]  /*0700*/  @!P1 MOV R13, R16 ;  /* 0x00000010000d9202 */ /* 0x000fc40000000f00 */
[----:B------:R-:W-:Y:S02]  /*0710*/  @!P1 CS2R R56, SRZ ;  /* 0x0000000000389805 */ /* 0x000fe4000001ff00 */
[----:B------:R-:W-:Y:S02]  /*0720*/  @!P1 MOV R11, R18 ;  /* 0x00000012000b9202 */ /* 0x000fe40000000f00 */
[----:B------:R-:W-:Y:S02]  /*0730*/  @!P1 CS2R R54, SRZ ;  /* 0x0000000000369805 */ /* 0x000fe4000001ff00 */
[----:B------:R-:W-:Y:S02]  /*0740*/  @!P1 MOV R10, R19 ;  /* 0x00000013000a9202 */ /* 0x000fe40000000f00 */
[----:B------:R-:W-:Y:S02]  /*0750*/  @!P1 CS2R R52, SRZ ;  /* 0x0000000000349805 */ /* 0x000fe4000001ff00 */
[----:B------:R-:W-:-:S02]  /*0760*/  @!P1 MOV R9, R20 ;  /* 0x0000001400099202 */ /* 0x000fc40000000f00 */
[----:B------:R-:W-:Y:S02]  /*0770*/  @!P1 CS2R R50, SRZ ;  /* 0x0000000000329805 */ /* 0x000fe4000001ff00 */
[----:B------:R-:W-:Y:S02]  /*0780*/  @!P1 MOV R8, R21 ;  /* 0x0000001500089202 */ /* 0x000fe40000000f00 */
[----:B------:R-:W-:Y:S02]  /*0790*/  @!P1 CS2R R48, SRZ ;  /* 0x0000000000309805 */ /* 0x000fe4000001ff00 */
[----:B------:R-:W-:Y:S02]  /*07a0*/  @!P1 MOV R6, R23 ;  /* 0x0000001700069202 */ /* 0x000fe40000000f00 */
[----:B------:R-:W-:Y:S02]  /*07b0*/  @!P1 MOV R44, R60 ;  /* 0x0000003c002c9202 */ /* 0x000fe40000000f00 */
[----:B------:R-:W-:-:S02]  /*07c0*/  @!P1 MOV R46, R62 ;  /* 0x0000003e002e9202 */ /* 0x000fc40000000f00 */
[----:B------:R-:W-:-:S07]  /*07d0*/  @!P1 MOV R47, R63 ;  /* 0x0000003f002f9202 */ /* 0x000fce0000000f00 */
.L_x_46:
[----:B------:R-:W0:Y:S02]  /*07e0*/  LDCU UR4, c[0x0][0x384] ;  /* 0x00007080ff0477ac */ /* 0x000e240008000800 */
[----:B0-----:R-:W-:-:S13]  /*07f0*/  ISETP.GE.AND P1, PT, R140, UR4, PT ;  /* 0x000000048c007c0c */ /* 0x001fda000bf26270 */
[----:B------:R-:W-:Y:S05]  /*0800*/  @P1 EXIT ;  /* 0x000000000000194d */ /* 0x000fea0003800000 */
[----:B------:R-:W0:Y:S01]  /*0810*/  LDCU.U8 UR4, c[0x0][0x410] ;  /* 0x00008200ff0477ac */ /* 0x000e220008000000 */
[----:B------:R-:W-:Y:S02]  /*0820*/  ISETP.NE.U32.AND P1, PT, R14, RZ, PT ;  /* 0x000000ff0e00720c */ /* 0x000fe40003f25070 */
[----:B-----5:R-:W-:Y:S01]  /*0830*/  PRMT R14, R51, 0x7632, R14 ;  /* 0x00007632330e7816 */ /* 0x020fe2000000000e */
[----:B------:R-:W1:Y:S01]  /*0840*/  LDCU UR5, c[0x0][0x388] ;  /* 0x00007100ff0577ac */ /* 0x000e620008000800 */
[----:B------:R-:W-:Y:S02]  /*0850*/  ISETP.NE.AND.EX P1, PT, R15, RZ, PT, P1 ;  /* 0x000000ff0f00720c */ /* 0x000fe40003f25310 */
        /* <DEDUP_REMOVED lines=44> */
[----:B0-----:R-:W-:Y:S02]  /*0b20*/  ISETP.NE.AND P3, PT, RZ, UR4, PT ;  /* 0x00000004ff007c0c */ /* 0x001fe4000bf65270 */
[----:B------:R-:W-:Y:S02]  /*0b30*/  PRMT R134, R12, 0x7632, R134 ;  /* 0x000076320c867816 */ /* 0x000fe40000000086 */
[----:B------:R-:W-:Y:S02]  /*0b40*/  PRMT R135, R25, 0x7632, R135 ;  /* 0x0000763219877816 */ /* 0x000fe40000000087 */
[----:B------:R-:W-:Y:S02]  /*0b50*/  PRMT R136, R56, 0x7632, R136 ;  /* 0x0000763238887816 */ /* 0x000fe40000000088 */
[----:B------:R-:W-:-:S02]  /*0b60*/  PRMT R137, R36, 0x7632, R137 ;  /* 0x0000763224897816 */ /* 0x000fc40000000089 */
[----:B------:R-:W-:Y:S02]  /*0b70*/  PRMT R138, R13, 0x7632, R138 ;  /* 0x000076320d8a7816 */ /* 0x000fe4000000008a */
[----:B-1234-:R-:W-:-:S07]  /*0b80*/  PRMT R139, R24, 0x7632, R139 ;  /* 0x00007632188b7816 */ /* 0x01efce000000008b */
.L_x_60:
[----:B------:R-:W-:Y:S01]  /*0b90*/  ISETP.NE.U32.AND P2, PT, RZ, UR10, PT ;  /* 0x0000000aff007c0c */ /* 0x000fe2000bf45070 */
[----:B-1----:R-:W0:Y:S01]  /*0ba0*/  LDC.64 R78, c[0x0][0x390] ;  /* 0x0000e400ff4e7b82 */ /* 0x002e220000000a00 */
[----:B------:R-:W-:Y:S02]  /*0bb0*/  IMAD R76, R140, UR5, RZ ;  /* 0x000000058c4c7c24 */ /* 0x000fe4000f8e02ff */
[----:B------:R-:W-:-:S03]  /*0bc0*/  ISETP.NE.AND.EX P2, PT, RZ, UR11, PT, P2 ;  /* 0x0000000bff007c0c */ /* 0x000fc6000bf45320 */
[----:B------:R-:W-:Y:S02]  /*0bd0*/  SHF.R.S32.HI R77, RZ, 0x1f, R76 ;  /* 0x0000001fff4d7819 */ /* 0x000fe4000001144c */
[----:B------:R-:W1:Y:S02]  /*0be0*/  @P1 LDC.64 R74, c[0x0][0x398] ;  /* 0x0000e600ff4a1b82 */ /* 0x000e640000000a00 */
[----:B------:R-:W-:-:S04]  /*0bf0*/  LEA.HI R77, R77, R76, RZ, 0x3 ;  /* 0x0000004c4d4d7211 */ /* 0x000fc800078f18ff */
[----:B------:R-:W-:Y:S02]  /*0c00*/  LEA.HI.SX32 R116, R77, R0, 0x1d ;  /* 0x000000004d747211 */ /* 0x000fe400078feaff */
[----:B------:R-:W2:Y:S03]  /*0c10*/  @P2 LDC.64 R72, c[0x0][0x3a0] ;  /* 0x0000e800ff482b82 */ /* 0x000ea60000000a00 */
[----:B-1----:R-:W-:-:S05]  /*0c20*/  @P1 IMAD.WIDE.U32 R80, R116, 0x10, R74 ;  /* 0x0000001074501825 */ /* 0x002fca00078e004a */
[----:B------:R1:W5:Y:S01]  /*0c30*/  @P1 LDG.E.128 R64, desc[UR6][R80.64] ;  /* 0x0000000650401981 */ /* 0x000362000c1e1d00 */
[----:B--2---:R-:W-:-:S04]  /*0c40*/  @P2 IMAD.WIDE.U32 R76, R116, 0x10, R72 ;  /* 0x00000010744c2825 */ /* 0x004fc800078e0048 */
[----:B0-----:R-:W-:Y:S01]  /*0c50*/  IMAD.WIDE.U32 R72, R116, 0x10, R78 ;  /* 0x0000001074487825 */ /* 0x001fe200078e004e */
[----:B------:R-:W2:Y:S05]  /*0c60*/  @P2 LDG.E.128 R60, desc[UR6][R76.64] ;  /* 0x000000064c3c2981 */ /* 0x000eaa000c1e1d00 */
[----:B------:R-:W5:Y:S01]  /*0c70*/  LDG.E.128 R72, desc[UR6][R72.64] ;  /* 0x0000000648487981 */ /* 0x000f62000c1e1d00 */
[----:B--2---:R-:W-:Y:S02]  /*0c80*/  PRMT R85, R63, 0x7632, R85 ;  /* 0x000076323f557816 */ /* 0x004fe40000000055 */
[----:B------:R-:W-:Y:S02]  /*0c90*/  PRMT R84, R62, 0x7632, R84 ;  /* 0x000076323e547816 */ /* 0x000fe40000000054 */
[----:B------:R-:W-:-:S02]  /*0ca0*/  PRMT R83, R61, 0x7632, R83 ;  /* 0x000076323d537816 */ /* 0x000fc40000000053 */
[----:B------:R-:W-:Y:S01]  /*0cb0*/  PRMT R82, R60, 0x7632, R82 ;  /* 0x000076323c527816 */ /* 0x000fe20000000052 */
[----:B-1----:R-:W-:Y:S06]  /*0cc0*/  @!P1 BRA `(.L_x_47) ;  /* 0x00000004006c9947 */ /* 0x002fec0003800000 */
[----:B------:R-:W-:Y:S05]  /*0cd0*/  @!P2 BRA `(.L_x_48) ;  /* 0x0000000000d4a947 */ /* 0x000fea0003800000 */
[C---:B-----5:R-:W-:Y:S01]  /*0ce0*/  PRMT R68, R72.reuse, 0x7632, R68 ;  /* 0x0000763248447816 */ /* 0x060fe20000000044 */
[----:B------:R-:W-:Y:S01]  /*0cf0*/  IMAD.U32 R72, R72, 0x10000, RZ ;  /* 0x0001000048487824 */ /* 0x000fe200078e00ff */
[----:B------:R-:W-:Y:S01]  /*0d00*/  SHF.L.U32 R69, R64, 0x10, RZ ;  /* 0x0000001040457819 */ /* 0x000fe200000006ff */
[----:B------:R-:W-:Y:S01]  /*0d10*/  IMAD.U32 R76, R65, 0x10000, RZ ;  /* 0x00010000414c7824 */ /* 0x000fe200078e00ff */
[----:B------:R-:W-:Y:S01]  /*0d20*/  PRMT R70, R73, 0x7632, R70 ;  /* 0x0000763249467816 */ /* 0x000fe20000000046 */
[----:B------:R-:W-:Y:S01]  /*0d30*/  IMAD.U32 R141, R62, 0x10000, RZ ;  /* 0x000100003e8d7824 */ /* 0x000fe200078e00ff */
[----:B------:R-:W-:Y:S01]  /*0d40*/  PRMT R71, R65, 0x7632, R71 ;  /* 0x0000763241477816 */ /* 0x000fe20000000047 */
[--C-:B------:R-:W-:Y:S01]  /*0d50*/  FADD.FTZ R72, R72, R69.reuse ;  /* 0x0000004548487221 */ /* 0x100fe20000010000 */
[----:B------:R-:W-:Y:S02]  /*0d60*/  PRMT R69, R64, 0x7632, R69 ;  /* 0x0000763240457816 */ /* 0x000fe40000000045 */
[----:B------:R-:W-:-:S02]  /*0d70*/  SHF.L.U32 R73, R73, 0x10, RZ ;  /* 0x0000001049497819 */ /* 0x000fc400000006ff */
[----:B------:R-:W-:Y:S01]  /*0d80*/  SHF.L.U32 R70, R70, 0x10, RZ ;  /* 0x0000001046467819 */ /* 0x000fe200000006ff */
[----:B------:R-:W-:Y:S01]  /*0d90*/  IMAD.U32 R69, R69, 0x10000, RZ ;  /* 0x0001000045457824 */ /* 0x000fe200078e00ff */
[----:B------:R-:W-:Y:S01]  /*0da0*/  SHF.L.U32 R71, R71, 0x10, RZ ;  /* 0x0000001047477819 */ /* 0x000fe200000006ff */
[----:B------:R-:W-:Y:S01]  /*0db0*/  FADD.FTZ R73, R73, R76 ;  /* 0x0000004c49497221 */ /* 0x000fe20000010000 */
[----:B------:R-:W-:Y:S02]  /*0dc0*/  SHF.L.U32 R68, R68, 0x10, RZ ;  /* 0x0000001044447819 */ /* 0x000fe400000006ff */
[----:B------:R-:W-:Y:S01]  /*0dd0*/  PRMT R77, R74, 0x7632, R77 ;  /* 0x000076324a4d7816 */ /* 0x000fe2000000004d */
[----:B------:R-:W-:Y:S01]  /*0de0*/  FADD.FTZ R71, R70, R71 ;  /* 0x0000004746477221 */ /* 0x000fe20000010000 */
[----:B------:R-:W-:Y:S01]  /*0df0*/  SHF.L.U32 R74, R74, 0x10, RZ ;  /* 0x000000104a4a7819 */ /* 0x000fe200000006ff */
[----:B------:R-:W-:Y:S01]  /*0e00*/  FADD.FTZ R68, R68, R69 ;  /* 0x0000004544447221 */ /* 0x000fe20000010000 */
[----:B------:R-:W-:Y:S01]  /*0e10*/  PRMT R80, R75, 0x7632, R80 ;  /* 0x000076324b507816 */ /* 0x000fe20000000050 */
[----:B------:R-:W-:Y:S01]  /*0e20*/  IMAD.U32 R77, R77, 0x10000, RZ ;  /* 0x000100004d4d7824 */ /* 0x000fe200078e00ff */
[----:B------:R-:W-:Y:S01]  /*0e30*/  SHF.L.U32 R81, R75, 0x10, RZ ;  /* 0x000000104b517819 */ /* 0x000fe200000006ff */
[----:B------:R-:W-:Y:S01]  /*0e40*/  IMAD.U32 R75, R66, 0x10000, RZ ;  /* 0x00010000424b7824 */ /* 0x000fe200078e00ff */
[----:B------:R-:W-:-:S02]  /*0e50*/  SHF.L.U32 R76, R67, 0x10, RZ ;  /* 0x00000010434c7819 */ /* 0x000fc400000006ff */
[----:B------:R-:W-:Y:S01]  /*0e60*/  PRMT R70, R67, 0x7632, R70 ;  /* 0x0000763243467816 */ /* 0x000fe20000000046 */
[----:B------:R-:W-:Y:S01]  /*0e70*/  FADD.FTZ R74, R74, R75 ;  /* 0x0000004b4a4a7221 */ /* 0x000fe20000010000 */
        /* <DEDUP_REMOVED lines=18> */
[----:B------:R-:W-:Y:S01]  /*0fa0*/  FADD.FTZ R76, R75, R76 ;  /* 0x0000004c4b4c7221 */ /* 0x000fe20000010000 */
[----:B------:R-:W-:Y:S01]  /*0fb0*/  FADD.FTZ R80, R77, R80 ;  /* 0x000000504d507221 */ /* 0x000fe20000010000 */
[----:B------:R-:W-:Y:S01]  /*0fc0*/  FADD.FTZ R82, R71, R70 ;  /* 0x0000004647527221 */ /* 0x000fe20000010000 */
[----:B------:R-:W-:-:S02]  /*0fd0*/  FADD.FTZ R145, R68, R145 ;  /* 0x0000009144917221 */ /* 0x000fc40000010000 */
[----:B------:R-:W-:Y:S02]  /*0fe0*/  F2FP.BF16.F32.PACK_AB R71, R76, R115 ;  /* 0x000000734c47723e */ /* 0x000fe400000010ff */
[----:B------:R-:W-:Y:S02]  /*0ff0*/  F2FP.BF16.F32.PACK_AB R70, R80, R141 ;  /* 0x0000008d5046723e */ /* 0x000fe400000010ff */
[----:B------:R-:W-:Y:S02]  /*1000*/  F2FP.BF16.F32.PACK_AB R69, R82, R143 ;  /* 0x0000008f5245723e */ /* 0x000fe400000010ff */
[----:B------:R-:W-:Y:S01]  /*1010*/  F2FP.BF16.F32.PACK_AB R68, R145, R114 ;  /* 0x000000729144723e */ /* 0x000fe200000010ff */
[----:B------:R-:W-:Y:S06]  /*1020*/  BRA `(.L_x_49) ;  /* 0x00000004004c7947 */ /* 0x000fec0003800000 */
.L_x_48:
[C---:B-----5:R-:W-:Y:S01]  /*1030*/  PRMT R77, R73.reuse, 0x7632, R77 ;  /* 0x00007632494d7816 */ /* 0x060fe2000000004d */
[----:B------:R-:W-:Y:S01]  /*1040*/  IMAD.U32 R69, R64, 0x10000, RZ ;  /* 0x0001000040457824 */ /* 0x000fe200078e00ff */
[C---:B------:R-:W-:Y:S01]  /*1050*/  PRMT R76, R72.reuse, 0x7632, R76 ;  /* 0x00007632484c7816 */ /* 0x040fe2000000004c */
[----:B------:R-:W-:Y:S01]  /*1060*/  IMAD.U32 R72, R72, 0x10000, RZ ;  /* 0x0001000048487824 */ /* 0x000fe200078e00ff */
[----:B------:R-:W-:Y:S01]  /*1070*/  SHF.L.U32 R73, R73, 0x10, RZ ;  /* 0x0000001049497819 */ /* 0x000fe200000006ff */
[----:B------:R-:W-:Y:S01]  /*1080*/  IMAD.U32 R82, R77, 0x10000, RZ ;  /* 0x000100004d527824 */ /* 0x000fe200078e00ff */
[----:B------:R-:W-:Y:S01]  /*1090*/  SHF.L.U32 R68, R65, 0x10, RZ ;  /* 0x0000001041447819 */ /* 0x000fe200000006ff */
[----:B------:R-:W-:Y:S01]  /*10a0*/  FADD.FTZ R114, R72, R69 ;  /* 0x0000004548727221 */ /* 0x000fe20000010000 */
[----:B------:R-:W-:Y:S02]  /*10b0*/  PRMT R80, R74, 0x7632, R80 ;  /* 0x000076324a507816 */ /* 0x000fe40000000050 */
[----:B------:R-:W-:Y:S01]  /*10c0*/  PRMT R81, R75, 0x7632, R81 ;  /* 0x000076324b517816 */ /* 0x000fe20000000051 */
[--C-:B------:R-:W-:Y:S01]  /*10d0*/  FADD.FTZ R143, R73, R68.reuse ;  /* 0x00000044498f7221 */ /* 0x100fe20000010000 */
[----:B------:R-:W-:Y:S01]  /*10e0*/  PRMT R68, R64, 0x7632, R68 ;  /* 0x0000763240447816 */ /* 0x000fe20000000044 */
[----:B------:R-:W-:Y:S01]  /*10f0*/  IMAD.U32 R75, R75, 0x10000, RZ ;  /* 0x000100004b4b7824 */ /* 0x000fe200078e00ff */
[----:B------:R-:W-:-:S02]  /*1100*/  PRMT R69, R65, 0x7632, R69 ;  /* 0x0000763241457816 */ /* 0x000fc40000000045 */
[----:B------:R-:W-:Y:S01]  /*1110*/  PRMT R70, R66, 0x7632, R70 ;  /* 0x0000763242467816 */ /* 0x000fe20000000046 */
[----:B------:R-:W-:Y:S01]  /*1120*/  IMAD.U32 R68, R68, 0x10000, RZ ;  /* 0x0001000044447824 */ /* 0x000fe200078e00ff */
[----:B------:R-:W-:Y:S02]  /*1130*/  PRMT R71, R67, 0x7632, R71 ;  /* 0x0000763243477816 */ /* 0x000fe40000000047 */
[----:B------:R-:W-:Y:S02]  /*1140*/  SHF.L.U32 R145, R76, 0x10, RZ ;  /* 0x000000104c917819 */ /* 0x000fe400000006ff */
[----:B------:R-:W-:Y:S01]  /*1150*/  SHF.L.U32 R74, R74, 0x10, RZ ;  /* 0x000000104a4a7819 */ /* 0x000fe200000006ff */
[----:B------:R-:W-:Y:S01]  /*1160*/  IMAD.U32 R71, R71, 0x10000, RZ ;  /* 0x0001000047477824 */ /* 0x000fe200078e00ff */
[----:B------:R-:W-:Y:S01]  /*1170*/  SHF.L.U32 R141, R66, 0x10, RZ ;  /* 0x00000010428d7819 */ /* 0x000fe200000006ff */
[----:B------:R-:W-:Y:S01]  /*1180*/  FADD.FTZ R145, R145, R68 ;  /* 0x0000004491917221 */ /* 0x000fe20000010000 */
[----:B------:R-:W-:-:S02]  /*1190*/  SHF.L.U32 R72, R67, 0x10, RZ ;  /* 0x0000001043487819 */ /* 0x000fc400000006ff */
        /* <DEDUP_REMOVED lines=14> */
.L_x_47:
[----:B------:R-:W-:Y:S05]  /*1280*/  @!P2 BRA `(.L_x_50) ;  /* 0x000000000084a947 */ /* 0x000fea0003800000 */
[----:B-----5:R-:W-:Y:S01]  /*1290*/  PRMT R68, R72, 0x7632, R68 ;  /* 0x0000763248447816 */ /* 0x020fe20000000044 */
[----:B------:R-:W-:Y:S01]  /*12a0*/  IMAD.U32 R141, R74, 0x10000, RZ ;  /* 0x000100004a8d7824 */ /* 0x000fe200078e00ff */
        /* <DEDUP_REMOVED lines=9> */
[----:B------:R-:W-:Y:S01]  /*1340*/  IMAD.U32 R72, R63, 0x10000, RZ ;  /* 0x000100003f487824 */ /* 0x000fe200078e00ff */
        /* <DEDUP_REMOVED lines=14> */
[----:B------:R-:W-:Y:S01]  /*1430*/  F2FP.BF16.F32.PACK_AB R69, R82, R143 ;  /* 0x0000008f5245723e */ /* 0x000fe200000010ff */
[----:B------:R-:W-:Y:S02]  /*1440*/  FADD.FTZ R80, R71, R80 ;  /* 0x0000005047507221 */ /* 0x000fe40000010000 */
[----:B------:R-:W-:Y:S01]  /*1450*/  FADD.FTZ R145, R68, R145 ;  /* 0x0000009144917221 */ /* 0x000fe20000010000 */
[----:B------:R-:W-:Y:S02]  /*1460*/  F2FP.BF16.F32.PACK_AB R71, R76, R115 ;  /* 0x000000734c47723e */ /* 0x000fe400000010ff */
[----:B------:R-:W-:Y:S02]  /*1470*/  F2FP.BF16.F32.PACK_AB R70, R80, R141 ;  /* 0x0000008d5046723e */ /* 0x000fe400000010ff */
[----:B------:R-:W-:Y:S01]  /*1480*/  F2FP.BF16.F32.PACK_AB R68, R145, R114 ;  /* 0x000000729144723e */ /* 0x000fe200000010ff */
[----:B------:R-:W-:Y:S06]  /*1490*/  BRA `(.L_x_49) ;  /* 0x0000000000307947 */ /* 0x000fec0003800000 */
.L_x_50:
        /* <DEDUP_REMOVED lines=12> */
.L_x_49:
[----:B------:R-:W0:Y:S01]  /*1560*/  @P0 LDC.64 R84, c[0x0][0x3a8] ;  /* 0x0000ea00ff540b82 */ /* 0x000e220000000a00 */
[----:B------:R-:W-:-:S07]  /*1570*/  IADD3 R118, PT, PT, R116, 0x20, RZ ;  /* 0x0000002074767810 */ /* 0x000fce0007ffe0ff */
[----:B------:R-:W1:Y:S08]  /*1580*/  @P2 LDC.64 R72, c[0x0][0x3a0] ;  /* 0x0000e800ff482b82 */ /* 0x000e700000000a00 */
[----:B------:R-:W2:Y:S01]  /*1590*/  @P1 LDC.64 R74, c[0x0][0x398] ;  /* 0x0000e600ff4a1b82 */ /* 0x000ea20000000a00 */
[----:B0-----:R-:W-:-:S05]  /*15a0*/  @P0 IMAD.WIDE.U32 R84, R116, 0x10, R84 ;  /* 0x0000001074540825 */ /* 0x001fca00078e0054 */
[----:B------:R0:W-:Y:S01]  /*15b0*/  @P0 STG.E.128 desc[UR6][R84.64], R68 ;  /* 0x0000004454000986 */ /* 0x0001e2000c101d06 */
[----:B-1----:R-:W-:-:S04]  /*15c0*/  @P2 IMAD.WIDE.U32 R86, R118, 0x10, R72 ;  /* 0x0000001076562825 */ /* 0x002fc800078e0048 */
[C---:B------:R-:W-:Y:S01]  /*15d0*/  IMAD.WIDE.U32 R72, R118.reuse, 0x10, R78 ;  /* 0x0000001076487825 */ /* 0x040fe200078e004e */
[----:B------:R-:W3:Y:S03]  /*15e0*/  @P2 LDG.E.128 R60, desc[UR6][R86.64] ;  /* 0x00000006563c2981 */ /* 0x000ee6000c1e1d00 */
[----:B--2---:R-:W-:Y:S02]  /*15f0*/  @P1 IMAD.WIDE.U32 R88, R118, 0x10, R74 ;  /* 0x0000001076581825 */ /* 0x004fe400078e004a */
[----:B------:R-:W5:Y:S04]  /*1600*/  LDG.E.128 R72, desc[UR6][R72.64] ;  /* 0x0000000648487981 */ /* 0x000f68000c1e1d00 */
[----:B------:R0:W5:Y:S01]  /*1610*/  @P1 LDG.E.128 R64, desc[UR6][R88.64] ;  /* 0x0000000658401981 */ /* 0x000162000c1e1d00 */
[----:B------:R-:W-:-:S04]  /*1620*/  UISETP.NE.U32.AND UP0, UPT, UR12, URZ, UPT ;  /* 0x000000ff0c00728c */ /* 0x000fc8000bf05070 */
[----:B------:R-:W-:Y:S01]  /*1630*/  UISETP.NE.AND.EX UP0, UPT, UR13, URZ, UPT, UP0 ;  /* 0x000000ff0d00728c */ /* 0x000fe2000bf05300 */
[----:B---3--:R-:W-:Y:S02]  /*1640*/  PRMT R77, R63, 0x7632, R77 ;  /* 0x000076323f4d7816 */ /* 0x008fe4000000004d */
[----:B------:R-:W-:Y:S02]  /*1650*/  PRMT R90, R61, 0x7632, R90 ;  /* 0x000076323d5a7816 */ /* 0x000fe4000000005a */
[----:B------:R-:W-:-:S04]  /*1660*/  PRMT R91, R60, 0x7632, R91 ;  /* 0x000076323c5b7816 */ /* 0x000fc8000000005b */
[----:B0-----:R-:W-:Y:S05]  /*1670*/  BRA.U UP0, `(.L_x_51) ;  /* 0x0000000100c87547 */ /* 0x001fea000b800000 */
[----:B------:R-:W-:Y:S01]  /*1680*/  UISETP.NE.U32.AND UP1, UPT, UR10, URZ, UPT ;  /* 0x000000ff0a00728c */ /* 0x000fe2000bf25070 */
[----:B------:R-:W-:-:S03]  /*1690*/  PRMT R84, R62, 0x7632, R84 ;  /* 0x000076323e547816 */ /* 0x000fc60000000054 */
[----:B------:R-:W-:-:S09]  /*16a0*/  UISETP.NE.AND.EX UP1, UPT, UR11, URZ, UPT, UP1 ;  /* 0x000000ff0b00728c */ /* 0x000fd2000bf25310 */
[----:B------:R-:W-:Y:S05]  /*16b0*/  BRA.U UP1, `(.L_x_52) ;  /* 0x0000000101347547 */ /* 0x000fea000b800000 */
        /* <DEDUP_REMOVED lines=11> */
[----:B------:R-:W-:Y:S01]  /*1770*/  SHF.L.U32 R88, R88, 0x10, RZ ;  /* 0x0000001058587819 */ /* 0x000fe200000006ff */
[----:B------:R-:W-:Y:S06]  /*1780*/  BRA `(.L_x_53) ;  /* 0x0000000400f87947 */ /* 0x000fec0003800000 */
.L_x_52:
[C---:B-----5:R-:W-:Y:S01]  /*1790*/  PRMT R69, R73.reuse, 0x7632, R69 ;  /* 0x0000763249457816 */ /* 0x060fe20000000045 */
[----:B------:R-:W-:Y:S01]  /*17a0*/  IMAD.U32 R81, R62, 0x10000, RZ ;  /* 0x000100003e517824 */ /* 0x000fe200078e00ff */
[----:B------:R-:W-:Y:S01]  /*17b0*/  SHF.L.U32 R73, R73, 0x10, RZ ;  /* 0x0000001049497819 */ /* 0x000fe200000006ff */
[----:B------:R-:W-:Y:S01]  /*17c0*/  IMAD.U32 R90, R90, 0x10000, RZ ;  /* 0x000100005a5a7824 */ /* 0x000fe200078e00ff */
[----:B------:R-:W-:Y:S01]  /*17d0*/  SHF.L.U32 R70, R61, 0x10, RZ ;  /* 0x000000103d467819 */ /* 0x000fe200000006ff */
[----:B------:R-:W-:Y:S01]  /*17e0*/  IMAD.U32 R69, R69, 0x10000, RZ ;  /* 0x0001000045457824 */ /* 0x000fe200078e00ff */
[----:B------:R-:W-:Y:S02]  /*17f0*/  PRMT R68, R72, 0x7632, R68 ;  /* 0x0000763248447816 */ /* 0x000fe40000000044 */
[----:B------:R-:W-:Y:S01]  /*1800*/  PRMT R71, R74, 0x7632, R71 ;  /* 0x000076324a477816 */ /* 0x000fe20000000047 */
[----:B------:R-:W-:Y:S01]  /*1810*/  FADD.FTZ R121, R70, R73 ;  /* 0x0000004946797221 */ /* 0x000fe20000010000 */
[----:B------:R-:W-:Y:S01]  /*1820*/  PRMT R85, R75, 0x7632, R85 ;  /* 0x000076324b557816 */ /* 0x000fe20000000055 */
[----:B------:R-:W-:Y:S01]  /*1830*/  IMAD.U32 R74, R74, 0x10000, RZ ;  /* 0x000100004a4a7824 */ /* 0x000fe200078e00ff */
[----:B------:R-:W-:Y:S01]  /*1840*/  SHF.L.U32 R88, R84, 0x10, RZ ;  /* 0x0000001054587819 */ /* 0x000fe200000006ff */
[----:B------:R-:W-:Y:S01]  /*1850*/  IMAD.U32 R70, R63, 0x10000, RZ ;  /* 0x000100003f467824 */ /* 0x000fe200078e00ff */
[----:B------:R-:W-:Y:S01]  /*1860*/  SHF.L.U32 R72, R72, 0x10, RZ ;  /* 0x0000001048487819 */ /* 0x000fe200000006ff */
[----:B------:R-:W-:Y:S01]  /*1870*/  FADD.FTZ R81, R81, R74 ;  /* 0x0000004a51517221 */ /* 0x000fe20000010000 */
        /* <DEDUP_REMOVED lines=18> */
.L_x_51:
[----:B------:R-:W-:-:S04]  /*19a0*/  UISETP.NE.U32.AND UP1, UPT, UR10, URZ, UPT ;  /* 0x000000ff0a00728c */ /* 0x000fc8000bf25070 */
[----:B------:R-:W-:-:S09]  /*19b0*/  UISETP.NE.AND.EX UP1, UPT, UR11, URZ, UPT, UP1 ;  /* 0x000000ff0b00728c */ /* 0x000fd2000bf25310 */
[----:B------:R-:W-:Y:S05]  /*19c0*/  BRA.U UP1, `(.L_x_54) ;  /* 0x0000000101947547 */ /* 0x000fea000b800000 */
[C---:B-----5:R-:W-:Y:S01]  /*19d0*/  PRMT R84, R73.reuse, 0x7632, R84 ;  /* 0x0000763249547816 */ /* 0x060fe20000000054 */
[----:B------:R-:W-:Y:S01]  /*19e0*/  IMAD.U32 R73, R73, 0x10000, RZ ;  /* 0x0001000049497824 */ /* 0x000fe200078e00ff */
[C---:B------:R-:W-:Y:S01]  /*19f0*/  PRMT R77, R72.reuse, 0x7632, R77 ;  /* 0x00007632484d7816 */ /* 0x040fe2000000004d */
[----:B------:R-:W-:Y:S01]  /*1a00*/  IMAD.U32 R68, R65, 0x10000, RZ ;  /* 0x0001000041447824 */ /* 0x000fe200078e00ff */
[----:B------:R-:W-:Y:S02]  /*1a10*/  SHF.L.U32 R72, R72, 0x10, RZ ;  /* 0x0000001048487819 */ /* 0x000fe400000006ff */
[----:B------:R-:W-:Y:S01]  /*1a20*/  SHF.L.U32 R83, R64, 0x10, RZ ;  /* 0x0000001040537819 */ /* 0x000fe200000006ff */
[----:B------:R-:W-:Y:S01]  /*1a30*/  FADD.FTZ R121, R68, R73 ;  /* 0x0000004944797221 */ /* 0x000fe20000010000 */
[----:B------:R-:W-:Y:S02]  /*1a40*/  PRMT R85, R74, 0x7632, R85 ;  /* 0x000076324a557816 */ /* 0x000fe40000000055 */
[----:B------:R-:W-:Y:S01]  /*1a50*/  PRMT R86, R75, 0x7632, R86 ;  /* 0x000076324b567816 */ /* 0x000fe20000000056 */
[----:B------:R-:W-:Y:S01]  /*1a60*/  FADD.FTZ R83, R83, R72 ;  /* 0x0000004853537221 */ /* 0x000fe20000010000 */
[----:B------:R-:W-:Y:S01]  /*1a70*/  PRMT R68, R64, 0x7632, R68 ;  /* 0x0000763240447816 */ /* 0x000fe20000000044 */
[----:B------:R-:W-:Y:S01]  /*1a80*/  IMAD.U32 R72, R67, 0x10000, RZ ;  /* 0x0001000043487824 */ /* 0x000fe200078e00ff */
[----:B------:R-:W-:Y:S01]  /*1a90*/  PRMT R69, R65, 0x7632, R69 ;  /* 0x0000763241457816 */ /* 0x000fe20000000045 */
[----:B------:R-:W-:Y:S01]  /*1aa0*/  IMAD.U32 R85, R85, 0x10000, RZ ;  /* 0x0001000055557824 */ /* 0x000fe200078e00ff */
[----:B------:R-:W-:-:S02]  /*1ab0*/  PRMT R70, R66, 0x7632, R70 ;  /* 0x0000763242467816 */ /* 0x000fc40000000046 */
[----:B------:R-:W-:Y:S02]  /*1ac0*/  PRMT R71, R67, 0x7632, R71 ;  /* 0x0000763243477816 */ /* 0x000fe40000000047 */
[----:B------:R-:W-:Y:S01]  /*1ad0*/  SHF.L.U32 R74, R74, 0x10, RZ ;  /* 0x000000104a4a7819 */ /* 0x000fe200000006ff */
[----:B------:R-:W-:Y:S01]  /*1ae0*/  IMAD.U32 R70, R70, 0x10000, RZ ;  /* 0x0001000046467824 */ /* 0x000fe200078e00ff */
[----:B------:R-:W-:Y:S02]  /*1af0*/  SHF.L.U32 R81, R66, 0x10, RZ ;  /* 0x0000001042517819 */ /* 0x000fe400000006ff */
[----:B------:R-:W-:Y:S01]  /*1b00*/  SHF.L.U32 R75, R75, 0x10, RZ ;  /* 0x000000104b4b7819 */ /* 0x000fe200000006ff */
[----:B------:R-:W-:Y:S01]  /*1b10*/  FADD.FTZ R88, R85, R70 ;  /* 0x0000004655587221 */ /* 0x000fe20000010000 */
[----:B------:R-:W-:Y:S01]  /*1b20*/  SHF.L.U32 R77, R77, 0x10, RZ ;  /* 0x000000104d4d7819 */ /* 0x000fe200000006ff */
[----:B------:R-:W-:Y:S01]  /*1b30*/  FADD.FTZ R81, R81, R74 ;  /* 0x0000004a51517221 */ /* 0x000fe20000010000 */
[----:B------:R-:W-:Y:S01]  /*1b40*/  SHF.L.U32 R142, R84, 0x10, RZ ;  /* 0x00000010548e7819 */ /* 0x000fe200000006ff */
[----:B------:R-:W-:Y:S01]  /*1b50*/  FADD.FTZ R89, R72, R75 ;  /* 0x0000004b48597221 */ /* 0x000fe20000010000 */
[----:B------:R-:W-:-:S02]  /*1b60*/  SHF.L.U32 R86, R86, 0x10, RZ ;  /* 0x0000001056567819 */ /* 0x000fc400000006ff */
[----:B------:R-:W-:Y:S02]  /*1b70*/  SHF.L.U32 R71, R71, 0x10, RZ ;  /* 0x0000001047477819 */ /* 0x000fe400000006ff */
        /* <DEDUP_REMOVED lines=10> */
.L_x_54:
[----:B-----5:R-:W-:Y:S01]  /*1c20*/  PRMT R81, R73, 0x7632, R81 ;  /* 0x0000763249517816 */ /* 0x020fe20000000051 */
[----:B------:R-:W-:Y:S01]  /*1c30*/  IMAD.U32 R68, R65, 0x10000, RZ ;  /* 0x0001000041447824 */ /* 0x000fe200078e00ff */
[----:B------:R-:W-:Y:S01]  /*1c40*/  SHF.L.U32 R73, R73, 0x10, RZ ;  /* 0x0000001049497819 */ /* 0x000fe200000006ff */
[----:B------:R-:W-:Y:S01]  /*1c50*/  IMAD.U32 R84, R66, 0x10000, RZ ;  /* 0x0001000042547824 */ /* 0x000fe200078e00ff */
[----:B------:R-:W-:Y:S02]  /*1c60*/  PRMT R85, R75, 0x7632, R85 ;  /* 0x000076324b557816 */ /* 0x000fe40000000055 */
[----:B------:R-:W-:Y:S01]  /*1c70*/  PRMT R70, R67, 0x7632, R70 ;  /* 0x0000763243467816 */ /* 0x000fe20000000046 */
[----:B------:R-:W-:Y:S01]  /*1c80*/  FADD.FTZ R73, R68, R73 ;  /* 0x0000004944497221 */ /* 0x000fe20000010000 */
[----:B------:R-:W-:Y:S01]  /*1c90*/  SHF.L.U32 R83, R74, 0x10, RZ ;  /* 0x000000104a537819 */ /* 0x000fe200000006ff */
[----:B------:R-:W-:Y:S01]  /*1ca0*/  IMAD.U32 R85, R85, 0x10000, RZ ;  /* 0x0001000055557824 */ /* 0x000fe200078e00ff */
[----:B------:R-:W-:-:S02]  /*1cb0*/  SHF.L.U32 R70, R70, 0x10, RZ ;  /* 0x0000001046467819 */ /* 0x000fc400000006ff */
[C---:B------:R-:W-:Y:S01]  /*1cc0*/  PRMT R71, R72.reuse, 0x7632, R71 ;  /* 0x0000763248477816 */ /* 0x040fe20000000047 */
[----:B------:R-:W-:Y:S01]  /*1cd0*/  IMAD.U32 R72, R72, 0x10000, RZ ;  /* 0x0001000048487824 */ /* 0x000fe200078e00ff */
[C---:B------:R-:W-:Y:S02]  /*1ce0*/  SHF.L.U32 R69, R64.reuse, 0x10, RZ ;  /* 0x0000001040457819 */ /* 0x040fe400000006ff */
[----:B------:R-:W-:Y:S02]  /*1cf0*/  SHF.L.U32 R86, R75, 0x10, RZ ;  /* 0x000000104b567819 */ /* 0x000fe400000006ff */
[----:B------:R-:W-:Y:S01]  /*1d00*/  PRMT R68, R64, 0x7632, R68 ;  /* 0x0000763240447816 */ /* 0x000fe20000000044 */
[----:B------:R-:W-:Y:S01]  /*1d10*/  FADD.FTZ R72, R69, R72 ;  /* 0x0000004845487221 */ /* 0x000fe20000010000 */
[----:B------:R-:W-:Y:S02]  /*1d20*/  PRMT R75, R74, 0x7632, R75 ;  /* 0x000076324a4b7816 */ /* 0x000fe4000000004b */
[----:B------:R-:W-:Y:S01]  /*1d30*/  SHF.L.U32 R74, R81, 0x10, RZ ;  /* 0x00000010514a7819 */ /* 0x000fe200000006ff */
[----:B------:R-:W-:Y:S01]  /*1d40*/  FADD.FTZ R81, R84, R83 ;  /* 0x0000005354517221 */ /* 0x000fe20000010000 */
[----:B------:R-:W-:Y:S01]  /*1d50*/  SHF.L.U32 R71, R71, 0x10, RZ ;  /* 0x0000001047477819 */ /* 0x000fe200000006ff */
[--C-:B------:R-:W-:Y:S01]  /*1d60*/  FADD.FTZ R84, R85, R70.reuse ;  /* 0x0000004655547221 */ /* 0x100fe20000010000 */
[----:B------:R-:W-:Y:S01]  /*1d70*/  IMAD.U32 R68, R68, 0x10000, RZ ;  /* 0x0001000044447824 */ /* 0x000fe200078e00ff */
[----:B------:R-:W-:-:S02]  /*1d80*/  PRMT R70, R66, 0x7632, R70 ;  /* 0x0000763242467816 */ /* 0x000fc40000000046 */
[----:B------:R-:W-:Y:S01]  /*1d90*/  PRMT R69, R65, 0x7632, R69 ;  /* 0x0000763241457816 */ /* 0x000fe20000000045 */
[----:B------:R-:W-:Y:S01]  /*1da0*/  FADD.FTZ R68, R71, R68 ;  /* 0x0000004447447221 */ /* 0x000fe20000010000 */
[----:B------:R-:W-:Y:S01]  /*1db0*/  SHF.L.U32 R87, R67, 0x10, RZ ;  /* 0x0000001043577819 */ /* 0x000fe200000006ff */
[----:B------:R-:W-:Y:S01]  /*1dc0*/  IMAD.U32 R71, R70, 0x10000, RZ ;  /* 0x0001000046477824 */ /* 0x000fe200078e00ff */
[----:B------:R-:W-:Y:S02]  /*1dd0*/  SHF.L.U32 R83, R60, 0x10, RZ ;  /* 0x000000103c537819 */ /* 0x000fe400000006ff */
[----:B------:R-:W-:Y:S01]  /*1de0*/  SHF.L.U32 R69, R69, 0x10, RZ ;  /* 0x0000001045457819 */ /* 0x000fe200000006ff */
[----:B------:R-:W-:Y:S01]  /*1df0*/  FADD.FTZ R87, R87, R86 ;  /* 0x0000005657577221 */ /* 0x000fe20000010000 */
[----:B------:R-:W-:Y:S01]  /*1e00*/  SHF.L.U32 R88, R75, 0x10, RZ ;  /* 0x000000104b587819 */ /* 0x000fe200000006ff */
        /* <DEDUP_REMOVED lines=22> */
.L_x_53:
[----:B------:R-:W0:Y:S01]  /*1f70*/  @P2 LDC.64 R72, c[0x0][0x3a0] ;  /* 0x0000e800ff482b82 */ /* 0x000e220000000a00 */
[----:B------:R-:W-:-:S07]  /*1f80*/  VIADD R77, R116, 0x40 ;  /* 0x00000040744d7836 */ /* 0x000fce0000000000 */
[----:B------:R-:W1:Y:S08]  /*1f90*/  @P0 LDC.64 R86, c[0x0][0x3a8] ;  /* 0x0000ea00ff560b82 */ /* 0x000e700000000a00 */
[----:B------:R-:W2:Y:S01]  /*1fa0*/  @P1 LDC.64 R74, c[0x0][0x398] ;  /* 0x0000e600ff4a1b82 */ /* 0x000ea20000000a00 */
[----:B0-----:R-:W-:-:S04]  /*1fb0*/  @P2 IMAD.WIDE.U32 R112, R77, 0x10, R72 ;  /* 0x000000104d702825 */ /* 0x001fc800078e0048 */
[----:B------:R-:W-:-:S04]  /*1fc0*/  IMAD.WIDE.U32 R72, R77, 0x10, R78 ;  /* 0x000000104d487825 */ /* 0x000fc800078e004e */
[----:B-1----:R-:W-:-:S05]  /*1fd0*/  @P0 IMAD.WIDE.U32 R86, R118, 0x10, R86 ;  /* 0x0000001076560825 */ /* 0x002fca00078e0056 */
[----:B------:R0:W-:Y:S01]  /*1fe0*/  @P0 STG.E.128 desc[UR6][R86.64], R68 ;  /* 0x0000004456000986 */ /* 0x0001e2000c101d06 */
[----:B--2---:R-:W-:-:S03]  /*1ff0*/  @P1 IMAD.WIDE.U32 R90, R77, 0x10, R74 ;  /* 0x000000104d5a1825 */ /* 0x004fc600078e004a */
[----:B------:R0:W5:Y:S04]  /*2000*/  @P2 LDG.E.128 R60, desc[UR6][R112.64] ;  /* 0x00000006703c2981 */ /* 0x000168000c1e1d00 */
[----:B------:R0:W5:Y:S04]  /*2010*/  @P1 LDG.E.128 R64, desc[UR6][R90.64] ;  /* 0x000000065a401981 */ /* 0x000168000c1e1d00 */
[----:B------:R-:W5:Y:S01]  /*2020*/  LDG.E.128 R72, desc[UR6][R72.64] ;  /* 0x0000000648487981 */ /* 0x000f62000c1e1d00 */
[----:B------:R-:W-:Y:S05]  /*2030*/  BRA.U UP0, `(.L_x_55) ;  /* 0x0000000100cc7547 */ /* 0x000fea000b800000 */
[----:B-----5:R-:W-:Y:S02]  /*2040*/  PRMT R78, R63, 0x7632, R78 ;  /* 0x000076323f4e7816 */ /* 0x020fe4000000004e */
[----:B------:R-:W-:Y:S02]  /*2050*/  PRMT R79, R62, 0x7632, R79 ;  /* 0x000076323e4f7816 */ /* 0x000fe4000000004f */
[----:B0-----:R-:W-:Y:S02]  /*2060*/  PRMT R87, R61, 0x7632, R87 ;  /* 0x000076323d577816 */ /* 0x001fe40000000057 */
[----:B------:R-:W-:Y:S01]  /*2070*/  PRMT R90, R60, 0x7632, R90 ;  /* 0x000076323c5a7816 */ /* 0x000fe2000000005a */
[----:B------:R-:W-:Y:S06]  /*2080*/  BRA.U UP1, `(.L_x_56) ;  /* 0x0000000101347547 */ /* 0x000fec000b800000 */
[----:B------:R-:W-:Y:S01]  /*2090*/  PRMT R119, R73, 0x7632, R119 ;  /* 0x0000763249777816 */ /* 0x000fe20000000077 */
[----:B------:R-:W-:Y:S01]  /*20a0*/  IMAD.U32 R117, R74, 0x10000, RZ ;  /* 0x000100004a757824 */ /* 0x000fe200078e00ff */
[----:B------:R-:W-:Y:S02]  /*20b0*/  PRMT R90, R72, 0x7632, R90 ;  /* 0x00007632485a7816 */ /* 0x000fe4000000005a */
[----:B------:R-:W-:Y:S01]  /*20c0*/  PRMT R144, R74, 0x7632, R144 ;  /* 0x000076324a907816 */ /* 0x000fe20000000090 */
[----:B------:R-:W-:Y:S01]  /*20d0*/  IMAD.U32 R119, R119, 0x10000, RZ ;  /* 0x0001000077777824 */ /* 0x000fe200078e00ff */
[----:B------:R-:W-:Y:S02]  /*20e0*/  PRMT R112, R75, 0x7632, R112 ;  /* 0x000076324b707816 */ /* 0x000fe40000000070 */
[----:B------:R-:W-:Y:S02]  /*20f0*/  SHF.L.U32 R85, R72, 0x10, RZ ;  /* 0x0000001048557819 */ /* 0x000fe400000006ff */
[----:B------:R-:W-:-:S02]  /*2100*/  SHF.L.U32 R86, R73, 0x10, RZ ;  /* 0x0000001049567819 */ /* 0x000fc400000006ff */
[----:B------:R-:W-:Y:S02]  /*2110*/  SHF.L.U32 R87, R75, 0x10, RZ ;  /* 0x000000104b577819 */ /* 0x000fe400000006ff */
[----:B------:R-:W-:Y:S02]  /*2120*/  SHF.L.U32 R90, R90, 0x10, RZ ;  /* 0x000000105a5a7819 */ /* 0x000fe400000006ff */
[----:B------:R-:W-:Y:S02]  /*2130*/  SHF.L.U32 R144, R144, 0x10, RZ ;  /* 0x0000001090907819 */ /* 0x000fe400000006ff */
[----:B------:R-:W-:Y:S01]  /*2140*/  SHF.L.U32 R112, R112, 0x10, RZ ;  /* 0x0000001070707819 */ /* 0x000fe200000006ff */
[----:B------:R-:W-:Y:S06]  /*2150*/  BRA `(.L_x_57) ;  /* 0x0000000400fc7947 */ /* 0x000fec0003800000 */
.L_x_56:
[C---:B------:R-:W-:Y:S01]  /*2160*/  PRMT R68, R72.reuse, 0x7632, R68 ;  /* 0x0000763248447816 */ /* 0x040fe20000000044 */
[----:B------:R-:W-:Y:S01]  /*2170*/  IMAD.U32 R72, R72, 0x10000, RZ ;  /* 0x0001000048487824 */ /* 0x000fe200078e00ff */
[----:B------:R-:W-:Y:S01]  /*2180*/  PRMT R70, R74, 0x7632, R70 ;  /* 0x000076324a467816 */ /* 0x000fe20000000046 */
[----:B------:R-:W-:Y:S01]  /*2190*/  IMAD.U32 R85, R60, 0x10000, RZ ;  /* 0x000100003c557824 */ /* 0x000fe200078e00ff */
[----:B------:R-:W-:Y:S01]  /*21a0*/  PRMT R69, R73, 0x7632, R69 ;  /* 0x0000763249457816 */ /* 0x000fe20000000045 */
[----:B------:R-:W-:Y:S01]  /*21b0*/  IMAD.U32 R79, R79, 0x10000, RZ ;  /* 0x000100004f4f7824 */ /* 0x000fe200078e00ff */
[----:B------:R-:W-:Y:S01]  /*21c0*/  PRMT R71, R75, 0x7632, R71 ;  /* 0x000076324b477816 */ /* 0x000fe20000000047 */
[----:B------:R-:W-:Y:S01]  /*21d0*/  FADD.FTZ R85, R85, R72 ;  /* 0x0000004855557221 */ /* 0x000fe20000010000 */
[----:B------:R-:W-:Y:S01]  /*21e0*/  SHF.L.U32 R144, R70, 0x10, RZ ;  /* 0x0000001046907819 */ /* 0x000fe200000006ff */
[----:B------:R-:W-:Y:S01]  /*21f0*/  IMAD.U32 R75, R75, 0x10000, RZ ;  /* 0x000100004b4b7824 */ /* 0x000fe200078e00ff */
[----:B------:R-:W-:Y:S01]  /*2200*/  SHF.L.U32 R73, R73, 0x10, RZ ;  /* 0x0000001049497819 */ /* 0x000fe200000006ff */
[----:B------:R-:W-:Y:S01]  /*2210*/  IMAD.U32 R71, R71, 0x10000, RZ ;  /* 0x0001000047477824 */ /* 0x000fe200078e00ff */
[----:B------:R-:W-:Y:S01]  /*2220*/  SHF.L.U32 R74, R74, 0x10, RZ ;  /* 0x000000104a4a7819 */ /* 0x000fe200000006ff */
[----:B------:R-:W-:Y:S01]  /*2230*/  FADD.FTZ R144, R144, R79 ;  /* 0x0000004f90907221 */ /* 0x000fe20000010000 */
[----:B------:R-:W-:-:S02]  /*2240*/  SHF.L.U32 R86, R61, 0x10, RZ ;  /* 0x000000103d567819 */ /* 0x000fc400000006ff */
[----:B------:R-:W-:Y:S02]  /*2250*/  SHF.L.U32 R117, R62, 0x10, RZ ;  /* 0x000000103e757819 */ /* 0x000fe400000006ff */
[----:B------:R-:W-:Y:S01]  /*2260*/  SHF.L.U32 R90, R90, 0x10, RZ ;  /* 0x000000105a5a7819 */ /* 0x000fe200000006ff */
[----:B------:R-:W-:Y:S01]  /*2270*/  FADD.FTZ R86, R86, R73 ;  /* 0x0000004956567221 */ /* 0x000fe20000010000 */
[----:B------:R-:W-:Y:S01]  /*2280*/  SHF.L.U32 R119, R87, 0x10, RZ ;  /* 0x0000001057777819 */ /* 0x000fe200000006ff */
[----:B------:R-:W-:Y:S01]  /*2290*/  FADD.FTZ R117, R117, R74 ;  /* 0x0000004a75757221 */ /* 0x000fe20000010000 */
[----:B------:R-:W-:Y:S02]  /*22a0*/  SHF.L.U32 R78, R78, 0x10, RZ ;  /* 0x000000104e4e7819 */ /* 0x000fe400000006ff */
[----:B------:R-:W-:Y:S02]  /*22b0*/  SHF.L.U32 R72, R63, 0x10, RZ ;  /* 0x000000103f487819 */ /* 0x000fe400000006ff */
[----:B------:R-:W-:Y:S01]  /*22c0*/  SHF.L.U32 R70, R69, 0x10, RZ ;  /* 0x0000001045467819 */ /* 0x000fe200000006ff */
[----:B------:R-:W-:-:S02]  /*22d0*/  IMAD.U32 R69, R68, 0x10000, RZ ;  /* 0x0001000044457824 */ /* 0x000fc400078e00ff */
[----:B------:R-:W-:Y:S01]  /*22e0*/  FADD.FTZ R112, R71, R78 ;  /* 0x0000004e47707221 */ /* 0x000fe20000010000 */
[----:B------:R-:W-:Y:S01]  /*22f0*/  FADD.FTZ R87, R72, R75 ;  /* 0x0000004b48577221 */ /* 0x000fe20000010000 */
[----:B------:R-:W-:Y:S01]  /*2300*/  FADD.FTZ R119, R70, R119 ;  /* 0x0000007746777221 */ /* 0x000fe20000010000 */
[----:B------:R-:W-:Y:S01]  /*2310*/  FADD.FTZ R90, R69, R90 ;  /* 0x0000005a455a7221 */ /* 0x000fe20000010000 */
[----:B------:R-:W-:Y:S02]  /*2320*/  F2FP.BF16.F32.PACK_AB R70, R144, R117 ;  /* 0x000000759046723e */ /* 0x000fe400000010ff */
[----:B------:R-:W-:Y:S02]  /*2330*/  F2FP.BF16.F32.PACK_AB R71, R112, R87 ;  /* 0x000000577047723e */ /* 0x000fe400000010ff */
[----:B------:R-:W-:Y:S02]  /*2340*/  F2FP.BF16.F32.PACK_AB R69, R119, R86 ;  /* 0x000000567745723e */ /* 0x000fe400000010ff */
[----:B------:R-:W-:Y:S01]  /*2350*/  F2FP.BF16.F32.PACK_AB R68, R90, R85 ;  /* 0x000000555a44723e */ /* 0x000fe200000010ff */
[----:B------:R-:W-:Y:S06]  /*2360*/  BRA `(.L_x_57) ;  /* 0x0000000400787947 */ /* 0x000fec0003800000 */
.L_x_55:
[----:B------:R-:W-:Y:S05]  /*2370*/  BRA.U UP1, `(.L_x_58) ;  /* 0x0000000101947547 */ /* 0x000fea000b800000 */
[----:B-----5:R-:W-:Y:S01]  /*2380*/  PRMT R78, R72, 0x7632, R78 ;  /* 0x00007632484e7816 */ /* 0x020fe2000000004e */
[----:B------:R-:W-:Y:S01]  /*2390*/  IMAD.U32 R117, R66, 0x10000, RZ ;  /* 0x0001000042757824 */ /* 0x000fe200078e00ff */
[----:B------:R-:W-:Y:S02]  /*23a0*/  SHF.L.U32 R72, R72, 0x10, RZ ;  /* 0x0000001048487819 */ /* 0x000fe400000006ff */
[C---:B------:R-:W-:Y:S02]  /*23b0*/  PRMT R79, R73.reuse, 0x7632, R79 ;  /* 0x00007632494f7816 */ /* 0x040fe4000000004f */
[C---:B0-----:R-:W-:Y:S01]  /*23c0*/  PRMT R87, R74.reuse, 0x7632, R87 ;  /* 0x000076324a577816 */ /* 0x041fe20000000057 */
[----:B------:R-:W-:Y:S01]  /*23d0*/  IMAD.U32 R74, R74, 0x10000, RZ ;  /* 0x000100004a4a7824 */ /* 0x000fe200078e00ff */
[----:B------:R-:W-:Y:S02]  /*23e0*/  SHF.L.U32 R85, R64, 0x10, RZ ;  /* 0x0000001040557819 */ /* 0x000fe400000006ff */
[----:B------:R-:W-:Y:S01]  /*23f0*/  SHF.L.U32 R73, R73, 0x10, RZ ;  /* 0x0000001049497819 */ /* 0x000fe200000006ff */
[----:B------:R-:W-:Y:S01]  /*2400*/  FADD.FTZ R117, R117, R74 ;  /* 0x0000004a75757221 */ /* 0x000fe20000010000 */
[----:B------:R-:W-:Y:S01]  /*2410*/  SHF.L.U32 R86, R65, 0x10, RZ ;  /* 0x0000001041567819 */ /* 0x000fe200000006ff */
[----:B------:R-:W-:Y:S01]  /*2420*/  FADD.FTZ R85, R85, R72 ;  /* 0x0000004855557221 */ /* 0x000fe20000010000 */
[----:B------:R-:W-:-:S02]  /*2430*/  PRMT R90, R75, 0x7632, R90 ;  /* 0x000076324b5a7816 */ /* 0x000fc4000000005a */
[----:B------:R-:W-:Y:S01]  /*2440*/  PRMT R71, R67, 0x7632, R71 ;  /* 0x0000763243477816 */ /* 0x000fe20000000047 */
[----:B------:R-:W-:Y:S01]  /*2450*/  FADD.FTZ R86, R86, R73 ;  /* 0x0000004956567221 */ /* 0x000fe20000010000 */
[----:B------:R-:W-:Y:S01]  /*2460*/  PRMT R68, R64, 0x7632, R68 ;  /* 0x0000763240447816 */ /* 0x000fe20000000044 */
[----:B------:R-:W-:Y:S01]  /*2470*/  IMAD.U32 R90, R90, 0x10000, RZ ;  /* 0x000100005a5a7824 */ /* 0x000fe200078e00ff */
[----:B------:R-:W-:Y:S01]  /*2480*/  PRMT R69, R65, 0x7632, R69 ;  /* 0x0000763241457816 */ /* 0x000fe20000000045 */
[----:B------:R-:W-:Y:S01]  /*2490*/  IMAD.U32 R73, R78, 0x10000, RZ ;  /* 0x000100004e497824 */ /* 0x000fe200078e00ff */
[----:B------:R-:W-:Y:S02]  /*24a0*/  PRMT R70, R66, 0x7632, R70 ;  /* 0x0000763242467816 */ /* 0x000fe40000000046 */
        /* <DEDUP_REMOVED lines=11> */
[----:B------:R-:W-:Y:S01]  /*2560*/  F2FP.BF16.F32.PACK_AB R71, R112, R87 ;  /* 0x000000577047723e */ /* 0x000fe200000010ff */
[----:B------:R-:W-:Y:S01]  /*2570*/  FADD.FTZ R144, R75, R70 ;  /* 0x000000464b907221 */ /* 0x000fe20000010000 */
[----:B------:R-:W-:Y:S01]  /*2580*/  F2FP.BF16.F32.PACK_AB R69, R119, R86 ;  /* 0x000000567745723e */ /* 0x000fe200000010ff */
[----:B------:R-:W-:-:S03]  /*2590*/  FADD.FTZ R90, R73, R68 ;  /* 0x00000044495a7221 */ /* 0x000fc60000010000 */
[----:B------:R-:W-:Y:S02]  /*25a0*/  F2FP.BF16.F32.PACK_AB R70, R144, R117 ;  /* 0x000000759046723e */ /* 0x000fe400000010ff */
[----:B------:R-:W-:Y:S01]  /*25b0*/  F2FP.BF16.F32.PACK_AB R68, R90, R85 ;  /* 0x000000555a44723e */ /* 0x000fe200000010ff */
[----:B------:R-:W-:Y:S06]  /*25c0*/  BRA `(.L_x_57) ;  /* 0x0000000000e07947 */ /* 0x000fec0003800000 */
.L_x_58:
[C---:B0----5:R-:W-:Y:S01]  /*25d0*/  PRMT R69, R72.reuse, 0x7632, R69 ;  /* 0x0000763248457816 */ /* 0x061fe20000000045 */
[----:B------:R-:W-:Y:S01]  /*25e0*/  IMAD.U32 R85, R75, 0x10000, RZ ;  /* 0x000100004b557824 */ /* 0x000fe200078e00ff */
[----:B------:R-:W-:Y:S02]  /*25f0*/  SHF.L.U32 R72, R72, 0x10, RZ ;  /* 0x0000001048487819 */ /* 0x000fe400000006ff */
[C---:B------:R-:W-:Y:S02]  /*2600*/  SHF.L.U32 R71, R64.reuse, 0x10, RZ ;  /* 0x0000001040477819 */ /* 0x040fe400000006ff */
[----:B------:R-:W-:Y:S02]  /*2610*/  PRMT R68, R64, 0x7632, R68 ;  /* 0x0000763240447816 */ /* 0x000fe40000000044 */
[----:B------:R-:W-:Y:S01]  /*2620*/  SHF.L.U32 R90, R67, 0x10, RZ ;  /* 0x00000010435a7819 */ /* 0x000fe200000006ff */
[----:B------:R-:W-:Y:S01]  /*2630*/  FADD.FTZ R71, R71, R72 ;  /* 0x0000004847477221 */ /* 0x000fe20000010000 */
[----:B------:R-:W-:Y:S01]  /*2640*/  SHF.L.U32 R70, R60, 0x10, RZ ;  /* 0x000000103c467819 */ /* 0x000fe200000006ff */
[----:B------:R-:W-:Y:S01]  /*2650*/  IMAD.U32 R68, R68, 0x10000, RZ ;  /* 0x0001000044447824 */ /* 0x000fe200078e00ff */
[----:B------:R-:W-:Y:S01]  /*2660*/  SHF.L.U32 R69, R69, 0x10, RZ ;  /* 0x0000001045457819 */ /* 0x000fe200000006ff */
[----:B------:R-:W-:Y:S01]  /*2670*/  FADD.FTZ R87, R90, R85 ;  /* 0x000000555a577221 */ /* 0x000fe20000010000 */
[C---:B------:R-:W-:Y:S01]  /*2680*/  PRMT R78, R73.reuse, 0x7632, R78 ;  /* 0x00007632494e7816 */ /* 0x040fe2000000004e */
[----:B------:R-:W-:Y:S01]  /*2690*/  IMAD.U32 R73, R73, 0x10000, RZ ;  /* 0x0001000049497824 */ /* 0x000fe200078e00ff */
[----:B------:R-:W-:Y:S01]  /*26a0*/  SHF.L.U32 R72, R65, 0x10, RZ ;  /* 0x0000001041487819 */ /* 0x000fe200000006ff */
[----:B------:R-:W-:Y:S01]  /*26b0*/  FADD.FTZ R85, R70, R71 ;  /* 0x0000004746557221 */ /* 0x000fe20000010000 */
[----:B------:R-:W-:Y:S01]  /*26c0*/  FADD.FTZ R90, R69, R68 ;  /* 0x00000044455a7221 */ /* 0x000fe20000010000 */
[----:B------:R-:W-:Y:S01]  /*26d0*/  PRMT R79, R74, 0x7632, R79 ;  /* 0x000076324a4f7816 */ /* 0x000fe2000000004f */
[----:B------:R-:W-:Y:S01]  /*26e0*/  IMAD.U32 R119, R78, 0x10000, RZ ;  /* 0x000100004e777824 */ /* 0x000fe200078e00ff */
[----:B------:R-:W-:Y:S01]  /*26f0*/  PRMT R86, R75, 0x7632, R86 ;  /* 0x000076324b567816 */ /* 0x000fe20000000056 */
[----:B------:R-:W-:Y:S01]  /*2700*/  FADD.FTZ R72, R72, R73 ;  /* 0x0000004948487221 */ /* 0x000fe20000010000 */
[C---:B------:R-:W-:Y:S01]  /*2710*/  PRMT R69, R66.reuse, 0x7632, R69 ;  /* 0x0000763242457816 */ /* 0x040fe20000000045 */
[----:B------:R-:W-:Y:S01]  /*2720*/  IMAD.U32 R75, R66, 0x10000, RZ ;  /* 0x00010000424b7824 */ /* 0x000fe200078e00ff */
[----:B------:R-:W-:-:S02]  /*2730*/  PRMT R70, R67, 0x7632, R70 ;  /* 0x0000763243467816 */ /* 0x000fc40000000046 */
[----:B------:R-:W-:Y:S01]  /*2740*/  PRMT R68, R65, 0x7632, R68 ;  /* 0x0000763241447816 */ /* 0x000fe20000000044 */
[----:B------:R-:W-:Y:S01]  /*2750*/  IMAD.U32 R69, R69, 0x10000, RZ ;  /* 0x0001000045457824 */ /* 0x000fe200078e00ff */
[----:B------:R-:W-:Y:S02]  /*2760*/  SHF.L.U32 R71, R61, 0x10, RZ ;  /* 0x000000103d477819 */ /* 0x000fe400000006ff */
[----:B------:R-:W-:Y:S02]  /*2770*/  SHF.L.U32 R144, R79, 0x10, RZ ;  /* 0x000000104f907819 */ /* 0x000fe400000006ff */
[----:B------:R-:W-:Y:S01]  /*2780*/  SHF.L.U32 R73, R86, 0x10, RZ ;  /* 0x0000001056497819 */ /* 0x000fe200000006ff */
[----:B------:R-:W-:Y:S01]  /*2790*/  FADD.FTZ R86, R71, R72 ;  /* 0x0000004847567221 */ /* 0x000fe20000010000 */
[----:B------:R-:W-:Y:S01]  /*27a0*/  SHF.L.U32 R70, R70, 0x10, RZ ;  /* 0x0000001046467819 */ /* 0x000fe200000006ff */
[----:B------:R-:W-:Y:S01]  /*27b0*/  FADD.FTZ R144, R144, R69 ;  /* 0x0000004590907221 */ /* 0x000fe20000010000 */
[----:B------:R-:W-:Y:S01]  /*27c0*/  SHF.L.U32 R68, R68, 0x10, RZ ;  /* 0x0000001044447819 */ /* 0x000fe200000006ff */
[C---:B------:R-:W-:Y:S01]  /*27d0*/  IMAD.U32 R72, R63.reuse, 0x10000, RZ ;  /* 0x000100003f487824 */ /* 0x040fe200078e00ff */
[----:B------:R-:W-:Y:S01]  /*27e0*/  PRMT R71, R63, 0x7632, R71 ;  /* 0x000076323f477816 */ /* 0x000fe20000000047 */
[--C-:B------:R-:W-:Y:S01]  /*27f0*/  FADD.FTZ R112, R73, R70.reuse ;  /* 0x0000004649707221 */ /* 0x100fe20000010000 */
[----:B------:R-:W-:Y:S01]  /*2800*/  PRMT R70, R62, 0x7632, R70 ;  /* 0x000076323e467816 */ /* 0x000fe20000000046 */
[----:B------:R-:W-:Y:S01]  /*2810*/  FADD.FTZ R119, R119, R68 ;  /* 0x0000004477777221 */ /* 0x000fe20000010000 */
[----:B------:R-:W-:Y:S01]  /*2820*/  PRMT R69, R61, 0x7632, R69 ;  /* 0x000076323d457816 */ /* 0x000fe20000000045 */
[----:B------:R-:W-:Y:S01]  /*2830*/  FADD.FTZ R87, R72, R87 ;  /* 0x0000005748577221 */ /* 0x000fe20000010000 */
[----:B------:R-:W-:-:S02]  /*2840*/  SHF.L.U32 R74, R74, 0x10, RZ ;  /* 0x000000104a4a7819 */ /* 0x000fc400000006ff */
[----:B------:R-:W-:Y:S02]  /*2850*/  PRMT R68, R60, 0x7632, R68 ;  /* 0x000076323c447816 */ /* 0x000fe40000000044 */
        /* <DEDUP_REMOVED lines=10> */
[----:B------:R-:W-:Y:S01]  /*2900*/  F2FP.BF16.F32.PACK_AB R71, R112, R87 ;  /* 0x000000577047723e */ /* 0x000fe200000010ff */
[----:B------:R-:W-:-:S02]  /*2910*/  FADD.FTZ R90, R90, R69 ;  /* 0x000000455a5a7221 */ /* 0x000fc40000010000 */
[----:B------:R-:W-:Y:S02]  /*2920*/  F2FP.BF16.F32.PACK_AB R69, R119, R86 ;  /* 0x000000567745723e */ /* 0x000fe400000010ff */
[----:B------:R-:W-:Y:S02]  /*2930*/  F2FP.BF16.F32.PACK_AB R70, R144, R117 ;  /* 0x000000759046723e */ /* 0x000fe400000010ff */
[----:B------:R-:W-:-:S07]  /*2940*/  F2FP.BF16.F32.PACK_AB R68, R90, R85 ;  /* 0x000000555a44723e */ /* 0x000fce00000010ff */
.L_x_57:
[----:B------:R-:W-:Y:S01]  /*2950*/  FADD.FTZ R72, RZ, R114 ;  /* 0x00000072ff487221 */ /* 0x000fe20000010000 */
[----:B------:R-:W-:Y:S01]  /*2960*/  UMOV UR4, 0xffffffff ;  /* 0xffffffff00047882 */ /* 0x000fe20000000000 */
[----:B------:R-:W-:Y:S02]  /*2970*/  ISETP.NE.AND P2, PT, R0, RZ, PT ;  /* 0x000000ff0000720c */ /* 0x000fe40003f45270 */
[----:B------:R-:W-:-:S04]  /*2980*/  FADD.FTZ R72, R72, R145 ;  /* 0x0000009148487221 */ /* 0x000fc80000010000 */
        /* <DEDUP_REMOVED lines=9> */
[----:B------:R-:W-:Y:S02]  /*2a20*/  FADD.FTZ R74, R73, R142 ;  /* 0x0000008e494a7221 */ /* 0x000fe40000010000 */
[----:B------:R-:W0:Y:S02]  /*2a30*/  @P0 LDC.64 R72, c[0x0][0x3a8] ;  /* 0x0000ea00ff480b82 */ /* 0x000e240000000a00 */
[----:B------:R-:W-:-:S04]  /*2a40*/  FADD.FTZ R75, R74, R81 ;  /* 0x000000514a4b7221 */ /* 0x000fc80000010000 */
[----:B------:R-:W-:-:S04]  /*2a50*/  FADD.FTZ R74, R75, R88 ;  /* 0x000000584b4a7221 */ /* 0x000fc80000010000 */
[----:B------:R-:W-:-:S04]  /*2a60*/  FADD.FTZ R75, R74, R89 ;  /* 0x000000594a4b7221 */ /* 0x000fc80000010000 */
[----:B------:R-:W-:-:S04]  /*2a70*/  FADD.FTZ R74, R75, R84 ;  /* 0x000000544b4a7221 */ /* 0x000fc80000010000 */
[----:B------:R-:W-:-:S04]  /*2a80*/  FADD.FTZ R75, R74, R85 ;  /* 0x000000554a4b7221 */ /* 0x000fc80000010000 */
[----:B------:R-:W-:Y:S01]  /*2a90*/  FADD.FTZ R75, R75, R90 ;  /* 0x0000005a4b4b7221 */ /* 0x000fe20000010000 */
[----:B0-----:R-:W-:-:S04]  /*2aa0*/  @P0 IMAD.WIDE.U32 R72, R77, 0x10, R72 ;  /* 0x000000104d480825 */ /* 0x001fc800078e0048 */
[----:B------:R-:W-:Y:S01]  /*2ab0*/  FADD.FTZ R74, R75, R86 ;  /* 0x000000564b4a7221 */ /* 0x000fe20000010000 */
[----:B------:R0:W-:Y:S03]  /*2ac0*/  @P0 STG.E.128 desc[UR6][R72.64], R68 ;  /* 0x0000004448000986 */ /* 0x0001e6000c101d06 */
[----:B------:R-:W-:-:S04]  /*2ad0*/  FADD.FTZ R74, R74, R119 ;  /* 0x000000774a4a7221 */ /* 0x000fc80000010000 */
[----:B------:R-:W-:-:S04]  /*2ae0*/  FADD.FTZ R75, R74, R117 ;  /* 0x000000754a4b7221 */ /* 0x000fc80000010000 */
[----:B------:R-:W-:-:S04]  /*2af0*/  FADD.FTZ R74, R75, R144 ;  /* 0x000000904b4a7221 */ /* 0x000fc80000010000 */
[----:B------:R-:W-:-:S04]  /*2b00*/  FADD.FTZ R75, R74, R87 ;  /* 0x000000574a4b7221 */ /* 0x000fc80000010000 */
[----:B------:R-:W-:Y:S01]  /*2b10*/  FADD.FTZ R75, R75, R112 ;  /* 0x000000704b4b7221 */ /* 0x000fe20000010000 */
[----:B0-----:R-:W-:Y:S06]  /*2b20*/  BRA.DIV UR4, `(.L_x_59) ;  /* 0x0000001204f47947 */ /* 0x001fec000b800000 */
[----:B------:R-:W0:Y:S02]  /*2b30*/  SHFL.BFLY PT, R72, R75, 0x1, 0x1f ;  /* 0x0c201f004b487f89 */ /* 0x000e2400000e0000 */
[----:B0-----:R-:W-:-:S05]  /*2b40*/  FADD.FTZ R74, R75, R72 ;  /* 0x000000484b4a7221 */ /* 0x001fca0000010000 */
[----:B------:R-:W0:Y:S02]  /*2b50*/  SHFL.BFLY PT, R73, R74, 0x2, 0x1f ;  /* 0x0c401f004a497f89 */ /* 0x000e2400000e0000 */
[----:B0-----:R-:W-:-:S05]  /*2b60*/  FADD.FTZ R78, R74, R73 ;  /* 0x000000494a4e7221 */ /* 0x001fca0000010000 */
[----:B------:R-:W0:Y:S02]  /*2b70*/  SHFL.BFLY PT, R73, R78, 0x4, 0x1f ;  /* 0x0c801f004e497f89 */ /* 0x000e2400000e0000 */
[----:B0-----:R-:W-:Y:S02]  /*2b80*/  FADD.FTZ R79, R78, R73 ;  /* 0x000000494e4f7221 */ /* 0x001fe40000010000 */
[----:B------:R-:W0:Y:S03]  /*2b90*/  LDC R73, c[0x0][0x400] ;  /* 0x00010000ff497b82 */ /* 0x000e260000000800 */
[----:B------:R-:W1:Y:S02]  /*2ba0*/  SHFL.BFLY PT, R72, R79, 0x8, 0x1f ;  /* 0x0d001f004f487f89 */ /* 0x000e6400000e0000 */
[----:B-1----:R-:W-:-:S05]  /*2bb0*/  FADD.FTZ R91, R79, R72 ;  /* 0x000000484f5b7221 */ /* 0x002fca0000010000 */
[----:B------:R-:W1:Y:S02]  /*2bc0*/  SHFL.BFLY PT, R72, R91, 0x10, 0x1f ;  /* 0x0e001f005b487f89 */ /* 0x000e6400000e0000 */
[----:B-1----:R-:W-:-:S04]  /*2bd0*/  FADD.FTZ R72, R91, R72 ;  /* 0x000000485b487221 */ /* 0x002fc80000010000 */
[----:B0-----:R-:W-:-:S04]  /*2be0*/  FMUL.FTZ R147, R72, R73 ;  /* 0x0000004948937220 */ /* 0x001fc80000410000 */
[C---:B------:R-:W-:Y:S01]  /*2bf0*/  FADD.FTZ R72, -R147.reuse, R114 ;  /* 0x0000007293487221 */ /* 0x040fe20000010100 */
[C---:B------:R-:W-:Y:S01]  /*2c00*/  FADD.FTZ R75, -R147.reuse, R145 ;  /* 0x00000091934b7221 */ /* 0x040fe20000010100 */
[C---:B------:R-:W-:Y:S01]  /*2c10*/  FADD.FTZ R113, -R147.reuse, R143 ;  /* 0x0000008f93717221 */ /* 0x040fe20000010100 */
[----:B------:R-:W-:Y:S01]  /*2c20*/  FADD.FTZ R79, -R147, R141 ;  /* 0x0000008d934f7221 */ /* 0x000fe20000010100 */
[----:B------:R-:W-:-:S04]  /*2c30*/  FFMA.FTZ R72, R72, R72, RZ ;  /* 0x0000004848487223 */ /* 0x000fc800000100ff */
[----:B------:R-:W-:Y:S01]  /*2c40*/  FFMA.FTZ R72, R75, R75, R72 ;  /* 0x0000004b4b487223 */ /* 0x000fe20000010048 */
[----:B------:R-:W-:-:S03]  /*2c50*/  FADD.FTZ R75, -R147, R82 ;  /* 0x00000052934b7221 */ /* 0x000fc60000010100 */
[----:B------:R-:W-:-:S04]  /*2c60*/  FFMA.FTZ R72, R113, R113, R72 ;  /* 0x0000007171487223 */ /* 0x000fc80000010048 */
[----:B------:R-:W-:Y:S01]  /*2c70*/  FFMA.FTZ R72, R75, R75, R72 ;  /* 0x0000004b4b487223 */ /* 0x000fe20000010048 */
[----:B------:R-:W-:-:S03]  /*2c80*/  FADD.FTZ R75, -R147, R80 ;  /* 0x00000050934b7221 */ /* 0x000fc60000010100 */
        /* <DEDUP_REMOVED lines=36> */
[----:B------:R-:W-:-:S04]  /*2ed0*/  FFMA.FTZ R72, R79, R79, R72 ;  /* 0x0000004f4f487223 */ /* 0x000fc80000010048 */
[----:B------:R-:W-:-:S05]  /*2ee0*/  FFMA.FTZ R72, R75, R75, R72 ;  /* 0x0000004b4b487223 */ /* 0x000fca0000010048 */
        /* <DEDUP_REMOVED lines=9> */
.L_x_72:
[C---:B------:R-:W-:Y:S01]  /*2f80*/  FMUL.FTZ R72, R147.reuse, R147 ;  /* 0x0000009393487220 */ /* 0x040fe20000410000 */
[----:B01----:R-:W-:Y:S01]  /*2f90*/  FADD.FTZ R78, R78, R91 ;  /* 0x0000005b4e4e7221 */ /* 0x003fe20000010000 */
[----:B------:R-:W-:Y:S01]  /*2fa0*/  FSEL R91, R147, RZ, !P3 ;  /* 0x000000ff935b7208 */ /* 0x000fe20005800000 */
[----:B------:R-:W-:Y:S01]  /*2fb0*/  IMAD.U32 R75, R13, 0x10000, RZ ;  /* 0x000100000d4b7824 */ /* 0x000fe200078e00ff */
[----:B------:R-:W-:Y:S01]  /*2fc0*/  SHF.L.U32 R79, R36, 0x10, RZ ;  /* 0x00000010244f7819 */ /* 0x000fe200000006ff */
[----:B------:R-:W-:Y:S01]  /*2fd0*/  FFMA.FTZ R73, R78, R73, UR8 ;  /* 0x000000084e497e23 */ /* 0x000fe20008010049 */
[----:B------:R-:W-:Y:S01]  /*2fe0*/  FSEL R72, R72, RZ, P3 ;  /* 0x000000ff48487208 */ /* 0x000fe20001800000 */
[C---:B------:R-:W-:Y:S01]  /*2ff0*/  FADD.FTZ R114, -R91.reuse, R114 ;  /* 0x000000725b727221 */ /* 0x040fe20000010100 */
[----:B------:R-:W-:Y:S01]  /*3000*/  SHF.L.U32 R78, R56, 0x10, RZ ;  /* 0x00000010384e7819 */ /* 0x000fe200000006ff */
[----:B------:R-:W-:Y:S01]  /*3010*/  FADD.FTZ R148, -R91, R143 ;  /* 0x0000008f5b947221 */ /* 0x000fe20000010100 */
[----:B------:R-:W-:Y:S01]  /*3020*/  SHF.L.U32 R149, R137, 0x10, RZ ;  /* 0x0000001089957819 */ /* 0x000fe200000006ff */
[----:B------:R-:W-:Y:S01]  /*3030*/  FADD.FTZ R72, R73, R72 ;  /* 0x0000004849487221 */ /* 0x000fe20000010000 */
[----:B------:R-:W-:Y:S01]  /*3040*/  SHF.L.U32 R73, R24, 0x10, RZ ;  /* 0x0000001018497819 */ /* 0x000fe200000006ff */
[----:B------:R-:W-:Y:S01]  /*3050*/  FADD.FTZ R82, -R91, R82 ;  /* 0x000000525b527221 */ /* 0x000fe20000010100 */
[----:B------:R-:W-:Y:S01]  /*3060*/  SHF.L.U32 R151, R12, 0x10, RZ ;  /* 0x000000100c977819 */ /* 0x000fe200000006ff */
[----:B------:R0:W1:Y:S01]  /*3070*/  MUFU.RSQ R113, R72 ;  /* 0x0000004800717308 */ /* 0x0000620000001400 */
[----:B------:R-:W-:-:S02]  /*3080*/  IMAD.U32 R153, R37, 0x10000, RZ ;  /* 0x0001000025997824 */ /* 0x000fc400078e00ff */
[----:B------:R-:W-:Y:S01]  /*3090*/  FADD.FTZ R80, -R91, R80 ;  /* 0x000000505b507221 */ /* 0x000fe20000010100 */
[----:B------:R-:W-:Y:S01]  /*30a0*/  IMAD.U32 R156, R58, 0x10000, RZ ;  /* 0x000100003a9c7824 */ /* 0x000fe200078e00ff */
[----:B------:R-:W-:Y:S01]  /*30b0*/  SHF.L.U32 R155, R133, 0x10, RZ ;  /* 0x00000010859b7819 */ /* 0x000fe200000006ff */
[----:B------:R-:W-:Y:S01]  /*30c0*/  IMAD.U32 R150, R129, 0x10000, RZ ;  /* 0x0001000081967824 */ /* 0x000fe200078e00ff */
[----:B------:R-:W-:Y:S01]  /*30d0*/  SHF.L.U32 R162, R59, 0x10, RZ ;  /* 0x000000103ba27819 */ /* 0x000fe200000006ff */
[----:B------:R-:W-:Y:S01]  /*30e0*/  FADD.FTZ R76, -R91, R76 ;  /* 0x0000004c5b4c7221 */ /* 0x000fe20000010100 */
[----:B------:R-:W-:Y:S01]  /*30f0*/  SHF.L.U32 R163, R125, 0x10, RZ ;  /* 0x000000107da37819 */ /* 0x000fe200000006ff */
[----:B0-----:R-:W-:Y:S01]  /*3100*/  FADD.FTZ R72, -R91, R145 ;  /* 0x000000915b487221 */ /* 0x001fe20000010100 */
[----:B------:R-:W-:Y:S01]  /*3110*/  SHF.L.U32 R145, R25, 0x10, RZ ;  /* 0x0000001019917819 */ /* 0x000fe200000006ff */
[C---:B------:R-:W-:Y:S01]  /*3120*/  FADD.FTZ R120, -R91.reuse, R120 ;  /* 0x000000785b787221 */ /* 0x040fe20000010100 */
[C---:B------:R-:W-:Y:S01]  /*3130*/  FADD.FTZ R142, -R91.reuse, R142 ;  /* 0x0000008e5b8e7221 */ /* 0x040fe20000010100 */
[----:B------:R-:W-:Y:S01]  /*3140*/  FADD.FTZ R88, -R91, R88 ;  /* 0x000000585b587221 */ /* 0x000fe20000010100 */
[----:B------:R-:W-:Y:S01]  /*3150*/  IMAD.U32 R159, R105, 0x10000, RZ ;  /* 0x00010000699f7824 */ /* 0x000fe200078e00ff */
[----:B------:R-:W-:Y:S01]  /*3160*/  SHF.L.U32 R161, R31, 0x10, RZ ;  /* 0x000000101fa17819 */ /* 0x000fe200000006ff */
[C---:B------:R-:W-:Y:S01]  /*3170*/  FADD.FTZ R84, -R91.reuse, R84 ;  /* 0x000000545b547221 */ /* 0x040fe20000010100 */
[----:B------:R-:W-:Y:S01]  /*3180*/  FADD.FTZ R90, -R91, R90 ;  /* 0x0000005a5b5a7221 */ /* 0x000fe20000010100 */
[C---:B-1----:R-:W-:Y:S01]  /*3190*/  FMUL.FTZ R114, R113.reuse, R114 ;  /* 0x0000007271727220 */ /* 0x042fe20000410000 */
[C---:B------:R-:W-:Y:S01]  /*31a0*/  FMUL.FTZ R72, R113.reuse, R72 ;  /* 0x0000004871487220 */ /* 0x040fe20000410000 */
[C---:B------:R-:W-:Y:S01]  /*31b0*/  FMUL.FTZ R148, R113.reuse, R148 ;  /* 0x0000009471947220 */ /* 0x040fe20000410000 */
[----:B------:R-:W-:Y:S01]  /*31c0*/  FMUL.FTZ R152, R113, R82 ;  /* 0x0000005271987220 */ /* 0x000fe20000410000 */
[C---:B------:R-:W-:Y:S01]  /*31d0*/  FFMA.FTZ R146, R114.reuse, R73, R75 ;  /* 0x0000004972927223 */ /* 0x040fe2000001004b */
[----:B------:R-:W-:Y:S01]  /*31e0*/  FFMA.FTZ R78, R114, R79, R78 ;  /* 0x0000004f724e7223 */ /* 0x000fe2000001004e */
[----:B------:R-:W0:Y:S01]  /*31f0*/  @!P2 LDC.64 R74, c[0x0][0x3c0] ;  /* 0x0000f000ff4aab82 */ /* 0x000e220000000a00 */
[----:B------:R-:W-:Y:S01]  /*3200*/  SHF.L.U32 R79, R138, 0x10, RZ ;  /* 0x000000108a4f7819 */ /* 0x000fe200000006ff */
[----:B------:R-:W-:-:S02]  /*3210*/  IMAD.U32 R73, R139, 0x10000, RZ ;  /* 0x000100008b497824 */ /* 0x000fc400078e00ff */
[----:B------:R-:W-:Y:S01]  /*3220*/  FFMA.FTZ R145, R148, R145, R151 ;  /* 0x0000009194917223 */ /* 0x000fe20000010097 */
[----:B------:R-:W-:Y:S02]  /*3230*/  IMAD.U32 R114, R136, 0x10000, RZ ;  /* 0x0001000088727824 */ /* 0x000fe400078e00ff */
[----:B------:R-:W-:Y:S01]  /*3240*/  FMUL.FTZ R157, R113, R80 ;  /* 0x00000050719d7220 */ /* 0x000fe20000410000 */
[----:B------:R-:W-:Y:S01]  /*3250*/  FFMA.FTZ R143, R72, R73, R79 ;  /* 0x00000049488f7223 */ /* 0x000fe2000001004f */
[----:B------:R-:W-:Y:S02]  /*3260*/  IMAD.U32 R151, R134, 0x10000, RZ ;  /* 0x0001000086977824 */ /* 0x000fe400078e00ff */
[----:B------:R-:W-:Y:S01]  /*3270*/  FFMA.FTZ R79, R72, R149, R114 ;  /* 0x00000095484f7223 */ /* 0x000fe20000010072 */
[----:B------:R-:W-:Y:S01]  /*3280*/  SHF.L.U32 R149, R135, 0x10, RZ ;  /* 0x0000001087957819 */ /* 0x000fe200000006ff */
[----:B------:R-:W-:Y:S01]  /*3290*/  FADD.FTZ R114, -R91, R141 ;  /* 0x0000008d5b727221 */ /* 0x000fe20000010100 */
[----:B------:R-:W-:Y:S01]  /*32a0*/  SHF.L.U32 R73, R57, 0x10, RZ ;  /* 0x0000001039497819 */ /* 0x000fe200000006ff */
[----:B------:R-:W-:Y:S01]  /*32b0*/  IMAD.U32 R141, R26, 0x10000, RZ ;  /* 0x000100001a8d7824 */ /* 0x000fe200078e00ff */
[----:B------:R-:W-:Y:S01]  /*32c0*/  SHF.L.U32 R72, R132, 0x10, RZ ;  /* 0x0000001084487819 */ /* 0x000fe200000006ff */
[----:B------:R-:W-:Y:S01]  /*32d0*/  FFMA.FTZ R82, R152, R149, R151 ;  /* 0x0000009598527223 */ /* 0x000fe20000010097 */
[----:B------:R-:W-:Y:S01]  /*32e0*/  SHF.L.U32 R149, R11, 0x10, RZ ;  /* 0x000000100b957819 */ /* 0x000fe200000006ff */
[----:B------:R-:W-:Y:S01]  /*32f0*/  FMUL.FTZ R114, R113, R114 ;  /* 0x0000007271727220 */ /* 0x000fe20000410000 */
[----:B------:R-:W-:Y:S01]  /*3300*/  SHF.L.U32 R151, R38, 0x10, RZ ;  /* 0x0000001026977819 */ /* 0x000fe200000006ff */
[----:B------:R-:W-:Y:S01]  /*3310*/  FFMA.FTZ R153, R148, R153, R73 ;  /* 0x0000009994997223 */ /* 0x000fe20000010049 */
[----:B------:R-:W-:Y:S01]  /*3320*/  SHF.L.U32 R148, R130, 0x10, RZ ;  /* 0x0000001082947819 */ /* 0x000fe200000006ff */
[----:B------:R-:W-:Y:S01]  /*3330*/  FFMA.FTZ R141, R114, R141, R149 ;  /* 0x0000008d728d7223 */ /* 0x000fe20000010095 */
[----:B------:R-:W-:Y:S01]  /*3340*/  FFMA.FTZ R152, R152, R155, R72 ;  /* 0x0000009b98987223 */ /* 0x000fe20000010048 */
[----:B------:R-:W-:Y:S01]  /*3350*/  FFMA.FTZ R156, R114, R151, R156 ;  /* 0x00000097729c7223 */ /* 0x000fe2000001009c */
[----:B------:R-:W-:Y:S01]  /*3360*/  SHF.L.U32 R114, R131, 0x10, RZ ;  /* 0x0000001083727819 */ /* 0x000fe200000006ff */
[----:B0-----:R-:W-:Y:S01]  /*3370*/  @!P2 IMAD.WIDE R74, R140, 0x4, R74 ;  /* 0x000000048c4aa825 */ /* 0x001fe200078e024a */
[----:B------:R-:W0:Y:S01]  /*3380*/  @!P2 LDC.64 R72, c[0x0][0x3c8] ;  /* 0x0000f200ff48ab82 */ /* 0x000e220000000a00 */
[----:B------:R-:W-:-:S02]  /*3390*/  SHF.L.U32 R149, R128, 0x10, RZ ;  /* 0x0000001080957819 */ /* 0x000fc400000006ff */
[----:B------:R-:W-:Y:S01]  /*33a0*/  FMUL.FTZ R76, R113, R76 ;  /* 0x0000004c714c7220 */ /* 0x000fe20000410000 */
[----:B------:R-:W-:Y:S01]  /*33b0*/  FFMA.FTZ R80, R157, R114, R148 ;  /* 0x000000729d507223 */ /* 0x000fe20000010094 */
[----:B------:R-:W-:Y:S01]  /*33c0*/  FADD.FTZ R114, -R91, R115 ;  /* 0x000000735b727221 */ /* 0x000fe20000010100 */
[----:B------:R1:W-:Y:S01]  /*33d0*/  @!P2 STG.E desc[UR6][R74.64], R147 ;  /* 0x000000934a00a986 */ /* 0x0003e2000c101906 */
[----:B------:R-:W-:Y:S01]  /*33e0*/  SHF.L.U32 R115, R27, 0x10, RZ ;  /* 0x000000101b737819 */ /* 0x000fe200000006ff */
[----:B------:R-:W-:Y:S01]  /*33f0*/  FFMA.FTZ R157, R157, R150, R149 ;  /* 0x000000969d9d7223 */ /* 0x000fe20000010095 */
[----:B------:R-:W-:Y:S01]  /*3400*/  FMUL.FTZ R114, R113, R114 ;  /* 0x0000007271727220 */ /* 0x000fe20000410000 */
[----:B------:R-:W-:Y:S01]  /*3410*/  SHF.L.U32 R149, R126, 0x10, RZ ;  /* 0x000000107e957819 */ /* 0x000fe200000006ff */
[----:B------:R-:W-:Y:S01]  /*3420*/  IMAD.U32 R148, R124, 0x10000, RZ ;  /* 0x000100007c947824 */ /* 0x000fe200078e00ff */
[----:B------:R-:W-:Y:S01]  /*3430*/  SHF.L.U32 R151, R123, 0x10, RZ ;  /* 0x000000107b977819 */ /* 0x000fe200000006ff */
[----:B------:R-:W-:Y:S01]  /*3440*/  FMUL.FTZ R120, R113, R120 ;  /* 0x0000007871787220 */ /* 0x000fe20000410000 */
[----:B------:R-:W-:Y:S01]  /*3450*/  SHF.L.U32 R155, R109, 0x10, RZ ;  /* 0x000000106d9b7819 */ /* 0x000fe200000006ff */
[----:B------:R-:W-:Y:S01]  /*3460*/  FFMA.FTZ R163, R76, R163, R148 ;  /* 0x000000a34ca37223 */ /* 0x000fe20000010094 */
[----:B------:R-:W-:Y:S01]  /*3470*/  FADD.FTZ R148, -R91, R121 ;  /* 0x000000795b947221 */ /* 0x000fe20000010100 */
[----:B------:R-:W-:Y:S01]  /*3480*/  SHF.L.U32 R121, R8, 0x10, RZ ;  /* 0x0000001008797819 */ /* 0x000fe200000006ff */
[----:B-1----:R-:W-:Y:S01]  /*3490*/  IMAD.U32 R75, R10, 0x10000, RZ ;  /* 0x000100000a4b7824 */ /* 0x002fe200078e00ff */
[----:B------:R-:W-:Y:S01]  /*34a0*/  SHF.L.U32 R147, R39, 0x10, RZ ;  /* 0x0000001027937819 */ /* 0x000fe200000006ff */
[C---:B------:R-:W-:Y:S01]  /*34b0*/  FMUL.FTZ R148, R113.reuse, R148 ;  /* 0x0000009471947220 */ /* 0x040fe20000410000 */
[C---:B------:R-:W-:Y:S01]  /*34c0*/  FMUL.FTZ R142, R113.reuse, R142 ;  /* 0x0000008e718e7220 */ /* 0x040fe20000410000 */
[C---:B------:R-:W-:Y:S01]  /*34d0*/  FFMA.FTZ R75, R114.reuse, R115, R75 ;  /* 0x00000073724b7223 */ /* 0x040fe2000001004b */
[----:B------:R-:W-:Y:S01]  /*34e0*/  FMUL.FTZ R88, R113, R88 ;  /* 0x0000005871587220 */ /* 0x000fe20000410000 */
[----:B------:R-:W-:Y:S01]  /*34f0*/  FFMA.FTZ R162, R114, R147, R162 ;  /* 0x0000009372a27223 */ /* 0x000fe200000100a2 */
[----:B------:R-:W-:Y:S01]  /*3500*/  IMAD.U32 R147, R127, 0x10000, RZ ;  /* 0x000100007f937824 */ /* 0x000fe200078e00ff */
[----:B------:R-:W1:Y:S01]  /*3510*/  LDC.64 R114, c[0x0][0x428] ;  /* 0x00010a00ff727b82 */ /* 0x000e620000000a00 */
[----:B0-----:R-:W-:-:S04]  /*3520*/  @!P2 IMAD.WIDE R72, R140, 0x4, R72 ;  /* 0x000000048c48a825 */ /* 0x001fc800078e0248 */
[----:B------:R-:W-:Y:S01]  /*3530*/  FMUL.FTZ R84, R113, R84 ;  /* 0x0000005471547220 */ /* 0x000fe20000410000 */
[----:B------:R-:W-:Y:S01]  /*3540*/  FFMA.FTZ R74, R76, R147, R149 ;  /* 0x000000934c4a7223 */ /* 0x000fe20000010095 */
[----:B------:R-:W-:Y:S01]  /*3550*/  FADD.FTZ R76, -R91, R83 ;  /* 0x000000535b4c7221 */ /* 0x000fe20000010100 */
[----:B------:R-:W-:Y:S01]  /*3560*/  SHF.L.U32 R149, R111, 0x10, RZ ;  /* 0x000000106f957819 */ /* 0x000fe200000006ff */
[----:B------:R0:W-:Y:S01]  /*3570*/  @!P2 STG.E desc[UR6][R72.64], R113 ;  /* 0x000000714800a986 */ /* 0x0001e2000c101906 */
[----:B------:R-:W-:Y:S01]  /*3580*/  SHF.L.U32 R150, R98, 0x10, RZ ;  /* 0x0000001062967819 */ /* 0x000fe200000006ff */
[----:B------:R-:W-:Y:S01]  /*3590*/  FMUL.FTZ R90, R113, R90 ;  /* 0x0000005a715a7220 */ /* 0x000fe20000410000 */
[----:B------:R-:W-:Y:S01]  /*35a0*/  F2FP.BF16.F32.PACK_AB R75, R74, R75 ;  /* 0x0000004b4a4b723e */ /* 0x000fe200000010ff */
[----:B------:R-:W-:Y:S01]  /*35b0*/  FADD.FTZ R86, -R91, R86 ;  /* 0x000000565b567221 */ /* 0x000fe20000010100 */
[----:B------:R-:W-:Y:S01]  /*35c0*/  F2FP.BF16.F32.PACK_AB R74, R80, R141 ;  /* 0x0000008d504a723e */ /* 0x000fe200000010ff */
[C---:B------:R-:W-:Y:S01]  /*35d0*/  FMUL.FTZ R80, R113.reuse, R76 ;  /* 0x0000004c71507220 */ /* 0x040fe20000410000 */
[----:B------:R-:W-:Y:S01]  /*35e0*/  SHF.L.U32 R141, R28, 0x10, RZ ;  /* 0x000000101c8d7819 */ /* 0x000fe200000006ff */
[----:B------:R-:W-:Y:S01]  /*35f0*/  FMUL.FTZ R86, R113, R86 ;  /* 0x0000005671567220 */ /* 0x000fe20000410000 */
[----:B------:R-:W-:Y:S01]  /*3600*/  FADD.FTZ R144, -R91, R144 ;  /* 0x000000905b907221 */ /* 0x000fe20000010100 */
[----:B------:R-:W2:Y:S01]  /*3610*/  LDC.64 R164, c[0x0][0x430] ;  /* 0x00010c00ffa47b82 */ /* 0x000ea20000000a00 */
[----:B------:R-:W-:Y:S01]  /*3620*/  SHF.L.U32 R147, R21, 0x10, RZ ;  /* 0x0000001015937819 */ /* 0x000fe200000006ff */
[----:B------:R-:W-:Y:S01]  /*3630*/  FADD.FTZ R112, -R91, R112 ;  /* 0x000000705b707221 */ /* 0x000fe20000010100 */
[----:B0-----:R-:W-:Y:S01]  /*3640*/  F2FP.BF16.F32.PACK_AB R72, R143, R146 ;  /* 0x000000928f48723e */ /* 0x001fe200000010ff */
[----:B------:R-:W-:Y:S01]  /*3650*/  FMUL.FTZ R144, R113, R144 ;  /* 0x0000009071907220 */ /* 0x000fe20000410000 */
[----:B------:R-:W-:Y:S01]  /*3660*/  SHF.L.U32 R143, R9, 0x10, RZ ;  /* 0x00000010098f7819 */ /* 0x000fe200000006ff */
[----:B------:R-:W-:Y:S01]  /*3670*/  FMUL.FTZ R112, R113, R112 ;  /* 0x0000007071707220 */ /* 0x000fe20000410000 */
[----:B------:R-:W-:Y:S01]  /*3680*/  F2FP.BF16.F32.PACK_AB R73, R82, R145 ;  /* 0x000000915249723e */ /* 0x000fe200000010ff */
[----:B------:R-:W-:Y:S01]  /*3690*/  IMAD.U32 R145, R40, 0x10000, RZ ;  /* 0x0001000028917824 */ /* 0x000fe200078e00ff */
[----:B------:R-:W-:Y:S01]  /*36a0*/  SHF.L.U32 R146, R52, 0x10, RZ ;  /* 0x0000001034927819 */ /* 0x000fe200000006ff */
[----:B-1----:R-:W-:-:S04]  /*36b0*/  IMAD.WIDE.U32 R82, R116, 0x10, R114 ;  /* 0x0000001074527825 */ /* 0x002fc800078e0072 */
[C---:B------:R-:W-:Y:S01]  /*36c0*/  FFMA.FTZ R76, R80.reuse, R141, R143 ;  /* 0x0000008d504c7223 */ /* 0x040fe2000001008f */
[----:B------:R-:W-:Y:S01]  /*36d0*/  FFMA.FTZ R80, R80, R145, R146 ;  /* 0x0000009150507223 */ /* 0x000fe20000010092 */
[----:B------:R-:W-:Y:S01]  /*36e0*/  SHF.L.U32 R146, R110, 0x10, RZ ;  /* 0x000000106e927819 */ /* 0x000fe200000006ff */
[----:B------:R0:W-:Y:S01]  /*36f0*/  STG.E.128 desc[UR6][R82.64], R72 ;  /* 0x0000004852007986 */ /* 0x0001e2000c101d06 */
[----:B------:R-:W-:Y:S01]  /*3700*/  IMAD.U32 R141, R122, 0x10000, RZ ;  /* 0x000100007a8d7824 */ /* 0x000fe200078e00ff */
[----:B------:R-:W-:Y:S01]  /*3710*/  SHF.L.U32 R145, R41, 0x10, RZ ;  /* 0x0000001029917819 */ /* 0x000fe200000006ff */
[----:B------:R-:W-:Y:S02]  /*3720*/  IMAD.U32 R143, R29, 0x10000, RZ ;  /* 0x000100001d8f7824 */ /* 0x000fe400078e00ff */
[C---:B------:R-:W-:Y:S01]  /*3730*/  FFMA.FTZ R149, R120.reuse, R149, R146 ;  /* 0x0000009578957223 */ /* 0x040fe20000010092 */
[----:B------:R-:W-:Y:S01]  /*3740*/  FFMA.FTZ R151, R120, R151, R141 ;  /* 0x0000009778977223 */ /* 0x000fe2000001008d */
[----:B------:R-:W-:-:S02]  /*3750*/  IMAD.U32 R141, R95, 0x10000, RZ ;  /* 0x000100005f8d7824 */ /* 0x000fc400078e00ff */
[----:B------:R-:W-:Y:S01]  /*3760*/  FFMA.FTZ R154, R148, R143, R121 ;  /* 0x0000008f949a7223 */ /* 0x000fe20000010079 */
[----:B------:R-:W-:Y:S01]  /*3770*/  IMAD.U32 R121, R7, 0x10000, RZ ;  /* 0x0001000007797824 */ /* 0x000fe200078e00ff */
[----:B------:R-:W-:Y:S02]  /*3780*/  SHF.L.U32 R143, R19, 0x10, RZ ;  /* 0x00000010138f7819 */ /* 0x000fe400000006ff */
[----:B------:R-:W-:Y:S02]  /*3790*/  F2FP.BF16.F32.PACK_AB R76, R151, R76 ;  /* 0x0000004c974c723e */ /* 0x000fe400000010ff */
[----:B------:R-:W-:Y:S01]  /*37a0*/  F2FP.BF16.F32.PACK_AB R80, R149, R80 ;  /* 0x000000509550723e */ /* 0x000fe200000010ff */
[----:B0-----:R-:W-:Y:S01]  /*37b0*/  IMAD.U32 R72, R53, 0x10000, RZ ;  /* 0x0001000035487824 */ /* 0x001fe200078e00ff */
[----:B------:R-:W-:Y:S01]  /*37c0*/  SHF.L.U32 R73, R108, 0x10, RZ ;  /* 0x000000106c497819 */ /* 0x000fe200000006ff */
[----:B------:R-:W-:Y:S02]  /*37d0*/  IMAD.U32 R75, R107, 0x10000, RZ ;  /* 0x000100006b4b7824 */ /* 0x000fe400078e00ff */
[----:B------:R-:W-:Y:S01]  /*37e0*/  FADD.FTZ R74, -R91, R81 ;  /* 0x000000515b4a7221 */ /* 0x000fe20000010100 */
[----:B------:R-:W-:Y:S01]  /*37f0*/  FFMA.FTZ R120, R148, R145, R72 ;  /* 0x0000009194787223 */ /* 0x000fe20000010048 */
        /* <DEDUP_REMOVED lines=8> */
[----:B------:R-:W-:Y:S01]  /*3880*/  SHF.L.U32 R121, R103, 0x10, RZ ;  /* 0x0000001067797819 */ /* 0x000fe200000006ff */
[----:B------:R-:W-:Y:S01]  /*3890*/  FADD.FTZ R72, -R91, R89 ;  /* 0x000000595b487221 */ /* 0x000fe20000010100 */
[----:B------:R-:W-:Y:S01]  /*38a0*/  SHF.L.U32 R83, R104, 0x10, RZ ;  /* 0x0000001068537819 */ /* 0x000fe200000006ff */
[----:B------:R-:W-:Y:S01]  /*38b0*/  FFMA.FTZ R82, R74, R73, R75 ;  /* 0x000000494a527223 */ /* 0x000fe2000001004b */
[----:B------:R-:W-:-:S02]  /*38c0*/  IMAD.U32 R73, R102, 0x10000, RZ ;  /* 0x0001000066497824 */ /* 0x000fc400078e00ff */
[----:B------:R-:W-:Y:S01]  /*38d0*/  FMUL.FTZ R72, R113, R72 ;  /* 0x0000004871487220 */ /* 0x000fe20000410000 */
[----:B------:R-:W-:Y:S01]  /*38e0*/  SHF.L.U32 R75, R6, 0x10, RZ ;  /* 0x00000010064b7819 */ /* 0x000fe200000006ff */
[C---:B------:R-:W-:Y:S01]  /*38f0*/  FFMA.FTZ R159, R88.reuse, R159, R83 ;  /* 0x0000009f589f7223 */ /* 0x040fe20000010053 */
[----:B------:R-:W-:Y:S01]  /*3900*/  FFMA.FTZ R121, R88, R121, R73 ;  /* 0x0000007958797223 */ /* 0x000fe20000010049 */
[----:B------:R-:W-:Y:S01]  /*3910*/  SHF.L.U32 R73, R55, 0x10, RZ ;  /* 0x0000001037497819 */ /* 0x000fe200000006ff */
[----:B------:R-:W-:Y:S02]  /*3920*/  IMAD.U32 R83, R43, 0x10000, RZ ;  /* 0x000100002b537824 */ /* 0x000fe400078e00ff */
[----:B------:R-:W-:Y:S01]  /*3930*/  FFMA.FTZ R161, R72, R161, R75 ;  /* 0x000000a148a17223 */ /* 0x000fe2000001004b */
[----:B------:R-:W-:Y:S01]  /*3940*/  IMAD.U32 R75, R100, 0x10000, RZ ;  /* 0x00010000644b7824 */ /* 0x000fe200078e00ff */
[----:B------:R-:W-:Y:S01]  /*3950*/  SHF.L.U32 R89, R99, 0x10, RZ ;  /* 0x0000001063597819 */ /* 0x000fe200000006ff */
[----:B------:R-:W-:Y:S01]  /*3960*/  FFMA.FTZ R83, R72, R83, R73 ;  /* 0x0000005348537223 */ /* 0x000fe20000010049 */
[----:B------:R-:W-:Y:S01]  /*3970*/  SHF.L.U32 R73, R101, 0x10, RZ ;  /* 0x0000001065497819 */ /* 0x000fe200000006ff */
[----:B------:R-:W-:Y:S01]  /*3980*/  FADD.FTZ R72, -R91, R85 ;  /* 0x000000555b487221 */ /* 0x000fe20000010100 */
[----:B------:R-:W-:Y:S01]  /*3990*/  SHF.L.U32 R85, R44, 0x10, RZ ;  /* 0x000000102c557819 */ /* 0x000fe200000006ff */
[----:B------:R-:W-:-:S02]  /*39a0*/  IMAD.U32 R88, R48, 0x10000, RZ ;  /* 0x0001000030587824 */ /* 0x000fc400078e00ff */
[C---:B------:R-:W-:Y:S01]  /*39b0*/  FFMA.FTZ R150, R84.reuse, R89, R150 ;  /* 0x0000005954967223 */ /* 0x040fe20000010096 */
[----:B------:R-:W-:Y:S01]  /*39c0*/  FFMA.FTZ R160, R84, R73, R75 ;  /* 0x0000004954a07223 */ /* 0x000fe2000001004b */
[----:B------:R-:W-:Y:S01]  /*39d0*/  SHF.L.U32 R75, R5, 0x10, RZ ;  /* 0x00000010054b7819 */ /* 0x000fe200000006ff */
[----:B------:R-:W-:Y:S01]  /*39e0*/  FMUL.FTZ R72, R113, R72 ;  /* 0x0000004871487220 */ /* 0x000fe20000410000 */
[----:B------:R-:W-:Y:S01]  /*39f0*/  IMAD.U32 R73, R32, 0x10000, RZ ;  /* 0x0001000020497824 */ /* 0x000fe200078e00ff */
[----:B------:R-:W-:Y:S01]  /*3a00*/  SHF.L.U32 R145, R97, 0x10, RZ ;  /* 0x0000001061917819 */ /* 0x000fe200000006ff */
[----:B------:R-:W-:Y:S02]  /*3a10*/  IMAD.U32 R142, R22, 0x10000, RZ ;  /* 0x00010000168e7824 */ /* 0x000fe400078e00ff */
[C---:B------:R-:W-:Y:S01]  /*3a20*/  FFMA.FTZ R88, R72.reuse, R85, R88 ;  /* 0x0000005548587223 */ /* 0x040fe20000010058 */
[----:B------:R-:W-:Y:S01]  /*3a30*/  FFMA.FTZ R84, R72, R73, R75 ;  /* 0x0000004948547223 */ /* 0x000fe2000001004b */
[----:B------:R-:W-:Y:S01]  /*3a40*/  SHF.L.U32 R72, R94, 0x10, RZ ;  /* 0x000000105e487819 */ /* 0x000fe200000006ff */
[----:B------:R-:W-:Y:S01]  /*3a50*/  IMAD.U32 R74, R51, 0x10000, RZ ;  /* 0x00010000334a7824 */ /* 0x000fe200078e00ff */
[----:B------:R-:W-:-:S02]  /*3a60*/  SHF.L.U32 R73, R96, 0x10, RZ ;  /* 0x0000001060497819 */ /* 0x000fc400000006ff */
[----:B------:R-:W-:Y:S01]  /*3a70*/  SHF.L.U32 R89, R45, 0x10, RZ ;  /* 0x000000102d597819 */ /* 0x000fe200000006ff */
[C---:B------:R-:W-:Y:S01]  /*3a80*/  FFMA.FTZ R141, R90.reuse, R141, R72 ;  /* 0x0000008d5a8d7223 */ /* 0x040fe20000010048 */
[----:B------:R-:W-:Y:S01]  /*3a90*/  SHF.L.U32 R72, R49, 0x10, RZ ;  /* 0x0000001031487819 */ /* 0x000fe200000006ff */
[----:B------:R-:W-:Y:S01]  /*3aa0*/  FFMA.FTZ R145, R90, R145, R73 ;  /* 0x000000915a917223 */ /* 0x000fe20000010049 */
[----:B------:R-:W-:Y:S01]  /*3ab0*/  SHF.L.U32 R85, R33, 0x10, RZ ;  /* 0x0000001021557819 */ /* 0x000fe200000006ff */
[----:B------:R-:W-:Y:S01]  /*3ac0*/  IMAD.U32 R73, R4, 0x10000, RZ ;  /* 0x0001000004497824 */ /* 0x000fe200078e00ff */
[----:B------:R-:W-:Y:S01]  /*3ad0*/  SHF.L.U32 R75, R92, 0x10, RZ ;  /* 0x000000105c4b7819 */ /* 0x000fe200000006ff */
[C---:B------:R-:W-:Y:S01]  /*3ae0*/  FFMA.FTZ R89, R86.reuse, R89, R72 ;  /* 0x0000005956597223 */ /* 0x040fe20000010048 */
[----:B------:R-:W-:Y:S01]  /*3af0*/  FADD.FTZ R72, -R91, R119 ;  /* 0x000000775b487221 */ /* 0x000fe20000010100 */
[----:B------:R-:W-:Y:S01]  /*3b00*/  FFMA.FTZ R85, R86, R85, R73 ;  /* 0x0000005556557223 */ /* 0x000fe20000010049 */
[----:B------:R-:W-:Y:S01]  /*3b10*/  SHF.L.U32 R119, R23, 0x10, RZ ;  /* 0x0000001017777819 */ /* 0x000fe200000006ff */
[----:B------:R-:W-:-:S02]  /*3b20*/  IMAD.U32 R73, R93, 0x10000, RZ ;  /* 0x000100005d497824 */ /* 0x000fc400078e00ff */
[----:B------:R-:W-:Y:S01]  /*3b30*/  FMUL.FTZ R72, R113, R72 ;  /* 0x0000004871487220 */ /* 0x000fe20000410000 */
[----:B------:R-:W-:Y:S02]  /*3b40*/  SHF.L.U32 R90, R50, 0x10, RZ ;  /* 0x00000010325a7819 */ /* 0x000fe400000006ff */
[----:B------:R-:W-:Y:S01]  /*3b50*/  F2FP.BF16.F32.PACK_AB R82, R121, R82 ;  /* 0x000000527952723e */ /* 0x000fe200000010ff */
[C---:B------:R-:W-:Y:S01]  /*3b60*/  FFMA.FTZ R146, R72.reuse, R73, R75 ;  /* 0x0000004948927223 */ /* 0x040fe2000001004b */
[----:B------:R-:W-:Y:S01]  /*3b70*/  FFMA.FTZ R142, R72, R119, R142 ;  /* 0x00000077488e7223 */ /* 0x000fe2000001008e */
[----:B------:R-:W-:Y:S01]  /*3b80*/  FADD.FTZ R72, -R91, R117 ;  /* 0x000000755b487221 */ /* 0x000fe20000010100 */
[----:B------:R-:W-:Y:S01]  /*3b90*/  SHF.L.U32 R73, R34, 0x10, RZ ;  /* 0x0000001022497819 */ /* 0x000fe200000006ff */
[----:B------:R-:W-:Y:S01]  /*3ba0*/  IMAD.U32 R117, R46, 0x10000, RZ ;  /* 0x000100002e757824 */ /* 0x000fe200078e00ff */
[----:B------:R-:W-:Y:S01]  /*3bb0*/  SHF.L.U32 R75, R3, 0x10, RZ ;  /* 0x00000010034b7819 */ /* 0x000fe200000006ff */
[----:B------:R-:W-:Y:S01]  /*3bc0*/  FMUL.FTZ R72, R113, R72 ;  /* 0x0000004871487220 */ /* 0x000fe20000410000 */
[----:B------:R-:W-:-:S02]  /*3bd0*/  F2FP.BF16.F32.PACK_AB R81, R81, R120 ;  /* 0x000000785151723e */ /* 0x000fc400000010ff */
[----:B------:R-:W0:Y:S01]  /*3be0*/  LDC.64 R120, c[0x0][0x380] ;  /* 0x0000e000ff787b82 */ /* 0x000e220000000a00 */
[C---:B------:R-:W-:Y:S01]  /*3bf0*/  FFMA.FTZ R86, R72.reuse, R73, R75 ;  /* 0x0000004948567223 */ /* 0x040fe2000001004b */
[----:B------:R-:W-:Y:S01]  /*3c00*/  FFMA.FTZ R90, R72, R117, R90 ;  /* 0x00000075485a7223 */ /* 0x000fe2000001005a */
[----:B------:R-:W-:Y:S01]  /*3c10*/  SHF.L.U32 R72, R18, 0x10, RZ ;  /* 0x0000001012487819 */ /* 0x000fe200000006ff */
[----:B------:R-:W-:Y:S01]  /*3c20*/  IMAD.U32 R73, R20, 0x10000, RZ ;  /* 0x0001000014497824 */ /* 0x000fe200078e00ff */
[----:B------:R-:W-:Y:S01]  /*3c30*/  SHF.L.U32 R75, R16, 0x10, RZ ;  /* 0x00000010104b7819 */ /* 0x000fe200000006ff */
[----:B--2---:R-:W-:Y:S01]  /*3c40*/  IMAD.WIDE.U32 R116, R116, 0x10, R164 ;  /* 0x0000001074747825 */ /* 0x004fe200078e00a4 */
[----:B------:R-:W-:-:S03]  /*3c50*/  F2FP.BF16.F32.PACK_AB R83, R150, R83 ;  /* 0x000000539653723e */ /* 0x000fc600000010ff */
[C---:B------:R-:W-:Y:S01]  /*3c60*/  FFMA.FTZ R143, R144.reuse, R143, R72 ;  /* 0x0000008f908f7223 */ /* 0x040fe20000010048 */
[----:B------:R-:W-:Y:S01]  /*3c70*/  FADD.FTZ R72, -R91, R87 ;  /* 0x000000575b487221 */ /* 0x000fe20000010100 */
[----:B------:R-:W-:Y:S01]  /*3c80*/  FFMA.FTZ R147, R144, R147, R73 ;  /* 0x0000009390937223 */ /* 0x000fe20000010049 */
[----:B------:R-:W-:Y:S01]  /*3c90*/  SHF.L.U32 R73, R2, 0x10, RZ ;  /* 0x0000001002497819 */ /* 0x000fe200000006ff */
[----:B------:R-:W-:Y:S02]  /*3ca0*/  IMAD.U32 R87, R35, 0x10000, RZ ;  /* 0x0001000023577824 */ /* 0x000fe400078e00ff */
[----:B------:R-:W-:Y:S01]  /*3cb0*/  FMUL.FTZ R72, R113, R72 ;  /* 0x0000004871487220 */ /* 0x000fe20000410000 */
[----:B------:R-:W-:Y:S01]  /*3cc0*/  SHF.L.U32 R144, R14, 0x10, RZ ;  /* 0x000000100e907819 */ /* 0x000fe200000006ff */
[----:B------:R-:W-:Y:S01]  /*3cd0*/  IMAD.U32 R113, R15, 0x10000, RZ ;  /* 0x000100000f717824 */ /* 0x000fe200078e00ff */
[----:B------:R-:W-:Y:S01]  /*3ce0*/  SHF.L.U32 R91, R47, 0x10, RZ ;  /* 0x000000102f5b7819 */ /* 0x000fe200000006ff */
[----:B------:R-:W-:Y:S01]  /*3cf0*/  FFMA.FTZ R87, R72, R87, R73 ;  /* 0x0000005748577223 */ /* 0x000fe20000010049 */
[----:B------:R-:W-:Y:S01]  /*3d00*/  SHF.L.U32 R73, R17, 0x10, RZ ;  /* 0x0000001011497819 */ /* 0x000fe200000006ff */
[----:B------:R-:W-:Y:S01]  /*3d10*/  FFMA.FTZ R144, R112, R113, R144 ;  /* 0x0000007170907223 */ /* 0x000fe20000010090 */
[----:B------:R-:W-:Y:S01]  /*3d20*/  F2FP.BF16.F32.PACK_AB R86, R147, R86 ;  /* 0x000000569356723e */ /* 0x000fe200000010ff */
[----:B------:R-:W-:Y:S01]  /*3d30*/  FFMA.FTZ R91, R72, R91, R74 ;  /* 0x0000005b485b7223 */ /* 0x000fe2000001004a */
[----:B------:R-:W-:Y:S01]  /*3d40*/  F2FP.BF16.F32.PACK_AB R74, R157, R156 ;  /* 0x0000009c9d4a723e */ /* 0x000fe200000010ff */
[----:B------:R-:W-:Y:S01]  /*3d50*/  FFMA.FTZ R148, R112, R73, R75 ;  /* 0x0000004970947223 */ /* 0x000fe2000001004b */
[----:B------:R-:W-:Y:S01]  /*3d60*/  IMAD.WIDE.U32 R112, R118, 0x10, R114 ;  /* 0x0000001076707825 */ /* 0x000fe200078e0072 */
[----:B------:R-:W-:-:S02]  /*3d70*/  F2FP.BF16.F32.PACK_AB R75, R163, R162 ;  /* 0x000000a2a34b723e */ /* 0x000fc400000010ff */
[----:B------:R-:W-:Y:S01]  /*3d80*/  F2FP.BF16.F32.PACK_AB R73, R152, R153 ;  /* 0x000000999849723e */ /* 0x000fe200000010ff */
[----:B------:R-:W-:Y:S01]  /*3d90*/  IMAD.WIDE.U32 R118, R118, 0x10, R164 ;  /* 0x0000001076767825 */ /* 0x000fe200078e00a4 */
[----:B------:R-:W-:Y:S02]  /*3da0*/  F2FP.BF16.F32.PACK_AB R72, R79, R78 ;  /* 0x0000004e4f48723e */ /* 0x000fe400000010ff */
[----:B------:R-:W-:Y:S01]  /*3db0*/  F2FP.BF16.F32.PACK_AB R79, R160, R161 ;  /* 0x000000a1a04f723e */ /* 0x000fe200000010ff */
[----:B------:R-:W-:Y:S01]  /*3dc0*/  IMAD.WIDE.U32 R114, R77, 0x10, R114 ;  /* 0x000000104d727825 */ /* 0x000fe200078e0072 */
[----:B------:R-:W-:Y:S01]  /*3dd0*/  F2FP.BF16.F32.PACK_AB R78, R159, R158 ;  /* 0x0000009e9f4e723e */ /* 0x000fe200000010ff */
[----:B------:R1:W-:Y:S01]  /*3de0*/  STG.E.128 desc[UR6][R116.64], R72 ;  /* 0x0000004874007986 */ /* 0x0003e2000c101d06 */
[----:B------:R-:W-:Y:S01]  /*3df0*/  F2FP.BF16.F32.PACK_AB R87, R148, R87 ;  /* 0x000000579457723e */ /* 0x000fe200000010ff */
[----:B------:R-:W-:Y:S01]  /*3e00*/  IMAD.WIDE.U32 R164, R77, 0x10, R164 ;  /* 0x000000104da47825 */ /* 0x000fe200078e00a4 */
[----:B------:R-:W-:-:S02]  /*3e10*/  F2FP.BF16.F32.PACK_AB R77, R155, R154 ;  /* 0x0000009a9b4d723e */ /* 0x000fc400000010ff */
[----:B------:R-:W-:Y:S02]  /*3e20*/  F2FP.BF16.F32.PACK_AB R85, R146, R85 ;  /* 0x000000559255723e */ /* 0x000fe400000010ff */
[----:B------:R-:W-:Y:S01]  /*3e30*/  F2FP.BF16.F32.PACK_AB R84, R145, R84 ;  /* 0x000000549154723e */ /* 0x000fe200000010ff */
[----:B------:R1:W-:Y:S01]  /*3e40*/  STG.E.128 desc[UR6][R112.64], R76 ;  /* 0x0000004c70007986 */ /* 0x0003e2000c101d06 */
[----:B------:R-:W-:Y:S02]  /*3e50*/  F2FP.BF16.F32.PACK_AB R91, R144, R91 ;  /* 0x0000005b905b723e */ /* 0x000fe400000010ff */
[----:B------:R-:W-:Y:S01]  /*3e60*/  F2FP.BF16.F32.PACK_AB R90, R143, R90 ;  /* 0x0000005a8f5a723e */ /* 0x000fe200000010ff */
[----:B------:R1:W-:Y:S01]  /*3e70*/  STG.E.128 desc[UR6][R118.64], R80 ;  /* 0x0000005076007986 */ /* 0x0003e2000c101d06 */
[----:B------:R-:W-:Y:S02]  /*3e80*/  F2FP.BF16.F32.PACK_AB R89, R142, R89 ;  /* 0x000000598e59723e */ /* 0x000fe400000010ff */
[----:B------:R-:W-:Y:S01]  /*3e90*/  F2FP.BF16.F32.PACK_AB R88, R141, R88 ;  /* 0x000000588d58723e */ /* 0x000fe200000010ff */
[----:B------:R1:W-:Y:S01]  /*3ea0*/  STG.E.128 desc[UR6][R114.64], R84 ;  /* 0x0000005472007986 */ /* 0x0003e2000c101d06 */
[----:B0-----:R-:W-:-:S03]  /*3eb0*/  LEA R140, R120, R140, 0x2 ;  /* 0x0000008c788c7211 */ /* 0x001fc600078e10ff */
[----:B------:R1:W-:Y:S01]  /*3ec0*/  STG.E.128 desc[UR6][R164.64], R88 ;  /* 0x00000058a4007986 */ /* 0x0003e2000c101d06 */
[----:B------:R-:W-:-:S13]  /*3ed0*/  ISETP.GE.AND P2, PT, R140, R121, PT ;  /* 0x000000798c00720c */ /* 0x000fda0003f46270 */
[----:B------:R-:W-:Y:S05]  /*3ee0*/  @!P2 BRA `(.L_x_60) ;  /* 0xffffffcc0028a947 */ /* 0x000fea000383ffff */
[----:B------:R-:W-:Y:S05]  /*3ef0*/  EXIT ;  /* 0x000000000000794d */ /* 0x000fea0003800000 */
.L_x_59:
[----:B------:R-:W-:Y:S01]  /*3f00*/  HFMA2 R149, -RZ, RZ, 0, 5.9604644775390625e-08 ;  /* 0x00000001ff957431 */ /* 0x000fe200000001ff */
[----:B------:R-:W-:Y:S01]  /*3f10*/  BSSY B0, `(.L_x_61) ;  /* 0x0000007000007945 */ /* 0x000fe20003800000 */
[----:B------:R-:W-:Y:S01]  /*3f20*/  IMAD.MOV.U32 R148, RZ, RZ, R75 ;  /* 0x000000ffff947224 */ /* 0x000fe200078e004b */
[----:B------:R-:W-:Y:S01]  /*3f30*/  MOV R150, 0x1f ;  /* 0x0000001f00967802 */ /* 0x000fe20000000f00 */
[----:B------:R-:W-:-:S07]  /*3f40*/  IMAD.MOV.U32 R113, RZ, RZ, -0x1 ;  /* 0xffffffffff717424 */ /* 0x000fce00078e00ff */
[----:B------:R-:W-:Y:S05]  /*3f50*/  WARPSYNC.COLLECTIVE R113, `(.L_x_62) ;  /* 0x0000000071087348 */ /* 0x000fea0003c00000 */
[----:B------:R0:W1:Y:S02]  /*3f60*/  SHFL.BFLY P4, R146, R148, R149, R150 ;  /* 0x0c00009594927389 */ /* 0x0000640000080096 */
[----:B01----:R-:W-:Y:S05]  /*3f70*/  ENDCOLLECTIVE ;  /* 0x000000000000791b */ /* 0x003fea0003800000 */
.L_x_62:
[----:B------:R-:W-:Y:S05]  /*3f80*/  BSYNC B0 ;  /* 0x0000000000007941 */ /* 0x000fea0003800000 */
.L_x_61:
[----:B------:R-:W-:Y:S01]  /*3f90*/  MOV R72, R146 ;  /* 0x0000009200487202 */ /* 0x000fe20000000f00 */
[----:B------:R-:W-:Y:S02]  /*3fa0*/  IMAD.MOV.U32 R149, RZ, RZ, 0x2 ;  /* 0x00000002ff957424 */ /* 0x000fe400078e00ff */
[----:B------:R-:W-:Y:S01]  /*3fb0*/  HFMA2 R150, -RZ, RZ, 0, 1.847743988037109375e-06 ;  /* 0x0000001fff967431 */ /* 0x000fe200000001ff */
[----:B------:R-:W-:Y:S01]  /*3fc0*/  MOV R113, 0xffffffff ;  /* 0xffffffff00717802 */ /* 0x000fe20000000f00 */
[----:B------:R-:W-:-:S05]  /*3fd0*/  FADD.FTZ R74, R75, R72 ;  /* 0x000000484b4a7221 */ /* 0x000fca0000010000 */
[----:B------:R-:W-:-:S07]  /*3fe0*/  MOV R148, R74 ;  /* 0x0000004a00947202 */ /* 0x000fce0000000f00 */
[----:B------:R-:W-:Y:S05]  /*3ff0*/  WARPSYNC.COLLECTIVE R113, `(.L_x_63) ;  /* 0x0000000071087348 */ /* 0x000fea0003c00000 */
[----:B------:R0:W1:Y:S02]  /*4000*/  SHFL.BFLY P4, R146, R148, R149, R150 ;  /* 0x0c00009594927389 */ /* 0x0000640000080096 */
[----:B01----:R-:W-:Y:S05]  /*4010*/  ENDCOLLECTIVE ;  /* 0x000000000000791b */ /* 0x003fea0003800000 */
.L_x_63:
[----:B------:R-:W-:Y:S01]  /*4020*/  HFMA2 R149, -RZ, RZ, 0, 2.384185791015625e-07 ;  /* 0x00000004ff957431 */ /* 0x000fe200000001ff */
[----:B------:R-:W-:-:S05]  /*4030*/  MOV R73, R146 ;  /* 0x0000009200497202 */ /* 0x000fca0000000f00 */
[----:B------:R-:W-:-:S04]  /*4040*/  FADD.FTZ R78, R74, R73 ;  /* 0x000000494a4e7221 */ /* 0x000fc80000010000 */
[----:B------:R-:W-:-:S07]  /*4050*/  IMAD.MOV.U32 R148, RZ, RZ, R78 ;  /* 0x000000ffff947224 */ /* 0x000fce00078e004e */
[----:B------:R-:W-:Y:S05]  /*4060*/  WARPSYNC.COLLECTIVE R113, `(.L_x_64) ;  /* 0x0000000071087348 */ /* 0x000fea0003c00000 */
[----:B------:R0:W1:Y:S02]  /*4070*/  SHFL.BFLY P4, R146, R148, R149, R150 ;  /* 0x0c00009594927389 */ /* 0x0000640000080096 */
[----:B01----:R-:W-:Y:S05]  /*4080*/  ENDCOLLECTIVE ;  /* 0x000000000000791b */ /* 0x003fea0003800000 */
.L_x_64:
[----:B------:R-:W-:Y:S01]  /*4090*/  IMAD.MOV.U32 R149, RZ, RZ, 0x8 ;  /* 0x00000008ff957424 */ /* 0x000fe200078e00ff */
[----:B------:R-:W-:-:S05]  /*40a0*/  MOV R73, R146 ;  /* 0x0000009200497202 */ /* 0x000fca0000000f00 */
[----:B------:R-:W-:Y:S02]  /*40b0*/  FADD.FTZ R79, R78, R73 ;  /* 0x000000494e4f7221 */ /* 0x000fe40000010000 */
[----:B------:R-:W0:Y:S03]  /*40c0*/  LDC R73, c[0x0][0x400] ;  /* 0x00010000ff497b82 */ /* 0x000e260000000800 */
[----:B------:R-:W-:-:S07]  /*40d0*/  MOV R148, R79 ;  /* 0x0000004f00947202 */ /* 0x000fce0000000f00 */
[----:B0-----:R-:W-:Y:S05]  /*40e0*/  WARPSYNC.COLLECTIVE R113, `(.L_x_65) ;  /* 0x0000000071087348 */ /* 0x001fea0003c00000 */
[----:B------:R1:W2:Y:S02]  /*40f0*/  SHFL.BFLY P4, R146, R148, R149, R150 ;  /* 0x0c00009594927389 */ /* 0x0002a40000080096 */
[----:B012---:R-:W-:Y:S05]  /*4100*/  ENDCOLLECTIVE ;  /* 0x000000000000791b */ /* 0x007fea0003800000 */
.L_x_65:
[----:B------:R-:W-:Y:S01]  /*4110*/  HFMA2 R149, -RZ, RZ, 0, 9.5367431640625e-07 ;  /* 0x00000010ff957431 */ /* 0x000fe200000001ff */
[----:B------:R-:W-:-:S05]  /*4120*/  MOV R72, R146 ;  /* 0x0000009200487202 */ /* 0x000fca0000000f00 */
[----:B------:R-:W-:-:S05]  /*4130*/  FADD.FTZ R91, R79, R72 ;  /* 0x000000484f5b7221 */ /* 0x000fca0000010000 */
[----:B------:R-:W-:-:S07]  /*4140*/  MOV R148, R91 ;  /* 0x0000005b00947202 */ /* 0x000fce0000000f00 */
[----:B------:R-:W-:Y:S05]  /*4150*/  WARPSYNC.COLLECTIVE R113, `(.L_x_66) ;  /* 0x0000000071087348 */ /* 0x000fea0003c00000 */
[----:B------:R0:W1:Y:S02]  /*4160*/  SHFL.BFLY P4, R146, R148, R149, R150 ;  /* 0x0c00009594927389 */ /* 0x0000640000080096 */
[----:B01----:R-:W-:Y:S05]  /*4170*/  ENDCOLLECTIVE ;  /* 0x000000000000791b */ /* 0x003fea0003800000 */
.L_x_66:
[----:B------:R-:W-:Y:S02]  /*4180*/  HFMA2 R149, -RZ, RZ, 0, 5.9604644775390625e-08 ;  /* 0x00000001ff957431 */ /* 0x000fe400000001ff */
[----:B------:R-:W-:-:S04]  /*4190*/  IMAD.MOV.U32 R72, RZ, RZ, R146 ;  /* 0x000000ffff487224 */ /* 0x000fc800078e0092 */
[----:B------:R-:W-:-:S04]  /*41a0*/  FADD.FTZ R72, R91, R72 ;  /* 0x000000485b487221 */ /* 0x000fc80000010000 */
[----:B------:R-:W-:-:S04]  /*41b0*/  FMUL.FTZ R147, R72, R73 ;  /* 0x0000004948937220 */ /* 0x000fc80000410000 */
[C---:B------:R-:W-:Y:S01]  /*41c0*/  FADD.FTZ R72, -R147.reuse, R114 ;  /* 0x0000007293487221 */ /* 0x040fe20000010100 */
[----:B------:R-:W-:-:S03]  /*41d0*/  FADD.FTZ R75, -R147, R145 ;  /* 0x00000091934b7221 */ /* 0x000fc60000010100 */
[----:B------:R-:W-:-:S04]  /*41e0*/  FFMA.FTZ R72, R72, R72, RZ ;  /* 0x0000004848487223 */ /* 0x000fc800000100ff */
[----:B------:R-:W-:Y:S01]  /*41f0*/  FFMA.FTZ R72, R75, R75, R72 ;  /* 0x0000004b4b487223 */ /* 0x000fe20000010048 */
[----:B------:R-:W-:-:S04]  /*4200*/  FADD.FTZ R75, -R147, R143 ;  /* 0x0000008f934b7221 */ /* 0x000fc80000010100 */
        /* <DEDUP_REMOVED lines=42> */
[----:B------:R-:W-:-:S05]  /*44b0*/  FFMA.FTZ R72, R75, R75, R72 ;  /* 0x0000004b4b487223 */ /* 0x000fca0000010048 */
[----:B------:R-:W-:-:S07]  /*44c0*/  MOV R148, R72 ;  /* 0x0000004800947202 */ /* 0x000fce0000000f00 */
[----:B------:R-:W-:Y:S05]  /*44d0*/  WARPSYNC.COLLECTIVE R113, `(.L_x_67) ;  /* 0x0000000071087348 */ /* 0x000fea0003c00000 */
[----:B------:R0:W1:Y:S02]  /*44e0*/  SHFL.BFLY P4, R146, R148, R149, R150 ;  /* 0x0c00009594927389 */ /* 0x0000640000080096 */
[----:B01----:R-:W-:Y:S05]  /*44f0*/  ENDCOLLECTIVE ;  /* 0x000000000000791b */ /* 0x003fea0003800000 */
.L_x_67:
[----:B------:R-:W-:Y:S01]  /*4500*/  HFMA2 R149, -RZ, RZ, 0, 1.1920928955078125e-07 ;  /* 0x00000002ff957431 */ /* 0x000fe200000001ff */
[----:B------:R-:W-:-:S05]  /*4510*/  MOV R75, R146 ;  /* 0x00000092004b7202 */ /* 0x000fca0000000f00 */
[----:B------:R-:W-:-:S04]  /*4520*/  FADD.FTZ R75, R72, R75 ;  /* 0x0000004b484b7221 */ /* 0x000fc80000010000 */
[----:B------:R-:W-:-:S07]  /*4530*/  IMAD.MOV.U32 R148, RZ, RZ, R75 ;  /* 0x000000ffff947224 */ /* 0x000fce00078e004b */
[----:B------:R-:W-:Y:S05]  /*4540*/  WARPSYNC.COLLECTIVE R113, `(.L_x_68) ;  /* 0x0000000071087348 */ /* 0x000fea0003c00000 */
[----:B------:R0:W1:Y:S02]  /*4550*/  SHFL.BFLY P4, R146, R148, R149, R150 ;  /* 0x0c00009594927389 */ /* 0x0000640000080096 */
[----:B01----:R-:W-:Y:S05]  /*4560*/  ENDCOLLECTIVE ;  /* 0x000000000000791b */ /* 0x003fea0003800000 */
.L_x_68:
[----:B------:R-:W-:Y:S01]  /*4570*/  IMAD.MOV.U32 R149, RZ, RZ, 0x4 ;  /* 0x00000004ff957424 */ /* 0x000fe200078e00ff */
[----:B------:R-:W-:-:S05]  /*4580*/  MOV R74, R146 ;  /* 0x00000092004a7202 */ /* 0x000fca0000000f00 */
[----:B------:R-:W-:-:S05]  /*4590*/  FADD.FTZ R74, R75, R74 ;  /* 0x0000004a4b4a7221 */ /* 0x000fca0000010000 */
[----:B------:R-:W-:-:S07]  /*45a0*/  MOV R148, R74 ;  /* 0x0000004a00947202 */ /* 0x000fce0000000f00 */
[----:B------:R-:W-:Y:S05]  /*45b0*/  WARPSYNC.COLLECTIVE R113, `(.L_x_69) ;  /* 0x0000000071087348 */ /* 0x000fea0003c00000 */
[----:B------:R0:W1:Y:S02]  /*45c0*/  SHFL.BFLY P4, R146, R148, R149, R150 ;  /* 0x0c00009594927389 */ /* 0x0000640000080096 */
[----:B01----:R-:W-:Y:S05]  /*45d0*/  ENDCOLLECTIVE ;  /* 0x000000000000791b */ /* 0x003fea0003800000 */
.L_x_69:
[----:B------:R-:W-:Y:S01]  /*45e0*/  HFMA2 R149, -RZ, RZ, 0, 4.76837158203125e-07 ;  /* 0x00000008ff957431 */ /* 0x000fe200000001ff */
[----:B------:R-:W-:-:S05]  /*45f0*/  MOV R79, R146 ;  /* 0x00000092004f7202 */ /* 0x000fca0000000f00 */
[----:B------:R-:W-:-:S05]  /*4600*/  FADD.FTZ R79, R74, R79 ;  /* 0x0000004f4a4f7221 */ /* 0x000fca0000010000 */
[----:B------:R-:W-:-:S07]  /*4610*/  MOV R148, R79 ;  /* 0x0000004f00947202 */ /* 0x000fce0000000f00 */
[----:B------:R-:W-:Y:S05]  /*4620*/  WARPSYNC.COLLECTIVE R113, `(.L_x_70) ;  /* 0x0000000071087348 */ /* 0x000fea0003c00000 */
[----:B------:R0:W1:Y:S02]  /*4630*/  SHFL.BFLY P4, R146, R148, R149, R150 ;  /* 0x0c00009594927389 */ /* 0x0000640000080096 */
[----:B01----:R-:W-:Y:S05]  /*4640*/  ENDCOLLECTIVE ;  /* 0x000000000000791b */ /* 0x003fea0003800000 */
.L_x_70:
[----:B------:R-:W-:Y:S02]  /*4650*/  HFMA2 R149, -RZ, RZ, 0, 9.5367431640625e-07 ;  /* 0x00000010ff957431 */ /* 0x000fe400000001ff */
[----:B------:R-:W-:-:S04]  /*4660*/  IMAD.MOV.U32 R78, RZ, RZ, R146 ;  /* 0x000000ffff4e7224 */ /* 0x000fc800078e0092 */
[----:B------:R-:W-:-:S05]  /*4670*/  FADD.FTZ R78, R79, R78 ;  /* 0x0000004e4f4e7221 */ /* 0x000fca0000010000 */
[----:B------:R-:W-:-:S07]  /*4680*/  MOV R148, R78 ;  /* 0x0000004e00947202 */ /* 0x000fce0000000f00 */
[----:B------:R-:W-:Y:S05]  /*4690*/  WARPSYNC.COLLECTIVE R113, `(.L_x_71) ;  /* 0x0000000071087348 */ /* 0x000fea0003c00000 */
[----:B------:R0:W1:Y:S02]  /*46a0*/  SHFL.BFLY P4, R146, R148, R149, R150 ;  /* 0x0c00009594927389 */ /* 0x0000640000080096 */
[----:B01----:R-:W-:Y:S05]  /*46b0*/  ENDCOLLECTIVE ;  /* 0x000000000000791b */ /* 0x003fea0003800000 */
.L_x_71:
[----:B------:R-:W-:Y:S01]  /*46c0*/  MOV R91, R146 ;  /* 0x00000092005b7202 */ /* 0x000fe20000000f00 */
[----:B------:R-:W-:Y:S06]  /*46d0*/  BRA `(.L_x_72) ;  /* 0xffffffe800287947 */ /* 0x000fec000383ffff */
.L_x_73:
        /* <DEDUP_REMOVED lines=10> */
.L_x_17346:


//--------------------- .text._ZN10layer_norm31ln_parallel_residual_fwd_kernelINS_13Kernel_traitsI13__nv_bfloat16S2_S2_S2_fjLj768ELj1ELj4ELj1ELj16ENS_18Kernel_traits_baseILj768ES2_S2_S2_S2_fjLj128EEEEELb0ELb1ELb0EEEvNS_9FwdParamsE --------------------------
	.section	.text._ZN10layer_norm31ln_parallel_residual_fwd_kernelINS_13Kernel_traitsI13__nv_bfloat16S2_S2_S2_fjLj768ELj1ELj4ELj1ELj16ENS_18Kernel_traits_baseILj768ES2_S2_S2_S2_fjLj128EEEEELb0ELb1ELb0EEEvNS_9FwdParamsE,"ax",@progbits
	.align	128
        .global         _ZN10layer_norm31ln_parallel_residual_fwd_kernelINS_13Kernel_traitsI13__nv_bfloat16S2_S2_S2_fjLj768ELj1ELj4ELj1ELj16ENS_18Kernel_traits_baseILj768ES2_S2_S2_S2_fjLj128EEEEELb0ELb1ELb0EEEvNS_9FwdParamsE
        .type           _ZN10layer_norm31ln_parallel_residual_fwd_kernelINS_13Kernel_traitsI13__nv_bfloat16S2_S2_S2_fjLj768ELj1ELj4ELj1ELj16ENS_18Kernel_traits_baseILj768ES2_S2_S2_S2_fjLj128EEEEELb0ELb1ELb0EEEvNS_9FwdParamsE,@function
        .size           _ZN10layer_norm31ln_parallel_residual_fwd_kernelINS_13Kernel_traitsI13__nv_bfloat16S2_S2_S2_fjLj768ELj1ELj4ELj1ELj16ENS_18Kernel_traits_baseILj768ES2_S2_S2_S2_fjLj128EEEEELb0ELb1ELb0EEEvNS_9FwdParamsE,(.L_x_17347 - _ZN10layer_norm31ln_parallel_residual_fwd_kernelINS_13Kernel_traitsI13__nv_bfloat16S2_S2_S2_fjLj768ELj1ELj4ELj1ELj16ENS_18Kernel_traits_baseILj768ES2_S2_S2_S2_fjLj128EEEEELb0ELb1ELb0EEEvNS_9FwdParamsE)
        .other          _ZN10layer_norm31ln_parallel_residual_fwd_kernelINS_13Kernel_traitsI13__nv_bfloat16S2_S2_S2_fjLj768ELj1ELj4ELj1ELj16ENS_18Kernel_traits_baseILj768ES2_S2_S2_S2_fjLj128EEEEELb0ELb1ELb0EEEvNS_9FwdParamsE,@"STO_CUDA_ENTRY STV_DEFAULT"
_ZN10layer_norm31ln_parallel_residual_fwd_kernelINS_13Kernel_traitsI13__nv_bfloat16S2_S2_S2_fjLj768ELj1ELj4ELj1ELj16ENS_18Kernel_traits_baseILj768ES2_S2_S2_S2_fjLj128EEEEELb0ELb1ELb0EEEvNS_9FwdParamsE:
.text._ZN10layer_norm31ln_parallel_residual_fwd_kernelINS_13Kernel_traitsI13__nv_bfloat16S2_S2_S2_fjLj768ELj1ELj4ELj1ELj16ENS_18Kernel_traits_baseILj768ES2_S2_S2_S2_fjLj128EEEEELb0ELb1ELb0EEEvNS_9FwdParamsE:
[----:B------:R-:W-:Y:S01]  /*0000*/  LDC R1, c[0x0][0x37c] ;  /* 0x0000df00ff017b82 */ /* 0x000fe20000000800 */
[----:B------:R-:W0:Y:S01]  /*0010*/  S2R R66, SR_TID.X ;  /* 0x0000000000427919 */ /* 0x000e220000002100 */
[----:B------:R-:W1:Y:S06]  /*0020*/  LDCU.64 UR10, c[0x0][0x438] ;  /* 0x00008700ff0a77ac */ /* 0x000e6c0008000a00 */
[----:B------:R-:W2:Y:S01]  /*0030*/  LDC R3, c[0x0][0x388] ;  /* 0x0000e200ff037b82 */ /* 0x000ea20000000800 */
[----:B------:R-:W-:Y:S01]  /*0040*/  BSSY.RECONVERGENT B0, `(.L_x_74) ;  /* 0x0000043000007945 */ /* 0x000fe20003800200 */
[----:B------:R-:W3:Y:S01]  /*0050*/  LDCU.64 UR8, c[0x0][0x3a0] ;  /* 0x00007400ff0877ac */ /* 0x000ee20008000a00 */
[----:B------:R-:W4:Y:S05]  /*0060*/  LDCU.64 UR6, c[0x0][0x358] ;  /* 0x00006b00ff0677ac */ /* 0x000f2a0008000a00 */
[----:B------:R-:W5:Y:S08]  /*0070*/  S2UR UR4, SR_CTAID.X ;  /* 0x00000000000479c3 */ /* 0x000f700000002500 */
[----:B------:R-:W3:Y:S01]  /*0080*/  LDC.64 R4, c[0x0][0x398] ;  /* 0x0000e600ff047b82 */ /* 0x000ee20000000a00 */
[----:B-1----:R-:W-:-:S04]  /*0090*/  UISETP.NE.U32.AND UP0, UPT, UR10, URZ, UPT ;  /* 0x000000ff0a00728c */ /* 0x002fc8000bf05070 */
[----:B------:R-:W-:Y:S01]  /*00a0*/  UISETP.NE.AND.EX UP0, UPT, UR11, URZ, UPT, UP0 ;  /* 0x000000ff0b00728c */ /* 0x000fe2000bf05300 */
[----:B--2---:R-:W-:-:S04]  /*00b0*/  SHF.R.S32.HI R0, RZ, 0x1f, R3 ;  /* 0x0000001fff007819 */ /* 0x004fc80000011403 */
[----:B------:R-:W-:Y:S02]  /*00c0*/  LEA.HI R0, R0, R3, RZ, 0x3 ;  /* 0x0000000300007211 */ /* 0x000fe400078f18ff */
[----:B0-----:R-:W-:Y:S01]  /*00d0*/  LOP3.LUT R67, R66, 0x1f, RZ, 0xc, !PT ;  /* 0x0000001f42437812 */ /* 0x001fe200078e0cff */
[----:B-----5:R-:W-:Y:S01]  /*00e0*/  USHF.L.U32 UR4, UR4, 0x2, URZ ;  /* 0x0000000204047899 */ /* 0x020fe200080006ff */
[----:B------:R-:W-:Y:S02]  /*00f0*/  SHF.R.U32.HI R65, RZ, 0x5, R66 ;  /* 0x00000005ff417819 */ /* 0x000fe40000011642 */
[----:B------:R-:W-:Y:S02]  /*0100*/  LEA.HI.SX32 R67, R0, R67, 0x1d ;  /* 0x0000004300437211 */ /* 0x000fe400078feaff */
[----:B------:R-:W-:Y:S02]  /*0110*/  LOP3.LUT R66, R66, 0x1f, RZ, 0xc0, !PT ;  /* 0x0000001f42427812 */ /* 0x000fe400078ec0ff */
[----:B------:R-:W-:-:S02]  /*0120*/  LOP3.LUT R65, R65, UR4, RZ, 0xfc, !PT ;  /* 0x0000000441417c12 */ /* 0x000fc4000f8efcff */
[----:B---3--:R-:W-:-:S04]  /*0130*/  LOP3.LUT P1, RZ, R4, UR8, RZ, 0xfc, !PT ;  /* 0x0000000804ff7c12 */ /* 0x008fc8000f82fcff */
[----:B------:R-:W-:Y:S01]  /*0140*/  LOP3.LUT P1, RZ, R5, UR9, RZ, 0xfc, P1 ;  /* 0x0000000905ff7c12 */ /* 0x000fe2000882fcff */
[----:B----4-:R-:W-:-:S12]  /*0150*/  BRA.U !UP0, `(.L_x_75) ;  /* 0x0000000108687547 */ /* 0x010fd8000b800000 */
[C---:B------:R-:W-:Y:S02]  /*0160*/  ISETP.GE.U32.AND P0, PT, R67.reuse, 0x20, PT ;  /* 0x000000204300780c */ /* 0x040fe40003f06070 */
[----:B------:R-:W-:Y:S02]  /*0170*/  ISETP.GE.U32.AND P2, PT, R67, 0x40, PT ;  /* 0x000000404300780c */ /* 0x000fe40003f46070 */
[----:B------:R-:W-:-:S09]  /*0180*/  MOV R11, R66 ;  /* 0x00000042000b7202 */ /* 0x000fd20000000f00 */
[----:B------:R-:W0:Y:S01]  /*0190*/  @P0 LDC.64 R2, c[0x0][0x3d0] ;  /* 0x0000f400ff020b82 */ /* 0x000e220000000a00 */
[----:B------:R-:W-:-:S07]  /*01a0*/  @P0 LOP3.LUT R11, R66, 0x20, RZ, 0xfc, !PT ;  /* 0x00000020420b0812 */ /* 0x000fce00078efcff */
[----:B------:R-:W1:Y:S08]  /*01b0*/  @P0 LDC.64 R4, c[0x0][0x438] ;  /* 0x00010e00ff040b82 */ /* 0x000e700000000a00 */
[----:B------:R-:W2:Y:S08]  /*01c0*/  @P2 LDC.64 R6, c[0x0][0x3d0] ;  /* 0x0000f400ff062b82 */ /* 0x000eb00000000a00 */
[----:B------:R-:W3:Y:S01]  /*01d0*/  @P2 LDC.64 R8, c[0x0][0x438] ;  /* 0x00010e00ff082b82 */ /* 0x000ee20000000a00 */
[----:B0-----:R-:W-:-:S05]  /*01e0*/  @P0 IMAD.WIDE.U32 R2, R66, 0x10, R2 ;  /* 0x0000001042020825 */ /* 0x001fca00078e0002 */
[----:B------:R0:W5:Y:S01]  /*01f0*/  @P0 LDG.E.128 R56, desc[UR6][R2.64] ;  /* 0x0000000602380981 */ /* 0x000162000c1e1d00 */
[----:B-1----:R-:W-:-:S05]  /*0200*/  @P0 IMAD.WIDE.U32 R4, R66, 0x10, R4 ;  /* 0x0000001042040825 */ /* 0x002fca00078e0004 */
[----:B------:R0:W5:Y:S01]  /*0210*/  @P0 LD.E.128 R52, desc[UR6][R4.64] ;  /* 0x0000000604340980 */ /* 0x000162000c101d00 */
[----:B--2---:R-:W-:-:S05]  /*0220*/  @P2 IMAD.WIDE.U32 R6, R11, 0x10, R6 ;  /* 0x000000100b062825 */ /* 0x004fca00078e0006 */
[----:B------:R0:W5:Y:S01]  /*0230*/  @P2 LDG.E.128 R48, desc[UR6][R6.64] ;  /* 0x0000000606302981 */ /* 0x000162000c1e1d00 */
[----:B---3--:R-:W-:-:S05]  /*0240*/  @P2 IMAD.WIDE.U32 R8, R11, 0x10, R8 ;  /* 0x000000100b082825 */ /* 0x008fca00078e0008 */
[----:B------:R0:W5:Y:S01]  /*0250*/  @P2 LD.E.128 R44, desc[UR6][R8.64] ;  /* 0x00000006082c2980 */ /* 0x000162000c101d00 */
[----:B------:R-:W-:Y:S02]  /*0260*/  ISETP.GE.U32.AND P3, PT, R67, 0x60, PT ;  /* 0x000000604300780c */ /* 0x000fe40003f66070 */
[----:B------:R-:W-:-:S11]  /*0270*/  @P2 IADD3 R11, PT, PT, R11, 0x20, RZ ;  /* 0x000000200b0b2810 */ /* 0x000fd60007ffe0ff */
[----:B0-----:R-:W-:Y:S05]  /*0280*/  @!P3 BRA `(.L_x_76) ;  /* 0x000000000078b947 */ /* 0x001fea0003800000 */
[----:B------:R-:W0:Y:S08]  /*0290*/  LDC.64 R40, c[0x0][0x3d0] ;  /* 0x0000f400ff287b82 */ /* 0x000e300000000a00 */
[----:B------:R-:W1:Y:S01]  /*02a0*/  LDC.64 R36, c[0x0][0x438] ;  /* 0x00010e00ff247b82 */ /* 0x000e620000000a00 */
[----:B0-----:R-:W-:-:S06]  /*02b0*/  IMAD.WIDE.U32 R40, R11, 0x10, R40 ;  /* 0x000000100b287825 */ /* 0x001fcc00078e0028 */
[----:B------:R-:W5:Y:S01]  /*02c0*/  LDG.E.128 R40, desc[UR6][R40.64] ;  /* 0x0000000628287981 */ /* 0x000f62000c1e1d00 */
[----:B-1----:R-:W-:-:S06]  /*02d0*/  IMAD.WIDE.U32 R36, R11, 0x10, R36 ;  /* 0x000000100b247825 */ /* 0x002fcc00078e0024 */
[----:B------:R-:W5:Y:S01]  /*02e0*/  LD.E.128 R36, desc[UR6][R36.64] ;  /* 0x0000000624247980 */ /* 0x000f62000c101d00 */
[----:B------:R-:W-:Y:S05]  /*02f0*/  BRA `(.L_x_76) ;  /* 0x00000000005c7947 */ /* 0x000fea0003800000 */
.L_x_75:
[C---:B------:R-:W-:Y:S01]  /*0300*/  ISETP.GE.U32.AND P2, PT, R67.reuse, 0x40, PT ;  /* 0x000000404300780c */ /* 0x040fe20003f46070 */
[----:B------:R-:W-:Y:S01]  /*0310*/  IMAD.MOV.U32 R11, RZ, RZ, R66 ;  /* 0x000000ffff0b7224 */ /* 0x000fe200078e0042 */
[C---:B------:R-:W-:Y:S02]  /*0320*/  ISETP.GE.U32.AND P0, PT, R67.reuse, 0x20, PT ;  /* 0x000000204300780c */ /* 0x040fe40003f06070 */
[----:B------:R-:W-:-:S09]  /*0330*/  ISETP.GE.U32.AND P3, PT, R67, 0x60, PT ;  /* 0x000000604300780c */ /* 0x000fd20003f66070 */
[----:B------:R-:W0:Y:S02]  /*0340*/  @P2 LDC.64 R2, c[0x0][0x3d0] ;  /* 0x0000f400ff022b82 */ /* 0x000e240000000a00 */
[----:B------:R-:W-:-:S06]  /*0350*/  @P0 LOP3.LUT R11, R66, 0x20, RZ, 0xfc, !PT ;  /* 0x00000020420b0812 */ /* 0x000fcc00078efcff */
[----:B------:R-:W1:Y:S08]  /*0360*/  @P0 LDC.64 R4, c[0x0][0x3d0] ;  /* 0x0000f400ff040b82 */ /* 0x000e700000000a00 */
[----:B------:R-:W2:Y:S01]  /*0370*/  @P3 LDC.64 R8, c[0x0][0x3d0] ;  /* 0x0000f400ff083b82 */ /* 0x000ea20000000a00 */
[C---:B0-----:R-:W-:Y:S01]  /*0380*/  @P2 IMAD.WIDE.U32 R2, R11.reuse, 0x10, R2 ;  /* 0x000000100b022825 */ /* 0x041fe200078e0002 */
[----:B------:R-:W-:-:S04]  /*0390*/  @P2 IADD3 R11, PT, PT, R11, 0x20, RZ ;  /* 0x000000200b0b2810 */ /* 0x000fc80007ffe0ff */
[----:B------:R0:W5:Y:S01]  /*03a0*/  @P2 LDG.E.128 R48, desc[UR6][R2.64] ;  /* 0x0000000602302981 */ /* 0x000162000c1e1d00 */
[----:B-1----:R-:W-:-:S05]  /*03b0*/  @P0 IMAD.WIDE.U32 R6, R66, 0x10, R4 ;  /* 0x0000001042060825 */ /* 0x002fca00078e0004 */
[----:B------:R0:W5:Y:S01]  /*03c0*/  @P0 LDG.E.128 R56, desc[UR6][R6.64] ;  /* 0x0000000606380981 */ /* 0x000162000c1e1d00 */
[----:B--2---:R-:W-:-:S05]  /*03d0*/  @P3 IMAD.WIDE.U32 R4, R11, 0x10, R8 ;  /* 0x000000100b043825 */ /* 0x004fca00078e0008 */
[----:B------:R0:W5:Y:S01]  /*03e0*/  @P3 LDG.E.128 R40, desc[UR6][R4.64] ;  /* 0x0000000604283981 */ /* 0x000162000c1e1d00 */
[----:B------:R-:W-:Y:S01]  /*03f0*/  HFMA2 R46, -RZ, RZ, 0, 0 ;  /* 0x00000000ff2e7431 */ /* 0x000fe200000001ff */
[----:B------:R-:W-:Y:S01]  /*0400*/  CS2R R44, SRZ ;  /* 0x00000000002c7805 */ /* 0x000fe2000001ff00 */
[----:B------:R-:W-:Y:S01]  /*0410*/  IMAD.MOV.U32 R54, RZ, RZ, RZ ;  /* 0x000000ffff367224 */ /* 0x000fe200078e00ff */
[----:B------:R-:W-:Y:S02]  /*0420*/  CS2R R52, SRZ ;  /* 0x0000000000347805 */ /* 0x000fe4000001ff00 */
[----:B------:R-:W-:Y:S02]  /*0430*/  @P0 MOV R55, RZ ;  /* 0x000000ff00370202 */ /* 0x000fe40000000f00 */
[----:B------:R-:W-:Y:S02]  /*0440*/  @P3 CS2R R38, SRZ ;  /* 0x0000000000263805 */ /* 0x000fe4000001ff00 */
[----:B------:R-:W-:-:S02]  /*0450*/  @P3 CS2R R36, SRZ ;  /* 0x0000000000243805 */ /* 0x000fc4000001ff00 */
[----:B0-----:R-:W-:-:S07]  /*0460*/  @P2 MOV R47, RZ ;  /* 0x000000ff002f2202 */ /* 0x001fce0000000f00 */
.L_x_76:
[----:B------:R-:W-:Y:S05]  /*0470*/  BSYNC.RECONVERGENT B0 ;  /* 0x0000000000007941 */ /* 0x000fea0003800200 */
.L_x_74:
        /* <DEDUP_REMOVED lines=17> */
[----:B0-----:R-:W-:Y:S02]  /*0590*/  ISETP.NE.AND P2, PT, RZ, UR4, PT ;  /* 0x00000004ff007c0c */ /* 0x001fe4000bf45270 */
        /* <DEDUP_REMOVED lines=11> */
[----:B------:R-:W-:Y:S02]  /*0650*/  P2R R68, PR, RZ, 0x4 ;  /* 0x00000004ff447803 */ /* 0x000fe40000000000 */
[----:B------:R-:W-:Y:S02]  /*0660*/  PRMT R4, R53, 0x7632, R4 ;  /* 0x0000763235047816 */ /* 0x000fe40000000004 */
[----:B------:R-:W-:Y:S02]  /*0670*/  PRMT R3, R57, 0x7632, R3 ;  /* 0x0000763239037816 */ /* 0x000fe40000000003 */
[----:B------:R-:W-:-:S02]  /*0680*/  PRMT R2, R52, 0x7632, R2 ;  /* 0x0000763234027816 */ /* 0x000fc40000000002 */
[----:B-1234-:R-:W-:-:S07]  /*0690*/  PRMT R0, R56, 0x7632, R0 ;  /* 0x0000763238007816 */ /* 0x01efce0000000000 */
.L_x_102:
[----:B------:R-:W-:Y:S01]  /*06a0*/  IMAD R60, R65, UR8, RZ ;  /* 0x00000008413c7c24 */ /* 0x000fe2000f8e02ff */
[----:B------:R-:W-:Y:S04]  /*06b0*/  BSSY.RECONVERGENT B0, `(.L_x_77) ;  /* 0x00000a5000007945 */ /* 0x000fe80003800200 */
[----:B------:R-:W-:-:S04]  /*06c0*/  SHF.R.S32.HI R61, RZ, 0x1f, R60 ;  /* 0x0000001fff3d7819 */ /* 0x000fc8000001143c */
[----:B------:R-:W-:-:S04]  /*06d0*/  LEA.HI R61, R61, R60, RZ, 0x3 ;  /* 0x0000003c3d3d7211 */ /* 0x000fc800078f18ff */
[----:B------:R-:W-:-:S05]  /*06e0*/  LEA.HI.SX32 R95, R61, R66, 0x1d ;  /* 0x000000423d5f7211 */ /* 0x000fca00078feaff */
[----:B------:R-:W-:Y:S01]  /*06f0*/  IMAD.MOV.U32 R97, RZ, RZ, R95 ;  /* 0x000000ffff617224 */ /* 0x000fe200078e005f */
        /* <DEDUP_REMOVED lines=19> */
[----:B-----5:R-:W-:Y:S01]  /*0830*/  PRMT R24, R28, 0x7632, R24 ;  /* 0x000076321c187816 */ /* 0x020fe20000000018 */
[----:B------:R-:W-:Y:S06]  /*0840*/  @!P2 BRA `(.L_x_80) ;  /* 0x0000000000d4a947 */ /* 0x000fec0003800000 */
[----:B------:R-:W-:Y:S01]  /*0850*/  PRMT R24, R60, 0x7632, R24 ;  /* 0x000076323c187816 */ /* 0x000fe20000000018 */
[----:B------:R-:W-:Y:S01]  /*0860*/  IMAD.U32 R25, R28, 0x10000, RZ ;  /* 0x000100001c197824 */ /* 0x000fe200078e00ff */
[----:B------:R-:W-:Y:S01]  /*0870*/  SHF.L.U32 R60, R60, 0x10, RZ ;  /* 0x000000103c3c7819 */ /* 0x000fe200000006ff */
[----:B------:R-:W-:Y:S01]  /*0880*/  IMAD.U32 R79, R83, 0x10000, RZ ;  /* 0x00010000534f7824 */ /* 0x000fe200078e00ff */
[C---:B------:R-:W-:Y:S01]  /*0890*/  PRMT R26, R61.reuse, 0x7632, R26 ;  /* 0x000076323d1a7816 */ /* 0x040fe2000000001a */
[----:B------:R-:W-:Y:S01]  /*08a0*/  IMAD.U32 R24, R24, 0x10000, RZ ;  /* 0x0001000018187824 */ /* 0x000fe200078e00ff */
[----:B------:R-:W-:Y:S01]  /*08b0*/  SHF.L.U32 R61, R61, 0x10, RZ ;  /* 0x000000103d3d7819 */ /* 0x000fe200000006ff */
[--C-:B------:R-:W-:Y:S01]  /*08c0*/  FADD.FTZ R60, R60, R25.reuse ;  /* 0x000000193c3c7221 */ /* 0x100fe20000010000 */
[----:B------:R-:W-:Y:S02]  /*08d0*/  PRMT R25, R28, 0x7632, R25 ;  /* 0x000076321c197816 */ /* 0x000fe40000000019 */
[----:B------:R-:W-:-:S02]  /*08e0*/  SHF.L.U32 R74, R29, 0x10, RZ ;  /* 0x000000101d4a7819 */ /* 0x000fc400000006ff */
[----:B------:R-:W-:Y:S02]  /*08f0*/  SHF.L.U32 R25, R25, 0x10, RZ ;  /* 0x0000001019197819 */ /* 0x000fe400000006ff */
[----:B------:R-:W-:Y:S01]  /*0900*/  PRMT R27, R29, 0x7632, R27 ;  /* 0x000076321d1b7816 */ /* 0x000fe2000000001b */
[----:B------:R-:W-:Y:S01]  /*0910*/  FADD.FTZ R74, R61, R74 ;  /* 0x0000004a3d4a7221 */ /* 0x000fe20000010000 */
[----:B------:R-:W-:Y:S01]  /*0920*/  PRMT R71, R62, 0x7632, R71 ;  /* 0x000076323e477816 */ /* 0x000fe20000000047 */
[----:B------:R-:W-:Y:S01]  /*0930*/  FADD.FTZ R84, R24, R25 ;  /* 0x0000001918547221 */ /* 0x000fe20000010000 */
[----:B------:R-:W-:Y:S01]  /*0940*/  SHF.L.U32 R62, R62, 0x10, RZ ;  /* 0x000000103e3e7819 */ /* 0x000fe200000006ff */
[----:B------:R-:W-:Y:S01]  /*0950*/  IMAD.U32 R27, R27, 0x10000, RZ ;  /* 0x000100001b1b7824 */ /* 0x000fe200078e00ff */
[C---:B------:R-:W-:Y:S01]  /*0960*/  PRMT R75, R63.reuse, 0x7632, R75 ;  /* 0x000076323f4b7816 */ /* 0x040fe2000000004b */
[----:B------:R-:W-:Y:S01]  /*0970*/  IMAD.U32 R63, R63, 0x10000, RZ ;  /* 0x000100003f3f7824 */ /* 0x000fe200078e00ff */
[----:B------:R-:W-:-:S02]  /*0980*/  SHF.L.U32 R61, R30, 0x10, RZ ;  /* 0x000000101e3d7819 */ /* 0x000fc400000006ff */
[----:B------:R-:W-:Y:S01]  /*0990*/  PRMT R24, R31, 0x7632, R24 ;  /* 0x000076321f187816 */ /* 0x000fe20000000018 */
[----:B------:R-:W-:Y:S01]  /*09a0*/  IMAD.U32 R75, R75, 0x10000, RZ ;  /* 0x000100004b4b7824 */ /* 0x000fe200078e00ff */
[----:B------:R-:W-:Y:S01]  /*09b0*/  SHF.L.U32 R26, R26, 0x10, RZ ;  /* 0x000000101a1a7819 */ /* 0x000fe200000006ff */
[----:B------:R-:W-:Y:S01]  /*09c0*/  FADD.FTZ R61, R62, R61 ;  /* 0x0000003d3e3d7221 */ /* 0x000fe20000010000 */
[----:B------:R-:W-:Y:S02]  /*09d0*/  PRMT R25, R30, 0x7632, R25 ;  /* 0x000076321e197816 */ /* 0x000fe40000000019 */
[----:B------:R-:W-:Y:S01]  /*09e0*/  SHF.L.U32 R96, R24, 0x10, RZ ;  /* 0x0000001018607819 */ /* 0x000fe200000006ff */
[----:B------:R-:W-:Y:S01]  /*09f0*/  FADD.FTZ R26, R26, R27 ;  /* 0x0000001b1a1a7221 */ /* 0x000fe20000010000 */
[----:B------:R-:W-:Y:S02]  /*0a00*/  SHF.L.U32 R24, R34, 0x10, RZ ;  /* 0x0000001022187819 */ /* 0x000fe400000006ff */
        /* <DEDUP_REMOVED lines=13> */
[----:B------:R-:W-:-:S02]  /*0ae0*/  IMAD.U32 R25, R80, 0x10000, RZ ;  /* 0x0001000050197824 */ /* 0x000fc400078e00ff */
[----:B------:R-:W-:Y:S01]  /*0af0*/  FADD.FTZ R71, R60, R71 ;  /* 0x000000473c477221 */ /* 0x000fe20000010000 */
[----:B------:R-:W-:Y:S01]  /*0b00*/  FADD.FTZ R78, R78, R61 ;  /* 0x0000003d4e4e7221 */ /* 0x000fe20000010000 */
[----:B------:R-:W-:Y:S01]  /*0b10*/  FADD.FTZ R79, R96, R79 ;  /* 0x0000004f604f7221 */ /* 0x000fe20000010000 */
[----:B------:R-:W-:Y:S01]  /*0b20*/  FADD.FTZ R80, R27, R82 ;  /* 0x000000521b507221 */ /* 0x000fe20000010000 */
[----:B------:R-:W-:Y:S01]  /*0b30*/  FADD.FTZ R81, R26, R81 ;  /* 0x000000511a517221 */ /* 0x000fe20000010000 */
[----:B------:R-:W-:Y:S02]  /*0b40*/  FADD.FTZ R84, R84, R25 ;  /* 0x0000001954547221 */ /* 0x000fe40000010000 */
[----:B------:R-:W-:Y:S02]  /*0b50*/  F2FP.BF16.F32.PACK_AB R27, R79, R78 ;  /* 0x0000004e4f1b723e */ /* 0x000fe400000010ff */
[----:B------:R-:W-:Y:S02]  /*0b60*/  F2FP.BF16.F32.PACK_AB R26, R80, R75 ;  /* 0x0000004b501a723e */ /* 0x000fe400000010ff */
[----:B------:R-:W-:-:S02]  /*0b70*/  F2FP.BF16.F32.PACK_AB R25, R81, R74 ;  /* 0x0000004a5119723e */ /* 0x000fc400000010ff */
[----:B------:R-:W-:Y:S01]  /*0b80*/  F2FP.BF16.F32.PACK_AB R24, R84, R71 ;  /* 0x000000475418723e */ /* 0x000fe200000010ff */
[----:B------:R-:W-:Y:S06]  /*0b90*/  BRA `(.L_x_81) ;  /* 0x0000000400487947 */ /* 0x000fec0003800000 */
.L_x_80:
[----:B------:R-:W-:Y:S01]  /*0ba0*/  PRMT R78, R60, 0x7632, R78 ;  /* 0x000076323c4e7816 */ /* 0x000fe2000000004e */
[----:B------:R-:W-:Y:S01]  /*0bb0*/  IMAD.U32 R75, R30, 0x10000, RZ ;  /* 0x000100001e4b7824 */ /* 0x000fe200078e00ff */
[----:B------:R-:W-:Y:S01]  /*0bc0*/  PRMT R79, R61, 0x7632, R79 ;  /* 0x000076323d4f7816 */ /* 0x000fe2000000004f */
        /* <DEDUP_REMOVED lines=19> */
[----:B------:R-:W-:Y:S02]  /*0d00*/  SHF.L.U32 R63, R80, 0x10, RZ ;  /* 0x00000010503f7819 */ /* 0x000fe400000006ff */
[----:B------:R-:W-:Y:S01]  /*0d10*/  SHF.L.U32 R27, R27, 0x10, RZ ;  /* 0x000000101b1b7819 */ /* 0x000fe200000006ff */
[----:B------:R-:W-:Y:S01]  /*0d20*/  FADD.FTZ R81, R60, R25 ;  /* 0x000000193c517221 */ /* 0x000fe20000010000 */
[----:B------:R-:W-:Y:S02]  /*0d30*/  SHF.L.U32 R26, R26, 0x10, RZ ;  /* 0x000000101a1a7819 */ /* 0x000fe400000006ff */
        /* <DEDUP_REMOVED lines=8> */
[----:B------:R-:W-:Y:S01]  /*0dc0*/  F2FP.BF16.F32.PACK_AB R24, R84, R71 ;  /* 0x000000475418723e */ /* 0x000fe200000010ff */
[----:B------:R-:W-:Y:S06]  /*0dd0*/  BRA `(.L_x_81) ;  /* 0x0000000000b87947 */ /* 0x000fec0003800000 */
.L_x_79:
[----:B------:R-:W-:Y:S05]  /*0de0*/  @!P2 BRA `(.L_x_82) ;  /* 0x000000000084a947 */ /* 0x000fea0003800000 */
[----:B-----5:R-:W-:Y:S01]  /*0df0*/  PRMT R24, R60, 0x7632, R24 ;  /* 0x000076323c187816 */ /* 0x020fe20000000018 */
[----:B------:R-:W-:Y:S01]  /*0e00*/  IMAD.U32 R25, R80, 0x10000, RZ ;  /* 0x0001000050197824 */ /* 0x000fe200078e00ff */
[----:B------:R-:W-:Y:S01]  /*0e10*/  SHF.L.U32 R60, R60, 0x10, RZ ;  /* 0x000000103c3c7819 */ /* 0x000fe200000006ff */
[----:B------:R-:W-:Y:S01]  /*0e20*/  IMAD.U32 R74, R33, 0x10000, RZ ;  /* 0x00010000214a7824 */ /* 0x000fe200078e00ff */
[----:B------:R-:W-:Y:S02]  /*0e30*/  PRMT R27, R62, 0x7632, R27 ;  /* 0x000076323e1b7816 */ /* 0x000fe4000000001b */
[----:B------:R-:W-:Y:S02]  /*0e40*/  SHF.L.U32 R71, R32, 0x10, RZ ;  /* 0x0000001020477819 */ /* 0x000fe400000006ff */
[----:B------:R-:W-:Y:S01]  /*0e50*/  SHF.L.U32 R62, R62, 0x10, RZ ;  /* 0x000000103e3e7819 */ /* 0x000fe200000006ff */
[----:B------:R-:W-:Y:S01]  /*0e60*/  IMAD.U32 R27, R27, 0x10000, RZ ;  /* 0x000100001b1b7824 */ /* 0x000fe200078e00ff */
[----:B------:R-:W-:Y:S01]  /*0e70*/  SHF.L.U32 R75, R34, 0x10, RZ ;  /* 0x00000010224b7819 */ /* 0x000fe200000006ff */
[----:B------:R-:W-:Y:S01]  /*0e80*/  FADD.FTZ R71, R60, R71 ;  /* 0x000000473c477221 */ /* 0x000fe20000010000 */
[C---:B------:R-:W-:Y:S01]  /*0e90*/  PRMT R26, R61.reuse, 0x7632, R26 ;  /* 0x000076323d1a7816 */ /* 0x040fe2000000001a */
[----:B------:R-:W-:Y:S01]  /*0ea0*/  IMAD.U32 R61, R61, 0x10000, RZ ;  /* 0x000100003d3d7824 */ /* 0x000fe200078e00ff */
[C---:B------:R-:W-:Y:S01]  /*0eb0*/  PRMT R78, R63.reuse, 0x7632, R78 ;  /* 0x000076323f4e7816 */ /* 0x040fe2000000004e */
[----:B------:R-:W-:Y:S01]  /*0ec0*/  FADD.FTZ R75, R62, R75 ;  /* 0x0000004b3e4b7221 */ /* 0x000fe20000010000 */
        /* <DEDUP_REMOVED lines=10> */
[----:B------:R-:W-:Y:S01]  /*0f70*/  SHF.L.U32 R24, R24, 0x10, RZ ;  /* 0x0000001018187819 */ /* 0x000fe200000006ff */
[----:B------:R-:W-:Y:S02]  /*0f80*/  FADD.FTZ R79, R79, R62 ;  /* 0x0000003e4f4f7221 */ /* 0x000fe40000010000 */
[----:B------:R-:W-:Y:S01]  /*0f90*/  FADD.FTZ R81, R26, R81 ;  /* 0x000000511a517221 */ /* 0x000fe20000010000 */
[----:B------:R-:W-:Y:S01]  /*0fa0*/  F2FP.BF16.F32.PACK_AB R26, R80, R75 ;  /* 0x0000004b501a723e */ /* 0x000fe200000010ff */
[----:B------:R-:W-:Y:S01]  /*0fb0*/  FADD.FTZ R84, R24, R25 ;  /* 0x0000001918547221 */ /* 0x000fe20000010000 */
[----:B------:R-:W-:-:S02]  /*0fc0*/  F2FP.BF16.F32.PACK_AB R27, R79, R78 ;  /* 0x0000004e4f1b723e */ /* 0x000fc400000010ff */
[----:B------:R-:W-:Y:S02]  /*0fd0*/  F2FP.BF16.F32.PACK_AB R25, R81, R74 ;  /* 0x0000004a5119723e */ /* 0x000fe400000010ff */
[----:B------:R-:W-:Y:S01]  /*0fe0*/  F2FP.BF16.F32.PACK_AB R24, R84, R71 ;  /* 0x000000475418723e */ /* 0x000fe200000010ff */
[----:B------:R-:W-:Y:S06]  /*0ff0*/  BRA `(.L_x_81) ;  /* 0x0000000000307947 */ /* 0x000fec0003800000 */
.L_x_82:
[----:B-----5:R-:W-:Y:S01]  /*1000*/  PRMT R80, R62, 0x7632, R80 ;  /* 0x000076323e507816 */ /* 0x020fe20000000050 */
        /* <DEDUP_REMOVED lines=10> */
[----:B------:R-:W-:-:S07]  /*10b0*/  SHF.L.U32 R79, R79, 0x10, RZ ;  /* 0x000000104f4f7819 */ /* 0x000fce00000006ff */
.L_x_81:
[----:B------:R-:W0:Y:S01]  /*10c0*/  @P1 LDC.64 R60, c[0x0][0x3a8] ;  /* 0x0000ea00ff3c1b82 */ /* 0x000e220000000a00 */
[C---:B------:R-:W-:Y:S01]  /*10d0*/  IADD3 R97, PT, PT, R95.reuse, 0x20, RZ ;  /* 0x000000205f617810 */ /* 0x040fe20007ffe0ff */
[----:B0-----:R-:W-:-:S05]  /*10e0*/  @P1 IMAD.WIDE.U32 R60, R95, 0x10, R60 ;  /* 0x000000105f3c1825 */ /* 0x001fca00078e003c */
[----:B------:R0:W-:Y:S02]  /*10f0*/  @P1 STG.E.128 desc[UR6][R60.64], R24 ;  /* 0x000000183c001986 */ /* 0x0001e4000c101d06 */
.L_x_78:
[----:B------:R-:W-:Y:S05]  /*1100*/  BSYNC.RECONVERGENT B0 ;  /* 0x0000000000007941 */ /* 0x000fea0003800200 */
.L_x_77:
[----:B------:R-:W-:Y:S01]  /*1110*/  ISETP.GE.U32.AND P0, PT, R67, 0x40, PT ;  /* 0x000000404300780c */ /* 0x000fe20003f06070 */
[----:B------:R-:W-:Y:S03]  /*1120*/  BSSY.RECONVERGENT B0, `(.L_x_83) ;  /* 0x00000a8000007945 */ /* 0x000fe60003800200 */
[----:B0-----:R-:W-:-:S09]  /*1130*/  P2R R60, PR, RZ, 0x1 ;  /* 0x00000001ff3c7803 */ /* 0x001fd20000000000 */
[----:B------:R-:W-:Y:S05]  /*1140*/  @!P0 BRA `(.L_x_84) ;  /* 0x0000000800948947 */ /* 0x000fea0003800000 */
[----:B------:R-:W-:Y:S01]  /*1150*/  ISETP.NE.U32.AND P0, PT, RZ, UR12, PT ;  /* 0x0000000cff007c0c */ /* 0x000fe2000bf05070 */
[----:B------:R-:W0:Y:S03]  /*1160*/  LDC.64 R82, c[0x0][0x390] ;  /* 0x0000e400ff527b82 */ /* 0x000e260000000a00 */
[----:B------:R-:W-:Y:S02]  /*1170*/  ISETP.NE.AND.EX P2, PT, RZ, UR13, PT, P0 ;  /* 0x0000000dff007c0c */ /* 0x000fe4000bf45300 */
[----:B------:R-:W-:-:S04]  /*1180*/  ISETP.NE.U32.AND P0, PT, RZ, UR10, PT ;  /* 0x0000000aff007c0c */ /* 0x000fc8000bf05070 */
[----:B------:R-:W-:-:S07]  /*1190*/  ISETP.NE.AND.EX P0, PT, RZ, UR11, PT, P0 ;  /* 0x0000000bff007c0c */ /* 0x000fce000bf05300 */
        /* <DEDUP_REMOVED lines=12> */
[----:B------:R-:W-:Y:S02]  /*1260*/  PRMT R89, R33, 0x7632, R89 ;  /* 0x0000763221597816 */ /* 0x000fe40000000059 */
[----:B------:R-:W-:Y:S02]  /*1270*/  PRMT R96, R32, 0x7632, R96 ;  /* 0x0000763220607816 */ /* 0x000fe40000000060 */
[----:B0-----:R-:W-:Y:S05]  /*1280*/  BRA.U UP0, `(.L_x_85) ;  /* 0x0000000100c47547 */ /* 0x001fea000b800000 */
[----:B------:R-:W-:-:S04]  /*1290*/  UISETP.NE.U32.AND UP0, UPT, UR12, URZ, UPT ;  /* 0x000000ff0c00728c */ /* 0x000fc8000bf05070 */
[----:B------:R-:W-:-:S09]  /*12a0*/  UISETP.NE.AND.EX UP0, UPT, UR13, URZ, UPT, UP0 ;  /* 0x000000ff0d00728c */ /* 0x000fd2000bf05300 */
[----:B------:R-:W-:Y:S05]  /*12b0*/  BRA.U UP0, `(.L_x_86) ;  /* 0x0000000100347547 */ /* 0x000fea000b800000 */
        /* <DEDUP_REMOVED lines=13> */
.L_x_86:
[----:B-----5:R-:W-:Y:S01]  /*1390*/  PRMT R24, R60, 0x7632, R24 ;  /* 0x000076323c187816 */ /* 0x020fe20000000018 */
[----:B------:R-:W-:Y:S01]  /*13a0*/  IMAD.U32 R87, R96, 0x10000, RZ ;  /* 0x0001000060577824 */ /* 0x000fe200078e00ff */
[----:B------:R-:W-:Y:S02]  /*13b0*/  SHF.L.U32 R60, R60, 0x10, RZ ;  /* 0x000000103c3c7819 */ /* 0x000fe400000006ff */
[C---:B------:R-:W-:Y:S01]  /*13c0*/  PRMT R26, R61.reuse, 0x7632, R26 ;  /* 0x000076323d1a7816 */ /* 0x040fe2000000001a */
[----:B------:R-:W-:Y:S01]  /*13d0*/  IMAD.U32 R61, R61, 0x10000, RZ ;  /* 0x000100003d3d7824 */ /* 0x000fe200078e00ff */
[C---:B------:R-:W-:Y:S02]  /*13e0*/  PRMT R27, R62.reuse, 0x7632, R27 ;  /* 0x000076323e1b7816 */ /* 0x040fe4000000001b */
[----:B------:R-:W-:Y:S01]  /*13f0*/  SHF.L.U32 R76, R62, 0x10, RZ ;  /* 0x000000103e4c7819 */ /* 0x000fe200000006ff */
[----:B------:R-:W-:Y:S01]  /*1400*/  IMAD.U32 R62, R33, 0x10000, RZ ;  /* 0x00010000213e7824 */ /* 0x000fe200078e00ff */
[----:B------:R-:W-:-:S02]  /*1410*/  SHF.L.U32 R25, R32, 0x10, RZ ;  /* 0x0000001020197819 */ /* 0x000fc400000006ff */
[----:B------:R-:W-:Y:S01]  /*1420*/  PRMT R82, R63, 0x7632, R82 ;  /* 0x000076323f527816 */ /* 0x000fe20000000052 */
[----:B------:R-:W-:Y:S01]  /*1430*/  FADD.FTZ R73, R62, R61 ;  /* 0x0000003d3e497221 */ /* 0x000fe20000010000 */
[----:B------:R-:W-:Y:S01]  /*1440*/  SHF.L.U32 R86, R89, 0x10, RZ ;  /* 0x0000001059567819 */ /* 0x000fe200000006ff */
[----:B------:R-:W-:Y:S01]  /*1450*/  FADD.FTZ R70, R25, R60 ;  /* 0x0000003c19467221 */ /* 0x000fe20000010000 */
[----:B------:R-:W-:Y:S01]  /*1460*/  SHF.L.U32 R83, R34, 0x10, RZ ;  /* 0x0000001022537819 */ /* 0x000fe200000006ff */
[----:B------:R-:W-:Y:S01]  /*1470*/  IMAD.U32 R60, R27, 0x10000, RZ ;  /* 0x000100001b3c7824 */ /* 0x000fe200078e00ff */
        /* <DEDUP_REMOVED lines=18> */
.L_x_85:
[----:B------:R-:W-:-:S04]  /*15a0*/  UISETP.NE.U32.AND UP0, UPT, UR12, URZ, UPT ;  /* 0x000000ff0c00728c */ /* 0x000fc8000bf05070 */
[----:B------:R-:W-:-:S09]  /*15b0*/  UISETP.NE.AND.EX UP0, UPT, UR13, URZ, UPT, UP0 ;  /* 0x000000ff0d00728c */ /* 0x000fd2000bf05300 */
[----:B------:R-:W-:Y:S05]  /*15c0*/  BRA.U UP0, `(.L_x_88) ;  /* 0x0000000100947547 */ /* 0x000fea000b800000 */
[----:B-----5:R-:W-:Y:S01]  /*15d0*/  PRMT R82, R60, 0x7632, R82 ;  /* 0x000076323c527816 */ /* 0x020fe20000000052 */
[----:B------:R-:W-:Y:S01]  /*15e0*/  IMAD.U32 R27, R30, 0x10000, RZ ;  /* 0x000100001e1b7824 */ /* 0x000fe200078e00ff */
[----:B------:R-:W-:Y:S02]  /*15f0*/  PRMT R85, R62, 0x7632, R85 ;  /* 0x000076323e557816 */ /* 0x000fe40000000055 */
[----:B------:R-:W-:Y:S02]  /*1600*/  SHF.L.U32 R60, R60, 0x10, RZ ;  /* 0x000000103c3c7819 */ /* 0x000fe400000006ff */
[C---:B------:R-:W-:Y:S01]  /*1610*/  PRMT R83, R61.reuse, 0x7632, R83 ;  /* 0x000076323d537816 */ /* 0x040fe20000000053 */
[----:B------:R-:W-:Y:S01]  /*1620*/  IMAD.U32 R61, R61, 0x10000, RZ ;  /* 0x000100003d3d7824 */ /* 0x000fe200078e00ff */
[----:B------:R-:W-:Y:S02]  /*1630*/  SHF.L.U32 R62, R62, 0x10, RZ ;  /* 0x000000103e3e7819 */ /* 0x000fe400000006ff */
[----:B------:R-:W-:Y:S01]  /*1640*/  SHF.L.U32 R25, R28, 0x10, RZ ;  /* 0x000000101c197819 */ /* 0x000fe200000006ff */
[----:B------:R-:W-:Y:S01]  /*1650*/  IMAD.U32 R86, R83, 0x10000, RZ ;  /* 0x0001000053567824 */ /* 0x000fe200078e00ff */
[----:B------:R-:W-:Y:S01]  /*1660*/  SHF.L.U32 R24, R29, 0x10, RZ ;  /* 0x000000101d187819 */ /* 0x000fe200000006ff */
[----:B------:R-:W-:Y:S01]  /*1670*/  FADD.FTZ R76, R27, R62 ;  /* 0x0000003e1b4c7221 */ /* 0x000fe20000010000 */
[----:B------:R-:W-:Y:S01]  /*1680*/  PRMT R88, R63, 0x7632, R88 ;  /* 0x000076323f587816 */ /* 0x000fe20000000058 */
[----:B------:R-:W-:Y:S01]  /*1690*/  FADD.FTZ R70, R25, R60 ;  /* 0x0000003c19467221 */ /* 0x000fe20000010000 */
[----:B------:R-:W-:Y:S01]  /*16a0*/  PRMT R25, R29, 0x7632, R25 ;  /* 0x000076321d197816 */ /* 0x000fe20000000019 */
[----:B------:R-:W-:Y:S01]  /*16b0*/  FADD.FTZ R73, R24, R61 ;  /* 0x0000003d18497221 */ /* 0x000fe20000010000 */
[----:B------:R-:W-:-:S02]  /*16c0*/  PRMT R24, R28, 0x7632, R24 ;  /* 0x000076321c187816 */ /* 0x000fc40000000018 */
[----:B------:R-:W-:Y:S02]  /*16d0*/  PRMT R26, R30, 0x7632, R26 ;  /* 0x000076321e1a7816 */ /* 0x000fe4000000001a */
[----:B------:R-:W-:Y:S02]  /*16e0*/  PRMT R27, R31, 0x7632, R27 ;  /* 0x000076321f1b7816 */ /* 0x000fe4000000001b */
[----:B------:R-:W-:Y:S01]  /*16f0*/  SHF.L.U32 R63, R63, 0x10, RZ ;  /* 0x000000103f3f7819 */ /* 0x000fe200000006ff */
[----:B------:R-:W-:Y:S01]  /*1700*/  IMAD.U32 R26, R26, 0x10000, RZ ;  /* 0x000100001a1a7824 */ /* 0x000fe200078e00ff */
[----:B------:R-:W-:Y:S02]  /*1710*/  SHF.L.U32 R60, R31, 0x10, RZ ;  /* 0x000000101f3c7819 */ /* 0x000fe400000006ff */
[----:B------:R-:W-:Y:S02]  /*1720*/  SHF.L.U32 R87, R82, 0x10, RZ ;  /* 0x0000001052577819 */ /* 0x000fe400000006ff */
[----:B------:R-:W-:Y:S01]  /*1730*/  SHF.L.U32 R89, R85, 0x10, RZ ;  /* 0x0000001055597819 */ /* 0x000fe200000006ff */
[----:B------:R-:W-:Y:S01]  /*1740*/  FADD.FTZ R85, R60, R63 ;  /* 0x0000003f3c557221 */ /* 0x000fe20000010000 */
[----:B------:R-:W-:-:S02]  /*1750*/  SHF.L.U32 R88, R88, 0x10, RZ ;  /* 0x0000001058587819 */ /* 0x000fc400000006ff */
        /* <DEDUP_REMOVED lines=12> */
.L_x_88:
[C---:B-----5:R-:W-:Y:S01]  /*1820*/  PRMT R70, R61.reuse, 0x7632, R70 ;  /* 0x000076323d467816 */ /* 0x060fe20000000046 */
[----:B------:R-:W-:Y:S01]  /*1830*/  IMAD.U32 R61, R61, 0x10000, RZ ;  /* 0x000100003d3d7824 */ /* 0x000fe200078e00ff */
[----:B------:R-:W-:Y:S01]  /*1840*/  SHF.L.U32 R24, R29, 0x10, RZ ;  /* 0x000000101d187819 */ /* 0x000fe200000006ff */
[----:B------:R-:W-:Y:S01]  /*1850*/  IMAD.U32 R83, R63, 0x10000, RZ ;  /* 0x000100003f537824 */ /* 0x000fe200078e00ff */
[C---:B------:R-:W-:Y:S02]  /*1860*/  PRMT R26, R60.reuse, 0x7632, R26 ;  /* 0x000076323c1a7816 */ /* 0x040fe4000000001a */
[----:B------:R-:W-:Y:S01]  /*1870*/  SHF.L.U32 R60, R60, 0x10, RZ ;  /* 0x000000103c3c7819 */ /* 0x000fe200000006ff */
[----:B------:R-:W-:Y:S01]  /*1880*/  FADD.FTZ R73, R24, R61 ;  /* 0x0000003d18497221 */ /* 0x000fe20000010000 */
[C---:B------:R-:W-:Y:S02]  /*1890*/  PRMT R24, R28.reuse, 0x7632, R24 ;  /* 0x000076321c187816 */ /* 0x040fe40000000018 */
[----:B------:R-:W-:-:S02]  /*18a0*/  SHF.L.U32 R25, R28, 0x10, RZ ;  /* 0x000000101c197819 */ /* 0x000fc400000006ff */
[----:B------:R-:W-:Y:S01]  /*18b0*/  SHF.L.U32 R27, R26, 0x10, RZ ;  /* 0x000000101a1b7819 */ /* 0x000fe200000006ff */
[----:B------:R-:W-:Y:S01]  /*18c0*/  IMAD.U32 R24, R24, 0x10000, RZ ;  /* 0x0001000018187824 */ /* 0x000fe200078e00ff */
[C---:B------:R-:W-:Y:S01]  /*18d0*/  PRMT R76, R62.reuse, 0x7632, R76 ;  /* 0x000076323e4c7816 */ /* 0x040fe2000000004c */
[----:B------:R-:W-:Y:S01]  /*18e0*/  FADD.FTZ R60, R25, R60 ;  /* 0x0000003c193c7221 */ /* 0x000fe20000010000 */
[----:B------:R-:W-:Y:S01]  /*18f0*/  SHF.L.U32 R86, R31, 0x10, RZ ;  /* 0x000000101f567819 */ /* 0x000fe200000006ff */
[----:B------:R-:W-:Y:S01]  /*1900*/  FADD.FTZ R24, R27, R24 ;  /* 0x000000181b187221 */ /* 0x000fe20000010000 */
[----:B------:R-:W-:Y:S02]  /*1910*/  SHF.L.U32 R62, R62, 0x10, RZ ;  /* 0x000000103e3e7819 */ /* 0x000fe400000006ff */
[----:B------:R-:W-:Y:S01]  /*1920*/  SHF.L.U32 R61, R30, 0x10, RZ ;  /* 0x000000101e3d7819 */ /* 0x000fe200000006ff */
[----:B------:R-:W-:Y:S01]  /*1930*/  FADD.FTZ R98, R86, R83 ;  /* 0x0000005356627221 */ /* 0x000fe20000010000 */
[----:B------:R-:W-:-:S02]  /*1940*/  PRMT R25, R29, 0x7632, R25 ;  /* 0x000076321d197816 */ /* 0x000fc40000000019 */
[----:B------:R-:W-:Y:S01]  /*1950*/  PRMT R82, R63, 0x7632, R82 ;  /* 0x000076323f527816 */ /* 0x000fe20000000052 */
[----:B------:R-:W-:Y:S01]  /*1960*/  FADD.FTZ R63, R61, R62 ;  /* 0x0000003e3d3f7221 */ /* 0x000fe20000010000 */
[----:B------:R-:W-:Y:S01]  /*1970*/  PRMT R26, R30, 0x7632, R26 ;  /* 0x000076321e1a7816 */ /* 0x000fe2000000001a */
[----:B------:R-:W-:Y:S01]  /*1980*/  IMAD.U32 R62, R33, 0x10000, RZ ;  /* 0x00010000213e7824 */ /* 0x000fe200078e00ff */
[----:B------:R-:W-:Y:S02]  /*1990*/  PRMT R27, R31, 0x7632, R27 ;  /* 0x000076321f1b7816 */ /* 0x000fe4000000001b */
        /* <DEDUP_REMOVED lines=21> */
[----:B------:R-:W-:Y:S01]  /*1af0*/  FADD.FTZ R89, R61, R26 ;  /* 0x0000001a3d597221 */ /* 0x000fe20000010000 */
[----:B------:R-:W-:-:S02]  /*1b00*/  FADD.FTZ R86, R86, R25 ;  /* 0x0000001956567221 */ /* 0x000fc40000010000 */
[----:B------:R-:W-:Y:S01]  /*1b10*/  FADD.FTZ R87, R87, R24 ;  /* 0x0000001857577221 */ /* 0x000fe20000010000 */
[----:B------:R-:W-:Y:S02]  /*1b20*/  F2FP.BF16.F32.PACK_AB R27, R88, R85 ;  /* 0x00000055581b723e */ /* 0x000fe400000010ff */
[----:B------:R-:W-:Y:S02]  /*1b30*/  F2FP.BF16.F32.PACK_AB R26, R89, R76 ;  /* 0x0000004c591a723e */ /* 0x000fe400000010ff */
[----:B------:R-:W-:Y:S02]  /*1b40*/  F2FP.BF16.F32.PACK_AB R25, R86, R73 ;  /* 0x000000495619723e */ /* 0x000fe400000010ff */
[----:B------:R-:W-:-:S07]  /*1b50*/  F2FP.BF16.F32.PACK_AB R24, R87, R70 ;  /* 0x000000465718723e */ /* 0x000fce00000010ff */
.L_x_87:
[----:B------:R-:W0:Y:S02]  /*1b60*/  @P1 LDC.64 R60, c[0x0][0x3a8] ;  /* 0x0000ea00ff3c1b82 */ /* 0x000e240000000a00 */
[C---:B0-----:R-:W-:Y:S01]  /*1b70*/  @P1 IMAD.WIDE.U32 R60, R97.reuse, 0x10, R60 ;  /* 0x00000010613c1825 */ /* 0x041fe200078e003c */
[----:B------:R-:W-:-:S04]  /*1b80*/  IADD3 R97, PT, PT, R97, 0x20, RZ ;  /* 0x0000002061617810 */ /* 0x000fc80007ffe0ff */
[----:B------:R0:W-:Y:S03]  /*1b90*/  @P1 STG.E.128 desc[UR6][R60.64], R24 ;  /* 0x000000183c001986 */ /* 0x0001e6000c101d06 */
.L_x_84:
[----:B------:R-:W-:Y:S05]  /*1ba0*/  BSYNC.RECONVERGENT B0 ;  /* 0x0000000000007941 */ /* 0x000fea0003800200 */
.L_x_83:
[----:B------:R-:W-:Y:S01]  /*1bb0*/  ISETP.GE.U32.AND P2, PT, R67, 0x60, PT ;  /* 0x000000604300780c */ /* 0x000fe20003f46070 */
[----:B------:R-:W-:-:S12]  /*1bc0*/  BSSY.RECONVERGENT B0, `(.L_x_89) ;  /* 0x00000a6000007945 */ /* 0x000fd80003800200 */
[----:B------:R-:W-:Y:S05]  /*1bd0*/  @!P2 BRA `(.L_x_90) ;  /* 0x000000080090a947 */ /* 0x000fea0003800000 */
[----:B------:R-:W-:Y:S01]  /*1be0*/  ISETP.NE.U32.AND P0, PT, RZ, UR12, PT ;  /* 0x0000000cff007c0c */ /* 0x000fe2000bf05070 */
[----:B------:R-:W1:Y:S03]  /*1bf0*/  LDC.64 R82, c[0x0][0x390] ;  /* 0x0000e400ff527b82 */ /* 0x000e660000000a00 */
[----:B------:R-:W-:Y:S02]  /*1c00*/  ISETP.NE.AND.EX P3, PT, RZ, UR13, PT, P0 ;  /* 0x0000000dff007c0c */ /* 0x000fe4000bf65300 */
[----:B------:R-:W-:-:S04]  /*1c10*/  ISETP.NE.U32.AND P0, PT, RZ, UR10, PT ;  /* 0x0000000aff007c0c */ /* 0x000fc8000bf05070 */
[----:B------:R-:W-:-:S07]  /*1c20*/  ISETP.NE.AND.EX P0, PT, RZ, UR11, PT, P0 ;  /* 0x0000000bff007c0c */ /* 0x000fce000bf05300 */
[----:B0-----:R-:W0:Y:S08]  /*1c30*/  @P3 LDC.64 R60, c[0x0][0x3a0] ;  /* 0x0000e800ff3c3b82 */ /* 0x001e300000000a00 */
[----:B------:R-:W2:Y:S01]  /*1c40*/  @P0 LDC.64 R62, c[0x0][0x398] ;  /* 0x0000e600ff3e0b82 */ /* 0x000ea20000000a00 */
[----:B0-----:R-:W-:-:S04]  /*1c50*/  @P3 IMAD.WIDE.U32 R90, R97, 0x10, R60 ;  /* 0x00000010615a3825 */ /* 0x001fc800078e003c */
[C---:B-1----:R-:W-:Y:S01]  /*1c60*/  IMAD.WIDE.U32 R60, R97.reuse, 0x10, R82 ;  /* 0x00000010613c7825 */ /* 0x042fe200078e0052 */
        /* <DEDUP_REMOVED lines=14> */
[C---:B-----5:R-:W-:Y:S01]  /*1d50*/  PRMT R92, R60.reuse, 0x7632, R92 ;  /* 0x000076323c5c7816 */ /* 0x060fe2000000005c */
        /* <DEDUP_REMOVED lines=12> */
.L_x_92:
[----:B-----5:R-:W-:Y:S01]  /*1e20*/  PRMT R27, R63, 0x7632, R27 ;  /* 0x000076323f1b7816 */ /* 0x020fe2000000001b */
[----:B------:R-:W-:Y:S01]  /*1e30*/  IMAD.U32 R91, R94, 0x10000, RZ ;  /* 0x000100005e5b7824 */ /* 0x000fe200078e00ff */
[----:B------:R-:W-:Y:S01]  /*1e40*/  PRMT R26, R62, 0x7632, R26 ;  /* 0x000076323e1a7816 */ /* 0x000fe2000000001a */
[----:B------:R-:W-:Y:S01]  /*1e50*/  IMAD.U32 R72, R33, 0x10000, RZ ;  /* 0x0001000021487824 */ /* 0x000fe200078e00ff */
[----:B------:R-:W-:Y:S02]  /*1e60*/  PRMT R25, R61, 0x7632, R25 ;  /* 0x000076323d197816 */ /* 0x000fe40000000019 */
[C---:B------:R-:W-:Y:S01]  /*1e70*/  PRMT R24, R60.reuse, 0x7632, R24 ;  /* 0x000076323c187816 */ /* 0x040fe20000000018 */
        /* <DEDUP_REMOVED lines=20> */
[----:B------:R-:W-:Y:S01]  /*1fc0*/  F2FP.BF16.F32.PACK_AB R26, R94, R77 ;  /* 0x0000004d5e1a723e */ /* 0x000fe200000010ff */
[----:B------:R-:W-:Y:S02]  /*1fd0*/  FADD.FTZ R90, R90, R63 ;  /* 0x0000003f5a5a7221 */ /* 0x000fe40000010000 */
[----:B------:R-:W-:Y:S01]  /*1fe0*/  FADD.FTZ R92, R25, R96 ;  /* 0x00000060195c7221 */ /* 0x000fe20000010000 */
[----:B------:R-:W-:-:S02]  /*1ff0*/  F2FP.BF16.F32.PACK_AB R25, R91, R72 ;  /* 0x000000485b19723e */ /* 0x000fc400000010ff */
[----:B------:R-:W-:Y:S02]  /*2000*/  F2FP.BF16.F32.PACK_AB R27, R93, R90 ;  /* 0x0000005a5d1b723e */ /* 0x000fe400000010ff */
[----:B------:R-:W-:Y:S01]  /*2010*/  F2FP.BF16.F32.PACK_AB R24, R92, R69 ;  /* 0x000000455c18723e */ /* 0x000fe200000010ff */
[----:B------:R-:W-:Y:S06]  /*2020*/  BRA `(.L_x_93) ;  /* 0x0000000400707947 */ /* 0x000fec0003800000 */
.L_x_91:
[----:B------:R-:W-:-:S04]  /*2030*/  UISETP.NE.U32.AND UP0, UPT, UR12, URZ, UPT ;  /* 0x000000ff0c00728c */ /* 0x000fc8000bf05070 */
[----:B------:R-:W-:-:S09]  /*2040*/  UISETP.NE.AND.EX UP0, UPT, UR13, URZ, UPT, UP0 ;  /* 0x000000ff0d00728c */ /* 0x000fd2000bf05300 */
[----:B------:R-:W-:Y:S05]  /*2050*/  BRA.U UP0, `(.L_x_94) ;  /* 0x0000000100947547 */ /* 0x000fea000b800000 */
[----:B-----5:R-:W-:Y:S01]  /*2060*/  PRMT R90, R62, 0x7632, R90 ;  /* 0x000076323e5a7816 */ /* 0x020fe2000000005a */
[----:B------:R-:W-:Y:S01]  /*2070*/  IMAD.U32 R72, R29, 0x10000, RZ ;  /* 0x000100001d487824 */ /* 0x000fe200078e00ff */
[C---:B------:R-:W-:Y:S01]  /*2080*/  PRMT R82, R60.reuse, 0x7632, R82 ;  /* 0x000076323c527816 */ /* 0x040fe20000000052 */
[----:B------:R-:W-:Y:S01]  /*2090*/  IMAD.U32 R60, R60, 0x10000, RZ ;  /* 0x000100003c3c7824 */ /* 0x000fe200078e00ff */
[----:B------:R-:W-:Y:S02]  /*20a0*/  PRMT R83, R61, 0x7632, R83 ;  /* 0x000076323d537816 */ /* 0x000fe40000000053 */
[----:B------:R-:W-:Y:S02]  /*20b0*/  SHF.L.U32 R62, R62, 0x10, RZ ;  /* 0x000000103e3e7819 */ /* 0x000fe400000006ff */
[----:B------:R-:W-:Y:S02]  /*20c0*/  SHF.L.U32 R69, R28, 0x10, RZ ;  /* 0x000000101c457819 */ /* 0x000fe400000006ff */
[----:B------:R-:W-:-:S02]  /*20d0*/  SHF.L.U32 R77, R30, 0x10, RZ ;  /* 0x000000101e4d7819 */ /* 0x000fc400000006ff */
        /* <DEDUP_REMOVED lines=8> */
[----:B------:R-:W-:Y:S02]  /*2160*/  PRMT R26, R30, 0x7632, R26 ;  /* 0x000076321e1a7816 */ /* 0x000fe4000000001a */
[----:B------:R-:W-:-:S02]  /*2170*/  PRMT R27, R31, 0x7632, R27 ;  /* 0x000076321f1b7816 */ /* 0x000fc4000000001b */
[----:B------:R-:W-:Y:S02]  /*2180*/  SHF.L.U32 R92, R63, 0x10, RZ ;  /* 0x000000103f5c7819 */ /* 0x000fe400000006ff */
[----:B------:R-:W-:Y:S01]  /*2190*/  SHF.L.U32 R93, R31, 0x10, RZ ;  /* 0x000000101f5d7819 */ /* 0x000fe200000006ff */
[----:B------:R-:W-:Y:S01]  /*21a0*/  IMAD.U32 R27, R27, 0x10000, RZ ;  /* 0x000100001b1b7824 */ /* 0x000fe200078e00ff */
[----:B------:R-:W-:Y:S02]  /*21b0*/  SHF.L.U32 R60, R83, 0x10, RZ ;  /* 0x00000010533c7819 */ /* 0x000fe400000006ff */
[----:B------:R-:W-:Y:S01]  /*21c0*/  SHF.L.U32 R63, R90, 0x10, RZ ;  /* 0x000000105a3f7819 */ /* 0x000fe200000006ff */
[----:B------:R-:W-:Y:S01]  /*21d0*/  FADD.FTZ R90, R93, R92 ;  /* 0x0000005c5d5a7221 */ /* 0x000fe20000010000 */
[----:B------:R-:W-:Y:S02]  /*21e0*/  SHF.L.U32 R62, R91, 0x10, RZ ;  /* 0x000000105b3e7819 */ /* 0x000fe400000006ff */
[----:B------:R-:W-:-:S02]  /*21f0*/  SHF.L.U32 R26, R26, 0x10, RZ ;  /* 0x000000101a1a7819 */ /* 0x000fc400000006ff */
[----:B------:R-:W-:Y:S01]  /*2200*/  SHF.L.U32 R25, R25, 0x10, RZ ;  /* 0x0000001019197819 */ /* 0x000fe200000006ff */
[----:B------:R-:W-:Y:S01]  /*2210*/  FADD.FTZ R93, R62, R27 ;  /* 0x0000001b3e5d7221 */ /* 0x000fe20000010000 */
[----:B------:R-:W-:Y:S01]  /*2220*/  SHF.L.U32 R24, R24, 0x10, RZ ;  /* 0x0000001018187819 */ /* 0x000fe200000006ff */
[----:B------:R-:W-:Y:S02]  /*2230*/  FADD.FTZ R94, R63, R26 ;  /* 0x0000001a3f5e7221 */ /* 0x000fe40000010000 */
[----:B------:R-:W-:Y:S01]  /*2240*/  FADD.FTZ R91, R60, R25 ;  /* 0x000000193c5b7221 */ /* 0x000fe20000010000 */
[----:B------:R-:W-:Y:S01]  /*2250*/  F2FP.BF16.F32.PACK_AB R27, R93, R90 ;  /* 0x0000005a5d1b723e */ /* 0x000fe200000010ff */
[----:B------:R-:W-:Y:S01]  /*2260*/  FADD.FTZ R92, R61, R24 ;  /* 0x000000183d5c7221 */ /* 0x000fe20000010000 */
[----:B------:R-:W-:Y:S02]  /*2270*/  F2FP.BF16.F32.PACK_AB R26, R94, R77 ;  /* 0x0000004d5e1a723e */ /* 0x000fe400000010ff */
[----:B------:R-:W-:-:S02]  /*2280*/  F2FP.BF16.F32.PACK_AB R25, R91, R72 ;  /* 0x000000485b19723e */ /* 0x000fc400000010ff */
[----:B------:R-:W-:Y:S01]  /*2290*/  F2FP.BF16.F32.PACK_AB R24, R92, R69 ;  /* 0x000000455c18723e */ /* 0x000fe200000010ff */
[----:B------:R-:W-:Y:S06]  /*22a0*/  BRA `(.L_x_93) ;  /* 0x0000000000d07947 */ /* 0x000fec0003800000 */
.L_x_94:
[C---:B-----5:R-:W-:Y:S01]  /*22b0*/  PRMT R69, R61.reuse, 0x7632, R69 ;  /* 0x000076323d457816 */ /* 0x060fe20000000045 */
[----:B------:R-:W-:Y:S01]  /*22c0*/  IMAD.U32 R77, R62, 0x10000, RZ ;  /* 0x000100003e4d7824 */ /* 0x000fe200078e00ff */
[----:B------:R-:W-:Y:S01]  /*22d0*/  SHF.L.U32 R61, R61, 0x10, RZ ;  /* 0x000000103d3d7819 */ /* 0x000fe200000006ff */
[----:B------:R-:W-:Y:S01]  /*22e0*/  IMAD.U32 R92, R92, 0x10000, RZ ;  /* 0x000100005c5c7824 */ /* 0x000fe200078e00ff */
[----:B------:R-:W-:Y:S02]  /*22f0*/  SHF.L.U32 R24, R29, 0x10, RZ ;  /* 0x000000101d187819 */ /* 0x000fe400000006ff */
[C---:B------:R-:W-:Y:S01]  /*2300*/  PRMT R26, R60.reuse, 0x7632, R26 ;  /* 0x000076323c1a7816 */ /* 0x040fe2000000001a */
[----:B------:R-:W-:Y:S01]  /*2310*/  IMAD.U32 R60, R60, 0x10000, RZ ;  /* 0x000100003c3c7824 */ /* 0x000fe200078e00ff */
[----:B------:R-:W-:Y:S01]  /*2320*/  SHF.L.U32 R25, R28, 0x10, RZ ;  /* 0x000000101c197819 */ /* 0x000fe200000006ff */
[----:B------:R-:W-:Y:S01]  /*2330*/  FADD.FTZ R61, R24, R61 ;  /* 0x0000003d183d7221 */ /* 0x000fe20000010000 */
[----:B------:R-:W-:Y:S01]  /*2340*/  PRMT R24, R28, 0x7632, R24 ;  /* 0x000076321c187816 */ /* 0x000fe20000000018 */
[----:B------:R-:W-:Y:S01]  /*2350*/  IMAD.U32 R27, R26, 0x10000, RZ ;  /* 0x000100001a1b7824 */ /* 0x000fe200078e00ff */
[----:B------:R-:W-:Y:S01]  /*2360*/  PRMT R83, R63, 0x7632, R83 ;  /* 0x000076323f537816 */ /* 0x000fe20000000053 */
[----:B------:R-:W-:Y:S01]  /*2370*/  FADD.FTZ R60, R25, R60 ;  /* 0x0000003c193c7221 */ /* 0x000fe20000010000 */
[----:B------:R-:W-:-:S02]  /*2380*/  SHF.L.U32 R24, R24, 0x10, RZ ;  /* 0x0000001018187819 */ /* 0x000fc400000006ff */
[----:B------:R-:W-:Y:S02]  /*2390*/  SHF.L.U32 R63, R63, 0x10, RZ ;  /* 0x000000103f3f7819 */ /* 0x000fe400000006ff */
[----:B------:R-:W-:Y:S01]  /*23a0*/  SHF.L.U32 R90, R31, 0x10, RZ ;  /* 0x000000101f5a7819 */ /* 0x000fe200000006ff */
[----:B------:R-:W-:Y:S01]  /*23b0*/  FADD.FTZ R24, R27, R24 ;  /* 0x000000181b187221 */ /* 0x000fe20000010000 */
[----:B------:R-:W-:Y:S02]  /*23c0*/  PRMT R72, R62, 0x7632, R72 ;  /* 0x000076323e487816 */ /* 0x000fe40000000048 */
[----:B------:R-:W-:Y:S01]  /*23d0*/  SHF.L.U32 R82, R30, 0x10, RZ ;  /* 0x000000101e527819 */ /* 0x000fe200000006ff */
[----:B------:R-:W-:Y:S01]  /*23e0*/  FADD.FTZ R90, R90, R63 ;  /* 0x0000003f5a5a7221 */ /* 0x000fe20000010000 */
[----:B------:R-:W-:Y:S01]  /*23f0*/  PRMT R25, R29, 0x7632, R25 ;  /* 0x000076321d197816 */ /* 0x000fe20000000019 */
[----:B------:R-:W-:Y:S01]  /*2400*/  IMAD.U32 R63, R72, 0x10000, RZ ;  /* 0x00010000483f7824 */ /* 0x000fe200078e00ff */
        /* <DEDUP_REMOVED lines=29> */
[----:B------:R-:W-:-:S07]  /*25e0*/  F2FP.BF16.F32.PACK_AB R24, R92, R69 ;  /* 0x000000455c18723e */ /* 0x000fce00000010ff */
.L_x_93:
[----:B------:R-:W0:Y:S02]  /*25f0*/  @P1 LDC.64 R60, c[0x0][0x3a8] ;  /* 0x0000ea00ff3c1b82 */ /* 0x000e240000000a00 */
[----:B0-----:R-:W-:-:S05]  /*2600*/  @P1 IMAD.WIDE.U32 R60, R97, 0x10, R60 ;  /* 0x00000010613c1825 */ /* 0x001fca00078e003c */
[----:B------:R1:W-:Y:S02]  /*2610*/  @P1 STG.E.128 desc[UR6][R60.64], R24 ;  /* 0x000000183c001986 */ /* 0x0003e4000c101d06 */
.L_x_90:
[----:B------:R-:W-:Y:S05]  /*2620*/  BSYNC.RECONVERGENT B0 ;  /* 0x0000000000007941 */ /* 0x000fea0003800200 */
.L_x_89:
[----:B01----:R-:W-:Y:S01]  /*2630*/  FADD.FTZ R61, RZ, R71 ;  /* 0x00000047ff3d7221 */ /* 0x003fe20000010000 */
[C---:B------:R-:W-:Y:S01]  /*2640*/  ISETP.GE.U32.AND P0, PT, R67.reuse, 0x20, PT ;  /* 0x000000204300780c */ /* 0x040fe20003f06070 */
[----:B------:R-:W-:Y:S01]  /*2650*/  UMOV UR4, 0xffffffff ;  /* 0xffffffff00047882 */ /* 0x000fe20000000000 */
[C---:B------:R-:W-:Y:S01]  /*2660*/  ISETP.GT.U32.AND P3, PT, R67.reuse, 0x3f, PT ;  /* 0x0000003f4300780c */ /* 0x040fe20003f64070 */
        /* <DEDUP_REMOVED lines=27> */
[----:B------:R-:W0:Y:S02]  /*2820*/  SHFL.BFLY PT, R61, R60, 0x1, 0x1f ;  /* 0x0c201f003c3d7f89 */ /* 0x000e2400000e0000 */
[----:B0-----:R-:W-:-:S05]  /*2830*/  FADD.FTZ R61, R60, R61 ;  /* 0x0000003d3c3d7221 */ /* 0x001fca0000010000 */
        /* <DEDUP_REMOVED lines=8> */
[----:B-1----:R-:W-:-:S04]  /*28c0*/  FADD.FTZ R83, R96, R83 ;  /* 0x0000005360537221 */ /* 0x002fc80000010000 */
[----:B0-----:R-:W-:-:S04]  /*28d0*/  FMUL.FTZ R83, R83, R82 ;  /* 0x0000005253537220 */ /* 0x001fc80000410000 */
[--C-:B------:R-:W-:Y:S01]  /*28e0*/  FADD.FTZ R60, R71, -R83.reuse ;  /* 0x80000053473c7221 */ /* 0x100fe20000010000 */
[--C-:B------:R-:W-:Y:S01]  /*28f0*/  FADD.FTZ R61, R84, -R83.reuse ;  /* 0x80000053543d7221 */ /* 0x100fe20000010000 */
[--C-:B------:R-:W-:Y:S01]  /*2900*/  FADD.FTZ R97, R74, -R83.reuse ;  /* 0x800000534a617221 */ /* 0x100fe20000010000 */
[--C-:B------:R-:W-:Y:S01]  /*2910*/  FADD.FTZ R63, R75, -R83.reuse ;  /* 0x800000534b3f7221 */ /* 0x100fe20000010000 */
[----:B------:R-:W-:Y:S01]  /*2920*/  FFMA.FTZ R60, R60, R60, RZ ;  /* 0x0000003c3c3c7223 */ /* 0x000fe200000100ff */
[--C-:B------:R-:W-:Y:S01]  /*2930*/  FADD.FTZ R62, R87, -R83.reuse ;  /* 0x80000053573e7221 */ /* 0x100fe20000010000 */
[--C-:B------:R-:W-:Y:S02]  /*2940*/  FADD.FTZ R96, R73, -R83.reuse ;  /* 0x8000005349607221 */ /* 0x100fe40000010000 */
[----:B------:R-:W-:Y:S01]  /*2950*/  FFMA.FTZ R60, R61, R61, R60 ;  /* 0x0000003d3d3c7223 */ /* 0x000fe2000001003c */
        /* <DEDUP_REMOVED lines=8> */
[----:B------:R-:W-:-:S04]  /*29e0*/  FFMA.FTZ R60, R63, R63, R60 ;  /* 0x0000003f3f3c7223 */ /* 0x000fc8000001003c */
        /* <DEDUP_REMOVED lines=17> */
[--C-:B------:R-:W-:Y:S01]  /*2b00*/  FADD.FTZ R61, R69, -R83.reuse ;  /* 0x80000053453d7221 */ /* 0x100fe20000010000 */
        /* <DEDUP_REMOVED lines=23> */
.L_x_114:
[----:B------:R-:W-:Y:S01]  /*2c80*/  FMUL.FTZ R98, R83, R83 ;  /* 0x0000005353627220 */ /* 0x000fe20000410000 */
[----:B------:R-:W-:Y:S01]  /*2c90*/  ISETP.NE.AND P3, PT, R68, RZ, PT ;  /* 0x000000ff4400720c */ /* 0x000fe20003f65270 */
[----:B-1----:R-:W-:Y:S01]  /*2ca0*/  FADD.FTZ R99, R96, R97 ;  /* 0x0000006160637221 */ /* 0x002fe20000010000 */
[----:B------:R-:W1:Y:S01]  /*2cb0*/  @!P5 LDC.64 R60, c[0x0][0x3c0] ;  /* 0x0000f000ff3cdb82 */ /* 0x000e620000000a00 */
[----:B------:R-:W-:Y:S01]  /*2cc0*/  BSSY.RECONVERGENT B0, `(.L_x_96) ;  /* 0x000003c000007945 */ /* 0x000fe20003800200 */
[----:B------:R-:W-:Y:S01]  /*2cd0*/  FSEL R97, R98, RZ, P3 ;  /* 0x000000ff62617208 */ /* 0x000fe20001800000 */
[----:B------:R-:W-:Y:S01]  /*2ce0*/  FFMA.FTZ R82, R99, R82, UR5 ;  /* 0x0000000563527e23 */ /* 0x000fe20008010052 */
[----:B0-----:R-:W-:-:S03]  /*2cf0*/  FSEL R96, R83, RZ, !P3 ;  /* 0x000000ff53607208 */ /* 0x001fc60005800000 */
[----:B------:R-:W-:Y:S01]  /*2d00*/  FADD.FTZ R97, R82, R97 ;  /* 0x0000006152617221 */ /* 0x000fe20000010000 */
[----:B------:R-:W0:Y:S05]  /*2d10*/  @!P5 LDC.64 R62, c[0x0][0x3c8] ;  /* 0x0000f200ff3edb82 */ /* 0x000e2a0000000a00 */
[----:B------:R-:W2:Y:S01]  /*2d20*/  MUFU.RSQ R97, R97 ;  /* 0x0000006100617308 */ /* 0x000ea20000001400 */
[----:B-1----:R-:W-:-:S05]  /*2d30*/  @!P5 IMAD.WIDE R60, R65, 0x4, R60 ;  /* 0x00000004413cd825 */ /* 0x002fca00078e023c */
[----:B------:R1:W-:Y:S01]  /*2d40*/  @!P5 STG.E desc[UR6][R60.64], R83 ;  /* 0x000000533c00d986 */ /* 0x0003e2000c101906 */
[----:B0-----:R-:W-:-:S05]  /*2d50*/  @!P5 IMAD.WIDE R62, R65, 0x4, R62 ;  /* 0x00000004413ed825 */ /* 0x001fca00078e023e */
[----:B--2---:R1:W-:Y:S01]  /*2d60*/  @!P5 STG.E desc[UR6][R62.64], R97 ;  /* 0x000000613e00d986 */ /* 0x0043e2000c101906 */
[----:B------:R-:W-:Y:S05]  /*2d70*/  @!P0 BRA `(.L_x_97) ;  /* 0x0000000000c08947 */ /* 0x000fea0003800000 */
[--C-:B------:R-:W-:Y:S01]  /*2d80*/  FADD.FTZ R82, R75, -R96.reuse ;  /* 0x800000604b527221 */ /* 0x100fe20000010000 */
[--C-:B-1----:R-:W-:Y:S01]  /*2d90*/  FADD.FTZ R62, R74, -R96.reuse ;  /* 0x800000604a3e7221 */ /* 0x102fe20000010000 */
[----:B------:R-:W-:Y:S01]  /*2da0*/  SHF.L.U32 R83, R57, 0x10, RZ ;  /* 0x0000001039537819 */ /* 0x000fe200000006ff */
[--C-:B------:R-:W-:Y:S01]  /*2db0*/  FADD.FTZ R98, R78, -R96.reuse ;  /* 0x800000604e627221 */ /* 0x100fe20000010000 */
[----:B------:R-:W-:Y:S01]  /*2dc0*/  SHF.L.U32 R99, R53, 0x10, RZ ;  /* 0x0000001035637819 */ /* 0x000fe200000006ff */
[C---:B------:R-:W-:Y:S01]  /*2dd0*/  FMUL.FTZ R82, R97.reuse, R82 ;  /* 0x0000005261527220 */ /* 0x040fe20000410000 */
[----:B------:R-:W-:Y:S01]  /*2de0*/  SHF.L.U32 R103, R54, 0x10, RZ ;  /* 0x0000001036677819 */ /* 0x000fe200000006ff */
[----:B------:R-:W-:Y:S02]  /*2df0*/  IMAD.U32 R101, R58, 0x10000, RZ ;  /* 0x000100003a657824 */ /* 0x000fe400078e00ff */
[C---:B------:R-:W-:Y:S01]  /*2e00*/  FMUL.FTZ R62, R97.reuse, R62 ;  /* 0x0000003e613e7220 */ /* 0x040fe20000410000 */
[----:B------:R-:W-:Y:S01]  /*2e10*/  FMUL.FTZ R100, R97, R98 ;  /* 0x0000006261647220 */ /* 0x000fe20000410000 */
[----:B------:R-:W-:Y:S01]  /*2e20*/  SHF.L.U32 R105, R59, 0x10, RZ ;  /* 0x000000103b697819 */ /* 0x000fe200000006ff */
[----:B------:R-:W-:Y:S01]  /*2e30*/  FFMA.FTZ R103, R82, R101, R103 ;  /* 0x0000006552677223 */ /* 0x000fe20000010067 */
[----:B------:R-:W-:Y:S01]  /*2e40*/  FFMA.FTZ R98, R62, R83, R99 ;  /* 0x000000533e627223 */ /* 0x000fe20000010063 */
[----:B------:R-:W-:Y:S01]  /*2e50*/  SHF.L.U32 R107, R55, 0x10, RZ ;  /* 0x00000010376b7819 */ /* 0x000fe200000006ff */
[----:B------:R-:W0:Y:S01]  /*2e60*/  LDC.64 R82, c[0x0][0x428] ;  /* 0x00010a00ff527b82 */ /* 0x000e220000000a00 */
[----:B------:R-:W-:Y:S01]  /*2e70*/  FADD.FTZ R60, R71, -R96 ;  /* 0x80000060473c7221 */ /* 0x000fe20000010000 */
[----:B------:R-:W-:Y:S01]  /*2e80*/  SHF.L.U32 R63, R52, 0x10, RZ ;  /* 0x00000010343f7819 */ /* 0x000fe200000006ff */
[----:B------:R-:W-:-:S02]  /*2e90*/  IMAD.U32 R61, R56, 0x10000, RZ ;  /* 0x00010000383d7824 */ /* 0x000fc400078e00ff */
[----:B------:R-:W-:Y:S01]  /*2ea0*/  FFMA.FTZ R104, R100, R105, R107 ;  /* 0x0000006964687223 */ /* 0x000fe2000001006b */
[----:B------:R-:W-:Y:S01]  /*2eb0*/  FMUL.FTZ R60, R97, R60 ;  /* 0x0000003c613c7220 */ /* 0x000fe20000410000 */
[--C-:B------:R-:W-:Y:S01]  /*2ec0*/  FADD.FTZ R100, R81, -R96.reuse ;  /* 0x8000006051647221 */ /* 0x100fe20000010000 */
[--C-:B------:R-:W-:Y:S01]  /*2ed0*/  FADD.FTZ R62, R84, -R96.reuse ;  /* 0x80000060543e7221 */ /* 0x100fe20000010000 */
[--C-:B------:R-:W-:Y:S01]  /*2ee0*/  FADD.FTZ R102, R80, -R96.reuse ;  /* 0x8000006050667221 */ /* 0x100fe20000010000 */
[----:B------:R-:W-:Y:S01]  /*2ef0*/  FADD.FTZ R106, R79, -R96 ;  /* 0x800000604f6a7221 */ /* 0x000fe20000010000 */
[----:B------:R-:W-:Y:S01]  /*2f00*/  FFMA.FTZ R60, R60, R61, R63 ;  /* 0x0000003d3c3c7223 */ /* 0x000fe2000001003f */
[----:B------:R-:W-:Y:S01]  /*2f10*/  SHF.L.U32 R99, R3, 0x10, RZ ;  /* 0x0000001003637819 */ /* 0x000fe200000006ff */
[----:B------:R-:W-:Y:S01]  /*2f20*/  FMUL.FTZ R100, R97, R100 ;  /* 0x0000006461647220 */ /* 0x000fe20000410000 */
[----:B------:R-:W-:Y:S01]  /*2f30*/  SHF.L.U32 R101, R4, 0x10, RZ ;  /* 0x0000001004657819 */ /* 0x000fe200000006ff */
[----:B------:R-:W-:Y:S01]  /*2f40*/  IMAD.U32 R61, R0, 0x10000, RZ ;  /* 0x00010000003d7824 */ /* 0x000fe200078e00ff */
[----:B------:R-:W-:Y:S01]  /*2f50*/  SHF.L.U32 R63, R2, 0x10, RZ ;  /* 0x00000010023f7819 */ /* 0x000fe200000006ff */
[----:B------:R-:W-:Y:S01]  /*2f60*/  IMAD.U32 R105, R5, 0x10000, RZ ;  /* 0x0001000005697824 */ /* 0x000fe200078e00ff */
[----:B------:R-:W-:Y:S01]  /*2f70*/  SHF.L.U32 R107, R6, 0x10, RZ ;  /* 0x00000010066b7819 */ /* 0x000fe200000006ff */
[----:B------:R-:W-:Y:S01]  /*2f80*/  FMUL.FTZ R106, R97, R106 ;  /* 0x0000006a616a7220 */ /* 0x000fe20000410000 */
[----:B------:R-:W-:Y:S01]  /*2f90*/  SHF.L.U32 R109, R7, 0x10, RZ ;  /* 0x00000010076d7819 */ /* 0x000fe200000006ff */
[C---:B------:R-:W-:Y:S01]  /*2fa0*/  FMUL.FTZ R102, R97.reuse, R102 ;  /* 0x0000006661667220 */ /* 0x040fe20000410000 */
[----:B------:R-:W-:Y:S01]  /*2fb0*/  SHF.L.U32 R111, R8, 0x10, RZ ;  /* 0x00000010086f7819 */ /* 0x000fe200000006ff */
[----:B------:R-:W-:Y:S01]  /*2fc0*/  FMUL.FTZ R62, R97, R62 ;  /* 0x0000003e613e7220 */ /* 0x000fe20000410000 */
[----:B------:R-:W-:Y:S01]  /*2fd0*/  FFMA.FTZ R101, R100, R99, R101 ;  /* 0x0000006364657223 */ /* 0x000fe20000010065 */
[----:B------:R-:W-:Y:S01]  /*2fe0*/  FFMA.FTZ R102, R102, R105, R107 ;  /* 0x0000006966667223 */ /* 0x000fe2000001006b */
[----:B0-----:R-:W-:-:S04]  /*2ff0*/  IMAD.WIDE.U32 R82, R95, 0x10, R82 ;  /* 0x000000105f527825 */ /* 0x001fc800078e0052 */
[----:B------:R-:W-:Y:S01]  /*3000*/  FFMA.FTZ R109, R106, R109, R111 ;  /* 0x0000006d6a6d7223 */ /* 0x000fe2000001006f */
[----:B------:R-:W-:Y:S01]  /*3010*/  FFMA.FTZ R99, R62, R61, R63 ;  /* 0x0000003d3e637223 */ /* 0x000fe2000001003f */
[----:B------:R-:W-:Y:S01]  /*3020*/  F2FP.BF16.F32.PACK_AB R61, R101, R98 ;  /* 0x00000062653d723e */ /* 0x000fe200000010ff */
[----:B------:R-:W-:Y:S01]  /*3030*/  VIADD R95, R95, 0x20 ;  /* 0x000000205f5f7836 */ /* 0x000fe20000000000 */
[----:B------:R-:W-:Y:S02]  /*3040*/  F2FP.BF16.F32.PACK_AB R62, R102, R103 ;  /* 0x00000067663e723e */ /* 0x000fe400000010ff */
[----:B------:R-:W-:Y:S02]  /*3050*/  F2FP.BF16.F32.PACK_AB R63, R109, R104 ;  /* 0x000000686d3f723e */ /* 0x000fe400000010ff */
[----:B------:R-:W-:-:S05]  /*3060*/  F2FP.BF16.F32.PACK_AB R60, R99, R60 ;  /* 0x0000003c633c723e */ /* 0x000fca00000010ff */
[----:B------:R0:W-:Y:S02]  /*3070*/  STG.E.128 desc[UR6][R82.64], R60 ;  /* 0x0000003c52007986 */ /* 0x0001e4000c101d06 */
.L_x_97:
[----:B------:R-:W-:Y:S05]  /*3080*/  BSYNC.RECONVERGENT B0 ;  /* 0x0000000000007941 */ /* 0x000fea0003800200 */
.L_x_96:
[----:B------:R-:W-:Y:S01]  /*3090*/  ISETP.GE.U32.AND P3, PT, R67, 0x40, PT ;  /* 0x000000404300780c */ /* 0x000fe20003f66070 */
[----:B------:R-:W-:-:S12]  /*30a0*/  BSSY.RECONVERGENT B0, `(.L_x_98) ;  /* 0x0000032000007945 */ /* 0x000fd80003800200 */
[----:B------:R-:W-:Y:S05]  /*30b0*/  @!P3 BRA `(.L_x_99) ;  /* 0x0000000000c0b947 */ /* 0x000fea0003800000 */
[--C-:B0-----:R-:W-:Y:S01]  /*30c0*/  FADD.FTZ R82, R76, -R96.reuse ;  /* 0x800000604c527221 */ /* 0x101fe20000010000 */
[--C-:B-1----:R-:W-:Y:S01]  /*30d0*/  FADD.FTZ R62, R73, -R96.reuse ;  /* 0x80000060493e7221 */ /* 0x102fe20000010000 */
[----:B------:R-:W-:Y:S01]  /*30e0*/  SHF.L.U32 R83, R49, 0x10, RZ ;  /* 0x0000001031537819 */ /* 0x000fe200000006ff */
[--C-:B------:R-:W-:Y:S01]  /*30f0*/  FADD.FTZ R98, R85, -R96.reuse ;  /* 0x8000006055627221 */ /* 0x100fe20000010000 */
[----:B------:R-:W-:Y:S01]  /*3100*/  SHF.L.U32 R101, R50, 0x10, RZ ;  /* 0x0000001032657819 */ /* 0x000fe200000006ff */
[----:B------:R-:W-:Y:S01]  /*3110*/  FMUL.FTZ R82, R97, R82 ;  /* 0x0000005261527220 */ /* 0x000fe20000410000 */
[----:B------:R-:W-:Y:S01]  /*3120*/  SHF.L.U32 R103, R46, 0x10, RZ ;  /* 0x000000102e677819 */ /* 0x000fe200000006ff */
[----:B------:R-:W-:Y:S02]  /*3130*/  IMAD.U32 R99, R45, 0x10000, RZ ;  /* 0x000100002d637824 */ /* 0x000fe400078e00ff */
[C---:B------:R-:W-:Y:S01]  /*3140*/  FMUL.FTZ R62, R97.reuse, R62 ;  /* 0x0000003e613e7220 */ /* 0x040fe20000410000 */
[----:B------:R-:W-:Y:S01]  /*3150*/  FMUL.FTZ R100, R97, R98 ;  /* 0x0000006261647220 */ /* 0x000fe20000410000 */
[----:B------:R-:W-:Y:S01]  /*3160*/  SHF.L.U32 R105, R51, 0x10, RZ ;  /* 0x0000001033697819 */ /* 0x000fe200000006ff */
[----:B------:R-:W-:Y:S01]  /*3170*/  FFMA.FTZ R103, R82, R101, R103 ;  /* 0x0000006552677223 */ /* 0x000fe20000010067 */
[----:B------:R-:W-:Y:S01]  /*3180*/  FFMA.FTZ R98, R62, R83, R99 ;  /* 0x000000533e627223 */ /* 0x000fe20000010063 */
[--C-:B------:R-:W-:Y:S01]  /*3190*/  FADD.FTZ R60, R70, -R96.reuse ;  /* 0x80000060463c7221 */ /* 0x100fe20000010000 */
[----:B------:R-:W0:Y:S01]  /*31a0*/  LDC.64 R82, c[0x0][0x428] ;  /* 0x00010a00ff527b82 */ /* 0x000e220000000a00 */
[----:B------:R-:W-:Y:S01]  /*31b0*/  IMAD.U32 R107, R47, 0x10000, RZ ;  /* 0x000100002f6b7824 */ /* 0x000fe200078e00ff */
[----:B------:R-:W-:Y:S01]  /*31c0*/  SHF.L.U32 R61, R48, 0x10, RZ ;  /* 0x00000010303d7819 */ /* 0x000fe200000006ff */
[----:B------:R-:W-:Y:S01]  /*31d0*/  FMUL.FTZ R60, R97, R60 ;  /* 0x0000003c613c7220 */ /* 0x000fe20000410000 */
[----:B------:R-:W-:Y:S01]  /*31e0*/  SHF.L.U32 R63, R44, 0x10, RZ ;  /* 0x000000102c3f7819 */ /* 0x000fe200000006ff */
[----:B------:R-:W-:Y:S01]  /*31f0*/  FFMA.FTZ R104, R100, R105, R107 ;  /* 0x0000006964687223 */ /* 0x000fe2000001006b */
[--C-:B------:R-:W-:Y:S01]  /*3200*/  FADD.FTZ R100, R86, -R96.reuse ;  /* 0x8000006056647221 */ /* 0x100fe20000010000 */
[--C-:B------:R-:W-:Y:S01]  /*3210*/  FADD.FTZ R62, R87, -R96.reuse ;  /* 0x80000060573e7221 */ /* 0x100fe20000010000 */
[--C-:B------:R-:W-:Y:S01]  /*3220*/  FADD.FTZ R102, R89, -R96.reuse ;  /* 0x8000006059667221 */ /* 0x100fe20000010000 */
        /* <DEDUP_REMOVED lines=9> */
[C---:B------:R-:W-:Y:S01]  /*32c0*/  FMUL.FTZ R106, R97.reuse, R106 ;  /* 0x0000006a616a7220 */ /* 0x040fe20000410000 */
[----:B------:R-:W-:Y:S01]  /*32d0*/  SHF.L.U32 R107, R14, 0x10, RZ ;  /* 0x000000100e6b7819 */ /* 0x000fe200000006ff */
[----:B------:R-:W-:Y:S01]  /*32e0*/  FMUL.FTZ R102, R97, R102 ;  /* 0x0000006661667220 */ /* 0x000fe20000410000 */
[----:B------:R-:W-:Y:S01]  /*32f0*/  SHF.L.U32 R109, R15, 0x10, RZ ;  /* 0x000000100f6d7819 */ /* 0x000fe200000006ff */
[----:B------:R-:W-:Y:S01]  /*3300*/  FMUL.FTZ R62, R97, R62 ;  /* 0x0000003e613e7220 */ /* 0x000fe20000410000 */
[----:B------:R-:W-:Y:S01]  /*3310*/  FFMA.FTZ R101, R100, R99, R101 ;  /* 0x0000006364657223 */ /* 0x000fe20000010065 */
[----:B------:R-:W-:Y:S01]  /*3320*/  FFMA.FTZ R102, R102, R105, R107 ;  /* 0x0000006966667223 */ /* 0x000fe2000001006b */
[----:B0-----:R-:W-:-:S04]  /*3330*/  IMAD.WIDE.U32 R82, R95, 0x10, R82 ;  /* 0x000000105f527825 */ /* 0x001fc800078e0052 */
[----:B------:R-:W-:Y:S01]  /*3340*/  FFMA.FTZ R109, R106, R109, R111 ;  /* 0x0000006d6a6d7223 */ /* 0x000fe2000001006f */
[----:B------:R-:W-:Y:S01]  /*3350*/  FFMA.FTZ R99, R62, R61, R63 ;  /* 0x0000003d3e637223 */ /* 0x000fe2000001003f */
[----:B------:R-:W-:Y:S02]  /*3360*/  F2FP.BF16.F32.PACK_AB R61, R101, R98 ;  /* 0x00000062653d723e */ /* 0x000fe400000010ff */
[----:B------:R-:W-:Y:S02]  /*3370*/  F2FP.BF16.F32.PACK_AB R62, R102, R103 ;  /* 0x00000067663e723e */ /* 0x000fe400000010ff */
[----:B------:R-:W-:Y:S02]  /*3380*/  F2FP.BF16.F32.PACK_AB R63, R109, R104 ;  /* 0x000000686d3f723e */ /* 0x000fe400000010ff */
[----:B------:R-:W-:Y:S02]  /*3390*/  F2FP.BF16.F32.PACK_AB R60, R99, R60 ;  /* 0x0000003c633c723e */ /* 0x000fe400000010ff */
[----:B------:R-:W-:-:S03]  /*33a0*/  IADD3 R95, PT, PT, R95, 0x20, RZ ;  /* 0x000000205f5f7810 */ /* 0x000fc60007ffe0ff */
[----:B------:R2:W-:Y:S04]  /*33b0*/  STG.E.128 desc[UR6][R82.64], R60 ;  /* 0x0000003c52007986 */ /* 0x0005e8000c101d06 */
.L_x_99:
[----:B------:R-:W-:Y:S05]  /*33c0*/  BSYNC.RECONVERGENT B0 ;  /* 0x0000000000007941 */ /* 0x000fea0003800200 */
.L_x_98:
[----:B------:R-:W-:Y:S04]  /*33d0*/  BSSY.RECONVERGENT B0, `(.L_x_100) ;  /* 0x0000031000007945 */ /* 0x000fe80003800200 */
[----:B------:R-:W-:Y:S05]  /*33e0*/  @!P2 BRA `(.L_x_101) ;  /* 0x0000000000bca947 */ /* 0x000fea0003800000 */
[----:B012---:R-:W0:Y:S01]  /*33f0*/  LDC.64 R82, c[0x0][0x428] ;  /* 0x00010a00ff527b82 */ /* 0x007e220000000a00 */
[--C-:B------:R-:W-:Y:S01]  /*3400*/  FADD.FTZ R60, R69, -R96.reuse ;  /* 0x80000060453c7221 */ /* 0x100fe20000010000 */
[--C-:B------:R-:W-:Y:S01]  /*3410*/  FADD.FTZ R100, R72, -R96.reuse ;  /* 0x8000006048647221 */ /* 0x100fe20000010000 */
[--C-:B------:R-:W-:Y:S01]  /*3420*/  FADD.FTZ R104, R77, -R96.reuse ;  /* 0x800000604d687221 */ /* 0x100fe20000010000 */
[--C-:B------:R-:W-:Y:S01]  /*3430*/  FADD.FTZ R98, R92, -R96.reuse ;  /* 0x800000605c627221 */ /* 0x100fe20000010000 */
[--C-:B------:R-:W-:Y:S01]  /*3440*/  FADD.FTZ R102, R91, -R96.reuse ;  /* 0x800000605b667221 */ /* 0x100fe20000010000 */
[--C-:B------:R-:W-:Y:S01]  /*3450*/  FADD.FTZ R106, R94, -R96.reuse ;  /* 0x800000605e6a7221 */ /* 0x100fe20000010000 */
[--C-:B------:R-:W-:Y:S01]  /*3460*/  FADD.FTZ R108, R90, -R96.reuse ;  /* 0x800000605a6c7221 */ /* 0x100fe20000010000 */
[----:B------:R-:W-:Y:S01]  /*3470*/  SHF.L.U32 R63, R40, 0x10, RZ ;  /* 0x00000010283f7819 */ /* 0x000fe200000006ff */
[----:B------:R-:W-:Y:S01]  /*3480*/  FADD.FTZ R96, R93, -R96 ;  /* 0x800000605d607221 */ /* 0x000fe20000010000 */
[----:B------:R-:W-:Y:S01]  /*3490*/  SHF.L.U32 R99, R36, 0x10, RZ ;  /* 0x0000001024637819 */ /* 0x000fe200000006ff */
[----:B------:R-:W-:Y:S01]  /*34a0*/  IMAD.U32 R101, R41, 0x10000, RZ ;  /* 0x0001000029657824 */ /* 0x000fe200078e00ff */
[----:B------:R-:W-:Y:S01]  /*34b0*/  SHF.L.U32 R103, R37, 0x10, RZ ;  /* 0x0000001025677819 */ /* 0x000fe200000006ff */
[C---:B------:R-:W-:Y:S01]  /*34c0*/  FMUL.FTZ R62, R97.reuse, R60 ;  /* 0x0000003c613e7220 */ /* 0x040fe20000410000 */
[----:B------:R-:W-:Y:S01]  /*34d0*/  SHF.L.U32 R105, R42, 0x10, RZ ;  /* 0x000000102a697819 */ /* 0x000fe200000006ff */
[C---:B------:R-:W-:Y:S01]  /*34e0*/  FMUL.FTZ R100, R97.reuse, R100 ;  /* 0x0000006461647220 */ /* 0x040fe20000410000 */
[----:B------:R-:W-:Y:S01]  /*34f0*/  SHF.L.U32 R107, R38, 0x10, RZ ;  /* 0x00000010266b7819 */ /* 0x000fe200000006ff */
[C---:B------:R-:W-:Y:S01]  /*3500*/  FMUL.FTZ R104, R97.reuse, R104 ;  /* 0x0000006861687220 */ /* 0x040fe20000410000 */
[C---:B------:R-:W-:Y:S01]  /*3510*/  FMUL.FTZ R60, R97.reuse, R98 ;  /* 0x00000062613c7220 */ /* 0x040fe20000410000 */
[C---:B------:R-:W-:Y:S01]  /*3520*/  FMUL.FTZ R61, R97.reuse, R102 ;  /* 0x00000066613d7220 */ /* 0x040fe20000410000 */
[C---:B------:R-:W-:Y:S01]  /*3530*/  FMUL.FTZ R106, R97.reuse, R106 ;  /* 0x0000006a616a7220 */ /* 0x040fe20000410000 */
[C---:B------:R-:W-:Y:S01]  /*3540*/  FMUL.FTZ R108, R97.reuse, R108 ;  /* 0x0000006c616c7220 */ /* 0x040fe20000410000 */
[----:B------:R-:W-:Y:S01]  /*3550*/  FMUL.FTZ R98, R97, R96 ;  /* 0x0000006061627220 */ /* 0x000fe20000410000 */
[----:B------:R-:W-:Y:S01]  /*3560*/  FFMA.FTZ R99, R62, R63, R99 ;  /* 0x0000003f3e637223 */ /* 0x000fe20000010063 */
[----:B------:R-:W-:Y:S01]  /*3570*/  FFMA.FTZ R100, R100, R101, R103 ;  /* 0x0000006564647223 */ /* 0x000fe20000010067 */
[----:B------:R-:W-:Y:S01]  /*3580*/  FFMA.FTZ R104, R104, R105, R107 ;  /* 0x0000006968687223 */ /* 0x000fe2000001006b */
[----:B------:R-:W-:Y:S01]  /*3590*/  SHF.L.U32 R62, R19, 0x10, RZ ;  /* 0x00000010133e7819 */ /* 0x000fe200000006ff */
[----:B------:R-:W-:Y:S01]  /*35a0*/  IMAD.U32 R63, R17, 0x10000, RZ ;  /* 0x00010000113f7824 */ /* 0x000fe200078e00ff */
[----:B------:R-:W-:Y:S01]  /*35b0*/  SHF.L.U32 R101, R21, 0x10, RZ ;  /* 0x0000001015657819 */ /* 0x000fe200000006ff */
[----:B------:R-:W-:Y:S01]  /*35c0*/  IMAD.U32 R107, R39, 0x10000, RZ ;  /* 0x00010000276b7824 */ /* 0x000fe200078e00ff */
[----:B------:R-:W-:Y:S01]  /*35d0*/  SHF.L.U32 R105, R43, 0x10, RZ ;  /* 0x000000102b697819 */ /* 0x000fe200000006ff */
[----:B------:R-:W-:Y:S01]  /*35e0*/  IMAD.U32 R96, R20, 0x10000, RZ ;  /* 0x0001000014607824 */ /* 0x000fe200078e00ff */
[----:B------:R-:W-:Y:S01]  /*35f0*/  SHF.L.U32 R109, R23, 0x10, RZ ;  /* 0x00000010176d7819 */ /* 0x000fe200000006ff */
[----:B0-----:R-:W-:Y:S01]  /*3600*/  IMAD.WIDE.U32 R82, R95, 0x10, R82 ;  /* 0x000000105f527825 */ /* 0x001fe200078e0052 */
[----:B------:R-:W-:-:S03]  /*3610*/  SHF.L.U32 R111, R64, 0x10, RZ ;  /* 0x00000010406f7819 */ /* 0x000fc600000006ff */
[----:B------:R-:W-:Y:S01]  /*3620*/  FFMA.FTZ R105, R108, R105, R107 ;  /* 0x000000696c697223 */ /* 0x000fe2000001006b */
[----:B------:R-:W-:Y:S01]  /*3630*/  SHF.L.U32 R103, R22, 0x10, RZ ;  /* 0x0000001016677819 */ /* 0x000fe200000006ff */
[----:B------:R-:W-:Y:S01]  /*3640*/  FFMA.FTZ R61, R61, R62, R96 ;  /* 0x0000003e3d3d7223 */ /* 0x000fe20000010060 */
[----:B------:R-:W-:Y:S01]  /*3650*/  SHF.L.U32 R97, R18, 0x10, RZ ;  /* 0x0000001012617819 */ /* 0x000fe200000006ff */
[----:B------:R-:W-:Y:S02]  /*3660*/  FFMA.FTZ R98, R98, R109, R111 ;  /* 0x0000006d62627223 */ /* 0x000fe4000001006f */
[----:B------:R-:W-:Y:S01]  /*3670*/  FFMA.FTZ R101, R106, R101, R103 ;  /* 0x000000656a657223 */ /* 0x000fe20000010067 */
[----:B------:R-:W-:Y:S01]  /*3680*/  F2FP.BF16.F32.PACK_AB R61, R61, R100 ;  /* 0x000000643d3d723e */ /* 0x000fe200000010ff */
[----:B------:R-:W-:Y:S01]  /*3690*/  FFMA.FTZ R60, R60, R63, R97 ;  /* 0x0000003f3c3c7223 */ /* 0x000fe20000010061 */
[----:B------:R-:W-:Y:S02]  /*36a0*/  F2FP.BF16.F32.PACK_AB R63, R98, R105 ;  /* 0x00000069623f723e */ /* 0x000fe400000010ff */
[----:B------:R-:W-:-:S02]  /*36b0*/  F2FP.BF16.F32.PACK_AB R62, R101, R104 ;  /* 0x00000068653e723e */ /* 0x000fc400000010ff */
[----:B------:R-:W-:-:S05]  /*36c0*/  F2FP.BF16.F32.PACK_AB R60, R60, R99 ;  /* 0x000000633c3c723e */ /* 0x000fca00000010ff */
[----:B------:R3:W-:Y:S02]  /*36d0*/  STG.E.128 desc[UR6][R82.64], R60 ;  /* 0x0000003c52007986 */ /* 0x0007e4000c101d06 */
.L_x_101:
[----:B------:R-:W-:Y:S05]  /*36e0*/  BSYNC.RECONVERGENT B0 ;  /* 0x0000000000007941 */ /* 0x000fea0003800200 */
.L_x_100:
[----:B0123--:R-:W0:Y:S02]  /*36f0*/  LDC.64 R60, c[0x0][0x380] ;  /* 0x0000e000ff3c7b82 */ /* 0x00fe240000000a00 */
[----:B0-----:R-:W-:-:S04]  /*3700*/  LEA R65, R60, R65, 0x2 ;  /* 0x000000413c417211 */ /* 0x001fc800078e10ff */
[----:B------:R-:W-:-:S13]  /*3710*/  ISETP.GE.AND P2, PT, R65, R61, PT ;  /* 0x0000003d4100720c */ /* 0x000fda0003f46270 */
[----:B------:R-:W-:Y:S05]  /*3720*/  @!P2 BRA `(.L_x_102) ;  /* 0xffffffcc00dca947 */ /* 0x000fea000383ffff */
[----:B------:R-:W-:Y:S05]  /*3730*/  EXIT ;  /* 0x000000000000794d */ /* 0x000fea0003800000 */
.L_x_95:
        /* <DEDUP_REMOVED lines=8> */
.L_x_104:
[----:B------:R-:W-:Y:S05]  /*37c0*/  BSYNC B0 ;  /* 0x0000000000007941 */ /* 0x000fea0003800000 */
.L_x_103:
[----:B------:R-:W-:Y:S01]  /*37d0*/  MOV R61, R97 ;  /* 0x00000061003d7202 */ /* 0x000fe20000000f00 */
[----:B------:R-:W-:Y:S01]  /*37e0*/  HFMA2 R100, -RZ, RZ, 0, 1.1920928955078125e-07 ;  /* 0x00000002ff647431 */ /* 0x000fe200000001ff */
[----:B------:R-:W-:Y:S02]  /*37f0*/  MOV R101, 0x1f ;  /* 0x0000001f00657802 */ /* 0x000fe40000000f00 */
[----:B------:R-:W-:Y:S01]  /*3800*/  MOV R98, 0xffffffff ;  /* 0xffffffff00627802 */ /* 0x000fe20000000f00 */
[----:B------:R-:W-:-:S04]  /*3810*/  FADD.FTZ R61, R60, R61 ;  /* 0x0000003d3c3d7221 */ /* 0x000fc80000010000 */
[----:B------:R-:W-:-:S07]  /*3820*/  IMAD.MOV.U32 R99, RZ, RZ, R61 ;  /* 0x000000ffff637224 */ /* 0x000fce00078e003d */
[----:B------:R-:W-:Y:S05]  /*3830*/  WARPSYNC.COLLECTIVE R98, `(.L_x_105) ;  /* 0x0000000062087348 */ /* 0x000fea0003c00000 */
[----:B------:R0:W1:Y:S02]  /*3840*/  SHFL.BFLY P6, R97, R99, R100, R101 ;  /* 0x0c00006463617389 */ /* 0x00006400000c0065 */
[----:B01----:R-:W-:Y:S05]  /*3850*/  ENDCOLLECTIVE ;  /* 0x000000000000791b */ /* 0x003fea0003800000 */
.L_x_105:
[----:B------:R-:W-:Y:S02]  /*3860*/  HFMA2 R100, -RZ, RZ, 0, 2.384185791015625e-07 ;  /* 0x00000004ff647431 */ /* 0x000fe400000001ff */
[----:B------:R-:W-:-:S04]  /*3870*/  IMAD.MOV.U32 R62, RZ, RZ, R97 ;  /* 0x000000ffff3e7224 */ /* 0x000fc800078e0061 */
[----:B------:R-:W-:-:S05]  /*3880*/  FADD.FTZ R62, R61, R62 ;  /* 0x0000003e3d3e7221 */ /* 0x000fca0000010000 */
[----:B------:R-:W-:-:S07]  /*3890*/  MOV R99, R62 ;  /* 0x0000003e00637202 */ /* 0x000fce0000000f00 */
[----:B------:R-:W-:Y:S05]  /*38a0*/  WARPSYNC.COLLECTIVE R98, `(.L_x_106) ;  /* 0x0000000062087348 */ /* 0x000fea0003c00000 */
[----:B------:R0:W1:Y:S02]  /*38b0*/  SHFL.BFLY P6, R97, R99, R100, R101 ;  /* 0x0c00006463617389 */ /* 0x00006400000c0065 */
[----:B01----:R-:W-:Y:S05]  /*38c0*/  ENDCOLLECTIVE ;  /* 0x000000000000791b */ /* 0x003fea0003800000 */
.L_x_106:
[----:B------:R-:W-:Y:S01]  /*38d0*/  HFMA2 R100, -RZ, RZ, 0, 4.76837158203125e-07 ;  /* 0x00000008ff647431 */ /* 0x000fe200000001ff */
[----:B------:R-:W-:-:S05]  /*38e0*/  MOV R63, R97 ;  /* 0x00000061003f7202 */ /* 0x000fca0000000f00 */
[----:B------:R-:W-:-:S04]  /*38f0*/  FADD.FTZ R63, R62, R63 ;  /* 0x0000003f3e3f7221 */ /* 0x000fc80000010000 */
[----:B------:R-:W-:-:S07]  /*3900*/  IMAD.MOV.U32 R99, RZ, RZ, R63 ;  /* 0x000000ffff637224 */ /* 0x000fce00078e003f */
[----:B------:R-:W-:Y:S05]  /*3910*/  WARPSYNC.COLLECTIVE R98, `(.L_x_107) ;  /* 0x0000000062087348 */ /* 0x000fea0003c00000 */
[----:B------:R0:W1:Y:S02]  /*3920*/  SHFL.BFLY P6, R97, R99, R100, R101 ;  /* 0x0c00006463617389 */ /* 0x00006400000c0065 */
[----:B01----:R-:W-:Y:S05]  /*3930*/  ENDCOLLECTIVE ;  /* 0x000000000000791b */ /* 0x003fea0003800000 */
.L_x_107:
        /* <DEDUP_REMOVED lines=8> */
.L_x_108:
[----:B------:R-:W-:Y:S01]  /*39c0*/  HFMA2 R100, -RZ, RZ, 0, 5.9604644775390625e-08 ;  /* 0x00000001ff647431 */ /* 0x000fe200000001ff */
[----:B------:R-:W-:-:S05]  /*39d0*/  MOV R83, R97 ;  /* 0x0000006100537202 */ /* 0x000fca0000000f00 */
[----:B------:R-:W-:-:S04]  /*39e0*/  FADD.FTZ R83, R96, R83 ;  /* 0x0000005360537221 */ /* 0x000fc80000010000 */
[----:B------:R-:W-:-:S04]  /*39f0*/  FMUL.FTZ R83, R83, R82 ;  /* 0x0000005253537220 */ /* 0x000fc80000410000 */
        /* <DEDUP_REMOVED lines=49> */
[----:B------:R-:W-:-:S07]  /*3d10*/  MOV R99, R60 ;  /* 0x0000003c00637202 */ /* 0x000fce0000000f00 */
[----:B------:R-:W-:Y:S05]  /*3d20*/  WARPSYNC.COLLECTIVE R98, `(.L_x_109) ;  /* 0x0000000062087348 */ /* 0x000fea0003c00000 */
[----:B------:R0:W1:Y:S02]  /*3d30*/  SHFL.BFLY P6, R97, R99, R100, R101 ;  /* 0x0c00006463617389 */ /* 0x00006400000c0065 */
[----:B01----:R-:W-:Y:S05]  /*3d40*/  ENDCOLLECTIVE ;  /* 0x000000000000791b */ /* 0x003fea0003800000 */
.L_x_109:
[----:B------:R-:W-:Y:S02]  /*3d50*/  HFMA2 R100, -RZ, RZ, 0, 1.1920928955078125e-07 ;  /* 0x00000002ff647431 */ /* 0x000fe400000001ff */
[----:B------:R-:W-:-:S04]  /*3d60*/  IMAD.MOV.U32 R61, RZ, RZ, R97 ;  /* 0x000000ffff3d7224 */ /* 0x000fc800078e0061 */
[----:B------:R-:W-:-:S05]  /*3d70*/  FADD.FTZ R61, R60, R61 ;  /* 0x0000003d3c3d7221 */ /* 0x000fca0000010000 */
[----:B------:R-:W-:-:S07]  /*3d80*/  MOV R99, R61 ;  /* 0x0000003d00637202 */ /* 0x000fce0000000f00 */
[----:B------:R-:W-:Y:S05]  /*3d90*/  WARPSYNC.COLLECTIVE R98, `(.L_x_110) ;  /* 0x0000000062087348 */ /* 0x000fea0003c00000 */
[----:B------:R0:W1:Y:S02]  /*3da0*/  SHFL.BFLY P6, R97, R99, R100, R101 ;  /* 0x0c00006463617389 */ /* 0x00006400000c0065 */
[----:B01----:R-:W-:Y:S05]  /*3db0*/  ENDCOLLECTIVE ;  /* 0x000000000000791b */ /* 0x003fea0003800000 */
.L_x_110:
[----:B------:R-:W-:Y:S01]  /*3dc0*/  HFMA2 R100, -RZ, RZ, 0, 2.384185791015625e-07 ;  /* 0x00000004ff647431 */ /* 0x000fe200000001ff */
[----:B------:R-:W-:-:S05]  /*3dd0*/  MOV R62, R97 ;  /* 0x00000061003e7202 */ /* 0x000fca0000000f00 */
[----:B------:R-:W-:-:S04]  /*3de0*/  FADD.FTZ R62, R61, R62 ;  /* 0x0000003e3d3e7221 */ /* 0x000fc80000010000 */
[----:B------:R-:W-:-:S07]  /*3df0*/  IMAD.MOV.U32 R99, RZ, RZ, R62 ;  /* 0x000000ffff637224 */ /* 0x000fce00078e003e */
[----:B------:R-:W-:Y:S05]  /*3e00*/  WARPSYNC.COLLECTIVE R98, `(.L_x_111) ;  /* 0x0000000062087348 */ /* 0x000fea0003c00000 */
[----:B------:R0:W1:Y:S02]  /*3e10*/  SHFL.BFLY P6, R97, R99, R100, R101 ;  /* 0x0c00006463617389 */ /* 0x00006400000c0065 */
[----:B01----:R-:W-:Y:S05]  /*3e20*/  ENDCOLLECTIVE ;  /* 0x000000000000791b */ /* 0x003fea0003800000 */
.L_x_111:
[----:B------:R-:W-:Y:S01]  /*3e30*/  IMAD.MOV.U32 R100, RZ, RZ, 0x8 ;  /* 0x00000008ff647424 */ /* 0x000fe200078e00ff */
[----:B------:R-:W-:-:S05]  /*3e40*/  MOV R63, R97 ;  /* 0x00000061003f7202 */ /* 0x000fca0000000f00 */
[----:B------:R-:W-:-:S05]  /*3e50*/  FADD.FTZ R63, R62, R63 ;  /* 0x0000003f3e3f7221 */ /* 0x000fca0000010000 */
[----:B------:R-:W-:-:S07]  /*3e60*/  MOV R99, R63 ;  /* 0x0000003f00637202 */ /* 0x000fce0000000f00 */
[----:B------:R-:W-:Y:S05]  /*3e70*/  WARPSYNC.COLLECTIVE R98, `(.L_x_112) ;  /* 0x0000000062087348 */ /* 0x000fea0003c00000 */
[----:B------:R0:W1:Y:S02]  /*3e80*/  SHFL.BFLY P6, R97, R99, R100, R101 ;  /* 0x0c00006463617389 */ /* 0x00006400000c0065 */
[----:B01----:R-:W-:Y:S05]  /*3e90*/  ENDCOLLECTIVE ;  /* 0x000000000000791b */ /* 0x003fea0003800000 */
.L_x_112:
[----:B------:R-:W-:Y:S01]  /*3ea0*/  HFMA2 R100, -RZ, RZ, 0, 9.5367431640625e-07 ;  /* 0x00000010ff647431 */ /* 0x000fe200000001ff */
[----:B------:R-:W-:-:S05]  /*3eb0*/  MOV R96, R97 ;  /* 0x0000006100607202 */ /* 0x000fca0000000f00 */
[----:B------:R-:W-:-:S05]  /*3ec0*/  FADD.FTZ R96, R63, R96 ;  /* 0x000000603f607221 */ /* 0x000fca0000010000 */
[----:B------:R-:W-:-:S07]  /*3ed0*/  MOV R99, R96 ;  /* 0x0000006000637202 */ /* 0x000fce0000000f00 */
[----:B------:R-:W-:Y:S05]  /*3ee0*/  WARPSYNC.COLLECTIVE R98, `(.L_x_113) ;  /* 0x0000000062087348 */ /* 0x000fea0003c00000 */
[----:B------:R0:W1:Y:S02]  /*3ef0*/  SHFL.BFLY P6, R97, R99, R100, R101 ;  /* 0x0c00006463617389 */ /* 0x00006400000c0065 */
[----:B01----:R-:W-:Y:S05]  /*3f00*/  ENDCOLLECTIVE ;  /* 0x000000000000791b */ /* 0x003fea0003800000 */
.L_x_113:
[----:B------:R-:W-:Y:S05]  /*3f10*/  BRA `(.L_x_114) ;  /* 0xffffffec00587947 */ /* 0x000fea000383ffff */
.L_x_115:
        /* <DEDUP_REMOVED lines=14> */
.L_x_17347:


//--------------------- .text._ZN10layer_norm31ln_parallel_residual_fwd_kernelINS_13Kernel_traitsI13__nv_bfloat16S2_S2_S2_fjLj768ELj1ELj4ELj1ELj16ENS_18Kernel_traits_baseILj768ES2_S2_S2_S2_fjLj128EEEEELb0ELb1ELb1EEEvNS_9FwdParamsE --------------------------
	.section	.text._ZN10layer_norm31ln_parallel_residual_fwd_kernelINS_13Kernel_traitsI13__nv_bfloat16S2_S2_S2_fjLj768ELj1ELj4ELj1ELj16ENS_18Kernel_traits_baseILj768ES2_S2_S2_S2_fjLj128EEEEELb0ELb1ELb1EEEvNS_9FwdParamsE,"ax",@progbits
	.align	128
        .global         _ZN10layer_norm31ln_parallel_residual_fwd_kernelINS_13Kernel_traitsI13__nv_bfloat16S2_S2_S2_fjLj768ELj1ELj4ELj1ELj16ENS_18Kernel_traits_baseILj768ES2_S2_S2_S2_fjLj128EEEEELb0ELb1ELb1EEEvNS_9FwdParamsE
        .type           _ZN10layer_norm31ln_parallel_residual_fwd_kernelINS_13Kernel_traitsI13__nv_bfloat16S2_S2_S2_fjLj768ELj1ELj4ELj1ELj16ENS_18Kernel_traits_baseILj768ES2_S2_S2_S2_fjLj128EEEEELb0ELb1ELb1EEEvNS_9FwdParamsE,@function
        .size           _ZN10layer_norm31ln_parallel_residual_fwd_kernelINS_13Kernel_traitsI13__nv_bfloat16S2_S2_S2_fjLj768ELj1ELj4ELj1ELj16ENS_18Kernel_traits_baseILj768ES2_S2_S2_S2_fjLj128EEEEELb0ELb1ELb1EEEvNS_9FwdParamsE,(.L_x_17348 - _ZN10layer_norm31ln_parallel_residual_fwd_kernelINS_13Kernel_traitsI13__nv_bfloat16S2_S2_S2_fjLj768ELj1ELj4ELj1ELj16ENS_18Kernel_traits_baseILj768ES2_S2_S2_S2_fjLj128EEEEELb0ELb1ELb1EEEvNS_9FwdParamsE)
        .other          _ZN10layer_norm31ln_parallel_residual_fwd_kernelINS_13Kernel_traitsI13__nv_bfloat16S2_S2_S2_fjLj768ELj1ELj4ELj1ELj16ENS_18Kernel_traits_baseILj768ES2_S2_S2_S2_fjLj128EEEEELb0ELb1ELb1EEEvNS_9FwdParamsE,@"STO_CUDA_ENTRY STV_DEFAULT"
_ZN10layer_norm31ln_parallel_residual_fwd_kernelINS_13Kernel_traitsI13__nv_bfloat16S2_S2_S2_fjLj768ELj1ELj4ELj1ELj16ENS_18Kernel_traits_baseILj768ES2_S2_S2_S2_fjLj128EEEEELb0ELb1ELb1EEEvNS_9FwdParamsE:
.text._ZN10layer_norm31ln_parallel_residual_fwd_kernelINS_13Kernel_traitsI13__nv_bfloat16S2_S2_S2_fjLj768ELj1ELj4ELj1ELj16ENS_18Kernel_traits_baseILj768ES2_S2_S2_S2_fjLj128EEEEELb0ELb1ELb1EEEvNS_9FwdParamsE:
[----:B------:R-:W-:Y:S01]  /*0000*/  LDC R1, c[0x0][0x37c] ;  /* 0x0000df00ff017b82 */ /* 0x000fe20000000800 */
[----:B------:R-:W0:Y:S01]  /*0010*/  LDCU.64 UR4, c[0x0][0x438] ;  /* 0x00008700ff0477ac */ /* 0x000e220008000a00 */
[----:B------:R-:W1:Y:S06]  /*0020*/  S2R R77, SR_TID.X ;  /* 0x00000000004d7919 */ /* 0x000e6c0000002100 */
[----:B------:R-:W2:Y:S01]  /*0030*/  LDC.64 R2, c[0x0][0x3d0] ;  /* 0x0000f400ff027b82 */ /* 0x000ea20000000a00 */
[----:B------:R-:W3:Y:S01]  /*0040*/  LDCU.64 UR6, c[0x0][0x358] ;  /* 0x00006b00ff0677ac */ /* 0x000ee20008000a00 */
[----:B------:R-:W4:Y:S06]  /*0050*/  LDCU.64 UR8, c[0x0][0x3a0] ;  /* 0x00007400ff0877ac */ /* 0x000f2c0008000a00 */
[----:B------:R-:W4:Y:S01]  /*0060*/  LDC.64 R6, c[0x0][0x398] ;  /* 0x0000e600ff067b82 */ /* 0x000f220000000a00 */
[----:B0-----:R-:W-:-:S04]  /*0070*/  ISETP.NE.U32.AND P1, PT, RZ, UR4, PT ;  /* 0x00000004ff007c0c */ /* 0x001fc8000bf25070 */
[----:B------:R-:W-:Y:S02]  /*0080*/  ISETP.NE.AND.EX P1, PT, RZ, UR5, PT, P1 ;  /* 0x00000005ff007c0c */ /* 0x000fe4000bf25310 */
[----:B-1----:R-:W-:Y:S01]  /*0090*/  LOP3.LUT R28, R77, 0x1f, RZ, 0xc0, !PT ;  /* 0x0000001f4d1c7812 */ /* 0x002fe200078ec0ff */
[----:B------:R-:W0:Y:S01]  /*00a0*/  S2UR UR4, SR_CTAID.X ;  /* 0x00000000000479c3 */ /* 0x000e220000002500 */
[----:B------:R-:W1:Y:S03]  /*00b0*/  LDCU UR5, c[0x0][0x384] ;  /* 0x00007080ff0577ac */ /* 0x000e660008000800 */
[----:B--2---:R-:W-:-:S06]  /*00c0*/  IMAD.WIDE.U32 R2, R28, 0x10, R2 ;  /* 0x000000101c027825 */ /* 0x004fcc00078e0002 */
[----:B------:R-:W2:Y:S01]  /*00d0*/  @P1 LDC.64 R4, c[0x0][0x438] ;  /* 0x00010e00ff041b82 */ /* 0x000ea20000000a00 */
[----:B---3--:R-:W3:Y:S04]  /*00e0*/  LDG.E.128 R8, desc[UR6][R2.64] ;  /* 0x0000000602087981 */ /* 0x008ee8000c1e1d00 */
[----:B------:R-:W3:Y:S04]  /*00f0*/  LDG.E.128 R12, desc[UR6][R2.64+0x200] ;  /* 0x00020006020c7981 */ /* 0x000ee8000c1e1d00 */
[----:B------:R-:W3:Y:S01]  /*0100*/  LDG.E.128 R16, desc[UR6][R2.64+0x400] ;  /* 0x0004000602107981 */ /* 0x000ee2000c1e1d00 */
[----:B--2---:R-:W-:-:S05]  /*0110*/  @P1 IMAD.WIDE.U32 R4, R28, 0x10, R4 ;  /* 0x000000101c041825 */ /* 0x004fca00078e0004 */
[----:B------:R2:W5:Y:S04]  /*0120*/  @P1 LDG.E.128 R32, desc[UR6][R4.64+0x200] ;  /* 0x0002000604201981 */ /* 0x000568000c1e1d00 */
[----:B------:R2:W5:Y:S04]  /*0130*/  @P1 LDG.E.128 R36, desc[UR6][R4.64+0x400] ;  /* 0x0004000604241981 */ /* 0x000568000c1e1d00 */
[----:B------:R2:W5:Y:S01]  /*0140*/  @P1 LDG.E.128 R40, desc[UR6][R4.64] ;  /* 0x0000000604281981 */ /* 0x000562000c1e1d00 */
[----:B0-----:R-:W-:Y:S01]  /*0150*/  USHF.L.U32 UR4, UR4, 0x2, URZ ;  /* 0x0000000204047899 */ /* 0x001fe200080006ff */
[----:B------:R-:W-:-:S02]  /*0160*/  SHF.R.U32.HI R77, RZ, 0x5, R77 ;  /* 0x00000005ff4d7819 */ /* 0x000fc4000001164d */
[----:B----4-:R-:W-:-:S03]  /*0170*/  LOP3.LUT P0, RZ, R6, UR8, RZ, 0xfc, !PT ;  /* 0x0000000806ff7c12 */ /* 0x010fc6000f80fcff */
[----:B------:R-:W-:Y:S02]  /*0180*/  LOP3.LUT R77, R77, UR4, RZ, 0xfc, !PT ;  /* 0x000000044d4d7c12 */ /* 0x000fe4000f8efcff */
[----:B------:R-:W-:Y:S02]  /*0190*/  LOP3.LUT P0, RZ, R7, UR9, RZ, 0xfc, P0 ;  /* 0x0000000907ff7c12 */ /* 0x000fe4000800fcff */
[----:B-1----:R-:W-:Y:S02]  /*01a0*/  ISETP.GE.AND P2, PT, R77, UR5, PT ;  /* 0x000000054d007c0c */ /* 0x002fe4000bf46270 */
[----:B---3--:R-:W-:Y:S01]  /*01b0*/  @P1 MOV R51, R8 ;  /* 0x0000000800331202 */ /* 0x008fe20000000f00 */
[----:B------:R-:W-:Y:S01]  /*01c0*/  @P1 IMAD.MOV.U32 R49, RZ, RZ, R10 ;  /* 0x000000ffff311224 */ /* 0x000fe200078e000a */
[----:B------:R-:W-:Y:S02]  /*01d0*/  @P1 MOV R52, R9 ;  /* 0x0000000900341202 */ /* 0x000fe40000000f00 */
[----:B------:R-:W-:Y:S01]  /*01e0*/  @P1 MOV R50, R11 ;  /* 0x0000000b00321202 */ /* 0x000fe20000000f00 */
[----:B------:R-:W-:Y:S01]  /*01f0*/  @P1 IMAD.MOV.U32 R47, RZ, RZ, R12 ;  /* 0x000000ffff2f1224 */ /* 0x000fe200078e000c */
[----:B------:R-:W-:Y:S01]  /*0200*/  @P1 MOV R48, R13 ;  /* 0x0000000d00301202 */ /* 0x000fe20000000f00 */
[----:B------:R-:W-:Y:S01]  /*0210*/  @!P1 IMAD.MOV.U32 R48, RZ, RZ, R13 ;  /* 0x000000ffff309224 */ /* 0x000fe200078e000d */
[----:B------:R-:W-:Y:S01]  /*0220*/  @P1 MOV R45, R14 ;  /* 0x0000000e002d1202 */ /* 0x000fe20000000f00 */
[----:B------:R-:W-:Y:S01]  /*0230*/  @P1 IMAD.MOV.U32 R2, RZ, RZ, R18 ;  /* 0x000000ffff021224 */ /* 0x000fe200078e0012 */
[----:B------:R-:W-:Y:S01]  /*0240*/  @P1 MOV R46, R15 ;  /* 0x0000000f002e1202 */ /* 0x000fe20000000f00 */
[----:B------:R-:W-:Y:S01]  /*0250*/  @!P1 IMAD.MOV.U32 R45, RZ, RZ, R14 ;  /* 0x000000ffff2d9224 */ /* 0x000fe200078e000e */
[----:B------:R-:W-:-:S02]  /*0260*/  @P1 MOV R0, R16 ;  /* 0x0000001000001202 */ /* 0x000fc40000000f00 */
[----:B------:R-:W-:Y:S02]  /*0270*/  @P1 MOV R44, R17 ;  /* 0x00000011002c1202 */ /* 0x000fe40000000f00 */
[----:B------:R-:W-:Y:S01]  /*0280*/  @P1 MOV R3, R19 ;  /* 0x0000001300031202 */ /* 0x000fe20000000f00 */
[----:B------:R-:W-:Y:S01]  /*0290*/  @!P1 IMAD.MOV.U32 R3, RZ, RZ, R19 ;  /* 0x000000ffff039224 */ /* 0x000fe200078e0013 */
[----:B------:R-:W-:Y:S02]  /*02a0*/  @!P1 MOV R51, R8 ;  /* 0x0000000800339202 */ /* 0x000fe40000000f00 */
[----:B------:R-:W-:Y:S02]  /*02b0*/  @!P1 MOV R52, R9 ;  /* 0x0000000900349202 */ /* 0x000fe40000000f00 */
[----:B------:R-:W-:Y:S02]  /*02c0*/  @!P1 MOV R49, R10 ;  /* 0x0000000a00319202 */ /* 0x000fe40000000f00 */
[----:B------:R-:W-:-:S02]  /*02d0*/  @!P1 MOV R50, R11 ;  /* 0x0000000b00329202 */ /* 0x000fc40000000f00 */
[----:B------:R-:W-:Y:S02]  /*02e0*/  @!P1 MOV R47, R12 ;  /* 0x0000000c002f9202 */ /* 0x000fe40000000f00 */
[----:B------:R-:W-:Y:S02]  /*02f0*/  @!P1 MOV R46, R15 ;  /* 0x0000000f002e9202 */ /* 0x000fe40000000f00 */
[----:B------:R-:W-:Y:S02]  /*0300*/  @!P1 MOV R0, R16 ;  /* 0x0000001000009202 */ /* 0x000fe40000000f00 */
[----:B------:R-:W-:Y:S02]  /*0310*/  @!P1 MOV R44, R17 ;  /* 0x00000011002c9202 */ /* 0x000fe40000000f00 */
[----:B------:R-:W-:Y:S01]  /*0320*/  @!P1 MOV R2, R18 ;  /* 0x0000001200029202 */ /* 0x000fe20000000f00 */
[----:B--2---:R-:W-:Y:S06]  /*0330*/  @P2 EXIT ;  /* 0x000000000000294d */ /* 0x004fec0003800000 */
[----:B------:R-:W0:Y:S01]  /*0340*/  LDCU.U8 UR4, c[0x0][0x410] ;  /* 0x00008200ff0477ac */ /* 0x000e220008000000 */
[----:B-----5:R-:W-:Y:S02]  /*0350*/  @!P1 CS2R R34, SRZ ;  /* 0x0000000000229805 */ /* 0x020fe4000001ff00 */
[----:B------:R-:W-:Y:S02]  /*0360*/  @!P1 CS2R R32, SRZ ;  /* 0x0000000000209805 */ /* 0x000fe4000001ff00 */
[----:B------:R-:W-:Y:S02]  /*0370*/  @!P1 CS2R R38, SRZ ;  /* 0x0000000000269805 */ /* 0x000fe4000001ff00 */
[----:B------:R-:W-:Y:S02]  /*0380*/  @!P1 CS2R R36, SRZ ;  /* 0x0000000000249805 */ /* 0x000fe4000001ff00 */
[----:B------:R-:W-:Y:S02]  /*0390*/  @!P1 CS2R R42, SRZ ;  /* 0x00000000002a9805 */ /* 0x000fe4000001ff00 */
[----:B------:R-:W-:-:S02]  /*03a0*/  @!P1 CS2R R40, SRZ ;  /* 0x0000000000289805 */ /* 0x000fc4000001ff00 */
[----:B------:R-:W-:Y:S01]  /*03b0*/  PRMT R56, R2, 0x7632, R56 ;  /* 0x0000763202387816 */ /* 0x000fe20000000038 */
[----:B------:R-:W1:Y:S01]  /*03c0*/  LDCU UR5, c[0x0][0x388] ;  /* 0x00007100ff0577ac */ /* 0x000e620008000800 */
[----:B------:R-:W-:Y:S02]  /*03d0*/  PRMT R60, R0, 0x7632, R60 ;  /* 0x00007632003c7816 */ /* 0x000fe4000000003c */
[----:B------:R-:W-:Y:S01]  /*03e0*/  PRMT R64, R45, 0x7632, R64 ;  /* 0x000076322d407816 */ /* 0x000fe20000000040 */
[----:B------:R-:W-:Y:S01]  /*03f0*/  IMAD.U32 R56, R56, 0x10000, RZ ;  /* 0x0001000038387824 */ /* 0x000fe200078e00ff */
[C---:B------:R-:W-:Y:S01]  /*0400*/  PRMT R68, R47.reuse, 0x7632, R68 ;  /* 0x000076322f447816 */ /* 0x040fe20000000044 */
[----:B------:R-:W-:Y:S01]  /*0410*/  IMAD.U32 R47, R47, 0x10000, RZ ;  /* 0x000100002f2f7824 */ /* 0x000fe200078e00ff */
[----:B------:R-:W-:Y:S01]  /*0420*/  PRMT R72, R49, 0x7632, R72 ;  /* 0x0000763231487816 */ /* 0x000fe20000000048 */
[----:B------:R-:W-:Y:S01]  /*0430*/  IMAD.U32 R60, R60, 0x10000, RZ ;  /* 0x000100003c3c7824 */ /* 0x000fe200078e00ff */
[C---:B------:R-:W-:Y:S01]  /*0440*/  PRMT R76, R51.reuse, 0x7632, R76 ;  /* 0x00007632334c7816 */ /* 0x040fe2000000004c */
[----:B------:R-:W-:Y:S01]  /*0450*/  IMAD.U32 R51, R51, 0x10000, RZ ;  /* 0x0001000033337824 */ /* 0x000fe200078e00ff */
[----:B------:R-:W-:Y:S01]  /*0460*/  ISETP.NE.U32.AND P2, PT, R6, RZ, PT ;  /* 0x000000ff0600720c */ /* 0x000fe20003f45070 */
[----:B------:R-:W-:Y:S01]  /*0470*/  IMAD.U32 R64, R64, 0x10000, RZ ;  /* 0x0001000040407824 */ /* 0x000fe200078e00ff */
[----:B------:R-:W-:Y:S01]  /*0480*/  PRMT R61, R35, 0x7632, R61 ;  /* 0x00007632233d7816 */ /* 0x000fe2000000003d */
[----:B------:R-:W-:Y:S01]  /*0490*/  IMAD.U32 R68, R68, 0x10000, RZ ;  /* 0x0001000044447824 */ /* 0x000fe200078e00ff */
[----:B------:R-:W-:Y:S01]  /*04a0*/  PRMT R63, R34, 0x7632, R63 ;  /* 0x00007632223f7816 */ /* 0x000fe2000000003f */
[----:B------:R-:W-:Y:S01]  /*04b0*/  IMAD.U32 R72, R72, 0x10000, RZ ;  /* 0x0001000048487824 */ /* 0x000fe200078e00ff */
[----:B------:R-:W-:Y:S01]  /*04c0*/  PRMT R65, R33, 0x7632, R65 ;  /* 0x0000763221417816 */ /* 0x000fe20000000041 */
[----:B------:R-:W-:Y:S01]  /*04d0*/  IMAD.U32 R76, R76, 0x10000, RZ ;  /* 0x000100004c4c7824 */ /* 0x000fe200078e00ff */
[C---:B------:R-:W-:Y:S01]  /*04e0*/  PRMT R67, R32.reuse, 0x7632, R67 ;  /* 0x0000763220437816 */ /* 0x040fe20000000043 */
[----:B------:R-:W-:Y:S01]  /*04f0*/  IMAD.U32 R32, R32, 0x10000, RZ ;  /* 0x0001000020207824 */ /* 0x000fe200078e00ff */
[----:B------:R-:W-:Y:S01]  /*0500*/  PRMT R53, R39, 0x7632, R53 ;  /* 0x0000763227357816 */ /* 0x000fe20000000035 */
[----:B------:R-:W2:Y:S01]  /*0510*/  LDCU UR8, c[0x0][0x448] ;  /* 0x00008900ff0877ac */ /* 0x000ea20008000800 */
[----:B------:R-:W-:-:S02]  /*0520*/  PRMT R55, R38, 0x7632, R55 ;  /* 0x0000763226377816 */ /* 0x000fc40000000037 */
[----:B------:R-:W-:Y:S01]  /*0530*/  PRMT R57, R37, 0x7632, R57 ;  /* 0x0000763225397816 */ /* 0x000fe20000000039 */
[----:B------:R-:W3:Y:S01]  /*0540*/  LDCU.64 UR10, c[0x0][0x3a0] ;  /* 0x00007400ff0a77ac */ /* 0x000ee20008000a00 */
[C---:B------:R-:W-:Y:S01]  /*0550*/  PRMT R59, R36.reuse, 0x7632, R59 ;  /* 0x00007632243b7816 */ /* 0x040fe2000000003b */
[----:B------:R-:W-:Y:S01]  /*0560*/  IMAD.U32 R36, R36, 0x10000, RZ ;  /* 0x0001000024247824 */ /* 0x000fe200078e00ff */
[----:B------:R-:W-:Y:S01]  /*0570*/  PRMT R69, R43, 0x7632, R69 ;  /* 0x000076322b457816 */ /* 0x000fe20000000045 */
[----:B------:R-:W4:Y:S01]  /*0580*/  LDCU.64 UR12, c[0x0][0x398] ;  /* 0x00007300ff0c77ac */ /* 0x000f220008000a00 */
[----:B------:R-:W-:Y:S02]  /*0590*/  PRMT R71, R42, 0x7632, R71 ;  /* 0x000076322a477816 */ /* 0x000fe40000000047 */
[----:B------:R-:W-:Y:S02]  /*05a0*/  PRMT R73, R41, 0x7632, R73 ;  /* 0x0000763229497816 */ /* 0x000fe40000000049 */
[C---:B------:R-:W-:Y:S01]  /*05b0*/  PRMT R75, R40.reuse, 0x7632, R75 ;  /* 0x00007632284b7816 */ /* 0x040fe2000000004b */
[----:B------:R-:W-:Y:S01]  /*05c0*/  IMAD.U32 R40, R40, 0x10000, RZ ;  /* 0x0001000028287824 */ /* 0x000fe200078e00ff */
[----:B------:R-:W-:-:S02]  /*05d0*/  PRMT R54, R3, 0x7632, R54 ;  /* 0x0000763203367816 */ /* 0x000fc40000000036 */
[----:B------:R-:W-:Y:S02]  /*05e0*/  PRMT R58, R44, 0x7632, R58 ;  /* 0x000076322c3a7816 */ /* 0x000fe4000000003a */
[----:B------:R-:W-:Y:S02]  /*05f0*/  PRMT R62, R46, 0x7632, R62 ;  /* 0x000076322e3e7816 */ /* 0x000fe4000000003e */
[----:B------:R-:W-:Y:S02]  /*0600*/  PRMT R66, R48, 0x7632, R66 ;  /* 0x0000763230427816 */ /* 0x000fe40000000042 */
[----:B------:R-:W-:Y:S02]  /*0610*/  PRMT R70, R50, 0x7632, R70 ;  /* 0x0000763232467816 */ /* 0x000fe40000000046 */
[----:B------:R-:W-:Y:S02]  /*0620*/  PRMT R74, R52, 0x7632, R74 ;  /* 0x00007632344a7816 */ /* 0x000fe4000000004a */
[----:B------:R-:W-:-:S02]  /*0630*/  SHF.L.U32 R29, R35, 0x10, RZ ;  /* 0x00000010231d7819 */ /* 0x000fc400000006ff */
[----:B------:R-:W-:Y:S02]  /*0640*/  SHF.L.U32 R30, R34, 0x10, RZ ;  /* 0x00000010221e7819 */ /* 0x000fe400000006ff */
[----:B------:R-:W-:Y:S02]  /*0650*/  SHF.L.U32 R31, R33, 0x10, RZ ;  /* 0x00000010211f7819 */ /* 0x000fe400000006ff */
[----:B------:R-:W-:Y:S02]  /*0660*/  SHF.L.U32 R33, R39, 0x10, RZ ;  /* 0x0000001027217819 */ /* 0x000fe400000006ff */
[----:B------:R-:W-:Y:S02]  /*0670*/  SHF.L.U32 R34, R38, 0x10, RZ ;  /* 0x0000001026227819 */ /* 0x000fe400000006ff */
[----:B------:R-:W-:Y:S02]  /*0680*/  SHF.L.U32 R35, R37, 0x10, RZ ;  /* 0x0000001025237819 */ /* 0x000fe400000006ff */
[----:B------:R-:W-:Y:S01]  /*0690*/  SHF.L.U32 R37, R43, 0x10, RZ ;  /* 0x000000102b257819 */ /* 0x000fe200000006ff */
[----:B------:R-:W-:Y:S01]  /*06a0*/  IMAD.U32 R43, R0, 0x10000, RZ ;  /* 0x00010000002b7824 */ /* 0x000fe200078e00ff */
[----:B------:R-:W-:-:S02]  /*06b0*/  SHF.L.U32 R38, R42, 0x10, RZ ;  /* 0x000000102a267819 */ /* 0x000fc400000006ff */
[----:B------:R-:W-:Y:S02]  /*06c0*/  SHF.L.U32 R39, R41, 0x10, RZ ;  /* 0x0000001029277819 */ /* 0x000fe400000006ff */
[----:B------:R-:W-:Y:S02]  /*06d0*/  ISETP.NE.AND.EX P1, PT, R7, RZ, PT, P2 ;  /* 0x000000ff0700720c */ /* 0x000fe40003f25320 */
[----:B------:R-:W-:Y:S02]  /*06e0*/  SHF.L.U32 R42, R3, 0x10, RZ ;  /* 0x00000010032a7819 */ /* 0x000fe400000006ff */
[----:B------:R-:W-:Y:S02]  /*06f0*/  SHF.L.U32 R41, R2, 0x10, RZ ;  /* 0x0000001002297819 */ /* 0x000fe400000006ff */
[----:B------:R-:W-:Y:S02]  /*0700*/  SHF.L.U32 R44, R44, 0x10, RZ ;  /* 0x000000102c2c7819 */ /* 0x000fe400000006ff */
[----:B------:R-:W-:-:S02]  /*0710*/  SHF.L.U32 R46, R46, 0x10, RZ ;  /* 0x000000102e2e7819 */ /* 0x000fc400000006ff */
[----:B------:R-:W-:Y:S02]  /*0720*/  SHF.L.U32 R45, R45, 0x10, RZ ;  /* 0x000000102d2d7819 */ /* 0x000fe400000006ff */
[----:B------:R-:W-:Y:S02]  /*0730*/  SHF.L.U32 R48, R48, 0x10, RZ ;  /* 0x0000001030307819 */ /* 0x000fe400000006ff */
[----:B------:R-:W-:Y:S02]  /*0740*/  SHF.L.U32 R50, R50, 0x10, RZ ;  /* 0x0000001032327819 */ /* 0x000fe400000006ff */
[----:B------:R-:W-:Y:S02]  /*0750*/  SHF.L.U32 R49, R49, 0x10, RZ ;  /* 0x0000001031317819 */ /* 0x000fe400000006ff */
[----:B------:R-:W-:Y:S02]  /*0760*/  SHF.L.U32 R52, R52, 0x10, RZ ;  /* 0x0000001034347819 */ /* 0x000fe400000006ff */
[----:B0-----:R-:W-:-:S02]  /*0770*/  ISETP.NE.AND P3, PT, RZ, UR4, PT ;  /* 0x00000004ff007c0c */ /* 0x001fc4000bf65270 */
[----:B------:R-:W-:Y:S02]  /*0780*/  SHF.L.U32 R53, R53, 0x10, RZ ;  /* 0x0000001035357819 */ /* 0x000fe400000006ff */
[----:B------:R-:W-:Y:S02]  /*0790*/  SHF.L.U32 R54, R54, 0x10, RZ ;  /* 0x0000001036367819 */ /* 0x000fe400000006ff */
        /* <DEDUP_REMOVED lines=15> */
[----:B-1234-:R-:W-:-:S07]  /*0890*/  SHF.L.U32 R75, R75, 0x10, RZ ;  /* 0x000000104b4b7819 */ /* 0x01efce00000006ff */
.L_x_129:
[----:B------:R-:W-:Y:S01]  /*08a0*/  ISETP.NE.U32.AND P2, PT, RZ, UR10, PT ;  /* 0x0000000aff007c0c */ /* 0x000fe2000bf45070 */
[----:B-1----:R-:W0:Y:S01]  /*08b0*/  @P1 LDC.64 R16, c[0x0][0x398] ;  /* 0x0000e600ff101b82 */ /* 0x002e220000000a00 */
[----:B------:R-:W-:Y:S02]  /*08c0*/  IMAD R0, R77, UR5, RZ ;  /* 0x000000054d007c24 */ /* 0x000fe4000f8e02ff */
[----:B------:R-:W-:-:S03]  /*08d0*/  ISETP.NE.AND.EX P2, PT, RZ, UR11, PT, P2 ;  /* 0x0000000bff007c0c */ /* 0x000fc6000bf45320 */
[----:B------:R-:W-:Y:S02]  /*08e0*/  SHF.R.S32.HI R21, RZ, 0x1f, R0 ;  /* 0x0000001fff157819 */ /* 0x000fe40000011400 */
[----:B------:R-:W1:Y:S02]  /*08f0*/  LDC.64 R2, c[0x0][0x390] ;  /* 0x0000e400ff027b82 */ /* 0x000e640000000a00 */
[----:B------:R-:W-:-:S04]  /*0900*/  LEA.HI R21, R21, R0, RZ, 0x3 ;  /* 0x0000000015157211 */ /* 0x000fc800078f18ff */
[----:B------:R-:W-:Y:S02]  /*0910*/  LEA.HI.SX32 R25, R21, R28, 0x1d ;  /* 0x0000001c15197211 */ /* 0x000fe400078feaff */
[----:B------:R-:W2:Y:S03]  /*0920*/  @P2 LDC.64 R18, c[0x0][0x3a0] ;  /* 0x0000e800ff122b82 */ /* 0x000ea60000000a00 */
[----:B0-----:R-:W-:-:S05]  /*0930*/  @P1 IMAD.WIDE.U32 R26, R25, 0x10, R16 ;  /* 0x00000010191a1825 */ /* 0x001fca00078e0010 */
[----:B------:R0:W5:Y:S01]  /*0940*/  @P1 LDG.E.128 R8, desc[UR6][R26.64] ;  /* 0x000000061a081981 */ /* 0x000162000c1e1d00 */
[----:B-1----:R-:W-:-:S04]  /*0950*/  IMAD.WIDE.U32 R16, R25, 0x10, R2 ;  /* 0x0000001019107825 */ /* 0x002fc800078e0002 */
[----:B--2---:R-:W-:Y:S02]  /*0960*/  @P2 IMAD.WIDE.U32 R78, R25, 0x10, R18 ;  /* 0x00000010194e2825 */ /* 0x004fe400078e0012 */
[----:B------:R-:W5:Y:S04]  /*0970*/  LDG.E.128 R16, desc[UR6][R16.64] ;  /* 0x0000000610107981 */ /* 0x000f68000c1e1d00 */
[----:B------:R-:W2:Y:S02]  /*0980*/  @P2 LDG.E.128 R4, desc[UR6][R78.64] ;  /* 0x000000064e042981 */ /* 0x000ea4000c1e1d00 */
[----:B--2---:R-:W-:Y:S02]  /*0990*/  PRMT R20, R7, 0x7632, R20 ;  /* 0x0000763207147816 */ /* 0x004fe40000000014 */
[----:B------:R-:W-:-:S02]  /*09a0*/  PRMT R21, R6, 0x7632, R21 ;  /* 0x0000763206157816 */ /* 0x000fc40000000015 */
[----:B------:R-:W-:Y:S02]  /*09b0*/  PRMT R22, R5, 0x7632, R22 ;  /* 0x0000763205167816 */ /* 0x000fe40000000016 */
[----:B------:R-:W-:Y:S01]  /*09c0*/  PRMT R0, R4, 0x7632, R0 ;  /* 0x0000763204007816 */ /* 0x000fe20000000000 */
[----:B0-----:R-:W-:Y:S06]  /*09d0*/  @!P1 BRA `(.L_x_116) ;  /* 0x00000004005c9947 */ /* 0x001fec0003800000 */
[----:B-----5:R-:W-:Y:S02]  /*09e0*/  PRMT R12, R11, 0x7632, R12 ;  /* 0x000076320b0c7816 */ /* 0x020fe4000000000c */
[----:B------:R-:W-:Y:S02]  /*09f0*/  PRMT R13, R10, 0x7632, R13 ;  /* 0x000076320a0d7816 */ /* 0x000fe4000000000d */
[----:B------:R-:W-:Y:S02]  /*0a00*/  PRMT R14, R9, 0x7632, R14 ;  /* 0x00007632090e7816 */ /* 0x000fe4000000000e */
[----:B------:R-:W-:Y:S01]  /*0a10*/  PRMT R15, R8, 0x7632, R15 ;  /* 0x00007632080f7816 */ /* 0x000fe2000000000f */
[----:B------:R-:W-:Y:S06]  /*0a20*/  @!P2 BRA `(.L_x_117) ;  /* 0x0000000000c4a947 */ /* 0x000fec0003800000 */
[----:B------:R-:W-:Y:S01]  /*0a30*/  PRMT R23, R16, 0x7632, R23 ;  /* 0x0000763210177816 */ /* 0x000fe20000000017 */
[----:B------:R-:W-:Y:S01]  /*0a40*/  IMAD.U32 R78, R18, 0x10000, RZ ;  /* 0x00010000124e7824 */ /* 0x000fe200078e00ff */
[C---:B------:R-:W-:Y:S01]  /*0a50*/  PRMT R24, R17.reuse, 0x7632, R24 ;  /* 0x0000763211187816 */ /* 0x040fe20000000018 */
[----:B------:R-:W-:Y:S01]  /*0a60*/  IMAD.U32 R83, R0, 0x10000, RZ ;  /* 0x0001000000537824 */ /* 0x000fe200078e00ff */
[----:B------:R-:W-:Y:S02]  /*0a70*/  SHF.L.U32 R26, R17, 0x10, RZ ;  /* 0x00000010111a7819 */ /* 0x000fe400000006ff */
[----:B------:R-:W-:Y:S01]  /*0a80*/  SHF.L.U32 R16, R16, 0x10, RZ ;  /* 0x0000001010107819 */ /* 0x000fe200000006ff */
[----:B------:R-:W-:Y:S01]  /*0a90*/  IMAD.U32 R24, R24, 0x10000, RZ ;  /* 0x0001000018187824 */ /* 0x000fe200078e00ff */
[----:B------:R-:W-:Y:S02]  /*0aa0*/  SHF.L.U32 R17, R8, 0x10, RZ ;  /* 0x0000001008117819 */ /* 0x000fe400000006ff */
[----:B------:R-:W-:-:S02]  /*0ab0*/  PRMT R79, R19, 0x7632, R79 ;  /* 0x00007632134f7816 */ /* 0x000fc4000000004f */
[----:B------:R-:W-:Y:S01]  /*0ac0*/  PRMT R27, R18, 0x7632, R27 ;  /* 0x00007632121b7816 */ /* 0x000fe2000000001b */
[----:B------:R-:W-:Y:S01]  /*0ad0*/  FADD.FTZ R16, R16, R17 ;  /* 0x0000001110107221 */ /* 0x000fe20000010000 */
[----:B------:R-:W-:Y:S01]  /*0ae0*/  SHF.L.U32 R80, R19, 0x10, RZ ;  /* 0x0000001013507819 */ /* 0x000fe200000006ff */
        /* <DEDUP_REMOVED lines=37> */
.L_x_117:
[C---:B------:R-:W-:Y:S01]  /*0d40*/  PRMT R0, R16.reuse, 0x7632, R0 ;  /* 0x0000763210007816 */ /* 0x040fe20000000000 */
[----:B------:R-:W-:Y:S01]  /*0d50*/  IMAD.U32 R15, R15, 0x10000, RZ ;  /* 0x000100000f0f7824 */ /* 0x000fe200078e00ff */
[----:B------:R-:W-:Y:S02]  /*0d60*/  SHF.L.U32 R16, R16, 0x10, RZ ;  /* 0x0000001010107819 */ /* 0x000fe400000006ff */
[C---:B------:R-:W-:Y:S01]  /*0d70*/  PRMT R20, R17.reuse, 0x7632, R20 ;  /* 0x0000763211147816 */ /* 0x040fe20000000014 */
[----:B------:R-:W-:Y:S01]  /*0d80*/  IMAD.U32 R0, R0, 0x10000, RZ ;  /* 0x0001000000007824 */ /* 0x000fe200078e00ff */
[----:B------:R-:W-:Y:S01]  /*0d90*/  SHF.L.U32 R78, R17, 0x10, RZ ;  /* 0x00000010114e7819 */ /* 0x000fe200000006ff */
[----:B------:R-:W-:Y:S01]  /*0da0*/  IMAD.U32 R17, R8, 0x10000, RZ ;  /* 0x0001000008117824 */ /* 0x000fe200078e00ff */
[----:B------:R-:W-:Y:S01]  /*0db0*/  PRMT R22, R18, 0x7632, R22 ;  /* 0x0000763212167816 */ /* 0x000fe20000000016 */
[----:B------:R-:W-:Y:S01]  /*0dc0*/  FADD.FTZ R83, R0, R15 ;  /* 0x0000000f00537221 */ /* 0x000fe20000010000 */
[----:B------:R-:W-:Y:S01]  /*0dd0*/  PRMT R26, R19, 0x7632, R26 ;  /* 0x00007632131a7816 */ /* 0x000fe2000000001a */
[----:B------:R-:W-:Y:S01]  /*0de0*/  FADD.FTZ R24, R16, R17 ;  /* 0x0000001110187221 */ /* 0x000fe20000010000 */
[----:B------:R-:W-:-:S02]  /*0df0*/  SHF.L.U32 R18, R18, 0x10, RZ ;  /* 0x0000001012127819 */ /* 0x000fc400000006ff */
[----:B------:R-:W-:Y:S02]  /*0e00*/  SHF.L.U32 R21, R9, 0x10, RZ ;  /* 0x0000001009157819 */ /* 0x000fe400000006ff */
[----:B------:R-:W-:Y:S02]  /*0e10*/  SHF.L.U32 R23, R10, 0x10, RZ ;  /* 0x000000100a177819 */ /* 0x000fe400000006ff */
[----:B------:R-:W-:Y:S01]  /*0e20*/  SHF.L.U32 R19, R19, 0x10, RZ ;  /* 0x0000001013137819 */ /* 0x000fe200000006ff */
[----:B------:R-:W-:Y:S01]  /*0e30*/  FADD.FTZ R78, R78, R21 ;  /* 0x000000154e4e7221 */ /* 0x000fe20000010000 */
[----:B------:R-:W-:Y:S01]  /*0e40*/  SHF.L.U32 R81, R14, 0x10, RZ ;  /* 0x000000100e517819 */ /* 0x000fe200000006ff */
[----:B------:R-:W-:Y:S01]  /*0e50*/  FADD.FTZ R80, R18, R23 ;  /* 0x0000001712507221 */ /* 0x000fe20000010000 */
[----:B------:R-:W-:Y:S02]  /*0e60*/  SHF.L.U32 R13, R13, 0x10, RZ ;  /* 0x000000100d0d7819 */ /* 0x000fe400000006ff */
[----:B------:R-:W-:Y:S01]  /*0e70*/  SHF.L.U32 R17, R12, 0x10, RZ ;  /* 0x000000100c117819 */ /* 0x000fe200000006ff */
[----:B------:R-:W-:Y:S01]  /*0e80*/  IMAD.U32 R12, R11, 0x10000, RZ ;  /* 0x000100000b0c7824 */ /* 0x000fe200078e00ff */
[----:B------:R-:W-:-:S02]  /*0e90*/  SHF.L.U32 R26, R26, 0x10, RZ ;  /* 0x000000101a1a7819 */ /* 0x000fc400000006ff */
[----:B------:R-:W-:Y:S01]  /*0ea0*/  SHF.L.U32 R22, R22, 0x10, RZ ;  /* 0x0000001016167819 */ /* 0x000fe200000006ff */
[----:B------:R-:W-:Y:S01]  /*0eb0*/  FADD.FTZ R87, R19, R12 ;  /* 0x0000000c13577221 */ /* 0x000fe20000010000 */
[----:B------:R-:W-:Y:S01]  /*0ec0*/  SHF.L.U32 R20, R20, 0x10, RZ ;  /* 0x0000001014147819 */ /* 0x000fe200000006ff */
[----:B------:R-:W-:Y:S01]  /*0ed0*/  FADD.FTZ R82, R26, R17 ;  /* 0x000000111a527221 */ /* 0x000fe20000010000 */
[----:B------:R-:W-:Y:S01]  /*0ee0*/  F2FP.BF16.F32.PACK_AB R12, R83, R24 ;  /* 0x00000018530c723e */ /* 0x000fe200000010ff */
[----:B------:R-:W-:Y:S02]  /*0ef0*/  FADD.FTZ R85, R22, R13 ;  /* 0x0000000d16557221 */ /* 0x000fe40000010000 */
[----:B------:R-:W-:Y:S01]  /*0f00*/  FADD.FTZ R81, R20, R81 ;  /* 0x0000005114517221 */ /* 0x000fe20000010000 */
[----:B------:R-:W-:Y:S02]  /*0f10*/  F2FP.BF16.F32.PACK_AB R15, R82, R87 ;  /* 0x00000057520f723e */ /* 0x000fe400000010ff */
[----:B------:R-:W-:-:S02]  /*0f20*/  F2FP.BF16.F32.PACK_AB R14, R85, R80 ;  /* 0x00000050550e723e */ /* 0x000fc400000010ff */
[----:B------:R-:W-:Y:S01]  /*0f30*/  F2FP.BF16.F32.PACK_AB R13, R81, R78 ;  /* 0x0000004e510d723e */ /* 0x000fe200000010ff */
[----:B------:R-:W-:Y:S06]  /*0f40*/  BRA `(.L_x_118) ;  /* 0x0000000000b87947 */ /* 0x000fec0003800000 */
.L_x_116:
[----:B------:R-:W-:Y:S05]  /*0f50*/  @!P2 BRA `(.L_x_119) ;  /* 0x000000000084a947 */ /* 0x000fea0003800000 */
[----:B-----5:R-:W-:Y:S01]  /*0f60*/  PRMT R12, R16, 0x7632, R12 ;  /* 0x00007632100c7816 */ /* 0x020fe2000000000c */
[----:B------:R-:W-:Y:S01]  /*0f70*/  IMAD.U32 R13, R4, 0x10000, RZ ;  /* 0x00010000040d7824 */ /* 0x000fe200078e00ff */
[----:B------:R-:W-:Y:S01]  /*0f80*/  SHF.L.U32 R16, R16, 0x10, RZ ;  /* 0x0000001010107819 */ /* 0x000fe200000006ff */
[----:B------:R-:W-:Y:S01]  /*0f90*/  IMAD.U32 R83, R0, 0x10000, RZ ;  /* 0x0001000000537824 */ /* 0x000fe200078e00ff */
[----:B------:R-:W-:Y:S01]  /*0fa0*/  PRMT R14, R17, 0x7632, R14 ;  /* 0x00007632110e7816 */ /* 0x000fe2000000000e */
[----:B------:R-:W-:Y:S01]  /*0fb0*/  IMAD.U32 R12, R12, 0x10000, RZ ;  /* 0x000100000c0c7824 */ /* 0x000fe200078e00ff */
[----:B------:R-:W-:Y:S01]  /*0fc0*/  PRMT R15, R18, 0x7632, R15 ;  /* 0x00007632120f7816 */ /* 0x000fe2000000000f */
[----:B------:R-:W-:Y:S01]  /*0fd0*/  FADD.FTZ R24, R16, R13 ;  /* 0x0000000d10187221 */ /* 0x000fe20000010000 */
[----:B------:R-:W-:Y:S01]  /*0fe0*/  PRMT R26, R19, 0x7632, R26 ;  /* 0x00007632131a7816 */ /* 0x000fe2000000001a */
[----:B------:R-:W-:Y:S01]  /*0ff0*/  IMAD.U32 R16, R7, 0x10000, RZ ;  /* 0x0001000007107824 */ /* 0x000fe200078e00ff */
[----:B------:R-:W-:Y:S01]  /*1000*/  SHF.L.U32 R17, R17, 0x10, RZ ;  /* 0x0000001011117819 */ /* 0x000fe200000006ff */
        /* <DEDUP_REMOVED lines=22> */
.L_x_119:
[C---:B-----5:R-:W-:Y:S01]  /*1170*/  PRMT R82, R19.reuse, 0x7632, R82 ;  /* 0x0000763213527816 */ /* 0x060fe20000000052 */
[----:B------:R-:W-:Y:S01]  /*1180*/  IMAD.U32 R87, R19, 0x10000, RZ ;  /* 0x0001000013577824 */ /* 0x000fe200078e00ff */
[----:B------:R-:W-:Y:S02]  /*1190*/  PRMT R83, R16, 0x7632, R83 ;  /* 0x0000763210537816 */ /* 0x000fe40000000053 */
[C---:B------:R-:W-:Y:S01]  /*11a0*/  PRMT R81, R17.reuse, 0x7632, R81 ;  /* 0x0000763211517816 */ /* 0x040fe20000000051 */
[----:B------:R-:W-:Y:S01]  /*11b0*/  IMAD.U32 R82, R82, 0x10000, RZ ;  /* 0x0001000052527824 */ /* 0x000fe200078e00ff */
[----:B------:R-:W-:Y:S02]  /*11c0*/  PRMT R85, R18, 0x7632, R85 ;  /* 0x0000763212557816 */ /* 0x000fe40000000055 */
[----:B------:R-:W-:Y:S02]  /*11d0*/  SHF.L.U32 R24, R16, 0x10, RZ ;  /* 0x0000001010187819 */ /* 0x000fe400000006ff */
[----:B------:R-:W-:-:S02]  /*11e0*/  SHF.L.U32 R78, R17, 0x10, RZ ;  /* 0x00000010114e7819 */ /* 0x000fc400000006ff */
[----:B------:R-:W-:Y:S02]  /*11f0*/  SHF.L.U32 R80, R18, 0x10, RZ ;  /* 0x0000001012507819 */ /* 0x000fe400000006ff */
[----:B------:R-:W-:Y:S02]  /*1200*/  SHF.L.U32 R83, R83, 0x10, RZ ;  /* 0x0000001053537819 */ /* 0x000fe400000006ff */
[----:B------:R-:W-:Y:S02]  /*1210*/  SHF.L.U32 R81, R81, 0x10, RZ ;  /* 0x0000001051517819 */ /* 0x000fe400000006ff */
[----:B------:R-:W-:-:S07]  /*1220*/  SHF.L.U32 R85, R85, 0x10, RZ ;  /* 0x0000001055557819 */ /* 0x000fce00000006ff */
.L_x_118:
[----:B------:R-:W0:Y:S01]  /*1230*/  @P0 LDC.64 R20, c[0x0][0x3a8] ;  /* 0x0000ea00ff140b82 */ /* 0x000e220000000a00 */
[----:B------:R-:W-:-:S07]  /*1240*/  IADD3 R79, PT, PT, R25, 0x20, RZ ;  /* 0x00000020194f7810 */ /* 0x000fce0007ffe0ff */
[----:B------:R-:W1:Y:S08]  /*1250*/  @P1 LDC.64 R18, c[0x0][0x398] ;  /* 0x0000e600ff121b82 */ /* 0x000e700000000a00 */
[----:B------:R-:W2:Y:S01]  /*1260*/  @P2 LDC.64 R16, c[0x0][0x3a0] ;  /* 0x0000e800ff102b82 */ /* 0x000ea20000000a00 */
[----:B0-----:R-:W-:-:S05]  /*1270*/  @P0 IMAD.WIDE.U32 R20, R25, 0x10, R20 ;  /* 0x0000001019140825 */ /* 0x001fca00078e0014 */
[----:B------:R0:W-:Y:S01]  /*1280*/  @P0 STG.E.128 desc[UR6][R20.64], R12 ;  /* 0x0000000c14000986 */ /* 0x0001e2000c101d06 */
[----:B-1----:R-:W-:-:S05]  /*1290*/  @P1 IMAD.WIDE.U32 R22, R79, 0x10, R18 ;  /* 0x000000104f161825 */ /* 0x002fca00078e0012 */
[----:B------:R-:W3:Y:S01]  /*12a0*/  @P1 LDG.E.128 R8, desc[UR6][R22.64] ;  /* 0x0000000616081981 */ /* 0x000ee2000c1e1d00 */
[----:B--2---:R-:W-:-:S04]  /*12b0*/  @P2 IMAD.WIDE.U32 R26, R79, 0x10, R16 ;  /* 0x000000104f1a2825 */ /* 0x004fc800078e0010 */
[----:B------:R-:W-:Y:S01]  /*12c0*/  IMAD.WIDE.U32 R16, R79, 0x10, R2 ;  /* 0x000000104f107825 */ /* 0x000fe200078e0002 */
[----:B------:R-:W2:Y:S05]  /*12d0*/  @P2 LDG.E.128 R4, desc[UR6][R26.64] ;  /* 0x000000061a042981 */ /* 0x000eaa000c1e1d00 */
[----:B------:R-:W5:Y:S01]  /*12e0*/  LDG.E.128 R16, desc[UR6][R16.64] ;  /* 0x0000000610107981 */ /* 0x000f62000c1e1d00 */
[----:B------:R-:W-:-:S04]  /*12f0*/  UISETP.NE.U32.AND UP0, UPT, UR12, URZ, UPT ;  /* 0x000000ff0c00728c */ /* 0x000fc8000bf05070 */
[----:B------:R-:W-:Y:S01]  /*1300*/  UISETP.NE.AND.EX UP0, UPT, UR13, URZ, UPT, UP0 ;  /* 0x000000ff0d00728c */ /* 0x000fe2000bf05300 */
[----:B---3--:R-:W-:Y:S02]  /*1310*/  PRMT R89, R9, 0x7632, R89 ;  /* 0x0000763209597816 */ /* 0x008fe40000000059 */
[----:B------:R-:W-:Y:S02]  /*1320*/  PRMT R90, R8, 0x7632, R90 ;  /* 0x00007632085a7816 */ /* 0x000fe4000000005a */
[----:B------:R-:W-:Y:S02]  /*1330*/  PRMT R91, R11, 0x7632, R91 ;  /* 0x000076320b5b7816 */ /* 0x000fe4000000005b */
[----:B------:R-:W-:Y:S02]  /*1340*/  PRMT R92, R10, 0x7632, R92 ;  /* 0x000076320a5c7816 */ /* 0x000fe4000000005c */
[----:B--2---:R-:W-:Y:S02]  /*1350*/  PRMT R0, R7, 0x7632, R0 ;  /* 0x0000763207007816 */ /* 0x004fe40000000000 */
[----:B0-----:R-:W-:-:S02]  /*1360*/  PRMT R20, R6, 0x7632, R20 ;  /* 0x0000763206147816 */ /* 0x001fc40000000014 */
[----:B------:R-:W-:Y:S02]  /*1370*/  PRMT R22, R5, 0x7632, R22 ;  /* 0x0000763205167816 */ /* 0x000fe40000000016 */
[----:B------:R-:W-:Y:S01]  /*1380*/  PRMT R21, R4, 0x7632, R21 ;  /* 0x0000763204157816 */ /* 0x000fe20000000015 */
[----:B------:R-:W-:Y:S06]  /*1390*/  BRA.U UP0, `(.L_x_120) ;  /* 0x0000000100c47547 */ /* 0x000fec000b800000 */
[----:B------:R-:W-:-:S04]  /*13a0*/  UISETP.NE.U32.AND UP1, UPT, UR10, URZ, UPT ;  /* 0x000000ff0a00728c */ /* 0x000fc8000bf25070 */
[----:B------:R-:W-:-:S09]  /*13b0*/  UISETP.NE.AND.EX UP1, UPT, UR11, URZ, UPT, UP1 ;  /* 0x000000ff0b00728c */ /* 0x000fd2000bf25310 */
[----:B------:R-:W-:Y:S05]  /*13c0*/  BRA.U UP1, `(.L_x_121) ;  /* 0x0000000101347547 */ /* 0x000fea000b800000 */
[C---:B-----5:R-:W-:Y:S01]  /*13d0*/  PRMT R91, R18.reuse, 0x7632, R91 ;  /* 0x00007632125b7816 */ /* 0x060fe2000000005b */
[----:B------:R-:W-:Y:S01]  /*13e0*/  IMAD.U32 R88, R18, 0x10000, RZ ;  /* 0x0001000012587824 */ /* 0x000fe200078e00ff */
[C---:B------:R-:W-:Y:S02]  /*13f0*/  PRMT R95, R16.reuse, 0x7632, R95 ;  /* 0x00007632105f7816 */ /* 0x040fe4000000005f */
        /* <DEDUP_REMOVED lines=10> */
.L_x_121:
[----:B-----5:R-:W-:Y:S01]  /*14a0*/  SHF.L.U32 R84, R16, 0x10, RZ ;  /* 0x0000001010547819 */ /* 0x020fe200000006ff */
[----:B------:R-:W-:Y:S01]  /*14b0*/  IMAD.U32 R86, R17, 0x10000, RZ ;  /* 0x0001000011567824 */ /* 0x000fe200078e00ff */
[----:B------:R-:W-:Y:S01]  /*14c0*/  SHF.L.U32 R13, R4, 0x10, RZ ;  /* 0x00000010040d7819 */ /* 0x000fe200000006ff */
[----:B------:R-:W-:Y:S01]  /*14d0*/  IMAD.U32 R0, R0, 0x10000, RZ ;  /* 0x0001000000007824 */ /* 0x000fe200078e00ff */
[----:B------:R-:W-:Y:S02]  /*14e0*/  SHF.L.U32 R88, R18, 0x10, RZ ;  /* 0x0000001012587819 */ /* 0x000fe400000006ff */
[----:B------:R-:W-:Y:S01]  /*14f0*/  PRMT R16, R16, 0x7632, R16 ;  /* 0x0000763210107816 */ /* 0x000fe20000000010 */
[----:B------:R-:W-:Y:S01]  /*1500*/  FADD.FTZ R84, R13, R84 ;  /* 0x000000540d547221 */ /* 0x000fe20000010000 */
[----:B------:R-:W-:Y:S02]  /*1510*/  PRMT R17, R17, 0x7632, R17 ;  /* 0x0000763211117816 */ /* 0x000fe40000000011 */
[----:B------:R-:W-:-:S02]  /*1520*/  PRMT R18, R18, 0x7632, R18 ;  /* 0x0000763212127816 */ /* 0x000fc40000000012 */
[C---:B------:R-:W-:Y:S01]  /*1530*/  PRMT R12, R19.reuse, 0x7632, R12 ;  /* 0x00007632130c7816 */ /* 0x040fe2000000000c */
[----:B------:R-:W-:Y:S01]  /*1540*/  IMAD.U32 R19, R19, 0x10000, RZ ;  /* 0x0001000013137824 */ /* 0x000fe200078e00ff */
[----:B------:R-:W-:Y:S01]  /*1550*/  SHF.L.U32 R15, R5, 0x10, RZ ;  /* 0x00000010050f7819 */ /* 0x000fe200000006ff */
[----:B------:R-:W-:Y:S01]  /*1560*/  IMAD.U32 R17, R17, 0x10000, RZ ;  /* 0x0001000011117824 */ /* 0x000fe200078e00ff */
[----:B------:R-:W-:Y:S02]  /*1570*/  SHF.L.U32 R13, R6, 0x10, RZ ;  /* 0x00000010060d7819 */ /* 0x000fe400000006ff */
[----:B------:R-:W-:Y:S01]  /*1580*/  SHF.L.U32 R21, R21, 0x10, RZ ;  /* 0x0000001015157819 */ /* 0x000fe200000006ff */
[----:B------:R-:W-:Y:S01]  /*1590*/  FADD.FTZ R86, R15, R86 ;  /* 0x000000560f567221 */ /* 0x000fe20000010000 */
        /* <DEDUP_REMOVED lines=17> */
.L_x_120:
[----:B------:R-:W-:-:S04]  /*16b0*/  UISETP.NE.U32.AND UP1, UPT, UR10, URZ, UPT ;  /* 0x000000ff0a00728c */ /* 0x000fc8000bf25070 */
[----:B------:R-:W-:-:S09]  /*16c0*/  UISETP.NE.AND.EX UP1, UPT, UR11, URZ, UPT, UP1 ;  /* 0x000000ff0b00728c */ /* 0x000fd2000bf25310 */
[----:B------:R-:W-:Y:S05]  /*16d0*/  BRA.U UP1, `(.L_x_123) ;  /* 0x0000000101847547 */ /* 0x000fea000b800000 */
[----:B-----5:R-:W-:Y:S01]  /*16e0*/  SHF.L.U32 R84, R16, 0x10, RZ ;  /* 0x0000001010547819 */ /* 0x020fe200000006ff */
[----:B------:R-:W-:Y:S01]  /*16f0*/  IMAD.U32 R86, R17, 0x10000, RZ ;  /* 0x0001000011567824 */ /* 0x000fe200078e00ff */
[----:B------:R-:W-:Y:S01]  /*1700*/  SHF.L.U32 R13, R8, 0x10, RZ ;  /* 0x00000010080d7819 */ /* 0x000fe200000006ff */
[----:B------:R-:W-:Y:S01]  /*1710*/  IMAD.U32 R91, R91, 0x10000, RZ ;  /* 0x000100005b5b7824 */ /* 0x000fe200078e00ff */
[----:B------:R-:W-:Y:S02]  /*1720*/  SHF.L.U32 R88, R18, 0x10, RZ ;  /* 0x0000001012587819 */ /* 0x000fe400000006ff */
[----:B------:R-:W-:Y:S01]  /*1730*/  PRMT R0, R19, 0x7632, R0 ;  /* 0x0000763213007816 */ /* 0x000fe20000000000 */
[----:B------:R-:W-:Y:S01]  /*1740*/  FADD.FTZ R84, R13, R84 ;  /* 0x000000540d547221 */ /* 0x000fe20000010000 */
[----:B------:R-:W-:Y:S01]  /*1750*/  SHF.L.U32 R13, R10, 0x10, RZ ;  /* 0x000000100a0d7819 */ /* 0x000fe200000006ff */
[----:B------:R-:W-:Y:S01]  /*1760*/  IMAD.U32 R19, R19, 0x10000, RZ ;  /* 0x0001000013137824 */ /* 0x000fe200078e00ff */
[----:B------:R-:W-:-:S02]  /*1770*/  PRMT R16, R16, 0x7632, R16 ;  /* 0x0000763210107816 */ /* 0x000fc40000000010 */
[----:B------:R-:W-:Y:S01]  /*1780*/  PRMT R17, R17, 0x7632, R17 ;  /* 0x0000763211117816 */ /* 0x000fe20000000011 */
[----:B------:R-:W-:Y:S01]  /*1790*/  FADD.FTZ R88, R13, R88 ;  /* 0x000000580d587221 */ /* 0x000fe20000010000 */
[----:B------:R-:W-:Y:S02]  /*17a0*/  PRMT R18, R18, 0x7632, R18 ;  /* 0x0000763212127816 */ /* 0x000fe40000000012 */
[----:B------:R-:W-:Y:S02]  /*17b0*/  SHF.L.U32 R95, R90, 0x10, RZ ;  /* 0x000000105a5f7819 */ /* 0x000fe400000006ff */
        /* <DEDUP_REMOVED lines=11> */
[----:B------:R-:W-:Y:S02]  /*1870*/  FADD.FTZ R90, R90, R19 ;  /* 0x000000135a5a7221 */ /* 0x000fe40000010000 */
[----:B------:R-:W-:Y:S01]  /*1880*/  FADD.FTZ R91, R13, R92 ;  /* 0x0000005c0d5b7221 */ /* 0x000fe20000010000 */
[----:B------:R-:W-:Y:S01]  /*1890*/  F2FP.BF16.F32.PACK_AB R13, R93, R86 ;  /* 0x000000565d0d723e */ /* 0x000fe200000010ff */
[----:B------:R-:W-:Y:S01]  /*18a0*/  FADD.FTZ R95, R16, R95 ;  /* 0x0000005f105f7221 */ /* 0x000fe20000010000 */
[----:B------:R-:W-:Y:S02]  /*18b0*/  F2FP.BF16.F32.PACK_AB R15, R89, R90 ;  /* 0x0000005a590f723e */ /* 0x000fe400000010ff */
[----:B------:R-:W-:Y:S02]  /*18c0*/  F2FP.BF16.F32.PACK_AB R14, R91, R88 ;  /* 0x000000585b0e723e */ /* 0x000fe400000010ff */
[----:B------:R-:W-:Y:S01]  /*18d0*/  F2FP.BF16.F32.PACK_AB R12, R95, R84 ;  /* 0x000000545f0c723e */ /* 0x000fe200000010ff */
[----:B------:R-:W-:Y:S06]  /*18e0*/  BRA `(.L_x_122) ;  /* 0x0000000000c87947 */ /* 0x000fec0003800000 */
.L_x_123:
[C---:B-----5:R-:W-:Y:S01]  /*18f0*/  PRMT R12, R16.reuse, 0x7632, R12 ;  /* 0x00007632100c7816 */ /* 0x060fe2000000000c */
[----:B------:R-:W-:Y:S01]  /*1900*/  IMAD.U32 R16, R16, 0x10000, RZ ;  /* 0x0001000010107824 */ /* 0x000fe200078e00ff */
[----:B------:R-:W-:Y:S01]  /*1910*/  SHF.L.U32 R13, R90, 0x10, RZ ;  /* 0x000000105a0d7819 */ /* 0x000fe200000006ff */
[----:B------:R-:W-:Y:S01]  /*1920*/  IMAD.U32 R93, R22, 0x10000, RZ ;  /* 0x00010000165d7824 */ /* 0x000fe200078e00ff */
[----:B------:R-:W-:Y:S02]  /*1930*/  SHF.L.U32 R12, R12, 0x10, RZ ;  /* 0x000000100c0c7819 */ /* 0x000fe400000006ff */
[----:B------:R-:W-:Y:S02]  /*1940*/  PRMT R14, R17, 0x7632, R14 ;  /* 0x00007632110e7816 */ /* 0x000fe4000000000e */
[----:B------:R-:W-:Y:S01]  /*1950*/  SHF.L.U32 R26, R89, 0x10, RZ ;  /* 0x00000010591a7819 */ /* 0x000fe200000006ff */
[--C-:B------:R-:W-:Y:S01]  /*1960*/  FADD.FTZ R95, R12, R13.reuse ;  /* 0x0000000d0c5f7221 */ /* 0x100fe20000010000 */
[C---:B------:R-:W-:Y:S01]  /*1970*/  PRMT R13, R18.reuse, 0x7632, R13 ;  /* 0x00007632120d7816 */ /* 0x040fe2000000000d */
[----:B------:R-:W-:Y:S01]  /*1980*/  IMAD.U32 R18, R18, 0x10000, RZ ;  /* 0x0001000012127824 */ /* 0x000fe200078e00ff */
[----:B------:R-:W-:-:S02]  /*1990*/  SHF.L.U32 R15, R14, 0x10, RZ ;  /* 0x000000100e0f7819 */ /* 0x000fc400000006ff */
[----:B------:R-:W-:Y:S01]  /*19a0*/  SHF.L.U32 R17, R17, 0x10, RZ ;  /* 0x0000001011117819 */ /* 0x000fe200000006ff */
[----:B------:R-:W-:Y:S01]  /*19b0*/  IMAD.U32 R23, R13, 0x10000, RZ ;  /* 0x000100000d177824 */ /* 0x000fe200078e00ff */
[----:B------:R-:W-:Y:S01]  /*19c0*/  SHF.L.U32 R13, R8, 0x10, RZ ;  /* 0x00000010080d7819 */ /* 0x000fe200000006ff */
[----:B------:R-:W-:Y:S01]  /*19d0*/  FADD.FTZ R26, R15, R26 ;  /* 0x0000001a0f1a7221 */ /* 0x000fe20000010000 */
[----:B------:R-:W-:Y:S02]  /*19e0*/  PRMT R15, R19, 0x7632, R15 ;  /* 0x00007632130f7816 */ /* 0x000fe4000000000f */
[----:B------:R-:W-:Y:S01]  /*19f0*/  SHF.L.U32 R14, R9, 0x10, RZ ;  /* 0x00000010090e7819 */ /* 0x000fe200000006ff */
[----:B------:R-:W-:Y:S01]  /*1a00*/  FADD.FTZ R16, R13, R16 ;  /* 0x000000100d107221 */ /* 0x000fe20000010000 */
[----:B------:R-:W-:Y:S01]  /*1a10*/  PRMT R13, R11, 0x7632, R13 ;  /* 0x000076320b0d7816 */ /* 0x000fe2000000000d */
[----:B------:R-:W-:Y:S01]  /*1a20*/  FADD.FTZ R93, R93, R26 ;  /* 0x0000001a5d5d7221 */ /* 0x000fe20000010000 */
[----:B------:R-:W-:Y:S01]  /*1a30*/  SHF.L.U32 R86, R15, 0x10, RZ ;  /* 0x000000100f567819 */ /* 0x000fe200000006ff */
[C---:B------:R-:W-:Y:S01]  /*1a40*/  IMAD.U32 R15, R10.reuse, 0x10000, RZ ;  /* 0x000100000a0f7824 */ /* 0x040fe200078e00ff */
[----:B------:R-:W-:Y:S01]  /*1a50*/  PRMT R12, R10, 0x7632, R12 ;  /* 0x000076320a0c7816 */ /* 0x000fe2000000000c */
        /* <DEDUP_REMOVED lines=22> */
[----:B------:R-:W-:Y:S01]  /*1bc0*/  FADD.FTZ R95, R0, R95 ;  /* 0x0000005f005f7221 */ /* 0x000fe20000010000 */
[----:B------:R-:W-:-:S02]  /*1bd0*/  F2FP.BF16.F32.PACK_AB R13, R93, R86 ;  /* 0x000000565d0d723e */ /* 0x000fc400000010ff */
[----:B------:R-:W-:Y:S02]  /*1be0*/  F2FP.BF16.F32.PACK_AB R15, R89, R90 ;  /* 0x0000005a590f723e */ /* 0x000fe400000010ff */
[----:B------:R-:W-:Y:S02]  /*1bf0*/  F2FP.BF16.F32.PACK_AB R14, R91, R88 ;  /* 0x000000585b0e723e */ /* 0x000fe400000010ff */
[----:B------:R-:W-:-:S07]  /*1c00*/  F2FP.BF16.F32.PACK_AB R12, R95, R84 ;  /* 0x000000545f0c723e */ /* 0x000fce00000010ff */
.L_x_122:
        /* <DEDUP_REMOVED lines=10> */
[----:B------:R1:W5:Y:S05]  /*1cb0*/  @P1 LDG.E.128 R8, desc[UR6][R26.64] ;  /* 0x000000061a081981 */ /* 0x00036a000c1e1d00 */
[----:B------:R-:W5:Y:S01]  /*1cc0*/  LDG.E.128 R16, desc[UR6][R16.64] ;  /* 0x0000000610107981 */ /* 0x000f62000c1e1d00 */
[----:B---3--:R-:W-:Y:S02]  /*1cd0*/  PRMT R0, R7, 0x7632, R0 ;  /* 0x0000763207007816 */ /* 0x008fe40000000000 */
[----:B------:R-:W-:Y:S02]  /*1ce0*/  PRMT R2, R6, 0x7632, R2 ;  /* 0x0000763206027816 */ /* 0x000fe40000000002 */
[----:B------:R-:W-:-:S02]  /*1cf0*/  PRMT R3, R5, 0x7632, R3 ;  /* 0x0000763205037816 */ /* 0x000fc40000000003 */
[----:B0-----:R-:W-:Y:S01]  /*1d00*/  PRMT R20, R4, 0x7632, R20 ;  /* 0x0000763204147816 */ /* 0x001fe20000000014 */
[----:B-1----:R-:W-:Y:S06]  /*1d10*/  BRA.U UP0, `(.L_x_124) ;  /* 0x0000000100bc7547 */ /* 0x002fec000b800000 */
        /* <DEDUP_REMOVED lines=14> */
.L_x_125:
[----:B-----5:R-:W-:Y:S02]  /*1e00*/  PRMT R12, R16, 0x7632, R12 ;  /* 0x00007632100c7816 */ /* 0x020fe4000000000c */
[----:B------:R-:W-:Y:S02]  /*1e10*/  SHF.L.U32 R20, R20, 0x10, RZ ;  /* 0x0000001014147819 */ /* 0x000fe400000006ff */
[----:B------:R-:W-:Y:S01]  /*1e20*/  PRMT R14, R19, 0x7632, R14 ;  /* 0x00007632130e7816 */ /* 0x000fe2000000000e */
[----:B------:R-:W-:Y:S01]  /*1e30*/  IMAD.U32 R13, R12, 0x10000, RZ ;  /* 0x000100000c0d7824 */ /* 0x000fe200078e00ff */
[----:B------:R-:W-:Y:S01]  /*1e40*/  PRMT R12, R17, 0x7632, R12 ;  /* 0x00007632110c7816 */ /* 0x000fe2000000000c */
[----:B------:R-:W-:Y:S01]  /*1e50*/  IMAD.U32 R19, R19, 0x10000, RZ ;  /* 0x0001000013137824 */ /* 0x000fe200078e00ff */
[----:B------:R-:W-:Y:S01]  /*1e60*/  SHF.L.U32 R3, R3, 0x10, RZ ;  /* 0x0000001003037819 */ /* 0x000fe200000006ff */
[----:B------:R-:W-:Y:S01]  /*1e70*/  FADD.FTZ R22, R13, R20 ;  /* 0x000000140d167221 */ /* 0x000fe20000010000 */
[----:B------:R-:W-:Y:S01]  /*1e80*/  PRMT R13, R18, 0x7632, R13 ;  /* 0x00007632120d7816 */ /* 0x000fe2000000000d */
        /* <DEDUP_REMOVED lines=12> */
[----:B------:R-:W-:Y:S01]  /*1f50*/  SHF.L.U32 R16, R16, 0x10, RZ ;  /* 0x0000001010107819 */ /* 0x000fe200000006ff */
[----:B------:R-:W-:Y:S01]  /*1f60*/  FADD.FTZ R99, R99, R18 ;  /* 0x0000001263637221 */ /* 0x000fe20000010000 */
[----:B------:R-:W-:Y:S01]  /*1f70*/  SHF.L.U32 R92, R5, 0x10, RZ ;  /* 0x00000010055c7819 */ /* 0x000fe200000006ff */
[----:B------:R-:W-:Y:S01]  /*1f80*/  FADD.FTZ R94, R94, R19 ;  /* 0x000000135e5e7221 */ /* 0x000fe20000010000 */
[----:B------:R-:W-:-:S02]  /*1f90*/  SHF.L.U32 R27, R4, 0x10, RZ ;  /* 0x00000010041b7819 */ /* 0x000fc400000006ff */
[----:B------:R-:W-:Y:S01]  /*1fa0*/  F2FP.BF16.F32.PACK_AB R14, R26, R99 ;  /* 0x000000631a0e723e */ /* 0x000fe200000010ff */
[----:B------:R-:W-:Y:S01]  /*1fb0*/  FADD.FTZ R92, R92, R17 ;  /* 0x000000115c5c7221 */ /* 0x000fe20000010000 */
[----:B------:R-:W-:Y:S01]  /*1fc0*/  F2FP.BF16.F32.PACK_AB R15, R101, R94 ;  /* 0x0000005e650f723e */ /* 0x000fe200000010ff */
[----:B------:R-:W-:-:S03]  /*1fd0*/  FADD.FTZ R27, R27, R16 ;  /* 0x000000101b1b7221 */ /* 0x000fc60000010000 */
[----:B------:R-:W-:Y:S02]  /*1fe0*/  F2FP.BF16.F32.PACK_AB R13, R23, R92 ;  /* 0x0000005c170d723e */ /* 0x000fe400000010ff */
[----:B------:R-:W-:Y:S01]  /*1ff0*/  F2FP.BF16.F32.PACK_AB R12, R22, R27 ;  /* 0x0000001b160c723e */ /* 0x000fe200000010ff */
[----:B------:R-:W-:Y:S06]  /*2000*/  BRA `(.L_x_126) ;  /* 0x0000000400687947 */ /* 0x000fec0003800000 */
.L_x_124:
[----:B------:R-:W-:Y:S05]  /*2010*/  BRA.U UP1, `(.L_x_127) ;  /* 0x0000000101947547 */ /* 0x000fea000b800000 */
[----:B-----5:R-:W-:Y:S02]  /*2020*/  PRMT R2, R16, 0x7632, R2 ;  /* 0x0000763210027816 */ /* 0x020fe40000000002 */
[----:B------:R-:W-:Y:S02]  /*2030*/  PRMT R0, R8, 0x7632, R0 ;  /* 0x0000763208007816 */ /* 0x000fe40000000000 */
[----:B------:R-:W-:Y:S02]  /*2040*/  SHF.L.U32 R3, R2, 0x10, RZ ;  /* 0x0000001002037819 */ /* 0x000fe400000006ff */
[----:B------:R-:W-:Y:S01]  /*2050*/  PRMT R2, R17, 0x7632, R2 ;  /* 0x0000763211027816 */ /* 0x000fe20000000002 */
[----:B------:R-:W-:Y:S01]  /*2060*/  IMAD.U32 R0, R0, 0x10000, RZ ;  /* 0x0001000000007824 */ /* 0x000fe200078e00ff */
[C---:B------:R-:W-:Y:S01]  /*2070*/  PRMT R12, R19.reuse, 0x7632, R12 ;  /* 0x00007632130c7816 */ /* 0x040fe2000000000c */
[----:B------:R-:W-:Y:S01]  /*2080*/  IMAD.U32 R19, R19, 0x10000, RZ ;  /* 0x0001000013137824 */ /* 0x000fe200078e00ff */
[----:B------:R-:W-:Y:S01]  /*2090*/  SHF.L.U32 R23, R2, 0x10, RZ ;  /* 0x0000001002177819 */ /* 0x000fe200000006ff */
[--C-:B------:R-:W-:Y:S01]  /*20a0*/  FADD.FTZ R22, R3, R0.reuse ;  /* 0x0000000003167221 */ /* 0x100fe20000010000 */
[----:B------:R-:W-:Y:S01]  /*20b0*/  PRMT R3, R18, 0x7632, R3 ;  /* 0x0000763212037816 */ /* 0x000fe20000000003 */
[----:B------:R-:W-:Y:S01]  /*20c0*/  IMAD.U32 R17, R17, 0x10000, RZ ;  /* 0x0001000011117824 */ /* 0x000fe200078e00ff */
[----:B------:R-:W-:-:S02]  /*20d0*/  PRMT R0, R9, 0x7632, R0 ;  /* 0x0000763209007816 */ /* 0x000fc40000000000 */
[----:B------:R-:W-:Y:S02]  /*20e0*/  SHF.L.U32 R13, R3, 0x10, RZ ;  /* 0x00000010030d7819 */ /* 0x000fe400000006ff */
[----:B------:R-:W-:Y:S02]  /*20f0*/  PRMT R2, R10, 0x7632, R2 ;  /* 0x000076320a027816 */ /* 0x000fe40000000002 */
        /* <DEDUP_REMOVED lines=23> */
.L_x_127:
[----:B-----5:R-:W-:Y:S02]  /*2270*/  PRMT R12, R16, 0x7632, R12 ;  /* 0x00007632100c7816 */ /* 0x020fe4000000000c */
[C---:B------:R-:W-:Y:S01]  /*2280*/  PRMT R14, R17.reuse, 0x7632, R14 ;  /* 0x00007632110e7816 */ /* 0x040fe2000000000e */
[----:B------:R-:W-:Y:S01]  /*2290*/  IMAD.U32 R17, R17, 0x10000, RZ ;  /* 0x0001000011117824 */ /* 0x000fe200078e00ff */
[----:B------:R-:W-:Y:S02]  /*22a0*/  SHF.L.U32 R15, R12, 0x10, RZ ;  /* 0x000000100c0f7819 */ /* 0x000fe400000006ff */
[----:B------:R-:W-:Y:S02]  /*22b0*/  PRMT R12, R8, 0x7632, R12 ;  /* 0x00007632080c7816 */ /* 0x000fe4000000000c */
[----:B------:R-:W-:Y:S02]  /*22c0*/  PRMT R13, R9, 0x7632, R13 ;  /* 0x00007632090d7816 */ /* 0x000fe4000000000d */
[----:B------:R-:W-:Y:S01]  /*22d0*/  SHF.L.U32 R14, R14, 0x10, RZ ;  /* 0x000000100e0e7819 */ /* 0x000fe200000006ff */
[----:B------:R-:W-:Y:S01]  /*22e0*/  IMAD.U32 R12, R12, 0x10000, RZ ;  /* 0x000100000c0c7824 */ /* 0x000fe200078e00ff */
[----:B------:R-:W-:-:S02]  /*22f0*/  SHF.L.U32 R13, R13, 0x10, RZ ;  /* 0x000000100d0d7819 */ /* 0x000fc400000006ff */
[----:B------:R-:W-:Y:S01]  /*2300*/  SHF.L.U32 R101, R0, 0x10, RZ ;  /* 0x0000001000657819 */ /* 0x000fe200000006ff */
[----:B------:R-:W-:Y:S01]  /*2310*/  FADD.FTZ R12, R15, R12 ;  /* 0x0000000c0f0c7221 */ /* 0x000fe20000010000 */
[----:B------:R-:W-:Y:S01]  /*2320*/  PRMT R15, R18, 0x7632, R15 ;  /* 0x00007632120f7816 */ /* 0x000fe2000000000f */
[----:B------:R-:W-:Y:S01]  /*2330*/  FADD.FTZ R13, R14, R13 ;  /* 0x0000000d0e0d7221 */ /* 0x000fe20000010000 */
[----:B------:R-:W-:Y:S02]  /*2340*/  PRMT R14, R10, 0x7632, R14 ;  /* 0x000076320a0e7816 */ /* 0x000fe4000000000e */
[----:B------:R-:W-:Y:S02]  /*2350*/  SHF.L.U32 R21, R15, 0x10, RZ ;  /* 0x000000100f157819 */ /* 0x000fe400000006ff */
[----:B------:R-:W-:Y:S01]  /*2360*/  SHF.L.U32 R15, R20, 0x10, RZ ;  /* 0x00000010140f7819 */ /* 0x000fe200000006ff */
[----:B------:R-:W-:Y:S01]  /*2370*/  IMAD.U32 R14, R14, 0x10000, RZ ;  /* 0x000100000e0e7824 */ /* 0x000fe200078e00ff */
[----:B------:R-:W-:Y:S01]  /*2380*/  SHF.L.U32 R0, R9, 0x10, RZ ;  /* 0x0000001009007819 */ /* 0x000fe200000006ff */
[----:B------:R-:W-:Y:S01]  /*2390*/  IMAD.U32 R20, R3, 0x10000, RZ ;  /* 0x0001000003147824 */ /* 0x000fe200078e00ff */
[----:B------:R-:W-:Y:S01]  /*23a0*/  SHF.L.U32 R3, R2, 0x10, RZ ;  /* 0x0000001002037819 */ /* 0x000fe200000006ff */
[----:B------:R-:W-:Y:S01]  /*23b0*/  FADD.FTZ R22, R15, R12 ;  /* 0x0000000c0f167221 */ /* 0x000fe20000010000 */
[C---:B------:R-:W-:Y:S01]  /*23c0*/  PRMT R15, R19.reuse, 0x7632, R15 ;  /* 0x00007632130f7816 */ /* 0x040fe2000000000f */
[----:B------:R-:W-:Y:S01]  /*23d0*/  FADD.FTZ R17, R0, R17 ;  /* 0x0000001100117221 */ /* 0x000fe20000010000 */
[----:B------:R-:W-:Y:S01]  /*23e0*/  SHF.L.U32 R19, R19, 0x10, RZ ;  /* 0x0000001013137819 */ /* 0x000fe200000006ff */
[----:B------:R-:W-:Y:S01]  /*23f0*/  FADD.FTZ R14, R21, R14 ;  /* 0x0000000e150e7221 */ /* 0x000fe20000010000 */
[C---:B------:R-:W-:Y:S01]  /*2400*/  SHF.L.U32 R0, R11.reuse, 0x10, RZ ;  /* 0x000000100b007819 */ /* 0x040fe200000006ff */
[----:B------:R-:W-:Y:S01]  /*2410*/  FADD.FTZ R23, R20, R13 ;  /* 0x0000000d14177221 */ /* 0x000fe20000010000 */
[----:B------:R-:W-:Y:S01]  /*2420*/  SHF.L.U32 R18, R18, 0x10, RZ ;  /* 0x0000001012127819 */ /* 0x000fe200000006ff */
[----:B------:R-:W-:Y:S01]  /*2430*/  IMAD.U32 R13, R10, 0x10000, RZ ;  /* 0x000100000a0d7824 */ /* 0x000fe200078e00ff */
[----:B------:R-:W-:Y:S01]  /*2440*/  PRMT R12, R11, 0x7632, R12 ;  /* 0x000076320b0c7816 */ /* 0x000fe2000000000c */
[----:B------:R-:W-:Y:S01]  /*2450*/  FADD.FTZ R19, R0, R19 ;  /* 0x0000001300137221 */ /* 0x000fe20000010000 */
[----:B------:R-:W-:Y:S01]  /*2460*/  FADD.FTZ R26, R3, R14 ;  /* 0x0000000e031a7221 */ /* 0x000fe20000010000 */
[----:B------:R-:W-:Y:S01]  /*2470*/  SHF.L.U32 R0, R6, 0x10, RZ ;  /* 0x0000001006007819 */ /* 0x000fe200000006ff */
[----:B------:R-:W-:Y:S01]  /*2480*/  FADD.FTZ R13, R13, R18 ;  /* 0x000000120d0d7221 */ /* 0x000fe20000010000 */
[----:B------:R-:W-:-:S02]  /*2490*/  SHF.L.U32 R15, R15, 0x10, RZ ;  /* 0x000000100f0f7819 */ /* 0x000fc400000006ff */
[----:B------:R-:W-:Y:S01]  /*24a0*/  SHF.L.U32 R12, R12, 0x10, RZ ;  /* 0x000000100c0c7819 */ /* 0x000fe200000006ff */
[----:B------:R-:W-:Y:S01]  /*24b0*/  FADD.FTZ R99, R0, R13 ;  /* 0x0000000d00637221 */ /* 0x000fe20000010000 */
[----:B------:R-:W-:Y:S01]  /*24c0*/  SHF.L.U32 R16, R16, 0x10, RZ ;  /* 0x0000001010107819 */ /* 0x000fe200000006ff */
[----:B------:R-:W-:Y:S01]  /*24d0*/  IMAD.U32 R0, R4, 0x10000, RZ ;  /* 0x0001000004007824 */ /* 0x000fe200078e00ff */
        /* <DEDUP_REMOVED lines=8> */
[----:B------:R-:W-:Y:S01]  /*2560*/  FADD.FTZ R92, R92, R17 ;  /* 0x000000115c5c7221 */ /* 0x000fe20000010000 */
[----:B------:R-:W-:-:S02]  /*2570*/  FADD.FTZ R27, R0, R3 ;  /* 0x00000003001b7221 */ /* 0x000fc40000010000 */
[----:B------:R-:W-:Y:S02]  /*2580*/  F2FP.BF16.F32.PACK_AB R15, R101, R94 ;  /* 0x0000005e650f723e */ /* 0x000fe400000010ff */
[----:B------:R-:W-:Y:S02]  /*2590*/  F2FP.BF16.F32.PACK_AB R13, R23, R92 ;  /* 0x0000005c170d723e */ /* 0x000fe400000010ff */
[----:B------:R-:W-:-:S07]  /*25a0*/  F2FP.BF16.F32.PACK_AB R12, R22, R27 ;  /* 0x0000001b160c723e */ /* 0x000fce00000010ff */
.L_x_126:
[----:B------:R-:W-:Y:S01]  /*25b0*/  FADD.FTZ R0, RZ, R24 ;  /* 0x00000018ff007221 */ /* 0x000fe20000010000 */
[----:B------:R-:W0:Y:S01]  /*25c0*/  @P0 LDC.64 R2, c[0x0][0x3a8] ;  /* 0x0000ea00ff020b82 */ /* 0x000e220000000a00 */
[----:B------:R-:W-:Y:S01]  /*25d0*/  UMOV UR4, 0xffffffff ;  /* 0xffffffff00047882 */ /* 0x000fe20000000000 */
[----:B------:R-:W-:Y:S01]  /*25e0*/  ISETP.NE.AND P2, PT, R28, RZ, PT ;  /* 0x000000ff1c00720c */ /* 0x000fe20003f45270 */
        /* <DEDUP_REMOVED lines=12> */
[----:B0-----:R-:W-:-:S04]  /*26b0*/  FADD.FTZ R3, R0, R93 ;  /* 0x0000005d00037221 */ /* 0x001fc80000010000 */
        /* <DEDUP_REMOVED lines=11> */
[----:B------:R-:W-:Y:S01]  /*2770*/  FADD.FTZ R0, R0, R101 ;  /* 0x0000006500007221 */ /* 0x000fe20000010000 */
        /* <DEDUP_REMOVED lines=11> */
[----:B------:R-:W0:Y:S02]  /*2830*/  LDC R2, c[0x0][0x400] ;  /* 0x00010000ff027b82 */ /* 0x000e240000000800 */
[----:B0-----:R-:W-:-:S04]  /*2840*/  FMUL.FTZ R17, R17, R2 ;  /* 0x0000000211117220 */ /* 0x001fc80000410000 */
        /* <DEDUP_REMOVED lines=57> */
.L_x_141:
[----:B-1----:R-:W-:Y:S01]  /*2be0*/  FADD.FTZ R21, R18, R21 ;  /* 0x0000001512157221 */ /* 0x002fe20000010000 */
[----:B------:R-:W-:-:S03]  /*2bf0*/  FMUL.FTZ R16, R17, R17 ;  /* 0x0000001111107220 */ /* 0x000fc60000410000 */
[----:B------:R-:W-:Y:S02]  /*2c00*/  FFMA.FTZ R0, R21, R2, UR8 ;  /* 0x0000000815007e23 */ /* 0x000fe40008010002 */
[----:B------:R-:W1:Y:S01]  /*2c10*/  @!P2 LDC.64 R2, c[0x0][0x3c0] ;  /* 0x0000f000ff02ab82 */ /* 0x000e620000000a00 */
[----:B------:R-:W-:-:S05]  /*2c20*/  FSEL R19, R16, RZ, P3 ;  /* 0x000000ff10137208 */ /* 0x000fca0001800000 */
[----:B------:R-:W-:Y:S01]  /*2c30*/  FADD.FTZ R19, R0, R19 ;  /* 0x0000001300137221 */ /* 0x000fe20000010000 */
[----:B------:R-:W-:-:S03]  /*2c40*/  FSEL R0, R17, RZ, !P3 ;  /* 0x000000ff11007208 */ /* 0x000fc60005800000 */
[----:B------:R-:W2:Y:S02]  /*2c50*/  MUFU.RSQ R103, R19 ;  /* 0x0000001300677308 */ /* 0x000ea40000001400 */
[C---:B------:R-:W-:Y:S01]  /*2c60*/  FADD.FTZ R80, -R0.reuse, R80 ;  /* 0x0000005000507221 */ /* 0x040fe20000010100 */
[C---:B0-----:R-:W-:Y:S01]  /*2c70*/  FADD.FTZ R18, -R0.reuse, R87 ;  /* 0x0000005700127221 */ /* 0x041fe20000010100 */
[C---:B------:R-:W-:Y:S01]  /*2c80*/  FADD.FTZ R82, -R0.reuse, R82 ;  /* 0x0000005200527221 */ /* 0x040fe20000010100 */
        /* <DEDUP_REMOVED lines=8> */
[----:B------:R-:W-:Y:S01]  /*2d10*/  FADD.FTZ R86, -R0, R86 ;  /* 0x0000005600567221 */ /* 0x000fe20000010100 */
[----:B-1----:R-:W-:-:S04]  /*2d20*/  @!P2 IMAD.WIDE R2, R77, 0x4, R2 ;  /* 0x000000044d02a825 */ /* 0x002fc800078e0202 */
[C---:B------:R-:W-:Y:S01]  /*2d30*/  FADD.FTZ R90, -R0.reuse, R90 ;  /* 0x0000005a005a7221 */ /* 0x040fe20000010100 */
[C---:B------:R-:W-:Y:S01]  /*2d40*/  FADD.FTZ R22, -R0.reuse, R22 ;  /* 0x0000001600167221 */ /* 0x040fe20000010100 */
[C---:B------:R-:W-:Y:S01]  /*2d50*/  FADD.FTZ R92, -R0.reuse, R92 ;  /* 0x0000005c005c7221 */ /* 0x040fe20000010100 */
[C---:B--2---:R-:W-:Y:S01]  /*2d60*/  FMUL.FTZ R21, R103.reuse, R80 ;  /* 0x0000005067157220 */ /* 0x044fe20000410000 */
[----:B------:R0:W-:Y:S01]  /*2d70*/  @!P2 STG.E desc[UR6][R2.64], R17 ;  /* 0x000000110200a986 */ /* 0x0001e2000c101906 */
[C---:B------:R-:W-:Y:S01]  /*2d80*/  FMUL.FTZ R82, R103.reuse, R82 ;  /* 0x0000005267527220 */ /* 0x040fe20000410000 */
[C---:B------:R-:W-:Y:S01]  /*2d90*/  FMUL.FTZ R16, R103.reuse, R16 ;  /* 0x0000001067107220 */ /* 0x040fe20000410000 */
[C---:B------:R-:W-:Y:S01]  /*2da0*/  FMUL.FTZ R78, R103.reuse, R78 ;  /* 0x0000004e674e7220 */ /* 0x040fe20000410000 */
[----:B------:R-:W-:Y:S01]  /*2db0*/  FADD.FTZ R80, -R0, R91 ;  /* 0x0000005b00507221 */ /* 0x000fe20000010100 */
[----:B------:R-:W-:Y:S01]  /*2dc0*/  FFMA.FTZ R19, R82, R70, R69 ;  /* 0x0000004652137223 */ /* 0x000fe20000010045 */
[C---:B------:R-:W-:Y:S01]  /*2dd0*/  FMUL.FTZ R81, R103.reuse, R96 ;  /* 0x0000006067517220 */ /* 0x040fe20000410000 */
[C---:B------:R-:W-:Y:S01]  /*2de0*/  FADD.FTZ R82, -R0.reuse, R89 ;  /* 0x0000005900527221 */ /* 0x040fe20000010100 */
[C---:B------:R-:W-:Y:S01]  /*2df0*/  FMUL.FTZ R80, R103.reuse, R80 ;  /* 0x0000005067507220 */ /* 0x040fe20000410000 */
[----:B------:R-:W-:Y:S01]  /*2e00*/  FADD.FTZ R94, -R0, R94 ;  /* 0x0000005e005e7221 */ /* 0x000fe20000010100 */
[C---:B------:R-:W-:Y:S01]  /*2e10*/  FMUL.FTZ R86, R103.reuse, R86 ;  /* 0x0000005667567220 */ /* 0x040fe20000410000 */
[C---:B------:R-:W-:Y:S01]  /*2e20*/  FMUL.FTZ R90, R103.reuse, R90 ;  /* 0x0000005a675a7220 */ /* 0x040fe20000410000 */
[----:B0-----:R-:W-:Y:S01]  /*2e30*/  FMUL.FTZ R2, R103, R18 ;  /* 0x0000001267027220 */ /* 0x001fe20000410000 */
[----:B------:R-:W-:Y:S01]  /*2e40*/  FFMA.FTZ R18, R21, R49, R38 ;  /* 0x0000003115127223 */ /* 0x000fe20000010026 */
[----:B------:R-:W-:Y:S01]  /*2e50*/  FFMA.FTZ R3, R16, R72, R71 ;  /* 0x0000004810037223 */ /* 0x000fe20000010047 */
[----:B------:R-:W-:Y:S01]  /*2e60*/  FADD.FTZ R16, -R0, R83 ;  /* 0x0000005300107221 */ /* 0x000fe20000010100 */
[----:B------:R-:W-:Y:S01]  /*2e70*/  FFMA.FTZ R2, R2, R50, R37 ;  /* 0x0000003202027223 */ /* 0x000fe20000010025 */
[C---:B------:R-:W-:Y:S01]  /*2e80*/  FMUL.FTZ R17, R103.reuse, R24 ;  /* 0x0000001867117220 */ /* 0x040fe20000410000 */
[----:B------:R-:W-:Y:S01]  /*2e90*/  FMUL.FTZ R24, R103, R20 ;  /* 0x0000001467187220 */ /* 0x000fe20000410000 */
[----:B------:R-:W-:Y:S01]  /*2ea0*/  F2FP.BF16.F32.PACK_AB R18, R3, R18 ;  /* 0x000000120312723e */ /* 0x000fe200000010ff */
[----:B------:R-:W-:Y:S01]  /*2eb0*/  FMUL.FTZ R20, R103, R16 ;  /* 0x0000001067147220 */ /* 0x000fe20000410000 */
[----:B------:R-:W-:Y:S01]  /*2ec0*/  F2FP.BF16.F32.PACK_AB R19, R19, R2 ;  /* 0x000000021313723e */ /* 0x000fe200000010ff */
[----:B------:R-:W-:Y:S01]  /*2ed0*/  FFMA.FTZ R16, R17, R51, R40 ;  /* 0x0000003311107223 */ /* 0x000fe20000010028 */
[----:B------:R-:W0:Y:S01]  /*2ee0*/  @!P2 LDC.64 R2, c[0x0][0x3c8] ;  /* 0x0000f200ff02ab82 */ /* 0x000e220000000a00 */
[----:B------:R-:W-:Y:S01]  /*2ef0*/  FFMA.FTZ R17, R78, R52, R39 ;  /* 0x000000344e117223 */ /* 0x000fe20000010027 */
[----:B------:R-:W-:Y:S01]  /*2f00*/  FFMA.FTZ R24, R24, R74, R73 ;  /* 0x0000004a18187223 */ /* 0x000fe20000010049 */
[----:B------:R-:W-:Y:S01]  /*2f10*/  FFMA.FTZ R27, R80, R64, R63 ;  /* 0x00000040501b7223 */ /* 0x000fe2000001003f */
[----:B------:R-:W-:Y:S01]  /*2f20*/  FADD.FTZ R78, -R0, R93 ;  /* 0x0000005d004e7221 */ /* 0x000fe20000010100 */
[C---:B------:R-:W-:Y:S01]  /*2f30*/  FMUL.FTZ R82, R103.reuse, R82 ;  /* 0x0000005267527220 */ /* 0x040fe20000410000 */
[C---:B------:R-:W-:Y:S01]  /*2f40*/  FMUL.FTZ R22, R103.reuse, R22 ;  /* 0x0000001667167220 */ /* 0x040fe20000410000 */
[----:B------:R-:W-:Y:S01]  /*2f50*/  F2FP.BF16.F32.PACK_AB R17, R24, R17 ;  /* 0x000000111811723e */ /* 0x000fe200000010ff */
[----:B------:R-:W-:Y:S01]  /*2f60*/  FADD.FTZ R24, -R0, R95 ;  /* 0x0000005f00187221 */ /* 0x000fe20000010100 */
[C---:B------:R-:W-:Y:S01]  /*2f70*/  FMUL.FTZ R78, R103.reuse, R78 ;  /* 0x0000004e674e7220 */ /* 0x040fe20000410000 */
[C---:B------:R-:W-:Y:S01]  /*2f80*/  FMUL.FTZ R92, R103.reuse, R92 ;  /* 0x0000005c675c7220 */ /* 0x040fe20000410000 */
[----:B------:R-:W-:Y:S01]  /*2f90*/  FMUL.FTZ R94, R103, R94 ;  /* 0x0000005e675e7220 */ /* 0x000fe20000410000 */
[----:B------:R-:W-:Y:S01]  /*2fa0*/  FFMA.FTZ R82, R82, R62, R61 ;  /* 0x0000003e52527223 */ /* 0x000fe2000001003d */
[----:B------:R-:W-:Y:S01]  /*2fb0*/  FFMA.FTZ R78, R78, R66, R65 ;  /* 0x000000424e4e7223 */ /* 0x000fe20000010041 */
[----:B------:R-:W-:Y:S01]  /*2fc0*/  FFMA.FTZ R92, R92, R44, R35 ;  /* 0x0000002c5c5c7223 */ /* 0x000fe20000010023 */
[----:B0-----:R-:W-:-:S05]  /*2fd0*/  @!P2 IMAD.WIDE R2, R77, 0x4, R2 ;  /* 0x000000044d02a825 */ /* 0x001fca00078e0202 */
[----:B------:R0:W-:Y:S02]  /*2fe0*/  @!P2 STG.E desc[UR6][R2.64], R103 ;  /* 0x000000670200a986 */ /* 0x0001e4000c101906 */
[----:B0-----:R-:W-:Y:S02]  /*2ff0*/  FFMA.FTZ R3, R20, R76, R75 ;  /* 0x0000004c14037223 */ /* 0x001fe4000001004b */
[----:B------:R-:W0:Y:S03]  /*3000*/  LDC.64 R20, c[0x0][0x428] ;  /* 0x00010a00ff147b82 */ /* 0x000e260000000a00 */
[----:B------:R-:W-:Y:S01]  /*3010*/  F2FP.BF16.F32.PACK_AB R16, R3, R16 ;  /* 0x000000100310723e */ /* 0x000fe200000010ff */
[----:B0-----:R-:W-:-:S05]  /*3020*/  IMAD.WIDE.U32 R2, R25, 0x10, R20 ;  /* 0x0000001019027825 */ /* 0x001fca00078e0014 */
[----:B------:R0:W-:Y:S02]  /*3030*/  STG.E.128 desc[UR6][R2.64], R16 ;  /* 0x0000001002007986 */ /* 0x0001e4000c101d06 */
[C---:B0-----:R-:W-:Y:S01]  /*3040*/  FADD.FTZ R18, -R0.reuse, R101 ;  /* 0x0000006500127221 */ /* 0x041fe20000010100 */
[C---:B------:R-:W-:Y:S01]  /*3050*/  FMUL.FTZ R3, R103.reuse, R88 ;  /* 0x0000005867037220 */ /* 0x040fe20000410000 */
[C---:B------:R-:W-:Y:S01]  /*3060*/  FMUL.FTZ R88, R103.reuse, R26 ;  /* 0x0000001a67587220 */ /* 0x040fe20000410000 */
[C---:B------:R-:W-:Y:S01]  /*3070*/  FADD.FTZ R2, -R0.reuse, R23 ;  /* 0x0000001700027221 */ /* 0x040fe20000010100 */
[----:B------:R-:W-:Y:S01]  /*3080*/  FMUL.FTZ R96, R103, R18 ;  /* 0x0000001267607220 */ /* 0x000fe20000410000 */
[----:B------:R-:W-:Y:S01]  /*3090*/  FFMA.FTZ R18, R3, R45, R30 ;  /* 0x0000002d03127223 */ /* 0x000fe2000001001e */
[----:B------:R-:W-:Y:S01]  /*30a0*/  FADD.FTZ R16, -R0, R99 ;  /* 0x0000006300107221 */ /* 0x000fe20000010100 */
[C---:B------:R-:W-:Y:S01]  /*30b0*/  FMUL.FTZ R23, R103.reuse, R84 ;  /* 0x0000005467177220 */ /* 0x040fe20000410000 */
[C---:B------:R-:W-:Y:S01]  /*30c0*/  FMUL.FTZ R0, R103.reuse, R24 ;  /* 0x0000001867007220 */ /* 0x040fe20000410000 */
[----:B------:R-:W-:Y:S01]  /*30d0*/  FMUL.FTZ R84, R103, R2 ;  /* 0x0000000267547220 */ /* 0x000fe20000410000 */
[----:B------:R-:W-:Y:S01]  /*30e0*/  F2FP.BF16.F32.PACK_AB R18, R27, R18 ;  /* 0x000000121b12723e */ /* 0x000fe200000010ff */
[----:B------:R-:W-:Y:S01]  /*30f0*/  FMUL.FTZ R83, R103, R16 ;  /* 0x0000001067537220 */ /* 0x000fe20000410000 */
[----:B------:R-:W0:Y:S01]  /*3100*/  LDC.64 R26, c[0x0][0x380] ;  /* 0x0000e000ff1a7b82 */ /* 0x000e220000000a00 */
[----:B------:R-:W-:-:S04]  /*3110*/  IMAD.WIDE.U32 R2, R79, 0x10, R20 ;  /* 0x000000104f027825 */ /* 0x000fc800078e0014 */
[----:B------:R-:W-:Y:S01]  /*3120*/  FFMA.FTZ R17, R86, R48, R31 ;  /* 0x0000003056117223 */ /* 0x000fe2000001001f */
[----:B------:R-:W-:Y:S01]  /*3130*/  FFMA.FTZ R19, R90, R46, R29 ;  /* 0x0000002e5a137223 */ /* 0x000fe2000001001d */
[----:B------:R-:W-:Y:S01]  /*3140*/  FFMA.FTZ R16, R23, R47, R32 ;  /* 0x0000002f17107223 */ /* 0x000fe20000010020 */
[----:B------:R-:W-:-:S04]  /*3150*/  IMAD.WIDE.U32 R24, R97, 0x10, R20 ;  /* 0x0000001061187825 */ /* 0x000fc800078e0014 */
[----:B------:R-:W-:Y:S01]  /*3160*/  FFMA.FTZ R21, R0, R68, R67 ;  /* 0x0000004400157223 */ /* 0x000fe20000010043 */
[----:B------:R-:W-:Y:S01]  /*3170*/  FFMA.FTZ R20, R81, R43, R36 ;  /* 0x0000002b51147223 */ /* 0x000fe20000010024 */
[----:B------:R-:W-:Y:S01]  /*3180*/  FFMA.FTZ R83, R83, R41, R34 ;  /* 0x0000002953537223 */ /* 0x000fe20000010022 */
[----:B------:R-:W-:Y:S01]  /*3190*/  FFMA.FTZ R23, R94, R42, R33 ;  /* 0x0000002a5e177223 */ /* 0x000fe20000010021 */
[----:B------:R-:W-:Y:S01]  /*31a0*/  FFMA.FTZ R96, R96, R54, R53 ;  /* 0x0000003660607223 */ /* 0x000fe20000010035 */
[----:B------:R-:W-:Y:S01]  /*31b0*/  FFMA.FTZ R88, R88, R56, R55 ;  /* 0x0000003858587223 */ /* 0x000fe20000010037 */
[----:B------:R-:W-:Y:S01]  /*31c0*/  FFMA.FTZ R81, R84, R58, R57 ;  /* 0x0000003a54517223 */ /* 0x000fe20000010039 */
[----:B------:R-:W-:Y:S01]  /*31d0*/  FFMA.FTZ R79, R22, R60, R59 ;  /* 0x0000003c164f7223 */ /* 0x000fe2000001003b */
[----:B------:R-:W-:Y:S02]  /*31e0*/  F2FP.BF16.F32.PACK_AB R19, R82, R19 ;  /* 0x000000135213723e */ /* 0x000fe400000010ff */
[----:B------:R-:W-:-:S02]  /*31f0*/  F2FP.BF16.F32.PACK_AB R17, R78, R17 ;  /* 0x000000114e11723e */ /* 0x000fc400000010ff */
[----:B------:R-:W-:Y:S02]  /*3200*/  F2FP.BF16.F32.PACK_AB R16, R21, R16 ;  /* 0x000000101510723e */ /* 0x000fe400000010ff */
[----:B------:R-:W-:Y:S02]  /*3210*/  F2FP.BF16.F32.PACK_AB R23, R96, R23 ;  /* 0x000000176017723e */ /* 0x000fe400000010ff */
[----:B------:R-:W-:Y:S01]  /*3220*/  F2FP.BF16.F32.PACK_AB R22, R88, R83 ;  /* 0x000000535816723e */ /* 0x000fe200000010ff */
[----:B------:R1:W-:Y:S01]  /*3230*/  STG.E.128 desc[UR6][R2.64], R16 ;  /* 0x0000001002007986 */ /* 0x0003e2000c101d06 */
[----:B------:R-:W-:Y:S02]  /*3240*/  F2FP.BF16.F32.PACK_AB R21, R81, R92 ;  /* 0x0000005c5115723e */ /* 0x000fe400000010ff */
[----:B------:R-:W-:Y:S02]  /*3250*/  F2FP.BF16.F32.PACK_AB R20, R79, R20 ;  /* 0x000000144f14723e */ /* 0x000fe400000010ff */
[----:B0-----:R-:W-:-:S03]  /*3260*/  LEA R77, R26, R77, 0x2 ;  /* 0x0000004d1a4d7211 */ /* 0x001fc600078e10ff */
[----:B------:R1:W-:Y:S01]  /*3270*/  STG.E.128 desc[UR6][R24.64], R20 ;  /* 0x0000001418007986 */ /* 0x0003e2000c101d06 */
[----:B------:R-:W-:-:S13]  /*3280*/  ISETP.GE.AND P2, PT, R77, R27, PT ;  /* 0x0000001b4d00720c */ /* 0x000fda0003f46270 */
[----:B------:R-:W-:Y:S05]  /*3290*/  @!P2 BRA `(.L_x_129) ;  /* 0xffffffd40080a947 */ /* 0x000fea000383ffff */
[----:B------:R-:W-:Y:S05]  /*32a0*/  EXIT ;  /* 0x000000000000794d */ /* 0x000fea0003800000 */
.L_x_128:
[----:B------:R-:W-:Y:S01]  /*32b0*/  HFMA2 R96, -RZ, RZ, 0, 5.9604644775390625e-08 ;  /* 0x00000001ff607431 */ /* 0x000fe200000001ff */
[----:B------:R-:W-:Y:S01]  /*32c0*/  BSSY B0, `(.L_x_130) ;  /* 0x0000007000007945 */ /* 0x000fe20003800000 */
[----:B------:R-:W-:Y:S01]  /*32d0*/  MOV R103, R0 ;  /* 0x0000000000677202 */ /* 0x000fe20000000f00 */
[----:B------:R-:W-:Y:S01]  /*32e0*/  IMAD.MOV.U32 R20, RZ, RZ, -0x1 ;  /* 0xffffffffff147424 */ /* 0x000fe200078e00ff */
[----:B------:R-:W-:-:S07]  /*32f0*/  MOV R105, 0x1f ;  /* 0x0000001f00697802 */ /* 0x000fce0000000f00 */
[----:B------:R-:W-:Y:S05]  /*3300*/  WARPSYNC.COLLECTIVE R20, `(.L_x_131) ;  /* 0x0000000014087348 */ /* 0x000fea0003c00000 */
[----:B------:R0:W1:Y:S02]  /*3310*/  SHFL.BFLY P4, R21, R103, R96, R105 ;  /* 0x0c00006067157389 */ /* 0x0000640000080069 */
[----:B01----:R-:W-:Y:S05]  /*3320*/  ENDCOLLECTIVE ;  /* 0x000000000000791b */ /* 0x003fea0003800000 */
.L_x_131:
[----:B------:R-:W-:Y:S05]  /*3330*/  BSYNC B0 ;  /* 0x0000000000007941 */ /* 0x000fea0003800000 */
.L_x_130:
[----:B------:R-:W-:Y:S01]  /*3340*/  MOV R3, R21 ;  /* 0x0000001500037202 */ /* 0x000fe20000000f00 */
[----:B------:R-:W-:Y:S01]  /*3350*/  HFMA2 R96, -RZ, RZ, 0, 1.1920928955078125e-07 ;  /* 0x00000002ff607431 */ /* 0x000fe200000001ff */
[----:B------:R-:W-:Y:S01]  /*3360*/  MOV R105, 0x1f ;  /* 0x0000001f00697802 */ /* 0x000fe20000000f00 */
[----:B------:R-:W-:Y:S02]  /*3370*/  IMAD.MOV.U32 R20, RZ, RZ, -0x1 ;  /* 0xffffffffff147424 */ /* 0x000fe400078e00ff */
[----:B------:R-:W-:-:S05]  /*3380*/  FADD.FTZ R3, R0, R3 ;  /* 0x0000000300037221 */ /* 0x000fca0000010000 */
[----:B------:R-:W-:-:S07]  /*3390*/  MOV R103, R3 ;  /* 0x0000000300677202 */ /* 0x000fce0000000f00 */
[----:B------:R-:W-:Y:S05]  /*33a0*/  WARPSYNC.COLLECTIVE R20, `(.L_x_132) ;  /* 0x0000000014087348 */ /* 0x000fea0003c00000 */
[----:B------:R0:W1:Y:S02]  /*33b0*/  SHFL.BFLY P4, R21, R103, R96, R105 ;  /* 0x0c00006067157389 */ /* 0x0000640000080069 */
[----:B01----:R-:W-:Y:S05]  /*33c0*/  ENDCOLLECTIVE ;  /* 0x000000000000791b */ /* 0x003fea0003800000 */
.L_x_132:
[----:B------:R-:W-:Y:S01]  /*33d0*/  HFMA2 R96, -RZ, RZ, 0, 2.384185791015625e-07 ;  /* 0x00000004ff607431 */ /* 0x000fe200000001ff */
[----:B------:R-:W-:-:S05]  /*33e0*/  MOV R2, R21 ;  /* 0x0000001500027202 */ /* 0x000fca0000000f00 */
[----:B------:R-:W-:-:S05]  /*33f0*/  FADD.FTZ R16, R3, R2 ;  /* 0x0000000203107221 */ /* 0x000fca0000010000 */
[----:B------:R-:W-:-:S07]  /*3400*/  MOV R103, R16 ;  /* 0x0000001000677202 */ /* 0x000fce0000000f00 */
[----:B------:R-:W-:Y:S05]  /*3410*/  WARPSYNC.COLLECTIVE R20, `(.L_x_133) ;  /* 0x0000000014087348 */ /* 0x000fea0003c00000 */
[----:B------:R0:W1:Y:S02]  /*3420*/  SHFL.BFLY P4, R21, R103, R96, R105 ;  /* 0x0c00006067157389 */ /* 0x0000640000080069 */
[----:B01----:R-:W-:Y:S05]  /*3430*/  ENDCOLLECTIVE ;  /* 0x000000000000791b */ /* 0x003fea0003800000 */
.L_x_133:
[----:B------:R-:W-:Y:S01]  /*3440*/  HFMA2 R96, -RZ, RZ, 0, 4.76837158203125e-07 ;  /* 0x00000008ff607431 */ /* 0x000fe200000001ff */
[----:B------:R-:W-:-:S05]  /*3450*/  MOV R17, R21 ;  /* 0x0000001500117202 */ /* 0x000fca0000000f00 */
[----:B------:R-:W-:-:S04]  /*3460*/  FADD.FTZ R18, R16, R17 ;  /* 0x0000001110127221 */ /* 0x000fc80000010000 */
[----:B------:R-:W-:-:S07]  /*3470*/  IMAD.MOV.U32 R103, RZ, RZ, R18 ;  /* 0x000000ffff677224 */ /* 0x000fce00078e0012 */
[----:B------:R-:W-:Y:S05]  /*3480*/  WARPSYNC.COLLECTIVE R20, `(.L_x_134) ;  /* 0x0000000014087348 */ /* 0x000fea0003c00000 */
[----:B------:R0:W1:Y:S02]  /*3490*/  SHFL.BFLY P4, R21, R103, R96, R105 ;  /* 0x0c00006067157389 */ /* 0x0000640000080069 */
[----:B01----:R-:W-:Y:S05]  /*34a0*/  ENDCOLLECTIVE ;  /* 0x000000000000791b */ /* 0x003fea0003800000 */
.L_x_134:
[----:B------:R-:W-:Y:S01]  /*34b0*/  HFMA2 R96, -RZ, RZ, 0, 9.5367431640625e-07 ;  /* 0x00000010ff607431 */ /* 0x000fe200000001ff */
[----:B------:R-:W-:-:S05]  /*34c0*/  MOV R17, R21 ;  /* 0x0000001500117202 */ /* 0x000fca0000000f00 */
[----:B------:R-:W-:-:S05]  /*34d0*/  FADD.FTZ R19, R18, R17 ;  /* 0x0000001112137221 */ /* 0x000fca0000010000 */
[----:B------:R-:W-:-:S07]  /*34e0*/  MOV R103, R19 ;  /* 0x0000001300677202 */ /* 0x000fce0000000f00 */
[----:B------:R-:W-:Y:S05]  /*34f0*/  WARPSYNC.COLLECTIVE R20, `(.L_x_135) ;  /* 0x0000000014087348 */ /* 0x000fea0003c00000 */
[----:B------:R0:W1:Y:S02]  /*3500*/  SHFL.BFLY P4, R21, R103, R96, R105 ;  /* 0x0c00006067157389 */ /* 0x0000640000080069 */
[----:B01----:R-:W-:Y:S05]  /*3510*/  ENDCOLLECTIVE ;  /* 0x000000000000791b */ /* 0x003fea0003800000 */
.L_x_135:
[----:B------:R-:W-:Y:S02]  /*3520*/  HFMA2 R96, -RZ, RZ, 0, 5.9604644775390625e-08 ;  /* 0x00000001ff607431 */ /* 0x000fe400000001ff */
[----:B------:R-:W-:-:S04]  /*3530*/  IMAD.MOV.U32 R2, RZ, RZ, R21 ;  /* 0x000000ffff027224 */ /* 0x000fc800078e0015 */
[----:B------:R-:W-:Y:S02]  /*3540*/  FADD.FTZ R17, R19, R2 ;  /* 0x0000000213117221 */ /* 0x000fe40000010000 */
        /* <DEDUP_REMOVED lines=54> */
.L_x_136:
[----:B------:R-:W-:Y:S01]  /*38b0*/  IMAD.MOV.U32 R96, RZ, RZ, 0x2 ;  /* 0x00000002ff607424 */ /* 0x000fe200078e00ff */
[----:B------:R-:W-:-:S05]  /*38c0*/  MOV R3, R21 ;  /* 0x0000001500037202 */ /* 0x000fca0000000f00 */
[----:B------:R-:W-:-:S05]  /*38d0*/  FADD.FTZ R3, R0, R3 ;  /* 0x0000000300037221 */ /* 0x000fca0000010000 */
[----:B------:R-:W-:-:S07]  /*38e0*/  MOV R103, R3 ;  /* 0x0000000300677202 */ /* 0x000fce0000000f00 */
[----:B------:R-:W-:Y:S05]  /*38f0*/  WARPSYNC.COLLECTIVE R20, `(.L_x_137) ;  /* 0x0000000014087348 */ /* 0x000fea0003c00000 */
[----:B------:R0:W1:Y:S02]  /*3900*/  SHFL.BFLY P4, R21, R103, R96, R105 ;  /* 0x0c00006067157389 */ /* 0x0000640000080069 */
[----:B01----:R-:W-:Y:S05]  /*3910*/  ENDCOLLECTIVE ;  /* 0x000000000000791b */ /* 0x003fea0003800000 */
.L_x_137:
[----:B------:R-:W-:Y:S01]  /*3920*/  HFMA2 R96, -RZ, RZ, 0, 2.384185791015625e-07 ;  /* 0x00000004ff607431 */ /* 0x000fe200000001ff */
[----:B------:R-:W-:-:S05]  /*3930*/  MOV R16, R21 ;  /* 0x0000001500107202 */ /* 0x000fca0000000f00 */
[----:B------:R-:W-:-:S05]  /*3940*/  FADD.FTZ R16, R3, R16 ;  /* 0x0000001003107221 */ /* 0x000fca0000010000 */
[----:B------:R-:W-:-:S07]  /*3950*/  MOV R103, R16 ;  /* 0x0000001000677202 */ /* 0x000fce0000000f00 */
[----:B------:R-:W-:Y:S05]  /*3960*/  WARPSYNC.COLLECTIVE R20, `(.L_x_138) ;  /* 0x0000000014087348 */ /* 0x000fea0003c00000 */
[----:B------:R0:W1:Y:S02]  /*3970*/  SHFL.BFLY P4, R21, R103, R96, R105 ;  /* 0x0c00006067157389 */ /* 0x0000640000080069 */
[----:B01----:R-:W-:Y:S05]  /*3980*/  ENDCOLLECTIVE ;  /* 0x000000000000791b */ /* 0x003fea0003800000 */
.L_x_138:
[----:B------:R-:W-:Y:S01]  /*3990*/  HFMA2 R96, -RZ, RZ, 0, 4.76837158203125e-07 ;  /* 0x00000008ff607431 */ /* 0x000fe200000001ff */
[----:B------:R-:W-:-:S05]  /*39a0*/  MOV R19, R21 ;  /* 0x0000001500137202 */ /* 0x000fca0000000f00 */
[----:B------:R-:W-:-:S04]  /*39b0*/  FADD.FTZ R19, R16, R19 ;  /* 0x0000001310137221 */ /* 0x000fc80000010000 */
[----:B------:R-:W-:-:S07]  /*39c0*/  IMAD.MOV.U32 R103, RZ, RZ, R19 ;  /* 0x000000ffff677224 */ /* 0x000fce00078e0013 */
[----:B------:R-:W-:Y:S05]  /*39d0*/  WARPSYNC.COLLECTIVE R20, `(.L_x_139) ;  /* 0x0000000014087348 */ /* 0x000fea0003c00000 */
[----:B------:R0:W1:Y:S02]  /*39e0*/  SHFL.BFLY P4, R21, R103, R96, R105 ;  /* 0x0c00006067157389 */ /* 0x0000640000080069 */
[----:B01----:R-:W-:Y:S05]  /*39f0*/  ENDCOLLECTIVE ;  /* 0x000000000000791b */ /* 0x003fea0003800000 */
.L_x_139:
[----:B------:R-:W-:Y:S01]  /*3a00*/  HFMA2 R96, -RZ, RZ, 0, 9.5367431640625e-07 ;  /* 0x00000010ff607431 */ /* 0x000fe200000001ff */
[----:B------:R-:W-:-:S05]  /*3a10*/  MOV R18, R21 ;  /* 0x0000001500127202 */ /* 0x000fca0000000f00 */
[----:B------:R-:W-:-:S05]  /*3a20*/  FADD.FTZ R18, R19, R18 ;  /* 0x0000001213127221 */ /* 0x000fca0000010000 */
[----:B------:R-:W-:-:S07]  /*3a30*/  MOV R103, R18 ;  /* 0x0000001200677202 */ /* 0x000fce0000000f00 */
[----:B------:R-:W-:Y:S05]  /*3a40*/  WARPSYNC.COLLECTIVE R20, `(.L_x_140) ;  /* 0x0000000014087348 */ /* 0x000fea0003c00000 */
[----:B------:R0:W1:Y:S02]  /*3a50*/  SHFL.BFLY P4, R21, R103, R96, R105 ;  /* 0x0c00006067157389 */ /* 0x0000640000080069 */
[----:B01----:R-:W-:Y:S05]  /*3a60*/  ENDCOLLECTIVE ;  /* 0x000000000000791b */ /* 0x003fea0003800000 */
.L_x_140:
[----:B------:R-:W-:Y:S05]  /*3a70*/  BRA `(.L_x_141) ;  /* 0xfffffff000587947 */ /* 0x000fea000383ffff */
.L_x_142:
        /* <DEDUP_REMOVED lines=16> */
.L_x_17348:


//--------------------- .text._ZN10layer_norm31ln_parallel_residual_fwd_kernelINS_13Kernel_traitsI13__nv_bfloat16S2_S2_S2_fjLj768ELj1ELj4ELj1ELj16ENS_18Kernel_traits_baseILj768ES2_S2_S2_S2_fjLj128EEEEELb1ELb0ELb0EEEvNS_9FwdParamsE --------------------------
	.section	.text._ZN10layer_norm31ln_parallel_residual_fwd_kernelINS_13Kernel_traitsI13__nv_bfloat16S2_S2_S2_fjLj768ELj1ELj4ELj1ELj16ENS_18Kernel_traits_baseILj768ES2_S2_S2_S2_fjLj128EEEEELb1ELb0ELb0EEEvNS_9FwdParamsE,"ax",@progbits
	.align	128
        .global         _ZN10layer_norm31ln_parallel_residual_fwd_kernelINS_13Kernel_traitsI13__nv_bfloat16S2_S2_S2_fjLj768ELj1ELj4ELj1ELj16ENS_18Kernel_traits_baseILj768ES2_S2_S2_S2_fjLj128EEEEELb1ELb0ELb0EEEvNS_9FwdParamsE
        .type           _ZN10layer_norm31ln_parallel_residual_fwd_kernelINS_13Kernel_traitsI13__nv_bfloat16S2_S2_S2_fjLj768ELj1ELj4ELj1ELj16ENS_18Kernel_traits_baseILj768ES2_S2_S2_S2_fjLj128EEEEELb1ELb0ELb0EEEvNS_9FwdParamsE,@function
        .size           _ZN10layer_norm31ln_parallel_residual_fwd_kernelINS_13Kernel_traitsI13__nv_bfloat16S2_S2_S2_fjLj768ELj1ELj4ELj1ELj16ENS_18Kernel_traits_baseILj768ES2_S2_S2_S2_fjLj128EEEEELb1ELb0ELb0EEEvNS_9FwdParamsE,(.L_x_17349 - _ZN10layer_norm31ln_parallel_residual_fwd_kernelINS_13Kernel_traitsI13__nv_bfloat16S2_S2_S2_fjLj768ELj1ELj4ELj1ELj16ENS_18Kernel_traits_baseILj768ES2_S2_S2_S2_fjLj128EEEEELb1ELb0ELb0EEEvNS_9FwdParamsE)
        .other          _ZN10layer_norm31ln_parallel_residual_fwd_kernelINS_13Kernel_traitsI13__nv_bfloat16S2_S2_S2_fjLj768ELj1ELj4ELj1ELj16ENS_18Kernel_traits_baseILj768ES2_S2_S2_S2_fjLj128EEEEELb1ELb0ELb0EEEvNS_9FwdParamsE,@"STO_CUDA_ENTRY STV_DEFAULT"
_ZN10layer_norm31ln_parallel_residual_fwd_kernelINS_13Kernel_traitsI13__nv_bfloat16S2_S2_S2_fjLj768ELj1ELj4ELj1ELj16ENS_18Kernel_traits_baseILj768ES2_S2_S2_S2_fjLj128EEEEELb1ELb0ELb0EEEvNS_9FwdParamsE:
.text._ZN10layer_norm31ln_parallel_residual_fwd_kernelINS_13Kernel_traitsI13__nv_bfloat16S2_S2_S2_fjLj768ELj1ELj4ELj1ELj16ENS_18Kernel_traits_baseILj768ES2_S2_S2_S2_fjLj128EEEEELb1ELb0ELb0EEEvNS_9FwdParamsE:
[----:B------:R-:W-:Y:S01]  /*0000*/  LDC R1, c[0x0][0x37c] ;  /* 0x0000df00ff017b82 */ /* 0x000fe20000000800 */
[----:B------:R-:W0:Y:S07]  /*0010*/  LDCU.U8 UR4, c[0x0][0x464] ;  /* 0x00008c80ff0477ac */ /* 0x000e2e0008000000 */
[----:B------:R-:W1:Y:S01]  /*0020*/  LDC R0, c[0x0][0x458] ;  /* 0x00011600ff007b82 */ /* 0x000e620000000800 */
[----:B------:R-:W2:Y:S07]  /*0030*/  LDCU.64 UR6, c[0x0][0x358] ;  /* 0x00006b00ff0677ac */ /* 0x000eae0008000a00 */
[----:B------:R-:W3:Y:S01]  /*0040*/  LDC R17, c[0x0][0x45c] ;  /* 0x00011700ff117b82 */ /* 0x000ee20000000800 */
[----:B------:R-:W4:Y:S01]  /*0050*/  S2R R104, SR_TID.X ;  /* 0x0000000000687919 */ /* 0x000f220000002100 */
[----:B------:R-:W5:Y:S06]  /*0060*/  LDCU.64 UR8, c[0x0][0x438] ;  /* 0x00008700ff0877ac */ /* 0x000f6c0008000a00 */
[----:B------:R-:W5:Y:S01]  /*0070*/  LDC R9, c[0x0][0x388] ;  /* 0x0000e200ff097b82 */ /* 0x000f620000000800 */
[----:B0-----:R-:W-:Y:S01]  /*0080*/  ISETP.NE.AND P0, PT, RZ, UR4, PT ;  /* 0x00000004ff007c0c */ /* 0x001fe2000bf05270 */
[----:B------:R-:W0:-:S12]  /*0090*/  LDCU.64 UR4, c[0x0][0x450] ;  /* 0x00008a00ff0477ac */ /* 0x000e180008000a00 */
[----:B-1----:R-:W-:Y:S01]  /*00a0*/  @P0 IMAD.MOV.U32 R2, RZ, RZ, R0 ;  /* 0x000000ffff020224 */ /* 0x002fe200078e0000 */
[----:B------:R-:W1:Y:S01]  /*00b0*/  @P0 LDC R7, c[0x0][0x460] ;  /* 0x00011800ff070b82 */ /* 0x000e620000000800 */
[----:B---3--:R-:W-:Y:S01]  /*00c0*/  @P0 IMAD.MOV.U32 R3, RZ, RZ, R17 ;  /* 0x000000ffff030224 */ /* 0x008fe200078e0011 */
[----:B0-----:R-:W-:-:S05]  /*00d0*/  MOV R142, UR4 ;  /* 0x00000004008e7c02 */ /* 0x001fca0008000f00 */
[----:B--2---:R-:W1:Y:S01]  /*00e0*/  @P0 LDG.E.64 R2, desc[UR6][R2.64] ;  /* 0x0000000602020981 */ /* 0x004e62000c1e1b00 */
[----:B------:R-:W-:-:S06]  /*00f0*/  IMAD.U32 R143, RZ, RZ, UR5 ;  /* 0x00000005ff8f7e24 */ /* 0x000fcc000f8e00ff */
[----:B------:R-:W2:Y:S01]  /*0100*/  @P0 LDG.E.64 R142, desc[UR6][R142.64] ;  /* 0x000000068e8e0981 */ /* 0x000ea2000c1e1b00 */
[----:B------:R-:W0:Y:S01]  /*0110*/  S2UR UR5, SR_CTAID.X ;  /* 0x00000000000579c3 */ /* 0x000e220000002500 */
[----:B----4-:R-:W-:Y:S01]  /*0120*/  LOP3.LUT R107, R104, 0x1f, RZ, 0xc0, !PT ;  /* 0x0000001f686b7812 */ /* 0x010fe200078ec0ff */
[----:B-----5:R-:W-:Y:S01]  /*0130*/  UISETP.NE.U32.AND UP0, UPT, UR8, URZ, UPT ;  /* 0x000000ff0800728c */ /* 0x020fe2000bf05070 */
[----:B------:R-:W-:Y:S01]  /*0140*/  SHF.R.S32.HI R4, RZ, 0x1f, R9 ;  /* 0x0000001fff047819 */ /* 0x000fe20000011409 */
[----:B------:R-:W-:Y:S02]  /*0150*/  BSSY.RECONVERGENT B0, `(.L_x_143) ;  /* 0x00000db000007945 */ /* 0x000fe40003800200 */
[----:B------:R-:W-:Y:S01]  /*0160*/  UISETP.NE.AND.EX UP0, UPT, UR9, URZ, UPT, UP0 ;  /* 0x000000ff0900728c */ /* 0x000fe2000bf05300 */
[----:B------:R-:W-:Y:S01]  /*0170*/  IMAD.MOV.U32 R16, RZ, RZ, R107 ;  /* 0x000000ffff107224 */ /* 0x000fe200078e006b */
[----:B------:R-:W3:Y:S01]  /*0180*/  LDC R5, c[0x0][0x360] ;  /* 0x0000d800ff057b82 */ /* 0x000ee20000000800 */
[----:B------:R-:W-:-:S03]  /*0190*/  LEA.HI R4, R4, R9, RZ, 0x3 ;  /* 0x0000000904047211 */ /* 0x000fc600078f18ff */
[----:B------:R-:W-:-:S04]  /*01a0*/  LOP3.LUT R105, R16, 0x1f, RZ, 0x3c, !PT ;  /* 0x0000001f10697812 */ /* 0x000fc800078e3cff */
[----:B------:R-:W-:Y:S01]  /*01b0*/  LEA.HI.SX32 R105, R4, R105, 0x1d ;  /* 0x0000006904697211 */ /* 0x000fe200078feaff */
[----:B0-----:R-:W-:Y:S02]  /*01c0*/  USHF.L.U32 UR4, UR5, 0x2, URZ ;  /* 0x0000000205047899 */ /* 0x001fe400080006ff */
[--C-:B---3--:R-:W-:Y:S01]  /*01d0*/  IMAD R106, R5, UR5, R104.reuse ;  /* 0x00000005056a7c24 */ /* 0x108fe2000f8e0268 */
[----:B------:R-:W-:-:S04]  /*01e0*/  SHF.R.U32.HI R104, RZ, 0x5, R104 ;  /* 0x00000005ff687819 */ /* 0x000fc80000011668 */
[----:B------:R-:W-:Y:S02]  /*01f0*/  LOP3.LUT R104, R104, UR4, RZ, 0xfc, !PT ;  /* 0x0000000468687c12 */ /* 0x000fe4000f8efcff */
[----:B-1----:R-:W-:-:S04]  /*0200*/  @P0 IADD3 R0, P1, PT, R2, R7, RZ ;  /* 0x0000000702000210 */ /* 0x002fc80007f3e0ff */
[----:B------:R-:W-:Y:S01]  /*0210*/  @P0 IADD3.X R17, PT, PT, RZ, R3, RZ, P1, !PT ;  /* 0x00000003ff110210 */ /* 0x000fe20000ffe4ff */
[C---:B--2---:R-:W-:Y:S01]  /*0220*/  VIADD R3, R142.reuse, 0x9e3779b9 ;  /* 0x9e3779b98e037836 */ /* 0x044fe20000000000 */
[C---:B------:R-:W-:Y:S01]  /*0230*/  IADD3 R5, PT, PT, R143.reuse, 0x76cf5d0a, RZ ;  /* 0x76cf5d0a8f057810 */ /* 0x040fe20007ffe0ff */
[C---:B------:R-:W-:Y:S01]  /*0240*/  VIADD R4, R142.reuse, 0x3c6ef372 ;  /* 0x3c6ef3728e047836 */ /* 0x040fe20000000000 */
[C---:B------:R-:W-:Y:S01]  /*0250*/  IADD3 R8, PT, PT, R142.reuse, 0x78dde6e4, RZ ;  /* 0x78dde6e48e087810 */ /* 0x040fe20007ffe0ff */
[C---:B------:R-:W-:Y:S01]  /*0260*/  VIADD R6, R142.reuse, 0xdaa66d2b ;  /* 0xdaa66d2b8e067836 */ /* 0x040fe20000000000 */
[C---:B------:R-:W-:Y:S01]  /*0270*/  IADD3 R11, PT, PT, R142.reuse, -0x4ab325aa, RZ ;  /* 0xb54cda568e0b7810 */ /* 0x040fe20007ffe0ff */
[C---:B------:R-:W-:Y:S01]  /*0280*/  VIADD R7, R143.reuse, 0x32370b8f ;  /* 0x32370b8f8f077836 */ /* 0x040fe20000000000 */
[C---:B------:R-:W-:Y:S01]  /*0290*/  IADD3 R14, PT, PT, R142.reuse, -0xe443238, RZ ;  /* 0xf1bbcdc88e0e7810 */ /* 0x040fe20007ffe0ff */
[----:B------:R-:W-:Y:S01]  /*02a0*/  VIADD R9, R142, 0x1715609d ;  /* 0x1715609d8e097836 */ /* 0x000fe20000000000 */
[C---:B------:R-:W-:Y:S01]  /*02b0*/  IADD3 R101, PT, PT, R143.reuse, -0x695add53, RZ ;  /* 0x96a522ad8f657810 */ /* 0x040fe20007ffe0ff */
[C---:B------:R-:W-:Y:S01]  /*02c0*/  VIADD R10, R143.reuse, 0xa9066899 ;  /* 0xa90668998f0a7836 */ /* 0x040fe20000000000 */
[--C-:B------:R-:W-:Y:S01]  /*02d0*/  SHF.R.U64 R103, R0, 0x2, R17.reuse ;  /* 0x0000000200677819 */ /* 0x100fe20000001211 */
[----:B------:R-:W-:Y:S01]  /*02e0*/  VIADD R12, R142, 0x5384540f ;  /* 0x5384540f8e0c7836 */ /* 0x000fe20000000000 */
[----:B------:R-:W-:Y:S01]  /*02f0*/  SHF.R.U32.HI R102, RZ, 0x2, R17 ;  /* 0x00000002ff667819 */ /* 0x000fe20000011611 */
[----:B------:R-:W-:-:S02]  /*0300*/  VIADD R13, R143, 0x1fd5c5a3 ;  /* 0x1fd5c5a38f0d7836 */ /* 0x000fc40000000000 */
[----:B------:R-:W-:Y:S02]  /*0310*/  VIADD R15, R143, 0xdb3d7428 ;  /* 0xdb3d74288f0f7836 */ /* 0x000fe40000000000 */
[----:B------:R-:W-:Y:S01]  /*0320*/  VIADD R100, R142, 0x8ff34781 ;  /* 0x8ff347818e647836 */ /* 0x000fe20000000000 */
[----:B------:R-:W-:Y:S06]  /*0330*/  BRA.U UP0, `(.L_x_144) ;  /* 0x00000005008c7547 */ /* 0x000fec000b800000 */
[----:B------:R-:W0:Y:S02]  /*0340*/  LDCU.64 UR4, c[0x0][0x440] ;  /* 0x00008800ff0477ac */ /* 0x000e240008000a00 */
[----:B0-----:R-:W-:-:S04]  /*0350*/  UISETP.NE.U32.AND UP0, UPT, UR4, URZ, UPT ;  /* 0x000000ff0400728c */ /* 0x001fc8000bf05070 */
[----:B------:R-:W-:-:S09]  /*0360*/  UISETP.NE.AND.EX UP0, UPT, UR5, URZ, UPT, UP0 ;  /* 0x000000ff0500728c */ /* 0x000fd2000bf05300 */
[----:B------:R-:W-:Y:S05]  /*0370*/  BRA.U UP0, `(.L_x_145) ;  /* 0x0000000100c07547 */ /* 0x000fea000b800000 */
[----:B------:R-:W0:Y:S01]  /*0380*/  LDC.64 R18, c[0x0][0x3d0] ;  /* 0x0000f400ff127b82 */ /* 0x000e220000000a00 */
[C---:B------:R-:W-:Y:S02]  /*0390*/  ISETP.GE.U32.AND P2, PT, R105.reuse, 0x20, PT ;  /* 0x000000206900780c */ /* 0x040fe40003f46070 */
[----:B------:R-:W-:-:S05]  /*03a0*/  ISETP.GE.U32.AND P0, PT, R105, 0x40, PT ;  /* 0x000000406900780c */ /* 0x000fca0003f06070 */
[----:B------:R-:W1:Y:S08]  /*03b0*/  LDC.64 R20, c[0x0][0x3d8] ;  /* 0x0000f600ff147b82 */ /* 0x000e700000000a00 */
[----:B------:R-:W2:Y:S08]  /*03c0*/  LDC.64 R22, c[0x0][0x3d0] ;  /* 0x0000f400ff167b82 */ /* 0x000eb00000000a00 */
[----:B------:R-:W3:Y:S01]  /*03d0*/  LDC.64 R24, c[0x0][0x3d8] ;  /* 0x0000f600ff187b82 */ /* 0x000ee20000000a00 */
[----:B0-----:R-:W-:Y:S01]  /*03e0*/  @P2 IMAD.WIDE.U32 R18, R16, 0x10, R18 ;  /* 0x0000001010122825 */ /* 0x001fe200078e0012 */
[----:B------:R-:W-:-:S02]  /*03f0*/  ISETP.GE.U32.AND P1, PT, R105, 0x60, PT ;  /* 0x000000606900780c */ /* 0x000fc40003f26070 */
[----:B------:R-:W-:Y:S02]  /*0400*/  CS2R R44, SRZ ;  /* 0x00000000002c7805 */ /* 0x000fe4000001ff00 */
[----:B------:R-:W-:Y:S01]  /*0410*/  P2R R2, PR, RZ, 0x4 ;  /* 0x00000004ff027803 */ /* 0x000fe20000000000 */
[----:B------:R0:W5:Y:S01]  /*0420*/  @P2 LDG.E.128 R28, desc[UR6][R18.64] ;  /* 0x00000006121c2981 */ /* 0x000162000c1e1d00 */
[C---:B-1----:R-:W-:Y:S01]  /*0430*/  @P2 IMAD.WIDE.U32 R20, R16.reuse, 0x10, R20 ;  /* 0x0000001010142825 */ /* 0x042fe200078e0014 */
[----:B------:R-:W-:-:S04]  /*0440*/  @P2 LOP3.LUT R16, R16, 0x20, RZ, 0xfc, !PT ;  /* 0x0000002010102812 */ /* 0x000fc800078efcff */
[----:B------:R0:W5:Y:S01]  /*0450*/  @P2 LDG.E.128 R32, desc[UR6][R20.64] ;  /* 0x0000000614202981 */ /* 0x000162000c1e1d00 */
[----:B--2---:R-:W-:-:S05]  /*0460*/  @P0 IMAD.WIDE.U32 R22, R16, 0x10, R22 ;  /* 0x0000001010160825 */ /* 0x004fca00078e0016 */
[----:B------:R0:W5:Y:S01]  /*0470*/  @P0 LDG.E.128 R36, desc[UR6][R22.64] ;  /* 0x0000000616240981 */ /* 0x000162000c1e1d00 */
[----:B---3--:R-:W-:-:S05]  /*0480*/  @P0 IMAD.WIDE.U32 R24, R16, 0x10, R24 ;  /* 0x0000001010180825 */ /* 0x008fca00078e0018 */
[----:B------:R0:W5:Y:S01]  /*0490*/  @P0 LDG.E.128 R40, desc[UR6][R24.64] ;  /* 0x0000000618280981 */ /* 0x000162000c1e1d00 */
[----:B------:R-:W-:Y:S01]  /*04a0*/  IMAD.MOV.U32 R46, RZ, RZ, RZ ;  /* 0x000000ffff2e7224 */ /* 0x000fe200078e00ff */
[----:B------:R-:W-:Y:S01]  /*04b0*/  CS2R R48, SRZ ;  /* 0x0000000000307805 */ /* 0x000fe2000001ff00 */
[----:B------:R-:W-:Y:S01]  /*04c0*/  IMAD.MOV.U32 R50, RZ, RZ, RZ ;  /* 0x000000ffff327224 */ /* 0x000fe200078e00ff */
[----:B------:R-:W-:Y:S02]  /*04d0*/  CS2R R54, SRZ ;  /* 0x0000000000367805 */ /* 0x000fe4000001ff00 */
[----:B------:R-:W-:Y:S02]  /*04e0*/  CS2R R52, SRZ ;  /* 0x0000000000347805 */ /* 0x000fe4000001ff00 */
[----:B------:R-:W-:Y:S02]  /*04f0*/  CS2R R58, SRZ ;  /* 0x00000000003a7805 */ /* 0x000fe4000001ff00 */
[----:B------:R-:W-:-:S02]  /*0500*/  CS2R R56, SRZ ;  /* 0x0000000000387805 */ /* 0x000fc4000001ff00 */
[----:B------:R-:W-:Y:S01]  /*0510*/  @P2 MOV R51, RZ ;  /* 0x000000ff00332202 */ /* 0x000fe20000000f00 */
[----:B------:R-:W-:Y:S02]  /*0520*/  @P0 IMAD.MOV.U32 R47, RZ, RZ, RZ ;  /* 0x000000ffff2f0224 */ /* 0x000fe400078e00ff */
        /* <DEDUP_REMOVED lines=8> */
[----:B------:R-:W-:Y:S01]  /*05b0*/  HFMA2 R46, -RZ, RZ, 0, 0 ;  /* 0x00000000ff2e7431 */ /* 0x000fe200000001ff */
[----:B------:R-:W-:Y:S02]  /*05c0*/  CS2R R70, SRZ ;  /* 0x0000000000467805 */ /* 0x000fe4000001ff00 */
[----:B------:R-:W-:Y:S02]  /*05d0*/  CS2R R68, SRZ ;  /* 0x0000000000447805 */ /* 0x000fe4000001ff00 */
        /* <DEDUP_REMOVED lines=10> */
.L_x_145:
[C---:B------:R-:W-:Y:S01]  /*0680*/  ISETP.GE.U32.AND P2, PT, R105.reuse, 0x20, PT ;  /* 0x000000206900780c */ /* 0x040fe20003f46070 */
[----:B------:R-:W0:Y:S01]  /*0690*/  LDC.64 R20, c[0x0][0x3d0] ;  /* 0x0000f400ff147b82 */ /* 0x000e220000000a00 */
[----:B------:R-:W-:-:S07]  /*06a0*/  ISETP.GE.U32.AND P0, PT, R105, 0x40, PT ;  /* 0x000000406900780c */ /* 0x000fce0003f06070 */
        /* <DEDUP_REMOVED lines=8> */
[----:B------:R-:W4:Y:S01]  /*0730*/  @P2 LDC.64 R18, c[0x0][0x440] ;  /* 0x00011000ff122b82 */ /* 0x000f220000000a00 */
[----:B-1----:R-:W-:-:S05]  /*0740*/  @P2 IMAD.WIDE.U32 R22, R16, 0x10, R22 ;  /* 0x0000001010162825 */ /* 0x002fca00078e0016 */
[----:B------:R0:W5:Y:S02]  /*0750*/  @P2 LDG.E.128 R32, desc[UR6][R22.64] ;  /* 0x0000000616202981 */ /* 0x000164000c1e1d00 */
[----:B------:R-:W1:Y:S01]  /*0760*/  @P0 LDC.64 R44, c[0x0][0x440] ;  /* 0x00011000ff2c0b82 */ /* 0x000e620000000a00 */
[C---:B----4-:R-:W-:Y:S01]  /*0770*/  @P2 IMAD.WIDE.U32 R18, R16.reuse, 0x10, R18 ;  /* 0x0000001010122825 */ /* 0x050fe200078e0012 */
[----:B------:R-:W-:-:S04]  /*0780*/  @P2 LOP3.LUT R16, R16, 0x20, RZ, 0xfc, !PT ;  /* 0x0000002010102812 */ /* 0x000fc800078efcff */
[----:B------:R0:W5:Y:S01]  /*0790*/  @P2 LD.E.128 R56, desc[UR6][R18.64] ;  /* 0x0000000612382980 */ /* 0x000162000c101d00 */
[----:B--2---:R-:W-:-:S04]  /*07a0*/  @P0 IMAD.WIDE.U32 R24, R16, 0x10, R24 ;  /* 0x0000001010180825 */ /* 0x004fc800078e0018 */
[C---:B---3--:R-:W-:Y:S01]  /*07b0*/  @P0 IMAD.WIDE.U32 R26, R16.reuse, 0x10, R26 ;  /* 0x00000010101a0825 */ /* 0x048fe200078e001a */
[----:B------:R0:W5:Y:S03]  /*07c0*/  @P0 LDG.E.128 R36, desc[UR6][R24.64] ;  /* 0x0000000618240981 */ /* 0x000166000c1e1d00 */
[----:B-1----:R-:W-:Y:S01]  /*07d0*/  @P0 IMAD.WIDE.U32 R60, R16, 0x10, R44 ;  /* 0x00000010103c0825 */ /* 0x002fe200078e002c */
[----:B------:R0:W5:Y:S04]  /*07e0*/  @P0 LDG.E.128 R40, desc[UR6][R26.64] ;  /* 0x000000061a280981 */ /* 0x000168000c1e1d00 */
[----:B------:R0:W5:Y:S01]  /*07f0*/  @P0 LD.E.128 R52, desc[UR6][R60.64] ;  /* 0x000000063c340980 */ /* 0x000162000c101d00 */
[----:B------:R-:W-:Y:S01]  /*0800*/  IMAD.MOV.U32 R46, RZ, RZ, RZ ;  /* 0x000000ffff2e7224 */ /* 0x000fe200078e00ff */
[----:B------:R-:W-:-:S02]  /*0810*/  CS2R R44, SRZ ;  /* 0x00000000002c7805 */ /* 0x000fc4000001ff00 */
[----:B------:R-:W-:Y:S01]  /*0820*/  MOV R50, RZ ;  /* 0x000000ff00327202 */ /* 0x000fe20000000f00 */
[----:B------:R-:W-:Y:S01]  /*0830*/  @P2 IMAD.MOV.U32 R51, RZ, RZ, RZ ;  /* 0x000000ffff332224 */ /* 0x000fe200078e00ff */
[----:B------:R-:W-:Y:S01]  /*0840*/  @P0 IADD3 R16, PT, PT, R16, 0x20, RZ ;  /* 0x0000002010100810 */ /* 0x000fe20007ffe0ff */
[----:B------:R-:W-:Y:S01]  /*0850*/  @P0 IMAD.MOV.U32 R47, RZ, RZ, RZ ;  /* 0x000000ffff2f0224 */ /* 0x000fe200078e00ff */
[----:B------:R-:W-:Y:S06]  /*0860*/  @!P1 BRA `(.L_x_146) ;  /* 0x0000000400a49947 */ /* 0x000fec0003800000 */
[----:B0-----:R-:W0:Y:S08]  /*0870*/  LDC.64 R60, c[0x0][0x3d0] ;  /* 0x0000f400ff3c7b82 */ /* 0x001e300000000a00 */
        /* <DEDUP_REMOVED lines=9> */
[----:B------:R-:W-:Y:S01]  /*0910*/  CS2R R68, SRZ ;  /* 0x0000000000447805 */ /* 0x000fe2000001ff00 */
[----:B------:R-:W-:Y:S01]  /*0920*/  IMAD.MOV.U32 R46, RZ, RZ, RZ ;  /* 0x000000ffff2e7224 */ /* 0x000fe200078e00ff */
[----:B------:R-:W-:Y:S01]  /*0930*/  CS2R R44, SRZ ;  /* 0x00000000002c7805 */ /* 0x000fe2000001ff00 */
[----:B------:R-:W-:Y:S01]  /*0940*/  IMAD.MOV.U32 R50, RZ, RZ, RZ ;  /* 0x000000ffff327224 */ /* 0x000fe200078e00ff */
[----:B------:R-:W-:Y:S01]  /*0950*/  CS2R R48, SRZ ;  /* 0x0000000000307805 */ /* 0x000fe2000001ff00 */
[----:B------:R-:W-:Y:S06]  /*0960*/  BRA `(.L_x_146) ;  /* 0x0000000400647947 */ /* 0x000fec0003800000 */
.L_x_144:
[----:B------:R-:W0:Y:S02]  /*0970*/  LDCU.64 UR4, c[0x0][0x440] ;  /* 0x00008800ff0477ac */ /* 0x000e240008000a00 */
[----:B0-----:R-:W-:-:S04]  /*0980*/  UISETP.NE.U32.AND UP0, UPT, UR4, URZ, UPT ;  /* 0x000000ff0400728c */ /* 0x001fc8000bf05070 */
[----:B------:R-:W-:-:S09]  /*0990*/  UISETP.NE.AND.EX UP0, UPT, UR5, URZ, UPT, UP0 ;  /* 0x000000ff0500728c */ /* 0x000fd2000bf05300 */
[----:B------:R-:W-:Y:S05]  /*09a0*/  BRA.U !UP0, `(.L_x_147) ;  /* 0x0000000108b07547 */ /* 0x000fea000b800000 */
[C---:B------:R-:W-:Y:S01]  /*09b0*/  ISETP.GE.U32.AND P1, PT, R105.reuse, 0x20, PT ;  /* 0x000000206900780c */ /* 0x040fe20003f26070 */
[----:B------:R-:W0:Y:S01]  /*09c0*/  LDC.64 R20, c[0x0][0x3d0] ;  /* 0x0000f400ff147b82 */ /* 0x000e220000000a00 */
[----:B------:R-:W-:Y:S02]  /*09d0*/  ISETP.GE.U32.AND P0, PT, R105, 0x40, PT ;  /* 0x000000406900780c */ /* 0x000fe40003f06070 */
[----:B------:R-:W-:-:S05]  /*09e0*/  P2R R2, PR, RZ, 0x2 ;  /* 0x00000002ff027803 */ /* 0x000fca0000000000 */
[----:B------:R-:W1:Y:S08]  /*09f0*/  LDC.64 R22, c[0x0][0x3d8] ;  /* 0x0000f600ff167b82 */ /* 0x000e700000000a00 */
[----:B------:R-:W2:Y:S08]  /*0a00*/  @P1 LDC.64 R18, c[0x0][0x438] ;  /* 0x00010e00ff121b82 */ /* 0x000eb00000000a00 */
[----:B------:R-:W3:Y:S01]  /*0a10*/  @P1 LDC.64 R24, c[0x0][0x440] ;  /* 0x00011000ff181b82 */ /* 0x000ee20000000a00 */
[----:B0-----:R-:W-:-:S05]  /*0a20*/  @P1 IMAD.WIDE.U32 R20, R16, 0x10, R20 ;  /* 0x0000001010141825 */ /* 0x001fca00078e0014 */
[----:B------:R4:W5:Y:S02]  /*0a30*/  @P1 LDG.E.128 R28, desc[UR6][R20.64] ;  /* 0x00000006141c1981 */ /* 0x000964000c1e1d00 */
[----:B------:R-:W0:Y:S01]  /*0a40*/  LDC.64 R26, c[0x0][0x3d0] ;  /* 0x0000f400ff1a7b82 */ /* 0x000e220000000a00 */
[----:B-1----:R-:W-:-:S05]  /*0a50*/  @P1 IMAD.WIDE.U32 R22, R16, 0x10, R22 ;  /* 0x0000001010161825 */ /* 0x002fca00078e0016 */
[----:B------:R4:W5:Y:S02]  /*0a60*/  @P1 LDG.E.128 R32, desc[UR6][R22.64] ;  /* 0x0000000616201981 */ /* 0x000964000c1e1d00 */
[----:B------:R-:W1:Y:S01]  /*0a70*/  @P0 LDC.64 R60, c[0x0][0x438] ;  /* 0x00010e00ff3c0b82 */ /* 0x000e620000000a00 */
[----:B--2---:R-:W-:-:S05]  /*0a80*/  @P1 IMAD.WIDE.U32 R18, R16, 0x10, R18 ;  /* 0x0000001010121825 */ /* 0x004fca00078e0012 */
[----:B------:R4:W5:Y:S02]  /*0a90*/  @P1 LD.E.128 R48, desc[UR6][R18.64] ;  /* 0x0000000612301980 */ /* 0x000964000c101d00 */
[----:B------:R-:W2:Y:S01]  /*0aa0*/  LDC.64 R62, c[0x0][0x3d8] ;  /* 0x0000f600ff3e7b82 */ /* 0x000ea20000000a00 */
[C---:B---3--:R-:W-:Y:S01]  /*0ab0*/  @P1 IMAD.WIDE.U32 R24, R16.reuse, 0x10, R24 ;  /* 0x0000001010181825 */ /* 0x048fe200078e0018 */
[----:B------:R-:W-:-:S04]  /*0ac0*/  @P1 LOP3.LUT R16, R16, 0x20, RZ, 0xfc, !PT ;  /* 0x0000002010101812 */ /* 0x000fc800078efcff */
[----:B------:R4:W5:Y:S02]  /*0ad0*/  @P1 LD.E.128 R56, desc[UR6][R24.64] ;  /* 0x0000000618381980 */ /* 0x000964000c101d00 */
        /* <DEDUP_REMOVED lines=11> */
[----:B----4-:R-:W-:Y:S05]  /*0b90*/  @!P1 BRA `(.L_x_146) ;  /* 0x0000000000d89947 */ /* 0x010fea0003800000 */
[----:B------:R-:W0:Y:S08]  /*0ba0*/  LDC.64 R60, c[0x0][0x3d0] ;  /* 0x0000f400ff3c7b82 */ /* 0x000e300000000a00 */
[----:B------:R-:W1:Y:S08]  /*0bb0*/  LDC.64 R68, c[0x0][0x438] ;  /* 0x00010e00ff447b82 */ /* 0x000e700000000a00 */
[----:B------:R-:W2:Y:S08]  /*0bc0*/  LDC.64 R64, c[0x0][0x3d8] ;  /* 0x0000f600ff407b82 */ /* 0x000eb00000000a00 */
[----:B------:R-:W3:Y:S01]  /*0bd0*/  LDC.64 R72, c[0x0][0x440] ;  /* 0x00011000ff487b82 */ /* 0x000ee20000000a00 */
[----:B0-----:R-:W-:-:S06]  /*0be0*/  IMAD.WIDE.U32 R60, R16, 0x10, R60 ;  /* 0x00000010103c7825 */ /* 0x001fcc00078e003c */
[----:B------:R-:W5:Y:S01]  /*0bf0*/  LDG.E.128 R60, desc[UR6][R60.64] ;  /* 0x000000063c3c7981 */ /* 0x000f62000c1e1d00 */
[----:B-1----:R-:W-:-:S06]  /*0c00*/  IMAD.WIDE.U32 R68, R16, 0x10, R68 ;  /* 0x0000001010447825 */ /* 0x002fcc00078e0044 */
[----:B------:R-:W5:Y:S01]  /*0c10*/  LD.E.128 R68, desc[UR6][R68.64] ;  /* 0x0000000644447980 */ /* 0x000f62000c101d00 */
[----:B--2---:R-:W-:-:S06]  /*0c20*/  IMAD.WIDE.U32 R64, R16, 0x10, R64 ;  /* 0x0000001010407825 */ /* 0x004fcc00078e0040 */
[----:B------:R-:W5:Y:S01]  /*0c30*/  LDG.E.128 R64, desc[UR6][R64.64] ;  /* 0x0000000640407981 */ /* 0x000f62000c1e1d00 */
[----:B---3--:R-:W-:-:S06]  /*0c40*/  IMAD.WIDE.U32 R72, R16, 0x10, R72 ;  /* 0x0000001010487825 */ /* 0x008fcc00078e0048 */
[----:B------:R-:W5:Y:S01]  /*0c50*/  LD.E.128 R72, desc[UR6][R72.64] ;  /* 0x0000000648487980 */ /* 0x000f62000c101d00 */
[----:B------:R-:W-:Y:S05]  /*0c60*/  BRA `(.L_x_146) ;  /* 0x0000000000a47947 */ /* 0x000fea0003800000 */
.L_x_147:
[C---:B------:R-:W-:Y:S01]  /*0c70*/  ISETP.GE.U32.AND P2, PT, R105.reuse, 0x20, PT ;  /* 0x000000206900780c */ /* 0x040fe20003f46070 */
[----:B------:R-:W0:Y:S01]  /*0c80*/  LDC.64 R24, c[0x0][0x3d8] ;  /* 0x0000f600ff187b82 */ /* 0x000e220000000a00 */
[C---:B------:R-:W-:Y:S02]  /*0c90*/  ISETP.GE.U32.AND P0, PT, R105.reuse, 0x40, PT ;  /* 0x000000406900780c */ /* 0x040fe40003f06070 */
[----:B------:R-:W-:-:S05]  /*0ca0*/  ISETP.GE.U32.AND P1, PT, R105, 0x60, PT ;  /* 0x000000606900780c */ /* 0x000fca0003f26070 */
[----:B------:R-:W1:Y:S08]  /*0cb0*/  LDC.64 R18, c[0x0][0x3d0] ;  /* 0x0000f400ff127b82 */ /* 0x000e700000000a00 */
[----:B------:R-:W2:Y:S08]  /*0cc0*/  LDC.64 R52, c[0x0][0x3d0] ;  /* 0x0000f400ff347b82 */ /* 0x000eb00000000a00 */
[----:B------:R-:W3:Y:S01]  /*0cd0*/  LDC.64 R80, c[0x0][0x3d8] ;  /* 0x0000f600ff507b82 */ /* 0x000ee20000000a00 */
[----:B0-----:R-:W-:-:S07]  /*0ce0*/  @P2 IMAD.WIDE.U32 R26, R16, 0x10, R24 ;  /* 0x00000010101a2825 */ /* 0x001fce00078e0018 */
[----:B------:R-:W0:Y:S01]  /*0cf0*/  LDC.64 R82, c[0x0][0x3d0] ;  /* 0x0000f400ff527b82 */ /* 0x000e220000000a00 */
[----:B-1----:R-:W-:Y:S01]  /*0d00*/  @P2 IMAD.WIDE.U32 R22, R16, 0x10, R18 ;  /* 0x0000001010162825 */ /* 0x002fe200078e0012 */
[----:B------:R1:W5:Y:S06]  /*0d10*/  @P2 LDG.E.128 R32, desc[UR6][R26.64] ;  /* 0x000000061a202981 */ /* 0x00036c000c1e1d00 */
[----:B------:R-:W4:Y:S01]  /*0d20*/  LDC.64 R86, c[0x0][0x3d8] ;  /* 0x0000f600ff567b82 */ /* 0x000f220000000a00 */
[----:B------:R1:W5:Y:S01]  /*0d30*/  @P2 LDG.E.128 R28, desc[UR6][R22.64] ;  /* 0x00000006161c2981 */ /* 0x000362000c1e1d00 */
[----:B------:R-:W-:Y:S01]  /*0d40*/  HFMA2 R58, -RZ, RZ, 0, 0 ;  /* 0x00000000ff3a7431 */ /* 0x000fe200000001ff */
[----:B------:R-:W-:-:S05]  /*0d50*/  P2R R2, PR, RZ, 0x4 ;  /* 0x00000004ff027803 */ /* 0x000fca0000000000 */
[----:B------:R-:W2:Y:S08]  /*0d60*/  @P2 LDC.64 R20, c[0x0][0x438] ;  /* 0x00010e00ff142b82 */ /* 0x000eb00000000a00 */
[----:B------:R-:W3:Y:S08]  /*0d70*/  @P0 LDC.64 R56, c[0x0][0x438] ;  /* 0x00010e00ff380b82 */ /* 0x000ef00000000a00 */
[----:B------:R-:W1:Y:S01]  /*0d80*/  @P1 LDC.64 R84, c[0x0][0x438] ;  /* 0x00010e00ff541b82 */ /* 0x000e620000000a00 */
[C---:B--2---:R-:W-:Y:S01]  /*0d90*/  @P2 IMAD.WIDE.U32 R24, R16.reuse, 0x10, R20 ;  /* 0x0000001010182825 */ /* 0x044fe200078e0014 */
[----:B------:R-:W-:-:S04]  /*0da0*/  @P2 LOP3.LUT R16, R16, 0x20, RZ, 0xfc, !PT ;  /* 0x0000002010102812 */ /* 0x000fc800078efcff */
[----:B------:R2:W5:Y:S01]  /*0db0*/  @P2 LD.E.128 R48, desc[UR6][R24.64] ;  /* 0x0000000618302980 */ /* 0x000562000c101d00 */
[----:B------:R-:W-:-:S04]  /*0dc0*/  @P0 IMAD.WIDE.U32 R76, R16, 0x10, R52 ;  /* 0x00000010104c0825 */ /* 0x000fc800078e0034 */
[C---:B---3--:R-:W-:Y:S01]  /*0dd0*/  @P0 IMAD.WIDE.U32 R78, R16.reuse, 0x10, R56 ;  /* 0x00000010104e0825 */ /* 0x048fe200078e0038 */
[----:B------:R2:W5:Y:S03]  /*0de0*/  @P0 LDG.E.128 R36, desc[UR6][R76.64] ;  /* 0x000000064c240981 */ /* 0x000566000c1e1d00 */
[C---:B------:R-:W-:Y:S01]  /*0df0*/  @P0 IMAD.WIDE.U32 R80, R16.reuse, 0x10, R80 ;  /* 0x0000001010500825 */ /* 0x040fe200078e0050 */
[----:B------:R2:W5:Y:S03]  /*0e00*/  @P0 LD.E.128 R44, desc[UR6][R78.64] ;  /* 0x000000064e2c0980 */ /* 0x000566000c101d00 */
[----:B------:R-:W-:Y:S01]  /*0e10*/  @P0 VIADD R16, R16, 0x20 ;  /* 0x0000002010100836 */ /* 0x000fe20000000000 */
[----:B------:R2:W5:Y:S03]  /*0e20*/  @P0 LDG.E.128 R40, desc[UR6][R80.64] ;  /* 0x0000000650280981 */ /* 0x000566000c1e1d00 */
[----:B0-----:R-:W-:-:S04]  /*0e30*/  @P1 IMAD.WIDE.U32 R18, R16, 0x10, R82 ;  /* 0x0000001010121825 */ /* 0x001fc800078e0052 */
[C---:B-1----:R-:W-:Y:S01]  /*0e40*/  @P1 IMAD.WIDE.U32 R20, R16.reuse, 0x10, R84 ;  /* 0x0000001010141825 */ /* 0x042fe200078e0054 */
[----:B------:R2:W5:Y:S03]  /*0e50*/  @P1 LDG.E.128 R60, desc[UR6][R18.64] ;  /* 0x00000006123c1981 */ /* 0x000566000c1e1d00 */
[----:B----4-:R-:W-:Y:S01]  /*0e60*/  @P1 IMAD.WIDE.U32 R16, R16, 0x10, R86 ;  /* 0x0000001010101825 */ /* 0x010fe200078e0056 */
[----:B------:R2:W5:Y:S04]  /*0e70*/  @P1 LD.E.128 R68, desc[UR6][R20.64] ;  /* 0x0000000614441980 */ /* 0x000568000c101d00 */
[----:B------:R2:W5:Y:S01]  /*0e80*/  @P1 LDG.E.128 R64, desc[UR6][R16.64] ;  /* 0x0000000610401981 */ /* 0x000562000c1e1d00 */
[----:B------:R-:W-:Y:S01]  /*0e90*/  IMAD.MOV.U32 R54, RZ, RZ, RZ ;  /* 0x000000ffff367224 */ /* 0x000fe200078e00ff */
[----:B------:R-:W-:-:S02]  /*0ea0*/  CS2R R52, SRZ ;  /* 0x0000000000347805 */ /* 0x000fc4000001ff00 */
[----:B------:R-:W-:Y:S01]  /*0eb0*/  CS2R R56, SRZ ;  /* 0x0000000000387805 */ /* 0x000fe2000001ff00 */
[----:B------:R-:W-:Y:S01]  /*0ec0*/  @P2 IMAD.MOV.U32 R59, RZ, RZ, RZ ;  /* 0x000000ffff3b2224 */ /* 0x000fe200078e00ff */
[----:B------:R-:W-:Y:S02]  /*0ed0*/  @P1 CS2R R74, SRZ ;  /* 0x00000000004a1805 */ /* 0x000fe4000001ff00 */
[----:B------:R-:W-:Y:S01]  /*0ee0*/  @P1 CS2R R72, SRZ ;  /* 0x0000000000481805 */ /* 0x000fe2000001ff00 */
[----:B------:R-:W-:-:S07]  /*0ef0*/  @P0 IMAD.MOV.U32 R55, RZ, RZ, RZ ;  /* 0x000000ffff370224 */ /* 0x000fce00078e00ff */
.L_x_146:
[----:B------:R-:W-:Y:S05]  /*0f00*/  BSYNC.RECONVERGENT B0 ;  /* 0x0000000000007941 */ /* 0x000fea0003800200 */
.L_x_143:
[----:B------:R-:W1:Y:S02]  /*0f10*/  LDCU UR4, c[0x0][0x384] ;  /* 0x00007080ff0477ac */ /* 0x000e640008000800 */
[----:B-1----:R-:W-:-:S13]  /*0f20*/  ISETP.GE.AND P0, PT, R104, UR4, PT ;  /* 0x0000000468007c0c */ /* 0x002fda000bf06270 */
[----:B------:R-:W-:Y:S05]  /*0f30*/  @P0 EXIT ;  /* 0x000000000000094d */ /* 0x000fea0003800000 */
[----:B--2---:R-:W-:Y:S01]  /*0f40*/  IMAD.HI.U32 R17, R106, -0x326172a9, RZ ;  /* 0xcd9e8d576a117827 */ /* 0x004fe200078e00ff */
[----:B0-----:R-:W-:Y:S01]  /*0f50*/  IADD3 R22, PT, PT, R143, -0x4498517b, RZ ;  /* 0xbb67ae858f167810 */ /* 0x001fe20007ffe0ff */
[----:B------:R-:W0:Y:S01]  /*0f60*/  LDCU UR12, c[0x0][0x388] ;  /* 0x00007100ff0c77ac */ /* 0x000e220008000800 */
[----:B------:R-:W-:Y:S01]  /*0f70*/  LOP3.LUT R99, R0, 0x3, RZ, 0xc0, !PT ;  /* 0x0000000300637812 */ /* 0x000fe200078ec0ff */
[----:B------:R-:W-:Y:S01]  /*0f80*/  IMAD.HI.U32 R19, R103, -0x2daee0ad, RZ ;  /* 0xd2511f5367137827 */ /* 0x000fe200078e00ff */
[----:B------:R-:W-:Y:S01]  /*0f90*/  LOP3.LUT R17, R102, R17, R142, 0x96, !PT ;  /* 0x0000001166117212 */ /* 0x000fe200078e968e */
[----:B------:R-:W1:Y:S01]  /*0fa0*/  LDCU.U8 UR10, c[0x0][0x410] ;  /* 0x00008200ff0a77ac */ /* 0x000e620008000000 */
[----:B-----5:R-:W-:Y:S01]  /*0fb0*/  PRMT R98, R55, 0x7632, R98 ;  /* 0x0000763237627816 */ /* 0x020fe20000000062 */
[----:B------:R-:W-:Y:S01]  /*0fc0*/  IMAD R18, R106, -0x326172a9, RZ ;  /* 0xcd9e8d576a127824 */ /* 0x000fe200078e02ff */
[----:B------:R-:W-:Y:S01]  /*0fd0*/  LOP3.LUT R19, R19, R143, RZ, 0x3c, !PT ;  /* 0x0000008f13137212 */ /* 0x000fe200078e3cff */
[----:B------:R-:W-:Y:S01]  /*0fe0*/  IMAD R21, R103, -0x2daee0ad, RZ ;  /* 0xd2511f5367157824 */ /* 0x000fe200078e02ff */
[----:B------:R-:W-:Y:S01]  /*0ff0*/  PRMT R97, R43, 0x7632, R97 ;  /* 0x000076322b617816 */ /* 0x000fe20000000061 */
[----:B------:R-:W-:Y:S01]  /*1000*/  IMAD.HI.U32 R20, R17, -0x2daee0ad, RZ ;  /* 0xd2511f5311147827 */ /* 0x000fe200078e00ff */
[----:B------:R-:W-:Y:S01]  /*1010*/  PRMT R96, R47, 0x7632, R96 ;  /* 0x000076322f607816 */ /* 0x000fe20000000060 */
[----:B------:R-:W2:Y:S01]  /*1020*/  LDCU UR11, c[0x0][0x448] ;  /* 0x00008900ff0b77ac */ /* 0x000ea20008000800 */
[----:B------:R-:W-:Y:S01]  /*1030*/  PRMT R95, R39, 0x7632, R95 ;  /* 0x00007632275f7816 */ /* 0x000fe2000000005f */
[C---:B------:R-:W-:Y:S01]  /*1040*/  IMAD.HI.U32 R16, R19.reuse, -0x326172a9, RZ ;  /* 0xcd9e8d5713107827 */ /* 0x040fe200078e00ff */
[----:B------:R-:W-:Y:S01]  /*1050*/  LOP3.LUT R20, R22, R21, R20, 0x96, !PT ;  /* 0x0000001516147212 */ /* 0x000fe200078e9614 */
[----:B------:R-:W3:Y:S01]  /*1060*/  LDCU.64 UR4, c[0x0][0x398] ;  /* 0x00007300ff0477ac */ /* 0x000ee20008000a00 */
[----:B------:R-:W-:Y:S01]  /*1070*/  PRMT R94, R54, 0x7632, R94 ;  /* 0x00007632365e7816 */ /* 0x000fe2000000005e */
[----:B------:R-:W-:Y:S01]  /*1080*/  IMAD R19, R19, -0x326172a9, RZ ;  /* 0xcd9e8d5713137824 */ /* 0x000fe200078e02ff */
[----:B------:R-:W-:Y:S01]  /*1090*/  LOP3.LUT R3, R3, R18, R16, 0x96, !PT ;  /* 0x0000001203037212 */ /* 0x000fe200078e9610 */
[----:B------:R-:W-:Y:S01]  /*10a0*/  IMAD R18, R17, -0x2daee0ad, RZ ;  /* 0xd2511f5311127824 */ /* 0x000fe200078e02ff */
[----:B------:R-:W-:Y:S01]  /*10b0*/  PRMT R93, R42, 0x7632, R93 ;  /* 0x000076322a5d7816 */ /* 0x000fe2000000005d */
[----:B------:R-:W-:Y:S01]  /*10c0*/  IMAD.HI.U32 R17, R20, -0x326172a9, RZ ;  /* 0xcd9e8d5714117827 */ /* 0x000fe200078e00ff */
[----:B------:R-:W-:Y:S01]  /*10d0*/  PRMT R92, R46, 0x7632, R92 ;  /* 0x000076322e5c7816 */ /* 0x000fe2000000005c */
[----:B------:R-:W4:Y:S01]  /*10e0*/  LDCU.64 UR8, c[0x0][0x3a0] ;  /* 0x00007400ff0877ac */ /* 0x000f220008000a00 */
[----:B------:R-:W-:Y:S01]  /*10f0*/  PRMT R27, R38, 0x7632, R27 ;  /* 0x00007632261b7816 */ /* 0x000fe2000000001b */
[----:B------:R-:W-:Y:S01]  /*1100*/  IMAD.HI.U32 R16, R3, -0x2daee0ad, RZ ;  /* 0xd2511f5303107827 */ /* 0x000fe200078e00ff */
[----:B------:R-:W-:-:S02]  /*1110*/  LOP3.LUT R4, R4, R19, R17, 0x96, !PT ;  /* 0x0000001304047212 */ /* 0x000fc400078e9611 */
[----:B------:R-:W-:Y:S01]  /*1120*/  PRMT R26, R45, 0x7632, R26 ;  /* 0x000076322d1a7816 */ /* 0x000fe2000000001a */
[----:B------:R-:W-:Y:S01]  /*1130*/  IMAD R17, R3, -0x2daee0ad, RZ ;  /* 0xd2511f5303117824 */ /* 0x000fe200078e02ff */
[----:B------:R-:W-:Y:S01]  /*1140*/  LOP3.LUT R5, R5, R18, R16, 0x96, !PT ;  /* 0x0000001205057212 */ /* 0x000fe200078e9610 */
[----:B------:R-:W-:Y:S01]  /*1150*/  IMAD R20, R20, -0x326172a9, RZ ;  /* 0xcd9e8d5714147824 */ /* 0x000fe200078e02ff */
[----:B------:R-:W-:Y:S01]  /*1160*/  PRMT R25, R37, 0x7632, R25 ;  /* 0x0000763225197816 */ /* 0x000fe20000000019 */
[----:B------:R-:W-:Y:S01]  /*1170*/  IMAD.HI.U32 R16, R4, -0x2daee0ad, RZ ;  /* 0xd2511f5304107827 */ /* 0x000fe200078e00ff */
[----:B------:R-:W-:Y:S02]  /*1180*/  PRMT R24, R52, 0x7632, R24 ;  /* 0x0000763234187816 */ /* 0x000fe40000000018 */
        /* <DEDUP_REMOVED lines=14> */
[----:B------:R-:W-:Y:S02]  /*1270*/  VIADD R16, R143, 0xed9eba14 ;  /* 0xed9eba148f107836 */ /* 0x000fe40000000000 */
[----:B------:R-:W-:Y:S02]  /*1280*/  IMAD R8, R3, -0x2daee0ad, RZ ;  /* 0xd2511f5303087824 */ /* 0x000fe400078e02ff */
[----:B------:R-:W-:Y:S01]  /*1290*/  IMAD R7, R7, -0x326172a9, RZ ;  /* 0xcd9e8d5707077824 */ /* 0x000fe200078e02ff */
[----:B------:R-:W-:Y:S01]  /*12a0*/  LOP3.LUT R4, R16, R17, R4, 0x96, !PT ;  /* 0x0000001110047212 */ /* 0x000fe200078e9604 */
        /* <DEDUP_REMOVED lines=8> */
[----:B------:R-:W-:Y:S02]  /*1330*/  IMAD R7, R4, -0x326172a9, RZ ;  /* 0xcd9e8d5704077824 */ /* 0x000fe400078e02ff */
[----:B------:R-:W-:-:S04]  /*1340*/  IMAD.HI.U32 R4, R3, -0x326172a9, RZ ;  /* 0xcd9e8d5703047827 */ /* 0x000fc800078e00ff */
[----:B------:R-:W-:Y:S01]  /*1350*/  IMAD.HI.U32 R5, R6, -0x2daee0ad, RZ ;  /* 0xd2511f5306057827 */ /* 0x000fe200078e00ff */
[----:B------:R-:W-:Y:S02]  /*1360*/  LOP3.LUT R4, R11, R7, R4, 0x96, !PT ;  /* 0x000000070b047212 */ /* 0x000fe400078e9604 */
[----:B------:R-:W-:Y:S01]  /*1370*/  PRMT R11, R33, 0x7632, R11 ;  /* 0x00007632210b7816 */ /* 0x000fe2000000000b */
[----:B------:R-:W-:Y:S02]  /*1380*/  VIADD R9, R143, 0x646e171e ;  /* 0x646e171e8f097836 */ /* 0x000fe40000000000 */
[----:B------:R-:W-:-:S03]  /*1390*/  IMAD R7, R3, -0x326172a9, RZ ;  /* 0xcd9e8d5703077824 */ /* 0x000fc600078e02ff */
[----:B------:R-:W-:Y:S01]  /*13a0*/  LOP3.LUT R5, R9, R8, R5, 0x96, !PT ;  /* 0x0000000809057212 */ /* 0x000fe200078e9605 */
[----:B------:R-:W-:Y:S01]  /*13b0*/  IMAD R8, R6, -0x2daee0ad, RZ ;  /* 0xd2511f5306087824 */ /* 0x000fe200078e02ff */
[----:B------:R-:W-:Y:S01]  /*13c0*/  PRMT R9, R29, 0x7632, R9 ;  /* 0x000076321d097816 */ /* 0x000fe20000000009 */
[----:B------:R-:W-:-:S04]  /*13d0*/  IMAD.HI.U32 R6, R4, -0x2daee0ad, RZ ;  /* 0xd2511f5304067827 */ /* 0x000fc800078e00ff */
[----:B------:R-:W-:Y:S01]  /*13e0*/  IMAD.HI.U32 R3, R5, -0x326172a9, RZ ;  /* 0xcd9e8d5705037827 */ /* 0x000fe200078e00ff */
[----:B------:R-:W-:Y:S02]  /*13f0*/  LOP3.LUT R6, R13, R8, R6, 0x96, !PT ;  /* 0x000000080d067212 */ /* 0x000fe400078e9606 */
[----:B------:R-:W-:Y:S01]  /*1400*/  PRMT R13, R30, 0x7632, R13 ;  /* 0x000076321e0d7816 */ /* 0x000fe2000000000d */
[----:B------:R-:W-:Y:S01]  /*1410*/  IMAD R8, R4, -0x2daee0ad, RZ ;  /* 0xd2511f5304087824 */ /* 0x000fe200078e02ff */
        /* <DEDUP_REMOVED lines=11> */
[----:B------:R-:W-:Y:S01]  /*14d0*/  IMAD.HI.U32 R6, R140, -0x2daee0ad, RZ ;  /* 0xd2511f538c067827 */ /* 0x000fe200078e00ff */
[----:B------:R-:W-:-:S03]  /*14e0*/  PRMT R8, R56, 0x7632, R8 ;  /* 0x0000763238087816 */ /* 0x000fc60000000008 */
[----:B------:R-:W-:Y:S01]  /*14f0*/  IMAD.HI.U32 R5, R4, -0x326172a9, RZ ;  /* 0xcd9e8d5704057827 */ /* 0x000fe200078e00ff */
[--C-:B------:R-:W-:Y:S02]  /*1500*/  LOP3.LUT R101, R101, R3, R6.reuse, 0x96, !PT ;  /* 0x0000000365657212 */ /* 0x100fe400078e9606 */
[----:B------:R-:W-:Y:S01]  /*1510*/  PRMT R6, R48, 0x7632, R6 ;  /* 0x0000763230067816 */ /* 0x000fe20000000006 */
[----:B------:R-:W-:Y:S01]  /*1520*/  IMAD R4, R4, -0x326172a9, RZ ;  /* 0xcd9e8d5704047824 */ /* 0x000fe200078e02ff */
[----:B------:R-:W-:Y:S01]  /*1530*/  LOP3.LUT R100, R100, R7, R5, 0x96, !PT ;  /* 0x0000000764647212 */ /* 0x000fe200078e9605 */
[----:B------:R-:W-:Y:S01]  /*1540*/  IMAD R140, R140, -0x2daee0ad, RZ ;  /* 0xd2511f538c8c7824 */ /* 0x000fe200078e02ff */
[----:B------:R-:W-:Y:S02]  /*1550*/  PRMT R7, R32, 0x7632, R7 ;  /* 0x0000763220077816 */ /* 0x000fe40000000007 */
[----:B------:R-:W-:Y:S02]  /*1560*/  PRMT R5, R28, 0x7632, R5 ;  /* 0x000076321c057816 */ /* 0x000fe40000000005 */
[----:B01234-:R-:W-:-:S07]  /*1570*/  MOV R3, RZ ;  /* 0x000000ff00037202 */ /* 0x01ffce0000000f00 */
.L_x_529:
[----:B------:R-:W-:Y:S01]  /*1580*/  IMAD R84, R104, UR12, RZ ;  /* 0x0000000c68547c24 */ /* 0x000fe2000f8e02ff */
[----:B------:R-:W-:Y:S01]  /*1590*/  ISETP.NE.AND P0, PT, R2, RZ, PT ;  /* 0x000000ff0200720c */ /* 0x000fe20003f05270 */
[----:B------:R-:W-:Y:S03]  /*15a0*/  BSSY.RECONVERGENT B0, `(.L_x_148) ;  /* 0x000096a000007945 */ /* 0x000fe60003800200 */
        /* <DEDUP_REMOVED lines=21> */
[----:B------:R-:W-:Y:S01]  /*1700*/  ISETP.NE.AND P2, PT, R99, 0x1, PT ;  /* 0x000000016300780c */ /* 0x000fe20003f45270 */
[----:B------:R-:W-:Y:S01]  /*1710*/  BSSY.RECONVERGENT B1, `(.L_x_151) ;  /* 0x0000059000017945 */ /* 0x000fe20003800200 */
[----:B------:R-:W-:Y:S01]  /*1720*/  IMAD.MOV.U32 R88, RZ, RZ, 0x2 ;  /* 0x00000002ff587424 */ /* 0x000fe200078e00ff */
[----:B------:R-:W-:Y:S01]  /*1730*/  MOV R0, R4 ;  /* 0x0000000400007202 */ /* 0x000fe20000000f00 */
[----:B------:R-:W-:-:S09]  /*1740*/  IMAD.MOV.U32 R90, RZ, RZ, R140 ;  /* 0x000000ffff5a7224 */ /* 0x000fd200078e008c */
[----:B------:R-:W-:Y:S05]  /*1750*/  @!P2 BRA `(.L_x_152) ;  /* 0x000000040050a947 */ /* 0x000fea0003800000 */
[----:B------:R-:W-:-:S13]  /*1760*/  ISETP.NE.AND P2, PT, R99, 0x3, PT ;  /* 0x000000036300780c */ /* 0x000fda0003f45270 */
[----:B------:R-:W-:Y:S05]  /*1770*/  @!P2 BRA `(.L_x_153) ;  /* 0x000000000020a947 */ /* 0x000fea0003800000 */
[----:B------:R-:W-:-:S13]  /*1780*/  ISETP.NE.AND P2, PT, R99, 0x2, PT ;  /* 0x000000026300780c */ /* 0x000fda0003f45270 */
[----:B------:R-:W-:Y:S01]  /*1790*/  @!P2 IMAD.MOV.U32 R88, RZ, RZ, 0x3 ;  /* 0x00000003ff58a424 */ /* 0x000fe200078e00ff */
[-C--:B------:R-:W-:Y:S01]  /*17a0*/  @!P2 MOV R90, R140.reuse ;  /* 0x0000008c005aa202 */ /* 0x080fe20000000f00 */
[----:B------:R-:W-:Y:S01]  /*17b0*/  @!P2 IMAD.MOV.U32 R0, RZ, RZ, R101 ;  /* 0x000000ffff00a224 */ /* 0x000fe200078e0065 */
[----:B------:R-:W-:Y:S01]  /*17c0*/  @P2 MOV R90, R140 ;  /* 0x0000008c005a2202 */ /* 0x000fe20000000f00 */
[----:B------:R-:W-:Y:S02]  /*17d0*/  @P2 VIADD R88, R99, 0x1 ;  /* 0x0000000163582836 */ /* 0x000fe40000000000 */
[----:B------:R-:W-:Y:S01]  /*17e0*/  @P2 IMAD.MOV.U32 R0, RZ, RZ, R100 ;  /* 0x000000ffff002224 */ /* 0x000fe200078e0064 */
[----:B------:R-:W-:Y:S06]  /*17f0*/  BRA `(.L_x_152) ;  /* 0x0000000400287947 */ /* 0x000fec0003800000 */
.L_x_153:
[----:B------:R-:W-:Y:S01]  /*1800*/  VIADD R103, R103, 0x1 ;  /* 0x0000000167677836 */ /* 0x000fe20000000000 */
[----:B------:R-:W-:Y:S03]  /*1810*/  BSSY.RECONVERGENT B2, `(.L_x_154) ;  /* 0x000000c000027945 */ /* 0x000fe60003800200 */
[C---:B------:R-:W-:Y:S01]  /*1820*/  IMAD.WIDE.U32 R100, R103.reuse, -0x2daee0ad, RZ ;  /* 0xd2511f5367647825 */ /* 0x040fe200078e00ff */
[----:B------:R-:W-:-:S13]  /*1830*/  ISETP.NE.AND P2, PT, R103, RZ, PT ;  /* 0x000000ff6700720c */ /* 0x000fda0003f45270 */
[----:B------:R-:W-:Y:S05]  /*1840*/  @P2 BRA `(.L_x_155) ;  /* 0x0000000000202947 */ /* 0x000fea0003800000 */
[----:B------:R-:W-:-:S04]  /*1850*/  IADD3 R102, PT, PT, R102, 0x1, RZ ;  /* 0x0000000166667810 */ /* 0x000fc80007ffe0ff */
[----:B------:R-:W-:-:S13]  /*1860*/  ISETP.NE.AND P2, PT, R102, RZ, PT ;  /* 0x000000ff6600720c */ /* 0x000fda0003f45270 */
[----:B------:R-:W-:Y:S02]  /*1870*/  @!P2 VIADD R106, R106, 0x1 ;  /* 0x000000016a6aa836 */ /* 0x000fe40000000000 */
[----:B------:R-:W-:Y:S02]  /*1880*/  @!P2 VIADD R0, R3, 0x1 ;  /* 0x000000010300a836 */ /* 0x000fe40000000000 */
[----:B------:R-:W-:Y:S01]  /*1890*/  @!P2 IMAD.MOV.U32 R102, RZ, RZ, RZ ;  /* 0x000000ffff66a224 */ /* 0x000fe200078e00ff */
[----:B------:R-:W-:-:S13]  /*18a0*/  ISETP.NE.AND P3, PT, R106, RZ, !P2 ;  /* 0x000000ff6a00720c */ /* 0x000fda0005765270 */
[----:B------:R-:W-:-:S05]  /*18b0*/  @P3 IADD3 R0, PT, PT, R3, RZ, RZ ;  /* 0x000000ff03003210 */ /* 0x000fca0007ffe0ff */
[----:B------:R-:W-:-:S07]  /*18c0*/  @!P2 IMAD.MOV.U32 R3, RZ, RZ, R0 ;  /* 0x000000ffff03a224 */ /* 0x000fce00078e0000 */
.L_x_155:
[----:B------:R-:W-:Y:S05]  /*18d0*/  BSYNC.RECONVERGENT B2 ;  /* 0x0000000000027941 */ /* 0x000fea0003800200 */
.L_x_154:
[----:B------:R-:W-:Y:S01]  /*18e0*/  IMAD.WIDE.U32 R88, R106, -0x326172a9, RZ ;  /* 0xcd9e8d576a587825 */ /* 0x000fe200078e00ff */
[----:B------:R-:W-:Y:S02]  /*18f0*/  LOP3.LUT R90, R3, R101, R143, 0x96, !PT ;  /* 0x00000065035a7212 */ /* 0x000fe400078e968f */
[----:B------:R-:W-:Y:S01]  /*1900*/  IADD3 R101, PT, PT, R142, -0x61c88647, RZ ;  /* 0x9e3779b98e657810 */ /* 0x000fe20007ffe0ff */
[----:B------:R-:W-:Y:S01]  /*1910*/  IMAD.MOV.U32 R0, RZ, RZ, R140 ;  /* 0x000000ffff007224 */ /* 0x000fe200078e008c */
[----:B------:R-:W-:Y:S01]  /*1920*/  LOP3.LUT R118, R102, R89, R142, 0x96, !PT ;  /* 0x0000005966767212 */ /* 0x000fe200078e968e */
[----:B------:R-:W-:Y:S01]  /*1930*/  IMAD.WIDE.U32 R90, R90, -0x326172a9, RZ ;  /* 0xcd9e8d575a5a7825 */ /* 0x000fe200078e00ff */
[----:B------:R-:W-:-:S03]  /*1940*/  IADD3 R99, PT, PT, R142, 0x3c6ef372, RZ ;  /* 0x3c6ef3728e637810 */ /* 0x000fc60007ffe0ff */
[----:B------:R-:W-:Y:S01]  /*1950*/  IMAD.WIDE.U32 R118, R118, -0x2daee0ad, RZ ;  /* 0xd2511f5376767825 */ /* 0x000fe200078e00ff */
[----:B------:R-:W-:-:S03]  /*1960*/  LOP3.LUT R101, R101, R88, R91, 0x96, !PT ;  /* 0x0000005865657212 */ /* 0x000fc600078e965b */
[C---:B------:R-:W-:Y:S02]  /*1970*/  VIADD R89, R143.reuse, 0xbb67ae85 ;  /* 0xbb67ae858f597836 */ /* 0x040fe40000000000 */
[----:B------:R-:W-:-:S03]  /*1980*/  VIADD R91, R143, 0x76cf5d0a ;  /* 0x76cf5d0a8f5b7836 */ /* 0x000fc60000000000 */
[----:B------:R-:W-:Y:S01]  /*1990*/  LOP3.LUT R88, R89, R100, R119, 0x96, !PT ;  /* 0x0000006459587212 */ /* 0x000fe200078e9677 */
[----:B------:R-:W-:-:S04]  /*19a0*/  IMAD.WIDE.U32 R100, R101, -0x2daee0ad, RZ ;  /* 0xd2511f5365647825 */ /* 0x000fc800078e00ff */
[----:B------:R-:W-:Y:S01]  /*19b0*/  IMAD.WIDE.U32 R88, R88, -0x326172a9, RZ ;  /* 0xcd9e8d5758587825 */ /* 0x000fe200078e00ff */
[----:B------:R-:W-:-:S03]  /*19c0*/  LOP3.LUT R91, R91, R118, R101, 0x96, !PT ;  /* 0x000000765b5b7212 */ /* 0x000fc600078e9665 */
[----:B------:R-:W-:Y:S01]  /*19d0*/  VIADD R101, R142, 0xdaa66d2b ;  /* 0xdaa66d2b8e657836 */ /* 0x000fe20000000000 */
[----:B------:R-:W-:Y:S01]  /*19e0*/  LOP3.LUT R118, R99, R90, R89, 0x96, !PT ;  /* 0x0000005a63767212 */ /* 0x000fe200078e9659 */
[----:B------:R-:W-:-:S04]  /*19f0*/  IMAD.WIDE.U32 R90, R91, -0x326172a9, RZ ;  /* 0xcd9e8d575b5a7825 */ /* 0x000fc800078e00ff */
[----:B------:R-:W-:Y:S01]  /*1a00*/  IMAD.WIDE.U32 R118, R118, -0x2daee0ad, RZ ;  /* 0xd2511f5376767825 */ /* 0x000fe200078e00ff */
[----:B------:R-:W-:Y:S02]  /*1a10*/  LOP3.LUT R101, R101, R88, R91, 0x96, !PT ;  /* 0x0000005865657212 */ /* 0x000fe400078e965b */
[C---:B------:R-:W-:Y:S01]  /*1a20*/  IADD3 R91, PT, PT, R143.reuse, -0x126145ec, RZ ;  /* 0xed9eba148f5b7810 */ /* 0x040fe20007ffe0ff */
[----:B------:R-:W-:Y:S02]  /*1a30*/  VIADD R89, R143, 0x32370b8f ;  /* 0x32370b8f8f597836 */ /* 0x000fe40000000000 */
[----:B------:R-:W-:-:S03]  /*1a40*/  VIADD R99, R142, 0x78dde6e4 ;  /* 0x78dde6e48e637836 */ /* 0x000fc60000000000 */
[----:B------:R-:W-:Y:S01]  /*1a50*/  LOP3.LUT R88, R89, R100, R119, 0x96, !PT ;  /* 0x0000006459587212 */ /* 0x000fe200078e9677 */
[----:B------:R-:W-:-:S04]  /*1a60*/  IMAD.WIDE.U32 R100, R101, -0x2daee0ad, RZ ;  /* 0xd2511f5365647825 */ /* 0x000fc800078e00ff */
[----:B------:R-:W-:Y:S01]  /*1a70*/  IMAD.WIDE.U32 R88, R88, -0x326172a9, RZ ;  /* 0xcd9e8d5758587825 */ /* 0x000fe200078e00ff */
[----:B------:R-:W-:-:S03]  /*1a80*/  LOP3.LUT R91, R91, R118, R101, 0x96, !PT ;  /* 0x000000765b5b7212 */ /* 0x000fc600078e9665 */
[----:B------:R-:W-:Y:S01]  /*1a90*/  VIADD R101, R142, 0x1715609d ;  /* 0x1715609d8e657836 */ /* 0x000fe20000000000 */
[----:B------:R-:W-:Y:S01]  /*1aa0*/  LOP3.LUT R118, R99, R90, R89, 0x96, !PT ;  /* 0x0000005a63767212 */ /* 0x000fe200078e9659 */
[----:B------:R-:W-:Y:S01]  /*1ab0*/  IMAD.WIDE.U32 R90, R91, -0x326172a9, RZ ;  /* 0xcd9e8d575b5a7825 */ /* 0x000fe200078e00ff */
[----:B------:R-:W-:-:S03]  /*1ac0*/  IADD3 R89, PT, PT, R143, -0x56f99767, RZ ;  /* 0xa90668998f597810 */ /* 0x000fc60007ffe0ff */
[----:B------:R-:W-:Y:S01]  /*1ad0*/  IMAD.WIDE.U32 R118, R118, -0x2daee0ad, RZ ;  /* 0xd2511f5376767825 */ /* 0x000fe200078e00ff */
[----:B------:R-:W-:-:S03]  /*1ae0*/  LOP3.LUT R101, R101, R88, R91, 0x96, !PT ;  /* 0x0000005865657212 */ /* 0x000fc600078e965b */
[----:B------:R-:W-:Y:S01]  /*1af0*/  VIADD R91, R143, 0x646e171e ;  /* 0x646e171e8f5b7836 */ /* 0x000fe20000000000 */
[----:B------:R-:W-:Y:S01]  /*1b00*/  LOP3.LUT R88, R89, R100, R119, 0x96, !PT ;  /* 0x0000006459587212 */ /* 0x000fe200078e9677 */
[----:B------:R-:W-:-:S04]  /*1b10*/  IMAD.WIDE.U32 R100, R101, -0x2daee0ad, RZ ;  /* 0xd2511f5365647825 */ /* 0x000fc800078e00ff */
[----:B------:R-:W-:Y:S01]  /*1b20*/  IMAD.WIDE.U32 R88, R88, -0x326172a9, RZ ;  /* 0xcd9e8d5758587825 */ /* 0x000fe200078e00ff */
[----:B------:R-:W-:-:S03]  /*1b30*/  LOP3.LUT R91, R91, R118, R101, 0x96, !PT ;  /* 0x000000765b5b7212 */ /* 0x000fc600078e9665 */
[----:B------:R-:W-:-:S05]  /*1b40*/  VIADD R99, R142, 0xb54cda56 ;  /* 0xb54cda568e637836 */ /* 0x000fca0000000000 */
[----:B------:R-:W-:Y:S01]  /*1b50*/  LOP3.LUT R118, R99, R90, R89, 0x96, !PT ;  /* 0x0000005a63767212 */ /* 0x000fe200078e9659 */
[----:B------:R-:W-:Y:S01]  /*1b60*/  VIADD R99, R143, 0x1fd5c5a3 ;  /* 0x1fd5c5a38f637836 */ /* 0x000fe20000000000 */
[----:B------:R-:W-:Y:S01]  /*1b70*/  IADD3 R89, PT, PT, R142, 0x5384540f, RZ ;  /* 0x5384540f8e597810 */ /* 0x000fe20007ffe0ff */
[----:B------:R-:W-:-:S04]  /*1b80*/  IMAD.WIDE.U32 R90, R91, -0x326172a9, RZ ;  /* 0xcd9e8d575b5a7825 */ /* 0x000fc800078e00ff */
[----:B------:R-:W-:Y:S01]  /*1b90*/  IMAD.WIDE.U32 R118, R118, -0x2daee0ad, RZ ;  /* 0xd2511f5376767825 */ /* 0x000fe200078e00ff */
[----:B------:R-:W-:Y:S02]  /*1ba0*/  LOP3.LUT R88, R89, R88, R91, 0x96, !PT ;  /* 0x0000005859587212 */ /* 0x000fe400078e965b */
[----:B------:R-:W-:Y:S02]  /*1bb0*/  IADD3 R91, PT, PT, R142, -0xe443238, RZ ;  /* 0xf1bbcdc88e5b7810 */ /* 0x000fe40007ffe0ff */
[----:B------:R-:W-:Y:S01]  /*1bc0*/  LOP3.LUT R100, R99, R100, R119, 0x96, !PT ;  /* 0x0000006463647212 */ /* 0x000fe200078e9677 */
[----:B------:R-:W-:-:S04]  /*1bd0*/  IMAD.WIDE.U32 R88, R88, -0x2daee0ad, RZ ;  /* 0xd2511f5358587825 */ /* 0x000fc800078e00ff */
[----:B------:R-:W-:-:S04]  /*1be0*/  IMAD.WIDE.U32 R100, R100, -0x326172a9, RZ ;  /* 0xcd9e8d5764647825 */ /* 0x000fc800078e00ff */
[----:B------:R-:W-:Y:S01]  /*1bf0*/  VIADD R99, R143, 0xdb3d7428 ;  /* 0xdb3d74288f637836 */ /* 0x000fe20000000000 */
[----:B------:R-:W-:Y:S01]  /*1c00*/  LOP3.LUT R90, R91, R90, R101, 0x96, !PT ;  /* 0x0000005a5b5a7212 */ /* 0x000fe200078e9665 */
[----:B------:R-:W-:-:S03]  /*1c10*/  VIADD R101, R143, 0x96a522ad ;  /* 0x96a522ad8f657836 */ /* 0x000fc60000000000 */
[----:B------:R-:W-:Y:S01]  /*1c20*/  LOP3.LUT R118, R99, R118, R89, 0x96, !PT ;  /* 0x0000007663767212 */ /* 0x000fe200078e9659 */
[----:B------:R-:W-:-:S04]  /*1c30*/  IMAD.WIDE.U32 R90, R90, -0x2daee0ad, RZ ;  /* 0xd2511f535a5a7825 */ /* 0x000fc800078e00ff */
[----:B------:R-:W-:Y:S01]  /*1c40*/  IMAD.WIDE.U32 R118, R118, -0x326172a9, RZ ;  /* 0xcd9e8d5776767825 */ /* 0x000fe200078e00ff */
[----:B------:R-:W-:-:S03]  /*1c50*/  LOP3.LUT R101, R101, R88, R91, 0x96, !PT ;  /* 0x0000005865657212 */ /* 0x000fc600078e965b */
[----:B------:R-:W-:Y:S01]  /*1c60*/  VIADD R89, R142, 0x8ff34781 ;  /* 0x8ff347818e597836 */ /* 0x000fe20000000000 */
[----:B------:R-:W-:Y:S01]  /*1c70*/  MOV R4, R118 ;  /* 0x0000007600047202 */ /* 0x000fe20000000f00 */
[----:B------:R-:W-:-:S03]  /*1c80*/  IMAD.MOV.U32 R88, RZ, RZ, RZ ;  /* 0x000000ffff587224 */ /* 0x000fc600078e00ff */
[----:B------:R-:W-:-:S07]  /*1c90*/  LOP3.LUT R100, R89, R100, R119, 0x96, !PT ;  /* 0x0000006459647212 */ /* 0x000fce00078e9677 */
.L_x_152:
[----:B------:R-:W-:Y:S05]  /*1ca0*/  BSYNC.RECONVERGENT B1 ;  /* 0x0000000000017941 */ /* 0x000fea0003800200 */
.L_x_151:
[----:B------:R-:W0:Y:S01]  /*1cb0*/  LDC R150, c[0x0][0x408] ;  /* 0x00010200ff967b82 */ /* 0x000e220000000800 */
[----:B------:R-:W-:Y:S01]  /*1cc0*/  I2FP.F32.U32 R89, R0 ;  /* 0x0000000000597245 */ /* 0x000fe20000201000 */
[----:B------:R-:W-:Y:S02]  /*1cd0*/  HFMA2 R136, -RZ, RZ, 0.1171875, 0 ;  /* 0x2f800000ff887431 */ /* 0x000fe400000001ff */
[----:B-----5:R-:W-:Y:S01]  /*1ce0*/  IMAD.U32 R91, R84, 0x10000, RZ ;  /* 0x00010000545b7824 */ /* 0x020fe200078e00ff */
[----:B------:R-:W-:Y:S01]  /*1cf0*/  ISETP.NE.AND P3, PT, R88, 0x1, PT ;  /* 0x000000015800780c */ /* 0x000fe20003f65270 */
[----:B------:R-:W-:Y:S01]  /*1d00*/  BSSY.RECONVERGENT B1, `(.L_x_156) ;  /* 0x0000062000017945 */ /* 0x000fe20003800200 */
[----:B------:R-:W-:Y:S02]  /*1d10*/  HFMA2 R99, -RZ, RZ, 0, 1.1920928955078125e-07 ;  /* 0x00000002ff637431 */ /* 0x000fe400000001ff */
[----:B------:R-:W-:Y:S01]  /*1d20*/  FFMA.FTZ R0, R89, R136, 1.1641532182693481445e-10 ;  /* 0x2f00000059007423 */ /* 0x000fe20000010088 */
[----:B------:R-:W1:Y:S01]  /*1d30*/  LDC R149, c[0x0][0x404] ;  /* 0x00010100ff957b82 */ /* 0x000e620000000800 */
[----:B------:R-:W-:Y:S01]  /*1d40*/  @P1 IMAD.U32 R89, R80, 0x10000, RZ ;  /* 0x0001000050591824 */ /* 0x000fe200078e00ff */
[----:B------:R-:W-:Y:S01]  /*1d50*/  PRMT R84, R84, 0x7632, R84 ;  /* 0x0000763254547816 */ /* 0x000fe20000000054 */
[----:B0-----:R-:W-:Y:S01]  /*1d60*/  FMUL.FTZ R91, R91, R150 ;  /* 0x000000965b5b7220 */ /* 0x001fe20000410000 */
[----:B-1----:R-:W-:-:S04]  /*1d70*/  FSETP.GTU.FTZ.AND P2, PT, R0, R149, PT ;  /* 0x000000950000720b */ /* 0x002fc80003f5c000 */
[----:B------:R-:W-:Y:S02]  /*1d80*/  FSEL R0, R91, RZ, !P2 ;  /* 0x000000ff5b007208 */ /* 0x000fe40005000000 */
[----:B------:R-:W-:-:S03]  /*1d90*/  PLOP3.LUT P2, PT, P2, PT, PT, 0x8, 0x80 ;  /* 0x000000000080781c */ /* 0x000fc6000174e170 */
[----:B------:R-:W-:Y:S01]  /*1da0*/  @P1 FADD.FTZ R0, R89, R0 ;  /* 0x0000000059001221 */ /* 0x000fe20000010000 */
[----:B------:R-:W-:Y:S01]  /*1db0*/  P2R R140, PR, RZ, 0x4 ;  /* 0x00000004ff8c7803 */ /* 0x000fe20000000000 */
[----:B------:R-:W-:-:S03]  /*1dc0*/  IMAD.MOV.U32 R89, RZ, RZ, R4 ;  /* 0x000000ffff597224 */ /* 0x000fc600078e0004 */
[----:B------:R-:W-:Y:S01]  /*1dd0*/  F2FP.BF16.F32.PACK_AB R145, RZ, R0 ;  /* 0x00000000ff91723e */ /* 0x000fe200000010ff */
[----:B------:R-:W-:Y:S06]  /*1de0*/  @!P3 BRA `(.L_x_157) ;  /* 0x00000004004cb947 */ /* 0x000fec0003800000 */
[----:B------:R-:W-:-:S13]  /*1df0*/  ISETP.NE.AND P2, PT, R88, 0x3, PT ;  /* 0x000000035800780c */ /* 0x000fda0003f45270 */
[----:B------:R-:W-:Y:S05]  /*1e00*/  @!P2 BRA `(.L_x_158) ;  /* 0x000000000018a947 */ /* 0x000fea0003800000 */
[----:B------:R-:W-:-:S13]  /*1e10*/  ISETP.NE.AND P2, PT, R88, 0x2, PT ;  /* 0x000000025800780c */ /* 0x000fda0003f45270 */
[----:B------:R-:W-:Y:S01]  /*1e20*/  @!P2 IMAD.MOV.U32 R99, RZ, RZ, 0x3 ;  /* 0x00000003ff63a424 */ /* 0x000fe200078e00ff */
[----:B------:R-:W-:Y:S01]  /*1e30*/  @!P2 MOV R89, R101 ;  /* 0x000000650059a202 */ /* 0x000fe20000000f00 */
[----:B------:R-:W-:Y:S02]  /*1e40*/  @P2 VIADD R99, R88, 0x1 ;  /* 0x0000000158632836 */ /* 0x000fe40000000000 */
[----:B------:R-:W-:Y:S01]  /*1e50*/  @P2 IMAD.MOV.U32 R89, RZ, RZ, R100 ;  /* 0x000000ffff592224 */ /* 0x000fe200078e0064 */
[----:B------:R-:W-:Y:S06]  /*1e60*/  BRA `(.L_x_157) ;  /* 0x00000004002c7947 */ /* 0x000fec0003800000 */
.L_x_158:
[----:B------:R-:W-:Y:S01]  /*1e70*/  IADD3 R103, PT, PT, R103, 0x1, RZ ;  /* 0x0000000167677810 */ /* 0x000fe20007ffe0ff */
[----:B------:R-:W-:Y:S03]  /*1e80*/  BSSY.RECONVERGENT B2, `(.L_x_159) ;  /* 0x000000c000027945 */ /* 0x000fe60003800200 */
[C---:B------:R-:W-:Y:S01]  /*1e90*/  ISETP.NE.AND P2, PT, R103.reuse, RZ, PT ;  /* 0x000000ff6700720c */ /* 0x040fe20003f45270 */
[----:B------:R-:W-:-:S12]  /*1ea0*/  IMAD.WIDE.U32 R118, R103, -0x2daee0ad, RZ ;  /* 0xd2511f5367767825 */ /* 0x000fd800078e00ff */
[----:B------:R-:W-:Y:S05]  /*1eb0*/  @P2 BRA `(.L_x_160) ;  /* 0x0000000000202947 */ /* 0x000fea0003800000 */
[----:B------:R-:W-:-:S05]  /*1ec0*/  VIADD R102, R102, 0x1 ;  /* 0x0000000166667836 */ /* 0x000fca0000000000 */
[----:B------:R-:W-:-:S13]  /*1ed0*/  ISETP.NE.AND P2, PT, R102, RZ, PT ;  /* 0x000000ff6600720c */ /* 0x000fda0003f45270 */
[----:B------:R-:W-:Y:S01]  /*1ee0*/  @!P2 VIADD R106, R106, 0x1 ;  /* 0x000000016a6aa836 */ /* 0x000fe20000000000 */
[----:B------:R-:W-:Y:S01]  /*1ef0*/  @!P2 IADD3 R4, PT, PT, R3, 0x1, RZ ;  /* 0x000000010304a810 */ /* 0x000fe20007ffe0ff */
[----:B------:R-:W-:-:S03]  /*1f00*/  @!P2 IMAD.MOV.U32 R102, RZ, RZ, RZ ;  /* 0x000000ffff66a224 */ /* 0x000fc600078e00ff */
[----:B------:R-:W-:-:S13]  /*1f10*/  ISETP.NE.AND P3, PT, R106, RZ, !P2 ;  /* 0x000000ff6a00720c */ /* 0x000fda0005765270 */
[----:B------:R-:W-:-:S05]  /*1f20*/  @P3 IMAD.MOV R4, RZ, RZ, R3 ;  /* 0x000000ffff043224 */ /* 0x000fca00078e0203 */
[----:B------:R-:W-:-:S07]  /*1f30*/  @!P2 MOV R3, R4 ;  /* 0x000000040003a202 */ /* 0x000fce0000000f00 */
.L_x_160:
[----:B------:R-:W-:Y:S05]  /*1f40*/  BSYNC.RECONVERGENT B2 ;  /* 0x0000000000027941 */ /* 0x000fea0003800200 */
.L_x_159:
[----:B------:R-:W-:Y:S01]  /*1f50*/  IMAD.WIDE.U32 R100, R106, -0x326172a9, RZ ;  /* 0xcd9e8d576a647825 */ /* 0x000fe200078e00ff */
[----:B------:R-:W-:-:S03]  /*1f60*/  LOP3.LUT R88, R3, R119, R143, 0x96, !PT ;  /* 0x0000007703587212 */ /* 0x000fc600078e968f */
[----:B------:R-:W-:Y:S01]  /*1f70*/  VIADD R91, R142, 0x9e3779b9 ;  /* 0x9e3779b98e5b7836 */ /* 0x000fe20000000000 */
[----:B------:R-:W-:Y:S01]  /*1f80*/  LOP3.LUT R124, R102, R101, R142, 0x96, !PT ;  /* 0x00000065667c7212 */ /* 0x000fe200078e968e */
[----:B------:R-:W-:-:S04]  /*1f90*/  IMAD.WIDE.U32 R88, R88, -0x326172a9, RZ ;  /* 0xcd9e8d5758587825 */ /* 0x000fc800078e00ff */
[----:B------:R-:W-:Y:S01]  /*1fa0*/  IMAD.WIDE.U32 R124, R124, -0x2daee0ad, RZ ;  /* 0xd2511f537c7c7825 */ /* 0x000fe200078e00ff */
[----:B------:R-:W-:-:S03]  /*1fb0*/  LOP3.LUT R91, R91, R100, R89, 0x96, !PT ;  /* 0x000000645b5b7212 */ /* 0x000fc600078e9659 */
[----:B------:R-:W-:Y:S02]  /*1fc0*/  VIADD R99, R143, 0xbb67ae85 ;  /* 0xbb67ae858f637836 */ /* 0x000fe40000000000 */
[----:B------:R-:W-:-:S03]  /*1fd0*/  VIADD R89, R142, 0x3c6ef372 ;  /* 0x3c6ef3728e597836 */ /* 0x000fc60000000000 */
[----:B------:R-:W-:Y:S01]  /*1fe0*/  LOP3.LUT R99, R99, R118, R125, 0x96, !PT ;  /* 0x0000007663637212 */ /* 0x000fe200078e967d */
[----:B------:R-:W-:Y:S01]  /*1ff0*/  IMAD.WIDE.U32 R118, R91, -0x2daee0ad, RZ ;  /* 0xd2511f535b767825 */ /* 0x000fe200078e00ff */
[----:B------:R-:W-:-:S03]  /*2000*/  IADD3 R91, PT, PT, R143, 0x76cf5d0a, RZ ;  /* 0x76cf5d0a8f5b7810 */ /* 0x000fc60007ffe0ff */
[----:B------:R-:W-:Y:S01]  /*2010*/  IMAD.WIDE.U32 R100, R99, -0x326172a9, RZ ;  /* 0xcd9e8d5763647825 */ /* 0x000fe200078e00ff */
[----:B------:R-:W-:Y:S02]  /*2020*/  LOP3.LUT R91, R91, R124, R119, 0x96, !PT ;  /* 0x0000007c5b5b7212 */ /* 0x000fe400078e9677 */
[----:B------:R-:W-:Y:S02]  /*2030*/  IADD3 R99, PT, PT, R143, 0x32370b8f, RZ ;  /* 0x32370b8f8f637810 */ /* 0x000fe40007ffe0ff */
[----:B------:R-:W-:Y:S01]  /*2040*/  LOP3.LUT R124, R89, R88, R101, 0x96, !PT ;  /* 0x00000058597c7212 */ /* 0x000fe200078e9665 */
[----:B------:R-:W-:-:S04]  /*2050*/  IMAD.WIDE.U32 R88, R91, -0x326172a9, RZ ;  /* 0xcd9e8d575b587825 */ /* 0x000fc800078e00ff */
[----:B------:R-:W-:Y:S02]  /*2060*/  VIADD R91, R142, 0xdaa66d2b ;  /* 0xdaa66d2b8e5b7836 */ /* 0x000fe40000000000 */
[----:B------:R-:W-:-:S03]  /*2070*/  IMAD.WIDE.U32 R124, R124, -0x2daee0ad, RZ ;  /* 0xd2511f537c7c7825 */ /* 0x000fc600078e00ff */
[----:B------:R-:W-:Y:S01]  /*2080*/  LOP3.LUT R91, R91, R100, R89, 0x96, !PT ;  /* 0x000000645b5b7212 */ /* 0x000fe200078e9659 */
[----:B------:R-:W-:Y:S01]  /*2090*/  VIADD R89, R142, 0x78dde6e4 ;  /* 0x78dde6e48e597836 */ /* 0x000fe20000000000 */
[----:B------:R-:W-:-:S03]  /*20a0*/  LOP3.LUT R99, R99, R118, R125, 0x96, !PT ;  /* 0x0000007663637212 */ /* 0x000fc600078e967d */
[----:B------:R-:W-:-:S04]  /*20b0*/  IMAD.WIDE.U32 R118, R91, -0x2daee0ad, RZ ;  /* 0xd2511f535b767825 */ /* 0x000fc800078e00ff */
[----:B------:R-:W-:Y:S02]  /*20c0*/  VIADD R91, R143, 0xed9eba14 ;  /* 0xed9eba148f5b7836 */ /* 0x000fe40000000000 */
[----:B------:R-:W-:-:S03]  /*20d0*/  IMAD.WIDE.U32 R100, R99, -0x326172a9, RZ ;  /* 0xcd9e8d5763647825 */ /* 0x000fc600078e00ff */
[----:B------:R-:W-:Y:S01]  /*20e0*/  LOP3.LUT R91, R91, R124, R119, 0x96, !PT ;  /* 0x0000007c5b5b7212 */ /* 0x000fe200078e9677 */
[----:B------:R-:W-:Y:S01]  /*20f0*/  VIADD R99, R143, 0xa9066899 ;  /* 0xa90668998f637836 */ /* 0x000fe20000000000 */
[----:B------:R-:W-:-:S03]  /*2100*/  LOP3.LUT R124, R89, R88, R101, 0x96, !PT ;  /* 0x00000058597c7212 */ /* 0x000fc600078e9665 */
[----:B------:R-:W-:Y:S01]  /*2110*/  IMAD.WIDE.U32 R88, R91, -0x326172a9, RZ ;  /* 0xcd9e8d575b587825 */ /* 0x000fe200078e00ff */
[----:B------:R-:W-:-:S03]  /*2120*/  IADD3 R91, PT, PT, R142, 0x1715609d, RZ ;  /* 0x1715609d8e5b7810 */ /* 0x000fc60007ffe0ff */
[----:B------:R-:W-:Y:S01]  /*2130*/  IMAD.WIDE.U32 R124, R124, -0x2daee0ad, RZ ;  /* 0xd2511f537c7c7825 */ /* 0x000fe200078e00ff */
[----:B------:R-:W-:Y:S02]  /*2140*/  LOP3.LUT R91, R91, R100, R89, 0x96, !PT ;  /* 0x000000645b5b7212 */ /* 0x000fe400078e9659 */
[----:B------:R-:W-:Y:S02]  /*2150*/  IADD3 R89, PT, PT, R142, -0x4ab325aa, RZ ;  /* 0xb54cda568e597810 */ /* 0x000fe40007ffe0ff */
        /* <DEDUP_REMOVED lines=8> */
[----:B------:R-:W-:-:S04]  /*21e0*/  IMAD.WIDE.U32 R124, R124, -0x2daee0ad, RZ ;  /* 0xd2511f537c7c7825 */ /* 0x000fc800078e00ff */
[----:B------:R-:W-:Y:S01]  /*21f0*/  VIADD R91, R142, 0x5384540f ;  /* 0x5384540f8e5b7836 */ /* 0x000fe20000000000 */
[----:B------:R-:W-:-:S04]  /*2200*/  LOP3.LUT R99, R99, R118, R125, 0x96, !PT ;  /* 0x0000007663637212 */ /* 0x000fc800078e967d */
[----:B------:R-:W-:Y:S01]  /*2210*/  LOP3.LUT R91, R91, R100, R89, 0x96, !PT ;  /* 0x000000645b5b7212 */ /* 0x000fe200078e9659 */
[----:B------:R-:W-:-:S04]  /*2220*/  IMAD.WIDE.U32 R100, R99, -0x326172a9, RZ ;  /* 0xcd9e8d5763647825 */ /* 0x000fc800078e00ff */
[C---:B------:R-:W-:Y:S02]  /*2230*/  VIADD R89, R142.reuse, 0xf1bbcdc8 ;  /* 0xf1bbcdc88e597836 */ /* 0x040fe40000000000 */
[----:B------:R-:W-:Y:S01]  /*2240*/  IMAD.WIDE.U32 R118, R91, -0x2daee0ad, RZ ;  /* 0xd2511f535b767825 */ /* 0x000fe200078e00ff */
[----:B------:R-:W-:Y:S02]  /*2250*/  IADD3 R91, PT, PT, R143, -0x24c28bd8, RZ ;  /* 0xdb3d74288f5b7810 */ /* 0x000fe40007ffe0ff */
[----:B------:R-:W-:Y:S01]  /*2260*/  LOP3.LUT R89, R89, R88, R101, 0x96, !PT ;  /* 0x0000005859597212 */ /* 0x000fe200078e9665 */
[----:B------:R-:W-:Y:S01]  /*2270*/  IMAD.MOV.U32 R99, RZ, RZ, RZ ;  /* 0x000000ffff637224 */ /* 0x000fe200078e00ff */
[----:B------:R-:W-:Y:S01]  /*2280*/  LOP3.LUT R124, R91, R124, R119, 0x96, !PT ;  /* 0x0000007c5b7c7212 */ /* 0x000fe200078e9677 */
[----:B------:R-:W-:Y:S01]  /*2290*/  VIADD R91, R142, 0x8ff34781 ;  /* 0x8ff347818e5b7836 */ /* 0x000fe20000000000 */
[----:B------:R-:W-:Y:S01]  /*22a0*/  IADD3 R101, PT, PT, R143, -0x695add53, RZ ;  /* 0x96a522ad8f657810 */ /* 0x000fe20007ffe0ff */
[----:B------:R-:W-:-:S04]  /*22b0*/  IMAD.WIDE.U32 R88, R89, -0x2daee0ad, RZ ;  /* 0xd2511f5359587825 */ /* 0x000fc800078e00ff */
[----:B------:R-:W-:Y:S01]  /*22c0*/  IMAD.WIDE.U32 R124, R124, -0x326172a9, RZ ;  /* 0xcd9e8d577c7c7825 */ /* 0x000fe200078e00ff */
[----:B------:R-:W-:-:S03]  /*22d0*/  LOP3.LUT R101, R101, R118, R89, 0x96, !PT ;  /* 0x0000007665657212 */ /* 0x000fc600078e9659 */
[----:B------:R-:W-:Y:S01]  /*22e0*/  IMAD.MOV.U32 R89, RZ, RZ, R90 ;  /* 0x000000ffff597224 */ /* 0x000fe200078e005a */
[----:B------:R-:W-:Y:S01]  /*22f0*/  LOP3.LUT R100, R91, R100, R125, 0x96, !PT ;  /* 0x000000645b647212 */ /* 0x000fe200078e967d */
[----:B------:R-:W-:Y:S01]  /*2300*/  IMAD.MOV.U32 R4, RZ, RZ, R124 ;  /* 0x000000ffff047224 */ /* 0x000fe200078e007c */
[----:B------:R-:W-:-:S07]  /*2310*/  MOV R90, R88 ;  /* 0x00000058005a7202 */ /* 0x000fce0000000f00 */
.L_x_157:
[----:B------:R-:W-:Y:S05]  /*2320*/  BSYNC.RECONVERGENT B1 ;  /* 0x0000000000017941 */ /* 0x000fea0003800200 */
.L_x_156:
[----:B------:R-:W-:Y:S01]  /*2330*/  I2FP.F32.U32 R89, R89 ;  /* 0x0000005900597245 */ /* 0x000fe20000201000 */
[----:B------:R-:W-:Y:S01]  /*2340*/  IMAD.U32 R91, R84, 0x10000, RZ ;  /* 0x00010000545b7824 */ /* 0x000fe200078e00ff */
[----:B------:R-:W-:Y:S01]  /*2350*/  ISETP.NE.AND P3, PT, R99, 0x1, PT ;  /* 0x000000016300780c */ /* 0x000fe20003f65270 */
[----:B------:R-:W-:Y:S01]  /*2360*/  BSSY.RECONVERGENT B1, `(.L_x_161) ;  /* 0x0000061000017945 */ /* 0x000fe20003800200 */
[----:B------:R-:W-:Y:S01]  /*2370*/  @P1 PRMT R88, R80, 0x7632, R88 ;  /* 0x0000763250581816 */ /* 0x000fe20000000058 */
[----:B------:R-:W-:Y:S01]  /*2380*/  FFMA.FTZ R84, R89, R136, 1.1641532182693481445e-10 ;  /* 0x2f00000059547423 */ /* 0x000fe20000010088 */
[----:B------:R-:W-:Y:S02]  /*2390*/  FMUL.FTZ R91, R91, R150 ;  /* 0x000000965b5b7220 */ /* 0x000fe40000410000 */
[----:B------:R-:W-:Y:S02]  /*23a0*/  @P1 SHF.L.U32 R88, R88, 0x10, RZ ;  /* 0x0000001058581819 */ /* 0x000fe400000006ff */
[----:B------:R-:W-:Y:S01]  /*23b0*/  FSETP.GTU.FTZ.AND P2, PT, R84, R149, PT ;  /* 0x000000955400720b */ /* 0x000fe20003f5c000 */
[----:B------:R-:W-:-:S03]  /*23c0*/  IMAD.MOV.U32 R84, RZ, RZ, R4 ;  /* 0x000000ffff547224 */ /* 0x000fc600078e0004 */
[----:B------:R-:W-:Y:S02]  /*23d0*/  FSEL R119, R91, RZ, !P2 ;  /* 0x000000ff5b777208 */ /* 0x000fe40005000000 */
[----:B------:R-:W-:-:S03]  /*23e0*/  PLOP3.LUT P2, PT, P2, PT, PT, 0x8, 0x80 ;  /* 0x000000000080781c */ /* 0x000fc6000174e170 */
[----:B------:R-:W-:Y:S01]  /*23f0*/  @P1 FADD.FTZ R119, R88, R119 ;  /* 0x0000007758771221 */ /* 0x000fe20000010000 */
[----:B------:R-:W-:Y:S01]  /*2400*/  IMAD.MOV.U32 R88, RZ, RZ, 0x2 ;  /* 0x00000002ff587424 */ /* 0x000fe200078e00ff */
[----:B------:R-:W-:-:S03]  /*2410*/  P2R R91, PR, RZ, 0x4 ;  /* 0x00000004ff5b7803 */ /* 0x000fc60000000000 */
[----:B------:R-:W-:Y:S01]  /*2420*/  F2FP.BF16.F32.PACK_AB R146, RZ, R119 ;  /* 0x00000077ff92723e */ /* 0x000fe200000010ff */
[----:B------:R-:W-:Y:S06]  /*2430*/  @!P3 BRA `(.L_x_162) ;  /* 0x00000004004cb947 */ /* 0x000fec0003800000 */
[----:B------:R-:W-:-:S13]  /*2440*/  ISETP.NE.AND P2, PT, R99, 0x3, PT ;  /* 0x000000036300780c */ /* 0x000fda0003f45270 */
[----:B------:R-:W-:Y:S05]  /*2450*/  @!P2 BRA `(.L_x_163) ;  /* 0x000000000018a947 */ /* 0x000fea0003800000 */
[----:B------:R-:W-:-:S13]  /*2460*/  ISETP.NE.AND P2, PT, R99, 0x2, PT ;  /* 0x000000026300780c */ /* 0x000fda0003f45270 */
[----:B------:R-:W-:Y:S01]  /*2470*/  @!P2 MOV R88, 0x3 ;  /* 0x000000030058a802 */ /* 0x000fe20000000f00 */
[----:B------:R-:W-:Y:S01]  /*2480*/  @!P2 IMAD.MOV.U32 R84, RZ, RZ, R101 ;  /* 0x000000ffff54a224 */ /* 0x000fe200078e0065 */
[----:B------:R-:W-:Y:S01]  /*2490*/  @P2 MOV R84, R100 ;  /* 0x0000006400542202 */ /* 0x000fe20000000f00 */
[----:B------:R-:W-:Y:S01]  /*24a0*/  @P2 VIADD R88, R99, 0x1 ;  /* 0x0000000163582836 */ /* 0x000fe20000000000 */
[----:B------:R-:W-:Y:S06]  /*24b0*/  BRA `(.L_x_162) ;  /* 0x00000004002c7947 */ /* 0x000fec0003800000 */
.L_x_163:
[----:B------:R-:W-:Y:S01]  /*24c0*/  VIADD R103, R103, 0x1 ;  /* 0x0000000167677836 */ /* 0x000fe20000000000 */
[----:B------:R-:W-:Y:S03]  /*24d0*/  BSSY.RECONVERGENT B2, `(.L_x_164) ;  /* 0x000000c000027945 */ /* 0x000fe60003800200 */
[C---:B------:R-:W-:Y:S01]  /*24e0*/  IMAD.WIDE.U32 R124, R103.reuse, -0x2daee0ad, RZ ;  /* 0xd2511f53677c7825 */ /* 0x040fe200078e00ff */
[----:B------:R-:W-:-:S13]  /*24f0*/  ISETP.NE.AND P2, PT, R103, RZ, PT ;  /* 0x000000ff6700720c */ /* 0x000fda0003f45270 */
[----:B------:R-:W-:Y:S05]  /*2500*/  @P2 BRA `(.L_x_165) ;  /* 0x0000000000202947 */ /* 0x000fea0003800000 */
[----:B------:R-:W-:-:S05]  /*2510*/  VIADD R102, R102, 0x1 ;  /* 0x0000000166667836 */ /* 0x000fca0000000000 */
[----:B------:R-:W-:-:S13]  /*2520*/  ISETP.NE.AND P2, PT, R102, RZ, PT ;  /* 0x000000ff6600720c */ /* 0x000fda0003f45270 */
[----:B------:R-:W-:Y:S01]  /*2530*/  @!P2 IADD3 R106, PT, PT, R106, 0x1, RZ ;  /* 0x000000016a6aa810 */ /* 0x000fe20007ffe0ff */
[----:B------:R-:W-:Y:S01]  /*2540*/  @!P2 VIADD R4, R3, 0x1 ;  /* 0x000000010304a836 */ /* 0x000fe20000000000 */
[----:B------:R-:W-:Y:S02]  /*2550*/  @!P2 MOV R102, RZ ;  /* 0x000000ff0066a202 */ /* 0x000fe40000000f00 */
[----:B------:R-:W-:-:S13]  /*2560*/  ISETP.NE.AND P3, PT, R106, RZ, !P2 ;  /* 0x000000ff6a00720c */ /* 0x000fda0005765270 */
[----:B------:R-:W-:-:S04]  /*2570*/  @P3 IMAD.MOV R4, RZ, RZ, R3 ;  /* 0x000000ffff043224 */ /* 0x000fc800078e0203 */
[----:B------:R-:W-:-:S07]  /*2580*/  @!P2 IMAD.MOV.U32 R3, RZ, RZ, R4 ;  /* 0x000000ffff03a224 */ /* 0x000fce00078e0004 */
.L_x_165:
[----:B------:R-:W-:Y:S05]  /*2590*/  BSYNC.RECONVERGENT B2 ;  /* 0x0000000000027941 */ /* 0x000fea0003800200 */
.L_x_164:
[----:B------:R-:W-:Y:S01]  /*25a0*/  IMAD.WIDE.U32 R100, R106, -0x326172a9, RZ ;  /* 0xcd9e8d576a647825 */ /* 0x000fe200078e00ff */
[----:B------:R-:W-:Y:S02]  /*25b0*/  LOP3.LUT R88, R3, R125, R143, 0x96, !PT ;  /* 0x0000007d03587212 */ /* 0x000fe400078e968f */
[----:B------:R-:W-:Y:S01]  /*25c0*/  MOV R84, R90 ;  /* 0x0000005a00547202 */ /* 0x000fe20000000f00 */
        /* <DEDUP_REMOVED lines=9> */
[----:B------:R-:W-:Y:S02]  /*2660*/  VIADD R99, R143, 0x76cf5d0a ;  /* 0x76cf5d0a8f637836 */ /* 0x000fe40000000000 */
[----:B------:R-:W-:-:S03]  /*2670*/  IMAD.WIDE.U32 R100, R101, -0x326172a9, RZ ;  /* 0xcd9e8d5765647825 */ /* 0x000fc600078e00ff */
[----:B------:R-:W-:Y:S02]  /*2680*/  LOP3.LUT R99, R99, R130, R125, 0x96, !PT ;  /* 0x0000008263637212 */ /* 0x000fe400078e967d */
[----:B------:R-:W-:Y:S01]  /*2690*/  LOP3.LUT R130, R89, R88, R101, 0x96, !PT ;  /* 0x0000005859827212 */ /* 0x000fe200078e9665 */
[----:B------:R-:W-:Y:S02]  /*26a0*/  VIADD R101, R143, 0x32370b8f ;  /* 0x32370b8f8f657836 */ /* 0x000fe40000000000 */
[----:B------:R-:W-:Y:S01]  /*26b0*/  IMAD.WIDE.U32 R88, R99, -0x326172a9, RZ ;  /* 0xcd9e8d5763587825 */ /* 0x000fe200078e00ff */
[----:B------:R-:W-:-:S03]  /*26c0*/  IADD3 R99, PT, PT, R142, -0x255992d5, RZ ;  /* 0xdaa66d2b8e637810 */ /* 0x000fc60007ffe0ff */
[----:B------:R-:W-:Y:S01]  /*26d0*/  IMAD.WIDE.U32 R130, R130, -0x2daee0ad, RZ ;  /* 0xd2511f5382827825 */ /* 0x000fe200078e00ff */
[----:B------:R-:W-:Y:S02]  /*26e0*/  LOP3.LUT R99, R99, R100, R89, 0x96, !PT ;  /* 0x0000006463637212 */ /* 0x000fe400078e9659 */
[----:B------:R-:W-:Y:S02]  /*26f0*/  IADD3 R89, PT, PT, R142, 0x78dde6e4, RZ ;  /* 0x78dde6e48e597810 */ /* 0x000fe40007ffe0ff */
[----:B------:R-:W-:Y:S01]  /*2700*/  LOP3.LUT R101, R101, R124, R131, 0x96, !PT ;  /* 0x0000007c65657212 */ /* 0x000fe200078e9683 */
[----:B------:R-:W-:-:S04]  /*2710*/  IMAD.WIDE.U32 R124, R99, -0x2daee0ad, RZ ;  /* 0xd2511f53637c7825 */ /* 0x000fc800078e00ff */
[----:B------:R-:W-:Y:S02]  /*2720*/  VIADD R99, R143, 0xed9eba14 ;  /* 0xed9eba148f637836 */ /* 0x000fe40000000000 */
[----:B------:R-:W-:-:S03]  /*2730*/  IMAD.WIDE.U32 R100, R101, -0x326172a9, RZ ;  /* 0xcd9e8d5765647825 */ /* 0x000fc600078e00ff */
[----:B------:R-:W-:Y:S02]  /*2740*/  LOP3.LUT R99, R99, R130, R125, 0x96, !PT ;  /* 0x0000008263637212 */ /* 0x000fe400078e967d */
[----:B------:R-:W-:Y:S01]  /*2750*/  LOP3.LUT R130, R89, R88, R101, 0x96, !PT ;  /* 0x0000005859827212 */ /* 0x000fe200078e9665 */
[----:B------:R-:W-:Y:S02]  /*2760*/  VIADD R101, R143, 0xa9066899 ;  /* 0xa90668998f657836 */ /* 0x000fe40000000000 */
        /* <DEDUP_REMOVED lines=9> */
[----:B------:R-:W-:-:S04]  /*2800*/  LOP3.LUT R99, R99, R130, R125, 0x96, !PT ;  /* 0x0000008263637212 */ /* 0x000fc800078e967d */
[----:B------:R-:W-:Y:S01]  /*2810*/  LOP3.LUT R130, R89, R88, R101, 0x96, !PT ;  /* 0x0000005859827212 */ /* 0x000fe200078e9665 */
[----:B------:R-:W-:Y:S01]  /*2820*/  IMAD.WIDE.U32 R88, R99, -0x326172a9, RZ ;  /* 0xcd9e8d5763587825 */ /* 0x000fe200078e00ff */
[----:B------:R-:W-:-:S03]  /*2830*/  IADD3 R101, PT, PT, R143, 0x1fd5c5a3, RZ ;  /* 0x1fd5c5a38f657810 */ /* 0x000fc60007ffe0ff */
        /* <DEDUP_REMOVED lines=8> */
[----:B------:R-:W-:Y:S02]  /*28c0*/  LOP3.LUT R130, R99, R130, R125, 0x96, !PT ;  /* 0x0000008263827212 */ /* 0x000fe400078e967d */
        /* <DEDUP_REMOVED lines=8> */
[----:B------:R-:W-:Y:S02]  /*2950*/  IMAD.MOV.U32 R4, RZ, RZ, R130 ;  /* 0x000000ffff047224 */ /* 0x000fe400078e0082 */
[----:B------:R-:W-:-:S07]  /*2960*/  IMAD.MOV.U32 R88, RZ, RZ, RZ ;  /* 0x000000ffff587224 */ /* 0x000fce00078e00ff */
.L_x_162:
[----:B------:R-:W-:Y:S05]  /*2970*/  BSYNC.RECONVERGENT B1 ;  /* 0x0000000000017941 */ /* 0x000fea0003800200 */
.L_x_161:
[----:B------:R-:W-:Y:S01]  /*2980*/  I2FP.F32.U32 R89, R84 ;  /* 0x0000005400597245 */ /* 0x000fe20000201000 */
[----:B------:R-:W-:Y:S01]  /*2990*/  BSSY.RECONVERGENT B1, `(.L_x_166) ;  /* 0x0000063000017945 */ /* 0x000fe20003800200 */
[----:B------:R-:W-:Y:S02]  /*29a0*/  SHF.L.U32 R99, R85, 0x10, RZ ;  /* 0x0000001055637819 */ /* 0x000fe400000006ff */
[----:B------:R-:W-:Y:S01]  /*29b0*/  ISETP.NE.AND P2, PT, R88, 0x1, PT ;  /* 0x000000015800780c */ /* 0x000fe20003f45270 */
[----:B------:R-:W-:Y:S01]  /*29c0*/  FFMA.FTZ R84, R89, R136, 1.1641532182693481445e-10 ;  /* 0x2f00000059547423 */ /* 0x000fe20000010088 */
[----:B------:R-:W-:Y:S02]  /*29d0*/  @P1 IMAD.U32 R89, R81, 0x10000, RZ ;  /* 0x0001000051591824 */ /* 0x000fe400078e00ff */
[----:B------:R-:W-:Y:S02]  /*29e0*/  FMUL.FTZ R99, R99, R150 ;  /* 0x0000009663637220 */ /* 0x000fe40000410000 */
[----:B------:R-:W-:-:S04]  /*29f0*/  FSETP.GTU.FTZ.AND P3, PT, R84, R149, PT ;  /* 0x000000955400720b */ /* 0x000fc80003f7c000 */
[----:B------:R-:W-:Y:S02]  /*2a00*/  FSEL R118, R99, RZ, !P3 ;  /* 0x000000ff63767208 */ /* 0x000fe40005800000 */
[----:B------:R-:W-:Y:S02]  /*2a10*/  PLOP3.LUT P3, PT, P3, PT, PT, 0x8, 0x80 ;  /* 0x000000000080781c */ /* 0x000fe40001f6e170 */
[----:B------:R-:W-:Y:S01]  /*2a20*/  PRMT R99, R85, 0x7632, R99 ;  /* 0x0000763255637816 */ /* 0x000fe20000000063 */
[----:B------:R-:W-:Y:S01]  /*2a30*/  @P1 FADD.FTZ R118, R89, R118 ;  /* 0x0000007659761221 */ /* 0x000fe20000010000 */
[----:B------:R-:W-:Y:S01]  /*2a40*/  P2R R141, PR, RZ, 0x8 ;  /* 0x00000008ff8d7803 */ /* 0x000fe20000000000 */
[----:B------:R-:W-:Y:S01]  /*2a50*/  IMAD.MOV.U32 R89, RZ, RZ, 0x2 ;  /* 0x00000002ff597424 */ /* 0x000fe200078e00ff */
[----:B------:R-:W-:Y:S02]  /*2a60*/  MOV R85, R4 ;  /* 0x0000000400557202 */ /* 0x000fe40000000f00 */
[----:B------:R-:W-:Y:S01]  /*2a70*/  F2FP.BF16.F32.PACK_AB R147, RZ, R118 ;  /* 0x00000076ff93723e */ /* 0x000fe200000010ff */
[----:B------:R-:W-:Y:S06]  /*2a80*/  @!P2 BRA `(.L_x_167) ;  /* 0x00000004004ca947 */ /* 0x000fec0003800000 */
[----:B------:R-:W-:-:S13]  /*2a90*/  ISETP.NE.AND P2, PT, R88, 0x3, PT ;  /* 0x000000035800780c */ /* 0x000fda0003f45270 */
[----:B------:R-:W-:Y:S05]  /*2aa0*/  @!P2 BRA `(.L_x_168) ;  /* 0x000000000018a947 */ /* 0x000fea0003800000 */
[----:B------:R-:W-:-:S13]  /*2ab0*/  ISETP.NE.AND P2, PT, R88, 0x2, PT ;  /* 0x000000025800780c */ /* 0x000fda0003f45270 */
[----:B------:R-:W-:Y:S01]  /*2ac0*/  @!P2 IMAD.MOV.U32 R89, RZ, RZ, 0x3 ;  /* 0x00000003ff59a424 */ /* 0x000fe200078e00ff */
[----:B------:R-:W-:Y:S01]  /*2ad0*/  @P2 IADD3 R89, PT, PT, R88, 0x1, RZ ;  /* 0x0000000158592810 */ /* 0x000fe20007ffe0ff */
[----:B------:R-:W-:Y:S02]  /*2ae0*/  @!P2 IMAD.MOV.U32 R85, RZ, RZ, R101 ;  /* 0x000000ffff55a224 */ /* 0x000fe400078e0065 */
[----:B------:R-:W-:Y:S01]  /*2af0*/  @P2 IMAD.MOV.U32 R85, RZ, RZ, R100 ;  /* 0x000000ffff552224 */ /* 0x000fe200078e0064 */
[----:B------:R-:W-:Y:S06]  /*2b00*/  BRA `(.L_x_167) ;  /* 0x00000004002c7947 */ /* 0x000fec0003800000 */
.L_x_168:
        /* <DEDUP_REMOVED lines=13> */
.L_x_170:
[----:B------:R-:W-:Y:S05]  /*2be0*/  BSYNC.RECONVERGENT B2 ;  /* 0x0000000000027941 */ /* 0x000fea0003800200 */
.L_x_169:
[----:B------:R-:W-:Y:S01]  /*2bf0*/  IMAD.WIDE.U32 R88, R106, -0x326172a9, RZ ;  /* 0xcd9e8d576a587825 */ /* 0x000fe200078e00ff */
[----:B------:R-:W-:-:S03]  /*2c00*/  LOP3.LUT R84, R3, R101, R143, 0x96, !PT ;  /* 0x0000006503547212 */ /* 0x000fc600078e968f */
[----:B------:R-:W-:Y:S01]  /*2c10*/  VIADD R101, R143, 0xbb67ae85 ;  /* 0xbb67ae858f657836 */ /* 0x000fe20000000000 */
[----:B------:R-:W-:Y:S01]  /*2c20*/  LOP3.LUT R124, R102, R89, R142, 0x96, !PT ;  /* 0x00000059667c7212 */ /* 0x000fe200078e968e */
        /* <DEDUP_REMOVED lines=11> */
[----:B------:R-:W-:Y:S01]  /*2ce0*/  LOP3.LUT R124, R85, R84, R89, 0x96, !PT ;  /* 0x00000054557c7212 */ /* 0x000fe200078e9659 */
[----:B------:R-:W-:Y:S02]  /*2cf0*/  VIADD R89, R142, 0xdaa66d2b ;  /* 0xdaa66d2b8e597836 */ /* 0x000fe40000000000 */
        /* <DEDUP_REMOVED lines=39> */
[----:B------:R-:W-:Y:S01]  /*2f70*/  HFMA2 R89, -RZ, RZ, 0, 0 ;  /* 0x00000000ff597431 */ /* 0x000fe200000001ff */
[----:B------:R-:W-:Y:S02]  /*2f80*/  MOV R4, R124 ;  /* 0x0000007c00047202 */ /* 0x000fe40000000f00 */
[----:B------:R-:W-:Y:S01]  /*2f90*/  LOP3.LUT R101, R101, R88, R85, 0x96, !PT ;  /* 0x0000005865657212 */ /* 0x000fe200078e9655 */
[----:B------:R-:W-:Y:S02]  /*2fa0*/  IMAD.MOV.U32 R85, RZ, RZ, R90 ;  /* 0x000000ffff557224 */ /* 0x000fe400078e005a */
[----:B------:R-:W-:-:S07]  /*2fb0*/  IMAD.MOV.U32 R90, RZ, RZ, R84 ;  /* 0x000000ffff5a7224 */ /* 0x000fce00078e0054 */
.L_x_167:
[----:B------:R-:W-:Y:S05]  /*2fc0*/  BSYNC.RECONVERGENT B1 ;  /* 0x0000000000017941 */ /* 0x000fea0003800200 */
.L_x_166:
[----:B------:R-:W-:Y:S01]  /*2fd0*/  I2FP.F32.U32 R85, R85 ;  /* 0x0000005500557245 */ /* 0x000fe20000201000 */
[----:B------:R-:W-:Y:S01]  /*2fe0*/  IMAD.U32 R99, R99, 0x10000, RZ ;  /* 0x0001000063637824 */ /* 0x000fe200078e00ff */
[----:B------:R-:W-:Y:S01]  /*2ff0*/  BSSY.RECONVERGENT B1, `(.L_x_171) ;  /* 0x0000062000017945 */ /* 0x000fe20003800200 */
[----:B------:R-:W-:Y:S02]  /*3000*/  MOV R88, 0x2 ;  /* 0x0000000200587802 */ /* 0x000fe40000000f00 */
[----:B------:R-:W-:Y:S01]  /*3010*/  FFMA.FTZ R84, R85, R136, 1.1641532182693481445e-10 ;  /* 0x2f00000055547423 */ /* 0x000fe20000010088 */
[----:B------:R-:W-:Y:S01]  /*3020*/  FMUL.FTZ R99, R99, R150 ;  /* 0x0000009663637220 */ /* 0x000fe20000410000 */
[----:B------:R-:W-:-:S03]  /*3030*/  @P1 PRMT R85, R81, 0x7632, R85 ;  /* 0x0000763251551816 */ /* 0x000fc60000000055 */
[----:B------:R-:W-:Y:S02]  /*3040*/  FSETP.GTU.FTZ.AND P2, PT, R84, R149, PT ;  /* 0x000000955400720b */ /* 0x000fe40003f5c000 */
[----:B------:R-:W-:Y:S02]  /*3050*/  @P1 IMAD.U32 R84, R85, 0x10000, RZ ;  /* 0x0001000055541824 */ /* 0x000fe400078e00ff */
[----:B------:R-:W-:Y:S01]  /*3060*/  FSEL R125, R99, RZ, !P2 ;  /* 0x000000ff637d7208 */ /* 0x000fe20005000000 */
[----:B------:R-:W-:Y:S01]  /*3070*/  IMAD.MOV.U32 R85, RZ, RZ, R4 ;  /* 0x000000ffff557224 */ /* 0x000fe200078e0004 */
[----:B------:R-:W-:Y:S02]  /*3080*/  PLOP3.LUT P3, PT, P2, PT, PT, 0x8, 0x80 ;  /* 0x000000000080781c */ /* 0x000fe4000176e170 */
[----:B------:R-:W-:Y:S01]  /*3090*/  ISETP.NE.AND P2, PT, R89, 0x1, PT ;  /* 0x000000015900780c */ /* 0x000fe20003f45270 */
[----:B------:R-:W-:Y:S01]  /*30a0*/  @P1 FADD.FTZ R125, R84, R125 ;  /* 0x0000007d547d1221 */ /* 0x000fe20000010000 */
[----:B------:R-:W-:-:S04]  /*30b0*/  P2R R144, PR, RZ, 0x8 ;  /* 0x00000008ff907803 */ /* 0x000fc80000000000 */
[----:B------:R-:W-:-:S07]  /*30c0*/  F2FP.BF16.F32.PACK_AB R148, RZ, R125 ;  /* 0x0000007dff94723e */ /* 0x000fce00000010ff */
[----:B------:R-:W-:Y:S05]  /*30d0*/  @!P2 BRA `(.L_x_172) ;  /* 0x00000004004ca947 */ /* 0x000fea0003800000 */
        /* <DEDUP_REMOVED lines=8> */
.L_x_173:
        /* <DEDUP_REMOVED lines=13> */
.L_x_175:
[----:B------:R-:W-:Y:S05]  /*3230*/  BSYNC.RECONVERGENT B2 ;  /* 0x0000000000027941 */ /* 0x000fea0003800200 */
.L_x_174:
[----:B------:R-:W-:Y:S01]  /*3240*/  IMAD.WIDE.U32 R88, R106, -0x326172a9, RZ ;  /* 0xcd9e8d576a587825 */ /* 0x000fe200078e00ff */
[----:B------:R-:W-:-:S03]  /*3250*/  LOP3.LUT R84, R3, R101, R143, 0x96, !PT ;  /* 0x0000006503547212 */ /* 0x000fc600078e968f */
[----:B------:R-:W-:Y:S01]  /*3260*/  VIADD R99, R143, 0xbb67ae85 ;  /* 0xbb67ae858f637836 */ /* 0x000fe20000000000 */
[----:B------:R-:W-:Y:S01]  /*3270*/  LOP3.LUT R130, R102, R89, R142, 0x96, !PT ;  /* 0x0000005966827212 */ /* 0x000fe200078e968e */
[----:B------:R-:W-:-:S04]  /*3280*/  IMAD.WIDE.U32 R84, R84, -0x326172a9, RZ ;  /* 0xcd9e8d5754547825 */ /* 0x000fc800078e00ff */
[----:B------:R-:W-:Y:S02]  /*3290*/  VIADD R89, R142, 0x9e3779b9 ;  /* 0x9e3779b98e597836 */ /* 0x000fe40000000000 */
[----:B------:R-:W-:-:S03]  /*32a0*/  IMAD.WIDE.U32 R130, R130, -0x2daee0ad, RZ ;  /* 0xd2511f5382827825 */ /* 0x000fc600078e00ff */
[----:B------:R-:W-:Y:S01]  /*32b0*/  LOP3.LUT R89, R89, R88, R85, 0x96, !PT ;  /* 0x0000005859597212 */ /* 0x000fe200078e9655 */
[----:B------:R-:W-:Y:S01]  /*32c0*/  VIADD R85, R142, 0x3c6ef372 ;  /* 0x3c6ef3728e557836 */ /* 0x000fe20000000000 */
[----:B------:R-:W-:Y:S02]  /*32d0*/  LOP3.LUT R88, R99, R100, R131, 0x96, !PT ;  /* 0x0000006463587212 */ /* 0x000fe400078e9683 */
[----:B------:R-:W-:Y:S01]  /*32e0*/  IADD3 R99, PT, PT, R143, 0x76cf5d0a, RZ ;  /* 0x76cf5d0a8f637810 */ /* 0x000fe20007ffe0ff */
[----:B------:R-:W-:-:S04]  /*32f0*/  IMAD.WIDE.U32 R100, R89, -0x2daee0ad, RZ ;  /* 0xd2511f5359647825 */ /* 0x000fc800078e00ff */
        /* <DEDUP_REMOVED lines=13> */
[----:B------:R-:W-:-:S04]  /*33d0*/  LOP3.LUT R99, R99, R130, R101, 0x96, !PT ;  /* 0x0000008263637212 */ /* 0x000fc800078e9665 */
[----:B------:R-:W-:Y:S01]  /*33e0*/  LOP3.LUT R130, R85, R84, R89, 0x96, !PT ;  /* 0x0000005455827212 */ /* 0x000fe200078e9659 */
[----:B------:R-:W-:Y:S01]  /*33f0*/  IMAD.WIDE.U32 R84, R99, -0x326172a9, RZ ;  /* 0xcd9e8d5763547825 */ /* 0x000fe200078e00ff */
[----:B------:R-:W-:-:S03]  /*3400*/  IADD3 R89, PT, PT, R142, 0x1715609d, RZ ;  /* 0x1715609d8e597810 */ /* 0x000fc60007ffe0ff */
[----:B------:R-:W-:Y:S01]  /*3410*/  IMAD.WIDE.U32 R130, R130, -0x2daee0ad, RZ ;  /* 0xd2511f5382827825 */ /* 0x000fe200078e00ff */
[----:B------:R-:W-:Y:S02]  /*3420*/  LOP3.LUT R89, R89, R88, R85, 0x96, !PT ;  /* 0x0000005859597212 */ /* 0x000fe400078e9655 */
[----:B------:R-:W-:Y:S01]  /*3430*/  IADD3 R85, PT, PT, R142, -0x4ab325aa, RZ ;  /* 0xb54cda568e557810 */ /* 0x000fe20007ffe0ff */
[----:B------:R-:W-:-:S05]  /*3440*/  VIADD R99, R143, 0xa9066899 ;  /* 0xa90668998f637836 */ /* 0x000fca0000000000 */
        /* <DEDUP_REMOVED lines=8> */
[----:B------:R-:W-:Y:S01]  /*34d0*/  IMAD.WIDE.U32 R130, R130, -0x2daee0ad, RZ ;  /* 0xd2511f5382827825 */ /* 0x000fe200078e00ff */
[----:B------:R-:W-:-:S03]  /*34e0*/  LOP3.LUT R89, R89, R88, R85, 0x96, !PT ;  /* 0x0000005859597212 */ /* 0x000fc600078e9655 */
[----:B------:R-:W-:Y:S02]  /*34f0*/  VIADD R99, R143, 0x1fd5c5a3 ;  /* 0x1fd5c5a38f637836 */ /* 0x000fe40000000000 */
[----:B------:R-:W-:Y:S02]  /*3500*/  VIADD R85, R142, 0xf1bbcdc8 ;  /* 0xf1bbcdc88e557836 */ /* 0x000fe40000000000 */
[----:B------:R-:W-:Y:S01]  /*3510*/  IMAD.WIDE.U32 R88, R89, -0x2daee0ad, RZ ;  /* 0xd2511f5359587825 */ /* 0x000fe200078e00ff */
[----:B------:R-:W-:Y:S02]  /*3520*/  LOP3.LUT R100, R99, R100, R131, 0x96, !PT ;  /* 0x0000006463647212 */ /* 0x000fe400078e9683 */
[----:B------:R-:W-:-:S03]  /*3530*/  IADD3 R99, PT, PT, R143, -0x24c28bd8, RZ ;  /* 0xdb3d74288f637810 */ /* 0x000fc60007ffe0ff */
        /* <DEDUP_REMOVED lines=8> */
[----:B------:R-:W-:Y:S01]  /*35c0*/  IMAD.MOV.U32 R4, RZ, RZ, R130 ;  /* 0x000000ffff047224 */ /* 0x000fe200078e0082 */
[----:B------:R-:W-:Y:S01]  /*35d0*/  LOP3.LUT R101, R101, R88, R85, 0x96, !PT ;  /* 0x0000005865657212 */ /* 0x000fe200078e9655 */
[----:B------:R-:W-:Y:S01]  /*35e0*/  IMAD.MOV.U32 R85, RZ, RZ, R90 ;  /* 0x000000ffff557224 */ /* 0x000fe200078e005a */
[----:B------:R-:W-:Y:S01]  /*35f0*/  MOV R90, R84 ;  /* 0x00000054005a7202 */ /* 0x000fe20000000f00 */
[----:B------:R-:W-:-:S07]  /*3600*/  IMAD.MOV.U32 R88, RZ, RZ, RZ ;  /* 0x000000ffff587224 */ /* 0x000fce00078e00ff */
.L_x_172:
[----:B------:R-:W-:Y:S05]  /*3610*/  BSYNC.RECONVERGENT B1 ;  /* 0x0000000000017941 */ /* 0x000fea0003800200 */
.L_x_171:
[----:B------:R-:W-:Y:S01]  /*3620*/  I2FP.F32.U32 R85, R85 ;  /* 0x0000005500557245 */ /* 0x000fe20000201000 */
[----:B------:R-:W-:Y:S01]  /*3630*/  IMAD.U32 R89, R86, 0x10000, RZ ;  /* 0x0001000056597824 */ /* 0x000fe200078e00ff */
[----:B------:R-:W-:Y:S01]  /*3640*/  ISETP.NE.AND P3, PT, R88, 0x1, PT ;  /* 0x000000015800780c */ /* 0x000fe20003f65270 */
[----:B------:R-:W-:Y:S01]  /*3650*/  BSSY.RECONVERGENT B1, `(.L_x_176) ;  /* 0x0000060000017945 */ /* 0x000fe20003800200 */
[----:B------:R-:W-:Y:S01]  /*3660*/  PRMT R86, R86, 0x7632, R86 ;  /* 0x0000763256567816 */ /* 0x000fe20000000056 */
[----:B------:R-:W-:Y:S01]  /*3670*/  FFMA.FTZ R84, R85, R136, 1.1641532182693481445e-10 ;  /* 0x2f00000055547423 */ /* 0x000fe20000010088 */
[----:B------:R-:W-:Y:S01]  /*3680*/  FMUL.FTZ R89, R89, R150 ;  /* 0x0000009659597220 */ /* 0x000fe20000410000 */
[----:B------:R-:W-:Y:S01]  /*3690*/  @P1 SHF.L.U32 R85, R82, 0x10, RZ ;  /* 0x0000001052551819 */ /* 0x000fe200000006ff */
[----:B------:R-:W-:Y:S02]  /*36a0*/  IMAD.MOV.U32 R99, RZ, RZ, 0x2 ;  /* 0x00000002ff637424 */ /* 0x000fe400078e00ff */
[----:B------:R-:W-:-:S04]  /*36b0*/  FSETP.GTU.FTZ.AND P2, PT, R84, R149, PT ;  /* 0x000000955400720b */ /* 0x000fc80003f5c000 */
[----:B------:R-:W-:Y:S02]  /*36c0*/  FSEL R124, R89, RZ, !P2 ;  /* 0x000000ff597c7208 */ /* 0x000fe40005000000 */
[----:B------:R-:W-:-:S03]  /*36d0*/  PLOP3.LUT P2, PT, P2, PT, PT, 0x8, 0x80 ;  /* 0x000000000080781c */ /* 0x000fc6000174e170 */
[----:B------:R-:W-:Y:S01]  /*36e0*/  @P1 FADD.FTZ R124, R85, R124 ;  /* 0x0000007c557c1221 */ /* 0x000fe20000010000 */
[----:B------:R-:W-:-:S04]  /*36f0*/  IMAD.MOV.U32 R85, RZ, RZ, R4 ;  /* 0x000000ffff557224 */ /* 0x000fc800078e0004 */
        /* <DEDUP_REMOVED lines=10> */
.L_x_178:
        /* <DEDUP_REMOVED lines=13> */
.L_x_180:
[----:B------:R-:W-:Y:S05]  /*3870*/  BSYNC.RECONVERGENT B2 ;  /* 0x0000000000027941 */ /* 0x000fea0003800200 */
.L_x_179:
        /* <DEDUP_REMOVED lines=16> */
[----:B------:R-:W-:-:S03]  /*3980*/  IADD3 R89, PT, PT, R142, -0x255992d5, RZ ;  /* 0xdaa66d2b8e597810 */ /* 0x000fc60007ffe0ff */
[----:B------:R-:W-:Y:S01]  /*3990*/  IMAD.WIDE.U32 R130, R130, -0x2daee0ad, RZ ;  /* 0xd2511f5382827825 */ /* 0x000fe200078e00ff */
[----:B------:R-:W-:Y:S02]  /*39a0*/  LOP3.LUT R89, R89, R88, R85, 0x96, !PT ;  /* 0x0000005859597212 */ /* 0x000fe400078e9655 */
[----:B------:R-:W-:Y:S01]  /*39b0*/  IADD3 R85, PT, PT, R142, 0x78dde6e4, RZ ;  /* 0x78dde6e48e557810 */ /* 0x000fe20007ffe0ff */
        /* <DEDUP_REMOVED lines=17> */
[----:B------:R-:W-:-:S04]  /*3ad0*/  LOP3.LUT R99, R99, R130, R101, 0x96, !PT ;  /* 0x0000008263637212 */ /* 0x000fc800078e9665 */
[----:B------:R-:W-:Y:S01]  /*3ae0*/  LOP3.LUT R130, R85, R84, R89, 0x96, !PT ;  /* 0x0000005455827212 */ /* 0x000fe200078e9659 */
[----:B------:R-:W-:Y:S01]  /*3af0*/  IMAD.WIDE.U32 R84, R99, -0x326172a9, RZ ;  /* 0xcd9e8d5763547825 */ /* 0x000fe200078e00ff */
[----:B------:R-:W-:-:S03]  /*3b00*/  IADD3 R99, PT, PT, R143, 0x1fd5c5a3, RZ ;  /* 0x1fd5c5a38f637810 */ /* 0x000fc60007ffe0ff */
[----:B------:R-:W-:-:S04]  /*3b10*/  IMAD.WIDE.U32 R130, R130, -0x2daee0ad, RZ ;  /* 0xd2511f5382827825 */ /* 0x000fc800078e00ff */
[----:B------:R-:W-:Y:S01]  /*3b20*/  VIADD R89, R142, 0x5384540f ;  /* 0x5384540f8e597836 */ /* 0x000fe20000000000 */
[----:B------:R-:W-:Y:S01]  /*3b30*/  LOP3.LUT R100, R99, R100, R131, 0x96, !PT ;  /* 0x0000006463647212 */ /* 0x000fe200078e9683 */
[----:B------:R-:W-:-:S03]  /*3b40*/  VIADD R99, R143, 0xdb3d7428 ;  /* 0xdb3d74288f637836 */ /* 0x000fc60000000000 */
[----:B------:R-:W-:Y:S01]  /*3b50*/  LOP3.LUT R89, R89, R88, R85, 0x96, !PT ;  /* 0x0000005859597212 */ /* 0x000fe200078e9655 */
[----:B------:R-:W-:-:S04]  /*3b60*/  IMAD.WIDE.U32 R100, R100, -0x326172a9, RZ ;  /* 0xcd9e8d5764647825 */ /* 0x000fc800078e00ff */
[----:B------:R-:W-:Y:S02]  /*3b70*/  VIADD R85, R142, 0xf1bbcdc8 ;  /* 0xf1bbcdc88e557836 */ /* 0x000fe40000000000 */
[----:B------:R-:W-:-:S03]  /*3b80*/  IMAD.WIDE.U32 R88, R89, -0x2daee0ad, RZ ;  /* 0xd2511f5359587825 */ /* 0x000fc600078e00ff */
[----:B------:R-:W-:Y:S01]  /*3b90*/  LOP3.LUT R85, R85, R84, R101, 0x96, !PT ;  /* 0x0000005455557212 */ /* 0x000fe200078e9665 */
[----:B------:R-:W-:Y:S01]  /*3ba0*/  VIADD R101, R143, 0x96a522ad ;  /* 0x96a522ad8f657836 */ /* 0x000fe20000000000 */
[----:B------:R-:W-:Y:S01]  /*3bb0*/  LOP3.LUT R130, R99, R130, R89, 0x96, !PT ;  /* 0x0000008263827212 */ /* 0x000fe200078e9659 */
[----:B------:R-:W-:Y:S01]  /*3bc0*/  IMAD.MOV.U32 R99, RZ, RZ, RZ ;  /* 0x000000ffff637224 */ /* 0x000fe200078e00ff */
[----:B------:R-:W-:Y:S01]  /*3bd0*/  IADD3 R89, PT, PT, R142, -0x700cb87f, RZ ;  /* 0x8ff347818e597810 */ /* 0x000fe20007ffe0ff */
[----:B------:R-:W-:-:S04]  /*3be0*/  IMAD.WIDE.U32 R84, R85, -0x2daee0ad, RZ ;  /* 0xd2511f5355547825 */ /* 0x000fc800078e00ff */
[----:B------:R-:W-:Y:S01]  /*3bf0*/  IMAD.WIDE.U32 R130, R130, -0x326172a9, RZ ;  /* 0xcd9e8d5782827825 */ /* 0x000fe200078e00ff */
[----:B------:R-:W-:Y:S02]  /*3c00*/  LOP3.LUT R101, R101, R88, R85, 0x96, !PT ;  /* 0x0000005865657212 */ /* 0x000fe400078e9655 */
[----:B------:R-:W-:Y:S01]  /*3c10*/  MOV R85, R90 ;  /* 0x0000005a00557202 */ /* 0x000fe20000000f00 */
[----:B------:R-:W-:Y:S01]  /*3c20*/  IMAD.MOV.U32 R4, RZ, RZ, R130 ;  /* 0x000000ffff047224 */ /* 0x000fe200078e0082 */
[----:B------:R-:W-:Y:S01]  /*3c30*/  LOP3.LUT R100, R89, R100, R131, 0x96, !PT ;  /* 0x0000006459647212 */ /* 0x000fe200078e9683 */
[----:B------:R-:W-:-:S07]  /*3c40*/  IMAD.MOV.U32 R90, RZ, RZ, R84 ;  /* 0x000000ffff5a7224 */ /* 0x000fce00078e0054 */
.L_x_177:
[----:B------:R-:W-:Y:S05]  /*3c50*/  BSYNC.RECONVERGENT B1 ;  /* 0x0000000000017941 */ /* 0x000fea0003800200 */
.L_x_176:
[----:B------:R-:W-:Y:S01]  /*3c60*/  I2FP.F32.U32 R85, R85 ;  /* 0x0000005500557245 */ /* 0x000fe20000201000 */
[----:B------:R-:W-:Y:S01]  /*3c70*/  BSSY.RECONVERGENT B1, `(.L_x_181) ;  /* 0x0000062000017945 */ /* 0x000fe20003800200 */
[----:B------:R-:W-:Y:S01]  /*3c80*/  SHF.L.U32 R89, R86, 0x10, RZ ;  /* 0x0000001056597819 */ /* 0x000fe200000006ff */
[----:B------:R-:W-:Y:S01]  /*3c90*/  IMAD.MOV.U32 R88, RZ, RZ, 0x2 ;  /* 0x00000002ff587424 */ /* 0x000fe200078e00ff */
[----:B------:R-:W-:Y:S01]  /*3ca0*/  ISETP.NE.AND P4, PT, R99, 0x1, PT ;  /* 0x000000016300780c */ /* 0x000fe20003f85270 */
[----:B------:R-:W-:Y:S01]  /*3cb0*/  FFMA.FTZ R84, R85, R136, 1.1641532182693481445e-10 ;  /* 0x2f00000055547423 */ /* 0x000fe20000010088 */
[----:B------:R-:W-:Y:S01]  /*3cc0*/  @P1 PRMT R86, R82, 0x7632, R86 ;  /* 0x0000763252561816 */ /* 0x000fe20000000056 */
[----:B------:R-:W-:-:S03]  /*3cd0*/  FMUL.FTZ R89, R89, R150 ;  /* 0x0000009659597220 */ /* 0x000fc60000410000 */
[----:B------:R-:W-:Y:S01]  /*3ce0*/  FSETP.GTU.FTZ.AND P3, PT, R84, R149, PT ;  /* 0x000000955400720b */ /* 0x000fe20003f7c000 */
[----:B------:R-:W-:-:S03]  /*3cf0*/  @P1 IMAD.U32 R85, R86, 0x10000, RZ ;  /* 0x0001000056551824 */ /* 0x000fc600078e00ff */
[----:B------:R-:W-:Y:S02]  /*3d00*/  FSEL R130, R89, RZ, !P3 ;  /* 0x000000ff59827208 */ /* 0x000fe40005800000 */
[----:B------:R-:W-:-:S03]  /*3d10*/  PLOP3.LUT P3, PT, P3, PT, PT, 0x8, 0x80 ;  /* 0x000000000080781c */ /* 0x000fc60001f6e170 */
[----:B------:R-:W-:Y:S01]  /*3d20*/  @P1 FADD.FTZ R130, R85, R130 ;  /* 0x0000008255821221 */ /* 0x000fe20000010000 */
[----:B------:R-:W-:-:S04]  /*3d30*/  MOV R85, R4 ;  /* 0x0000000400557202 */ /* 0x000fc80000000f00 */
        /* <DEDUP_REMOVED lines=10> */
.L_x_183:
        /* <DEDUP_REMOVED lines=13> */
.L_x_185:
[----:B------:R-:W-:Y:S05]  /*3eb0*/  BSYNC.RECONVERGENT B2 ;  /* 0x0000000000027941 */ /* 0x000fea0003800200 */
.L_x_184:
        /* <DEDUP_REMOVED lines=23> */
[----:B------:R-:W-:-:S03]  /*4030*/  IADD3 R99, PT, PT, R143, -0x126145ec, RZ ;  /* 0xed9eba148f637810 */ /* 0x000fc60007ffe0ff */
[----:B------:R-:W-:Y:S01]  /*4040*/  IMAD.WIDE.U32 R88, R88, -0x326172a9, RZ ;  /* 0xcd9e8d5758587825 */ /* 0x000fe200078e00ff */
[----:B------:R-:W-:-:S04]  /*4050*/  LOP3.LUT R99, R99, R154, R101, 0x96, !PT ;  /* 0x0000009a63637212 */ /* 0x000fc800078e9665 */
[----:B------:R-:W-:Y:S01]  /*4060*/  LOP3.LUT R154, R85, R84, R89, 0x96, !PT ;  /* 0x00000054559a7212 */ /* 0x000fe200078e9659 */
[----:B------:R-:W-:Y:S01]  /*4070*/  IMAD.WIDE.U32 R84, R99, -0x326172a9, RZ ;  /* 0xcd9e8d5763547825 */ /* 0x000fe200078e00ff */
[----:B------:R-:W-:-:S03]  /*4080*/  IADD3 R99, PT, PT, R143, -0x56f99767, RZ ;  /* 0xa90668998f637810 */ /* 0x000fc60007ffe0ff */
        /* <DEDUP_REMOVED lines=15> */
[----:B------:R-:W-:Y:S02]  /*4180*/  VIADD R99, R143, 0x1fd5c5a3 ;  /* 0x1fd5c5a38f637836 */ /* 0x000fe40000000000 */
[----:B------:R-:W-:-:S03]  /*4190*/  IMAD.WIDE.U32 R88, R89, -0x2daee0ad, RZ ;  /* 0xd2511f5359587825 */ /* 0x000fc600078e00ff */
[----:B------:R-:W-:Y:S01]  /*41a0*/  LOP3.LUT R100, R99, R100, R155, 0x96, !PT ;  /* 0x0000006463647212 */ /* 0x000fe200078e969b */
[----:B------:R-:W-:-:S04]  /*41b0*/  VIADD R99, R143, 0xdb3d7428 ;  /* 0xdb3d74288f637836 */ /* 0x000fc80000000000 */
[----:B------:R-:W-:Y:S01]  /*41c0*/  IMAD.WIDE.U32 R100, R100, -0x326172a9, RZ ;  /* 0xcd9e8d5764647825 */ /* 0x000fe200078e00ff */
[----:B------:R-:W-:-:S03]  /*41d0*/  LOP3.LUT R154, R99, R154, R89, 0x96, !PT ;  /* 0x0000009a639a7212 */ /* 0x000fc600078e9659 */
[----:B------:R-:W-:Y:S01]  /*41e0*/  VIADD R89, R142, 0x8ff34781 ;  /* 0x8ff347818e597836 */ /* 0x000fe20000000000 */
[----:B------:R-:W-:Y:S01]  /*41f0*/  LOP3.LUT R85, R85, R84, R101, 0x96, !PT ;  /* 0x0000005455557212 */ /* 0x000fe200078e9665 */
[----:B------:R-:W-:Y:S02]  /*4200*/  VIADD R101, R143, 0x96a522ad ;  /* 0x96a522ad8f657836 */ /* 0x000fe40000000000 */
[----:B------:R-:W-:-:S04]  /*4210*/  IMAD.WIDE.U32 R154, R154, -0x326172a9, RZ ;  /* 0xcd9e8d579a9a7825 */ /* 0x000fc800078e00ff */
[----:B------:R-:W-:Y:S01]  /*4220*/  IMAD.WIDE.U32 R84, R85, -0x2daee0ad, RZ ;  /* 0xd2511f5355547825 */ /* 0x000fe200078e00ff */
[----:B------:R-:W-:Y:S02]  /*4230*/  LOP3.LUT R100, R89, R100, R155, 0x96, !PT ;  /* 0x0000006459647212 */ /* 0x000fe400078e969b */
[----:B------:R-:W-:Y:S02]  /*4240*/  MOV R4, R154 ;  /* 0x0000009a00047202 */ /* 0x000fe40000000f00 */
[----:B------:R-:W-:Y:S01]  /*4250*/  LOP3.LUT R101, R101, R88, R85, 0x96, !PT ;  /* 0x0000005865657212 */ /* 0x000fe200078e9655 */
[----:B------:R-:W-:Y:S02]  /*4260*/  HFMA2 R88, -RZ, RZ, 0, 0 ;  /* 0x00000000ff587431 */ /* 0x000fe400000001ff */
[----:B------:R-:W-:Y:S02]  /*4270*/  IMAD.MOV.U32 R85, RZ, RZ, R90 ;  /* 0x000000ffff557224 */ /* 0x000fe400078e005a */
[----:B------:R-:W-:-:S07]  /*4280*/  IMAD.MOV.U32 R90, RZ, RZ, R84 ;  /* 0x000000ffff5a7224 */ /* 0x000fce00078e0054 */
.L_x_182:
[----:B------:R-:W-:Y:S05]  /*4290*/  BSYNC.RECONVERGENT B1 ;  /* 0x0000000000017941 */ /* 0x000fea0003800200 */
.L_x_181:
[----:B------:R-:W-:Y:S01]  /*42a0*/  I2FP.F32.U32 R85, R85 ;  /* 0x0000005500557245 */ /* 0x000fe20000201000 */
[----:B------:R-:W-:Y:S01]  /*42b0*/  IMAD.U32 R89, R87, 0x10000, RZ ;  /* 0x0001000057597824 */ /* 0x000fe200078e00ff */
[----:B------:R-:W-:Y:S01]  /*42c0*/  ISETP.NE.AND P5, PT, R88, 0x1, PT ;  /* 0x000000015800780c */ /* 0x000fe20003fa5270 */
[----:B------:R-:W-:Y:S01]  /*42d0*/  @P1 IMAD.U32 R86, R83, 0x10000, RZ ;  /* 0x0001000053561824 */ /* 0x000fe200078e00ff */
[----:B------:R-:W-:Y:S01]  /*42e0*/  BSSY.RECONVERGENT B1, `(.L_x_186) ;  /* 0x000005f000017945 */ /* 0x000fe20003800200 */
[----:B------:R-:W-:Y:S01]  /*42f0*/  FFMA.FTZ R84, R85, R136, 1.1641532182693481445e-10 ;  /* 0x2f00000055547423 */ /* 0x000fe20000010088 */
[----:B------:R-:W-:Y:S01]  /*4300*/  FMUL.FTZ R89, R89, R150 ;  /* 0x0000009659597220 */ /* 0x000fe20000410000 */
[----:B------:R-:W-:Y:S01]  /*4310*/  PRMT R154, R87, 0x7632, R154 ;  /* 0x00007632579a7816 */ /* 0x000fe2000000009a */
[----:B------:R-:W-:Y:S01]  /*4320*/  IMAD.MOV.U32 R85, RZ, RZ, R4 ;  /* 0x000000ffff557224 */ /* 0x000fe200078e0004 */
[----:B------:R-:W-:Y:S02]  /*4330*/  MOV R99, 0x2 ;  /* 0x0000000200637802 */ /* 0x000fe40000000f00 */
[----:B------:R-:W-:-:S04]  /*4340*/  FSETP.GTU.FTZ.AND P4, PT, R84, R149, PT ;  /* 0x000000955400720b */ /* 0x000fc80003f9c000 */
[----:B------:R-:W-:Y:S02]  /*4350*/  FSEL R131, R89, RZ, !P4 ;  /* 0x000000ff59837208 */ /* 0x000fe40006000000 */
[----:B------:R-:W-:-:S03]  /*4360*/  PLOP3.LUT P4, PT, P4, PT, PT, 0x8, 0x80 ;  /* 0x000000000080781c */ /* 0x000fc6000278e170 */
[----:B------:R-:W-:-:S05]  /*4370*/  @P1 FADD.FTZ R131, R86, R131 ;  /* 0x0000008356831221 */ /* 0x000fca0000010000 */
        /* <DEDUP_REMOVED lines=10> */
.L_x_188:
        /* <DEDUP_REMOVED lines=13> */
.L_x_190:
[----:B------:R-:W-:Y:S05]  /*44f0*/  BSYNC.RECONVERGENT B2 ;  /* 0x0000000000027941 */ /* 0x000fea0003800200 */
.L_x_189:
        /* <DEDUP_REMOVED lines=11> */
[----:B------:R-:W-:Y:S01]  /*45b0*/  IMAD.WIDE.U32 R100, R87, -0x2daee0ad, RZ ;  /* 0xd2511f5357647825 */ /* 0x000fe200078e00ff */
[----:B------:R-:W-:-:S03]  /*45c0*/  IADD3 R99, PT, PT, R143, 0x32370b8f, RZ ;  /* 0x32370b8f8f637810 */ /* 0x000fc60007ffe0ff */
[----:B------:R-:W-:Y:S01]  /*45d0*/  IMAD.WIDE.U32 R86, R86, -0x326172a9, RZ ;  /* 0xcd9e8d5756567825 */ /* 0x000fe200078e00ff */
[----:B------:R-:W-:-:S04]  /*45e0*/  LOP3.LUT R89, R89, R88, R101, 0x96, !PT ;  /* 0x0000005859597212 */ /* 0x000fc800078e9665 */
        /* <DEDUP_REMOVED lines=46> */
.L_x_187:
[----:B------:R-:W-:Y:S05]  /*48d0*/  BSYNC.RECONVERGENT B1 ;  /* 0x0000000000017941 */ /* 0x000fea0003800200 */
.L_x_186:
[----:B------:R-:W-:Y:S01]  /*48e0*/  I2FP.F32.U32 R85, R85 ;  /* 0x0000005500557245 */ /* 0x000fe20000201000 */
[----:B------:R-:W-:Y:S01]  /*48f0*/  IMAD.U32 R87, R154, 0x10000, RZ ;  /* 0x000100009a577824 */ /* 0x000fe200078e00ff */
[----:B------:R-:W-:Y:S02]  /*4900*/  @P1 PRMT R84, R83, 0x7632, R84 ;  /* 0x0000763253541816 */ /* 0x000fe40000000054 */
[----:B------:R-:W-:Y:S01]  /*4910*/  PRMT R86, R152, 0x5410, R153 ;  /* 0x0000541098567816 */ /* 0x000fe20000000099 */
[----:B------:R-:W-:Y:S01]  /*4920*/  FFMA.FTZ R136, R85, R136, 1.1641532182693481445e-10 ;  /* 0x2f00000055887423 */ /* 0x000fe20000010088 */
[----:B------:R-:W-:Y:S01]  /*4930*/  FMUL.FTZ R87, R87, R150 ;  /* 0x0000009657577220 */ /* 0x000fe20000410000 */
[----:B------:R-:W-:Y:S02]  /*4940*/  @P1 SHF.L.U32 R85, R84, 0x10, RZ ;  /* 0x0000001054551819 */ /* 0x000fe400000006ff */
[----:B------:R-:W-:Y:S02]  /*4950*/  PRMT R84, R145, 0x5410, R146 ;  /* 0x0000541091547816 */ /* 0x000fe40000000092 */
[----:B------:R-:W-:-:S04]  /*4960*/  FSETP.GTU.FTZ.AND P5, PT, R136, R149, PT ;  /* 0x000000958800720b */ /* 0x000fc80003fbc000 */
[----:B------:R-:W-:Y:S02]  /*4970*/  FSEL R136, R87, RZ, !P5 ;  /* 0x000000ff57887208 */ /* 0x000fe40006800000 */
[----:B------:R-:W-:-:S03]  /*4980*/  PLOP3.LUT P5, PT, P5, PT, PT, 0x8, 0x80 ;  /* 0x000000000080781c */ /* 0x000fc60002fae170 */
[----:B------:R-:W-:Y:S01]  /*4990*/  @P1 FADD.FTZ R136, R85, R136 ;  /* 0x0000008855881221 */ /* 0x000fe20000010000 */
[----:B------:R-:W-:-:S04]  /*49a0*/  PRMT R85, R147, 0x5410, R148 ;  /* 0x0000541093557816 */ /* 0x000fc80000000094 */
[----:B------:R-:W-:-:S04]  /*49b0*/  F2FP.BF16.F32.PACK_AB R87, RZ, R136 ;  /* 0x00000088ff57723e */ /* 0x000fc800000010ff */
[----:B------:R-:W-:Y:S01]  /*49c0*/  PRMT R87, R151, 0x5410, R87 ;  /* 0x0000541097577816 */ /* 0x000fe20000000057 */
[----:B------:R-:W-:Y:S06]  /*49d0*/  BRA `(.L_x_191) ;  /* 0x0000005c00e47947 */ /* 0x000fec0003800000 */
.L_x_150:
[----:B------:R-:W-:Y:S01]  /*49e0*/  ISETP.NE.AND P2, PT, R99, 0x1, PT ;  /* 0x000000016300780c */ /* 0x000fe20003f45270 */
[----:B------:R-:W-:Y:S01]  /*49f0*/  BSSY.RECONVERGENT B1, `(.L_x_192) ;  /* 0x0000059000017945 */ /* 0x000fe20003800200 */
[----:B------:R-:W-:Y:S02]  /*4a00*/  HFMA2 R88, -RZ, RZ, 0, 1.1920928955078125e-07 ;  /* 0x00000002ff587431 */ /* 0x000fe400000001ff */
[C---:B------:R-:W-:Y:S01]  /*4a10*/  VIADD R151, R143.reuse, 0xa9066899 ;  /* 0xa90668998f977836 */ /* 0x040fe20000000000 */
[C---:B------:R-:W-:Y:S01]  /*4a20*/  IADD3 R149, PT, PT, R142.reuse, 0x1715609d, RZ ;  /* 0x1715609d8e957810 */ /* 0x040fe20007ffe0ff */
[C---:B------:R-:W-:Y:S02]  /*4a30*/  VIADD R150, R143.reuse, 0x76cf5d0a ;  /* 0x76cf5d0a8f967836 */ /* 0x040fe40000000000 */
[----:B------:R-:W-:Y:S02]  /*4a40*/  VIADD R136, R143, 0x32370b8f ;  /* 0x32370b8f8f887836 */ /* 0x000fe40000000000 */
[----:B------:R-:W-:-:S02]  /*4a50*/  VIADD R115, R142, 0xb54cda56 ;  /* 0xb54cda568e737836 */ /* 0x000fc40000000000 */
[----:B------:R-:W-:Y:S02]  /*4a60*/  IMAD.MOV.U32 R0, RZ, RZ, R4 ;  /* 0x000000ffff007224 */ /* 0x000fe400078e0004 */
[----:B------:R-:W-:Y:S01]  /*4a70*/  IMAD.MOV.U32 R90, RZ, RZ, R140 ;  /* 0x000000ffff5a7224 */ /* 0x000fe200078e008c */
[----:B------:R-:W-:Y:S06]  /*4a80*/  @!P2 BRA `(.L_x_193) ;  /* 0x00000004003ca947 */ /* 0x000fec0003800000 */
[----:B------:R-:W-:-:S13]  /*4a90*/  ISETP.NE.AND P2, PT, R99, 0x3, PT ;  /* 0x000000036300780c */ /* 0x000fda0003f45270 */
[----:B------:R-:W-:Y:S05]  /*4aa0*/  @!P2 BRA `(.L_x_194) ;  /* 0x000000000020a947 */ /* 0x000fea0003800000 */
[----:B------:R-:W-:-:S13]  /*4ab0*/  ISETP.NE.AND P2, PT, R99, 0x2, PT ;  /* 0x000000026300780c */ /* 0x000fda0003f45270 */
[----:B------:R-:W-:Y:S01]  /*4ac0*/  @!P2 MOV R88, 0x3 ;  /* 0x000000030058a802 */ /* 0x000fe20000000f00 */
[--C-:B------:R-:W-:Y:S01]  /*4ad0*/  @!P2 IMAD.MOV.U32 R90, RZ, RZ, R140.reuse ;  /* 0x000000ffff5aa224 */ /* 0x100fe200078e008c */
[----:B------:R-:W-:Y:S01]  /*4ae0*/  @P2 IADD3 R88, PT, PT, R99, 0x1, RZ ;  /* 0x0000000163582810 */ /* 0x000fe20007ffe0ff */
[----:B------:R-:W-:Y:S02]  /*4af0*/  @!P2 IMAD.MOV.U32 R0, RZ, RZ, R101 ;  /* 0x000000ffff00a224 */ /* 0x000fe400078e0065 */
[----:B------:R-:W-:Y:S02]  /*4b00*/  @P2 IMAD.MOV.U32 R90, RZ, RZ, R140 ;  /* 0x000000ffff5a2224 */ /* 0x000fe400078e008c */
[----:B------:R-:W-:Y:S01]  /*4b10*/  @P2 IMAD.MOV.U32 R0, RZ, RZ, R100 ;  /* 0x000000ffff002224 */ /* 0x000fe200078e0064 */
[----:B------:R-:W-:Y:S06]  /*4b20*/  BRA `(.L_x_193) ;  /* 0x0000000400147947 */ /* 0x000fec0003800000 */
.L_x_194:
        /* <DEDUP_REMOVED lines=13> */
.L_x_196:
[----:B------:R-:W-:Y:S05]  /*4c00*/  BSYNC.RECONVERGENT B2 ;  /* 0x0000000000027941 */ /* 0x000fea0003800200 */
.L_x_195:
[----:B------:R-:W-:Y:S01]  /*4c10*/  IMAD.WIDE.U32 R88, R106, -0x326172a9, RZ ;  /* 0xcd9e8d576a587825 */ /* 0x000fe200078e00ff */
[----:B------:R-:W-:Y:S02]  /*4c20*/  LOP3.LUT R90, R3, R101, R143, 0x96, !PT ;  /* 0x00000065035a7212 */ /* 0x000fe400078e968f */
[----:B------:R-:W-:Y:S01]  /*4c30*/  MOV R0, R140 ;  /* 0x0000008c00007202 */ /* 0x000fe20000000f00 */
[----:B------:R-:W-:Y:S01]  /*4c40*/  VIADD R99, R143, 0xbb67ae85 ;  /* 0xbb67ae858f637836 */ /* 0x000fe20000000000 */
[----:B------:R-:W-:Y:S01]  /*4c50*/  LOP3.LUT R108, R102, R89, R142, 0x96, !PT ;  /* 0x00000059666c7212 */ /* 0x000fe200078e968e */
[----:B------:R-:W-:-:S04]  /*4c60*/  IMAD.WIDE.U32 R90, R90, -0x326172a9, RZ ;  /* 0xcd9e8d575a5a7825 */ /* 0x000fc800078e00ff */
[----:B------:R-:W-:Y:S02]  /*4c70*/  VIADD R89, R142, 0x9e3779b9 ;  /* 0x9e3779b98e597836 */ /* 0x000fe40000000000 */
[----:B------:R-:W-:-:S03]  /*4c80*/  IMAD.WIDE.U32 R108, R108, -0x2daee0ad, RZ ;  /* 0xd2511f536c6c7825 */ /* 0x000fc600078e00ff */
[----:B------:R-:W-:Y:S02]  /*4c90*/  LOP3.LUT R89, R89, R88, R91, 0x96, !PT ;  /* 0x0000005859597212 */ /* 0x000fe400078e965b */
[----:B------:R-:W-:Y:S01]  /*4ca0*/  LOP3.LUT R88, R99, R100, R109, 0x96, !PT ;  /* 0x0000006463587212 */ /* 0x000fe200078e966d */
[----:B------:R-:W-:Y:S01]  /*4cb0*/  VIADD R99, R143, 0xed9eba14 ;  /* 0xed9eba148f637836 */ /* 0x000fe20000000000 */
[----:B------:R-:W-:Y:S01]  /*4cc0*/  IADD3 R91, PT, PT, R142, 0x3c6ef372, RZ ;  /* 0x3c6ef3728e5b7810 */ /* 0x000fe20007ffe0ff */
[----:B------:R-:W-:-:S04]  /*4cd0*/  IMAD.WIDE.U32 R100, R89, -0x2daee0ad, RZ ;  /* 0xd2511f5359647825 */ /* 0x000fc800078e00ff */
[----:B------:R-:W-:Y:S01]  /*4ce0*/  IMAD.WIDE.U32 R88, R88, -0x326172a9, RZ ;  /* 0xcd9e8d5758587825 */ /* 0x000fe200078e00ff */
[----:B------:R-:W-:-:S03]  /*4cf0*/  LOP3.LUT R108, R150, R108, R101, 0x96, !PT ;  /* 0x0000006c966c7212 */ /* 0x000fc600078e9665 */
[----:B------:R-:W-:Y:S01]  /*4d00*/  VIADD R101, R142, 0xdaa66d2b ;  /* 0xdaa66d2b8e657836 */ /* 0x000fe20000000000 */
[----:B------:R-:W-:Y:S01]  /*4d10*/  LOP3.LUT R91, R91, R90, R89, 0x96, !PT ;  /* 0x0000005a5b5b7212 */ /* 0x000fe200078e9659 */
        /* <DEDUP_REMOVED lines=30> */
[----:B------:R-:W-:Y:S02]  /*4f00*/  LOP3.LUT R108, R99, R108, R89, 0x96, !PT ;  /* 0x0000006c636c7212 */ /* 0x000fe400078e9659 */
[----:B------:R-:W-:Y:S01]  /*4f10*/  IADD3 R89, PT, PT, R142, -0x700cb87f, RZ ;  /* 0x8ff347818e597810 */ /* 0x000fe20007ffe0ff */
[----:B------:R-:W-:-:S04]  /*4f20*/  IMAD.WIDE.U32 R90, R90, -0x2daee0ad, RZ ;  /* 0xd2511f535a5a7825 */ /* 0x000fc800078e00ff */
[----:B------:R-:W-:Y:S01]  /*4f30*/  IMAD.WIDE.U32 R108, R108, -0x326172a9, RZ ;  /* 0xcd9e8d576c6c7825 */ /* 0x000fe200078e00ff */
[----:B------:R-:W-:-:S03]  /*4f40*/  LOP3.LUT R101, R101, R88, R91, 0x96, !PT ;  /* 0x0000005865657212 */ /* 0x000fc600078e965b */
[----:B------:R-:W-:Y:S01]  /*4f50*/  IMAD.MOV.U32 R4, RZ, RZ, R108 ;  /* 0x000000ffff047224 */ /* 0x000fe200078e006c */
[----:B------:R-:W-:Y:S01]  /*4f60*/  LOP3.LUT R100, R89, R100, R109, 0x96, !PT ;  /* 0x0000006459647212 */ /* 0x000fe200078e966d */
[----:B------:R-:W-:-:S07]  /*4f70*/  IMAD.MOV.U32 R88, RZ, RZ, RZ ;  /* 0x000000ffff587224 */ /* 0x000fce00078e00ff */
.L_x_193:
[----:B------:R-:W-:Y:S05]  /*4f80*/  BSYNC.RECONVERGENT B1 ;  /* 0x0000000000017941 */ /* 0x000fea0003800200 */
.L_x_192:
[----:B------:R-:W0:Y:S01]  /*4f90*/  LDC R153, c[0x0][0x404] ;  /* 0x00010100ff997b82 */ /* 0x000e220000000800 */
[----:B------:R-:W-:Y:S01]  /*4fa0*/  I2FP.F32.U32 R0, R0 ;  /* 0x0000000000007245 */ /* 0x000fe20000201000 */
[----:B------:R-:W-:Y:S01]  /*4fb0*/  IMAD.MOV.U32 R155, RZ, RZ, 0x2f800000 ;  /* 0x2f800000ff9b7424 */ /* 0x000fe200078e00ff */
[----:B------:R-:W-:Y:S01]  /*4fc0*/  ISETP.NE.AND P3, PT, R88, 0x1, PT ;  /* 0x000000015800780c */ /* 0x000fe20003f65270 */
[----:B------:R-:W-:Y:S01]  /*4fd0*/  BSSY.RECONVERGENT B1, `(.L_x_197) ;  /* 0x000005b000017945 */ /* 0x000fe20003800200 */
[----:B-----5:R-:W-:Y:S01]  /*4fe0*/  SHF.L.U32 R89, R84, 0x10, RZ ;  /* 0x0000001054597819 */ /* 0x020fe200000006ff */
[----:B------:R-:W-:Y:S01]  /*4ff0*/  FFMA.FTZ R0, R0, R155, 1.1641532182693481445e-10 ;  /* 0x2f00000000007423 */ /* 0x000fe2000001009b */
[----:B------:R-:W-:Y:S01]  /*5000*/  PRMT R84, R84, 0x7632, R84 ;  /* 0x0000763254547816 */ /* 0x000fe20000000054 */
[----:B------:R-:W1:Y:S01]  /*5010*/  LDC R154, c[0x0][0x408] ;  /* 0x00010200ff9a7b82 */ /* 0x000e620000000800 */
[----:B------:R-:W-:Y:S02]  /*5020*/  IMAD.MOV.U32 R99, RZ, RZ, 0x2 ;  /* 0x00000002ff637424 */ /* 0x000fe400078e00ff */
[----:B0-----:R-:W-:-:S04]  /*5030*/  FSETP.GTU.FTZ.AND P2, PT, R0, R153, PT ;  /* 0x000000990000720b */ /* 0x001fc80003f5c000 */
[----:B------:R-:W-:Y:S01]  /*5040*/  PLOP3.LUT P4, PT, P2, PT, PT, 0x8, 0x80 ;  /* 0x000000000080781c */ /* 0x000fe2000178e170 */
[----:B-1----:R-:W-:-:S03]  /*5050*/  FMUL.FTZ R0, R89, R154 ;  /* 0x0000009a59007220 */ /* 0x002fc60000410000 */
[----:B------:R-:W-:Y:S01]  /*5060*/  P2R R140, PR, RZ, 0x10 ;  /* 0x00000010ff8c7803 */ /* 0x000fe20000000000 */
[----:B------:R-:W-:Y:S01]  /*5070*/  IMAD.MOV.U32 R89, RZ, RZ, R4 ;  /* 0x000000ffff597224 */ /* 0x000fe200078e0004 */
[----:B------:R-:W-:Y:S01]  /*5080*/  FSEL R0, R0, RZ, !P2 ;  /* 0x000000ff00007208 */ /* 0x000fe20005000000 */
        /* <DEDUP_REMOVED lines=9> */
.L_x_199:
        /* <DEDUP_REMOVED lines=13> */
.L_x_201:
[----:B------:R-:W-:Y:S05]  /*51f0*/  BSYNC.RECONVERGENT B2 ;  /* 0x0000000000027941 */ /* 0x000fea0003800200 */
.L_x_200:
[----:B------:R-:W-:Y:S01]  /*5200*/  IMAD.WIDE.U32 R100, R106, -0x326172a9, RZ ;  /* 0xcd9e8d576a647825 */ /* 0x000fe200078e00ff */
[----:B------:R-:W-:Y:S02]  /*5210*/  LOP3.LUT R88, R3, R109, R143, 0x96, !PT ;  /* 0x0000006d03587212 */ /* 0x000fe400078e968f */
[----:B------:R-:W-:Y:S01]  /*5220*/  IADD3 R99, PT, PT, R143, -0x4498517b, RZ ;  /* 0xbb67ae858f637810 */ /* 0x000fe20007ffe0ff */
[----:B------:R-:W-:Y:S01]  /*5230*/  VIADD R91, R142, 0x9e3779b9 ;  /* 0x9e3779b98e5b7836 */ /* 0x000fe20000000000 */
        /* <DEDUP_REMOVED lines=23> */
[----:B------:R-:W-:-:S03]  /*53b0*/  IADD3 R91, PT, PT, R142, 0x5384540f, RZ ;  /* 0x5384540f8e5b7810 */ /* 0x000fc60007ffe0ff */
        /* <DEDUP_REMOVED lines=9> */
[----:B------:R-:W-:Y:S01]  /*5450*/  IMAD.WIDE.U32 R110, R110, -0x2daee0ad, RZ ;  /* 0xd2511f536e6e7825 */ /* 0x000fe200078e00ff */
[----:B------:R-:W-:Y:S02]  /*5460*/  LOP3.LUT R91, R91, R100, R89, 0x96, !PT ;  /* 0x000000645b5b7212 */ /* 0x000fe400078e9659 */
[----:B------:R-:W-:Y:S02]  /*5470*/  IADD3 R89, PT, PT, R142, -0xe443238, RZ ;  /* 0xf1bbcdc88e597810 */ /* 0x000fe40007ffe0ff */
[----:B------:R-:W-:Y:S01]  /*5480*/  LOP3.LUT R99, R99, R108, R111, 0x96, !PT ;  /* 0x0000006c63637212 */ /* 0x000fe200078e966f */
[----:B------:R-:W-:-:S04]  /*5490*/  IMAD.WIDE.U32 R108, R91, -0x2daee0ad, RZ ;  /* 0xd2511f535b6c7825 */ /* 0x000fc800078e00ff */
[----:B------:R-:W-:-:S04]  /*54a0*/  IMAD.WIDE.U32 R100, R99, -0x326172a9, RZ ;  /* 0xcd9e8d5763647825 */ /* 0x000fc800078e00ff */
[----:B------:R-:W-:Y:S02]  /*54b0*/  HFMA2 R99, -RZ, RZ, 0, 0 ;  /* 0x00000000ff637431 */ /* 0x000fe400000001ff */
        /* <DEDUP_REMOVED lines=9> */
[----:B------:R-:W-:Y:S02]  /*5550*/  IMAD.MOV.U32 R89, RZ, RZ, R90 ;  /* 0x000000ffff597224 */ /* 0x000fe400078e005a */
[----:B------:R-:W-:Y:S01]  /*5560*/  IMAD.MOV.U32 R90, RZ, RZ, R88 ;  /* 0x000000ffff5a7224 */ /* 0x000fe200078e0058 */
[----:B------:R-:W-:-:S07]  /*5570*/  LOP3.LUT R100, R91, R100, R111, 0x96, !PT ;  /* 0x000000645b647212 */ /* 0x000fce00078e966f */
.L_x_198:
[----:B------:R-:W-:Y:S05]  /*5580*/  BSYNC.RECONVERGENT B1 ;  /* 0x0000000000017941 */ /* 0x000fea0003800200 */
.L_x_197:
[----:B------:R-:W-:Y:S01]  /*5590*/  I2FP.F32.U32 R88, R89 ;  /* 0x0000005900587245 */ /* 0x000fe20000201000 */
[----:B------:R-:W-:Y:S01]  /*55a0*/  IMAD.U32 R89, R76, 0x10000, RZ ;  /* 0x000100004c597824 */ /* 0x000fe200078e00ff */
[----:B------:R-:W-:Y:S01]  /*55b0*/  ISETP.NE.AND P3, PT, R99, 0x1, PT ;  /* 0x000000016300780c */ /* 0x000fe20003f65270 */
[----:B------:R-:W-:Y:S01]  /*55c0*/  @P1 IMAD.U32 R91, R80, 0x10000, RZ ;  /* 0x00010000505b1824 */ /* 0x000fe200078e00ff */
[----:B------:R-:W-:Y:S01]  /*55d0*/  BSSY.RECONVERGENT B1, `(.L_x_202) ;  /* 0x000005b000017945 */ /* 0x000fe20003800200 */
[----:B------:R-:W-:Y:S01]  /*55e0*/  FFMA.FTZ R88, R88, R155, 1.1641532182693481445e-10 ;  /* 0x2f00000058587423 */ /* 0x000fe2000001009b */
[----:B------:R-:W-:Y:S01]  /*55f0*/  FMUL.FTZ R89, R89, R154 ;  /* 0x0000009a59597220 */ /* 0x000fe20000410000 */
[----:B------:R-:W-:-:S03]  /*5600*/  IMAD.MOV.U32 R109, RZ, RZ, 0x2 ;  /* 0x00000002ff6d7424 */ /* 0x000fc600078e00ff */
[----:B------:R-:W-:-:S04]  /*5610*/  FSETP.GTU.FTZ.AND P2, PT, R88, R153, PT ;  /* 0x000000995800720b */ /* 0x000fc80003f5c000 */
[----:B------:R-:W-:Y:S02]  /*5620*/  FSEL R89, R89, RZ, !P2 ;  /* 0x000000ff59597208 */ /* 0x000fe40005000000 */
[----:B------:R-:W-:-:S03]  /*5630*/  SEL R108, RZ, 0x1, P2 ;  /* 0x00000001ff6c7807 */ /* 0x000fc60001000000 */
[----:B------:R-:W-:Y:S01]  /*5640*/  FADD.FTZ R88, R0, R89 ;  /* 0x0000005900587221 */ /* 0x000fe20000010000 */
[----:B------:R-:W-:-:S03]  /*5650*/  IMAD.MOV.U32 R89, RZ, RZ, R4 ;  /* 0x000000ffff597224 */ /* 0x000fc600078e0004 */
[----:B------:R-:W-:Y:S01]  /*5660*/  @P1 FADD.FTZ R0, R91, R88 ;  /* 0x000000585b001221 */ /* 0x000fe20000010000 */
[----:B------:R-:W-:-:S04]  /*5670*/  @!P1 MOV R0, R88 ;  /* 0x0000005800009202 */ /* 0x000fc80000000f00 */
        /* <DEDUP_REMOVED lines=10> */
.L_x_204:
        /* <DEDUP_REMOVED lines=13> */
.L_x_206:
[----:B------:R-:W-:Y:S05]  /*57f0*/  BSYNC.RECONVERGENT B2 ;  /* 0x0000000000027941 */ /* 0x000fea0003800200 */
.L_x_205:
[----:B------:R-:W-:Y:S01]  /*5800*/  IMAD.WIDE.U32 R100, R106, -0x326172a9, RZ ;  /* 0xcd9e8d576a647825 */ /* 0x000fe200078e00ff */
[----:B------:R-:W-:-:S03]  /*5810*/  LOP3.LUT R88, R3, R111, R143, 0x96, !PT ;  /* 0x0000006f03587212 */ /* 0x000fc600078e968f */
[----:B------:R-:W-:Y:S01]  /*5820*/  HFMA2 R109, -RZ, RZ, 0, 0 ;  /* 0x00000000ff6d7431 */ /* 0x000fe200000001ff */
        /* <DEDUP_REMOVED lines=21> */
[----:B------:R-:W-:-:S04]  /*5980*/  LOP3.LUT R91, R91, R112, R111, 0x96, !PT ;  /* 0x000000705b5b7212 */ /* 0x000fc800078e966f */
        /* <DEDUP_REMOVED lines=9> */
[----:B------:R-:W-:Y:S01]  /*5a20*/  IADD3 R111, PT, PT, R142, 0x5384540f, RZ ;  /* 0x5384540f8e6f7810 */ /* 0x000fe20007ffe0ff */
[----:B------:R-:W-:Y:S01]  /*5a30*/  VIADD R91, R143, 0x1fd5c5a3 ;  /* 0x1fd5c5a38f5b7836 */ /* 0x000fe20000000000 */
        /* <DEDUP_REMOVED lines=20> */
.L_x_203:
[----:B------:R-:W-:Y:S05]  /*5b80*/  BSYNC.RECONVERGENT B1 ;  /* 0x0000000000017941 */ /* 0x000fea0003800200 */
.L_x_202:
[----:B------:R-:W-:Y:S01]  /*5b90*/  I2FP.F32.U32 R88, R89 ;  /* 0x0000005900587245 */ /* 0x000fe20000201000 */
[----:B------:R-:W-:Y:S01]  /*5ba0*/  IMAD.U32 R89, R84, 0x10000, RZ ;  /* 0x0001000054597824 */ /* 0x000fe200078e00ff */
[----:B------:R-:W-:Y:S01]  /*5bb0*/  ISETP.NE.AND P3, PT, R109, 0x1, PT ;  /* 0x000000016d00780c */ /* 0x000fe20003f65270 */
[----:B------:R-:W-:Y:S01]  /*5bc0*/  BSSY.RECONVERGENT B1, `(.L_x_207) ;  /* 0x0000058000017945 */ /* 0x000fe20003800200 */
[----:B------:R-:W-:Y:S02]  /*5bd0*/  IMAD.MOV.U32 R99, RZ, RZ, 0x2 ;  /* 0x00000002ff637424 */ /* 0x000fe400078e00ff */
[----:B------:R-:W-:Y:S01]  /*5be0*/  FFMA.FTZ R88, R88, R155, 1.1641532182693481445e-10 ;  /* 0x2f00000058587423 */ /* 0x000fe2000001009b */
[----:B------:R-:W-:Y:S01]  /*5bf0*/  FMUL.FTZ R84, R89, R154 ;  /* 0x0000009a59547220 */ /* 0x000fe20000410000 */
[----:B------:R-:W-:-:S03]  /*5c00*/  MOV R89, R4 ;  /* 0x0000000400597202 */ /* 0x000fc60000000f00 */
[----:B------:R-:W-:-:S04]  /*5c10*/  FSETP.GTU.FTZ.AND P2, PT, R88, R153, PT ;  /* 0x000000995800720b */ /* 0x000fc80003f5c000 */
[----:B------:R-:W-:Y:S02]  /*5c20*/  PLOP3.LUT P4, PT, P2, PT, PT, 0x8, 0x80 ;  /* 0x000000000080781c */ /* 0x000fe4000178e170 */
[----:B------:R-:W-:Y:S02]  /*5c30*/  FSEL R84, R84, RZ, !P2 ;  /* 0x000000ff54547208 */ /* 0x000fe40005000000 */
[----:B------:R-:W-:Y:S01]  /*5c40*/  P2R R91, PR, RZ, 0x10 ;  /* 0x00000010ff5b7803 */ /* 0x000fe20000000000 */
[----:B------:R-:W-:Y:S08]  /*5c50*/  @!P3 BRA `(.L_x_208) ;  /* 0x000000040038b947 */ /* 0x000ff00003800000 */
        /* <DEDUP_REMOVED lines=8> */
.L_x_209:
        /* <DEDUP_REMOVED lines=13> */
.L_x_211:
[----:B------:R-:W-:Y:S05]  /*5db0*/  BSYNC.RECONVERGENT B2 ;  /* 0x0000000000027941 */ /* 0x000fea0003800200 */
.L_x_210:
[----:B------:R-:W-:Y:S01]  /*5dc0*/  IMAD.WIDE.U32 R100, R106, -0x326172a9, RZ ;  /* 0xcd9e8d576a647825 */ /* 0x000fe200078e00ff */
[----:B------:R-:W-:Y:S02]  /*5dd0*/  LOP3.LUT R88, R3, R111, R143, 0x96, !PT ;  /* 0x0000006f03587212 */ /* 0x000fe400078e968f */
[----:B------:R-:W-:Y:S02]  /*5de0*/  IADD3 R99, PT, PT, R142, -0x61c88647, RZ ;  /* 0x9e3779b98e637810 */ /* 0x000fe40007ffe0ff */
        /* <DEDUP_REMOVED lines=21> */
[----:B------:R-:W-:-:S03]  /*5f40*/  LOP3.LUT R112, R89, R88, R101, 0x96, !PT ;  /* 0x0000005859707212 */ /* 0x000fc600078e9665 */
        /* <DEDUP_REMOVED lines=8> */
[----:B------:R-:W-:-:S04]  /*5fd0*/  LOP3.LUT R89, R89, R112, R111, 0x96, !PT ;  /* 0x0000007059597212 */ /* 0x000fc800078e966f */
        /* <DEDUP_REMOVED lines=22> */
.L_x_208:
[----:B------:R-:W-:Y:S05]  /*6140*/  BSYNC.RECONVERGENT B1 ;  /* 0x0000000000017941 */ /* 0x000fea0003800200 */
.L_x_207:
[----:B------:R-:W-:Y:S01]  /*6150*/  I2FP.F32.U32 R88, R89 ;  /* 0x0000005900587245 */ /* 0x000fe20000201000 */
[----:B------:R-:W-:Y:S01]  /*6160*/  BSSY.RECONVERGENT B1, `(.L_x_212) ;  /* 0x0000060000017945 */ /* 0x000fe20003800200 */
[----:B------:R-:W-:Y:S02]  /*6170*/  PRMT R89, R76, 0x7632, R89 ;  /* 0x000076324c597816 */ /* 0x000fe40000000059 */
[----:B------:R-:W-:Y:S01]  /*6180*/  ISETP.NE.AND P3, PT, R99, 0x1, PT ;  /* 0x000000016300780c */ /* 0x000fe20003f65270 */
[----:B------:R-:W-:Y:S02]  /*6190*/  FFMA.FTZ R88, R88, R155, 1.1641532182693481445e-10 ;  /* 0x2f00000058587423 */ /* 0x000fe4000001009b */
[----:B------:R-:W-:-:S03]  /*61a0*/  IMAD.U32 R89, R89, 0x10000, RZ ;  /* 0x0001000059597824 */ /* 0x000fc600078e00ff */
[----:B------:R-:W-:Y:S01]  /*61b0*/  FSETP.GTU.FTZ.AND P2, PT, R88, R153, PT ;  /* 0x000000995800720b */ /* 0x000fe20003f5c000 */
[----:B------:R-:W-:Y:S01]  /*61c0*/  FMUL.FTZ R89, R89, R154 ;  /* 0x0000009a59597220 */ /* 0x000fe20000410000 */
[----:B------:R-:W-:Y:S02]  /*61d0*/  @P1 PRMT R88, R80, 0x7632, R88 ;  /* 0x0000763250581816 */ /* 0x000fe40000000058 */
[----:B------:R-:W-:Y:S02]  /*61e0*/  SEL R109, RZ, 0x1, P2 ;  /* 0x00000001ff6d7807 */ /* 0x000fe40001000000 */
[----:B------:R-:W-:Y:S02]  /*61f0*/  FSEL R89, R89, RZ, !P2 ;  /* 0x000000ff59597208 */ /* 0x000fe40005000000 */
[----:B------:R-:W-:Y:S01]  /*6200*/  @P1 SHF.L.U32 R119, R88, 0x10, RZ ;  /* 0x0000001058771819 */ /* 0x000fe200000006ff */
[----:B------:R-:W-:Y:S02]  /*6210*/  IMAD.MOV.U32 R88, RZ, RZ, 0x2 ;  /* 0x00000002ff587424 */ /* 0x000fe400078e00ff */
[----:B------:R-:W-:-:S04]  /*6220*/  FADD.FTZ R84, R84, R89 ;  /* 0x0000005954547221 */ /* 0x000fc80000010000 */
[----:B------:R-:W-:Y:S01]  /*6230*/  @P1 FADD.FTZ R119, R84, R119 ;  /* 0x0000007754771221 */ /* 0x000fe20000010000 */
[----:B------:R-:W-:Y:S01]  /*6240*/  @!P1 IMAD.MOV.U32 R119, RZ, RZ, R84 ;  /* 0x000000ffff779224 */ /* 0x000fe200078e0054 */
        /* <DEDUP_REMOVED lines=11> */
.L_x_214:
        /* <DEDUP_REMOVED lines=13> */
.L_x_216:
[----:B------:R-:W-:Y:S05]  /*63d0*/  BSYNC.RECONVERGENT B2 ;  /* 0x0000000000027941 */ /* 0x000fea0003800200 */
.L_x_215:
[----:B------:R-:W-:Y:S01]  /*63e0*/  IMAD.WIDE.U32 R100, R106, -0x326172a9, RZ ;  /* 0xcd9e8d576a647825 */ /* 0x000fe200078e00ff */
[----:B------:R-:W-:Y:S02]  /*63f0*/  LOP3.LUT R88, R3, R111, R143, 0x96, !PT ;  /* 0x0000006f03587212 */ /* 0x000fe400078e968f */
[----:B------:R-:W-:Y:S01]  /*6400*/  IADD3 R99, PT, PT, R142, -0x61c88647, RZ ;  /* 0x9e3779b98e637810 */ /* 0x000fe20007ffe0ff */
[----:B------:R-:W-:Y:S01]  /*6410*/  IMAD.MOV.U32 R84, RZ, RZ, R90 ;  /* 0x000000ffff547224 */ /* 0x000fe200078e005a */
        /* <DEDUP_REMOVED lines=49> */
[----:B------:R-:W-:Y:S01]  /*6730*/  MOV R90, R88 ;  /* 0x00000058005a7202 */ /* 0x000fe20000000f00 */
[----:B------:R-:W-:Y:S01]  /*6740*/  IMAD.MOV.U32 R88, RZ, RZ, RZ ;  /* 0x000000ffff587224 */ /* 0x000fe200078e00ff */
[----:B------:R-:W-:-:S07]  /*6750*/  LOP3.LUT R101, R101, R110, R89, 0x96, !PT ;  /* 0x0000006e65657212 */ /* 0x000fce00078e9659 */
.L_x_213:
[----:B------:R-:W-:Y:S05]  /*6760*/  BSYNC.RECONVERGENT B1 ;  /* 0x0000000000017941 */ /* 0x000fea0003800200 */
.L_x_212:
[----:B------:R-:W-:Y:S01]  /*6770*/  I2FP.F32.U32 R84, R84 ;  /* 0x0000005400547245 */ /* 0x000fe20000201000 */
[----:B------:R-:W-:Y:S01]  /*6780*/  IMAD.U32 R89, R85, 0x10000, RZ ;  /* 0x0001000055597824 */ /* 0x000fe200078e00ff */
[----:B------:R-:W-:Y:S01]  /*6790*/  ISETP.NE.AND P2, PT, R88, 0x1, PT ;  /* 0x000000015800780c */ /* 0x000fe20003f45270 */
[----:B------:R-:W-:Y:S01]  /*67a0*/  BSSY.RECONVERGENT B1, `(.L_x_217) ;  /* 0x0000059000017945 */ /* 0x000fe20003800200 */
[----:B------:R-:W-:Y:S02]  /*67b0*/  HFMA2 R111, -RZ, RZ, 0, 1.1920928955078125e-07 ;  /* 0x00000002ff6f7431 */ /* 0x000fe400000001ff */
[----:B------:R-:W-:Y:S01]  /*67c0*/  FFMA.FTZ R84, R84, R155, 1.1641532182693481445e-10 ;  /* 0x2f00000054547423 */ /* 0x000fe2000001009b */
[----:B------:R-:W-:Y:S01]  /*67d0*/  FMUL.FTZ R89, R89, R154 ;  /* 0x0000009a59597220 */ /* 0x000fe20000410000 */
[----:B------:R-:W-:Y:S01]  /*67e0*/  PRMT R99, R85, 0x7632, R99 ;  /* 0x0000763255637816 */ /* 0x000fe20000000063 */
[----:B------:R-:W-:Y:S02]  /*67f0*/  IMAD.MOV.U32 R85, RZ, RZ, R4 ;  /* 0x000000ffff557224 */ /* 0x000fe400078e0004 */
[----:B------:R-:W-:-:S04]  /*6800*/  FSETP.GTU.FTZ.AND P3, PT, R84, R153, PT ;  /* 0x000000995400720b */ /* 0x000fc80003f7c000 */
[----:B------:R-:W-:Y:S02]  /*6810*/  FSEL R112, R89, RZ, !P3 ;  /* 0x000000ff59707208 */ /* 0x000fe40005800000 */
[----:B------:R-:W-:-:S04]  /*6820*/  PLOP3.LUT P3, PT, P3, PT, PT, 0x8, 0x80 ;  /* 0x000000000080781c */ /* 0x000fc80001f6e170 */
[----:B------:R-:W-:Y:S01]  /*6830*/  P2R R141, PR, RZ, 0x8 ;  /* 0x00000008ff8d7803 */ /* 0x000fe20000000000 */
[----:B------:R-:W-:Y:S08]  /*6840*/  @!P2 BRA `(.L_x_218) ;  /* 0x000000040038a947 */ /* 0x000ff00003800000 */
        /* <DEDUP_REMOVED lines=8> */
.L_x_219:
        /* <DEDUP_REMOVED lines=8> */
[----:B------:R-:W-:Y:S02]  /*6950*/  @!P2 IADD3 R4, PT, PT, R3, 0x1, RZ ;  /* 0x000000010304a810 */ /* 0x000fe40007ffe0ff */
[----:B------:R-:W-:Y:S02]  /*6960*/  @!P2 MOV R102, RZ ;  /* 0x000000ff0066a202 */ /* 0x000fe40000000f00 */
[----:B------:R-:W-:-:S13]  /*6970*/  ISETP.NE.AND P3, PT, R106, RZ, !P2 ;  /* 0x000000ff6a00720c */ /* 0x000fda0005765270 */
[----:B------:R-:W-:-:S04]  /*6980*/  @P3 IMAD.MOV R4, RZ, RZ, R3 ;  /* 0x000000ffff043224 */ /* 0x000fc800078e0203 */
[----:B------:R-:W-:-:S07]  /*6990*/  @!P2 IMAD.MOV.U32 R3, RZ, RZ, R4 ;  /* 0x000000ffff03a224 */ /* 0x000fce00078e0004 */
.L_x_221:
[----:B------:R-:W-:Y:S05]  /*69a0*/  BSYNC.RECONVERGENT B2 ;  /* 0x0000000000027941 */ /* 0x000fea0003800200 */
.L_x_220:
        /* <DEDUP_REMOVED lines=8> */
[----:B------:R-:W-:Y:S02]  /*6a30*/  LOP3.LUT R88, R101, R100, R111, 0x96, !PT ;  /* 0x0000006465587212 */ /* 0x000fe400078e966f */
[----:B------:R-:W-:Y:S01]  /*6a40*/  IADD3 R85, PT, PT, R142, 0x3c6ef372, RZ ;  /* 0x3c6ef3728e557810 */ /* 0x000fe20007ffe0ff */
[----:B------:R-:W-:-:S04]  /*6a50*/  IMAD.WIDE.U32 R100, R89, -0x2daee0ad, RZ ;  /* 0xd2511f5359647825 */ /* 0x000fc800078e00ff */
[----:B------:R-:W-:Y:S01]  /*6a60*/  IMAD.WIDE.U32 R88, R88, -0x326172a9, RZ ;  /* 0xcd9e8d5758587825 */ /* 0x000fe200078e00ff */
[----:B------:R-:W-:-:S04]  /*6a70*/  LOP3.LUT R111, R150, R110, R101, 0x96, !PT ;  /* 0x0000006e966f7212 */ /* 0x000fc800078e9665 */
        /* <DEDUP_REMOVED lines=20> */
[----:B------:R-:W-:Y:S02]  /*6bc0*/  IADD3 R101, PT, PT, R143, 0x1fd5c5a3, RZ ;  /* 0x1fd5c5a38f657810 */ /* 0x000fe40007ffe0ff */
        /* <DEDUP_REMOVED lines=16> */
[----:B------:R-:W-:Y:S02]  /*6cd0*/  LOP3.LUT R101, R101, R88, R85, 0x96, !PT ;  /* 0x0000005865657212 */ /* 0x000fe400078e9655 */
[----:B------:R-:W-:Y:S01]  /*6ce0*/  MOV R85, R90 ;  /* 0x0000005a00557202 */ /* 0x000fe20000000f00 */
[----:B------:R-:W-:Y:S01]  /*6cf0*/  IMAD.MOV.U32 R4, RZ, RZ, R110 ;  /* 0x000000ffff047224 */ /* 0x000fe200078e006e */
[----:B------:R-:W-:Y:S01]  /*6d00*/  LOP3.LUT R100, R89, R100, R111, 0x96, !PT ;  /* 0x0000006459647212 */ /* 0x000fe200078e966f */
[----:B------:R-:W-:Y:S02]  /*6d10*/  IMAD.MOV.U32 R90, RZ, RZ, R84 ;  /* 0x000000ffff5a7224 */ /* 0x000fe400078e0054 */
[----:B------:R-:W-:-:S07]  /*6d20*/  IMAD.MOV.U32 R111, RZ, RZ, RZ ;  /* 0x000000ffff6f7224 */ /* 0x000fce00078e00ff */
.L_x_218:
[----:B------:R-:W-:Y:S05]  /*6d30*/  BSYNC.RECONVERGENT B1 ;  /* 0x0000000000017941 */ /* 0x000fea0003800200 */
.L_x_217:
[----:B------:R-:W-:Y:S01]  /*6d40*/  I2FP.F32.U32 R84, R85 ;  /* 0x0000005500547245 */ /* 0x000fe20000201000 */
[----:B------:R-:W-:Y:S01]  /*6d50*/  @P1 IMAD.U32 R89, R81, 0x10000, RZ ;  /* 0x0001000051591824 */ /* 0x000fe200078e00ff */
[----:B------:R-:W-:Y:S01]  /*6d60*/  SHF.L.U32 R85, R77, 0x10, RZ ;  /* 0x000000104d557819 */ /* 0x000fe200000006ff */
[----:B------:R-:W-:Y:S01]  /*6d70*/  BSSY.RECONVERGENT B1, `(.L_x_222) ;  /* 0x000005c000017945 */ /* 0x000fe20003800200 */
[----:B------:R-:W-:Y:S02]  /*6d80*/  HFMA2 R88, -RZ, RZ, 0, 1.1920928955078125e-07 ;  /* 0x00000002ff587431 */ /* 0x000fe400000001ff */
[----:B------:R-:W-:Y:S01]  /*6d90*/  FFMA.FTZ R84, R84, R155, 1.1641532182693481445e-10 ;  /* 0x2f00000054547423 */ /* 0x000fe2000001009b */
[----:B------:R-:W-:-:S04]  /*6da0*/  FMUL.FTZ R85, R85, R154 ;  /* 0x0000009a55557220 */ /* 0x000fc80000410000 */
[----:B------:R-:W-:-:S04]  /*6db0*/  FSETP.GTU.FTZ.AND P2, PT, R84, R153, PT ;  /* 0x000000995400720b */ /* 0x000fc80003f5c000 */
[----:B------:R-:W-:Y:S02]  /*6dc0*/  FSEL R85, R85, RZ, !P2 ;  /* 0x000000ff55557208 */ /* 0x000fe40005000000 */
[----:B------:R-:W-:Y:S02]  /*6dd0*/  SEL R110, RZ, 0x1, P2 ;  /* 0x00000001ff6e7807 */ /* 0x000fe40001000000 */
[----:B------:R-:W-:Y:S01]  /*6de0*/  ISETP.NE.AND P2, PT, R111, 0x1, PT ;  /* 0x000000016f00780c */ /* 0x000fe20003f45270 */
[----:B------:R-:W-:Y:S01]  /*6df0*/  FADD.FTZ R112, R112, R85 ;  /* 0x0000005570707221 */ /* 0x000fe20000010000 */
[----:B------:R-:W-:-:S03]  /*6e00*/  IMAD.MOV.U32 R85, RZ, RZ, R4 ;  /* 0x000000ffff557224 */ /* 0x000fc600078e0004 */
[--C-:B------:R-:W-:Y:S01]  /*6e10*/  @P1 FADD.FTZ R118, R89, R112.reuse ;  /* 0x0000007059761221 */ /* 0x100fe20000010000 */
[----:B------:R-:W-:-:S05]  /*6e20*/  @!P1 IMAD.MOV.U32 R118, RZ, RZ, R112 ;  /* 0x000000ffff769224 */ /* 0x000fca00078e0070 */
[----:B------:R-:W-:Y:S02]  /*6e30*/  F2FP.BF16.F32.PACK_AB R148, RZ, R118 ;  /* 0x00000076ff94723e */ /* 0x000fe400000010ff */
        /* <DEDUP_REMOVED lines=9> */
.L_x_224:
        /* <DEDUP_REMOVED lines=13> */
.L_x_226:
[----:B------:R-:W-:Y:S05]  /*6fa0*/  BSYNC.RECONVERGENT B2 ;  /* 0x0000000000027941 */ /* 0x000fea0003800200 */
.L_x_225:
        /* <DEDUP_REMOVED lines=33> */
[C---:B------:R-:W-:Y:S01]  /*71c0*/  IADD3 R101, PT, PT, R143.reuse, 0x1fd5c5a3, RZ ;  /* 0x1fd5c5a38f657810 */ /* 0x040fe20007ffe0ff */
[----:B------:R-:W-:Y:S01]  /*71d0*/  VIADD R111, R143, 0xdb3d7428 ;  /* 0xdb3d74288f6f7836 */ /* 0x000fe20000000000 */
[----:B------:R-:W-:Y:S01]  /*71e0*/  LOP3.LUT R112, R115, R84, R89, 0x96, !PT ;  /* 0x0000005473707212 */ /* 0x000fe200078e9659 */
[----:B------:R-:W-:-:S04]  /*71f0*/  IMAD.WIDE.U32 R84, R85, -0x326172a9, RZ ;  /* 0xcd9e8d5755547825 */ /* 0x000fc800078e00ff */
[----:B------:R-:W-:-:S04]  /*7200*/  IMAD.WIDE.U32 R112, R112, -0x2daee0ad, RZ ;  /* 0xd2511f5370707825 */ /* 0x000fc800078e00ff */
[----:B------:R-:W-:Y:S01]  /*7210*/  VIADD R89, R142, 0x5384540f ;  /* 0x5384540f8e597836 */ /* 0x000fe20000000000 */
[----:B------:R-:W-:-:S04]  /*7220*/  LOP3.LUT R101, R101, R100, R113, 0x96, !PT ;  /* 0x0000006465657212 */ /* 0x000fc800078e9671 */
        /* <DEDUP_REMOVED lines=16> */
.L_x_223:
[----:B------:R-:W-:Y:S05]  /*7330*/  BSYNC.RECONVERGENT B1 ;  /* 0x0000000000017941 */ /* 0x000fea0003800200 */
.L_x_222:
[----:B------:R-:W-:Y:S01]  /*7340*/  I2FP.F32.U32 R84, R85 ;  /* 0x0000005500547245 */ /* 0x000fe20000201000 */
[----:B------:R-:W-:Y:S01]  /*7350*/  BSSY.RECONVERGENT B1, `(.L_x_227) ;  /* 0x000005a000017945 */ /* 0x000fe20003800200 */
[----:B------:R-:W-:Y:S01]  /*7360*/  SHF.L.U32 R99, R99, 0x10, RZ ;  /* 0x0000001063637819 */ /* 0x000fe200000006ff */
[----:B------:R-:W-:Y:S02]  /*7370*/  IMAD.MOV.U32 R89, RZ, RZ, 0x2 ;  /* 0x00000002ff597424 */ /* 0x000fe400078e00ff */
[----:B------:R-:W-:Y:S01]  /*7380*/  FFMA.FTZ R84, R84, R155, 1.1641532182693481445e-10 ;  /* 0x2f00000054547423 */ /* 0x000fe2000001009b */
[----:B------:R-:W-:Y:S02]  /*7390*/  IMAD.MOV.U32 R85, RZ, RZ, R4 ;  /* 0x000000ffff557224 */ /* 0x000fe400078e0004 */
[----:B------:R-:W-:Y:S02]  /*73a0*/  FMUL.FTZ R99, R99, R154 ;  /* 0x0000009a63637220 */ /* 0x000fe40000410000 */
[----:B------:R-:W-:-:S04]  /*73b0*/  FSETP.GTU.FTZ.AND P2, PT, R84, R153, PT ;  /* 0x000000995400720b */ /* 0x000fc80003f5c000 */
[----:B------:R-:W-:Y:S02]  /*73c0*/  FSEL R99, R99, RZ, !P2 ;  /* 0x000000ff63637208 */ /* 0x000fe40005000000 */
[----:B------:R-:W-:Y:S02]  /*73d0*/  PLOP3.LUT P3, PT, P2, PT, PT, 0x8, 0x80 ;  /* 0x000000000080781c */ /* 0x000fe4000176e170 */
[----:B------:R-:W-:Y:S02]  /*73e0*/  ISETP.NE.AND P2, PT, R88, 0x1, PT ;  /* 0x000000015800780c */ /* 0x000fe40003f45270 */
[----:B------:R-:W-:-:S11]  /*73f0*/  P2R R144, PR, RZ, 0x8 ;  /* 0x00000008ff907803 */ /* 0x000fd60000000000 */
[----:B------:R-:W-:Y:S05]  /*7400*/  @!P2 BRA `(.L_x_228) ;  /* 0x000000040038a947 */ /* 0x000fea0003800000 */
        /* <DEDUP_REMOVED lines=8> */
.L_x_229:
        /* <DEDUP_REMOVED lines=13> */
.L_x_231:
[----:B------:R-:W-:Y:S05]  /*7560*/  BSYNC.RECONVERGENT B2 ;  /* 0x0000000000027941 */ /* 0x000fea0003800200 */
.L_x_230:
[----:B------:R-:W-:Y:S01]  /*7570*/  IMAD.WIDE.U32 R88, R106, -0x326172a9, RZ ;  /* 0xcd9e8d576a587825 */ /* 0x000fe200078e00ff */
[----:B------:R-:W-:Y:S02]  /*7580*/  LOP3.LUT R84, R3, R101, R143, 0x96, !PT ;  /* 0x0000006503547212 */ /* 0x000fe400078e968f */
[C---:B------:R-:W-:Y:S02]  /*7590*/  IADD3 R101, PT, PT, R143.reuse, -0x4498517b, RZ ;  /* 0xbb67ae858f657810 */ /* 0x040fe40007ffe0ff */
[----:B------:R-:W-:Y:S01]  /*75a0*/  LOP3.LUT R112, R102, R89, R142, 0x96, !PT ;  /* 0x0000005966707212 */ /* 0x000fe200078e968e */
[----:B------:R-:W-:Y:S01]  /*75b0*/  IMAD.WIDE.U32 R84, R84, -0x326172a9, RZ ;  /* 0xcd9e8d5754547825 */ /* 0x000fe200078e00ff */
[----:B------:R-:W-:-:S03]  /*75c0*/  IADD3 R111, PT, PT, R143, -0x126145ec, RZ ;  /* 0xed9eba148f6f7810 */ /* 0x000fc60007ffe0ff */
[----:B------:R-:W-:Y:S02]  /*75d0*/  VIADD R89, R142, 0x9e3779b9 ;  /* 0x9e3779b98e597836 */ /* 0x000fe40000000000 */
[----:B------:R-:W-:-:S03]  /*75e0*/  IMAD.WIDE.U32 R112, R112, -0x2daee0ad, RZ ;  /* 0xd2511f5370707825 */ /* 0x000fc600078e00ff */
[----:B------:R-:W-:Y:S01]  /*75f0*/  LOP3.LUT R89, R89, R88, R85, 0x96, !PT ;  /* 0x0000005859597212 */ /* 0x000fe200078e9655 */
[----:B------:R-:W-:Y:S01]  /*7600*/  VIADD R85, R142, 0x3c6ef372 ;  /* 0x3c6ef3728e557836 */ /* 0x000fe20000000000 */
[----:B------:R-:W-:-:S03]  /*7610*/  LOP3.LUT R88, R101, R100, R113, 0x96, !PT ;  /* 0x0000006465587212 */ /* 0x000fc600078e9671 */
[----:B------:R-:W-:-:S04]  /*7620*/  IMAD.WIDE.U32 R100, R89, -0x2daee0ad, RZ ;  /* 0xd2511f5359647825 */ /* 0x000fc800078e00ff */
        /* <DEDUP_REMOVED lines=38> */
[----:B------:R-:W-:Y:S01]  /*7890*/  HFMA2 R89, -RZ, RZ, 0, 0 ;  /* 0x00000000ff597431 */ /* 0x000fe200000001ff */
[----:B------:R-:W-:Y:S01]  /*78a0*/  MOV R4, R112 ;  /* 0x0000007000047202 */ /* 0x000fe20000000f00 */
[----:B------:R-:W-:-:S05]  /*78b0*/  VIADD R101, R143, 0x96a522ad ;  /* 0x96a522ad8f657836 */ /* 0x000fca0000000000 */
[----:B------:R-:W-:Y:S01]  /*78c0*/  LOP3.LUT R101, R101, R88, R85, 0x96, !PT ;  /* 0x0000005865657212 */ /* 0x000fe200078e9655 */
[----:B------:R-:W-:Y:S02]  /*78d0*/  IMAD.MOV.U32 R85, RZ, RZ, R90 ;  /* 0x000000ffff557224 */ /* 0x000fe400078e005a */
[----:B------:R-:W-:-:S07]  /*78e0*/  IMAD.MOV.U32 R90, RZ, RZ, R84 ;  /* 0x000000ffff5a7224 */ /* 0x000fce00078e0054 */
.L_x_228:
[----:B------:R-:W-:Y:S05]  /*78f0*/  BSYNC.RECONVERGENT B1 ;  /* 0x0000000000017941 */ /* 0x000fea0003800200 */
.L_x_227:
[----:B------:R-:W-:Y:S01]  /*7900*/  I2FP.F32.U32 R84, R85 ;  /* 0x0000005500547245 */ /* 0x000fe20000201000 */
[----:B------:R-:W-:Y:S01]  /*7910*/  BSSY.RECONVERGENT B1, `(.L_x_232) ;  /* 0x0000060000017945 */ /* 0x000fe20003800200 */
[----:B------:R-:W-:-:S03]  /*7920*/  PRMT R85, R77, 0x7632, R85 ;  /* 0x000076324d557816 */ /* 0x000fc60000000055 */
[----:B------:R-:W-:Y:S02]  /*7930*/  FFMA.FTZ R84, R84, R155, 1.1641532182693481445e-10 ;  /* 0x2f00000054547423 */ /* 0x000fe4000001009b */
[----:B------:R-:W-:-:S03]  /*7940*/  IMAD.U32 R85, R85, 0x10000, RZ ;  /* 0x0001000055557824 */ /* 0x000fc600078e00ff */
[----:B------:R-:W-:Y:S01]  /*7950*/  FSETP.GTU.FTZ.AND P2, PT, R84, R153, PT ;  /* 0x000000995400720b */ /* 0x000fe20003f5c000 */
[----:B------:R-:W-:Y:S01]  /*7960*/  FMUL.FTZ R85, R85, R154 ;  /* 0x0000009a55557220 */ /* 0x000fe20000410000 */
[----:B------:R-:W-:Y:S02]  /*7970*/  @P1 PRMT R84, R81, 0x7632, R84 ;  /* 0x0000763251541816 */ /* 0x000fe40000000054 */
[----:B------:R-:W-:Y:S02]  /*7980*/  SEL R111, RZ, 0x1, P2 ;  /* 0x00000001ff6f7807 */ /* 0x000fe40001000000 */
[----:B------:R-:W-:Y:S01]  /*7990*/  FSEL R88, R85, RZ, !P2 ;  /* 0x000000ff55587208 */ /* 0x000fe20005000000 */
[----:B------:R-:W-:Y:S01]  /*79a0*/  @P1 IMAD.U32 R84, R84, 0x10000, RZ ;  /* 0x0001000054541824 */ /* 0x000fe200078e00ff */
[----:B------:R-:W-:Y:S01]  /*79b0*/  ISETP.NE.AND P2, PT, R89, 0x1, PT ;  /* 0x000000015900780c */ /* 0x000fe20003f45270 */
[----:B------:R-:W-:Y:S02]  /*79c0*/  IMAD.MOV.U32 R85, RZ, RZ, R4 ;  /* 0x000000ffff557224 */ /* 0x000fe400078e0004 */
[----:B------:R-:W-:Y:S01]  /*79d0*/  FADD.FTZ R99, R99, R88 ;  /* 0x0000005863637221 */ /* 0x000fe20000010000 */
[----:B------:R-:W-:-:S03]  /*79e0*/  IMAD.MOV.U32 R88, RZ, RZ, 0x2 ;  /* 0x00000002ff587424 */ /* 0x000fc600078e00ff */
        /* <DEDUP_REMOVED lines=12> */
.L_x_234:
        /* <DEDUP_REMOVED lines=13> */
.L_x_236:
[----:B------:R-:W-:Y:S05]  /*7b80*/  BSYNC.RECONVERGENT B2 ;  /* 0x0000000000027941 */ /* 0x000fea0003800200 */
.L_x_235:
        /* <DEDUP_REMOVED lines=50> */
[----:B------:R-:W-:Y:S02]  /*7eb0*/  HFMA2 R88, -RZ, RZ, 0, 0 ;  /* 0x00000000ff587431 */ /* 0x000fe400000001ff */
[----:B------:R-:W-:Y:S01]  /*7ec0*/  VIADD R89, R142, 0x8ff34781 ;  /* 0x8ff347818e597836 */ /* 0x000fe20000000000 */
[----:B------:R-:W-:Y:S01]  /*7ed0*/  MOV R4, R112 ;  /* 0x0000007000047202 */ /* 0x000fe20000000f00 */
[----:B------:R-:W-:Y:S02]  /*7ee0*/  IMAD.MOV.U32 R85, RZ, RZ, R90 ;  /* 0x000000ffff557224 */ /* 0x000fe400078e005a */
[----:B------:R-:W-:Y:S01]  /*7ef0*/  IMAD.MOV.U32 R90, RZ, RZ, R84 ;  /* 0x000000ffff5a7224 */ /* 0x000fe200078e0054 */
[----:B------:R-:W-:-:S07]  /*7f00*/  LOP3.LUT R100, R89, R100, R113, 0x96, !PT ;  /* 0x0000006459647212 */ /* 0x000fce00078e9671 */
.L_x_233:
[----:B------:R-:W-:Y:S05]  /*7f10*/  BSYNC.RECONVERGENT B1 ;  /* 0x0000000000017941 */ /* 0x000fea0003800200 */
.L_x_232:
[----:B------:R-:W-:Y:S01]  /*7f20*/  I2FP.F32.U32 R84, R85 ;  /* 0x0000005500547245 */ /* 0x000fe20000201000 */
[----:B------:R-:W-:Y:S01]  /*7f30*/  IMAD.U32 R89, R86, 0x10000, RZ ;  /* 0x0001000056597824 */ /* 0x000fe200078e00ff */
[----:B------:R-:W-:Y:S01]  /*7f40*/  ISETP.NE.AND P3, PT, R88, 0x1, PT ;  /* 0x000000015800780c */ /* 0x000fe20003f65270 */
[----:B------:R-:W-:Y:S01]  /*7f50*/  BSSY.RECONVERGENT B1, `(.L_x_237) ;  /* 0x0000058000017945 */ /* 0x000fe20003800200 */
[----:B------:R-:W-:Y:S01]  /*7f60*/  PRMT R86, R86, 0x7632, R86 ;  /* 0x0000763256567816 */ /* 0x000fe20000000056 */
[----:B------:R-:W-:Y:S01]  /*7f70*/  FFMA.FTZ R84, R84, R155, 1.1641532182693481445e-10 ;  /* 0x2f00000054547423 */ /* 0x000fe2000001009b */
[----:B------:R-:W-:Y:S01]  /*7f80*/  FMUL.FTZ R89, R89, R154 ;  /* 0x0000009a59597220 */ /* 0x000fe20000410000 */
[----:B------:R-:W-:Y:S01]  /*7f90*/  IMAD.MOV.U32 R113, RZ, RZ, 0x2 ;  /* 0x00000002ff717424 */ /* 0x000fe200078e00ff */
[----:B------:R-:W-:Y:S02]  /*7fa0*/  MOV R85, R4 ;  /* 0x0000000400557202 */ /* 0x000fe40000000f00 */
[----:B------:R-:W-:-:S04]  /*7fb0*/  FSETP.GTU.FTZ.AND P2, PT, R84, R153, PT ;  /* 0x000000995400720b */ /* 0x000fc80003f5c000 */
[----:B------:R-:W-:Y:S02]  /*7fc0*/  FSEL R99, R89, RZ, !P2 ;  /* 0x000000ff59637208 */ /* 0x000fe40005000000 */
[----:B------:R-:W-:Y:S01]  /*7fd0*/  PLOP3.LUT P2, PT, P2, PT, PT, 0x8, 0x80 ;  /* 0x000000000080781c */ /* 0x000fe2000174e170 */
[----:B------:R-:W-:-:S12]  /*7fe0*/  @!P3 BRA `(.L_x_238) ;  /* 0x000000040038b947 */ /* 0x000fd80003800000 */
        /* <DEDUP_REMOVED lines=8> */
.L_x_239:
        /* <DEDUP_REMOVED lines=13> */
.L_x_241:
[----:B------:R-:W-:Y:S05]  /*8140*/  BSYNC.RECONVERGENT B2 ;  /* 0x0000000000027941 */ /* 0x000fea0003800200 */
.L_x_240:
        /* <DEDUP_REMOVED lines=36> */
[----:B------:R-:W-:-:S04]  /*8390*/  IMAD.WIDE.U32 R112, R112, -0x2daee0ad, RZ ;  /* 0xd2511f5370707825 */ /* 0x000fc800078e00ff */
[----:B------:R-:W-:Y:S01]  /*83a0*/  VIADD R89, R142, 0x5384540f ;  /* 0x5384540f8e597836 */ /* 0x000fe20000000000 */
[----:B------:R-:W-:Y:S02]  /*83b0*/  LOP3.LUT R101, R101, R100, R113, 0x96, !PT ;  /* 0x0000006465657212 */ /* 0x000fe400078e9671 */
[----:B------:R-:W-:Y:S02]  /*83c0*/  IADD3 R113, PT, PT, R143, -0x24c28bd8, RZ ;  /* 0xdb3d74288f717810 */ /* 0x000fe40007ffe0ff */
[----:B------:R-:W-:Y:S01]  /*83d0*/  LOP3.LUT R89, R89, R88, R85, 0x96, !PT ;  /* 0x0000005859597212 */ /* 0x000fe200078e9655 */
        /* <DEDUP_REMOVED lines=13> */
[----:B------:R-:W-:Y:S01]  /*84b0*/  MOV R90, R84 ;  /* 0x00000054005a7202 */ /* 0x000fe20000000f00 */
[----:B------:R-:W-:-:S07]  /*84c0*/  IMAD.MOV.U32 R113, RZ, RZ, RZ ;  /* 0x000000ffff717224 */ /* 0x000fce00078e00ff */
.L_x_238:
[----:B------:R-:W-:Y:S05]  /*84d0*/  BSYNC.RECONVERGENT B1 ;  /* 0x0000000000017941 */ /* 0x000fea0003800200 */
.L_x_237:
[----:B------:R-:W-:Y:S01]  /*84e0*/  I2FP.F32.U32 R84, R85 ;  /* 0x0000005500547245 */ /* 0x000fe20000201000 */
[----:B------:R-:W-:Y:S01]  /*84f0*/  IMAD.U32 R85, R78, 0x10000, RZ ;  /* 0x000100004e557824 */ /* 0x000fe200078e00ff */
[----:B------:R-:W-:Y:S01]  /*8500*/  @P1 SHF.L.U32 R124, R82, 0x10, RZ ;  /* 0x00000010527c1819 */ /* 0x000fe200000006ff */
[----:B------:R-:W-:Y:S01]  /*8510*/  BSSY.RECONVERGENT B1, `(.L_x_242) ;  /* 0x000005c000017945 */ /* 0x000fe20003800200 */
[----:B------:R-:W-:Y:S02]  /*8520*/  IMAD.MOV.U32 R89, RZ, RZ, 0x2 ;  /* 0x00000002ff597424 */ /* 0x000fe400078e00ff */
[----:B------:R-:W-:Y:S01]  /*8530*/  FFMA.FTZ R84, R84, R155, 1.1641532182693481445e-10 ;  /* 0x2f00000054547423 */ /* 0x000fe2000001009b */
[----:B------:R-:W-:-:S04]  /*8540*/  FMUL.FTZ R85, R85, R154 ;  /* 0x0000009a55557220 */ /* 0x000fc80000410000 */
[----:B------:R-:W-:-:S04]  /*8550*/  FSETP.GTU.FTZ.AND P3, PT, R84, R153, PT ;  /* 0x000000995400720b */ /* 0x000fc80003f7c000 */
[----:B------:R-:W-:Y:S02]  /*8560*/  FSEL R84, R85, RZ, !P3 ;  /* 0x000000ff55547208 */ /* 0x000fe40005800000 */
[----:B------:R-:W-:Y:S02]  /*8570*/  SEL R112, RZ, 0x1, P3 ;  /* 0x00000001ff707807 */ /* 0x000fe40001800000 */
[----:B------:R-:W-:Y:S01]  /*8580*/  ISETP.NE.AND P3, PT, R113, 0x1, PT ;  /* 0x000000017100780c */ /* 0x000fe20003f65270 */
[----:B------:R-:W-:Y:S01]  /*8590*/  FADD.FTZ R99, R99, R84 ;  /* 0x0000005463637221 */ /* 0x000fe20000010000 */
[----:B------:R-:W-:-:S03]  /*85a0*/  MOV R85, R4 ;  /* 0x0000000400557202 */ /* 0x000fc60000000f00 */
        /* <DEDUP_REMOVED lines=12> */
.L_x_244:
        /* <DEDUP_REMOVED lines=13> */
.L_x_246:
[----:B------:R-:W-:Y:S05]  /*8740*/  BSYNC.RECONVERGENT B2 ;  /* 0x0000000000027941 */ /* 0x000fea0003800200 */
.L_x_245:
        /* <DEDUP_REMOVED lines=56> */
.L_x_243:
[----:B------:R-:W-:Y:S05]  /*8ad0*/  BSYNC.RECONVERGENT B1 ;  /* 0x0000000000017941 */ /* 0x000fea0003800200 */
.L_x_242:
[----:B------:R-:W-:Y:S01]  /*8ae0*/  I2FP.F32.U32 R84, R85 ;  /* 0x0000005500547245 */ /* 0x000fe20000201000 */
[----:B------:R-:W-:Y:S01]  /*8af0*/  IMAD.U32 R85, R86, 0x10000, RZ ;  /* 0x0001000056557824 */ /* 0x000fe200078e00ff */
[----:B------:R-:W-:Y:S01]  /*8b00*/  ISETP.NE.AND P4, PT, R89, 0x1, PT ;  /* 0x000000015900780c */ /* 0x000fe20003f85270 */
[----:B------:R-:W-:Y:S01]  /*8b10*/  BSSY.RECONVERGENT B1, `(.L_x_247) ;  /* 0x0000057000017945 */ /* 0x000fe20003800200 */
[----:B------:R-:W-:Y:S02]  /*8b20*/  HFMA2 R99, -RZ, RZ, 0, 1.1920928955078125e-07 ;  /* 0x00000002ff637431 */ /* 0x000fe400000001ff */
[----:B------:R-:W-:Y:S01]  /*8b30*/  FFMA.FTZ R84, R84, R155, 1.1641532182693481445e-10 ;  /* 0x2f00000054547423 */ /* 0x000fe2000001009b */
[----:B------:R-:W-:Y:S01]  /*8b40*/  FMUL.FTZ R85, R85, R154 ;  /* 0x0000009a55557220 */ /* 0x000fe20000410000 */
[----:B------:R-:W-:-:S03]  /*8b50*/  IMAD.MOV.U32 R88, RZ, RZ, R4 ;  /* 0x000000ffff587224 */ /* 0x000fc600078e0004 */
        /* <DEDUP_REMOVED lines=12> */
.L_x_249:
        /* <DEDUP_REMOVED lines=13> */
.L_x_251:
[----:B------:R-:W-:Y:S05]  /*8cf0*/  BSYNC.RECONVERGENT B2 ;  /* 0x0000000000027941 */ /* 0x000fea0003800200 */
.L_x_250:
        /* <DEDUP_REMOVED lines=56> */
.L_x_248:
[----:B------:R-:W-:Y:S05]  /*9080*/  BSYNC.RECONVERGENT B1 ;  /* 0x0000000000017941 */ /* 0x000fea0003800200 */
.L_x_247:
[----:B------:R-:W-:Y:S01]  /*9090*/  I2FP.F32.U32 R84, R88 ;  /* 0x0000005800547245 */ /* 0x000fe20000201000 */
[----:B------:R-:W-:Y:S01]  /*90a0*/  BSSY.RECONVERGENT B1, `(.L_x_252) ;  /* 0x0000060000017945 */ /* 0x000fe20003800200 */
[----:B------:R-:W-:Y:S01]  /*90b0*/  PRMT R85, R78, 0x7632, R85 ;  /* 0x000076324e557816 */ /* 0x000fe20000000055 */
[----:B------:R-:W-:Y:S02]  /*90c0*/  HFMA2 R88, -RZ, RZ, 0, 1.1920928955078125e-07 ;  /* 0x00000002ff587431 */ /* 0x000fe400000001ff */
[----:B------:R-:W-:Y:S01]  /*90d0*/  FFMA.FTZ R84, R84, R155, 1.1641532182693481445e-10 ;  /* 0x2f00000054547423 */ /* 0x000fe2000001009b */
[----:B------:R-:W-:-:S04]  /*90e0*/  SHF.L.U32 R85, R85, 0x10, RZ ;  /* 0x0000001055557819 */ /* 0x000fc800000006ff */
[----:B------:R-:W-:Y:S01]  /*90f0*/  FSETP.GTU.FTZ.AND P4, PT, R84, R153, PT ;  /* 0x000000995400720b */ /* 0x000fe20003f9c000 */
[----:B------:R-:W-:Y:S01]  /*9100*/  FMUL.FTZ R85, R85, R154 ;  /* 0x0000009a55557220 */ /* 0x000fe20000410000 */
[----:B------:R-:W-:Y:S02]  /*9110*/  @P1 PRMT R84, R82, 0x7632, R84 ;  /* 0x0000763252541816 */ /* 0x000fe40000000054 */
[----:B------:R-:W-:Y:S02]  /*9120*/  SEL R113, RZ, 0x1, P4 ;  /* 0x00000001ff717807 */ /* 0x000fe40002000000 */
[----:B------:R-:W-:Y:S01]  /*9130*/  FSEL R89, R85, RZ, !P4 ;  /* 0x000000ff55597208 */ /* 0x000fe20006000000 */
[----:B------:R-:W-:Y:S01]  /*9140*/  @P1 IMAD.U32 R85, R84, 0x10000, RZ ;  /* 0x0001000054551824 */ /* 0x000fe200078e00ff */
[----:B------:R-:W-:-:S03]  /*9150*/  ISETP.NE.AND P4, PT, R99, 0x1, PT ;  /* 0x000000016300780c */ /* 0x000fc60003f85270 */
[----:B------:R-:W-:-:S04]  /*9160*/  FADD.FTZ R86, R86, R89 ;  /* 0x0000005956567221 */ /* 0x000fc80000010000 */
[----:B------:R-:W-:Y:S01]  /*9170*/  @P1 FADD.FTZ R130, R86, R85 ;  /* 0x0000005556821221 */ /* 0x000fe20000010000 */
[----:B------:R-:W-:Y:S02]  /*9180*/  @!P1 IMAD.MOV.U32 R130, RZ, RZ, R86 ;  /* 0x000000ffff829224 */ /* 0x000fe400078e0056 */
        /* <DEDUP_REMOVED lines=11> */
.L_x_254:
        /* <DEDUP_REMOVED lines=13> */
.L_x_256:
[----:B------:R-:W-:Y:S05]  /*9310*/  BSYNC.RECONVERGENT B2 ;  /* 0x0000000000027941 */ /* 0x000fea0003800200 */
.L_x_255:
        /* <DEDUP_REMOVED lines=56> */
.L_x_253:
[----:B------:R-:W-:Y:S05]  /*96a0*/  BSYNC.RECONVERGENT B1 ;  /* 0x0000000000017941 */ /* 0x000fea0003800200 */
.L_x_252:
[----:B------:R-:W-:Y:S01]  /*96b0*/  I2FP.F32.U32 R84, R85 ;  /* 0x0000005500547245 */ /* 0x000fe20000201000 */
[----:B------:R-:W-:Y:S01]  /*96c0*/  BSSY.RECONVERGENT B1, `(.L_x_257) ;  /* 0x000005a000017945 */ /* 0x000fe20003800200 */
[----:B------:R-:W-:Y:S01]  /*96d0*/  ISETP.NE.AND P5, PT, R88, 0x1, PT ;  /* 0x000000015800780c */ /* 0x000fe20003fa5270 */
[----:B------:R-:W-:Y:S01]  /*96e0*/  IMAD.MOV.U32 R86, RZ, RZ, 0x2 ;  /* 0x00000002ff567424 */ /* 0x000fe200078e00ff */
[C---:B------:R-:W-:Y:S01]  /*96f0*/  SHF.L.U32 R89, R87.reuse, 0x10, RZ ;  /* 0x0000001057597819 */ /* 0x040fe200000006ff */
[----:B------:R-:W-:Y:S01]  /*9700*/  FFMA.FTZ R84, R84, R155, 1.1641532182693481445e-10 ;  /* 0x2f00000054547423 */ /* 0x000fe2000001009b */
[----:B------:R-:W-:Y:S01]  /*9710*/  PRMT R99, R87, 0x7632, R99 ;  /* 0x0000763257637816 */ /* 0x000fe20000000063 */
[----:B------:R-:W-:Y:S02]  /*9720*/  IMAD.MOV.U32 R85, RZ, RZ, R4 ;  /* 0x000000ffff557224 */ /* 0x000fe400078e0004 */
[----:B------:R-:W-:Y:S01]  /*9730*/  FMUL.FTZ R89, R89, R154 ;  /* 0x0000009a59597220 */ /* 0x000fe20000410000 */
[----:B------:R-:W-:-:S04]  /*9740*/  FSETP.GTU.FTZ.AND P4, PT, R84, R153, PT ;  /* 0x000000995400720b */ /* 0x000fc80003f9c000 */
[----:B------:R-:W-:Y:S02]  /*9750*/  FSEL R114, R89, RZ, !P4 ;  /* 0x000000ff59727208 */ /* 0x000fe40006000000 */
[----:B------:R-:W-:Y:S01]  /*9760*/  PLOP3.LUT P4, PT, P4, PT, PT, 0x8, 0x80 ;  /* 0x000000000080781c */ /* 0x000fe2000278e170 */
[----:B------:R-:W-:-:S12]  /*9770*/  @!P5 BRA `(.L_x_258) ;  /* 0x000000040038d947 */ /* 0x000fd80003800000 */
        /* <DEDUP_REMOVED lines=8> */
.L_x_259:
        /* <DEDUP_REMOVED lines=13> */
.L_x_261:
[----:B------:R-:W-:Y:S05]  /*98d0*/  BSYNC.RECONVERGENT B2 ;  /* 0x0000000000027941 */ /* 0x000fea0003800200 */
.L_x_260:
        /* <DEDUP_REMOVED lines=56> */
.L_x_258:
[----:B------:R-:W-:Y:S05]  /*9c60*/  BSYNC.RECONVERGENT B1 ;  /* 0x0000000000017941 */ /* 0x000fea0003800200 */
.L_x_257:
[----:B------:R-:W-:Y:S01]  /*9c70*/  I2FP.F32.U32 R84, R85 ;  /* 0x0000005500547245 */ /* 0x000fe20000201000 */
[----:B------:R-:W-:Y:S01]  /*9c80*/  IMAD.U32 R85, R79, 0x10000, RZ ;  /* 0x000100004f557824 */ /* 0x000fe200078e00ff */
[----:B------:R-:W-:Y:S01]  /*9c90*/  BSSY.RECONVERGENT B1, `(.L_x_262) ;  /* 0x000005e000017945 */ /* 0x000fe20003800200 */
[----:B------:R-:W-:Y:S02]  /*9ca0*/  @P1 IMAD.U32 R131, R83, 0x10000, RZ ;  /* 0x0001000053831824 */ /* 0x000fe400078e00ff */
[----:B------:R-:W-:Y:S01]  /*9cb0*/  FFMA.FTZ R84, R84, R155, 1.1641532182693481445e-10 ;  /* 0x2f00000054547423 */ /* 0x000fe2000001009b */
[----:B------:R-:W-:Y:S01]  /*9cc0*/  FMUL.FTZ R85, R85, R154 ;  /* 0x0000009a55557220 */ /* 0x000fe20000410000 */
[----:B------:R-:W-:-:S03]  /*9cd0*/  IMAD.MOV.U32 R87, RZ, RZ, 0x2 ;  /* 0x00000002ff577424 */ /* 0x000fc600078e00ff */
[----:B------:R-:W-:-:S04]  /*9ce0*/  FSETP.GTU.FTZ.AND P5, PT, R84, R153, PT ;  /* 0x000000995400720b */ /* 0x000fc80003fbc000 */
[----:B------:R-:W-:Y:S02]  /*9cf0*/  FSEL R85, R85, RZ, !P5 ;  /* 0x000000ff55557208 */ /* 0x000fe40006800000 */
[----:B------:R-:W-:Y:S02]  /*9d00*/  SEL R84, RZ, 0x1, P5 ;  /* 0x00000001ff547807 */ /* 0x000fe40002800000 */
[----:B------:R-:W-:Y:S01]  /*9d10*/  ISETP.NE.AND P5, PT, R86, 0x1, PT ;  /* 0x000000015600780c */ /* 0x000fe20003fa5270 */
[----:B------:R-:W-:Y:S01]  /*9d20*/  FADD.FTZ R114, R114, R85 ;  /* 0x0000005572727221 */ /* 0x000fe20000010000 */
[----:B------:R-:W-:-:S03]  /*9d30*/  IMAD.MOV.U32 R85, RZ, RZ, R4 ;  /* 0x000000ffff557224 */ /* 0x000fc600078e0004 */
[--C-:B------:R-:W-:Y:S01]  /*9d40*/  @P1 FADD.FTZ R131, R131, R114.reuse ;  /* 0x0000007283831221 */ /* 0x100fe20000010000 */
[----:B------:R-:W-:Y:S02]  /*9d50*/  @!P1 MOV R131, R114 ;  /* 0x0000007200839202 */ /* 0x000fe40000000f00 */
[----:B------:R-:W-:Y:S02]  /*9d60*/  PRMT R114, R84, 0x7610, R114 ;  /* 0x0000761054727816 */ /* 0x000fe40000000072 */
[----:B------:R-:W-:-:S03]  /*9d70*/  F2FP.BF16.F32.PACK_AB R152, RZ, R131 ;  /* 0x00000083ff98723e */ /* 0x000fc600000010ff */
        /* <DEDUP_REMOVED lines=9> */
.L_x_264:
        /* <DEDUP_REMOVED lines=13> */
.L_x_266:
[----:B------:R-:W-:Y:S05]  /*9ee0*/  BSYNC.RECONVERGENT B2 ;  /* 0x0000000000027941 */ /* 0x000fea0003800200 */
.L_x_265:
        /* <DEDUP_REMOVED lines=56> */
.L_x_263:
[----:B------:R-:W-:Y:S05]  /*a270*/  BSYNC.RECONVERGENT B1 ;  /* 0x0000000000017941 */ /* 0x000fea0003800200 */
.L_x_262:
        /* <DEDUP_REMOVED lines=20> */
.L_x_269:
[----:B------:R-:W-:Y:S01]  /*a3c0*/  VIADD R103, R103, 0x1 ;  /* 0x0000000167677836 */ /* 0x000fe20000000000 */
[----:B------:R-:W-:Y:S03]  /*a3d0*/  BSSY.RECONVERGENT B2, `(.L_x_270) ;  /* 0x000000e000027945 */ /* 0x000fe60003800200 */
[C---:B------:R-:W-:Y:S01]  /*a3e0*/  IMAD.WIDE.U32 R86, R103.reuse, -0x2daee0ad, RZ ;  /* 0xd2511f5367567825 */ /* 0x040fe200078e00ff */
[----:B------:R-:W-:-:S13]  /*a3f0*/  ISETP.NE.AND P6, PT, R103, RZ, PT ;  /* 0x000000ff6700720c */ /* 0x000fda0003fc5270 */
[----:B------:R-:W-:Y:S05]  /*a400*/  @P6 BRA `(.L_x_271) ;  /* 0x0000000000286947 */ /* 0x000fea0003800000 */
[----:B------:R-:W-:Y:S02]  /*a410*/  IADD3 R102, PT, PT, R102, 0x1, RZ ;  /* 0x0000000166667810 */ /* 0x000fe40007ffe0ff */
[----:B------:R-:W-:Y:S02]  /*a420*/  P2R R4, PR, RZ, 0x1 ;  /* 0x00000001ff047803 */ /* 0x000fe40000000000 */
[----:B------:R-:W-:-:S13]  /*a430*/  ISETP.NE.AND P6, PT, R102, RZ, PT ;  /* 0x000000ff6600720c */ /* 0x000fda0003fc5270 */
[----:B------:R-:W-:Y:S02]  /*a440*/  @!P6 VIADD R106, R106, 0x1 ;  /* 0x000000016a6ae836 */ /* 0x000fe40000000000 */
[----:B------:R-:W-:Y:S02]  /*a450*/  @!P6 VIADD R84, R3, 0x1 ;  /* 0x000000010354e836 */ /* 0x000fe40000000000 */
[----:B------:R-:W-:Y:S01]  /*a460*/  @!P6 IMAD.MOV.U32 R102, RZ, RZ, RZ ;  /* 0x000000ffff66e224 */ /* 0x000fe200078e00ff */
[----:B------:R-:W-:-:S13]  /*a470*/  ISETP.NE.AND P0, PT, R106, RZ, !P6 ;  /* 0x000000ff6a00720c */ /* 0x000fda0007705270 */
[----:B------:R-:W-:Y:S02]  /*a480*/  @P0 IADD3 R84, PT, PT, R3, RZ, RZ ;  /* 0x000000ff03540210 */ /* 0x000fe40007ffe0ff */
[----:B------:R-:W-:-:S03]  /*a490*/  ISETP.NE.AND P0, PT, R4, RZ, PT ;  /* 0x000000ff0400720c */ /* 0x000fc60003f05270 */
[----:B------:R-:W-:-:S10]  /*a4a0*/  @!P6 IMAD.MOV.U32 R3, RZ, RZ, R84 ;  /* 0x000000ffff03e224 */ /* 0x000fd400078e0054 */
.L_x_271:
[----:B------:R-:W-:Y:S05]  /*a4b0*/  BSYNC.RECONVERGENT B2 ;  /* 0x0000000000027941 */ /* 0x000fea0003800200 */
.L_x_270:
        /* <DEDUP_REMOVED lines=28> */
[----:B------:R-:W-:Y:S01]  /*a680*/  IADD3 R89, PT, PT, R143, 0x646e171e, RZ ;  /* 0x646e171e8f597810 */ /* 0x000fe20007ffe0ff */
[----:B------:R-:W-:Y:S01]  /*a690*/  IMAD.MOV.U32 R99, RZ, RZ, RZ ;  /* 0x000000ffff637224 */ /* 0x000fe200078e00ff */
        /* <DEDUP_REMOVED lines=11> */
[----:B------:R-:W-:Y:S01]  /*a750*/  IADD3 R89, PT, PT, R143, -0x24c28bd8, RZ ;  /* 0xdb3d74288f597810 */ /* 0x000fe20007ffe0ff */
[----:B------:R-:W-:Y:S01]  /*a760*/  IMAD.WIDE.U32 R86, R85, -0x2daee0ad, RZ ;  /* 0xd2511f5355567825 */ /* 0x000fe200078e00ff */
[----:B------:R-:W-:-:S03]  /*a770*/  IADD3 R101, PT, PT, R143, -0x695add53, RZ ;  /* 0x96a522ad8f657810 */ /* 0x000fc60007ffe0ff */
        /* <DEDUP_REMOVED lines=8> */
[----:B------:R-:W-:Y:S01]  /*a800*/  IMAD.MOV.U32 R4, RZ, RZ, R88 ;  /* 0x000000ffff047224 */ /* 0x000fe200078e0058 */
[----:B------:R-:W-:Y:S01]  /*a810*/  LOP3.LUT R101, R101, R86, R85, 0x96, !PT ;  /* 0x0000005665657212 */ /* 0x000fe200078e9655 */
[----:B------:R-:W-:Y:S01]  /*a820*/  IMAD.MOV.U32 R86, RZ, RZ, R90 ;  /* 0x000000ffff567224 */ /* 0x000fe200078e005a */
[----:B------:R-:W-:-:S07]  /*a830*/  MOV R90, R84 ;  /* 0x00000054005a7202 */ /* 0x000fce0000000f00 */
.L_x_268:
[----:B------:R-:W-:Y:S05]  /*a840*/  BSYNC.RECONVERGENT B1 ;  /* 0x0000000000017941 */ /* 0x000fea0003800200 */
.L_x_267:
[----:B------:R-:W-:Y:S02]  /*a850*/  I2FP.F32.U32 R84, R86 ;  /* 0x0000005600547245 */ /* 0x000fe40000201000 */
[----:B------:R-:W-:Y:S02]  /*a860*/  PRMT R85, R79, 0x7632, R85 ;  /* 0x000076324f557816 */ /* 0x000fe40000000055 */
[----:B------:R-:W-:Y:S01]  /*a870*/  PRMT R86, R156, 0x5410, R157 ;  /* 0x000054109c567816 */ /* 0x000fe2000000009d */
[----:B------:R-:W-:Y:S02]  /*a880*/  FFMA.FTZ R84, R84, R155, 1.1641532182693481445e-10 ;  /* 0x2f00000054547423 */ /* 0x000fe4000001009b */
[----:B------:R-:W-:-:S03]  /*a890*/  IMAD.U32 R85, R85, 0x10000, RZ ;  /* 0x0001000055557824 */ /* 0x000fc600078e00ff */
[----:B------:R-:W-:Y:S01]  /*a8a0*/  FSETP.GTU.FTZ.AND P6, PT, R84, R153, PT ;  /* 0x000000995400720b */ /* 0x000fe20003fdc000 */
[----:B------:R-:W-:Y:S01]  /*a8b0*/  FMUL.FTZ R85, R85, R154 ;  /* 0x0000009a55557220 */ /* 0x000fe20000410000 */
[----:B------:R-:W-:Y:S02]  /*a8c0*/  @P1 PRMT R84, R83, 0x7632, R84 ;  /* 0x0000763253541816 */ /* 0x000fe40000000054 */
[----:B------:R-:W-:Y:S02]  /*a8d0*/  SEL R115, RZ, 0x1, P6 ;  /* 0x00000001ff737807 */ /* 0x000fe40003000000 */
[----:B------:R-:W-:Y:S02]  /*a8e0*/  FSEL R87, R85, RZ, !P6 ;  /* 0x000000ff55577208 */ /* 0x000fe40007000000 */
[----:B------:R-:W-:Y:S02]  /*a8f0*/  @P1 SHF.L.U32 R85, R84, 0x10, RZ ;  /* 0x0000001054551819 */ /* 0x000fe400000006ff */
[----:B------:R-:W-:Y:S01]  /*a900*/  PRMT R84, R145, 0x5410, R146 ;  /* 0x0000541091547816 */ /* 0x000fe20000000092 */
[----:B------:R-:W-:-:S04]  /*a910*/  FADD.FTZ R158, R158, R87 ;  /* 0x000000579e9e7221 */ /* 0x000fc80000010000 */
[----:B------:R-:W-:Y:S01]  /*a920*/  @P1 FADD.FTZ R136, R158, R85 ;  /* 0x000000559e881221 */ /* 0x000fe20000010000 */
[----:B------:R-:W-:Y:S01]  /*a930*/  @!P1 IMAD.MOV.U32 R136, RZ, RZ, R158 ;  /* 0x000000ffff889224 */ /* 0x000fe200078e009e */
[----:B------:R-:W-:-:S04]  /*a940*/  PRMT R85, R148, 0x5410, R147 ;  /* 0x0000541094557816 */ /* 0x000fc80000000093 */
[----:B------:R-:W-:-:S04]  /*a950*/  F2FP.BF16.F32.PACK_AB R87, RZ, R136 ;  /* 0x00000088ff57723e */ /* 0x000fc800000010ff */
[----:B------:R-:W-:-:S07]  /*a960*/  PRMT R87, R152, 0x5410, R87 ;  /* 0x0000541098577816 */ /* 0x000fce0000000057 */
.L_x_191:
[----:B------:R-:W-:Y:S01]  /*a970*/  SEL R148, RZ, 0x1000000, !P5 ;  /* 0x01000000ff947807 */ /* 0x000fe20006800000 */
[----:B------:R-:W0:Y:S01]  /*a980*/  LDC.64 R88, c[0x0][0x3b0] ;  /* 0x0000ec00ff587b82 */ /* 0x000e220000000a00 */
[----:B------:R-:W-:Y:S02]  /*a990*/  ISETP.NE.AND P1, PT, R140, RZ, PT ;  /* 0x000000ff8c00720c */ /* 0x000fe40003f25270 */
[----:B------:R-:W-:Y:S02]  /*a9a0*/  ISETP.NE.AND P5, PT, R141, RZ, PT ;  /* 0x000000ff8d00720c */ /* 0x000fe40003fa5270 */
[----:B------:R-:W-:Y:S02]  /*a9b0*/  SEL R146, RZ, 0x10000, !P4 ;  /* 0x00010000ff927807 */ /* 0x000fe40006000000 */
[----:B------:R-:W-:Y:S01]  /*a9c0*/  ISETP.NE.AND P6, PT, R91, RZ, PT ;  /* 0x000000ff5b00720c */ /* 0x000fe20003fc5270 */
[----:B------:R-:W1:Y:S01]  /*a9d0*/  LDC.64 R140, c[0x0][0x3a8] ;  /* 0x0000ea00ff8c7b82 */ /* 0x000e620000000a00 */
[----:B------:R-:W-:-:S02]  /*a9e0*/  ISETP.NE.AND P4, PT, R144, RZ, PT ;  /* 0x000000ff9000720c */ /* 0x000fc40003f85270 */
[----:B------:R-:W-:Y:S02]  /*a9f0*/  SEL R147, RZ, 0x100, !P3 ;  /* 0x00000100ff937807 */ /* 0x000fe40005800000 */
[----:B------:R-:W-:Y:S02]  /*aa00*/  SEL R145, RZ, 0x1000000, !P4 ;  /* 0x01000000ff917807 */ /* 0x000fe40006000000 */
[----:B------:R-:W-:Y:S02]  /*aa10*/  SEL R144, RZ, 0x10000, !P5 ;  /* 0x00010000ff907807 */ /* 0x000fe40006800000 */
[----:B------:R-:W-:Y:S02]  /*aa20*/  SEL R91, RZ, 0x100, !P6 ;  /* 0x00000100ff5b7807 */ /* 0x000fe40007000000 */
[----:B------:R-:W-:Y:S02]  /*aa30*/  LOP3.LUT R147, R147, R148, R146, 0xfe, !PT ;  /* 0x0000009493937212 */ /* 0x000fe400078efe92 */
[----:B------:R-:W-:-:S02]  /*aa40*/  LOP3.LUT R91, R91, R145, R144, 0xfe, !PT ;  /* 0x000000915b5b7212 */ /* 0x000fc400078efe90 */
[----:B------:R-:W-:Y:S01]  /*aa50*/  SEL R146, RZ, 0x1, !P2 ;  /* 0x00000001ff927807 */ /* 0x000fe20005000000 */
[----:B0-----:R-:W-:Y:S01]  /*aa60*/  IMAD.WIDE.U32 R88, R139, 0x8, R88 ;  /* 0x000000088b587825 */ /* 0x001fe200078e0058 */
[----:B------:R-:W-:Y:S02]  /*aa70*/  SEL R144, RZ, 0x1, !P1 ;  /* 0x00000001ff907807 */ /* 0x000fe40004800000 */
[----:B------:R-:W-:Y:S02]  /*aa80*/  LOP3.LUT R145, R147, R146, RZ, 0xfc, !PT ;  /* 0x0000009293917212 */ /* 0x000fe400078efcff */
[----:B------:R-:W-:Y:S01]  /*aa90*/  LOP3.LUT R144, R91, R144, RZ, 0xfc, !PT ;  /* 0x000000905b907212 */ /* 0x000fe200078efcff */
[----:B-1----:R-:W-:-:S05]  /*aaa0*/  IMAD.WIDE.U32 R140, R139, 0x10, R140 ;  /* 0x000000108b8c7825 */ /* 0x002fca00078e008c */
[----:B------:R0:W-:Y:S04]  /*aab0*/  STG.E.128 desc[UR6][R140.64], R84 ;  /* 0x000000548c007986 */ /* 0x0001e8000c101d06 */
[----:B------:R0:W-:Y:S01]  /*aac0*/  STG.E.64 desc[UR6][R88.64], R144 ;  /* 0x0000009058007986 */ /* 0x0001e2000c101b06 */
[----:B------:R-:W-:Y:S05]  /*aad0*/  @!P0 BRA `(.L_x_272) ;  /* 0x0000000000508947 */ /* 0x000fea0003800000 */
[----:B0-----:R-:W-:Y:S01]  /*aae0*/  IMAD.U32 R87, R114, 0x10000, RZ ;  /* 0x0001000072577824 */ /* 0x001fe200078e00ff */
[----:B------:R-:W0:Y:S01]  /*aaf0*/  LDC.64 R84, c[0x0][0x3b8] ;  /* 0x0000ee00ff547b82 */ /* 0x000e220000000a00 */
[----:B------:R-:W-:Y:S02]  /*ab00*/  LOP3.LUT R86, R115, 0xffff, RZ, 0xc0, !PT ;  /* 0x0000ffff73567812 */ /* 0x000fe400078ec0ff */
[----:B------:R-:W-:Y:S02]  /*ab10*/  LOP3.LUT R140, R111, 0xff, RZ, 0xc0, !PT ;  /* 0x000000ff6f8c7812 */ /* 0x000fe400078ec0ff */
[----:B------:R-:W-:Y:S02]  /*ab20*/  LOP3.LUT R89, R87, 0xff0000, RZ, 0xc0, !PT ;  /* 0x00ff000057597812 */ /* 0x000fe400078ec0ff */
[----:B------:R-:W-:Y:S01]  /*ab30*/  PRMT R87, R113, 0x7104, RZ ;  /* 0x0000710471577816 */ /* 0x000fe200000000ff */
[----:B------:R-:W-:Y:S01]  /*ab40*/  IMAD.WIDE.U32 R140, R140, 0x1000000, RZ ;  /* 0x010000008c8c7825 */ /* 0x000fe200078e00ff */
[----:B------:R-:W-:-:S02]  /*ab50*/  PRMT R144, R89, 0x4210, R86 ;  /* 0x0000421059907816 */ /* 0x000fc40000000056 */
[----:B------:R-:W-:Y:S02]  /*ab60*/  LOP3.LUT R88, R110, 0xff, RZ, 0xc0, !PT ;  /* 0x000000ff6e587812 */ /* 0x000fe400078ec0ff */
[----:B------:R-:W-:Y:S02]  /*ab70*/  LOP3.LUT R86, R109, 0xff, RZ, 0xc0, !PT ;  /* 0x000000ff6d567812 */ /* 0x000fe400078ec0ff */
[----:B------:R-:W-:Y:S01]  /*ab80*/  LOP3.LUT R145, R144, 0xff00, R87, 0xf8, !PT ;  /* 0x0000ff0090917812 */ /* 0x000fe200078ef857 */
[----:B------:R-:W-:-:S03]  /*ab90*/  IMAD.WIDE.U32 R88, R88, 0x10000, RZ ;  /* 0x0001000058587825 */ /* 0x000fc600078e00ff */
[----:B------:R-:W-:Y:S01]  /*aba0*/  LOP3.LUT R145, R145, 0xff, R112, 0xf8, !PT ;  /* 0x000000ff91917812 */ /* 0x000fe200078ef870 */
[----:B------:R-:W-:-:S03]  /*abb0*/  IMAD.WIDE.U32 R86, R86, 0x100, RZ ;  /* 0x0000010056567825 */ /* 0x000fc600078e00ff */
[----:B------:R-:W-:Y:S01]  /*abc0*/  LOP3.LUT R89, R89, R145, R141, 0xfe, !PT ;  /* 0x0000009159597212 */ /* 0x000fe200078efe8d */
[----:B0-----:R-:W-:Y:S01]  /*abd0*/  IMAD.WIDE.U32 R84, R139, 0x8, R84 ;  /* 0x000000088b547825 */ /* 0x001fe200078e0054 */
[----:B------:R-:W-:Y:S02]  /*abe0*/  LOP3.LUT R91, R86, R140, R88, 0xfe, !PT ;  /* 0x0000008c565b7212 */ /* 0x000fe400078efe58 */
[----:B------:R-:W-:Y:S02]  /*abf0*/  LOP3.LUT R87, R89, R87, RZ, 0xfc, !PT ;  /* 0x0000005759577212 */ /* 0x000fe400078efcff */
[----:B------:R-:W-:-:S05]  /*ac00*/  LOP3.LUT R86, R91, 0xff, R108, 0xf8, !PT ;  /* 0x000000ff5b567812 */ /* 0x000fca00078ef86c */
[----:B------:R1:W-:Y:S02]  /*ac10*/  STG.E.64 desc[UR6][R84.64], R86 ;  /* 0x0000005654007986 */ /* 0x0003e4000c101b06 */
.L_x_272:
[----:B0-----:R-:W-:Y:S01]  /*ac20*/  MOV R140, R90 ;  /* 0x0000005a008c7202 */ /* 0x001fe20000000f00 */
[----:B------:R-:W-:-:S07]  /*ac30*/  VIADD R144, R139, 0x20 ;  /* 0x000000208b907836 */ /* 0x000fce0000000000 */
.L_x_149:
[----:B------:R-:W-:Y:S05]  /*ac40*/  BSYNC.RECONVERGENT B0 ;  /* 0x0000000000007941 */ /* 0x000fea0003800200 */
.L_x_148:
[----:B------:R-:W-:Y:S01]  /*ac50*/  ISETP.GE.U32.AND P0, PT, R105, 0x40, PT ;  /* 0x000000406900780c */ /* 0x000fe20003f06070 */
[----:B------:R-:W-:Y:S03]  /*ac60*/  BSSY.RECONVERGENT B0, `(.L_x_273) ;  /* 0x0000974000007945 */ /* 0x000fe60003800200 */
[----:B------:R-:W-:-:S09]  /*ac70*/  P2R R141, PR, RZ, 0x1 ;  /* 0x00000001ff8d7803 */ /* 0x000fd20000000000 */
[----:B------:R-:W-:Y:S05]  /*ac80*/  @!P0 BRA `(.L_x_274) ;  /* 0x0000009400c48947 */ /* 0x000fea0003800000 */
[----:B------:R-:W-:Y:S01]  /*ac90*/  ISETP.NE.U32.AND P0, PT, RZ, UR4, PT ;  /* 0x00000004ff007c0c */ /* 0x000fe2000bf05070 */
[----:B-1----:R-:W0:Y:S01]  /*aca0*/  LDC.64 R84, c[0x0][0x390] ;  /* 0x0000e400ff547b82 */ /* 0x002e220000000a00 */
        /* <DEDUP_REMOVED lines=11> */
[----:B------:R-:W-:Y:S05]  /*ad60*/  @!P0 BRA `(.L_x_275) ;  /* 0x0000006000248947 */ /* 0x000fea0003800000 */
[----:B------:R-:W-:Y:S01]  /*ad70*/  ISETP.NE.AND P2, PT, R99, 0x1, PT ;  /* 0x000000016300780c */ /* 0x000fe20003f45270 */
[----:B------:R-:W-:Y:S01]  /*ad80*/  BSSY.RECONVERGENT B1, `(.L_x_276) ;  /* 0x0000059000017945 */ /* 0x000fe20003800200 */
[----:B------:R-:W-:Y:S02]  /*ad90*/  HFMA2 R108, -RZ, RZ, 0, 1.1920928955078125e-07 ;  /* 0x00000002ff6c7431 */ /* 0x000fe400000001ff */
[C---:B------:R-:W-:Y:S01]  /*ada0*/  VIADD R150, R143.reuse, 0xa9066899 ;  /* 0xa90668998f967836 */ /* 0x040fe20000000000 */
[C---:B------:R-:W-:Y:S01]  /*adb0*/  IADD3 R149, PT, PT, R143.reuse, 0x76cf5d0a, RZ ;  /* 0x76cf5d0a8f957810 */ /* 0x040fe20007ffe0ff */
[----:B------:R-:W-:Y:S02]  /*adc0*/  VIADD R137, R142, 0x1715609d ;  /* 0x1715609d8e897836 */ /* 0x000fe40000000000 */
[----:B------:R-:W-:Y:S02]  /*add0*/  VIADD R115, R143, 0x32370b8f ;  /* 0x32370b8f8f737836 */ /* 0x000fe40000000000 */
[----:B0-----:R-:W-:-:S02]  /*ade0*/  IMAD.MOV.U32 R88, RZ, RZ, R4 ;  /* 0x000000ffff587224 */ /* 0x001fc400078e0004 */
        /* <DEDUP_REMOVED lines=12> */
.L_x_278:
        /* <DEDUP_REMOVED lines=13> */
.L_x_280:
[----:B------:R-:W-:Y:S05]  /*af80*/  BSYNC.RECONVERGENT B2 ;  /* 0x0000000000027941 */ /* 0x000fea0003800200 */
.L_x_279:
        /* <DEDUP_REMOVED lines=48> */
[----:B------:R-:W-:-:S04]  /*b290*/  IMAD.WIDE.U32 R108, R108, -0x326172a9, RZ ;  /* 0xcd9e8d576c6c7825 */ /* 0x000fc800078e00ff */
[----:B------:R-:W-:Y:S01]  /*b2a0*/  IMAD.WIDE.U32 R90, R90, -0x2daee0ad, RZ ;  /* 0xd2511f535a5a7825 */ /* 0x000fe200078e00ff */
[----:B------:R-:W-:Y:S02]  /*b2b0*/  MOV R4, R108 ;  /* 0x0000006c00047202 */ /* 0x000fe40000000f00 */
[----:B------:R-:W-:Y:S01]  /*b2c0*/  LOP3.LUT R100, R89, R100, R109, 0x96, !PT ;  /* 0x0000006459647212 */ /* 0x000fe200078e966d */
[----:B------:R-:W-:Y:S02]  /*b2d0*/  VIADD R101, R143, 0x96a522ad ;  /* 0x96a522ad8f657836 */ /* 0x000fe40000000000 */
[----:B------:R-:W-:-:S03]  /*b2e0*/  IMAD.MOV.U32 R108, RZ, RZ, RZ ;  /* 0x000000ffff6c7224 */ /* 0x000fc600078e00ff */
[----:B------:R-:W-:Y:S01]  /*b2f0*/  LOP3.LUT R101, R101, R88, R91, 0x96, !PT ;  /* 0x0000005865657212 */ /* 0x000fe200078e965b */
[----:B------:R-:W-:-:S07]  /*b300*/  IMAD.MOV.U32 R88, RZ, RZ, R140 ;  /* 0x000000ffff587224 */ /* 0x000fce00078e008c */
.L_x_277:
[----:B------:R-:W-:Y:S05]  /*b310*/  BSYNC.RECONVERGENT B1 ;  /* 0x0000000000017941 */ /* 0x000fea0003800200 */
.L_x_276:
[----:B------:R-:W0:Y:S01]  /*b320*/  LDC R156, c[0x0][0x404] ;  /* 0x00010100ff9c7b82 */ /* 0x000e220000000800 */
[----:B------:R-:W-:Y:S01]  /*b330*/  I2FP.F32.U32 R89, R88 ;  /* 0x0000005800597245 */ /* 0x000fe20000201000 */
[----:B------:R-:W-:Y:S01]  /*b340*/  HFMA2 R154, -RZ, RZ, 0.1171875, 0 ;  /* 0x2f800000ff9a7431 */ /* 0x000fe200000001ff */
[----:B------:R-:W-:Y:S01]  /*b350*/  ISETP.NE.AND P3, PT, R108, 0x1, PT ;  /* 0x000000016c00780c */ /* 0x000fe20003f65270 */
[C---:B-----5:R-:W-:Y:S01]  /*b360*/  IMAD.U32 R88, R84.reuse, 0x10000, RZ ;  /* 0x0001000054587824 */ /* 0x060fe200078e00ff */
[----:B------:R-:W-:Y:S01]  /*b370*/  BSSY.RECONVERGENT B1, `(.L_x_281) ;  /* 0x000005b000017945 */ /* 0x000fe20003800200 */
[----:B------:R-:W-:Y:S01]  /*b380*/  PRMT R84, R84, 0x7632, R84 ;  /* 0x0000763254547816 */ /* 0x000fe20000000054 */
[----:B------:R-:W-:Y:S01]  /*b390*/  FFMA.FTZ R89, R89, R154, 1.1641532182693481445e-10 ;  /* 0x2f00000059597423 */ /* 0x000fe2000001009a */
[----:B------:R-:W1:Y:S01]  /*b3a0*/  LDC R155, c[0x0][0x408] ;  /* 0x00010200ff9b7b82 */ /* 0x000e620000000800 */
[----:B------:R-:W-:-:S03]  /*b3b0*/  IMAD.MOV.U32 R99, RZ, RZ, 0x2 ;  /* 0x00000002ff637424 */ /* 0x000fc600078e00ff */
[----:B0-----:R-:W-:Y:S02]  /*b3c0*/  FSETP.GTU.FTZ.AND P2, PT, R89, R156, PT ;  /* 0x0000009c5900720b */ /* 0x001fe40003f5c000 */
[----:B------:R-:W-:Y:S02]  /*b3d0*/  MOV R89, R4 ;  /* 0x0000000400597202 */ /* 0x000fe40000000f00 */
[----:B------:R-:W-:Y:S01]  /*b3e0*/  PLOP3.LUT P4, PT, P2, PT, PT, 0x8, 0x80 ;  /* 0x000000000080781c */ /* 0x000fe2000178e170 */
[----:B-1----:R-:W-:-:S03]  /*b3f0*/  FMUL.FTZ R88, R88, R155 ;  /* 0x0000009b58587220 */ /* 0x002fc60000410000 */
[----:B------:R-:W-:Y:S02]  /*b400*/  P2R R140, PR, RZ, 0x10 ;  /* 0x00000010ff8c7803 */ /* 0x000fe40000000000 */
[----:B------:R-:W-:Y:S01]  /*b410*/  FSEL R91, R88, RZ, !P2 ;  /* 0x000000ff585b7208 */ /* 0x000fe20005000000 */
        /* <DEDUP_REMOVED lines=9> */
.L_x_283:
        /* <DEDUP_REMOVED lines=13> */
.L_x_285:
[----:B------:R-:W-:Y:S05]  /*b580*/  BSYNC.RECONVERGENT B2 ;  /* 0x0000000000027941 */ /* 0x000fea0003800200 */
.L_x_284:
        /* <DEDUP_REMOVED lines=45> */
[----:B------:R-:W-:Y:S01]  /*b860*/  LOP3.LUT R89, R89, R88, R101, 0x96, !PT ;  /* 0x0000005859597212 */ /* 0x000fe200078e9665 */
[----:B------:R-:W-:-:S03]  /*b870*/  VIADD R101, R143, 0x96a522ad ;  /* 0x96a522ad8f657836 */ /* 0x000fc60000000000 */
[----:B------:R-:W-:Y:S01]  /*b880*/  LOP3.LUT R110, R99, R110, R109, 0x96, !PT ;  /* 0x0000006e636e7212 */ /* 0x000fe200078e966d */
[----:B------:R-:W-:Y:S01]  /*b890*/  IMAD.WIDE.U32 R88, R89, -0x2daee0ad, RZ ;  /* 0xd2511f5359587825 */ /* 0x000fe200078e00ff */
[----:B------:R-:W-:-:S03]  /*b8a0*/  IADD3 R99, PT, PT, R142, -0x700cb87f, RZ ;  /* 0x8ff347818e637810 */ /* 0x000fc60007ffe0ff */
[----:B------:R-:W-:Y:S01]  /*b8b0*/  IMAD.WIDE.U32 R110, R110, -0x326172a9, RZ ;  /* 0xcd9e8d576e6e7825 */ /* 0x000fe200078e00ff */
[----:B------:R-:W-:Y:S02]  /*b8c0*/  LOP3.LUT R101, R101, R108, R89, 0x96, !PT ;  /* 0x0000006c65657212 */ /* 0x000fe400078e9659 */
[----:B------:R-:W-:Y:S01]  /*b8d0*/  MOV R89, R90 ;  /* 0x0000005a00597202 */ /* 0x000fe20000000f00 */
[----:B------:R-:W-:Y:S01]  /*b8e0*/  IMAD.MOV.U32 R4, RZ, RZ, R110 ;  /* 0x000000ffff047224 */ /* 0x000fe200078e006e */
[----:B------:R-:W-:Y:S01]  /*b8f0*/  LOP3.LUT R100, R99, R100, R111, 0x96, !PT ;  /* 0x0000006463647212 */ /* 0x000fe200078e966f */
[----:B------:R-:W-:Y:S02]  /*b900*/  IMAD.MOV.U32 R90, RZ, RZ, R88 ;  /* 0x000000ffff5a7224 */ /* 0x000fe400078e0058 */
[----:B------:R-:W-:-:S07]  /*b910*/  IMAD.MOV.U32 R99, RZ, RZ, RZ ;  /* 0x000000ffff637224 */ /* 0x000fce00078e00ff */
.L_x_282:
[----:B------:R-:W-:Y:S05]  /*b920*/  BSYNC.RECONVERGENT B1 ;  /* 0x0000000000017941 */ /* 0x000fea0003800200 */
.L_x_281:
[----:B------:R-:W-:Y:S01]  /*b930*/  I2FP.F32.U32 R89, R89 ;  /* 0x0000005900597245 */ /* 0x000fe20000201000 */
[----:B------:R-:W-:Y:S01]  /*b940*/  @P1 IMAD.U32 R116, R80, 0x10000, RZ ;  /* 0x0001000050741824 */ /* 0x000fe200078e00ff */
[----:B------:R-:W-:Y:S01]  /*b950*/  SHF.L.U32 R88, R76, 0x10, RZ ;  /* 0x000000104c587819 */ /* 0x000fe200000006ff */
[----:B------:R-:W-:Y:S01]  /*b960*/  BSSY.RECONVERGENT B1, `(.L_x_286) ;  /* 0x000005d000017945 */ /* 0x000fe20003800200 */
[----:B------:R-:W-:Y:S01]  /*b970*/  ISETP.NE.AND P3, PT, R99, 0x1, PT ;  /* 0x000000016300780c */ /* 0x000fe20003f65270 */
[----:B------:R-:W-:Y:S02]  /*b980*/  FFMA.FTZ R89, R89, R154, 1.1641532182693481445e-10 ;  /* 0x2f00000059597423 */ /* 0x000fe4000001009a */
[----:B------:R-:W-:-:S03]  /*b990*/  FMUL.FTZ R88, R88, R155 ;  /* 0x0000009b58587220 */ /* 0x000fc60000410000 */
[----:B------:R-:W-:Y:S01]  /*b9a0*/  FSETP.GTU.FTZ.AND P2, PT, R89, R156, PT ;  /* 0x0000009c5900720b */ /* 0x000fe20003f5c000 */
[----:B------:R-:W-:-:S03]  /*b9b0*/  IMAD.MOV.U32 R89, RZ, RZ, R4 ;  /* 0x000000ffff597224 */ /* 0x000fc600078e0004 */
[----:B------:R-:W-:Y:S02]  /*b9c0*/  FSEL R88, R88, RZ, !P2 ;  /* 0x000000ff58587208 */ /* 0x000fe40005000000 */
[----:B------:R-:W-:-:S03]  /*b9d0*/  SEL R108, RZ, 0x1, P2 ;  /* 0x00000001ff6c7807 */ /* 0x000fc60001000000 */
[----:B------:R-:W-:Y:S01]  /*b9e0*/  FADD.FTZ R91, R91, R88 ;  /* 0x000000585b5b7221 */ /* 0x000fe20000010000 */
[----:B------:R-:W-:-:S03]  /*b9f0*/  HFMA2 R88, -RZ, RZ, 0, 1.1920928955078125e-07 ;  /* 0x00000002ff587431 */ /* 0x000fc600000001ff */
[--C-:B------:R-:W-:Y:S01]  /*ba00*/  @P1 FADD.FTZ R116, R116, R91.reuse ;  /* 0x0000005b74741221 */ /* 0x100fe20000010000 */
[----:B------:R-:W-:-:S05]  /*ba10*/  @!P1 IMAD.MOV.U32 R116, RZ, RZ, R91 ;  /* 0x000000ffff749224 */ /* 0x000fca00078e005b */
        /* <DEDUP_REMOVED lines=10> */
.L_x_288:
        /* <DEDUP_REMOVED lines=13> */
.L_x_290:
[----:B------:R-:W-:Y:S05]  /*bb90*/  BSYNC.RECONVERGENT B2 ;  /* 0x0000000000027941 */ /* 0x000fea0003800200 */
.L_x_289:
        /* <DEDUP_REMOVED lines=8> */
[----:B------:R-:W-:-:S05]  /*bc20*/  VIADD R99, R143, 0xbb67ae85 ;  /* 0xbb67ae858f637836 */ /* 0x000fca0000000000 */
        /* <DEDUP_REMOVED lines=25> */
[----:B------:R-:W-:-:S05]  /*bdc0*/  VIADD R91, R142, 0xb54cda56 ;  /* 0xb54cda568e5b7836 */ /* 0x000fca0000000000 */
[----:B------:R-:W-:Y:S01]  /*bdd0*/  LOP3.LUT R112, R91, R88, R101, 0x96, !PT ;  /* 0x000000585b707212 */ /* 0x000fe200078e9665 */
[----:B------:R-:W-:-:S04]  /*bde0*/  IMAD.WIDE.U32 R88, R89, -0x326172a9, RZ ;  /* 0xcd9e8d5759587825 */ /* 0x000fc800078e00ff */
[----:B------:R-:W-:Y:S01]  /*bdf0*/  IMAD.WIDE.U32 R112, R112, -0x2daee0ad, RZ ;  /* 0xd2511f5370707825 */ /* 0x000fe200078e00ff */
[----:B------:R-:W-:Y:S02]  /*be00*/  LOP3.LUT R111, R111, R100, R89, 0x96, !PT ;  /* 0x000000646f6f7212 */ /* 0x000fe400078e9659 */
[----:B------:R-:W-:Y:S01]  /*be10*/  IADD3 R89, PT, PT, R142, -0xe443238, RZ ;  /* 0xf1bbcdc88e597810 */ /* 0x000fe20007ffe0ff */
[----:B------:R-:W-:-:S05]  /*be20*/  VIADD R91, R143, 0x1fd5c5a3 ;  /* 0x1fd5c5a38f5b7836 */ /* 0x000fca0000000000 */
        /* <DEDUP_REMOVED lines=13> */
[----:B------:R-:W-:Y:S02]  /*bf00*/  IMAD.MOV.U32 R90, RZ, RZ, R88 ;  /* 0x000000ffff5a7224 */ /* 0x000fe400078e0058 */
[----:B------:R-:W-:Y:S01]  /*bf10*/  HFMA2 R88, -RZ, RZ, 0, 0 ;  /* 0x00000000ff587431 */ /* 0x000fe200000001ff */
[----:B------:R-:W-:-:S07]  /*bf20*/  LOP3.LUT R100, R91, R100, R113, 0x96, !PT ;  /* 0x000000645b647212 */ /* 0x000fce00078e9671 */
.L_x_287:
[----:B------:R-:W-:Y:S05]  /*bf30*/  BSYNC.RECONVERGENT B1 ;  /* 0x0000000000017941 */ /* 0x000fea0003800200 */
.L_x_286:
[----:B------:R-:W-:Y:S01]  /*bf40*/  I2FP.F32.U32 R89, R89 ;  /* 0x0000005900597245 */ /* 0x000fe20000201000 */
[----:B------:R-:W-:Y:S01]  /*bf50*/  IMAD.U32 R84, R84, 0x10000, RZ ;  /* 0x0001000054547824 */ /* 0x000fe200078e00ff */
[----:B------:R-:W-:Y:S01]  /*bf60*/  ISETP.NE.AND P2, PT, R88, 0x1, PT ;  /* 0x000000015800780c */ /* 0x000fe20003f45270 */
[----:B------:R-:W-:Y:S01]  /*bf70*/  BSSY.RECONVERGENT B1, `(.L_x_291) ;  /* 0x0000059000017945 */ /* 0x000fe20003800200 */
[----:B------:R-:W-:Y:S02]  /*bf80*/  IMAD.MOV.U32 R110, RZ, RZ, 0x2 ;  /* 0x00000002ff6e7424 */ /* 0x000fe400078e00ff */
[----:B------:R-:W-:Y:S01]  /*bf90*/  FFMA.FTZ R89, R89, R154, 1.1641532182693481445e-10 ;  /* 0x2f00000059597423 */ /* 0x000fe2000001009a */
[----:B------:R-:W-:-:S04]  /*bfa0*/  FMUL.FTZ R84, R84, R155 ;  /* 0x0000009b54547220 */ /* 0x000fc80000410000 */
[----:B------:R-:W-:Y:S02]  /*bfb0*/  FSETP.GTU.FTZ.AND P3, PT, R89, R156, PT ;  /* 0x0000009c5900720b */ /* 0x000fe40003f7c000 */
[----:B------:R-:W-:Y:S02]  /*bfc0*/  MOV R89, R4 ;  /* 0x0000000400597202 */ /* 0x000fe40000000f00 */
        /* <DEDUP_REMOVED lines=12> */
.L_x_293:
        /* <DEDUP_REMOVED lines=13> */
.L_x_295:
[----:B------:R-:W-:Y:S05]  /*c160*/  BSYNC.RECONVERGENT B2 ;  /* 0x0000000000027941 */ /* 0x000fea0003800200 */
.L_x_294:
        /* <DEDUP_REMOVED lines=45> */
[C---:B------:R-:W-:Y:S02]  /*c440*/  VIADD R99, R143.reuse, 0xdb3d7428 ;  /* 0xdb3d74288f637836 */ /* 0x040fe40000000000 */
[----:B------:R-:W-:Y:S02]  /*c450*/  VIADD R101, R143, 0x96a522ad ;  /* 0x96a522ad8f657836 */ /* 0x000fe40000000000 */
[----:B------:R-:W-:Y:S01]  /*c460*/  IMAD.WIDE.U32 R88, R89, -0x2daee0ad, RZ ;  /* 0xd2511f5359587825 */ /* 0x000fe200078e00ff */
[----:B------:R-:W-:Y:S02]  /*c470*/  LOP3.LUT R112, R99, R112, R111, 0x96, !PT ;  /* 0x0000007063707212 */ /* 0x000fe400078e966f */
[----:B------:R-:W-:Y:S02]  /*c480*/  IADD3 R99, PT, PT, R142, -0x700cb87f, RZ ;  /* 0x8ff347818e637810 */ /* 0x000fe40007ffe0ff */
[----:B------:R-:W-:Y:S01]  /*c490*/  LOP3.LUT R101, R101, R110, R89, 0x96, !PT ;  /* 0x0000006e65657212 */ /* 0x000fe200078e9659 */
[----:B------:R-:W-:Y:S01]  /*c4a0*/  IMAD.WIDE.U32 R112, R112, -0x326172a9, RZ ;  /* 0xcd9e8d5770707825 */ /* 0x000fe200078e00ff */
[----:B------:R-:W-:-:S03]  /*c4b0*/  MOV R89, R90 ;  /* 0x0000005a00597202 */ /* 0x000fc60000000f00 */
[----:B------:R-:W-:Y:S01]  /*c4c0*/  IMAD.MOV.U32 R4, RZ, RZ, R112 ;  /* 0x000000ffff047224 */ /* 0x000fe200078e0070 */
[----:B------:R-:W-:Y:S01]  /*c4d0*/  LOP3.LUT R100, R99, R100, R113, 0x96, !PT ;  /* 0x0000006463647212 */ /* 0x000fe200078e9671 */
[----:B------:R-:W-:Y:S02]  /*c4e0*/  IMAD.MOV.U32 R90, RZ, RZ, R88 ;  /* 0x000000ffff5a7224 */ /* 0x000fe400078e0058 */
[----:B------:R-:W-:-:S07]  /*c4f0*/  IMAD.MOV.U32 R110, RZ, RZ, RZ ;  /* 0x000000ffff6e7224 */ /* 0x000fce00078e00ff */
.L_x_292:
[----:B------:R-:W-:Y:S05]  /*c500*/  BSYNC.RECONVERGENT B1 ;  /* 0x0000000000017941 */ /* 0x000fea0003800200 */
.L_x_291:
[----:B------:R-:W-:Y:S01]  /*c510*/  I2FP.F32.U32 R89, R89 ;  /* 0x0000005900597245 */ /* 0x000fe20000201000 */
[----:B------:R-:W-:Y:S01]  /*c520*/  BSSY.RECONVERGENT B1, `(.L_x_296) ;  /* 0x0000061000017945 */ /* 0x000fe20003800200 */
[----:B------:R-:W-:-:S03]  /*c530*/  PRMT R88, R76, 0x7632, R88 ;  /* 0x000076324c587816 */ /* 0x000fc60000000058 */
        /* <DEDUP_REMOVED lines=8> */
[----:B------:R-:W-:Y:S01]  /*c5c0*/  ISETP.NE.AND P2, PT, R110, 0x1, PT ;  /* 0x000000016e00780c */ /* 0x000fe20003f45270 */
[----:B------:R-:W-:Y:S02]  /*c5d0*/  HFMA2 R88, -RZ, RZ, 0, 1.1920928955078125e-07 ;  /* 0x00000002ff587431 */ /* 0x000fe400000001ff */
        /* <DEDUP_REMOVED lines=14> */
.L_x_298:
        /* <DEDUP_REMOVED lines=13> */
.L_x_300:
[----:B------:R-:W-:Y:S05]  /*c790*/  BSYNC.RECONVERGENT B2 ;  /* 0x0000000000027941 */ /* 0x000fea0003800200 */
.L_x_299:
        /* <DEDUP_REMOVED lines=8> */
[----:B------:R-:W-:Y:S02]  /*c820*/  VIADD R101, R143, 0xbb67ae85 ;  /* 0xbb67ae858f657836 */ /* 0x000fe40000000000 */
[----:B------:R-:W-:-:S03]  /*c830*/  IMAD.MOV.U32 R84, RZ, RZ, R90 ;  /* 0x000000ffff547224 */ /* 0x000fc600078e005a */
        /* <DEDUP_REMOVED lines=26> */
[----:B------:R-:W-:Y:S02]  /*c9e0*/  VIADD R101, R143, 0x1fd5c5a3 ;  /* 0x1fd5c5a38f657836 */ /* 0x000fe40000000000 */
        /* <DEDUP_REMOVED lines=18> */
[----:B------:R-:W-:Y:S01]  /*cb10*/  HFMA2 R88, -RZ, RZ, 0, 0 ;  /* 0x00000000ff587431 */ /* 0x000fe200000001ff */
[----:B------:R-:W-:-:S07]  /*cb20*/  LOP3.LUT R100, R99, R100, R113, 0x96, !PT ;  /* 0x0000006463647212 */ /* 0x000fce00078e9671 */
.L_x_297:
[----:B------:R-:W-:Y:S05]  /*cb30*/  BSYNC.RECONVERGENT B1 ;  /* 0x0000000000017941 */ /* 0x000fea0003800200 */
.L_x_296:
[----:B------:R-:W-:Y:S01]  /*cb40*/  I2FP.F32.U32 R89, R84 ;  /* 0x0000005400597245 */ /* 0x000fe20000201000 */
[C---:B------:R-:W-:Y:S01]  /*cb50*/  IMAD.U32 R84, R85.reuse, 0x10000, RZ ;  /* 0x0001000055547824 */ /* 0x040fe200078e00ff */
[----:B------:R-:W-:Y:S01]  /*cb60*/  BSSY.RECONVERGENT B1, `(.L_x_301) ;  /* 0x000005b000017945 */ /* 0x000fe20003800200 */
[----:B------:R-:W-:Y:S02]  /*cb70*/  PRMT R99, R85, 0x7632, R99 ;  /* 0x0000763255637816 */ /* 0x000fe40000000063 */
[----:B------:R-:W-:Y:S01]  /*cb80*/  FFMA.FTZ R89, R89, R154, 1.1641532182693481445e-10 ;  /* 0x2f00000059597423 */ /* 0x000fe2000001009a */
[----:B------:R-:W-:Y:S01]  /*cb90*/  FMUL.FTZ R84, R84, R155 ;  /* 0x0000009b54547220 */ /* 0x000fe20000410000 */
[----:B------:R-:W-:-:S03]  /*cba0*/  MOV R85, R4 ;  /* 0x0000000400557202 */ /* 0x000fc60000000f00 */
[----:B------:R-:W-:Y:S01]  /*cbb0*/  FSETP.GTU.FTZ.AND P2, PT, R89, R156, PT ;  /* 0x0000009c5900720b */ /* 0x000fe20003f5c000 */
[----:B------:R-:W-:-:S03]  /*cbc0*/  IMAD.MOV.U32 R89, RZ, RZ, 0x2 ;  /* 0x00000002ff597424 */ /* 0x000fc600078e00ff */
        /* <DEDUP_REMOVED lines=13> */
.L_x_303:
        /* <DEDUP_REMOVED lines=13> */
.L_x_305:
[----:B------:R-:W-:Y:S05]  /*cd70*/  BSYNC.RECONVERGENT B2 ;  /* 0x0000000000027941 */ /* 0x000fea0003800200 */
.L_x_304:
        /* <DEDUP_REMOVED lines=57> */
.L_x_302:
[----:B------:R-:W-:Y:S05]  /*d110*/  BSYNC.RECONVERGENT B1 ;  /* 0x0000000000017941 */ /* 0x000fea0003800200 */
.L_x_301:
        /* <DEDUP_REMOVED lines=25> */
.L_x_308:
        /* <DEDUP_REMOVED lines=13> */
.L_x_310:
[----:B------:R-:W-:Y:S05]  /*d380*/  BSYNC.RECONVERGENT B2 ;  /* 0x0000000000027941 */ /* 0x000fea0003800200 */
.L_x_309:
        /* <DEDUP_REMOVED lines=46> */
[----:B------:R-:W-:Y:S02]  /*d670*/  HFMA2 R111, -RZ, RZ, 0, 0 ;  /* 0x00000000ff6f7431 */ /* 0x000fe400000001ff */
        /* <DEDUP_REMOVED lines=8> */
[----:B------:R-:W-:Y:S02]  /*d700*/  IMAD.MOV.U32 R85, RZ, RZ, R90 ;  /* 0x000000ffff557224 */ /* 0x000fe400078e005a */
[----:B------:R-:W-:-:S07]  /*d710*/  IMAD.MOV.U32 R90, RZ, RZ, R84 ;  /* 0x000000ffff5a7224 */ /* 0x000fce00078e0054 */
.L_x_307:
[----:B------:R-:W-:Y:S05]  /*d720*/  BSYNC.RECONVERGENT B1 ;  /* 0x0000000000017941 */ /* 0x000fea0003800200 */
.L_x_306:
[----:B------:R-:W-:Y:S01]  /*d730*/  I2FP.F32.U32 R85, R85 ;  /* 0x0000005500557245 */ /* 0x000fe20000201000 */
[----:B------:R-:W-:Y:S01]  /*d740*/  IMAD.U32 R84, R99, 0x10000, RZ ;  /* 0x0001000063547824 */ /* 0x000fe200078e00ff */
[----:B------:R-:W-:Y:S01]  /*d750*/  BSSY.RECONVERGENT B1, `(.L_x_311) ;  /* 0x000005a000017945 */ /* 0x000fe20003800200 */
[----:B------:R-:W-:Y:S01]  /*d760*/  IMAD.MOV.U32 R89, RZ, RZ, 0x2 ;  /* 0x00000002ff597424 */ /* 0x000fe200078e00ff */
[----:B------:R-:W-:Y:S01]  /*d770*/  MOV R88, R4 ;  /* 0x0000000400587202 */ /* 0x000fe20000000f00 */
[----:B------:R-:W-:Y:S01]  /*d780*/  FFMA.FTZ R85, R85, R154, 1.1641532182693481445e-10 ;  /* 0x2f00000055557423 */ /* 0x000fe2000001009a */
[----:B------:R-:W-:-:S04]  /*d790*/  FMUL.FTZ R84, R84, R155 ;  /* 0x0000009b54547220 */ /* 0x000fc80000410000 */
        /* <DEDUP_REMOVED lines=14> */
.L_x_313:
        /* <DEDUP_REMOVED lines=13> */
.L_x_315:
[----:B------:R-:W-:Y:S05]  /*d950*/  BSYNC.RECONVERGENT B2 ;  /* 0x0000000000027941 */ /* 0x000fea0003800200 */
.L_x_314:
        /* <DEDUP_REMOVED lines=57> */
.L_x_312:
[----:B------:R-:W-:Y:S05]  /*dcf0*/  BSYNC.RECONVERGENT B1 ;  /* 0x0000000000017941 */ /* 0x000fea0003800200 */
.L_x_311:
        /* <DEDUP_REMOVED lines=8> */
[----:B------:R-:W-:Y:S02]  /*dd80*/  IMAD.MOV.U32 R85, RZ, RZ, R4 ;  /* 0x000000ffff557224 */ /* 0x000fe400078e0004 */
[----:B------:R-:W-:Y:S02]  /*dd90*/  SEL R111, RZ, 0x1, P2 ;  /* 0x00000001ff6f7807 */ /* 0x000fe40001000000 */
[----:B------:R-:W-:Y:S02]  /*dda0*/  FSEL R88, R84, RZ, !P2 ;  /* 0x000000ff54587208 */ /* 0x000fe40005000000 */
[----:B------:R-:W-:Y:S02]  /*ddb0*/  @P1 PRMT R84, R81, 0x7632, R84 ;  /* 0x0000763251541816 */ /* 0x000fe40000000054 */
[----:B------:R-:W-:Y:S01]  /*ddc0*/  ISETP.NE.AND P2, PT, R89, 0x1, PT ;  /* 0x000000015900780c */ /* 0x000fe20003f45270 */
[----:B------:R-:W-:-:S02]  /*ddd0*/  FADD.FTZ R99, R99, R88 ;  /* 0x0000005863637221 */ /* 0x000fc40000010000 */
[----:B------:R-:W-:-:S04]  /*dde0*/  @P1 IMAD.U32 R84, R84, 0x10000, RZ ;  /* 0x0001000054541824 */ /* 0x000fc800078e00ff */
[----:B------:R-:W-:Y:S01]  /*ddf0*/  @P1 FADD.FTZ R126, R99, R84 ;  /* 0x00000054637e1221 */ /* 0x000fe20000010000 */
        /* <DEDUP_REMOVED lines=11> */
.L_x_318:
        /* <DEDUP_REMOVED lines=13> */
.L_x_320:
[----:B------:R-:W-:Y:S05]  /*df80*/  BSYNC.RECONVERGENT B2 ;  /* 0x0000000000027941 */ /* 0x000fea0003800200 */
.L_x_319:
        /* <DEDUP_REMOVED lines=50> */
[----:B------:R-:W-:-:S03]  /*e2b0*/  MOV R4, R112 ;  /* 0x0000007000047202 */ /* 0x000fc60000000f00 */
[----:B------:R-:W-:Y:S01]  /*e2c0*/  HFMA2 R112, -RZ, RZ, 0, 0 ;  /* 0x00000000ff707431 */ /* 0x000fe200000001ff */
[----:B------:R-:W-:Y:S01]  /*e2d0*/  LOP3.LUT R100, R89, R100, R113, 0x96, !PT ;  /* 0x0000006459647212 */ /* 0x000fe200078e9671 */
[----:B------:R-:W-:-:S05]  /*e2e0*/  VIADD R101, R143, 0x96a522ad ;  /* 0x96a522ad8f657836 */ /* 0x000fca0000000000 */
[----:B------:R-:W-:Y:S01]  /*e2f0*/  LOP3.LUT R101, R101, R88, R85, 0x96, !PT ;  /* 0x0000005865657212 */ /* 0x000fe200078e9655 */
[----:B------:R-:W-:Y:S02]  /*e300*/  IMAD.MOV.U32 R85, RZ, RZ, R90 ;  /* 0x000000ffff557224 */ /* 0x000fe400078e005a */
[----:B------:R-:W-:-:S07]  /*e310*/  IMAD.MOV.U32 R90, RZ, RZ, R84 ;  /* 0x000000ffff5a7224 */ /* 0x000fce00078e0054 */
.L_x_317:
[----:B------:R-:W-:Y:S05]  /*e320*/  BSYNC.RECONVERGENT B1 ;  /* 0x0000000000017941 */ /* 0x000fea0003800200 */
.L_x_316:
        /* <DEDUP_REMOVED lines=21> */
.L_x_323:
        /* <DEDUP_REMOVED lines=13> */
.L_x_325:
[----:B------:R-:W-:Y:S05]  /*e550*/  BSYNC.RECONVERGENT B2 ;  /* 0x0000000000027941 */ /* 0x000fea0003800200 */
.L_x_324:
        /* <DEDUP_REMOVED lines=57> */
.L_x_322:
[----:B------:R-:W-:Y:S05]  /*e8f0*/  BSYNC.RECONVERGENT B1 ;  /* 0x0000000000017941 */ /* 0x000fea0003800200 */
.L_x_321:
[----:B------:R-:W-:Y:S01]  /*e900*/  I2FP.F32.U32 R85, R88 ;  /* 0x0000005800557245 */ /* 0x000fe20000201000 */
[----:B------:R-:W-:Y:S01]  /*e910*/  @P1 IMAD.U32 R88, R82, 0x10000, RZ ;  /* 0x0001000052581824 */ /* 0x000fe200078e00ff */
[----:B------:R-:W-:Y:S01]  /*e920*/  SHF.L.U32 R84, R78, 0x10, RZ ;  /* 0x000000104e547819 */ /* 0x000fe200000006ff */
[----:B------:R-:W-:Y:S02]  /*e930*/  BSSY.RECONVERGENT B1, `(.L_x_326) ;  /* 0x000005d000017945 */ /* 0x000fe40003800200 */
[----:B------:R-:W-:Y:S02]  /*e940*/  FFMA.FTZ R85, R85, R154, 1.1641532182693481445e-10 ;  /* 0x2f00000055557423 */ /* 0x000fe4000001009a */
[----:B------:R-:W-:-:S03]  /*e950*/  FMUL.FTZ R84, R84, R155 ;  /* 0x0000009b54547220 */ /* 0x000fc60000410000 */
[----:B------:R-:W-:Y:S01]  /*e960*/  FSETP.GTU.FTZ.AND P3, PT, R85, R156, PT ;  /* 0x0000009c5500720b */ /* 0x000fe20003f7c000 */
[----:B------:R-:W-:-:S03]  /*e970*/  IMAD.MOV.U32 R85, RZ, RZ, R4 ;  /* 0x000000ffff557224 */ /* 0x000fc600078e0004 */
[----:B------:R-:W-:Y:S02]  /*e980*/  FSEL R84, R84, RZ, !P3 ;  /* 0x000000ff54547208 */ /* 0x000fe40005800000 */
[----:B------:R-:W-:Y:S02]  /*e990*/  SEL R112, RZ, 0x1, P3 ;  /* 0x00000001ff707807 */ /* 0x000fe40001800000 */
[----:B------:R-:W-:Y:S01]  /*e9a0*/  ISETP.NE.AND P3, PT, R89, 0x1, PT ;  /* 0x000000015900780c */ /* 0x000fe20003f65270 */
[----:B------:R-:W-:Y:S01]  /*e9b0*/  FADD.FTZ R99, R99, R84 ;  /* 0x0000005463637221 */ /* 0x000fe20000010000 */
[----:B------:R-:W-:-:S03]  /*e9c0*/  HFMA2 R84, -RZ, RZ, 0, 1.1920928955078125e-07 ;  /* 0x00000002ff547431 */ /* 0x000fc600000001ff */
        /* <DEDUP_REMOVED lines=12> */
.L_x_328:
        /* <DEDUP_REMOVED lines=13> */
.L_x_330:
[----:B------:R-:W-:Y:S05]  /*eb60*/  BSYNC.RECONVERGENT B2 ;  /* 0x0000000000027941 */ /* 0x000fea0003800200 */
.L_x_329:
        /* <DEDUP_REMOVED lines=55> */
[----:B------:R-:W-:Y:S02]  /*eee0*/  IMAD.MOV.U32 R90, RZ, RZ, R84 ;  /* 0x000000ffff5a7224 */ /* 0x000fe400078e0054 */
[----:B------:R-:W-:-:S07]  /*eef0*/  HFMA2 R84, -RZ, RZ, 0, 0 ;  /* 0x00000000ff547431 */ /* 0x000fce00000001ff */
.L_x_327:
[----:B------:R-:W-:Y:S05]  /*ef00*/  BSYNC.RECONVERGENT B1 ;  /* 0x0000000000017941 */ /* 0x000fea0003800200 */
.L_x_326:
        /* <DEDUP_REMOVED lines=20> */
.L_x_333:
        /* <DEDUP_REMOVED lines=13> */
.L_x_335:
[----:B------:R-:W-:Y:S05]  /*f120*/  BSYNC.RECONVERGENT B2 ;  /* 0x0000000000027941 */ /* 0x000fea0003800200 */
.L_x_334:
        /* <DEDUP_REMOVED lines=57> */
.L_x_332:
[----:B------:R-:W-:Y:S05]  /*f4c0*/  BSYNC.RECONVERGENT B1 ;  /* 0x0000000000017941 */ /* 0x000fea0003800200 */
.L_x_331:
[----:B------:R-:W-:Y:S01]  /*f4d0*/  I2FP.F32.U32 R85, R88 ;  /* 0x0000005800557245 */ /* 0x000fe20000201000 */
[----:B------:R-:W-:Y:S01]  /*f4e0*/  BSSY.RECONVERGENT B1, `(.L_x_336) ;  /* 0x0000061000017945 */ /* 0x000fe20003800200 */
[----:B------:R-:W-:Y:S01]  /*f4f0*/  PRMT R84, R78, 0x7632, R84 ;  /* 0x000076324e547816 */ /* 0x000fe20000000054 */
[----:B------:R-:W-:Y:S02]  /*f500*/  HFMA2 R88, -RZ, RZ, 0, 1.1920928955078125e-07 ;  /* 0x00000002ff587431 */ /* 0x000fe400000001ff */
[----:B------:R-:W-:Y:S01]  /*f510*/  FFMA.FTZ R85, R85, R154, 1.1641532182693481445e-10 ;  /* 0x2f00000055557423 */ /* 0x000fe2000001009a */
[----:B------:R-:W-:-:S04]  /*f520*/  SHF.L.U32 R84, R84, 0x10, RZ ;  /* 0x0000001054547819 */ /* 0x000fc800000006ff */
[----:B------:R-:W-:Y:S01]  /*f530*/  FSETP.GTU.FTZ.AND P4, PT, R85, R156, PT ;  /* 0x0000009c5500720b */ /* 0x000fe20003f9c000 */
[----:B------:R-:W-:-:S03]  /*f540*/  FMUL.FTZ R84, R84, R155 ;  /* 0x0000009b54547220 */ /* 0x000fc60000410000 */
[----:B------:R-:W-:Y:S02]  /*f550*/  SEL R113, RZ, 0x1, P4 ;  /* 0x00000001ff717807 */ /* 0x000fe40002000000 */
[----:B------:R-:W-:Y:S02]  /*f560*/  FSEL R99, R84, RZ, !P4 ;  /* 0x000000ff54637208 */ /* 0x000fe40006000000 */
[----:B------:R-:W-:Y:S02]  /*f570*/  @P1 PRMT R84, R82, 0x7632, R84 ;  /* 0x0000763252541816 */ /* 0x000fe40000000054 */
[----:B------:R-:W-:Y:S01]  /*f580*/  ISETP.NE.AND P4, PT, R89, 0x1, PT ;  /* 0x000000015900780c */ /* 0x000fe20003f85270 */
[----:B------:R-:W-:Y:S02]  /*f590*/  FADD.FTZ R86, R86, R99 ;  /* 0x0000006356567221 */ /* 0x000fe40000010000 */
[----:B------:R-:W-:-:S04]  /*f5a0*/  @P1 IMAD.U32 R85, R84, 0x10000, RZ ;  /* 0x0001000054551824 */ /* 0x000fc800078e00ff */
        /* <DEDUP_REMOVED lines=13> */
.L_x_338:
        /* <DEDUP_REMOVED lines=13> */
.L_x_340:
[----:B------:R-:W-:Y:S05]  /*f750*/  BSYNC.RECONVERGENT B2 ;  /* 0x0000000000027941 */ /* 0x000fea0003800200 */
.L_x_339:
        /* <DEDUP_REMOVED lines=57> */
.L_x_337:
[----:B------:R-:W-:Y:S05]  /*faf0*/  BSYNC.RECONVERGENT B1 ;  /* 0x0000000000017941 */ /* 0x000fea0003800200 */
.L_x_336:
[----:B------:R-:W-:Y:S01]  /*fb00*/  I2FP.F32.U32 R85, R85 ;  /* 0x0000005500557245 */ /* 0x000fe20000201000 */
[C---:B------:R-:W-:Y:S01]  /*fb10*/  IMAD.U32 R84, R87.reuse, 0x10000, RZ ;  /* 0x0001000057547824 */ /* 0x040fe200078e00ff */
        /* <DEDUP_REMOVED lines=19> */
.L_x_343:
        /* <DEDUP_REMOVED lines=13> */
.L_x_345:
[----:B------:R-:W-:Y:S05]  /*fd20*/  BSYNC.RECONVERGENT B2 ;  /* 0x0000000000027941 */ /* 0x000fea0003800200 */
.L_x_344:
        /* <DEDUP_REMOVED lines=57> */
.L_x_342:
[----:B------:R-:W-:Y:S05]  /*100c0*/  BSYNC.RECONVERGENT B1 ;  /* 0x0000000000017941 */ /* 0x000fea0003800200 */
.L_x_341:
        /* <DEDUP_REMOVED lines=14> */
[--C-:B------:R-:W-:Y:S01]  /*101b0*/  @!P1 IMAD.MOV.U32 R133, RZ, RZ, R114.reuse ;  /* 0x000000ffff859224 */ /* 0x100fe200078e0072 */
[----:B------:R-:W-:-:S04]  /*101c0*/  PRMT R114, R84, 0x7610, R114 ;  /* 0x0000761054727816 */ /* 0x000fc80000000072 */
        /* <DEDUP_REMOVED lines=10> */
.L_x_348:
        /* <DEDUP_REMOVED lines=13> */
.L_x_350:
[----:B------:R-:W-:Y:S05]  /*10340*/  BSYNC.RECONVERGENT B2 ;  /* 0x0000000000027941 */ /* 0x000fea0003800200 */
.L_x_349:
        /* <DEDUP_REMOVED lines=51> */
[----:B------:R-:W-:-:S03]  /*10680*/  MOV R4, R88 ;  /* 0x0000005800047202 */ /* 0x000fc60000000f00 */
[----:B------:R-:W-:Y:S01]  /*10690*/  HFMA2 R88, -RZ, RZ, 0, 0 ;  /* 0x00000000ff587431 */ /* 0x000fe200000001ff */
[----:B------:R-:W-:Y:S02]  /*106a0*/  LOP3.LUT R100, R87, R100, R89, 0x96, !PT ;  /* 0x0000006457647212 */ /* 0x000fe400078e9659 */
[----:B------:R-:W-:Y:S01]  /*106b0*/  LOP3.LUT R101, R101, R86, R85, 0x96, !PT ;  /* 0x0000005665657212 */ /* 0x000fe200078e9655 */
[----:B------:R-:W-:Y:S02]  /*106c0*/  IMAD.MOV.U32 R85, RZ, RZ, R90 ;  /* 0x000000ffff557224 */ /* 0x000fe400078e005a */
[----:B------:R-:W-:-:S07]  /*106d0*/  IMAD.MOV.U32 R90, RZ, RZ, R84 ;  /* 0x000000ffff5a7224 */ /* 0x000fce00078e0054 */
.L_x_347:
[----:B------:R-:W-:Y:S05]  /*106e0*/  BSYNC.RECONVERGENT B1 ;  /* 0x0000000000017941 */ /* 0x000fea0003800200 */
.L_x_346:
        /* <DEDUP_REMOVED lines=20> */
.L_x_353:
        /* <DEDUP_REMOVED lines=15> */
.L_x_355:
[----:B------:R-:W-:Y:S05]  /*10920*/  BSYNC.RECONVERGENT B2 ;  /* 0x0000000000027941 */ /* 0x000fea0003800200 */
.L_x_354:
        /* <DEDUP_REMOVED lines=45> */
[----:B------:R-:W-:Y:S02]  /*10c00*/  LOP3.LUT R89, R89, R100, R87, 0x96, !PT ;  /* 0x0000006459597212 */ /* 0x000fe400078e9657 */
[C---:B------:R-:W-:Y:S01]  /*10c10*/  IADD3 R87, PT, PT, R142.reuse, -0x700cb87f, RZ ;  /* 0x8ff347818e577810 */ /* 0x040fe20007ffe0ff */
[----:B------:R-:W-:Y:S02]  /*10c20*/  VIADD R85, R142, 0xf1bbcdc8 ;  /* 0xf1bbcdc88e557836 */ /* 0x000fe40000000000 */
[----:B------:R-:W-:-:S03]  /*10c30*/  IMAD.MOV.U32 R99, RZ, RZ, RZ ;  /* 0x000000ffff637224 */ /* 0x000fc600078e00ff */
[----:B------:R-:W-:Y:S01]  /*10c40*/  LOP3.LUT R85, R85, R88, R161, 0x96, !PT ;  /* 0x0000005855557212 */ /* 0x000fe200078e96a1 */
[----:B------:R-:W-:-:S04]  /*10c50*/  IMAD.WIDE.U32 R88, R89, -0x326172a9, RZ ;  /* 0xcd9e8d5759587825 */ /* 0x000fc800078e00ff */
[----:B------:R-:W-:Y:S01]  /*10c60*/  IMAD.WIDE.U32 R84, R85, -0x2daee0ad, RZ ;  /* 0xd2511f5355547825 */ /* 0x000fe200078e00ff */
[----:B------:R-:W-:-:S03]  /*10c70*/  LOP3.LUT R100, R87, R160, R89, 0x96, !PT ;  /* 0x000000a057647212 */ /* 0x000fc600078e9659 */
[----:B------:R-:W-:Y:S01]  /*10c80*/  IMAD.MOV.U32 R4, RZ, RZ, R88 ;  /* 0x000000ffff047224 */ /* 0x000fe200078e0058 */
[----:B------:R-:W-:Y:S02]  /*10c90*/  LOP3.LUT R101, R101, R86, R85, 0x96, !PT ;  /* 0x0000005665657212 */ /* 0x000fe400078e9655 */
[----:B------:R-:W-:Y:S01]  /*10ca0*/  MOV R86, R90 ;  /* 0x0000005a00567202 */ /* 0x000fe20000000f00 */
[----:B------:R-:W-:-:S07]  /*10cb0*/  IMAD.MOV.U32 R90, RZ, RZ, R84 ;  /* 0x000000ffff5a7224 */ /* 0x000fce00078e0054 */
.L_x_352:
[----:B------:R-:W-:Y:S05]  /*10cc0*/  BSYNC.RECONVERGENT B1 ;  /* 0x0000000000017941 */ /* 0x000fea0003800200 */
.L_x_351:
[----:B------:R-:W-:Y:S02]  /*10cd0*/  I2FP.F32.U32 R85, R86 ;  /* 0x0000005600557245 */ /* 0x000fe40000201000 */
[----:B------:R-:W-:Y:S02]  /*10ce0*/  PRMT R84, R79, 0x7632, R84 ;  /* 0x000076324f547816 */ /* 0x000fe40000000054 */
[----:B------:R-:W-:Y:S01]  /*10cf0*/  @P1 PRMT R86, R83, 0x7632, R86 ;  /* 0x0000763253561816 */ /* 0x000fe20000000056 */
[----:B------:R-:W-:Y:S01]  /*10d00*/  FFMA.FTZ R85, R85, R154, 1.1641532182693481445e-10 ;  /* 0x2f00000055557423 */ /* 0x000fe2000001009a */
[----:B------:R-:W-:-:S03]  /*10d10*/  SHF.L.U32 R84, R84, 0x10, RZ ;  /* 0x0000001054547819 */ /* 0x000fc600000006ff */
[----:B------:R-:W-:Y:S01]  /*10d20*/  @P1 IMAD.U32 R86, R86, 0x10000, RZ ;  /* 0x0001000056561824 */ /* 0x000fe200078e00ff */
[----:B------:R-:W-:Y:S01]  /*10d30*/  FSETP.GTU.FTZ.AND P6, PT, R85, R156, PT ;  /* 0x0000009c5500720b */ /* 0x000fe20003fdc000 */
[----:B------:R-:W-:Y:S01]  /*10d40*/  FMUL.FTZ R84, R84, R155 ;  /* 0x0000009b54547220 */ /* 0x000fe20000410000 */
[----:B------:R-:W-:Y:S02]  /*10d50*/  PRMT R85, R153, 0x5410, R152 ;  /* 0x0000541099557816 */ /* 0x000fe40000000098 */
[----:B------:R-:W-:Y:S02]  /*10d60*/  SEL R115, RZ, 0x1, P6 ;  /* 0x00000001ff737807 */ /* 0x000fe40003000000 */
[----:B------:R-:W-:-:S05]  /*10d70*/  FSEL R84, R84, RZ, !P6 ;  /* 0x000000ff54547208 */ /* 0x000fca0007000000 */
[----:B------:R-:W-:Y:S01]  /*10d80*/  FADD.FTZ R159, R159, R84 ;  /* 0x000000549f9f7221 */ /* 0x000fe20000010000 */
[----:B------:R-:W-:-:S03]  /*10d90*/  PRMT R84, R147, 0x5410, R148 ;  /* 0x0000541093547816 */ /* 0x000fc60000000094 */
[----:B------:R-:W-:Y:S01]  /*10da0*/  @P1 FADD.FTZ R137, R159, R86 ;  /* 0x000000569f891221 */ /* 0x000fe20000010000 */
[----:B------:R-:W-:Y:S01]  /*10db0*/  @!P1 IMAD.MOV.U32 R137, RZ, RZ, R159 ;  /* 0x000000ffff899224 */ /* 0x000fe200078e009f */
[----:B------:R-:W-:-:S04]  /*10dc0*/  PRMT R86, R157, 0x5410, R158 ;  /* 0x000054109d567816 */ /* 0x000fc8000000009e */
[----:B------:R-:W-:-:S04]  /*10dd0*/  F2FP.BF16.F32.PACK_AB R87, RZ, R137 ;  /* 0x00000089ff57723e */ /* 0x000fc800000010ff */
[----:B------:R-:W-:Y:S01]  /*10de0*/  PRMT R87, R151, 0x5410, R87 ;  /* 0x0000541097577816 */ /* 0x000fe20000000057 */
[----:B------:R-:W-:Y:S06]  /*10df0*/  BRA `(.L_x_356) ;  /* 0x0000003000b47947 */ /* 0x000fec0003800000 */
.L_x_275:
[----:B------:R-:W-:Y:S01]  /*10e00*/  ISETP.NE.AND P2, PT, R99, 0x1, PT ;  /* 0x000000016300780c */ /* 0x000fe20003f45270 */
[----:B------:R-:W-:Y:S01]  /*10e10*/  BSSY.RECONVERGENT B1, `(.L_x_357) ;  /* 0x0000059000017945 */ /* 0x000fe20003800200 */
[----:B------:R-:W-:Y:S02]  /*10e20*/  HFMA2 R120, -RZ, RZ, 0, 1.1920928955078125e-07 ;  /* 0x00000002ff787431 */ /* 0x000fe400000001ff */
[----:B0-----:R-:W-:Y:S02]  /*10e30*/  IMAD.MOV.U32 R88, RZ, RZ, R4 ;  /* 0x000000ffff587224 */ /* 0x001fe400078e0004 */
[----:B------:R-:W-:-:S07]  /*10e40*/  IMAD.MOV.U32 R90, RZ, RZ, R140 ;  /* 0x000000ffff5a7224 */ /* 0x000fce00078e008c */
[----:B------:R-:W-:Y:S05]  /*10e50*/  @!P2 BRA `(.L_x_358) ;  /* 0x000000040050a947 */ /* 0x000fea0003800000 */
        /* <DEDUP_REMOVED lines=10> */
.L_x_359:
        /* <DEDUP_REMOVED lines=13> */
.L_x_361:
[----:B------:R-:W-:Y:S05]  /*10fd0*/  BSYNC.RECONVERGENT B2 ;  /* 0x0000000000027941 */ /* 0x000fea0003800200 */
.L_x_360:
        /* <DEDUP_REMOVED lines=44> */
[----:B------:R-:W-:-:S03]  /*112a0*/  IMAD.WIDE.U32 R88, R89, -0x2daee0ad, RZ ;  /* 0xd2511f5359587825 */ /* 0x000fc600078e00ff */
[----:B------:R-:W-:Y:S01]  /*112b0*/  LOP3.LUT R100, R99, R100, R121, 0x96, !PT ;  /* 0x0000006463647212 */ /* 0x000fe200078e9679 */
[----:B------:R-:W-:Y:S01]  /*112c0*/  VIADD R91, R142, 0xf1bbcdc8 ;  /* 0xf1bbcdc88e5b7836 */ /* 0x000fe20000000000 */
        /* <DEDUP_REMOVED lines=9> */
[----:B------:R-:W-:Y:S02]  /*11360*/  IMAD.MOV.U32 R4, RZ, RZ, R120 ;  /* 0x000000ffff047224 */ /* 0x000fe400078e0078 */
[----:B------:R-:W-:Y:S01]  /*11370*/  HFMA2 R120, -RZ, RZ, 0, 0 ;  /* 0x00000000ff787431 */ /* 0x000fe200000001ff */
[----:B------:R-:W-:Y:S01]  /*11380*/  LOP3.LUT R101, R101, R88, R91, 0x96, !PT ;  /* 0x0000005865657212 */ /* 0x000fe200078e965b */
[----:B------:R-:W-:-:S07]  /*11390*/  IMAD.MOV.U32 R88, RZ, RZ, R140 ;  /* 0x000000ffff587224 */ /* 0x000fce00078e008c */
.L_x_358:
[----:B------:R-:W-:Y:S05]  /*113a0*/  BSYNC.RECONVERGENT B1 ;  /* 0x0000000000017941 */ /* 0x000fea0003800200 */
.L_x_357:
[----:B------:R-:W0:Y:S01]  /*113b0*/  LDC R152, c[0x0][0x408] ;  /* 0x00010200ff987b82 */ /* 0x000e220000000800 */
[----:B------:R-:W-:Y:S01]  /*113c0*/  I2FP.F32.U32 R88, R88 ;  /* 0x0000005800587245 */ /* 0x000fe20000201000 */
[----:B------:R-:W-:Y:S01]  /*113d0*/  IMAD.MOV.U32 R137, RZ, RZ, 0x2f800000 ;  /* 0x2f800000ff897424 */ /* 0x000fe200078e00ff */
[----:B------:R-:W-:Y:S01]  /*113e0*/  ISETP.NE.AND P3, PT, R120, 0x1, PT ;  /* 0x000000017800780c */ /* 0x000fe20003f65270 */
[----:B-----5:R-:W-:Y:S01]  /*113f0*/  IMAD.U32 R89, R84, 0x10000, RZ ;  /* 0x0001000054597824 */ /* 0x020fe200078e00ff */
[----:B------:R-:W-:Y:S01]  /*11400*/  @P1 SHF.L.U32 R91, R80, 0x10, RZ ;  /* 0x00000010505b1819 */ /* 0x000fe200000006ff */
[----:B------:R-:W-:Y:S01]  /*11410*/  FFMA.FTZ R88, R88, R137, 1.1641532182693481445e-10 ;  /* 0x2f00000058587423 */ /* 0x000fe20000010089 */
[----:B------:R-:W-:Y:S01]  /*11420*/  BSSY.RECONVERGENT B1, `(.L_x_362) ;  /* 0x0000060000017945 */ /* 0x000fe20003800200 */
[----:B------:R-:W1:Y:S01]  /*11430*/  LDC R151, c[0x0][0x404] ;  /* 0x00010100ff977b82 */ /* 0x000e620000000800 */
[----:B------:R-:W-:Y:S01]  /*11440*/  PRMT R84, R84, 0x7632, R84 ;  /* 0x0000763254547816 */ /* 0x000fe20000000054 */
[----:B------:R-:W-:-:S02]  /*11450*/  IMAD.MOV.U32 R99, RZ, RZ, 0x2 ;  /* 0x00000002ff637424 */ /* 0x000fc400078e00ff */
[----:B0-----:R-:W-:Y:S01]  /*11460*/  FMUL.FTZ R89, R89, R152 ;  /* 0x0000009859597220 */ /* 0x001fe20000410000 */
[----:B-1----:R-:W-:-:S04]  /*11470*/  FSETP.GTU.FTZ.AND P2, PT, R88, R151, PT ;  /* 0x000000975800720b */ /* 0x002fc80003f5c000 */
[----:B------:R-:W-:Y:S01]  /*11480*/  FSEL R116, R89, RZ, !P2 ;  /* 0x000000ff59747208 */ /* 0x000fe20005000000 */
[----:B------:R-:W-:Y:S01]  /*11490*/  IMAD.MOV.U32 R89, RZ, RZ, R4 ;  /* 0x000000ffff597224 */ /* 0x000fe200078e0004 */
[----:B------:R-:W-:-:S03]  /*114a0*/  PLOP3.LUT P2, PT, P2, PT, PT, 0x8, 0x80 ;  /* 0x000000000080781c */ /* 0x000fc6000174e170 */
[----:B------:R-:W-:Y:S01]  /*114b0*/  @P1 FADD.FTZ R116, R91, R116 ;  /* 0x000000745b741221 */ /* 0x000fe20000010000 */
[----:B------:R-:W-:-:S04]  /*114c0*/  P2R R140, PR, RZ, 0x4 ;  /* 0x00000004ff8c7803 */ /* 0x000fc80000000000 */
        /* <DEDUP_REMOVED lines=10> */
.L_x_364:
        /* <DEDUP_REMOVED lines=13> */
.L_x_366:
[----:B------:R-:W-:Y:S05]  /*11640*/  BSYNC.RECONVERGENT B2 ;  /* 0x0000000000027941 */ /* 0x000fea0003800200 */
.L_x_365:
        /* <DEDUP_REMOVED lines=15> */
[----:B------:R-:W-:-:S03]  /*11740*/  LOP3.LUT R126, R89, R88, R101, 0x96, !PT ;  /* 0x00000058597e7212 */ /* 0x000fc600078e9665 */
        /* <DEDUP_REMOVED lines=37> */
[----:B------:R-:W-:Y:S01]  /*119a0*/  IADD3 R91, PT, PT, R142, -0x700cb87f, RZ ;  /* 0x8ff347818e5b7810 */ /* 0x000fe20007ffe0ff */
[----:B------:R-:W-:Y:S01]  /*119b0*/  IMAD.MOV.U32 R99, RZ, RZ, RZ ;  /* 0x000000ffff637224 */ /* 0x000fe200078e00ff */
[----:B------:R-:W-:Y:S01]  /*119c0*/  LOP3.LUT R101, R101, R120, R89, 0x96, !PT ;  /* 0x0000007865657212 */ /* 0x000fe200078e9659 */
[----:B------:R-:W-:Y:S01]  /*119d0*/  IMAD.WIDE.U32 R126, R126, -0x326172a9, RZ ;  /* 0xcd9e8d577e7e7825 */ /* 0x000fe200078e00ff */
[----:B------:R-:W-:-:S03]  /*119e0*/  MOV R89, R90 ;  /* 0x0000005a00597202 */ /* 0x000fc60000000f00 */
[----:B------:R-:W-:Y:S01]  /*119f0*/  IMAD.MOV.U32 R4, RZ, RZ, R126 ;  /* 0x000000ffff047224 */ /* 0x000fe200078e007e */
[----:B------:R-:W-:Y:S01]  /*11a00*/  LOP3.LUT R100, R91, R100, R127, 0x96, !PT ;  /* 0x000000645b647212 */ /* 0x000fe200078e967f */
[----:B------:R-:W-:-:S07]  /*11a10*/  IMAD.MOV.U32 R90, RZ, RZ, R88 ;  /* 0x000000ffff5a7224 */ /* 0x000fce00078e0058 */
.L_x_363:
[----:B------:R-:W-:Y:S05]  /*11a20*/  BSYNC.RECONVERGENT B1 ;  /* 0x0000000000017941 */ /* 0x000fea0003800200 */
.L_x_362:
[----:B------:R-:W-:Y:S01]  /*11a30*/  I2FP.F32.U32 R88, R89 ;  /* 0x0000005900587245 */ /* 0x000fe20000201000 */
[----:B------:R-:W-:Y:S01]  /*11a40*/  BSSY.RECONVERGENT B1, `(.L_x_367) ;  /* 0x0000063000017945 */ /* 0x000fe20003800200 */
[----:B------:R-:W-:Y:S02]  /*11a50*/  SHF.L.U32 R89, R84, 0x10, RZ ;  /* 0x0000001054597819 */ /* 0x000fe400000006ff */
[----:B------:R-:W-:Y:S01]  /*11a60*/  ISETP.NE.AND P2, PT, R99, 0x1, PT ;  /* 0x000000016300780c */ /* 0x000fe20003f45270 */
[----:B------:R-:W-:Y:S01]  /*11a70*/  FFMA.FTZ R88, R88, R137, 1.1641532182693481445e-10 ;  /* 0x2f00000058587423 */ /* 0x000fe20000010089 */
[----:B------:R-:W-:Y:S01]  /*11a80*/  @P1 PRMT R84, R80, 0x7632, R84 ;  /* 0x0000763250541816 */ /* 0x000fe20000000054 */
[----:B------:R-:W-:-:S03]  /*11a90*/  FMUL.FTZ R89, R89, R152 ;  /* 0x0000009859597220 */ /* 0x000fc60000410000 */
[----:B------:R-:W-:Y:S01]  /*11aa0*/  FSETP.GTU.FTZ.AND P3, PT, R88, R151, PT ;  /* 0x000000975800720b */ /* 0x000fe20003f7c000 */
[----:B------:R-:W-:Y:S01]  /*11ab0*/  @P1 IMAD.U32 R91, R84, 0x10000, RZ ;  /* 0x00010000545b1824 */ /* 0x000fe200078e00ff */
[----:B------:R-:W-:Y:S01]  /*11ac0*/  MOV R84, R4 ;  /* 0x0000000400547202 */ /* 0x000fe20000000f00 */
[----:B------:R-:W-:Y:S01]  /*11ad0*/  IMAD.MOV.U32 R88, RZ, RZ, 0x2 ;  /* 0x00000002ff587424 */ /* 0x000fe200078e00ff */
[----:B------:R-:W-:Y:S02]  /*11ae0*/  FSEL R120, R89, RZ, !P3 ;  /* 0x000000ff59787208 */ /* 0x000fe40005800000 */
        /* <DEDUP_REMOVED lines=13> */
.L_x_369:
        /* <DEDUP_REMOVED lines=13> */
.L_x_371:
[----:B------:R-:W-:Y:S05]  /*11c90*/  BSYNC.RECONVERGENT B2 ;  /* 0x0000000000027941 */ /* 0x000fea0003800200 */
.L_x_370:
[----:B------:R-:W-:Y:S01]  /*11ca0*/  IMAD.WIDE.U32 R100, R106, -0x326172a9, RZ ;  /* 0xcd9e8d576a647825 */ /* 0x000fe200078e00ff */
[----:B------:R-:W-:Y:S02]  /*11cb0*/  LOP3.LUT R88, R3, R127, R143, 0x96, !PT ;  /* 0x0000007f03587212 */ /* 0x000fe400078e968f */
[----:B------:R-:W-:Y:S01]  /*11cc0*/  IADD3 R99, PT, PT, R142, -0x61c88647, RZ ;  /* 0x9e3779b98e637810 */ /* 0x000fe20007ffe0ff */
[----:B------:R-:W-:Y:S01]  /*11cd0*/  IMAD.MOV.U32 R84, RZ, RZ, R90 ;  /* 0x000000ffff547224 */ /* 0x000fe200078e005a */
        /* <DEDUP_REMOVED lines=57> */
.L_x_368:
[----:B------:R-:W-:Y:S05]  /*12070*/  BSYNC.RECONVERGENT B1 ;  /* 0x0000000000017941 */ /* 0x000fea0003800200 */
.L_x_367:
[----:B------:R-:W-:Y:S01]  /*12080*/  I2FP.F32.U32 R84, R84 ;  /* 0x0000005400547245 */ /* 0x000fe20000201000 */
[C---:B------:R-:W-:Y:S01]  /*12090*/  IMAD.U32 R89, R85.reuse, 0x10000, RZ ;  /* 0x0001000055597824 */ /* 0x040fe200078e00ff */
[----:B------:R-:W-:Y:S01]  /*120a0*/  BSSY.RECONVERGENT B1, `(.L_x_372) ;  /* 0x0000062000017945 */ /* 0x000fe20003800200 */
[----:B------:R-:W-:Y:S01]  /*120b0*/  PRMT R99, R85, 0x7632, R99 ;  /* 0x0000763255637816 */ /* 0x000fe20000000063 */
[----:B------:R-:W-:Y:S02]  /*120c0*/  IMAD.MOV.U32 R85, RZ, RZ, R4 ;  /* 0x000000ffff557224 */ /* 0x000fe400078e0004 */
[----:B------:R-:W-:Y:S01]  /*120d0*/  FFMA.FTZ R84, R84, R137, 1.1641532182693481445e-10 ;  /* 0x2f00000054547423 */ /* 0x000fe20000010089 */
[----:B------:R-:W-:-:S04]  /*120e0*/  FMUL.FTZ R89, R89, R152 ;  /* 0x0000009859597220 */ /* 0x000fc80000410000 */
[----:B------:R-:W-:Y:S01]  /*120f0*/  FSETP.GTU.FTZ.AND P2, PT, R84, R151, PT ;  /* 0x000000975400720b */ /* 0x000fe20003f5c000 */
[----:B------:R-:W-:-:S03]  /*12100*/  @P1 IMAD.U32 R84, R81, 0x10000, RZ ;  /* 0x0001000051541824 */ /* 0x000fc600078e00ff */
[----:B------:R-:W-:Y:S02]  /*12110*/  FSEL R121, R89, RZ, !P2 ;  /* 0x000000ff59797208 */ /* 0x000fe40005000000 */
[----:B------:R-:W-:Y:S02]  /*12120*/  PLOP3.LUT P3, PT, P2, PT, PT, 0x8, 0x80 ;  /* 0x000000000080781c */ /* 0x000fe4000176e170 */
[----:B------:R-:W-:Y:S01]  /*12130*/  ISETP.NE.AND P2, PT, R88, 0x1, PT ;  /* 0x000000015800780c */ /* 0x000fe20003f45270 */
[----:B------:R-:W-:Y:S01]  /*12140*/  @P1 FADD.FTZ R121, R84, R121 ;  /* 0x0000007954791221 */ /* 0x000fe20000010000 */
[----:B------:R-:W-:Y:S02]  /*12150*/  MOV R89, 0x2 ;  /* 0x0000000200597802 */ /* 0x000fe40000000f00 */
[----:B------:R-:W-:Y:S02]  /*12160*/  P2R R145, PR, RZ, 0x8 ;  /* 0x00000008ff917803 */ /* 0x000fe40000000000 */
        /* <DEDUP_REMOVED lines=10> */
.L_x_374:
        /* <DEDUP_REMOVED lines=13> */
.L_x_376:
[----:B------:R-:W-:Y:S05]  /*122e0*/  BSYNC.RECONVERGENT B2 ;  /* 0x0000000000027941 */ /* 0x000fea0003800200 */
.L_x_375:
        /* <DEDUP_REMOVED lines=61> */
.L_x_373:
[----:B------:R-:W-:Y:S05]  /*126c0*/  BSYNC.RECONVERGENT B1 ;  /* 0x0000000000017941 */ /* 0x000fea0003800200 */
.L_x_372:
[----:B------:R-:W-:Y:S01]  /*126d0*/  I2FP.F32.U32 R84, R85 ;  /* 0x0000005500547245 */ /* 0x000fe20000201000 */
[----:B------:R-:W-:Y:S01]  /*126e0*/  IMAD.U32 R99, R99, 0x10000, RZ ;  /* 0x0001000063637824 */ /* 0x000fe200078e00ff */
[----:B------:R-:W-:Y:S01]  /*126f0*/  @P1 PRMT R85, R81, 0x7632, R85 ;  /* 0x0000763251551816 */ /* 0x000fe20000000055 */
[----:B------:R-:W-:Y:S02]  /*12700*/  BSSY.RECONVERGENT B1, `(.L_x_377) ;  /* 0x0000061000017945 */ /* 0x000fe40003800200 */
[----:B------:R-:W-:Y:S01]  /*12710*/  FFMA.FTZ R84, R84, R137, 1.1641532182693481445e-10 ;  /* 0x2f00000054547423 */ /* 0x000fe20000010089 */
[----:B------:R-:W-:Y:S01]  /*12720*/  FMUL.FTZ R99, R99, R152 ;  /* 0x0000009863637220 */ /* 0x000fe20000410000 */
[----:B------:R-:W-:-:S03]  /*12730*/  @P1 SHF.L.U32 R85, R85, 0x10, RZ ;  /* 0x0000001055551819 */ /* 0x000fc600000006ff */
[----:B------:R-:W-:-:S04]  /*12740*/  FSETP.GTU.FTZ.AND P2, PT, R84, R151, PT ;  /* 0x000000975400720b */ /* 0x000fc80003f5c000 */
[----:B------:R-:W-:Y:S01]  /*12750*/  FSEL R126, R99, RZ, !P2 ;  /* 0x000000ff637e7208 */ /* 0x000fe20005000000 */
[----:B------:R-:W-:Y:S01]  /*12760*/  IMAD.MOV.U32 R99, RZ, RZ, 0x2 ;  /* 0x00000002ff637424 */ /* 0x000fe200078e00ff */
[----:B------:R-:W-:Y:S02]  /*12770*/  PLOP3.LUT P3, PT, P2, PT, PT, 0x8, 0x80 ;  /* 0x000000000080781c */ /* 0x000fe4000176e170 */
[----:B------:R-:W-:Y:S01]  /*12780*/  ISETP.NE.AND P2, PT, R89, 0x1, PT ;  /* 0x000000015900780c */ /* 0x000fe20003f45270 */
[----:B------:R-:W-:Y:S01]  /*12790*/  @P1 FADD.FTZ R126, R85, R126 ;  /* 0x0000007e557e1221 */ /* 0x000fe20000010000 */
[----:B------:R-:W-:Y:S01]  /*127a0*/  IMAD.MOV.U32 R85, RZ, RZ, R4 ;  /* 0x000000ffff557224 */ /* 0x000fe200078e0004 */
[----:B------:R-:W-:-:S03]  /*127b0*/  P2R R146, PR, RZ, 0x8 ;  /* 0x00000008ff927803 */ /* 0x000fc60000000000 */
[----:B------:R-:W-:-:S07]  /*127c0*/  F2FP.BF16.F32.PACK_AB R149, RZ, R126 ;  /* 0x0000007eff95723e */ /* 0x000fce00000010ff */
        /* <DEDUP_REMOVED lines=9> */
.L_x_379:
        /* <DEDUP_REMOVED lines=13> */
.L_x_381:
[----:B------:R-:W-:Y:S05]  /*12930*/  BSYNC.RECONVERGENT B2 ;  /* 0x0000000000027941 */ /* 0x000fea0003800200 */
.L_x_380:
        /* <DEDUP_REMOVED lines=61> */
.L_x_378:
[----:B------:R-:W-:Y:S05]  /*12d10*/  BSYNC.RECONVERGENT B1 ;  /* 0x0000000000017941 */ /* 0x000fea0003800200 */
.L_x_377:
[----:B------:R-:W-:Y:S01]  /*12d20*/  I2FP.F32.U32 R84, R85 ;  /* 0x0000005500547245 */ /* 0x000fe20000201000 */
[----:B------:R-:W-:Y:S01]  /*12d30*/  @P1 IMAD.U32 R88, R82, 0x10000, RZ ;  /* 0x0001000052581824 */ /* 0x000fe200078e00ff */
[----:B------:R-:W-:Y:S01]  /*12d40*/  SHF.L.U32 R85, R86, 0x10, RZ ;  /* 0x0000001056557819 */ /* 0x000fe200000006ff */
[----:B------:R-:W-:Y:S01]  /*12d50*/  BSSY.RECONVERGENT B1, `(.L_x_382) ;  /* 0x0000060000017945 */ /* 0x000fe20003800200 */
[----:B------:R-:W-:Y:S01]  /*12d60*/  ISETP.NE.AND P3, PT, R99, 0x1, PT ;  /* 0x000000016300780c */ /* 0x000fe20003f65270 */
[----:B------:R-:W-:Y:S01]  /*12d70*/  FFMA.FTZ R84, R84, R137, 1.1641532182693481445e-10 ;  /* 0x2f00000054547423 */ /* 0x000fe20000010089 */
[----:B------:R-:W-:Y:S01]  /*12d80*/  PRMT R86, R86, 0x7632, R86 ;  /* 0x0000763256567816 */ /* 0x000fe20000000056 */
[----:B------:R-:W-:-:S03]  /*12d90*/  FMUL.FTZ R85, R85, R152 ;  /* 0x0000009855557220 */ /* 0x000fc60000410000 */
[----:B------:R-:W-:-:S04]  /*12da0*/  FSETP.GTU.FTZ.AND P2, PT, R84, R151, PT ;  /* 0x000000975400720b */ /* 0x000fc80003f5c000 */
[----:B------:R-:W-:Y:S02]  /*12db0*/  FSEL R127, R85, RZ, !P2 ;  /* 0x000000ff557f7208 */ /* 0x000fe40005000000 */
[----:B------:R-:W-:Y:S02]  /*12dc0*/  MOV R85, R4 ;  /* 0x0000000400557202 */ /* 0x000fe40000000f00 */
[----:B------:R-:W-:Y:S01]  /*12dd0*/  PLOP3.LUT P2, PT, P2, PT, PT, 0x8, 0x80 ;  /* 0x000000000080781c */ /* 0x000fe2000174e170 */
[----:B------:R-:W-:Y:S01]  /*12de0*/  @P1 FADD.FTZ R127, R88, R127 ;  /* 0x0000007f587f1221 */ /* 0x000fe20000010000 */
[----:B------:R-:W-:-:S04]  /*12df0*/  IMAD.MOV.U32 R88, RZ, RZ, 0x2 ;  /* 0x00000002ff587424 */ /* 0x000fc800078e00ff */
        /* <DEDUP_REMOVED lines=10> */
.L_x_384:
        /* <DEDUP_REMOVED lines=13> */
.L_x_386:
[----:B------:R-:W-:Y:S05]  /*12f70*/  BSYNC.RECONVERGENT B2 ;  /* 0x0000000000027941 */ /* 0x000fea0003800200 */
.L_x_385:
        /* <DEDUP_REMOVED lines=61> */
.L_x_383:
[----:B------:R-:W-:Y:S05]  /*13350*/  BSYNC.RECONVERGENT B1 ;  /* 0x0000000000017941 */ /* 0x000fea0003800200 */
.L_x_382:
[----:B------:R-:W-:Y:S01]  /*13360*/  I2FP.F32.U32 R84, R85 ;  /* 0x0000005500547245 */ /* 0x000fe20000201000 */
[----:B------:R-:W-:Y:S01]  /*13370*/  IMAD.U32 R85, R86, 0x10000, RZ ;  /* 0x0001000056557824 */ /* 0x000fe200078e00ff */
[----:B------:R-:W-:Y:S01]  /*13380*/  ISETP.NE.AND P4, PT, R88, 0x1, PT ;  /* 0x000000015800780c */ /* 0x000fe20003f85270 */
[----:B------:R-:W-:Y:S01]  /*13390*/  BSSY.RECONVERGENT B1, `(.L_x_387) ;  /* 0x0000060000017945 */ /* 0x000fe20003800200 */
[----:B------:R-:W-:Y:S01]  /*133a0*/  @P1 PRMT R86, R82, 0x7632, R86 ;  /* 0x0000763252561816 */ /* 0x000fe20000000056 */
[----:B------:R-:W-:Y:S01]  /*133b0*/  FFMA.FTZ R84, R84, R137, 1.1641532182693481445e-10 ;  /* 0x2f00000054547423 */ /* 0x000fe20000010089 */
[----:B------:R-:W-:-:S03]  /*133c0*/  FMUL.FTZ R85, R85, R152 ;  /* 0x0000009855557220 */ /* 0x000fc60000410000 */
[----:B------:R-:W-:Y:S01]  /*133d0*/  @P1 IMAD.U32 R89, R86, 0x10000, RZ ;  /* 0x0001000056591824 */ /* 0x000fe200078e00ff */
[----:B------:R-:W-:-:S04]  /*133e0*/  FSETP.GTU.FTZ.AND P3, PT, R84, R151, PT ;  /* 0x000000975400720b */ /* 0x000fc80003f7c000 */
[----:B------:R-:W-:Y:S01]  /*133f0*/  FSEL R132, R85, RZ, !P3 ;  /* 0x000000ff55847208 */ /* 0x000fe20005800000 */
[----:B------:R-:W-:Y:S01]  /*13400*/  IMAD.MOV.U32 R85, RZ, RZ, R4 ;  /* 0x000000ffff557224 */ /* 0x000fe200078e0004 */
[----:B------:R-:W-:-:S03]  /*13410*/  PLOP3.LUT P3, PT, P3, PT, PT, 0x8, 0x80 ;  /* 0x000000000080781c */ /* 0x000fc60001f6e170 */
[----:B------:R-:W-:Y:S01]  /*13420*/  @P1 FADD.FTZ R132, R89, R132 ;  /* 0x0000008459841221 */ /* 0x000fe20000010000 */
[----:B------:R-:W-:-:S04]  /*13430*/  MOV R89, 0x2 ;  /* 0x0000000200597802 */ /* 0x000fc80000000f00 */
        /* <DEDUP_REMOVED lines=10> */
.L_x_389:
        /* <DEDUP_REMOVED lines=13> */
.L_x_391:
[----:B------:R-:W-:Y:S05]  /*135b0*/  BSYNC.RECONVERGENT B2 ;  /* 0x0000000000027941 */ /* 0x000fea0003800200 */
.L_x_390:
        /* <DEDUP_REMOVED lines=61> */
.L_x_388:
[----:B------:R-:W-:Y:S05]  /*13990*/  BSYNC.RECONVERGENT B1 ;  /* 0x0000000000017941 */ /* 0x000fea0003800200 */
.L_x_387:
[----:B------:R-:W-:Y:S01]  /*139a0*/  I2FP.F32.U32 R84, R85 ;  /* 0x0000005500547245 */ /* 0x000fe20000201000 */
[----:B------:R-:W-:Y:S01]  /*139b0*/  IMAD.U32 R85, R87, 0x10000, RZ ;  /* 0x0001000057557824 */ /* 0x000fe200078e00ff */
[----:B------:R-:W-:Y:S01]  /*139c0*/  ISETP.NE.AND P5, PT, R89, 0x1, PT ;  /* 0x000000015900780c */ /* 0x000fe20003fa5270 */
[----:B------:R-:W-:Y:S01]  /*139d0*/  BSSY.RECONVERGENT B1, `(.L_x_392) ;  /* 0x0000060000017945 */ /* 0x000fe20003800200 */
[----:B------:R-:W-:Y:S01]  /*139e0*/  @P1 SHF.L.U32 R86, R83, 0x10, RZ ;  /* 0x0000001053561819 */ /* 0x000fe200000006ff */
[----:B------:R-:W-:Y:S01]  /*139f0*/  FFMA.FTZ R84, R84, R137, 1.1641532182693481445e-10 ;  /* 0x2f00000054547423 */ /* 0x000fe20000010089 */
[----:B------:R-:W-:Y:S01]  /*13a00*/  FMUL.FTZ R85, R85, R152 ;  /* 0x0000009855557220 */ /* 0x000fe20000410000 */
[----:B------:R-:W-:Y:S01]  /*13a10*/  PRMT R156, R87, 0x7632, R156 ;  /* 0x00007632579c7816 */ /* 0x000fe2000000009c */
[----:B------:R-:W-:Y:S02]  /*13a20*/  IMAD.MOV.U32 R99, RZ, RZ, 0x2 ;  /* 0x00000002ff637424 */ /* 0x000fe400078e00ff */
[----:B------:R-:W-:-:S04]  /*13a30*/  FSETP.GTU.FTZ.AND P4, PT, R84, R151, PT ;  /* 0x000000975400720b */ /* 0x000fc80003f9c000 */
[----:B------:R-:W-:Y:S01]  /*13a40*/  FSEL R133, R85, RZ, !P4 ;  /* 0x000000ff55857208 */ /* 0x000fe20006000000 */
[----:B------:R-:W-:Y:S01]  /*13a50*/  IMAD.MOV.U32 R85, RZ, RZ, R4 ;  /* 0x000000ffff557224 */ /* 0x000fe200078e0004 */
[----:B------:R-:W-:-:S03]  /*13a60*/  PLOP3.LUT P4, PT, P4, PT, PT, 0x8, 0x80 ;  /* 0x000000000080781c */ /* 0x000fc6000278e170 */
[----:B------:R-:W-:-:S05]  /*13a70*/  @P1 FADD.FTZ R133, R86, R133 ;  /* 0x0000008556851221 */ /* 0x000fca0000010000 */
        /* <DEDUP_REMOVED lines=10> */
.L_x_394:
        /* <DEDUP_REMOVED lines=13> */
.L_x_396:
[----:B------:R-:W-:Y:S05]  /*13bf0*/  BSYNC.RECONVERGENT B2 ;  /* 0x0000000000027941 */ /* 0x000fea0003800200 */
.L_x_395:
        /* <DEDUP_REMOVED lines=35> */
[C---:B------:R-:W-:Y:S02]  /*13e30*/  IADD3 R89, PT, PT, R143.reuse, 0x646e171e, RZ ;  /* 0x646e171e8f597810 */ /* 0x040fe40007ffe0ff */
[----:B------:R-:W-:Y:S01]  /*13e40*/  IADD3 R99, PT, PT, R143, 0x1fd5c5a3, RZ ;  /* 0x1fd5c5a38f637810 */ /* 0x000fe20007ffe0ff */
[----:B------:R-:W-:Y:S01]  /*13e50*/  IMAD.WIDE.U32 R86, R86, -0x326172a9, RZ ;  /* 0xcd9e8d5756567825 */ /* 0x000fe200078e00ff */
[----:B------:R-:W-:-:S04]  /*13e60*/  LOP3.LUT R89, R89, R88, R101, 0x96, !PT ;  /* 0x0000005859597212 */ /* 0x000fc800078e9665 */
[----:B------:R-:W-:Y:S01]  /*13e70*/  LOP3.LUT R88, R85, R84, R87, 0x96, !PT ;  /* 0x0000005455587212 */ /* 0x000fe200078e9657 */
[----:B------:R-:W-:-:S04]  /*13e80*/  IMAD.WIDE.U32 R84, R89, -0x326172a9, RZ ;  /* 0xcd9e8d5759547825 */ /* 0x000fc800078e00ff */
[----:B------:R-:W-:-:S04]  /*13e90*/  IMAD.WIDE.U32 R88, R88, -0x2daee0ad, RZ ;  /* 0xd2511f5358587825 */ /* 0x000fc800078e00ff */
[----:B------:R-:W-:Y:S01]  /*13ea0*/  VIADD R87, R142, 0x5384540f ;  /* 0x5384540f8e577836 */ /* 0x000fe20000000000 */
[----:B------:R-:W-:Y:S01]  /*13eb0*/  LOP3.LUT R100, R99, R100, R89, 0x96, !PT ;  /* 0x0000006463647212 */ /* 0x000fe200078e9659 */
[----:B------:R-:W-:Y:S02]  /*13ec0*/  VIADD R89, R143, 0xdb3d7428 ;  /* 0xdb3d74288f597836 */ /* 0x000fe40000000000 */
[----:B------:R-:W-:Y:S01]  /*13ed0*/  IMAD.MOV.U32 R99, RZ, RZ, RZ ;  /* 0x000000ffff637224 */ /* 0x000fe200078e00ff */
        /* <DEDUP_REMOVED lines=15> */
.L_x_393:
[----:B------:R-:W-:Y:S05]  /*13fd0*/  BSYNC.RECONVERGENT B1 ;  /* 0x0000000000017941 */ /* 0x000fea0003800200 */
.L_x_392:
[----:B------:R-:W-:Y:S02]  /*13fe0*/  I2FP.F32.U32 R84, R85 ;  /* 0x0000005500547245 */ /* 0x000fe40000201000 */
[----:B------:R-:W-:Y:S02]  /*13ff0*/  SHF.L.U32 R85, R156, 0x10, RZ ;  /* 0x000000109c557819 */ /* 0x000fe400000006ff */
[----:B------:R-:W-:Y:S01]  /*14000*/  @P1 PRMT R86, R83, 0x7632, R86 ;  /* 0x0000763253561816 */ /* 0x000fe20000000056 */
[----:B------:R-:W-:Y:S02]  /*14010*/  FFMA.FTZ R84, R84, R137, 1.1641532182693481445e-10 ;  /* 0x2f00000054547423 */ /* 0x000fe40000010089 */
[----:B------:R-:W-:Y:S02]  /*14020*/  FMUL.FTZ R85, R85, R152 ;  /* 0x0000009855557220 */ /* 0x000fe40000410000 */
[----:B------:R-:W-:Y:S01]  /*14030*/  @P1 IMAD.U32 R86, R86, 0x10000, RZ ;  /* 0x0001000056561824 */ /* 0x000fe200078e00ff */
[----:B------:R-:W-:-:S02]  /*14040*/  FSETP.GTU.FTZ.AND P5, PT, R84, R151, PT ;  /* 0x000000975400720b */ /* 0x000fc40003fbc000 */
[----:B------:R-:W-:Y:S02]  /*14050*/  PRMT R84, R147, 0x5410, R148 ;  /* 0x0000541093547816 */ /* 0x000fe40000000094 */
[----:B------:R-:W-:Y:S02]  /*14060*/  FSEL R137, R85, RZ, !P5 ;  /* 0x000000ff55897208 */ /* 0x000fe40006800000 */
[----:B------:R-:W-:Y:S02]  /*14070*/  PLOP3.LUT P5, PT, P5, PT, PT, 0x8, 0x80 ;  /* 0x000000000080781c */ /* 0x000fe40002fae170 */
[----:B------:R-:W-:Y:S01]  /*14080*/  PRMT R85, R150, 0x5410, R149 ;  /* 0x0000541096557816 */ /* 0x000fe20000000095 */
[----:B------:R-:W-:Y:S01]  /*14090*/  @P1 FADD.FTZ R137, R86, R137 ;  /* 0x0000008956891221 */ /* 0x000fe20000010000 */
[----:B------:R-:W-:-:S04]  /*140a0*/  PRMT R86, R154, 0x5410, R155 ;  /* 0x000054109a567816 */ /* 0x000fc8000000009b */
[----:B------:R-:W-:-:S04]  /*140b0*/  F2FP.BF16.F32.PACK_AB R87, RZ, R137 ;  /* 0x00000089ff57723e */ /* 0x000fc800000010ff */
[----:B------:R-:W-:-:S07]  /*140c0*/  PRMT R87, R153, 0x5410, R87 ;  /* 0x0000541099577816 */ /* 0x000fce0000000057 */
.L_x_356:
[----:B------:R-:W-:Y:S01]  /*140d0*/  SEL R148, RZ, 0x10000, !P4 ;  /* 0x00010000ff947807 */ /* 0x000fe20006000000 */
[----:B------:R-:W0:Y:S01]  /*140e0*/  LDC.64 R88, c[0x0][0x3b0] ;  /* 0x0000ec00ff587b82 */ /* 0x000e220000000a00 */
[----:B------:R-:W-:Y:S02]  /*140f0*/  ISETP.NE.AND P4, PT, R146, RZ, PT ;  /* 0x000000ff9200720c */ /* 0x000fe40003f85270 */
[----:B------:R-:W-:Y:S02]  /*14100*/  SEL R150, RZ, 0x1000000, !P5 ;  /* 0x01000000ff967807 */ /* 0x000fe40006800000 */
[----:B------:R-:W-:Y:S02]  /*14110*/  ISETP.NE.AND P6, PT, R91, RZ, PT ;  /* 0x000000ff5b00720c */ /* 0x000fe40003fc5270 */
        /* <DEDUP_REMOVED lines=8> */
[----:B------:R-:W-:-:S02]  /*141a0*/  SEL R148, RZ, 0x1, !P2 ;  /* 0x00000001ff947807 */ /* 0x000fc40005000000 */
[----:B------:R-:W-:Y:S01]  /*141b0*/  LOP3.LUT R91, R91, R145, R140, 0xfe, !PT ;  /* 0x000000915b5b7212 */ /* 0x000fe200078efe8c */
[C---:B0-----:R-:W-:Y:S01]  /*141c0*/  IMAD.WIDE.U32 R88, R144.reuse, 0x8, R88 ;  /* 0x0000000890587825 */ /* 0x041fe200078e0058 */
        /* <DEDUP_REMOVED lines=10> */
[----:B------:R-:W-:Y:S02]  /*14270*/  PRMT R89, R113, 0x7104, RZ ;  /* 0x0000710471597816 */ /* 0x000fe400000000ff */
[----:B------:R-:W-:Y:S02]  /*14280*/  LOP3.LUT R87, R87, 0xff0000, RZ, 0xc0, !PT ;  /* 0x00ff000057577812 */ /* 0x000fe400078ec0ff */
[----:B------:R-:W-:Y:S02]  /*14290*/  LOP3.LUT R146, R111, 0xff, RZ, 0xc0, !PT ;  /* 0x000000ff6f927812 */ /* 0x000fe400078ec0ff */
[----:B------:R-:W-:-:S02]  /*142a0*/  PRMT R86, R87, 0x4210, R86 ;  /* 0x0000421057567816 */ /* 0x000fc40000000056 */
[----:B------:R-:W-:Y:S01]  /*142b0*/  LOP3.LUT R88, R110, 0xff, RZ, 0xc0, !PT ;  /* 0x000000ff6e587812 */ /* 0x000fe200078ec0ff */
[----:B------:R-:W-:Y:S01]  /*142c0*/  IMAD.WIDE.U32 R146, R146, 0x1000000, RZ ;  /* 0x0100000092927825 */ /* 0x000fe200078e00ff */
        /* <DEDUP_REMOVED lines=11> */
.L_x_397:
[----:B------:R-:W-:Y:S01]  /*14380*/  MOV R140, R90 ;  /* 0x0000005a008c7202 */ /* 0x000fe20000000f00 */
[----:B------:R-:W-:-:S07]  /*14390*/  VIADD R144, R144, 0x20 ;  /* 0x0000002090907836 */ /* 0x000fce0000000000 */
.L_x_274:
[----:B------:R-:W-:Y:S05]  /*143a0*/  BSYNC.RECONVERGENT B0 ;  /* 0x0000000000007941 */ /* 0x000fea0003800200 */
.L_x_273:
        /* <DEDUP_REMOVED lines=19> */
[----:B0-----:R-:W-:Y:S02]  /*144e0*/  HFMA2 R91, -RZ, RZ, 0, 1.1920928955078125e-07 ;  /* 0x00000002ff5b7431 */ /* 0x001fe400000001ff */
[C---:B------:R-:W-:Y:S01]  /*144f0*/  VIADD R154, R143.reuse, 0xa9066899 ;  /* 0xa90668998f9a7836 */ /* 0x040fe20000000000 */
[C---:B------:R-:W-:Y:S01]  /*14500*/  IADD3 R155, PT, PT, R143.reuse, 0x76cf5d0a, RZ ;  /* 0x76cf5d0a8f9b7810 */ /* 0x040fe20007ffe0ff */
[----:B------:R-:W-:Y:S02]  /*14510*/  VIADD R138, R142, 0x1715609d ;  /* 0x1715609d8e8a7836 */ /* 0x000fe40000000000 */
[----:B------:R-:W-:Y:S02]  /*14520*/  VIADD R115, R143, 0x32370b8f ;  /* 0x32370b8f8f737836 */ /* 0x000fe40000000000 */
[----:B------:R-:W-:-:S02]  /*14530*/  IMAD.MOV.U32 R88, RZ, RZ, R4 ;  /* 0x000000ffff587224 */ /* 0x000fc400078e0004 */
        /* <DEDUP_REMOVED lines=12> */
.L_x_403:
        /* <DEDUP_REMOVED lines=13> */
.L_x_405:
[----:B------:R-:W-:Y:S05]  /*146d0*/  BSYNC.RECONVERGENT B2 ;  /* 0x0000000000027941 */ /* 0x000fea0003800200 */
.L_x_404:
        /* <DEDUP_REMOVED lines=48> */
[----:B------:R-:W-:-:S04]  /*149e0*/  IMAD.WIDE.U32 R90, R91, -0x326172a9, RZ ;  /* 0xcd9e8d575b5a7825 */ /* 0x000fc800078e00ff */
[----:B------:R-:W-:Y:S01]  /*149f0*/  IMAD.WIDE.U32 R152, R152, -0x2daee0ad, RZ ;  /* 0xd2511f5398987825 */ /* 0x000fe200078e00ff */
[----:B------:R-:W-:Y:S02]  /*14a00*/  LOP3.LUT R100, R89, R100, R91, 0x96, !PT ;  /* 0x0000006459647212 */ /* 0x000fe400078e965b */
[----:B------:R-:W-:Y:S01]  /*14a10*/  MOV R4, R90 ;  /* 0x0000005a00047202 */ /* 0x000fe20000000f00 */
[----:B------:R-:W-:Y:S02]  /*14a20*/  VIADD R101, R143, 0x96a522ad ;  /* 0x96a522ad8f657836 */ /* 0x000fe40000000000 */
[----:B------:R-:W-:-:S03]  /*14a30*/  IMAD.MOV.U32 R91, RZ, RZ, RZ ;  /* 0x000000ffff5b7224 */ /* 0x000fc600078e00ff */
[----:B------:R-:W-:Y:S01]  /*14a40*/  LOP3.LUT R101, R101, R88, R153, 0x96, !PT ;  /* 0x0000005865657212 */ /* 0x000fe200078e9699 */
[----:B------:R-:W-:-:S07]  /*14a50*/  IMAD.MOV.U32 R88, RZ, RZ, R140 ;  /* 0x000000ffff587224 */ /* 0x000fce00078e008c */
.L_x_402:
[----:B------:R-:W-:Y:S05]  /*14a60*/  BSYNC.RECONVERGENT B1 ;  /* 0x0000000000017941 */ /* 0x000fea0003800200 */
.L_x_401:
        /* <DEDUP_REMOVED lines=9> */
[----:B------:R-:W-:Y:S02]  /*14b00*/  IMAD.MOV.U32 R109, RZ, RZ, 0x2 ;  /* 0x00000002ff6d7424 */ /* 0x000fe400078e00ff */
[----:B0-----:R-:W-:Y:S01]  /*14b10*/  FMUL.FTZ R90, R90, R159 ;  /* 0x0000009f5a5a7220 */ /* 0x001fe20000410000 */
[----:B-1----:R-:W-:-:S02]  /*14b20*/  FSETP.GTU.FTZ.AND P4, PT, R89, R158, PT ;  /* 0x0000009e5900720b */ /* 0x002fc40003f9c000 */
        /* <DEDUP_REMOVED lines=13> */
.L_x_408:
[----:B------:R-:W-:Y:S01]  /*14c00*/  VIADD R103, R103, 0x1 ;  /* 0x0000000167677836 */ /* 0x000fe20000000000 */
[----:B------:R-:W-:Y:S03]  /*14c10*/  BSSY.RECONVERGENT B2, `(.L_x_409) ;  /* 0x000000c000027945 */ /* 0x000fe60003800200 */
[C---:B------:R-:W-:Y:S01]  /*14c20*/  IMAD.WIDE.U32 R100, R103.reuse, -0x2daee0ad, RZ ;  /* 0xd2511f5367647825 */ /* 0x040fe200078e00ff */
[----:B------:R-:W-:-:S13]  /*14c30*/  ISETP.NE.AND P3, PT, R103, RZ, PT ;  /* 0x000000ff6700720c */ /* 0x000fda0003f65270 */
[----:B------:R-:W-:Y:S05]  /*14c40*/  @P3 BRA `(.L_x_410) ;  /* 0x0000000000203947 */ /* 0x000fea0003800000 */
[----:B------:R-:W-:-:S04]  /*14c50*/  IADD3 R102, PT, PT, R102, 0x1, RZ ;  /* 0x0000000166667810 */ /* 0x000fc80007ffe0ff */
[----:B------:R-:W-:-:S13]  /*14c60*/  ISETP.NE.AND P3, PT, R102, RZ, PT ;  /* 0x000000ff6600720c */ /* 0x000fda0003f65270 */
[----:B------:R-:W-:Y:S01]  /*14c70*/  @!P3 VIADD R106, R106, 0x1 ;  /* 0x000000016a6ab836 */ /* 0x000fe20000000000 */
[----:B------:R-:W-:Y:S01]  /*14c80*/  @!P3 MOV R102, RZ ;  /* 0x000000ff0066b202 */ /* 0x000fe20000000f00 */
[----:B------:R-:W-:-:S03]  /*14c90*/  @!P3 VIADD R4, R3, 0x1 ;  /* 0x000000010304b836 */ /* 0x000fc60000000000 */
[----:B------:R-:W-:-:S13]  /*14ca0*/  ISETP.NE.AND P4, PT, R106, RZ, !P3 ;  /* 0x000000ff6a00720c */ /* 0x000fda0005f85270 */
[----:B------:R-:W-:-:S05]  /*14cb0*/  @P4 IADD3 R4, PT, PT, R3, RZ, RZ ;  /* 0x000000ff03044210 */ /* 0x000fca0007ffe0ff */
[----:B------:R-:W-:-:S07]  /*14cc0*/  @!P3 IMAD.MOV.U32 R3, RZ, RZ, R4 ;  /* 0x000000ffff03b224 */ /* 0x000fce00078e0004 */
.L_x_410:
[----:B------:R-:W-:Y:S05]  /*14cd0*/  BSYNC.RECONVERGENT B2 ;  /* 0x0000000000027941 */ /* 0x000fea0003800200 */
.L_x_409:
        /* <DEDUP_REMOVED lines=52> */
[----:B------:R-:W-:Y:S02]  /*15020*/  HFMA2 R109, -RZ, RZ, 0, 0 ;  /* 0x00000000ff6d7431 */ /* 0x000fe400000001ff */
[----:B------:R-:W-:Y:S01]  /*15030*/  IMAD.MOV.U32 R4, RZ, RZ, R108 ;  /* 0x000000ffff047224 */ /* 0x000fe200078e006c */
[----:B------:R-:W-:Y:S02]  /*15040*/  LOP3.LUT R101, R101, R90, R89, 0x96, !PT ;  /* 0x0000005a65657212 */ /* 0x000fe400078e9659 */
[----:B------:R-:W-:Y:S01]  /*15050*/  MOV R89, R152 ;  /* 0x0000009800597202 */ /* 0x000fe20000000f00 */
[----:B------:R-:W-:-:S07]  /*15060*/  IMAD.MOV.U32 R152, RZ, RZ, R88 ;  /* 0x000000ffff987224 */ /* 0x000fce00078e0058 */
.L_x_407:
[----:B------:R-:W-:Y:S05]  /*15070*/  BSYNC.RECONVERGENT B1 ;  /* 0x0000000000017941 */ /* 0x000fea0003800200 */
.L_x_406:
[----:B------:R-:W-:Y:S01]  /*15080*/  I2FP.F32.U32 R88, R89 ;  /* 0x0000005900587245 */ /* 0x000fe20000201000 */
[----:B------:R-:W-:Y:S01]  /*15090*/  IMAD.U32 R90, R76, 0x10000, RZ ;  /* 0x000100004c5a7824 */ /* 0x000fe200078e00ff */
[----:B------:R-:W-:Y:S03]  /*150a0*/  BSSY.RECONVERGENT B1, `(.L_x_411) ;  /* 0x000005e000017945 */ /* 0x000fe60003800200 */
[----:B------:R-:W-:Y:S01]  /*150b0*/  FFMA.FTZ R89, R88, R157, 1.1641532182693481445e-10 ;  /* 0x2f00000058597423 */ /* 0x000fe2000001009d */
[----:B------:R-:W-:Y:S01]  /*150c0*/  FMUL.FTZ R88, R90, R159 ;  /* 0x0000009f5a587220 */ /* 0x000fe20000410000 */
[----:B------:R-:W-:-:S03]  /*150d0*/  @P2 SHF.L.U32 R90, R80, 0x10, RZ ;  /* 0x00000010505a2819 */ /* 0x000fc600000006ff */
[----:B------:R-:W-:Y:S01]  /*150e0*/  FSETP.GTU.FTZ.AND P3, PT, R89, R158, PT ;  /* 0x0000009e5900720b */ /* 0x000fe20003f7c000 */
[----:B------:R-:W-:-:S03]  /*150f0*/  IMAD.MOV.U32 R89, RZ, RZ, R4 ;  /* 0x000000ffff597224 */ /* 0x000fc600078e0004 */
[----:B------:R-:W-:Y:S02]  /*15100*/  FSEL R88, R88, RZ, !P3 ;  /* 0x000000ff58587208 */ /* 0x000fe40005800000 */
[----:B------:R-:W-:Y:S02]  /*15110*/  SEL R108, RZ, 0x1, P3 ;  /* 0x00000001ff6c7807 */ /* 0x000fe40001800000 */
[----:B------:R-:W-:Y:S01]  /*15120*/  ISETP.NE.AND P3, PT, R109, 0x1, PT ;  /* 0x000000016d00780c */ /* 0x000fe20003f65270 */
[----:B------:R-:W-:-:S04]  /*15130*/  FADD.FTZ R99, R99, R88 ;  /* 0x0000005863637221 */ /* 0x000fc80000010000 */
[--C-:B------:R-:W-:Y:S01]  /*15140*/  @P2 FADD.FTZ R117, R90, R99.reuse ;  /* 0x000000635a752221 */ /* 0x100fe20000010000 */
[----:B------:R-:W-:Y:S01]  /*15150*/  @!P2 IMAD.MOV.U32 R117, RZ, RZ, R99 ;  /* 0x000000ffff75a224 */ /* 0x000fe200078e0063 */
[----:B------:R-:W-:-:S04]  /*15160*/  MOV R90, 0x2 ;  /* 0x00000002005a7802 */ /* 0x000fc80000000f00 */
[----:B------:R-:W-:Y:S02]  /*15170*/  F2FP.BF16.F32.PACK_AB R150, RZ, R117 ;  /* 0x00000075ff96723e */ /* 0x000fe400000010ff */
[----:B------:R-:W-:Y:S05]  /*15180*/  @!P3 BRA `(.L_x_412) ;  /* 0x00000004003cb947 */ /* 0x000fea0003800000 */
[----:B------:R-:W-:-:S13]  /*15190*/  ISETP.NE.AND P3, PT, R109, 0x3, PT ;  /* 0x000000036d00780c */ /* 0x000fda0003f65270 */
[----:B------:R-:W-:Y:S05]  /*151a0*/  @!P3 BRA `(.L_x_413) ;  /* 0x000000000018b947 */ /* 0x000fea0003800000 */
[----:B------:R-:W-:-:S13]  /*151b0*/  ISETP.NE.AND P3, PT, R109, 0x2, PT ;  /* 0x000000026d00780c */ /* 0x000fda0003f65270 */
[----:B------:R-:W-:Y:S01]  /*151c0*/  @!P3 MOV R90, 0x3 ;  /* 0x00000003005ab802 */ /* 0x000fe20000000f00 */
[----:B------:R-:W-:Y:S01]  /*151d0*/  @!P3 IMAD.MOV.U32 R89, RZ, RZ, R101 ;  /* 0x000000ffff59b224 */ /* 0x000fe200078e0065 */
[----:B------:R-:W-:Y:S01]  /*151e0*/  @P3 IADD3 R90, PT, PT, R109, 0x1, RZ ;  /* 0x000000016d5a3810 */ /* 0x000fe20007ffe0ff */
[----:B------:R-:W-:Y:S01]  /*151f0*/  @P3 IMAD.MOV.U32 R89, RZ, RZ, R100 ;  /* 0x000000ffff593224 */ /* 0x000fe200078e0064 */
[----:B------:R-:W-:Y:S06]  /*15200*/  BRA `(.L_x_412) ;  /* 0x00000004001c7947 */ /* 0x000fec0003800000 */
.L_x_413:
[----:B------:R-:W-:Y:S01]  /*15210*/  IADD3 R103, PT, PT, R103, 0x1, RZ ;  /* 0x0000000167677810 */ /* 0x000fe20007ffe0ff */
[----:B------:R-:W-:Y:S03]  /*15220*/  BSSY.RECONVERGENT B2, `(.L_x_414) ;  /* 0x000000c000027945 */ /* 0x000fe60003800200 */
[C---:B------:R-:W-:Y:S01]  /*15230*/  ISETP.NE.AND P3, PT, R103.reuse, RZ, PT ;  /* 0x000000ff6700720c */ /* 0x040fe20003f65270 */
[----:B------:R-:W-:-:S12]  /*15240*/  IMAD.WIDE.U32 R100, R103, -0x2daee0ad, RZ ;  /* 0xd2511f5367647825 */ /* 0x000fd800078e00ff */
[----:B------:R-:W-:Y:S05]  /*15250*/  @P3 BRA `(.L_x_415) ;  /* 0x0000000000203947 */ /* 0x000fea0003800000 */
[----:B------:R-:W-:-:S05]  /*15260*/  VIADD R102, R102, 0x1 ;  /* 0x0000000166667836 */ /* 0x000fca0000000000 */
[----:B------:R-:W-:-:S13]  /*15270*/  ISETP.NE.AND P3, PT, R102, RZ, PT ;  /* 0x000000ff6600720c */ /* 0x000fda0003f65270 */
[----:B------:R-:W-:Y:S01]  /*15280*/  @!P3 IADD3 R106, PT, PT, R106, 0x1, RZ ;  /* 0x000000016a6ab810 */ /* 0x000fe20007ffe0ff */
[----:B------:R-:W-:Y:S01]  /*15290*/  @!P3 VIADD R4, R3, 0x1 ;  /* 0x000000010304b836 */ /* 0x000fe20000000000 */
[----:B------:R-:W-:Y:S02]  /*152a0*/  @!P3 MOV R102, RZ ;  /* 0x000000ff0066b202 */ /* 0x000fe40000000f00 */
[----:B------:R-:W-:-:S13]  /*152b0*/  ISETP.NE.AND P4, PT, R106, RZ, !P3 ;  /* 0x000000ff6a00720c */ /* 0x000fda0005f85270 */
[----:B------:R-:W-:-:S05]  /*152c0*/  @P4 IADD3 R4, PT, PT, R3, RZ, RZ ;  /* 0x000000ff03044210 */ /* 0x000fca0007ffe0ff */
[----:B------:R-:W-:-:S07]  /*152d0*/  @!P3 IMAD.MOV.U32 R3, RZ, RZ, R4 ;  /* 0x000000ffff03b224 */ /* 0x000fce00078e0004 */
.L_x_415:
[----:B------:R-:W-:Y:S05]  /*152e0*/  BSYNC.RECONVERGENT B2 ;  /* 0x0000000000027941 */ /* 0x000fea0003800200 */
.L_x_414:
        /* <DEDUP_REMOVED lines=49> */
[----:B------:R-:W-:Y:S01]  /*15600*/  IMAD.WIDE.U32 R110, R110, -0x326172a9, RZ ;  /* 0xcd9e8d576e6e7825 */ /* 0x000fe200078e00ff */
[----:B------:R-:W-:-:S03]  /*15610*/  LOP3.LUT R101, R101, R90, R89, 0x96, !PT ;  /* 0x0000005a65657212 */ /* 0x000fc600078e9659 */
[----:B------:R-:W-:Y:S01]  /*15620*/  HFMA2 R90, -RZ, RZ, 0, 0 ;  /* 0x00000000ff5a7431 */ /* 0x000fe200000001ff */
[----:B------:R-:W-:Y:S01]  /*15630*/  MOV R89, R152 ;  /* 0x0000009800597202 */ /* 0x000fe20000000f00 */
[----:B------:R-:W-:Y:S02]  /*15640*/  VIADD R91, R142, 0x8ff34781 ;  /* 0x8ff347818e5b7836 */ /* 0x000fe40000000000 */
[----:B------:R-:W-:Y:S02]  /*15650*/  IMAD.MOV.U32 R4, RZ, RZ, R110 ;  /* 0x000000ffff047224 */ /* 0x000fe400078e006e */
[----:B------:R-:W-:Y:S01]  /*15660*/  IMAD.MOV.U32 R152, RZ, RZ, R88 ;  /* 0x000000ffff987224 */ /* 0x000fe200078e0058 */
[----:B------:R-:W-:-:S07]  /*15670*/  LOP3.LUT R100, R91, R100, R111, 0x96, !PT ;  /* 0x000000645b647212 */ /* 0x000fce00078e966f */
.L_x_412:
[----:B------:R-:W-:Y:S05]  /*15680*/  BSYNC.RECONVERGENT B1 ;  /* 0x0000000000017941 */ /* 0x000fea0003800200 */
.L_x_411:
[----:B------:R-:W-:Y:S01]  /*15690*/  I2FP.F32.U32 R88, R89 ;  /* 0x0000005900587245 */ /* 0x000fe20000201000 */
[----:B------:R-:W-:Y:S01]  /*156a0*/  IMAD.U32 R84, R84, 0x10000, RZ ;  /* 0x0001000054547824 */ /* 0x000fe200078e00ff */
[----:B------:R-:W-:Y:S01]  /*156b0*/  BSSY.RECONVERGENT B1, `(.L_x_416) ;  /* 0x000005a000017945 */ /* 0x000fe20003800200 */
[----:B------:R-:W-:Y:S02]  /*156c0*/  MOV R99, 0x2 ;  /* 0x0000000200637802 */ /* 0x000fe40000000f00 */
[----:B------:R-:W-:Y:S01]  /*156d0*/  FFMA.FTZ R89, R88, R157, 1.1641532182693481445e-10 ;  /* 0x2f00000058597423 */ /* 0x000fe2000001009d */
[----:B------:R-:W-:-:S04]  /*156e0*/  FMUL.FTZ R84, R84, R159 ;  /* 0x0000009f54547220 */ /* 0x000fc80000410000 */
[----:B------:R-:W-:Y:S01]  /*156f0*/  FSETP.GTU.FTZ.AND P3, PT, R89, R158, PT ;  /* 0x0000009e5900720b */ /* 0x000fe20003f7c000 */
[----:B------:R-:W-:-:S03]  /*15700*/  IMAD.MOV.U32 R89, RZ, RZ, R4 ;  /* 0x000000ffff597224 */ /* 0x000fc600078e0004 */
        /* <DEDUP_REMOVED lines=13> */
.L_x_418:
        /* <DEDUP_REMOVED lines=8> */
[----:B------:R-:W-:Y:S02]  /*15860*/  @!P3 VIADD R4, R3, 0x1 ;  /* 0x000000010304b836 */ /* 0x000fe40000000000 */
[----:B------:R-:W-:Y:S01]  /*15870*/  @!P3 IMAD.MOV.U32 R102, RZ, RZ, RZ ;  /* 0x000000ffff66b224 */ /* 0x000fe200078e00ff */
[----:B------:R-:W-:-:S13]  /*15880*/  ISETP.NE.AND P4, PT, R106, RZ, !P3 ;  /* 0x000000ff6a00720c */ /* 0x000fda0005f85270 */
[----:B------:R-:W-:-:S04]  /*15890*/  @P4 IADD3 R4, PT, PT, R3, RZ, RZ ;  /* 0x000000ff03044210 */ /* 0x000fc80007ffe0ff */
[----:B------:R-:W-:-:S07]  /*158a0*/  @!P3 MOV R3, R4 ;  /* 0x000000040003b202 */ /* 0x000fce0000000f00 */
.L_x_420:
[----:B------:R-:W-:Y:S05]  /*158b0*/  BSYNC.RECONVERGENT B2 ;  /* 0x0000000000027941 */ /* 0x000fea0003800200 */
.L_x_419:
        /* <DEDUP_REMOVED lines=49> */
[----:B------:R-:W-:Y:S02]  /*15bd0*/  HFMA2 R99, -RZ, RZ, 0, 0 ;  /* 0x00000000ff637431 */ /* 0x000fe400000001ff */
[----:B------:R-:W-:Y:S01]  /*15be0*/  IMAD.WIDE.U32 R110, R110, -0x326172a9, RZ ;  /* 0xcd9e8d576e6e7825 */ /* 0x000fe200078e00ff */
[----:B------:R-:W-:Y:S02]  /*15bf0*/  LOP3.LUT R101, R101, R90, R89, 0x96, !PT ;  /* 0x0000005a65657212 */ /* 0x000fe400078e9659 */
[----:B------:R-:W-:Y:S01]  /*15c00*/  MOV R89, R152 ;  /* 0x0000009800597202 */ /* 0x000fe20000000f00 */
[----:B------:R-:W-:Y:S02]  /*15c10*/  VIADD R91, R142, 0x8ff34781 ;  /* 0x8ff347818e5b7836 */ /* 0x000fe40000000000 */
[----:B------:R-:W-:Y:S02]  /*15c20*/  IMAD.MOV.U32 R4, RZ, RZ, R110 ;  /* 0x000000ffff047224 */ /* 0x000fe400078e006e */
[----:B------:R-:W-:Y:S01]  /*15c30*/  IMAD.MOV.U32 R152, RZ, RZ, R88 ;  /* 0x000000ffff987224 */ /* 0x000fe200078e0058 */
[----:B------:R-:W-:-:S07]  /*15c40*/  LOP3.LUT R100, R91, R100, R111, 0x96, !PT ;  /* 0x000000645b647212 */ /* 0x000fce00078e966f */
.L_x_417:
[----:B------:R-:W-:Y:S05]  /*15c50*/  BSYNC.RECONVERGENT B1 ;  /* 0x0000000000017941 */ /* 0x000fea0003800200 */
.L_x_416:
[----:B------:R-:W-:Y:S01]  /*15c60*/  I2FP.F32.U32 R88, R89 ;  /* 0x0000005900587245 */ /* 0x000fe20000201000 */
[----:B------:R-:W-:Y:S01]  /*15c70*/  BSSY.RECONVERGENT B1, `(.L_x_421) ;  /* 0x0000061000017945 */ /* 0x000fe20003800200 */
[----:B------:R-:W-:-:S05]  /*15c80*/  PRMT R89, R76, 0x7632, R89 ;  /* 0x000076324c597816 */ /* 0x000fca0000000059 */
[----:B------:R-:W-:Y:S02]  /*15c90*/  IMAD.U32 R90, R89, 0x10000, RZ ;  /* 0x00010000595a7824 */ /* 0x000fe400078e00ff */
[----:B------:R-:W-:Y:S01]  /*15ca0*/  FFMA.FTZ R89, R88, R157, 1.1641532182693481445e-10 ;  /* 0x2f00000058597423 */ /* 0x000fe2000001009d */
[----:B------:R-:W-:Y:S01]  /*15cb0*/  @P2 PRMT R88, R80, 0x7632, R88 ;  /* 0x0000763250582816 */ /* 0x000fe20000000058 */
[----:B------:R-:W-:-:S03]  /*15cc0*/  FMUL.FTZ R90, R90, R159 ;  /* 0x0000009f5a5a7220 */ /* 0x000fc60000410000 */
[----:B------:R-:W-:Y:S02]  /*15cd0*/  FSETP.GTU.FTZ.AND P3, PT, R89, R158, PT ;  /* 0x0000009e5900720b */ /* 0x000fe40003f7c000 */
[----:B------:R-:W-:Y:S02]  /*15ce0*/  @P2 SHF.L.U32 R89, R88, 0x10, RZ ;  /* 0x0000001058592819 */ /* 0x000fe400000006ff */
[----:B------:R-:W-:Y:S02]  /*15cf0*/  FSEL R91, R90, RZ, !P3 ;  /* 0x000000ff5a5b7208 */ /* 0x000fe40005800000 */
[----:B------:R-:W-:Y:S02]  /*15d00*/  SEL R109, RZ, 0x1, P3 ;  /* 0x00000001ff6d7807 */ /* 0x000fe40001800000 */
[----:B------:R-:W-:Y:S01]  /*15d10*/  ISETP.NE.AND P3, PT, R99, 0x1, PT ;  /* 0x000000016300780c */ /* 0x000fe20003f65270 */
[----:B------:R-:W-:Y:S01]  /*15d20*/  FADD.FTZ R84, R84, R91 ;  /* 0x0000005b54547221 */ /* 0x000fe20000010000 */
[----:B------:R-:W-:-:S03]  /*15d30*/  MOV R90, 0x2 ;  /* 0x00000002005a7802 */ /* 0x000fc60000000f00 */
[----:B------:R-:W-:Y:S01]  /*15d40*/  @P2 FADD.FTZ R122, R84, R89 ;  /* 0x00000059547a2221 */ /* 0x000fe20000010000 */
[----:B------:R-:W-:Y:S02]  /*15d50*/  @!P2 IMAD.MOV.U32 R122, RZ, RZ, R84 ;  /* 0x000000ffff7aa224 */ /* 0x000fe400078e0054 */
[----:B------:R-:W-:-:S03]  /*15d60*/  IMAD.MOV.U32 R84, RZ, RZ, R4 ;  /* 0x000000ffff547224 */ /* 0x000fc600078e0004 */
        /* <DEDUP_REMOVED lines=10> */
.L_x_423:
        /* <DEDUP_REMOVED lines=13> */
.L_x_425:
[----:B------:R-:W-:Y:S05]  /*15ee0*/  BSYNC.RECONVERGENT B2 ;  /* 0x0000000000027941 */ /* 0x000fea0003800200 */
.L_x_424:
[----:B------:R-:W-:Y:S01]  /*15ef0*/  IMAD.WIDE.U32 R90, R106, -0x326172a9, RZ ;  /* 0xcd9e8d576a5a7825 */ /* 0x000fe200078e00ff */
[----:B------:R-:W-:Y:S02]  /*15f00*/  LOP3.LUT R88, R3, R101, R143, 0x96, !PT ;  /* 0x0000006503587212 */ /* 0x000fe400078e968f */
[----:B------:R-:W-:Y:S02]  /*15f10*/  IADD3 R99, PT, PT, R143, -0x4498517b, RZ ;  /* 0xbb67ae858f637810 */ /* 0x000fe40007ffe0ff */
[----:B------:R-:W-:Y:S01]  /*15f20*/  LOP3.LUT R110, R102, R91, R142, 0x96, !PT ;  /* 0x0000005b666e7212 */ /* 0x000fe200078e968e */
[----:B------:R-:W-:Y:S01]  /*15f30*/  IMAD.WIDE.U32 R88, R88, -0x326172a9, RZ ;  /* 0xcd9e8d5758587825 */ /* 0x000fe200078e00ff */
[----:B------:R-:W-:-:S03]  /*15f40*/  MOV R84, R152 ;  /* 0x0000009800547202 */ /* 0x000fc60000000f00 */
        /* <DEDUP_REMOVED lines=46> */
[----:B------:R-:W-:Y:S02]  /*16230*/  HFMA2 R90, -RZ, RZ, 0, 0 ;  /* 0x00000000ff5a7431 */ /* 0x000fe400000001ff */
[----:B------:R-:W-:Y:S02]  /*16240*/  VIADD R91, R142, 0x8ff34781 ;  /* 0x8ff347818e5b7836 */ /* 0x000fe40000000000 */
[----:B------:R-:W-:Y:S02]  /*16250*/  IMAD.MOV.U32 R4, RZ, RZ, R110 ;  /* 0x000000ffff047224 */ /* 0x000fe400078e006e */
[----:B------:R-:W-:Y:S01]  /*16260*/  IMAD.MOV.U32 R152, RZ, RZ, R88 ;  /* 0x000000ffff987224 */ /* 0x000fe200078e0058 */
[----:B------:R-:W-:-:S07]  /*16270*/  LOP3.LUT R100, R91, R100, R111, 0x96, !PT ;  /* 0x000000645b647212 */ /* 0x000fce00078e966f */
.L_x_422:
[----:B------:R-:W-:Y:S05]  /*16280*/  BSYNC.RECONVERGENT B1 ;  /* 0x0000000000017941 */ /* 0x000fea0003800200 */
.L_x_421:
[----:B------:R-:W-:Y:S01]  /*16290*/  I2FP.F32.U32 R84, R84 ;  /* 0x0000005400547245 */ /* 0x000fe20000201000 */
[C---:B------:R-:W-:Y:S01]  /*162a0*/  IMAD.U32 R88, R85.reuse, 0x10000, RZ ;  /* 0x0001000055587824 */ /* 0x040fe200078e00ff */
[----:B------:R-:W-:Y:S01]  /*162b0*/  BSSY.RECONVERGENT B1, `(.L_x_426) ;  /* 0x000005b000017945 */ /* 0x000fe20003800200 */
[----:B------:R-:W-:Y:S01]  /*162c0*/  PRMT R99, R85, 0x7632, R99 ;  /* 0x0000763255637816 */ /* 0x000fe20000000063 */
[----:B------:R-:W-:Y:S02]  /*162d0*/  IMAD.MOV.U32 R85, RZ, RZ, R4 ;  /* 0x000000ffff557224 */ /* 0x000fe400078e0004 */
[----:B------:R-:W-:Y:S01]  /*162e0*/  FFMA.FTZ R89, R84, R157, 1.1641532182693481445e-10 ;  /* 0x2f00000054597423 */ /* 0x000fe2000001009d */
[----:B------:R-:W-:Y:S01]  /*162f0*/  FMUL.FTZ R88, R88, R159 ;  /* 0x0000009f58587220 */ /* 0x000fe20000410000 */
[----:B------:R-:W-:-:S03]  /*16300*/  MOV R91, 0x2 ;  /* 0x00000002005b7802 */ /* 0x000fc60000000f00 */
        /* <DEDUP_REMOVED lines=14> */
.L_x_428:
        /* <DEDUP_REMOVED lines=13> */
.L_x_430:
[----:B------:R-:W-:Y:S05]  /*164c0*/  BSYNC.RECONVERGENT B2 ;  /* 0x0000000000027941 */ /* 0x000fea0003800200 */
.L_x_429:
        /* <DEDUP_REMOVED lines=57> */
.L_x_427:
[----:B------:R-:W-:Y:S05]  /*16860*/  BSYNC.RECONVERGENT B1 ;  /* 0x0000000000017941 */ /* 0x000fea0003800200 */
.L_x_426:
[----:B------:R-:W-:Y:S01]  /*16870*/  I2FP.F32.U32 R84, R85 ;  /* 0x0000005500547245 */ /* 0x000fe20000201000 */
[----:B------:R-:W-:Y:S01]  /*16880*/  IMAD.U32 R88, R77, 0x10000, RZ ;  /* 0x000100004d587824 */ /* 0x000fe200078e00ff */
[----:B------:R-:W-:Y:S01]  /*16890*/  @P2 SHF.L.U32 R123, R81, 0x10, RZ ;  /* 0x00000010517b2819 */ /* 0x000fe200000006ff */
[----:B------:R-:W-:Y:S01]  /*168a0*/  BSSY.RECONVERGENT B1, `(.L_x_431) ;  /* 0x000005e000017945 */ /* 0x000fe20003800200 */
[----:B------:R-:W-:Y:S01]  /*168b0*/  MOV R90, 0x2 ;  /* 0x00000002005a7802 */ /* 0x000fe20000000f00 */
        /* <DEDUP_REMOVED lines=21> */
.L_x_433:
        /* <DEDUP_REMOVED lines=13> */
.L_x_435:
[----:B------:R-:W-:Y:S05]  /*16ae0*/  BSYNC.RECONVERGENT B2 ;  /* 0x0000000000027941 */ /* 0x000fea0003800200 */
.L_x_434:
        /* <DEDUP_REMOVED lines=54> */
[----:B------:R-:W-:Y:S01]  /*16e50*/  HFMA2 R90, -RZ, RZ, 0, 0 ;  /* 0x00000000ff5a7431 */ /* 0x000fe200000001ff */
[----:B------:R-:W-:Y:S01]  /*16e60*/  MOV R85, R152 ;  /* 0x0000009800557202 */ /* 0x000fe20000000f00 */
[----:B------:R-:W-:-:S07]  /*16e70*/  IMAD.MOV.U32 R152, RZ, RZ, R84 ;  /* 0x000000ffff987224 */ /* 0x000fce00078e0054 */
.L_x_432:
[----:B------:R-:W-:Y:S05]  /*16e80*/  BSYNC.RECONVERGENT B1 ;  /* 0x0000000000017941 */ /* 0x000fea0003800200 */
.L_x_431:
[----:B------:R-:W-:Y:S01]  /*16e90*/  I2FP.F32.U32 R84, R85 ;  /* 0x0000005500547245 */ /* 0x000fe20000201000 */
[----:B------:R-:W-:Y:S01]  /*16ea0*/  IMAD.U32 R88, R99, 0x10000, RZ ;  /* 0x0001000063587824 */ /* 0x000fe200078e00ff */
[----:B------:R-:W-:Y:S01]  /*16eb0*/  BSSY.RECONVERGENT B1, `(.L_x_436) ;  /* 0x000005a000017945 */ /* 0x000fe20003800200 */
[----:B------:R-:W-:Y:S01]  /*16ec0*/  MOV R91, 0x2 ;  /* 0x00000002005b7802 */ /* 0x000fe20000000f00 */
[----:B------:R-:W-:Y:S02]  /*16ed0*/  IMAD.MOV.U32 R89, RZ, RZ, R4 ;  /* 0x000000ffff597224 */ /* 0x000fe400078e0004 */
        /* <DEDUP_REMOVED lines=16> */
.L_x_438:
        /* <DEDUP_REMOVED lines=13> */
.L_x_440:
[----:B------:R-:W-:Y:S05]  /*170b0*/  BSYNC.RECONVERGENT B2 ;  /* 0x0000000000027941 */ /* 0x000fea0003800200 */
.L_x_439:
        /* <DEDUP_REMOVED lines=52> */
[----:B------:R-:W-:Y:S01]  /*17400*/  HFMA2 R91, -RZ, RZ, 0, 0 ;  /* 0x00000000ff5b7431 */ /* 0x000fe200000001ff */
[----:B------:R-:W-:Y:S01]  /*17410*/  MOV R89, R152 ;  /* 0x0000009800597202 */ /* 0x000fe20000000f00 */
[----:B------:R-:W-:Y:S01]  /*17420*/  IMAD.MOV.U32 R4, RZ, RZ, R90 ;  /* 0x000000ffff047224 */ /* 0x000fe200078e005a */
[----:B------:R-:W-:Y:S01]  /*17430*/  LOP3.LUT R101, R101, R88, R85, 0x96, !PT ;  /* 0x0000005865657212 */ /* 0x000fe200078e9655 */
[----:B------:R-:W-:-:S07]  /*17440*/  IMAD.MOV.U32 R152, RZ, RZ, R84 ;  /* 0x000000ffff987224 */ /* 0x000fce00078e0054 */
.L_x_437:
[----:B------:R-:W-:Y:S05]  /*17450*/  BSYNC.RECONVERGENT B1 ;  /* 0x0000000000017941 */ /* 0x000fea0003800200 */
.L_x_436:
[----:B------:R-:W-:Y:S01]  /*17460*/  PRMT R85, R77, 0x7632, R85 ;  /* 0x000076324d557816 */ /* 0x000fe20000000055 */
[----:B------:R-:W-:Y:S01]  /*17470*/  BSSY.RECONVERGENT B1, `(.L_x_441) ;  /* 0x0000061000017945 */ /* 0x000fe20003800200 */
[----:B------:R-:W-:Y:S02]  /*17480*/  I2FP.F32.U32 R84, R89 ;  /* 0x0000005900547245 */ /* 0x000fe40000201000 */
[----:B------:R-:W-:Y:S01]  /*17490*/  MOV R90, 0x2 ;  /* 0x00000002005a7802 */ /* 0x000fe20000000f00 */
[----:B------:R-:W-:Y:S02]  /*174a0*/  IMAD.U32 R88, R85, 0x10000, RZ ;  /* 0x0001000055587824 */ /* 0x000fe400078e00ff */
[----:B------:R-:W-:Y:S01]  /*174b0*/  FFMA.FTZ R85, R84, R157, 1.1641532182693481445e-10 ;  /* 0x2f00000054557423 */ /* 0x000fe2000001009d */
[----:B------:R-:W-:Y:S01]  /*174c0*/  @P2 PRMT R84, R81, 0x7632, R84 ;  /* 0x0000763251542816 */ /* 0x000fe20000000054 */
[----:B------:R-:W-:-:S03]  /*174d0*/  FMUL.FTZ R88, R88, R159 ;  /* 0x0000009f58587220 */ /* 0x000fc60000410000 */
[----:B------:R-:W-:Y:S01]  /*174e0*/  FSETP.GTU.FTZ.AND P3, PT, R85, R158, PT ;  /* 0x0000009e5500720b */ /* 0x000fe20003f7c000 */
[----:B------:R-:W-:Y:S01]  /*174f0*/  IMAD.MOV.U32 R85, RZ, RZ, R4 ;  /* 0x000000ffff557224 */ /* 0x000fe200078e0004 */
[----:B------:R-:W-:Y:S02]  /*17500*/  @P2 SHF.L.U32 R84, R84, 0x10, RZ ;  /* 0x0000001054542819 */ /* 0x000fe400000006ff */
[----:B------:R-:W-:Y:S02]  /*17510*/  FSEL R88, R88, RZ, !P3 ;  /* 0x000000ff58587208 */ /* 0x000fe40005800000 */
[----:B------:R-:W-:Y:S02]  /*17520*/  SEL R111, RZ, 0x1, P3 ;  /* 0x00000001ff6f7807 */ /* 0x000fe40001800000 */
[----:B------:R-:W-:Y:S01]  /*17530*/  ISETP.NE.AND P3, PT, R91, 0x1, PT ;  /* 0x000000015b00780c */ /* 0x000fe20003f65270 */
[----:B------:R-:W-:-:S04]  /*17540*/  FADD.FTZ R99, R99, R88 ;  /* 0x0000005863637221 */ /* 0x000fc80000010000 */
[----:B------:R-:W-:Y:S01]  /*17550*/  @P2 FADD.FTZ R128, R99, R84 ;  /* 0x0000005463802221 */ /* 0x000fe20000010000 */
[----:B------:R-:W-:-:S05]  /*17560*/  @!P2 IMAD.MOV.U32 R128, RZ, RZ, R99 ;  /* 0x000000ffff80a224 */ /* 0x000fca00078e0063 */
        /* <DEDUP_REMOVED lines=10> */
.L_x_443:
        /* <DEDUP_REMOVED lines=13> */
.L_x_445:
[----:B------:R-:W-:Y:S05]  /*176e0*/  BSYNC.RECONVERGENT B2 ;  /* 0x0000000000027941 */ /* 0x000fea0003800200 */
.L_x_444:
        /* <DEDUP_REMOVED lines=57> */
.L_x_442:
[----:B------:R-:W-:Y:S05]  /*17a80*/  BSYNC.RECONVERGENT B1 ;  /* 0x0000000000017941 */ /* 0x000fea0003800200 */
.L_x_441:
        /* <DEDUP_REMOVED lines=22> */
.L_x_448:
        /* <DEDUP_REMOVED lines=13> */
.L_x_450:
[----:B------:R-:W-:Y:S05]  /*17cc0*/  BSYNC.RECONVERGENT B2 ;  /* 0x0000000000027941 */ /* 0x000fea0003800200 */
.L_x_449:
        /* <DEDUP_REMOVED lines=57> */
.L_x_447:
[----:B------:R-:W-:Y:S05]  /*18060*/  BSYNC.RECONVERGENT B1 ;  /* 0x0000000000017941 */ /* 0x000fea0003800200 */
.L_x_446:
[----:B------:R-:W-:Y:S01]  /*18070*/  I2FP.F32.U32 R84, R89 ;  /* 0x0000005900547245 */ /* 0x000fe20000201000 */
[----:B------:R-:W-:Y:S01]  /*18080*/  IMAD.U32 R88, R78, 0x10000, RZ ;  /* 0x000100004e587824 */ /* 0x000fe200078e00ff */
[----:B------:R-:W-:Y:S01]  /*18090*/  BSSY.RECONVERGENT B1, `(.L_x_451) ;  /* 0x000005e000017945 */ /* 0x000fe20003800200 */
[----:B------:R-:W-:Y:S02]  /*180a0*/  MOV R90, 0x2 ;  /* 0x00000002005a7802 */ /* 0x000fe40000000f00 */
        /* <DEDUP_REMOVED lines=21> */
.L_x_453:
        /* <DEDUP_REMOVED lines=13> */
.L_x_455:
[----:B------:R-:W-:Y:S05]  /*182d0*/  BSYNC.RECONVERGENT B2 ;  /* 0x0000000000027941 */ /* 0x000fea0003800200 */
.L_x_454:
        /* <DEDUP_REMOVED lines=57> */
.L_x_452:
[----:B------:R-:W-:Y:S05]  /*18670*/  BSYNC.RECONVERGENT B1 ;  /* 0x0000000000017941 */ /* 0x000fea0003800200 */
.L_x_451:
[----:B------:R-:W-:Y:S01]  /*18680*/  I2FP.F32.U32 R84, R85 ;  /* 0x0000005500547245 */ /* 0x000fe20000201000 */
[----:B------:R-:W-:Y:S01]  /*18690*/  IMAD.U32 R86, R86, 0x10000, RZ ;  /* 0x0001000056567824 */ /* 0x000fe200078e00ff */
[----:B------:R-:W-:Y:S01]  /*186a0*/  ISETP.NE.AND P4, PT, R90, 0x1, PT ;  /* 0x000000015a00780c */ /* 0x000fe20003f85270 */
[----:B------:R-:W-:Y:S01]  /*186b0*/  BSSY.RECONVERGENT B1, `(.L_x_456) ;  /* 0x0000058000017945 */ /* 0x000fe20003800200 */
[----:B------:R-:W-:Y:S01]  /*186c0*/  MOV R89, 0x2 ;  /* 0x0000000200597802 */ /* 0x000fe20000000f00 */
        /* <DEDUP_REMOVED lines=15> */
.L_x_458:
        /* <DEDUP_REMOVED lines=13> */
.L_x_460:
[----:B------:R-:W-:Y:S05]  /*18890*/  BSYNC.RECONVERGENT B2 ;  /* 0x0000000000027941 */ /* 0x000fea0003800200 */
.L_x_459:
        /* <DEDUP_REMOVED lines=57> */
.L_x_457:
[----:B------:R-:W-:Y:S05]  /*18c30*/  BSYNC.RECONVERGENT B1 ;  /* 0x0000000000017941 */ /* 0x000fea0003800200 */
.L_x_456:
        /* <DEDUP_REMOVED lines=13> */
[----:B------:R-:W-:-:S04]  /*18d10*/  FADD.FTZ R86, R86, R91 ;  /* 0x0000005b56567221 */ /* 0x000fc80000010000 */
        /* <DEDUP_REMOVED lines=13> */
.L_x_463:
        /* <DEDUP_REMOVED lines=13> */
.L_x_465:
[----:B------:R-:W-:Y:S05]  /*18ec0*/  BSYNC.RECONVERGENT B2 ;  /* 0x0000000000027941 */ /* 0x000fea0003800200 */
.L_x_464:
        /* <DEDUP_REMOVED lines=43> */
[----:B------:R-:W-:Y:S02]  /*19180*/  HFMA2 R99, -RZ, RZ, 0, 0 ;  /* 0x00000000ff637431 */ /* 0x000fe400000001ff */
[----:B------:R-:W-:-:S04]  /*19190*/  IMAD.WIDE.U32 R100, R100, -0x326172a9, RZ ;  /* 0xcd9e8d5764647825 */ /* 0x000fc800078e00ff */
[----:B------:R-:W-:Y:S01]  /*191a0*/  VIADD R91, R143, 0xdb3d7428 ;  /* 0xdb3d74288f5b7836 */ /* 0x000fe20000000000 */
[----:B------:R-:W-:Y:S02]  /*191b0*/  LOP3.LUT R85, R85, R84, R101, 0x96, !PT ;  /* 0x0000005455557212 */ /* 0x000fe400078e9665 */
[----:B------:R-:W-:Y:S02]  /*191c0*/  IADD3 R101, PT, PT, R143, -0x695add53, RZ ;  /* 0x96a522ad8f657810 */ /* 0x000fe40007ffe0ff */
[----:B------:R-:W-:Y:S01]  /*191d0*/  LOP3.LUT R91, R91, R90, R89, 0x96, !PT ;  /* 0x0000005a5b5b7212 */ /* 0x000fe200078e9659 */
[----:B------:R-:W-:-:S04]  /*191e0*/  IMAD.WIDE.U32 R84, R85, -0x2daee0ad, RZ ;  /* 0xd2511f5355547825 */ /* 0x000fc800078e00ff */
[----:B------:R-:W-:Y:S01]  /*191f0*/  IMAD.WIDE.U32 R90, R91, -0x326172a9, RZ ;  /* 0xcd9e8d575b5a7825 */ /* 0x000fe200078e00ff */
[----:B------:R-:W-:Y:S02]  /*19200*/  LOP3.LUT R101, R101, R88, R85, 0x96, !PT ;  /* 0x0000005865657212 */ /* 0x000fe400078e9655 */
[----:B------:R-:W-:Y:S01]  /*19210*/  MOV R85, R152 ;  /* 0x0000009800557202 */ /* 0x000fe20000000f00 */
[----:B------:R-:W-:Y:S02]  /*19220*/  VIADD R89, R142, 0x8ff34781 ;  /* 0x8ff347818e597836 */ /* 0x000fe40000000000 */
[----:B------:R-:W-:Y:S02]  /*19230*/  IMAD.MOV.U32 R4, RZ, RZ, R90 ;  /* 0x000000ffff047224 */ /* 0x000fe400078e005a */
[----:B------:R-:W-:Y:S01]  /*19240*/  IMAD.MOV.U32 R152, RZ, RZ, R84 ;  /* 0x000000ffff987224 */ /* 0x000fe200078e0054 */
[----:B------:R-:W-:-:S07]  /*19250*/  LOP3.LUT R100, R89, R100, R91, 0x96, !PT ;  /* 0x0000006459647212 */ /* 0x000fce00078e965b */
.L_x_462:
[----:B------:R-:W-:Y:S05]  /*19260*/  BSYNC.RECONVERGENT B1 ;  /* 0x0000000000017941 */ /* 0x000fea0003800200 */
.L_x_461:
[----:B------:R-:W-:Y:S01]  /*19270*/  I2FP.F32.U32 R84, R85 ;  /* 0x0000005500547245 */ /* 0x000fe20000201000 */
[----:B------:R-:W-:Y:S01]  /*19280*/  IMAD.U32 R86, R87, 0x10000, RZ ;  /* 0x0001000057567824 */ /* 0x000fe200078e00ff */
[----:B------:R-:W-:Y:S01]  /*19290*/  ISETP.NE.AND P5, PT, R99, 0x1, PT ;  /* 0x000000016300780c */ /* 0x000fe20003fa5270 */
[----:B------:R-:W-:Y:S01]  /*192a0*/  BSSY.RECONVERGENT B1, `(.L_x_466) ;  /* 0x0000059000017945 */ /* 0x000fe20003800200 */
[----:B------:R-:W-:Y:S01]  /*192b0*/  PRMT R90, R87, 0x7632, R90 ;  /* 0x00007632575a7816 */ /* 0x000fe2000000005a */
[----:B------:R-:W-:Y:S01]  /*192c0*/  FFMA.FTZ R85, R84, R157, 1.1641532182693481445e-10 ;  /* 0x2f00000054557423 */ /* 0x000fe2000001009d */
[----:B------:R-:W-:Y:S01]  /*192d0*/  FMUL.FTZ R86, R86, R159 ;  /* 0x0000009f56567220 */ /* 0x000fe20000410000 */
[----:B------:R-:W-:Y:S01]  /*192e0*/  MOV R88, 0x2 ;  /* 0x0000000200587802 */ /* 0x000fe20000000f00 */
[----:B------:R-:W-:Y:S02]  /*192f0*/  IMAD.MOV.U32 R87, RZ, RZ, R4 ;  /* 0x000000ffff577224 */ /* 0x000fe400078e0004 */
        /* <DEDUP_REMOVED lines=12> */
.L_x_468:
        /* <DEDUP_REMOVED lines=13> */
.L_x_470:
[----:B------:R-:W-:Y:S05]  /*19490*/  BSYNC.RECONVERGENT B2 ;  /* 0x0000000000027941 */ /* 0x000fea0003800200 */
.L_x_469:
        /* <DEDUP_REMOVED lines=53> */
[----:B------:R-:W-:Y:S02]  /*197f0*/  IMAD.MOV.U32 R4, RZ, RZ, R88 ;  /* 0x000000ffff047224 */ /* 0x000fe400078e0058 */
[----:B------:R-:W-:Y:S01]  /*19800*/  HFMA2 R88, -RZ, RZ, 0, 0 ;  /* 0x00000000ff587431 */ /* 0x000fe200000001ff */
[----:B------:R-:W-:Y:S01]  /*19810*/  LOP3.LUT R101, R101, R86, R85, 0x96, !PT ;  /* 0x0000005665657212 */ /* 0x000fe200078e9655 */
[----:B------:R-:W-:-:S07]  /*19820*/  IMAD.MOV.U32 R152, RZ, RZ, R84 ;  /* 0x000000ffff987224 */ /* 0x000fce00078e0054 */
.L_x_467:
[----:B------:R-:W-:Y:S05]  /*19830*/  BSYNC.RECONVERGENT B1 ;  /* 0x0000000000017941 */ /* 0x000fea0003800200 */
.L_x_466:
        /* <DEDUP_REMOVED lines=25> */
.L_x_473:
        /* <DEDUP_REMOVED lines=13> */
.L_x_475:
[----:B------:R-:W-:Y:S05]  /*19aa0*/  BSYNC.RECONVERGENT B2 ;  /* 0x0000000000027941 */ /* 0x000fea0003800200 */
.L_x_474:
        /* <DEDUP_REMOVED lines=57> */
.L_x_472:
[----:B------:R-:W-:Y:S05]  /*19e40*/  BSYNC.RECONVERGENT B1 ;  /* 0x0000000000017941 */ /* 0x000fea0003800200 */
.L_x_471:
        /* <DEDUP_REMOVED lines=20> */
.L_x_478:
[----:B------:R-:W-:Y:S01]  /*19f90*/  IADD3 R103, PT, PT, R103, 0x1, RZ ;  /* 0x0000000167677810 */ /* 0x000fe20007ffe0ff */
[----:B------:R-:W-:Y:S03]  /*19fa0*/  BSSY.RECONVERGENT B2, `(.L_x_479) ;  /* 0x000000e000027945 */ /* 0x000fe60003800200 */
[C---:B------:R-:W-:Y:S01]  /*19fb0*/  ISETP.NE.AND P6, PT, R103.reuse, RZ, PT ;  /* 0x000000ff6700720c */ /* 0x040fe20003fc5270 */
[----:B------:R-:W-:-:S12]  /*19fc0*/  IMAD.WIDE.U32 R86, R103, -0x2daee0ad, RZ ;  /* 0xd2511f5367567825 */ /* 0x000fd800078e00ff */
[----:B------:R-:W-:Y:S05]  /*19fd0*/  @P6 BRA `(.L_x_480) ;  /* 0x0000000000286947 */ /* 0x000fea0003800000 */
[----:B------:R-:W-:Y:S01]  /*19fe0*/  VIADD R102, R102, 0x1 ;  /* 0x0000000166667836 */ /* 0x000fe20000000000 */
[----:B------:R-:W-:-:S04]  /*19ff0*/  P2R R4, PR, RZ, 0x1 ;  /* 0x00000001ff047803 */ /* 0x000fc80000000000 */
[----:B------:R-:W-:-:S13]  /*1a000*/  ISETP.NE.AND P6, PT, R102, RZ, PT ;  /* 0x000000ff6600720c */ /* 0x000fda0003fc5270 */
[----:B------:R-:W-:Y:S01]  /*1a010*/  @!P6 IADD3 R106, PT, PT, R106, 0x1, RZ ;  /* 0x000000016a6ae810 */ /* 0x000fe20007ffe0ff */
[----:B------:R-:W-:Y:S02]  /*1a020*/  @!P6 VIADD R84, R3, 0x1 ;  /* 0x000000010354e836 */ /* 0x000fe40000000000 */
[----:B------:R-:W-:Y:S01]  /*1a030*/  @!P6 IMAD.MOV.U32 R102, RZ, RZ, RZ ;  /* 0x000000ffff66e224 */ /* 0x000fe200078e00ff */
[----:B------:R-:W-:-:S13]  /*1a040*/  ISETP.NE.AND P0, PT, R106, RZ, !P6 ;  /* 0x000000ff6a00720c */ /* 0x000fda0007705270 */
[----:B------:R-:W-:Y:S02]  /*1a050*/  @P0 IADD3 R84, PT, PT, R3, RZ, RZ ;  /* 0x000000ff03540210 */ /* 0x000fe40007ffe0ff */
[----:B------:R-:W-:Y:S02]  /*1a060*/  ISETP.NE.AND P0, PT, R4, RZ, PT ;  /* 0x000000ff0400720c */ /* 0x000fe40003f05270 */
[----:B------:R-:W-:-:S11]  /*1a070*/  @!P6 MOV R3, R84 ;  /* 0x000000540003e202 */ /* 0x000fd60000000f00 */
.L_x_480:
[----:B------:R-:W-:Y:S05]  /*1a080*/  BSYNC.RECONVERGENT B2 ;  /* 0x0000000000027941 */ /* 0x000fea0003800200 */
.L_x_479:
[----:B------:R-:W-:Y:S01]  /*1a090*/  IMAD.WIDE.U32 R84, R106, -0x326172a9, RZ ;  /* 0xcd9e8d576a547825 */ /* 0x000fe200078e00ff */
[----:B------:R-:W-:-:S03]  /*1a0a0*/  LOP3.LUT R88, R3, R87, R143, 0x96, !PT ;  /* 0x0000005703587212 */ /* 0x000fc600078e968f */
[----:B------:R-:W-:Y:S01]  /*1a0b0*/  HFMA2 R99, -RZ, RZ, 0, 0 ;  /* 0x00000000ff637431 */ /* 0x000fe200000001ff */
        /* <DEDUP_REMOVED lines=51> */
[----:B------:R-:W-:Y:S02]  /*1a3f0*/  LOP3.LUT R101, R101, R86, R85, 0x96, !PT ;  /* 0x0000005665657212 */ /* 0x000fe400078e9655 */
[----:B------:R-:W-:Y:S01]  /*1a400*/  MOV R86, R152 ;  /* 0x0000009800567202 */ /* 0x000fe20000000f00 */
[----:B------:R-:W-:-:S07]  /*1a410*/  IMAD.MOV.U32 R152, RZ, RZ, R84 ;  /* 0x000000ffff987224 */ /* 0x000fce00078e0054 */
.L_x_477:
[----:B------:R-:W-:Y:S05]  /*1a420*/  BSYNC.RECONVERGENT B1 ;  /* 0x0000000000017941 */ /* 0x000fea0003800200 */
.L_x_476:
[----:B------:R-:W-:Y:S02]  /*1a430*/  I2FP.F32.U32 R84, R86 ;  /* 0x0000005600547245 */ /* 0x000fe40000201000 */
[----:B------:R-:W-:-:S03]  /*1a440*/  PRMT R85, R79, 0x7632, R85 ;  /* 0x000076324f557816 */ /* 0x000fc60000000055 */
[----:B------:R-:W-:Y:S01]  /*1a450*/  FFMA.FTZ R157, R84, R157, 1.1641532182693481445e-10 ;  /* 0x2f000000549d7423 */ /* 0x000fe2000001009d */
[----:B------:R-:W-:Y:S01]  /*1a460*/  @P2 PRMT R84, R83, 0x7632, R84 ;  /* 0x0000763253542816 */ /* 0x000fe20000000054 */
[----:B------:R-:W-:-:S03]  /*1a470*/  IMAD.U32 R86, R85, 0x10000, RZ ;  /* 0x0001000055567824 */ /* 0x000fc600078e00ff */
[----:B------:R-:W-:Y:S01]  /*1a480*/  FSETP.GTU.FTZ.AND P6, PT, R157, R158, PT ;  /* 0x0000009e9d00720b */ /* 0x000fe20003fdc000 */
[----:B------:R-:W-:Y:S01]  /*1a490*/  FMUL.FTZ R86, R86, R159 ;  /* 0x0000009f56567220 */ /* 0x000fe20000410000 */
[----:B------:R-:W-:Y:S02]  /*1a4a0*/  @P2 SHF.L.U32 R85, R84, 0x10, RZ ;  /* 0x0000001054552819 */ /* 0x000fe400000006ff */
[----:B------:R-:W-:Y:S02]  /*1a4b0*/  SEL R115, RZ, 0x1, P6 ;  /* 0x00000001ff737807 */ /* 0x000fe40003000000 */
[----:B------:R-:W-:Y:S02]  /*1a4c0*/  FSEL R87, R86, RZ, !P6 ;  /* 0x000000ff56577208 */ /* 0x000fe40007000000 */
[----:B------:R-:W-:Y:S02]  /*1a4d0*/  PRMT R86, R161, 0x5410, R160 ;  /* 0x00005410a1567816 */ /* 0x000fe400000000a0 */
[----:B------:R-:W-:Y:S01]  /*1a4e0*/  PRMT R84, R150, 0x5410, R149 ;  /* 0x0000541096547816 */ /* 0x000fe20000000095 */
[----:B------:R-:W-:-:S04]  /*1a4f0*/  FADD.FTZ R162, R162, R87 ;  /* 0x00000057a2a27221 */ /* 0x000fc80000010000 */
[----:B------:R-:W-:Y:S01]  /*1a500*/  @P2 FADD.FTZ R138, R162, R85 ;  /* 0x00000055a28a2221 */ /* 0x000fe20000010000 */
[----:B------:R-:W-:Y:S01]  /*1a510*/  @!P2 IMAD.MOV.U32 R138, RZ, RZ, R162 ;  /* 0x000000ffff8aa224 */ /* 0x000fe200078e00a2 */
[----:B------:R-:W-:Y:S02]  /*1a520*/  PRMT R85, R156, 0x5410, R140 ;  /* 0x000054109c557816 */ /* 0x000fe4000000008c */
[----:B------:R-:W-:Y:S02]  /*1a530*/  MOV R140, R152 ;  /* 0x00000098008c7202 */ /* 0x000fe40000000f00 */
[----:B------:R-:W-:-:S04]  /*1a540*/  F2FP.BF16.F32.PACK_AB R87, RZ, R138 ;  /* 0x0000008aff57723e */ /* 0x000fc800000010ff */
[----:B------:R-:W-:Y:S01]  /*1a550*/  PRMT R87, R153, 0x5410, R87 ;  /* 0x0000541099577816 */ /* 0x000fe20000000057 */
[----:B------:R-:W-:Y:S06]  /*1a560*/  BRA `(.L_x_481) ;  /* 0x0000003000bc7947 */ /* 0x000fec0003800000 */
.L_x_400:
[----:B------:R-:W-:Y:S01]  /*1a570*/  ISETP.NE.AND P3, PT, R99, 0x1, PT ;  /* 0x000000016300780c */ /* 0x000fe20003f65270 */
[----:B------:R-:W-:Y:S01]  /*1a580*/  BSSY.RECONVERGENT B1, `(.L_x_482) ;  /* 0x0000059000017945 */ /* 0x000fe20003800200 */
[----:B------:R-:W-:Y:S01]  /*1a590*/  IMAD.MOV.U32 R122, RZ, RZ, 0x2 ;  /* 0x00000002ff7a7424 */ /* 0x000fe200078e00ff */
[----:B0-----:R-:W-:Y:S01]  /*1a5a0*/  MOV R88, R4 ;  /* 0x0000000400587202 */ /* 0x001fe20000000f00 */
[----:B------:R-:W-:-:S09]  /*1a5b0*/  IMAD.MOV.U32 R150, RZ, RZ, R140 ;  /* 0x000000ffff967224 */ /* 0x000fd200078e008c */
[----:B------:R-:W-:Y:S05]  /*1a5c0*/  @!P3 BRA `(.L_x_483) ;  /* 0x000000040050b947 */ /* 0x000fea0003800000 */
[----:B------:R-:W-:-:S13]  /*1a5d0*/  ISETP.NE.AND P3, PT, R99, 0x3, PT ;  /* 0x000000036300780c */ /* 0x000fda0003f65270 */
[----:B------:R-:W-:Y:S05]  /*1a5e0*/  @!P3 BRA `(.L_x_484) ;  /* 0x000000000020b947 */ /* 0x000fea0003800000 */
[----:B------:R-:W-:-:S13]  /*1a5f0*/  ISETP.NE.AND P3, PT, R99, 0x2, PT ;  /* 0x000000026300780c */ /* 0x000fda0003f65270 */
[----:B------:R-:W-:Y:S01]  /*1a600*/  @!P3 MOV R122, 0x3 ;  /* 0x00000003007ab802 */ /* 0x000fe20000000f00 */
[----:B------:R-:W-:Y:S01]  /*1a610*/  @!P3 IMAD.MOV.U32 R150, RZ, RZ, R140 ;  /* 0x000000ffff96b224 */ /* 0x000fe200078e008c */
[----:B------:R-:W-:Y:S01]  /*1a620*/  @!P3 MOV R88, R101 ;  /* 0x000000650058b202 */ /* 0x000fe20000000f00 */
[----:B------:R-:W-:Y:S01]  /*1a630*/  @P3 VIADD R122, R99, 0x1 ;  /* 0x00000001637a3836 */ /* 0x000fe20000000000 */
[----:B------:R-:W-:Y:S01]  /*1a640*/  @P3 MOV R150, R140 ;  /* 0x0000008c00963202 */ /* 0x000fe20000000f00 */
[----:B------:R-:W-:Y:S01]  /*1a650*/  @P3 IMAD.MOV.U32 R88, RZ, RZ, R100 ;  /* 0x000000ffff583224 */ /* 0x000fe200078e0064 */
[----:B------:R-:W-:Y:S06]  /*1a660*/  BRA `(.L_x_483) ;  /* 0x0000000400287947 */ /* 0x000fec0003800000 */
.L_x_484:
        /* <DEDUP_REMOVED lines=13> */
.L_x_486:
[----:B------:R-:W-:Y:S05]  /*1a740*/  BSYNC.RECONVERGENT B2 ;  /* 0x0000000000027941 */ /* 0x000fea0003800200 */
.L_x_485:
        /* <DEDUP_REMOVED lines=28> */
[----:B------:R-:W-:-:S03]  /*1a910*/  IADD3 R99, PT, PT, R143, -0x56f99767, RZ ;  /* 0xa90668998f637810 */ /* 0x000fc60007ffe0ff */
        /* <DEDUP_REMOVED lines=29> */
[----:B------:R-:W-:Y:S01]  /*1aaf0*/  IMAD.MOV.U32 R122, RZ, RZ, RZ ;  /* 0x000000ffff7a7224 */ /* 0x000fe200078e00ff */
[----:B------:R-:W-:-:S07]  /*1ab00*/  LOP3.LUT R100, R89, R100, R91, 0x96, !PT ;  /* 0x0000006459647212 */ /* 0x000fce00078e965b */
.L_x_483:
[----:B------:R-:W-:Y:S05]  /*1ab10*/  BSYNC.RECONVERGENT B1 ;  /* 0x0000000000017941 */ /* 0x000fea0003800200 */
.L_x_482:
[----:B------:R-:W0:Y:S01]  /*1ab20*/  LDC R154, c[0x0][0x408] ;  /* 0x00010200ff9a7b82 */ /* 0x000e220000000800 */
[----:B------:R-:W-:Y:S01]  /*1ab30*/  I2FP.F32.U32 R89, R88 ;  /* 0x0000005800597245 */ /* 0x000fe20000201000 */
[----:B------:R-:W-:Y:S02]  /*1ab40*/  HFMA2 R138, -RZ, RZ, 0.1171875, 0 ;  /* 0x2f800000ff8a7431 */ /* 0x000fe400000001ff */
[----:B-----5:R-:W-:Y:S01]  /*1ab50*/  IMAD.U32 R91, R84, 0x10000, RZ ;  /* 0x00010000545b7824 */ /* 0x020fe200078e00ff */
[----:B------:R-:W-:Y:S01]  /*1ab60*/  ISETP.NE.AND P3, PT, R122, 0x1, PT ;  /* 0x000000017a00780c */ /* 0x000fe20003f65270 */
[----:B------:R-:W-:Y:S01]  /*1ab70*/  BSSY.RECONVERGENT B1, `(.L_x_487) ;  /* 0x0000062000017945 */ /* 0x000fe20003800200 */
[----:B------:R-:W-:Y:S01]  /*1ab80*/  @P2 SHF.L.U32 R88, R80, 0x10, RZ ;  /* 0x0000001050582819 */ /* 0x000fe200000006ff */
[----:B------:R-:W-:Y:S01]  /*1ab90*/  FFMA.FTZ R89, R89, R138, 1.1641532182693481445e-10 ;  /* 0x2f00000059597423 */ /* 0x000fe2000001008a */
[----:B------:R-:W1:Y:S01]  /*1aba0*/  LDC R140, c[0x0][0x404] ;  /* 0x00010100ff8c7b82 */ /* 0x000e620000000800 */
[----:B------:R-:W-:Y:S01]  /*1abb0*/  PRMT R84, R84, 0x7632, R84 ;  /* 0x0000763254547816 */ /* 0x000fe20000000054 */
[----:B0-----:R-:W-:-:S02]  /*1abc0*/  FMUL.FTZ R91, R91, R154 ;  /* 0x0000009a5b5b7220 */ /* 0x001fc40000410000 */
[----:B-1----:R-:W-:Y:S02]  /*1abd0*/  FSETP.GTU.FTZ.AND P4, PT, R89, R140, PT ;  /* 0x0000008c5900720b */ /* 0x002fe40003f9c000 */
[----:B------:R-:W-:Y:S02]  /*1abe0*/  MOV R89, R4 ;  /* 0x0000000400597202 */ /* 0x000fe40000000f00 */
[----:B------:R-:W-:Y:S02]  /*1abf0*/  FSEL R117, R91, RZ, !P4 ;  /* 0x000000ff5b757208 */ /* 0x000fe40006000000 */
[----:B------:R-:W-:-:S03]  /*1ac00*/  PLOP3.LUT P4, PT, P4, PT, PT, 0x8, 0x80 ;  /* 0x000000000080781c */ /* 0x000fc6000278e170 */
[----:B------:R-:W-:Y:S01]  /*1ac10*/  @P2 FADD.FTZ R117, R88, R117 ;  /* 0x0000007558752221 */ /* 0x000fe20000010000 */
[----:B------:R-:W-:Y:S01]  /*1ac20*/  P2R R145, PR, RZ, 0x10 ;  /* 0x00000010ff917803 */ /* 0x000fe20000000000 */
[----:B------:R-:W-:-:S03]  /*1ac30*/  IMAD.MOV.U32 R88, RZ, RZ, 0x2 ;  /* 0x00000002ff587424 */ /* 0x000fc600078e00ff */
[----:B------:R-:W-:Y:S01]  /*1ac40*/  F2FP.BF16.F32.PACK_AB R90, RZ, R117 ;  /* 0x00000075ff5a723e */ /* 0x000fe200000010ff */
[----:B------:R-:W-:Y:S06]  /*1ac50*/  @!P3 BRA `(.L_x_488) ;  /* 0x00000004004cb947 */ /* 0x000fec0003800000 */
[----:B------:R-:W-:-:S13]  /*1ac60*/  ISETP.NE.AND P3, PT, R122, 0x3, PT ;  /* 0x000000037a00780c */ /* 0x000fda0003f65270 */
[----:B------:R-:W-:Y:S05]  /*1ac70*/  @!P3 BRA `(.L_x_489) ;  /* 0x000000000018b947 */ /* 0x000fea0003800000 */
[----:B------:R-:W-:-:S13]  /*1ac80*/  ISETP.NE.AND P3, PT, R122, 0x2, PT ;  /* 0x000000027a00780c */ /* 0x000fda0003f65270 */
[----:B------:R-:W-:Y:S01]  /*1ac90*/  @!P3 IMAD.MOV.U32 R88, RZ, RZ, 0x3 ;  /* 0x00000003ff58b424 */ /* 0x000fe200078e00ff */
[----:B------:R-:W-:Y:S01]  /*1aca0*/  @!P3 MOV R89, R101 ;  /* 0x000000650059b202 */ /* 0x000fe20000000f00 */
[----:B------:R-:W-:Y:S01]  /*1acb0*/  @P3 VIADD R88, R122, 0x1 ;  /* 0x000000017a583836 */ /* 0x000fe20000000000 */
[----:B------:R-:W-:Y:S01]  /*1acc0*/  @P3 MOV R89, R100 ;  /* 0x0000006400593202 */ /* 0x000fe20000000f00 */
[----:B------:R-:W-:Y:S06]  /*1acd0*/  BRA `(.L_x_488) ;  /* 0x00000004002c7947 */ /* 0x000fec0003800000 */
.L_x_489:
        /* <DEDUP_REMOVED lines=8> */
[----:B------:R-:W-:Y:S01]  /*1ad60*/  @!P3 IADD3 R4, PT, PT, R3, 0x1, RZ ;  /* 0x000000010304b810 */ /* 0x000fe20007ffe0ff */
[----:B------:R-:W-:-:S03]  /*1ad70*/  @!P3 IMAD.MOV.U32 R102, RZ, RZ, RZ ;  /* 0x000000ffff66b224 */ /* 0x000fc600078e00ff */
[----:B------:R-:W-:-:S13]  /*1ad80*/  ISETP.NE.AND P4, PT, R106, RZ, !P3 ;  /* 0x000000ff6a00720c */ /* 0x000fda0005f85270 */
[----:B------:R-:W-:-:S05]  /*1ad90*/  @P4 IMAD.MOV R4, RZ, RZ, R3 ;  /* 0x000000ffff044224 */ /* 0x000fca00078e0203 */
[----:B------:R-:W-:-:S07]  /*1ada0*/  @!P3 MOV R3, R4 ;  /* 0x000000040003b202 */ /* 0x000fce0000000f00 */
.L_x_491:
[----:B------:R-:W-:Y:S05]  /*1adb0*/  BSYNC.RECONVERGENT B2 ;  /* 0x0000000000027941 */ /* 0x000fea0003800200 */
.L_x_490:
        /* <DEDUP_REMOVED lines=52> */
[----:B------:R-:W-:Y:S02]  /*1b100*/  VIADD R101, R143, 0x96a522ad ;  /* 0x96a522ad8f657836 */ /* 0x000fe40000000000 */
[----:B------:R-:W-:-:S04]  /*1b110*/  IMAD.WIDE.U32 R128, R128, -0x326172a9, RZ ;  /* 0xcd9e8d5780807825 */ /* 0x000fc800078e00ff */
[----:B------:R-:W-:Y:S01]  /*1b120*/  IMAD.WIDE.U32 R88, R89, -0x2daee0ad, RZ ;  /* 0xd2511f5359587825 */ /* 0x000fe200078e00ff */
[----:B------:R-:W-:Y:S02]  /*1b130*/  LOP3.LUT R100, R91, R100, R129, 0x96, !PT ;  /* 0x000000645b647212 */ /* 0x000fe400078e9681 */
[----:B------:R-:W-:Y:S02]  /*1b140*/  MOV R4, R128 ;  /* 0x0000008000047202 */ /* 0x000fe40000000f00 */
[----:B------:R-:W-:Y:S01]  /*1b150*/  LOP3.LUT R101, R101, R122, R89, 0x96, !PT ;  /* 0x0000007a65657212 */ /* 0x000fe200078e9659 */
[----:B------:R-:W-:Y:S01]  /*1b160*/  IMAD.MOV.U32 R89, RZ, RZ, R150 ;  /* 0x000000ffff597224 */ /* 0x000fe200078e0096 */
[----:B------:R-:W-:Y:S01]  /*1b170*/  MOV R150, R88 ;  /* 0x0000005800967202 */ /* 0x000fe20000000f00 */
[----:B------:R-:W-:-:S07]  /*1b180*/  IMAD.MOV.U32 R88, RZ, RZ, RZ ;  /* 0x000000ffff587224 */ /* 0x000fce00078e00ff */
.L_x_488:
[----:B------:R-:W-:Y:S05]  /*1b190*/  BSYNC.RECONVERGENT B1 ;  /* 0x0000000000017941 */ /* 0x000fea0003800200 */
.L_x_487:
[----:B------:R-:W-:Y:S01]  /*1b1a0*/  I2FP.F32.U32 R89, R89 ;  /* 0x0000005900597245 */ /* 0x000fe20000201000 */
[----:B------:R-:W-:Y:S01]  /*1b1b0*/  BSSY.RECONVERGENT B1, `(.L_x_492) ;  /* 0x0000063000017945 */ /* 0x000fe20003800200 */
[----:B------:R-:W-:Y:S01]  /*1b1c0*/  SHF.L.U32 R91, R84, 0x10, RZ ;  /* 0x00000010545b7819 */ /* 0x000fe200000006ff */
[----:B------:R-:W-:Y:S01]  /*1b1d0*/  HFMA2 R128, -RZ, RZ, 0, 1.1920928955078125e-07 ;  /* 0x00000002ff807431 */ /* 0x000fe200000001ff */
[----:B------:R-:W-:Y:S01]  /*1b1e0*/  @P2 PRMT R84, R80, 0x7632, R84 ;  /* 0x0000763250542816 */ /* 0x000fe20000000054 */
[----:B------:R-:W-:Y:S02]  /*1b1f0*/  FFMA.FTZ R89, R89, R138, 1.1641532182693481445e-10 ;  /* 0x2f00000059597423 */ /* 0x000fe4000001008a */
[----:B------:R-:W-:-:S03]  /*1b200*/  FMUL.FTZ R91, R91, R154 ;  /* 0x0000009a5b5b7220 */ /* 0x000fc60000410000 */
[----:B------:R-:W-:Y:S01]  /*1b210*/  FSETP.GTU.FTZ.AND P3, PT, R89, R140, PT ;  /* 0x0000008c5900720b */ /* 0x000fe20003f7c000 */
[----:B------:R-:W-:Y:S02]  /*1b220*/  @P2 IMAD.U32 R89, R84, 0x10000, RZ ;  /* 0x0001000054592824 */ /* 0x000fe400078e00ff */
[----:B------:R-:W-:Y:S01]  /*1b230*/  IMAD.MOV.U32 R84, RZ, RZ, R4 ;  /* 0x000000ffff547224 */ /* 0x000fe200078e0004 */
[----:B------:R-:W-:Y:S02]  /*1b240*/  FSEL R122, R91, RZ, !P3 ;  /* 0x000000ff5b7a7208 */ /* 0x000fe40005800000 */
        /* <DEDUP_REMOVED lines=14> */
.L_x_494:
        /* <DEDUP_REMOVED lines=13> */
.L_x_496:
[----:B------:R-:W-:Y:S05]  /*1b400*/  BSYNC.RECONVERGENT B2 ;  /* 0x0000000000027941 */ /* 0x000fea0003800200 */
.L_x_495:
        /* <DEDUP_REMOVED lines=28> */
[----:B------:R-:W-:Y:S01]  /*1b5d0*/  IADD3 R101, PT, PT, R143, -0x56f99767, RZ ;  /* 0xa90668998f657810 */ /* 0x000fe20007ffe0ff */
        /* <DEDUP_REMOVED lines=11> */
[----:B------:R-:W-:Y:S01]  /*1b690*/  IADD3 R101, PT, PT, R143, 0x1fd5c5a3, RZ ;  /* 0x1fd5c5a38f657810 */ /* 0x000fe20007ffe0ff */
[----:B------:R-:W-:-:S04]  /*1b6a0*/  IMAD.WIDE.U32 R88, R99, -0x326172a9, RZ ;  /* 0xcd9e8d5763587825 */ /* 0x000fc800078e00ff */
[----:B------:R-:W-:-:S04]  /*1b6b0*/  IMAD.WIDE.U32 R134, R134, -0x2daee0ad, RZ ;  /* 0xd2511f5386867825 */ /* 0x000fc800078e00ff */
[----:B------:R-:W-:Y:S01]  /*1b6c0*/  VIADD R99, R142, 0x5384540f ;  /* 0x5384540f8e637836 */ /* 0x000fe20000000000 */
[----:B------:R-:W-:-:S04]  /*1b6d0*/  LOP3.LUT R101, R101, R128, R135, 0x96, !PT ;  /* 0x0000008065657212 */ /* 0x000fc800078e9687 */
[----:B------:R-:W-:Y:S01]  /*1b6e0*/  LOP3.LUT R99, R99, R100, R89, 0x96, !PT ;  /* 0x0000006463637212 */ /* 0x000fe200078e9659 */
[----:B------:R-:W-:Y:S01]  /*1b6f0*/  IMAD.WIDE.U32 R100, R101, -0x326172a9, RZ ;  /* 0xcd9e8d5765647825 */ /* 0x000fe200078e00ff */
[----:B------:R-:W-:-:S03]  /*1b700*/  IADD3 R89, PT, PT, R142, -0xe443238, RZ ;  /* 0xf1bbcdc88e597810 */ /* 0x000fc60007ffe0ff */
[----:B------:R-:W-:Y:S01]  /*1b710*/  IMAD.WIDE.U32 R128, R99, -0x2daee0ad, RZ ;  /* 0xd2511f5363807825 */ /* 0x000fe200078e00ff */
[----:B------:R-:W-:Y:S02]  /*1b720*/  LOP3.LUT R89, R89, R88, R101, 0x96, !PT ;  /* 0x0000005859597212 */ /* 0x000fe400078e9665 */
[C---:B------:R-:W-:Y:S01]  /*1b730*/  IADD3 R101, PT, PT, R143.reuse, -0x695add53, RZ ;  /* 0x96a522ad8f657810 */ /* 0x040fe20007ffe0ff */
[----:B------:R-:W-:Y:S02]  /*1b740*/  VIADD R99, R143, 0xdb3d7428 ;  /* 0xdb3d74288f637836 */ /* 0x000fe40000000000 */
[----:B------:R-:W-:-:S03]  /*1b750*/  IMAD.WIDE.U32 R88, R89, -0x2daee0ad, RZ ;  /* 0xd2511f5359587825 */ /* 0x000fc600078e00ff */
[----:B------:R-:W-:Y:S01]  /*1b760*/  LOP3.LUT R134, R99, R134, R129, 0x96, !PT ;  /* 0x0000008663867212 */ /* 0x000fe200078e9681 */
[----:B------:R-:W-:Y:S01]  /*1b770*/  VIADD R99, R142, 0x8ff34781 ;  /* 0x8ff347818e637836 */ /* 0x000fe20000000000 */
[----:B------:R-:W-:Y:S01]  /*1b780*/  LOP3.LUT R101, R101, R128, R89, 0x96, !PT ;  /* 0x0000008065657212 */ /* 0x000fe200078e9659 */
[----:B------:R-:W-:Y:S02]  /*1b790*/  HFMA2 R128, -RZ, RZ, 0, 0 ;  /* 0x00000000ff807431 */ /* 0x000fe400000001ff */
[----:B------:R-:W-:Y:S02]  /*1b7a0*/  IMAD.MOV.U32 R150, RZ, RZ, R88 ;  /* 0x000000ffff967224 */ /* 0x000fe400078e0058 */
[----:B------:R-:W-:-:S04]  /*1b7b0*/  IMAD.WIDE.U32 R134, R134, -0x326172a9, RZ ;  /* 0xcd9e8d5786867825 */ /* 0x000fc800078e00ff */
[----:B------:R-:W-:Y:S01]  /*1b7c0*/  IMAD.MOV.U32 R4, RZ, RZ, R134 ;  /* 0x000000ffff047224 */ /* 0x000fe200078e0086 */
[----:B------:R-:W-:-:S07]  /*1b7d0*/  LOP3.LUT R100, R99, R100, R135, 0x96, !PT ;  /* 0x0000006463647212 */ /* 0x000fce00078e9687 */
.L_x_493:
[----:B------:R-:W-:Y:S05]  /*1b7e0*/  BSYNC.RECONVERGENT B1 ;  /* 0x0000000000017941 */ /* 0x000fea0003800200 */
.L_x_492:
        /* <DEDUP_REMOVED lines=9> */
[----:B------:R-:W-:Y:S02]  /*1b880*/  PLOP3.LUT P4, PT, P3, PT, PT, 0x8, 0x80 ;  /* 0x000000000080781c */ /* 0x000fe40001f8e170 */
[----:B------:R-:W-:Y:S01]  /*1b890*/  ISETP.NE.AND P3, PT, R128, 0x1, PT ;  /* 0x000000018000780c */ /* 0x000fe20003f65270 */
[----:B------:R-:W-:Y:S01]  /*1b8a0*/  @P2 FADD.FTZ R123, R84, R123 ;  /* 0x0000007b547b2221 */ /* 0x000fe20000010000 */
[----:B------:R-:W-:Y:S02]  /*1b8b0*/  PRMT R99, R85, 0x7632, R99 ;  /* 0x0000763255637816 */ /* 0x000fe40000000063 */
[----:B------:R-:W-:Y:S02]  /*1b8c0*/  MOV R85, R4 ;  /* 0x0000000400557202 */ /* 0x000fe40000000f00 */
[----:B------:R-:W-:-:S02]  /*1b8d0*/  F2FP.BF16.F32.PACK_AB R152, RZ, R123 ;  /* 0x0000007bff98723e */ /* 0x000fc400000010ff */
[----:B------:R-:W-:-:S05]  /*1b8e0*/  P2R R147, PR, RZ, 0x10 ;  /* 0x00000010ff937803 */ /* 0x000fca0000000000 */
[----:B------:R-:W-:Y:S05]  /*1b8f0*/  @!P3 BRA `(.L_x_498) ;  /* 0x00000004004cb947 */ /* 0x000fea0003800000 */
        /* <DEDUP_REMOVED lines=8> */
.L_x_499:
        /* <DEDUP_REMOVED lines=8> */
[----:B------:R-:W-:Y:S02]  /*1ba00*/  @!P3 IADD3 R4, PT, PT, R3, 0x1, RZ ;  /* 0x000000010304b810 */ /* 0x000fe40007ffe0ff */
[----:B------:R-:W-:Y:S02]  /*1ba10*/  @!P3 MOV R102, RZ ;  /* 0x000000ff0066b202 */ /* 0x000fe40000000f00 */
[----:B------:R-:W-:-:S13]  /*1ba20*/  ISETP.NE.AND P4, PT, R106, RZ, !P3 ;  /* 0x000000ff6a00720c */ /* 0x000fda0005f85270 */
[----:B------:R-:W-:-:S04]  /*1ba30*/  @P4 IMAD.MOV R4, RZ, RZ, R3 ;  /* 0x000000ffff044224 */ /* 0x000fc800078e0203 */
[----:B------:R-:W-:-:S07]  /*1ba40*/  @!P3 IMAD.MOV.U32 R3, RZ, RZ, R4 ;  /* 0x000000ffff03b224 */ /* 0x000fce00078e0004 */
.L_x_501:
[----:B------:R-:W-:Y:S05]  /*1ba50*/  BSYNC.RECONVERGENT B2 ;  /* 0x0000000000027941 */ /* 0x000fea0003800200 */
.L_x_500:
        /* <DEDUP_REMOVED lines=61> */
.L_x_498:
[----:B------:R-:W-:Y:S05]  /*1be30*/  BSYNC.RECONVERGENT B1 ;  /* 0x0000000000017941 */ /* 0x000fea0003800200 */
.L_x_497:
[----:B------:R-:W-:Y:S01]  /*1be40*/  I2FP.F32.U32 R85, R85 ;  /* 0x0000005500557245 */ /* 0x000fe20000201000 */
[----:B------:R-:W-:Y:S01]  /*1be50*/  BSSY.RECONVERGENT B1, `(.L_x_502) ;  /* 0x0000063000017945 */ /* 0x000fe20003800200 */
[----:B------:R-:W-:Y:S02]  /*1be60*/  SHF.L.U32 R99, R99, 0x10, RZ ;  /* 0x0000001063637819 */ /* 0x000fe400000006ff */
[----:B------:R-:W-:Y:S01]  /*1be70*/  @P2 PRMT R84, R81, 0x7632, R84 ;  /* 0x0000763251542816 */ /* 0x000fe20000000054 */
[----:B------:R-:W-:Y:S02]  /*1be80*/  FFMA.FTZ R85, R85, R138, 1.1641532182693481445e-10 ;  /* 0x2f00000055557423 */ /* 0x000fe4000001008a */
[----:B------:R-:W-:Y:S02]  /*1be90*/  FMUL.FTZ R99, R99, R154 ;  /* 0x0000009a63637220 */ /* 0x000fe40000410000 */
[----:B------:R-:W-:Y:S01]  /*1bea0*/  @P2 IMAD.U32 R89, R84, 0x10000, RZ ;  /* 0x0001000054592824 */ /* 0x000fe200078e00ff */
[----:B------:R-:W-:Y:S01]  /*1beb0*/  FSETP.GTU.FTZ.AND P3, PT, R85, R140, PT ;  /* 0x0000008c5500720b */ /* 0x000fe20003f7c000 */
[----:B------:R-:W-:-:S03]  /*1bec0*/  IMAD.MOV.U32 R85, RZ, RZ, R4 ;  /* 0x000000ffff557224 */ /* 0x000fc600078e0004 */
[----:B------:R-:W-:Y:S01]  /*1bed0*/  FSEL R128, R99, RZ, !P3 ;  /* 0x000000ff63807208 */ /* 0x000fe20005800000 */
[----:B------:R-:W-:Y:S01]  /*1bee0*/  HFMA2 R99, -RZ, RZ, 0, 1.1920928955078125e-07 ;  /* 0x00000002ff637431 */ /* 0x000fe200000001ff */
        /* <DEDUP_REMOVED lines=14> */
.L_x_504:
        /* <DEDUP_REMOVED lines=13> */
.L_x_506:
[----:B------:R-:W-:Y:S05]  /*1c0a0*/  BSYNC.RECONVERGENT B2 ;  /* 0x0000000000027941 */ /* 0x000fea0003800200 */
.L_x_505:
        /* <DEDUP_REMOVED lines=61> */
.L_x_503:
[----:B------:R-:W-:Y:S05]  /*1c480*/  BSYNC.RECONVERGENT B1 ;  /* 0x0000000000017941 */ /* 0x000fea0003800200 */
.L_x_502:
[----:B------:R-:W-:Y:S01]  /*1c490*/  I2FP.F32.U32 R85, R85 ;  /* 0x0000005500557245 */ /* 0x000fe20000201000 */
[----:B------:R-:W-:Y:S01]  /*1c4a0*/  IMAD.U32 R89, R86, 0x10000, RZ ;  /* 0x0001000056597824 */ /* 0x000fe200078e00ff */
[----:B------:R-:W-:Y:S01]  /*1c4b0*/  @P2 SHF.L.U32 R84, R82, 0x10, RZ ;  /* 0x0000001052542819 */ /* 0x000fe200000006ff */
[----:B------:R-:W-:Y:S01]  /*1c4c0*/  BSSY.RECONVERGENT B1, `(.L_x_507) ;  /* 0x0000061000017945 */ /* 0x000fe20003800200 */
[----:B------:R-:W-:Y:S01]  /*1c4d0*/  PRMT R86, R86, 0x7632, R86 ;  /* 0x0000763256567816 */ /* 0x000fe20000000056 */
[----:B------:R-:W-:Y:S01]  /*1c4e0*/  FFMA.FTZ R85, R85, R138, 1.1641532182693481445e-10 ;  /* 0x2f00000055557423 */ /* 0x000fe2000001008a */
[----:B------:R-:W-:Y:S01]  /*1c4f0*/  FMUL.FTZ R89, R89, R154 ;  /* 0x0000009a59597220 */ /* 0x000fe20000410000 */
[----:B------:R-:W-:-:S03]  /*1c500*/  IMAD.MOV.U32 R88, RZ, RZ, 0x2 ;  /* 0x00000002ff587424 */ /* 0x000fc600078e00ff */
[----:B------:R-:W-:Y:S02]  /*1c510*/  FSETP.GTU.FTZ.AND P3, PT, R85, R140, PT ;  /* 0x0000008c5500720b */ /* 0x000fe40003f7c000 */
[----:B------:R-:W-:Y:S02]  /*1c520*/  MOV R85, R4 ;  /* 0x0000000400557202 */ /* 0x000fe40000000f00 */
        /* <DEDUP_REMOVED lines=15> */
.L_x_509:
        /* <DEDUP_REMOVED lines=13> */
.L_x_511:
[----:B------:R-:W-:Y:S05]  /*1c6f0*/  BSYNC.RECONVERGENT B2 ;  /* 0x0000000000027941 */ /* 0x000fea0003800200 */
.L_x_510:
        /* <DEDUP_REMOVED lines=13> */
[----:B------:R-:W-:-:S04]  /*1c7d0*/  LOP3.LUT R99, R99, R134, R101, 0x96, !PT ;  /* 0x0000008663637212 */ /* 0x000fc800078e9665 */
[----:B------:R-:W-:Y:S01]  /*1c7e0*/  LOP3.LUT R134, R85, R84, R89, 0x96, !PT ;  /* 0x0000005455867212 */ /* 0x000fe200078e9659 */
[----:B------:R-:W-:Y:S01]  /*1c7f0*/  IMAD.WIDE.U32 R84, R99, -0x326172a9, RZ ;  /* 0xcd9e8d5763547825 */ /* 0x000fe200078e00ff */
[----:B------:R-:W-:-:S03]  /*1c800*/  IADD3 R89, PT, PT, R142, -0x255992d5, RZ ;  /* 0xdaa66d2b8e597810 */ /* 0x000fc60007ffe0ff */
        /* <DEDUP_REMOVED lines=44> */
.L_x_508:
[----:B------:R-:W-:Y:S05]  /*1cad0*/  BSYNC.RECONVERGENT B1 ;  /* 0x0000000000017941 */ /* 0x000fea0003800200 */
.L_x_507:
[----:B------:R-:W-:Y:S01]  /*1cae0*/  I2FP.F32.U32 R85, R85 ;  /* 0x0000005500557245 */ /* 0x000fe20000201000 */
[----:B------:R-:W-:Y:S01]  /*1caf0*/  BSSY.RECONVERGENT B1, `(.L_x_512) ;  /* 0x0000062000017945 */ /* 0x000fe20003800200 */
[----:B------:R-:W-:Y:S01]  /*1cb00*/  SHF.L.U32 R89, R86, 0x10, RZ ;  /* 0x0000001056597819 */ /* 0x000fe200000006ff */
[----:B------:R-:W-:Y:S01]  /*1cb10*/  HFMA2 R86, -RZ, RZ, 0, 1.1920928955078125e-07 ;  /* 0x00000002ff567431 */ /* 0x000fe200000001ff */
[----:B------:R-:W-:Y:S01]  /*1cb20*/  ISETP.NE.AND P4, PT, R88, 0x1, PT ;  /* 0x000000015800780c */ /* 0x000fe20003f85270 */
[----:B------:R-:W-:Y:S01]  /*1cb30*/  FFMA.FTZ R85, R85, R138, 1.1641532182693481445e-10 ;  /* 0x2f00000055557423 */ /* 0x000fe2000001008a */
[----:B------:R-:W-:Y:S01]  /*1cb40*/  @P2 PRMT R84, R82, 0x7632, R84 ;  /* 0x0000763252542816 */ /* 0x000fe20000000054 */
[----:B------:R-:W-:-:S03]  /*1cb50*/  FMUL.FTZ R89, R89, R154 ;  /* 0x0000009a59597220 */ /* 0x000fc60000410000 */
[----:B------:R-:W-:Y:S01]  /*1cb60*/  FSETP.GTU.FTZ.AND P3, PT, R85, R140, PT ;  /* 0x0000008c5500720b */ /* 0x000fe20003f7c000 */
[----:B------:R-:W-:Y:S02]  /*1cb70*/  @P2 IMAD.U32 R99, R84, 0x10000, RZ ;  /* 0x0001000054632824 */ /* 0x000fe400078e00ff */
[----:B------:R-:W-:Y:S01]  /*1cb80*/  IMAD.MOV.U32 R85, RZ, RZ, R4 ;  /* 0x000000ffff557224 */ /* 0x000fe200078e0004 */
        /* <DEDUP_REMOVED lines=13> */
.L_x_514:
        /* <DEDUP_REMOVED lines=13> */
.L_x_516:
[----:B------:R-:W-:Y:S05]  /*1cd30*/  BSYNC.RECONVERGENT B2 ;  /* 0x0000000000027941 */ /* 0x000fea0003800200 */
.L_x_515:
        /* <DEDUP_REMOVED lines=61> */
.L_x_513:
[----:B------:R-:W-:Y:S05]  /*1d110*/  BSYNC.RECONVERGENT B1 ;  /* 0x0000000000017941 */ /* 0x000fea0003800200 */
.L_x_512:
        /* <DEDUP_REMOVED lines=9> */
[----:B------:R-:W-:-:S02]  /*1d1b0*/  FSETP.GTU.FTZ.AND P4, PT, R85, R140, PT ;  /* 0x0000008c5500720b */ /* 0x000fc40003f9c000 */
[----:B------:R-:W-:Y:S02]  /*1d1c0*/  MOV R85, R4 ;  /* 0x0000000400557202 */ /* 0x000fe40000000f00 */
        /* <DEDUP_REMOVED lines=13> */
.L_x_519:
        /* <DEDUP_REMOVED lines=13> */
.L_x_521:
[----:B------:R-:W-:Y:S05]  /*1d370*/  BSYNC.RECONVERGENT B2 ;  /* 0x0000000000027941 */ /* 0x000fea0003800200 */
.L_x_520:
        /* <DEDUP_REMOVED lines=50> */
[----:B------:R-:W-:Y:S01]  /*1d6a0*/  IADD3 R87, PT, PT, R142, -0x700cb87f, RZ ;  /* 0x8ff347818e577810 */ /* 0x000fe20007ffe0ff */
[----:B------:R-:W-:Y:S01]  /*1d6b0*/  IMAD.MOV.U32 R99, RZ, RZ, RZ ;  /* 0x000000ffff637224 */ /* 0x000fe200078e00ff */
        /* <DEDUP_REMOVED lines=8> */
[----:B------:R-:W-:-:S07]  /*1d740*/  MOV R150, R84 ;  /* 0x0000005400967202 */ /* 0x000fce0000000f00 */
.L_x_518:
[----:B------:R-:W-:Y:S05]  /*1d750*/  BSYNC.RECONVERGENT B1 ;  /* 0x0000000000017941 */ /* 0x000fea0003800200 */
.L_x_517:
[----:B------:R-:W-:Y:S02]  /*1d760*/  I2FP.F32.U32 R85, R85 ;  /* 0x0000005500557245 */ /* 0x000fe40000201000 */
[----:B------:R-:W-:Y:S02]  /*1d770*/  SHF.L.U32 R157, R157, 0x10, RZ ;  /* 0x000000109d9d7819 */ /* 0x000fe400000006ff */
[----:B------:R-:W-:Y:S01]  /*1d780*/  @P2 PRMT R84, R83, 0x7632, R84 ;  /* 0x0000763253542816 */ /* 0x000fe20000000054 */
[----:B------:R-:W-:Y:S01]  /*1d790*/  FFMA.FTZ R85, R85, R138, 1.1641532182693481445e-10 ;  /* 0x2f00000055557423 */ /* 0x000fe2000001008a */
[----:B------:R-:W-:Y:S01]  /*1d7a0*/  PRMT R86, R155, 0x5410, R156 ;  /* 0x000054109b567816 */ /* 0x000fe2000000009c */
[----:B------:R-:W-:Y:S02]  /*1d7b0*/  FMUL.FTZ R157, R157, R154 ;  /* 0x0000009a9d9d7220 */ /* 0x000fe40000410000 */
[----:B------:R-:W-:Y:S01]  /*1d7c0*/  @P2 IMAD.U32 R87, R84, 0x10000, RZ ;  /* 0x0001000054572824 */ /* 0x000fe200078e00ff */
[----:B------:R-:W-:-:S02]  /*1d7d0*/  FSETP.GTU.FTZ.AND P5, PT, R85, R140, PT ;  /* 0x0000008c5500720b */ /* 0x000fc40003fbc000 */
[----:B------:R-:W-:Y:S02]  /*1d7e0*/  MOV R140, R150 ;  /* 0x00000096008c7202 */ /* 0x000fe40000000f00 */
[----:B------:R-:W-:Y:S02]  /*1d7f0*/  FSEL R138, R157, RZ, !P5 ;  /* 0x000000ff9d8a7208 */ /* 0x000fe40006800000 */
[----:B------:R-:W-:Y:S02]  /*1d800*/  PLOP3.LUT P5, PT, P5, PT, PT, 0x8, 0x80 ;  /* 0x000000000080781c */ /* 0x000fe40002fae170 */
[----:B------:R-:W-:Y:S01]  /*1d810*/  PRMT R85, R152, 0x5410, R149 ;  /* 0x0000541098557816 */ /* 0x000fe20000000095 */
[----:B------:R-:W-:Y:S01]  /*1d820*/  @P2 FADD.FTZ R138, R87, R138 ;  /* 0x0000008a578a2221 */ /* 0x000fe20000010000 */
[----:B------:R-:W-:-:S04]  /*1d830*/  PRMT R84, R90, 0x5410, R91 ;  /* 0x000054105a547816 */ /* 0x000fc8000000005b */
[----:B------:R-:W-:-:S04]  /*1d840*/  F2FP.BF16.F32.PACK_AB R87, RZ, R138 ;  /* 0x0000008aff57723e */ /* 0x000fc800000010ff */
[----:B------:R-:W-:-:S07]  /*1d850*/  PRMT R87, R153, 0x5410, R87 ;  /* 0x0000541099577816 */ /* 0x000fce0000000057 */
.L_x_481:
[----:B------:R-:W0:Y:S01]  /*1d860*/  LDC.64 R90, c[0x0][0x3a8] ;  /* 0x0000ea00ff5a7b82 */ /* 0x000e220000000a00 */
[----:B------:R-:W-:Y:S02]  /*1d870*/  ISETP.NE.AND P6, PT, R151, RZ, PT ;  /* 0x000000ff9700720c */ /* 0x000fe40003fc5270 */
[----:B------:R-:W-:Y:S02]  /*1d880*/  SEL R151, RZ, 0x1000000, !P5 ;  /* 0x01000000ff977807 */ /* 0x000fe40006800000 */
[----:B------:R-:W-:Y:S02]  /*1d890*/  SEL R150, RZ, 0x10000, !P4 ;  /* 0x00010000ff967807 */ /* 0x000fe40006000000 */
[----:B------:R-:W-:Y:S01]  /*1d8a0*/  SEL R149, RZ, 0x100, !P3 ;  /* 0x00000100ff957807 */ /* 0x000fe20005800000 */
[----:B------:R-:W1:Y:S01]  /*1d8b0*/  LDC.64 R88, c[0x0][0x3b0] ;  /* 0x0000ec00ff587b82 */ /* 0x000e620000000a00 */
[----:B------:R-:W-:Y:S02]  /*1d8c0*/  ISETP.NE.AND P5, PT, R146, RZ, PT ;  /* 0x000000ff9200720c */ /* 0x000fe40003fa5270 */
[----:B------:R-:W-:-:S02]  /*1d8d0*/  ISETP.NE.AND P4, PT, R147, RZ, PT ;  /* 0x000000ff9300720c */ /* 0x000fc40003f85270 */
[----:B------:R-:W-:Y:S02]  /*1d8e0*/  ISETP.NE.AND P3, PT, R148, RZ, PT ;  /* 0x000000ff9400720c */ /* 0x000fe40003f65270 */
[----:B------:R-:W-:Y:S02]  /*1d8f0*/  ISETP.NE.AND P2, PT, R145, RZ, PT ;  /* 0x000000ff9100720c */ /* 0x000fe40003f45270 */
[----:B------:R-:W-:Y:S02]  /*1d900*/  SEL R147, RZ, 0x1000000, !P3 ;  /* 0x01000000ff937807 */ /* 0x000fe40005800000 */
[----:B------:R-:W-:Y:S02]  /*1d910*/  SEL R146, RZ, 0x10000, !P4 ;  /* 0x00010000ff927807 */ /* 0x000fe40006000000 */
[----:B------:R-:W-:Y:S02]  /*1d920*/  SEL R145, RZ, 0x100, !P5 ;  /* 0x00000100ff917807 */ /* 0x000fe40006800000 */
[----:B------:R-:W-:Y:S01]  /*1d930*/  LOP3.LUT R149, R149, R151, R150, 0xfe, !PT ;  /* 0x0000009795957212 */ /* 0x000fe200078efe96 */
[----:B0-----:R-:W-:Y:S01]  /*1d940*/  IMAD.WIDE.U32 R90, R144, 0x10, R90 ;  /* 0x00000010905a7825 */ /* 0x001fe200078e005a */
[----:B------:R-:W-:-:S02]  /*1d950*/  LOP3.LUT R145, R145, R147, R146, 0xfe, !PT ;  /* 0x0000009391917212 */ /* 0x000fc400078efe92 */
[----:B------:R-:W-:Y:S02]  /*1d960*/  SEL R148, RZ, 0x1, !P6 ;  /* 0x00000001ff947807 */ /* 0x000fe40007000000 */
[----:B------:R-:W-:Y:S01]  /*1d970*/  SEL R146, RZ, 0x1, !P2 ;  /* 0x00000001ff927807 */ /* 0x000fe20005000000 */
[----:B------:R2:W-:Y:S01]  /*1d980*/  STG.E.128 desc[UR6][R90.64], R84 ;  /* 0x000000545a007986 */ /* 0x0005e2000c101d06 */
[----:B------:R-:W-:Y:S01]  /*1d990*/  LOP3.LUT R147, R149, R148, RZ, 0xfc, !PT ;  /* 0x0000009495937212 */ /* 0x000fe200078efcff */
[----:B-1----:R-:W-:Y:S01]  /*1d9a0*/  IMAD.WIDE.U32 R88, R144, 0x8, R88 ;  /* 0x0000000890587825 */ /* 0x002fe200078e0058 */
[----:B------:R-:W-:-:S05]  /*1d9b0*/  LOP3.LUT R146, R145, R146, RZ, 0xfc, !PT ;  /* 0x0000009291927212 */ /* 0x000fca00078efcff */
[----:B------:R2:W-:Y:S01]  /*1d9c0*/  STG.E.64 desc[UR6][R88.64], R146 ;  /* 0x0000009258007986 */ /* 0x0005e2000c101b06 */
[----:B------:R-:W-:Y:S05]  /*1d9d0*/  @!P1 BRA `(.L_x_399) ;  /* 0x0000000000509947 */ /* 0x000fea0003800000 */
[----:B--2---:R-:W-:Y:S01]  /*1d9e0*/  IMAD.U32 R87, R114, 0x10000, RZ ;  /* 0x0001000072577824 */ /* 0x004fe200078e00ff */
        /* <DEDUP_REMOVED lines=19> */
.L_x_399:
[----:B------:R-:W-:Y:S05]  /*1db20*/  BSYNC.RECONVERGENT B0 ;  /* 0x0000000000007941 */ /* 0x000fea0003800200 */
.L_x_398:
[----:B0123--:R-:W-:Y:S01]  /*1db30*/  FADD.FTZ R84, RZ, R0 ;  /* 0x00000000ff547221 */ /* 0x00ffe20000010000 */
[C---:B------:R-:W-:Y:S01]  /*1db40*/  ISETP.GE.U32.AND P1, PT, R105.reuse, 0x20, PT ;  /* 0x000000206900780c */ /* 0x040fe20003f26070 */
[----:B------:R-:W0:Y:S01]  /*1db50*/  S2R R86, SR_TID.X ;  /* 0x0000000000567919 */ /* 0x000e220000002100 */
[----:B------:R-:W-:Y:S01]  /*1db60*/  ISETP.GT.U32.AND P2, PT, R105, 0x3f, PT ;  /* 0x0000003f6900780c */ /* 0x000fe20003f44070 */
[----:B------:R-:W-:Y:S01]  /*1db70*/  FADD.FTZ R85, R119, R84 ;  /* 0x0000005477557221 */ /* 0x000fe20000010000 */
[----:B------:R-:W-:Y:S01]  /*1db80*/  ISETP.GT.U32.AND P3, PT, R105, 0x5f, PT ;  /* 0x0000005f6900780c */ /* 0x000fe20003f64070 */
[----:B------:R-:W-:Y:S02]  /*1db90*/  UMOV UR13, 0xffffffff ;  /* 0xffffffff000d7882 */ /* 0x000fe40000000000 */
[----:B------:R-:W-:-:S04]  /*1dba0*/  FADD.FTZ R84, R118, R85 ;  /* 0x0000005576547221 */ /* 0x000fc80000010000 */
[----:B------:R-:W-:-:S04]  /*1dbb0*/  FADD.FTZ R85, R125, R84 ;  /* 0x000000547d557221 */ /* 0x000fc80000010000 */
[----:B------:R-:W-:-:S04]  /*1dbc0*/  FADD.FTZ R85, R124, R85 ;  /* 0x000000557c557221 */ /* 0x000fc80000010000 */
[----:B------:R-:W-:-:S04]  /*1dbd0*/  FADD.FTZ R84, R130, R85 ;  /* 0x0000005582547221 */ /* 0x000fc80000010000 */
[----:B------:R-:W-:-:S04]  /*1dbe0*/  FADD.FTZ R85, R131, R84 ;  /* 0x0000005483557221 */ /* 0x000fc80000010000 */
[----:B------:R-:W-:-:S05]  /*1dbf0*/  FADD.FTZ R85, R136, R85 ;  /* 0x0000005588557221 */ /* 0x000fca0000010000 */
[----:B------:R-:W-:Y:S02]  /*1dc00*/  FSEL R85, R85, RZ, P1 ;  /* 0x000000ff55557208 */ /* 0x000fe40000800000 */
[----:B0-----:R-:W-:-:S03]  /*1dc10*/  LOP3.LUT P4, RZ, R86, 0x1f, RZ, 0xc0, !PT ;  /* 0x0000001f56ff7812 */ /* 0x001fc6000788c0ff */
        /* <DEDUP_REMOVED lines=87> */
.L_x_541:
[----:B-1----:R-:W-:Y:S01]  /*1e190*/  FADD.FTZ R145, R90, R91 ;  /* 0x0000005b5a917221 */ /* 0x002fe20000010000 */
[----:B0-----:R-:W-:Y:S01]  /*1e1a0*/  FMUL.FTZ R90, R89, R89 ;  /* 0x00000059595a7220 */ /* 0x001fe20000410000 */
[----:B------:R-:W-:Y:S01]  /*1e1b0*/  ISETP.NE.AND P2, PT, RZ, UR10, PT ;  /* 0x0000000aff007c0c */ /* 0x000fe2000bf45270 */
[----:B------:R-:W0:Y:S01]  /*1e1c0*/  @!P4 LDC.64 R86, c[0x0][0x3c0] ;  /* 0x0000f000ff56cb82 */ /* 0x000e220000000a00 */
[----:B------:R-:W-:Y:S01]  /*1e1d0*/  FFMA.FTZ R88, R145, R88, UR11 ;  /* 0x0000000b91587e23 */ /* 0x000fe20008010058 */
[----:B------:R-:W-:Y:S01]  /*1e1e0*/  BSSY.RECONVERGENT B0, `(.L_x_523) ;  /* 0x000005a000007945 */ /* 0x000fe20003800200 */
[----:B------:R-:W-:Y:S02]  /*1e1f0*/  FSEL R91, R90, RZ, P2 ;  /* 0x000000ff5a5b7208 */ /* 0x000fe40001000000 */
[----:B------:R-:W-:-:S03]  /*1e200*/  FSEL R149, R89, RZ, !P2 ;  /* 0x000000ff59957208 */ /* 0x000fc60005000000 */
[----:B------:R-:W1:Y:S01]  /*1e210*/  @!P4 LDC.64 R84, c[0x0][0x3c8] ;  /* 0x0000f200ff54cb82 */ /* 0x000e620000000a00 */
[----:B------:R-:W-:-:S04]  /*1e220*/  FADD.FTZ R88, R88, R91 ;  /* 0x0000005b58587221 */ /* 0x000fc80000010000 */
[----:B------:R-:W2:Y:S01]  /*1e230*/  MUFU.RSQ R148, R88 ;  /* 0x0000005800947308 */ /* 0x000ea20000001400 */
[----:B0-----:R-:W-:-:S05]  /*1e240*/  @!P4 IMAD.WIDE R86, R104, 0x4, R86 ;  /* 0x000000046856c825 */ /* 0x001fca00078e0256 */
[----:B------:R0:W-:Y:S01]  /*1e250*/  @!P4 STG.E desc[UR6][R86.64], R89 ;  /* 0x000000595600c986 */ /* 0x0001e2000c101906 */
[----:B-1----:R-:W-:-:S05]  /*1e260*/  @!P4 IMAD.WIDE R84, R104, 0x4, R84 ;  /* 0x000000046854c825 */ /* 0x002fca00078e0254 */
[----:B--2---:R0:W-:Y:S01]  /*1e270*/  @!P4 STG.E desc[UR6][R84.64], R148 ;  /* 0x000000945400c986 */ /* 0x0041e2000c101906 */
[----:B------:R-:W-:Y:S05]  /*1e280*/  @!P1 BRA `(.L_x_524) ;  /* 0x00000004003c9947 */ /* 0x000fea0003800000 */
[--C-:B0-----:R-:W-:Y:S01]  /*1e290*/  FADD.FTZ R85, R131, -R149.reuse ;  /* 0x8000009583557221 */ /* 0x101fe20000010000 */
[----:B------:R-:W-:Y:S01]  /*1e2a0*/  SHF.L.U32 R156, R31, 0x10, RZ ;  /* 0x000000101f9c7819 */ /* 0x000fe200000006ff */
[----:B------:R-:W-:Y:S01]  /*1e2b0*/  FADD.FTZ R89, R136, -R149 ;  /* 0x8000009588597221 */ /* 0x000fe20000010000 */
[----:B------:R-:W-:Y:S01]  /*1e2c0*/  SHF.L.U32 R150, R35, 0x10, RZ ;  /* 0x0000001023967819 */ /* 0x000fe200000006ff */
[----:B------:R-:W-:Y:S02]  /*1e2d0*/  IMAD.U32 R84, R51, 0x10000, RZ ;  /* 0x0001000033547824 */ /* 0x000fe400078e00ff */
[----:B------:R-:W-:Y:S01]  /*1e2e0*/  FMUL.FTZ R85, R148, R85 ;  /* 0x0000005594557220 */ /* 0x000fe20000410000 */
[----:B------:R-:W-:Y:S01]  /*1e2f0*/  IMAD.U32 R87, R59, 0x10000, RZ ;  /* 0x000100003b577824 */ /* 0x000fe200078e00ff */
[----:B------:R-:W-:Y:S01]  /*1e300*/  SHF.L.U32 R86, R17, 0x10, RZ ;  /* 0x0000001011567819 */ /* 0x000fe200000006ff */
[----:B------:R-:W-:Y:S02]  /*1e310*/  IMAD.U32 R88, R18, 0x10000, RZ ;  /* 0x0001000012587824 */ /* 0x000fe400078e00ff */
[----:B------:R-:W-:Y:S01]  /*1e320*/  FMUL.FTZ R91, R148, R89 ;  /* 0x00000059945b7220 */ /* 0x000fe20000410000 */
[C---:B------:R-:W-:Y:S01]  /*1e330*/  FFMA.FTZ R156, R85.reuse, R156, R84 ;  /* 0x0000009c559c7223 */ /* 0x040fe20000010054 */
[----:B------:R-:W-:Y:S01]  /*1e340*/  FFMA.FTZ R150, R85, R150, R87 ;  /* 0x0000009655967223 */ /* 0x000fe20000010057 */
[--C-:B------:R-:W-:Y:S01]  /*1e350*/  FADD.FTZ R85, R124, -R149.reuse ;  /* 0x800000957c557221 */ /* 0x100fe20000010000 */
[----:B------:R-:W-:Y:S01]  /*1e360*/  FADD.FTZ R89, R130, -R149 ;  /* 0x8000009582597221 */ /* 0x000fe20000010000 */
[----:B------:R-:W-:Y:S01]  /*1e370*/  FFMA.FTZ R87, R91, R86, R88 ;  /* 0x000000565b577223 */ /* 0x000fe20000010058 */
[----:B------:R-:W-:Y:S01]  /*1e380*/  SHF.L.U32 R84, R30, 0x10, RZ ;  /* 0x000000101e547819 */ /* 0x000fe200000006ff */
[----:B------:R-:W-:Y:S01]  /*1e390*/  IMAD.U32 R86, R50, 0x10000, RZ ;  /* 0x0001000032567824 */ /* 0x000fe200078e00ff */
[----:B------:R-:W-:Y:S01]  /*1e3a0*/  SHF.L.U32 R88, R34, 0x10, RZ ;  /* 0x0000001022587819 */ /* 0x000fe200000006ff */
[----:B------:R-:W-:Y:S01]  /*1e3b0*/  IMAD.U32 R151, R58, 0x10000, RZ ;  /* 0x000100003a977824 */ /* 0x000fe200078e00ff */
[----:B------:R-:W-:Y:S01]  /*1e3c0*/  SHF.L.U32 R145, R13, 0x10, RZ ;  /* 0x000000100d917819 */ /* 0x000fe200000006ff */
[----:B------:R-:W-:Y:S01]  /*1e3d0*/  FMUL.FTZ R85, R148, R85 ;  /* 0x0000005594557220 */ /* 0x000fe20000410000 */
[----:B------:R-:W-:-:S02]  /*1e3e0*/  IMAD.U32 R147, R14, 0x10000, RZ ;  /* 0x000100000e937824 */ /* 0x000fc400078e00ff */
[----:B------:R-:W-:Y:S01]  /*1e3f0*/  FMUL.FTZ R90, R148, R89 ;  /* 0x00000059945a7220 */ /* 0x000fe20000410000 */
[----:B------:R-:W-:Y:S01]  /*1e400*/  SHF.L.U32 R144, R19, 0x10, RZ ;  /* 0x0000001013907819 */ /* 0x000fe200000006ff */
[----:B------:R-:W-:Y:S02]  /*1e410*/  IMAD.U32 R146, R20, 0x10000, RZ ;  /* 0x0001000014927824 */ /* 0x000fe400078e00ff */
[C---:B------:R-:W-:Y:S01]  /*1e420*/  FFMA.FTZ R153, R85.reuse, R84, R86 ;  /* 0x0000005455997223 */ /* 0x040fe20000010056 */
[----:B------:R-:W-:Y:S01]  /*1e430*/  FFMA.FTZ R151, R85, R88, R151 ;  /* 0x0000005855977223 */ /* 0x000fe20000010097 */
[----:B------:R-:W-:Y:S01]  /*1e440*/  FFMA.FTZ R86, R90, R145, R147 ;  /* 0x000000915a567223 */ /* 0x000fe20000010093 */
[----:B------:R-:W-:Y:S01]  /*1e450*/  FADD.FTZ R85, R118, -R149 ;  /* 0x8000009576557221 */ /* 0x000fe20000010000 */
[----:B------:R-:W-:Y:S01]  /*1e460*/  SHF.L.U32 R145, R15, 0x10, RZ ;  /* 0x000000100f917819 */ /* 0x000fe200000006ff */
[----:B------:R-:W-:Y:S02]  /*1e470*/  IMAD.U32 R147, R16, 0x10000, RZ ;  /* 0x0001000010937824 */ /* 0x000fe400078e00ff */
[----:B------:R-:W-:Y:S01]  /*1e480*/  FFMA.FTZ R91, R91, R144, R146 ;  /* 0x000000905b5b7223 */ /* 0x000fe20000010092 */
[----:B------:R-:W-:Y:S01]  /*1e490*/  SHF.L.U32 R84, R29, 0x10, RZ ;  /* 0x000000101d547819 */ /* 0x000fe200000006ff */
[----:B------:R-:W-:Y:S01]  /*1e4a0*/  IMAD.U32 R88, R49, 0x10000, RZ ;  /* 0x0001000031587824 */ /* 0x000fe200078e00ff */
[----:B------:R-:W-:Y:S01]  /*1e4b0*/  SHF.L.U32 R144, R33, 0x10, RZ ;  /* 0x0000001021907819 */ /* 0x000fe200000006ff */
[----:B------:R-:W-:Y:S01]  /*1e4c0*/  FMUL.FTZ R85, R148, R85 ;  /* 0x0000005594557220 */ /* 0x000fe20000410000 */
[----:B------:R-:W-:-:S02]  /*1e4d0*/  IMAD.U32 R89, R57, 0x10000, RZ ;  /* 0x0001000039597824 */ /* 0x000fc400078e00ff */
[----:B------:R-:W-:Y:S01]  /*1e4e0*/  FFMA.FTZ R90, R90, R145, R147 ;  /* 0x000000915a5a7223 */ /* 0x000fe20000010093 */
[----:B------:R-:W-:Y:S01]  /*1e4f0*/  FADD.FTZ R145, R125, -R149 ;  /* 0x800000957d917221 */ /* 0x000fe20000010000 */
[C---:B------:R-:W-:Y:S01]  /*1e500*/  FFMA.FTZ R84, R85.reuse, R84, R88 ;  /* 0x0000005455547223 */ /* 0x040fe20000010058 */
[----:B------:R-:W-:Y:S01]  /*1e510*/  FFMA.FTZ R88, R85, R144, R89 ;  /* 0x0000009055587223 */ /* 0x000fe20000010059 */
[----:B------:R-:W-:Y:S01]  /*1e520*/  SHF.L.U32 R144, R9, 0x10, RZ ;  /* 0x0000001009907819 */ /* 0x000fe200000006ff */
[----:B------:R-:W-:Y:S02]  /*1e530*/  IMAD.U32 R146, R10, 0x10000, RZ ;  /* 0x000100000a927824 */ /* 0x000fe400078e00ff */
[----:B------:R-:W-:Y:S01]  /*1e540*/  FMUL.FTZ R89, R148, R145 ;  /* 0x0000009194597220 */ /* 0x000fe20000410000 */
[----:B------:R-:W-:Y:S01]  /*1e550*/  SHF.L.U32 R152, R11, 0x10, RZ ;  /* 0x000000100b987819 */ /* 0x000fe200000006ff */
[----:B------:R-:W-:Y:S02]  /*1e560*/  IMAD.U32 R147, R12, 0x10000, RZ ;  /* 0x000100000c937824 */ /* 0x000fe400078e00ff */
[----:B------:R-:W-:Y:S01]  /*1e570*/  FADD.FTZ R145, R0, -R149 ;  /* 0x8000009500917221 */ /* 0x000fe20000010000 */
[C---:B------:R-:W-:Y:S01]  /*1e580*/  FFMA.FTZ R85, R89.reuse, R144, R146 ;  /* 0x0000009059557223 */ /* 0x040fe20000010092 */
[----:B------:R-:W-:Y:S01]  /*1e590*/  SHF.L.U32 R154, R28, 0x10, RZ ;  /* 0x000000101c9a7819 */ /* 0x000fe200000006ff */
[----:B------:R-:W-:Y:S01]  /*1e5a0*/  FFMA.FTZ R89, R89, R152, R147 ;  /* 0x0000009859597223 */ /* 0x000fe20000010093 */
[----:B------:R-:W-:Y:S01]  /*1e5b0*/  SHF.L.U32 R152, R32, 0x10, RZ ;  /* 0x0000001020987819 */ /* 0x000fe200000006ff */
[----:B------:R-:W-:-:S02]  /*1e5c0*/  IMAD.U32 R147, R56, 0x10000, RZ ;  /* 0x0001000038937824 */ /* 0x000fc400078e00ff */
[----:B------:R-:W-:Y:S01]  /*1e5d0*/  FMUL.FTZ R145, R148, R145 ;  /* 0x0000009194917220 */ /* 0x000fe20000410000 */
[----:B------:R-:W-:Y:S02]  /*1e5e0*/  IMAD.U32 R144, R48, 0x10000, RZ ;  /* 0x0001000030907824 */ /* 0x000fe400078e00ff */
[----:B------:R-:W-:Y:S01]  /*1e5f0*/  FADD.FTZ R155, R119, -R149 ;  /* 0x80000095779b7221 */ /* 0x000fe20000010000 */
[----:B------:R-:W-:Y:S01]  /*1e600*/  SHF.L.U32 R158, R5, 0x10, RZ ;  /* 0x00000010059e7819 */ /* 0x000fe200000006ff */
[C---:B------:R-:W-:Y:S01]  /*1e610*/  FFMA.FTZ R152, R145.reuse, R152, R147 ;  /* 0x0000009891987223 */ /* 0x040fe20000010093 */
[----:B------:R-:W-:Y:S01]  /*1e620*/  FFMA.FTZ R154, R145, R154, R144 ;  /* 0x0000009a919a7223 */ /* 0x000fe20000010090 */
[----:B------:R-:W0:Y:S01]  /*1e630*/  LDC.64 R146, c[0x0][0x428] ;  /* 0x00010a00ff927b82 */ /* 0x000e220000000a00 */
[----:B------:R-:W-:Y:S01]  /*1e640*/  FMUL.FTZ R155, R148, R155 ;  /* 0x0000009b949b7220 */ /* 0x000fe20000410000 */
[----:B------:R-:W-:Y:S01]  /*1e650*/  IMAD.U32 R160, R6, 0x10000, RZ ;  /* 0x0001000006a07824 */ /* 0x000fe200078e00ff */
[----:B------:R-:W-:Y:S01]  /*1e660*/  SHF.L.U32 R162, R7, 0x10, RZ ;  /* 0x0000001007a27819 */ /* 0x000fe200000006ff */
[----:B------:R-:W-:Y:S01]  /*1e670*/  IMAD.U32 R159, R8, 0x10000, RZ ;  /* 0x00010000089f7824 */ /* 0x000fe200078e00ff */
[----:B------:R-:W-:Y:S01]  /*1e680*/  F2FP.BF16.F32.PACK_AB R85, R85, R84 ;  /* 0x000000545555723e */ /* 0x000fe200000010ff */
[----:B------:R-:W-:Y:S01]  /*1e690*/  FFMA.FTZ R157, R155, R158, R160 ;  /* 0x0000009e9b9d7223 */ /* 0x000fe200000100a0 */
[----:B------:R-:W-:Y:S01]  /*1e6a0*/  F2FP.BF16.F32.PACK_AB R87, R87, R156 ;  /* 0x0000009c5757723e */ /* 0x000fe200000010ff */
[----:B------:R-:W1:Y:S01]  /*1e6b0*/  LDC.64 R144, c[0x0][0x430] ;  /* 0x00010c00ff907b82 */ /* 0x000e620000000a00 */
[----:B------:R-:W-:Y:S01]  /*1e6c0*/  FFMA.FTZ R159, R155, R162, R159 ;  /* 0x000000a29b9f7223 */ /* 0x000fe2000001009f */
[----:B------:R-:W-:-:S02]  /*1e6d0*/  F2FP.BF16.F32.PACK_AB R86, R86, R153 ;  /* 0x000000995656723e */ /* 0x000fc400000010ff */
[----:B------:R-:W-:Y:S02]  /*1e6e0*/  F2FP.BF16.F32.PACK_AB R84, R157, R154 ;  /* 0x0000009a9d54723e */ /* 0x000fe400000010ff */
[----:B------:R-:W-:Y:S02]  /*1e6f0*/  F2FP.BF16.F32.PACK_AB R89, R89, R88 ;  /* 0x000000585959723e */ /* 0x000fe400000010ff */
[----:B------:R-:W-:Y:S02]  /*1e700*/  F2FP.BF16.F32.PACK_AB R91, R91, R150 ;  /* 0x000000965b5b723e */ /* 0x000fe400000010ff */
[----:B------:R-:W-:Y:S02]  /*1e710*/  F2FP.BF16.F32.PACK_AB R90, R90, R151 ;  /* 0x000000975a5a723e */ /* 0x000fe400000010ff */
[----:B------:R-:W-:Y:S01]  /*1e720*/  F2FP.BF16.F32.PACK_AB R88, R159, R152 ;  /* 0x000000989f58723e */ /* 0x000fe200000010ff */
[----:B0-----:R-:W-:-:S05]  /*1e730*/  IMAD.WIDE.U32 R146, R139, 0x10, R146 ;  /* 0x000000108b927825 */ /* 0x001fca00078e0092 */
[----:B------:R2:W-:Y:S01]  /*1e740*/  STG.E.128 desc[UR6][R146.64], R84 ;  /* 0x0000005492007986 */ /* 0x0005e2000c101d06 */
[C---:B-1----:R-:W-:Y:S01]  /*1e750*/  IMAD.WIDE.U32 R144, R139.reuse, 0x10, R144 ;  /* 0x000000108b907825 */ /* 0x042fe200078e0090 */
[----:B------:R-:W-:-:S04]  /*1e760*/  IADD3 R139, PT, PT, R139, 0x20, RZ ;  /* 0x000000208b8b7810 */ /* 0x000fc80007ffe0ff */
[----:B------:R2:W-:Y:S03]  /*1e770*/  STG.E.128 desc[UR6][R144.64], R88 ;  /* 0x0000005890007986 */ /* 0x0005e6000c101d06 */
.L_x_524:
[----:B------:R-:W-:Y:S05]  /*1e780*/  BSYNC.RECONVERGENT B0 ;  /* 0x0000000000007941 */ /* 0x000fea0003800200 */
.L_x_523:
[----:B------:R-:W-:Y:S01]  /*1e790*/  ISETP.NE.AND P1, PT, R141, RZ, PT ;  /* 0x000000ff8d00720c */ /* 0x000fe20003f25270 */
[----:B------:R-:W-:-:S12]  /*1e7a0*/  BSSY.RECONVERGENT B0, `(.L_x_525) ;  /* 0x0000053000007945 */ /* 0x000fd80003800200 */
[----:B------:R-:W-:Y:S05]  /*1e7b0*/  @!P1 BRA `(.L_x_526) ;  /* 0x0000000400449947 */ /* 0x000fea0003800000 */
[--C-:B0-2---:R-:W-:Y:S01]  /*1e7c0*/  FADD.FTZ R85, R133, -R149.reuse ;  /* 0x8000009585557221 */ /* 0x105fe20000010000 */
[----:B------:R-:W-:Y:S01]  /*1e7d0*/  SHF.L.U32 R84, R47, 0x10, RZ ;  /* 0x000000102f547819 */ /* 0x000fe200000006ff */
[----:B------:R-:W-:Y:S01]  /*1e7e0*/  IMAD.U32 R154, R39, 0x10000, RZ ;  /* 0x00010000279a7824 */ /* 0x000fe200078e00ff */
[----:B------:R-:W-:Y:S01]  /*1e7f0*/  SHF.L.U32 R87, R55, 0x10, RZ ;  /* 0x0000001037577819 */ /* 0x000fe200000006ff */
[----:B------:R-:W-:Y:S02]  /*1e800*/  IMAD.U32 R150, R43, 0x10000, RZ ;  /* 0x000100002b967824 */ /* 0x000fe400078e00ff */
[----:B------:R-:W-:Y:S01]  /*1e810*/  FMUL.FTZ R85, R148, R85 ;  /* 0x0000005594557220 */ /* 0x000fe20000410000 */
[----:B------:R-:W-:Y:S01]  /*1e820*/  FADD.FTZ R89, R137, -R149 ;  /* 0x8000009589597221 */ /* 0x000fe20000010000 */
[----:B------:R-:W-:Y:S01]  /*1e830*/  SHF.L.U32 R144, R96, 0x10, RZ ;  /* 0x0000001060907819 */ /* 0x000fe200000006ff */
[----:B------:R-:W-:Y:S02]  /*1e840*/  IMAD.U32 R90, R95, 0x10000, RZ ;  /* 0x000100005f5a7824 */ /* 0x000fe400078e00ff */
[C---:B------:R-:W-:Y:S01]  /*1e850*/  FFMA.FTZ R154, R85.reuse, R154, R84 ;  /* 0x0000009a559a7223 */ /* 0x040fe20000010054 */
[----:B------:R-:W-:Y:S01]  /*1e860*/  FFMA.FTZ R150, R85, R150, R87 ;  /* 0x0000009655967223 */ /* 0x000fe20000010057 */
[----:B------:R-:W-:Y:S01]  /*1e870*/  SHF.L.U32 R91, R98, 0x10, RZ ;  /* 0x00000010625b7819 */ /* 0x000fe200000006ff */
[----:B------:R-:W-:Y:S01]  /*1e880*/  FADD.FTZ R85, R127, -R149 ;  /* 0x800000957f557221 */ /* 0x000fe20000010000 */
[----:B------:R-:W-:-:S02]  /*1e890*/  IMAD.U32 R146, R97, 0x10000, RZ ;  /* 0x0001000061927824 */ /* 0x000fc400078e00ff */
[----:B------:R-:W-:Y:S01]  /*1e8a0*/  FMUL.FTZ R89, R148, R89 ;  /* 0x0000005994597220 */ /* 0x000fe20000410000 */
[----:B------:R-:W-:Y:S01]  /*1e8b0*/  SHF.L.U32 R86, R46, 0x10, RZ ;  /* 0x000000102e567819 */ /* 0x000fe200000006ff */
[----:B------:R-:W-:Y:S02]  /*1e8c0*/  IMAD.U32 R84, R38, 0x10000, RZ ;  /* 0x0001000026547824 */ /* 0x000fe400078e00ff */
[----:B------:R-:W-:Y:S01]  /*1e8d0*/  FMUL.FTZ R85, R148, R85 ;  /* 0x0000005594557220 */ /* 0x000fe20000410000 */
[----:B------:R-:W-:Y:S01]  /*1e8e0*/  SHF.L.U32 R141, R54, 0x10, RZ ;  /* 0x00000010368d7819 */ /* 0x000fe200000006ff */
[C---:B------:R-:W-:Y:S01]  /*1e8f0*/  FFMA.FTZ R87, R89.reuse, R90, R144 ;  /* 0x0000005a59577223 */ /* 0x040fe20000010090 */
[----:B------:R-:W-:Y:S01]  /*1e900*/  FFMA.FTZ R91, R89, R146, R91 ;  /* 0x00000092595b7223 */ /* 0x000fe2000001005b */
[----:B------:R-:W-:Y:S02]  /*1e910*/  IMAD.U32 R88, R42, 0x10000, RZ ;  /* 0x000100002a587824 */ /* 0x000fe400078e00ff */
[----:B------:R-:W-:Y:S01]  /*1e920*/  FADD.FTZ R89, R132, -R149 ;  /* 0x8000009584597221 */ /* 0x000fe20000010000 */
[C---:B------:R-:W-:Y:S01]  /*1e930*/  FFMA.FTZ R153, R85.reuse, R84, R86 ;  /* 0x0000005455997223 */ /* 0x040fe20000010056 */
[----:B------:R-:W-:Y:S01]  /*1e940*/  SHF.L.U32 R84, R92, 0x10, RZ ;  /* 0x000000105c547819 */ /* 0x000fe200000006ff */
[----:B------:R-:W-:Y:S01]  /*1e950*/  FFMA.FTZ R141, R85, R88, R141 ;  /* 0x00000058558d7223 */ /* 0x000fe2000001008d */
[----:B------:R-:W-:-:S02]  /*1e960*/  IMAD.U32 R86, R27, 0x10000, RZ ;  /* 0x000100001b567824 */ /* 0x000fc400078e00ff */
[----:B------:R-:W-:Y:S01]  /*1e970*/  FMUL.FTZ R89, R148, R89 ;  /* 0x0000005994597220 */ /* 0x000fe20000410000 */
[----:B------:R-:W-:Y:S01]  /*1e980*/  SHF.L.U32 R144, R94, 0x10, RZ ;  /* 0x000000105e907819 */ /* 0x000fe200000006ff */
[----:B------:R-:W-:Y:S02]  /*1e990*/  IMAD.U32 R90, R93, 0x10000, RZ ;  /* 0x000100005d5a7824 */ /* 0x000fe400078e00ff */
[----:B------:R-:W-:Y:S01]  /*1e9a0*/  FADD.FTZ R85, R121, -R149 ;  /* 0x8000009579557221 */ /* 0x000fe20000010000 */
[----:B------:R-:W-:Y:S01]  /*1e9b0*/  FFMA.FTZ R86, R89, R86, R84 ;  /* 0x0000005659567223 */ /* 0x000fe20000010054 */
[----:B------:R-:W-:Y:S01]  /*1e9c0*/  SHF.L.U32 R88, R45, 0x10, RZ ;  /* 0x000000102d587819 */ /* 0x000fe200000006ff */
[----:B------:R-:W-:Y:S02]  /*1e9d0*/  IMAD.U32 R84, R37, 0x10000, RZ ;  /* 0x0001000025547824 */ /* 0x000fe400078e00ff */
[----:B------:R-:W-:Y:S01]  /*1e9e0*/  FMUL.FTZ R85, R148, R85 ;  /* 0x0000005594557220 */ /* 0x000fe20000410000 */
[----:B------:R-:W-:Y:S01]  /*1e9f0*/  FFMA.FTZ R90, R89, R90, R144 ;  /* 0x0000005a595a7223 */ /* 0x000fe20000010090 */
[----:B------:R-:W-:Y:S01]  /*1ea00*/  SHF.L.U32 R146, R53, 0x10, RZ ;  /* 0x0000001035927819 */ /* 0x000fe200000006ff */
[C---:B------:R-:W-:Y:S01]  /*1ea10*/  IMAD.U32 R144, R41.reuse, 0x10000, RZ ;  /* 0x0001000029907824 */ /* 0x040fe200078e00ff */
[----:B------:R-:W-:Y:S01]  /*1ea20*/  PRMT R145, R41, 0x7632, R145 ;  /* 0x0000763229917816 */ /* 0x000fe20000000091 */
[----:B------:R-:W-:Y:S01]  /*1ea30*/  FADD.FTZ R89, R126, -R149 ;  /* 0x800000957e597221 */ /* 0x000fe20000010000 */
[----:B------:R-:W-:Y:S01]  /*1ea40*/  PRMT R152, R53, 0x7632, R152 ;  /* 0x0000763235987816 */ /* 0x000fe20000000098 */
[C---:B------:R-:W-:Y:S01]  /*1ea50*/  FFMA.FTZ R84, R85.reuse, R84, R88 ;  /* 0x0000005455547223 */ /* 0x040fe20000010058 */
[----:B------:R-:W-:Y:S01]  /*1ea60*/  FFMA.FTZ R88, R85, R144, R146 ;  /* 0x0000009055587223 */ /* 0x000fe20000010092 */
[----:B------:R-:W-:Y:S01]  /*1ea70*/  IMAD.U32 R146, R145, 0x10000, RZ ;  /* 0x0001000091927824 */ /* 0x000fe200078e00ff */
[----:B------:R-:W-:Y:S01]  /*1ea80*/  SHF.L.U32 R152, R152, 0x10, RZ ;  /* 0x0000001098987819 */ /* 0x000fe200000006ff */
[----:B------:R-:W-:Y:S01]  /*1ea90*/  FMUL.FTZ R85, R148, R89 ;  /* 0x0000005994557220 */ /* 0x000fe20000410000 */
[----:B------:R-:W-:Y:S01]  /*1eaa0*/  SHF.L.U32 R147, R26, 0x10, RZ ;  /* 0x000000101a937819 */ /* 0x000fe200000006ff */
[----:B------:R-:W-:-:S02]  /*1eab0*/  IMAD.U32 R144, R25, 0x10000, RZ ;  /* 0x0001000019907824 */ /* 0x000fc400078e00ff */
[----:B------:R-:W-:Y:S01]  /*1eac0*/  FADD.FTZ R145, R116, -R149 ;  /* 0x8000009574917221 */ /* 0x000fe20000010000 */
[C---:B------:R-:W-:Y:S01]  /*1ead0*/  FFMA.FTZ R89, R85.reuse, R146, R152 ;  /* 0x0000009255597223 */ /* 0x040fe20000010098 */
[----:B------:R-:W-:Y:S02]  /*1eae0*/  IMAD.U32 R146, R40, 0x10000, RZ ;  /* 0x0001000028927824 */ /* 0x000fe400078e00ff */
[----:B------:R-:W-:Y:S01]  /*1eaf0*/  FFMA.FTZ R85, R85, R144, R147 ;  /* 0x0000009055557223 */ /* 0x000fe20000010093 */
[----:B------:R-:W-:Y:S01]  /*1eb00*/  SHF.L.U32 R151, R52, 0x10, RZ ;  /* 0x0000001034977819 */ /* 0x000fe200000006ff */
[----:B------:R-:W-:Y:S01]  /*1eb10*/  FMUL.FTZ R145, R148, R145 ;  /* 0x0000009194917220 */ /* 0x000fe20000410000 */
[----:B------:R-:W-:Y:S01]  /*1eb20*/  SHF.L.U32 R144, R44, 0x10, RZ ;  /* 0x000000102c907819 */ /* 0x000fe200000006ff */
[----:B------:R-:W-:Y:S02]  /*1eb30*/  IMAD.U32 R152, R36, 0x10000, RZ ;  /* 0x0001000024987824 */ /* 0x000fe400078e00ff */
[----:B------:R-:W-:Y:S01]  /*1eb40*/  FADD.FTZ R155, R120, -R149 ;  /* 0x80000095789b7221 */ /* 0x000fe20000010000 */
[C---:B------:R-:W-:Y:S01]  /*1eb50*/  FFMA.FTZ R151, R145.reuse, R146, R151 ;  /* 0x0000009291977223 */ /* 0x040fe20000010097 */
[----:B------:R-:W-:Y:S01]  /*1eb60*/  SHF.L.U32 R158, R22, 0x10, RZ ;  /* 0x00000010169e7819 */ /* 0x000fe200000006ff */
        /* <DEDUP_REMOVED lines=19> */
[----:B-1----:R-:W-:-:S04]  /*1eca0*/  IMAD.WIDE.U32 R144, R139, 0x10, R144 ;  /* 0x000000108b907825 */ /* 0x002fc800078e0090 */
[----:B------:R-:W-:Y:S01]  /*1ecb0*/  VIADD R139, R139, 0x20 ;  /* 0x000000208b8b7836 */ /* 0x000fe20000000000 */
[----:B------:R3:W-:Y:S06]  /*1ecc0*/  STG.E.128 desc[UR6][R144.64], R88 ;  /* 0x0000005890007986 */ /* 0x0007ec000c101d06 */
.L_x_526:
[----:B------:R-:W-:Y:S05]  /*1ecd0*/  BSYNC.RECONVERGENT B0 ;  /* 0x0000000000007941 */ /* 0x000fea0003800200 */
.L_x_525:
[----:B------:R-:W-:Y:S04]  /*1ece0*/  BSSY.RECONVERGENT B0, `(.L_x_527) ;  /* 0x0000060000007945 */ /* 0x000fe80003800200 */
[----:B------:R-:W-:Y:S05]  /*1ecf0*/  @!P0 BRA `(.L_x_528) ;  /* 0x0000000400788947 */ /* 0x000fea0003800000 */
[----:B0-23--:R-:W-:Y:S01]  /*1ed00*/  PRMT R84, R60, 0x7632, R84 ;  /* 0x000076323c547816 */ /* 0x00dfe20000000054 */
[--C-:B------:R-:W-:Y:S01]  /*1ed10*/  FADD.FTZ R85, R122, -R149.reuse ;  /* 0x800000957a557221 */ /* 0x100fe20000010000 */
[----:B------:R-:W-:Y:S01]  /*1ed20*/  PRMT R86, R68, 0x7632, R86 ;  /* 0x0000763244567816 */ /* 0x000fe20000000056 */
[----:B------:R-:W-:Y:S01]  /*1ed30*/  FADD.FTZ R87, R128, -R149 ;  /* 0x8000009580577221 */ /* 0x000fe20000010000 */
[----:B------:R-:W-:Y:S01]  /*1ed40*/  PRMT R88, R64, 0x7632, R88 ;  /* 0x0000763240587816 */ /* 0x000fe20000000058 */
[----:B------:R-:W-:Y:S01]  /*1ed50*/  FMUL.FTZ R85, R148, R85 ;  /* 0x0000005594557220 */ /* 0x000fe20000410000 */
[----:B------:R-:W-:Y:S01]  /*1ed60*/  PRMT R141, R72, 0x7632, R141 ;  /* 0x00007632488d7816 */ /* 0x000fe2000000008d */
[----:B------:R-:W-:Y:S01]  /*1ed70*/  IMAD.U32 R86, R86, 0x10000, RZ ;  /* 0x0001000056567824 */ /* 0x000fe200078e00ff */
[----:B------:R-:W-:Y:S01]  /*1ed80*/  PRMT R89, R61, 0x7632, R89 ;  /* 0x000076323d597816 */ /* 0x000fe20000000059 */
[----:B------:R-:W-:Y:S01]  /*1ed90*/  FMUL.FTZ R150, R148, R87 ;  /* 0x0000005794967220 */ /* 0x000fe20000410000 */
[----:B------:R-:W-:Y:S01]  /*1eda0*/  PRMT R91, R69, 0x7632, R91 ;  /* 0x00007632455b7816 */ /* 0x000fe2000000005b */
[----:B------:R-:W-:Y:S01]  /*1edb0*/  IMAD.U32 R141, R141, 0x10000, RZ ;  /* 0x000100008d8d7824 */ /* 0x000fe200078e00ff */
[----:B------:R-:W-:Y:S01]  /*1edc0*/  SHF.L.U32 R84, R84, 0x10, RZ ;  /* 0x0000001054547819 */ /* 0x000fe200000006ff */
[----:B------:R-:W-:Y:S01]  /*1edd0*/  FADD.FTZ R87, R117, -R149 ;  /* 0x8000009575577221 */ /* 0x000fe20000010000 */
[----:B------:R-:W-:Y:S01]  /*1ede0*/  SHF.L.U32 R88, R88, 0x10, RZ ;  /* 0x0000001058587819 */ /* 0x000fe200000006ff */
[----:B------:R-:W-:Y:S01]  /*1edf0*/  IMAD.U32 R91, R91, 0x10000, RZ ;  /* 0x000100005b5b7824 */ /* 0x000fe200078e00ff */
[----:B------:R-:W-:Y:S01]  /*1ee00*/  SHF.L.U32 R89, R89, 0x10, RZ ;  /* 0x0000001059597819 */ /* 0x000fe200000006ff */
[C-C-:B------:R-:W-:Y:S01]  /*1ee10*/  FFMA.FTZ R84, R85.reuse, R84, R86.reuse ;  /* 0x0000005455547223 */ /* 0x140fe20000010056 */
[----:B------:R-:W-:Y:S01]  /*1ee20*/  PRMT R86, R62, 0x7632, R86 ;  /* 0x000076323e567816 */ /* 0x000fe20000000056 */
[----:B------:R-:W-:Y:S01]  /*1ee30*/  FFMA.FTZ R141, R85, R88, R141 ;  /* 0x00000058558d7223 */ /* 0x000fe2000001008d */
[----:B------:R-:W-:Y:S01]  /*1ee40*/  PRMT R88, R70, 0x7632, R88 ;  /* 0x0000763246587816 */ /* 0x000fe20000000058 */
[----:B------:R-:W-:Y:S01]  /*1ee50*/  FFMA.FTZ R85, R150, R89, R91 ;  /* 0x0000005996557223 */ /* 0x000fe2000001005b */
[----:B------:R-:W-:Y:S01]  /*1ee60*/  FADD.FTZ R89, R134, -R149 ;  /* 0x8000009586597221 */ /* 0x000fe20000010000 */
[----:B------:R-:W-:Y:S01]  /*1ee70*/  PRMT R90, R66, 0x7632, R90 ;  /* 0x00007632425a7816 */ /* 0x000fe2000000005a */
[----:B------:R-:W-:Y:S01]  /*1ee80*/  FMUL.FTZ R152, R148, R87 ;  /* 0x0000005794987220 */ /* 0x000fe20000410000 */
[----:B------:R-:W-:Y:S01]  /*1ee90*/  PRMT R153, R74, 0x7632, R153 ;  /* 0x000076324a997816 */ /* 0x000fe20000000099 */
[----:B------:R-:W-:Y:S01]  /*1eea0*/  FMUL.FTZ R151, R148, R89 ;  /* 0x0000005994977220 */ /* 0x000fe20000410000 */
[----:B------:R-:W-:Y:S01]  /*1eeb0*/  SHF.L.U32 R145, R60, 0x10, RZ ;  /* 0x000000103c917819 */ /* 0x000fe200000006ff */
[----:B------:R-:W-:Y:S01]  /*1eec0*/  IMAD.U32 R89, R68, 0x10000, RZ ;  /* 0x0001000044597824 */ /* 0x000fe200078e00ff */
[----:B------:R-:W-:Y:S01]  /*1eed0*/  PRMT R91, R65, 0x7632, R91 ;  /* 0x00007632415b7816 */ /* 0x000fe2000000005b */
[----:B------:R-:W-:Y:S01]  /*1eee0*/  IMAD.U32 R86, R86, 0x10000, RZ ;  /* 0x0001000056567824 */ /* 0x000fe200078e00ff */
[----:B------:R-:W-:Y:S01]  /*1eef0*/  PRMT R147, R73, 0x7632, R147 ;  /* 0x0000763249937816 */ /* 0x000fe20000000093 */
[----:B------:R-:W-:Y:S01]  /*1ef00*/  IMAD.U32 R90, R90, 0x10000, RZ ;  /* 0x000100005a5a7824 */ /* 0x000fe200078e00ff */
[----:B------:R-:W-:Y:S01]  /*1ef10*/  SHF.L.U32 R88, R88, 0x10, RZ ;  /* 0x0000001058587819 */ /* 0x000fe200000006ff */
[----:B------:R-:W-:Y:S01]  /*1ef20*/  IMAD.U32 R91, R91, 0x10000, RZ ;  /* 0x000100005b5b7824 */ /* 0x000fe200078e00ff */
[----:B------:R-:W-:Y:S01]  /*1ef30*/  SHF.L.U32 R153, R153, 0x10, RZ ;  /* 0x0000001099997819 */ /* 0x000fe200000006ff */
[----:B------:R-:W-:Y:S01]  /*1ef40*/  FFMA.FTZ R145, R152, R145, R89 ;  /* 0x0000009198917223 */ /* 0x000fe20000010059 */
[----:B------:R-:W-:Y:S01]  /*1ef50*/  SHF.L.U32 R147, R147, 0x10, RZ ;  /* 0x0000001093937819 */ /* 0x000fe200000006ff */
[----:B------:R-:W-:Y:S01]  /*1ef60*/  FADD.FTZ R89, R138, -R149 ;  /* 0x800000958a597221 */ /* 0x000fe20000010000 */
[C-C-:B------:R-:W-:Y:S01]  /*1ef70*/  FFMA.FTZ R86, R151.reuse, R86, R88.reuse ;  /* 0x0000005697567223 */ /* 0x140fe20000010058 */
[----:B------:R-:W-:Y:S01]  /*1ef80*/  FFMA.FTZ R151, R151, R90, R153 ;  /* 0x0000005a97977223 */ /* 0x000fe20000010099 */
[----:B------:R-:W-:Y:S01]  /*1ef90*/  PRMT R88, R63, 0x7632, R88 ;  /* 0x000076323f587816 */ /* 0x000fe20000000058 */
[----:B------:R-:W-:Y:S01]  /*1efa0*/  FFMA.FTZ R150, R150, R91, R147 ;  /* 0x0000005b96967223 */ /* 0x000fe20000010093 */
[----:B------:R-:W-:Y:S01]  /*1efb0*/  PRMT R90, R71, 0x7632, R90 ;  /* 0x00007632475a7816 */ /* 0x000fe2000000005a */
[----:B------:R-:W-:Y:S01]  /*1efc0*/  FMUL.FTZ R153, R148, R89 ;  /* 0x0000005994997220 */ /* 0x000fe20000410000 */
[----:B------:R-:W-:Y:S01]  /*1efd0*/  PRMT R144, R67, 0x7632, R144 ;  /* 0x0000763243907816 */ /* 0x000fe20000000090 */
[----:B------:R-:W-:Y:S01]  /*1efe0*/  IMAD.U32 R88, R88, 0x10000, RZ ;  /* 0x0001000058587824 */ /* 0x000fe200078e00ff */
[----:B------:R-:W-:Y:S01]  /*1eff0*/  PRMT R91, R75, 0x7632, R91 ;  /* 0x000076324b5b7816 */ /* 0x000fe2000000005b */
[----:B------:R-:W-:Y:S01]  /*1f000*/  IMAD.U32 R90, R90, 0x10000, RZ ;  /* 0x000100005a5a7824 */ /* 0x000fe200078e00ff */
[----:B------:R-:W-:Y:S01]  /*1f010*/  SHF.L.U32 R87, R64, 0x10, RZ ;  /* 0x0000001040577819 */ /* 0x000fe200000006ff */
[----:B------:R-:W-:Y:S01]  /*1f020*/  IMAD.U32 R155, R73, 0x10000, RZ ;  /* 0x00010000499b7824 */ /* 0x000fe200078e00ff */
[----:B------:R-:W-:Y:S01]  /*1f030*/  SHF.L.U32 R89, R72, 0x10, RZ ;  /* 0x0000001048597819 */ /* 0x000fe200000006ff */
[----:B------:R-:W-:Y:S01]  /*1f040*/  IMAD.U32 R91, R91, 0x10000, RZ ;  /* 0x000100005b5b7824 */ /* 0x000fe200078e00ff */
[----:B------:R-:W-:Y:S01]  /*1f050*/  SHF.L.U32 R144, R144, 0x10, RZ ;  /* 0x0000001090907819 */ /* 0x000fe200000006ff */
[----:B------:R-:W-:Y:S01]  /*1f060*/  IMAD.U32 R157, R75, 0x10000, RZ ;  /* 0x000100004b9d7824 */ /* 0x000fe200078e00ff */
[----:B------:R-:W-:Y:S01]  /*1f070*/  SHF.L.U32 R154, R66, 0x10, RZ ;  /* 0x00000010429a7819 */ /* 0x000fe200000006ff */
[----:B------:R-:W-:Y:S01]  /*1f080*/  FFMA.FTZ R152, R152, R87, R89 ;  /* 0x0000005798987223 */ /* 0x000fe20000010059 */
[----:B------:R-:W-:Y:S01]  /*1f090*/  FADD.FTZ R89, R123, -R149 ;  /* 0x800000957b597221 */ /* 0x000fe20000010000 */
[C---:B------:R-:W-:Y:S01]  /*1f0a0*/  FFMA.FTZ R87, R153.reuse, R88, R90 ;  /* 0x0000005899577223 */ /* 0x040fe2000001005a */
[----:B------:R-:W-:Y:S01]  /*1f0b0*/  FFMA.FTZ R153, R153, R144, R91 ;  /* 0x0000009099997223 */ /* 0x000fe2000001005b */
[----:B------:R-:W-:Y:S01]  /*1f0c0*/  SHF.L.U32 R144, R61, 0x10, RZ ;  /* 0x000000103d907819 */ /* 0x000fe200000006ff */
[----:B------:R-:W-:Y:S01]  /*1f0d0*/  IMAD.U32 R88, R69, 0x10000, RZ ;  /* 0x0001000045587824 */ /* 0x000fe200078e00ff */
[----:B------:R-:W-:Y:S01]  /*1f0e0*/  SHF.L.U32 R90, R65, 0x10, RZ ;  /* 0x00000010415a7819 */ /* 0x000fe200000006ff */
[----:B------:R-:W-:Y:S01]  /*1f0f0*/  FMUL.FTZ R89, R148, R89 ;  /* 0x0000005994597220 */ /* 0x000fe20000410000 */
[--C-:B------:R-:W-:Y:S01]  /*1f100*/  FADD.FTZ R91, R129, -R149.reuse ;  /* 0x80000095815b7221 */ /* 0x100fe20000010000 */
[----:B------:R-:W-:Y:S01]  /*1f110*/  FADD.FTZ R149, R135, -R149 ;  /* 0x8000009587957221 */ /* 0x000fe20000010000 */
[----:B------:R-:W-:Y:S01]  /*1f120*/  SHF.L.U32 R146, R63, 0x10, RZ ;  /* 0x000000103f927819 */ /* 0x000fe200000006ff */
[C---:B------:R-:W-:Y:S01]  /*1f130*/  FFMA.FTZ R144, R89.reuse, R144, R88 ;  /* 0x0000009059907223 */ /* 0x040fe20000010058 */
[----:B------:R-:W-:Y:S01]  /*1f140*/  FFMA.FTZ R155, R89, R90, R155 ;  /* 0x0000005a599b7223 */ /* 0x000fe2000001009b */
[----:B------:R-:W-:Y:S01]  /*1f150*/  SHF.L.U32 R88, R62, 0x10, RZ ;  /* 0x000000103e587819 */ /* 0x000fe200000006ff */
[----:B------:R-:W-:Y:S01]  /*1f160*/  FMUL.FTZ R91, R148, R91 ;  /* 0x0000005b945b7220 */ /* 0x000fe20000410000 */
[----:B------:R-:W-:-:S02]  /*1f170*/  IMAD.U32 R90, R70, 0x10000, RZ ;  /* 0x00010000465a7824 */ /* 0x000fc400078e00ff */
[----:B------:R-:W-:Y:S01]  /*1f180*/  FMUL.FTZ R149, R148, R149 ;  /* 0x0000009594957220 */ /* 0x000fe20000410000 */
[----:B------:R-:W-:Y:S01]  /*1f190*/  IMAD.U32 R89, R74, 0x10000, RZ ;  /* 0x000100004a597824 */ /* 0x000fe200078e00ff */
[----:B------:R-:W-:Y:S01]  /*1f1a0*/  SHF.L.U32 R156, R67, 0x10, RZ ;  /* 0x00000010439c7819 */ /* 0x000fe200000006ff */
[----:B------:R-:W-:Y:S01]  /*1f1b0*/  FFMA.FTZ R147, R91, R88, R90 ;  /* 0x000000585b937223 */ /* 0x000fe2000001005a */
[----:B------:R-:W-:Y:S02]  /*1f1c0*/  IMAD.U32 R148, R71, 0x10000, RZ ;  /* 0x0001000047947824 */ /* 0x000fe400078e00ff */
[----:B------:R-:W-:Y:S01]  /*1f1d0*/  FFMA.FTZ R154, R91, R154, R89 ;  /* 0x0000009a5b9a7223 */ /* 0x000fe20000010059 */
[----:B------:R-:W-:Y:S01]  /*1f1e0*/  F2FP.BF16.F32.PACK_AB R85, R85, R144 ;  /* 0x000000905555723e */ /* 0x000fe200000010ff */
[----:B------:R-:W0:Y:S01]  /*1f1f0*/  LDC.64 R90, c[0x0][0x428] ;  /* 0x00010a00ff5a7b82 */ /* 0x000e220000000a00 */
[C---:B------:R-:W-:Y:S01]  /*1f200*/  FFMA.FTZ R148, R149.reuse, R146, R148 ;  /* 0x0000009295947223 */ /* 0x040fe20000010094 */
[----:B------:R-:W-:Y:S01]  /*1f210*/  FFMA.FTZ R156, R149, R156, R157 ;  /* 0x0000009c959c7223 */ /* 0x000fe2000001009d */
[----:B------:R-:W-:-:S02]  /*1f220*/  F2FP.BF16.F32.PACK_AB R86, R86, R147 ;  /* 0x000000935656723e */ /* 0x000fc400000010ff */
[----:B------:R-:W-:Y:S02]  /*1f230*/  F2FP.BF16.F32.PACK_AB R84, R84, R145 ;  /* 0x000000915454723e */ /* 0x000fe400000010ff */
[----:B------:R-:W-:Y:S01]  /*1f240*/  F2FP.BF16.F32.PACK_AB R87, R87, R148 ;  /* 0x000000945757723e */ /* 0x000fe200000010ff */
[----:B------:R-:W1:Y:S01]  /*1f250*/  LDC.64 R88, c[0x0][0x430] ;  /* 0x00010c00ff587b82 */ /* 0x000e620000000a00 */
[----:B0-----:R-:W-:Y:S01]  /*1f260*/  IMAD.WIDE.U32 R144, R139, 0x10, R90 ;  /* 0x000000108b907825 */ /* 0x001fe200078e005a */
[----:B------:R-:W-:Y:S02]  /*1f270*/  F2FP.BF16.F32.PACK_AB R91, R153, R156 ;  /* 0x0000009c995b723e */ /* 0x000fe400000010ff */
[----:B------:R-:W-:Y:S02]  /*1f280*/  F2FP.BF16.F32.PACK_AB R90, R151, R154 ;  /* 0x0000009a975a723e */ /* 0x000fe400000010ff */
[----:B------:R4:W-:Y:S01]  /*1f290*/  STG.E.128 desc[UR6][R144.64], R84 ;  /* 0x0000005490007986 */ /* 0x0009e2000c101d06 */
[----:B-1----:R-:W-:Y:S01]  /*1f2a0*/  IMAD.WIDE.U32 R146, R139, 0x10, R88 ;  /* 0x000000108b927825 */ /* 0x002fe200078e0058 */
[----:B------:R-:W-:-:S02]  /*1f2b0*/  F2FP.BF16.F32.PACK_AB R89, R150, R155 ;  /* 0x0000009b9659723e */ /* 0x000fc400000010ff */
[----:B------:R-:W-:-:S05]  /*1f2c0*/  F2FP.BF16.F32.PACK_AB R88, R141, R152 ;  /* 0x000000988d58723e */ /* 0x000fca00000010ff */
[----:B------:R4:W-:Y:S02]  /*1f2d0*/  STG.E.128 desc[UR6][R146.64], R88 ;  /* 0x0000005892007986 */ /* 0x0009e4000c101d06 */
.L_x_528:
[----:B------:R-:W-:Y:S05]  /*1f2e0*/  BSYNC.RECONVERGENT B0 ;  /* 0x0000000000007941 */ /* 0x000fea0003800200 */
.L_x_527:
[----:B0-234-:R-:W0:Y:S02]  /*1f2f0*/  LDC.64 R84, c[0x0][0x380] ;  /* 0x0000e000ff547b82 */ /* 0x01de240000000a00 */
[----:B0-----:R-:W-:-:S04]  /*1f300*/  LEA R104, R84, R104, 0x2 ;  /* 0x0000006854687211 */ /* 0x001fc800078e10ff */
[----:B------:R-:W-:-:S13]  /*1f310*/  ISETP.GE.AND P0, PT, R104, R85, PT ;  /* 0x000000556800720c */ /* 0x000fda0003f06270 */
[----:B------:R-:W-:Y:S05]  /*1f320*/  @!P0 BRA `(.L_x_529) ;  /* 0xfffffe2000948947 */ /* 0x000fea000383ffff */
[----:B------:R-:W-:Y:S05]  /*1f330*/  EXIT ;  /* 0x000000000000794d */ /* 0x000fea0003800000 */
.L_x_522:
[----:B------:R-:W-:Y:S01]  /*1f340*/  HFMA2 R146, -RZ, RZ, 0, 5.9604644775390625e-08 ;  /* 0x00000001ff927431 */ /* 0x000fe200000001ff */
[----:B------:R-:W-:Y:S01]  /*1f350*/  BSSY B0, `(.L_x_530) ;  /* 0x0000007000007945 */ /* 0x000fe20003800000 */
[----:B------:R-:W-:Y:S01]  /*1f360*/  IMAD.MOV.U32 R147, RZ, RZ, R85 ;  /* 0x000000ffff937224 */ /* 0x000fe200078e0055 */
[----:B------:R-:W-:Y:S01]  /*1f370*/  MOV R144, 0xffffffff ;  /* 0xffffffff00907802 */ /* 0x000fe20000000f00 */
[----:B------:R-:W-:-:S07]  /*1f380*/  IMAD.MOV.U32 R149, RZ, RZ, 0x1f ;  /* 0x0000001fff957424 */ /* 0x000fce00078e00ff */
[----:B------:R-:W-:Y:S05]  /*1f390*/  WARPSYNC.COLLECTIVE R144, `(.L_x_531) ;  /* 0x0000000090087348 */ /* 0x000fea0003c00000 */
[----:B------:R0:W1:Y:S02]  /*1f3a0*/  SHFL.BFLY P5, R145, R147, R146, R149 ;  /* 0x0c00009293917389 */ /* 0x00006400000a0095 */
[----:B01----:R-:W-:Y:S05]  /*1f3b0*/  ENDCOLLECTIVE ;  /* 0x000000000000791b */ /* 0x003fea0003800000 */
.L_x_531:
[----:B------:R-:W-:Y:S05]  /*1f3c0*/  BSYNC B0 ;  /* 0x0000000000007941 */ /* 0x000fea0003800000 */
.L_x_530:
[----:B------:R-:W-:Y:S02]  /*1f3d0*/  IMAD.MOV.U32 R84, RZ, RZ, R145 ;  /* 0x000000ffff547224 */ /* 0x000fe400078e0091 */
[----:B------:R-:W-:Y:S02]  /*1f3e0*/  HFMA2 R149, -RZ, RZ, 0, 1.847743988037109375e-06 ;  /* 0x0000001fff957431 */ /* 0x000fe400000001ff */
[----:B------:R-:W-:Y:S01]  /*1f3f0*/  IMAD.MOV.U32 R146, RZ, RZ, 0x2 ;  /* 0x00000002ff927424 */ /* 0x000fe200078e00ff */
[----:B------:R-:W0:Y:S01]  /*1f400*/  LDC R88, c[0x0][0x400] ;  /* 0x00010000ff587b82 */ /* 0x000e220000000800 */
[----:B------:R-:W-:Y:S01]  /*1f410*/  FADD.FTZ R86, R85, R84 ;  /* 0x0000005455567221 */ /* 0x000fe20000010000 */
[----:B------:R-:W-:-:S04]  /*1f420*/  IMAD.MOV.U32 R144, RZ, RZ, -0x1 ;  /* 0xffffffffff907424 */ /* 0x000fc800078e00ff */
[----:B------:R-:W-:-:S07]  /*1f430*/  MOV R147, R86 ;  /* 0x0000005600937202 */ /* 0x000fce0000000f00 */
[----:B0-----:R-:W-:Y:S05]  /*1f440*/  WARPSYNC.COLLECTIVE R144, `(.L_x_532) ;  /* 0x0000000090087348 */ /* 0x001fea0003c00000 */
[----:B------:R1:W2:Y:S02]  /*1f450*/  SHFL.BFLY P5, R145, R147, R146, R149 ;  /* 0x0c00009293917389 */ /* 0x0002a400000a0095 */
[----:B012---:R-:W-:Y:S05]  /*1f460*/  ENDCOLLECTIVE ;  /* 0x000000000000791b */ /* 0x007fea0003800000 */
.L_x_532:
[----:B------:R-:W-:Y:S01]  /*1f470*/  HFMA2 R146, -RZ, RZ, 0, 2.384185791015625e-07 ;  /* 0x00000004ff927431 */ /* 0x000fe200000001ff */
[----:B------:R-:W-:-:S05]  /*1f480*/  MOV R87, R145 ;  /* 0x0000009100577202 */ /* 0x000fca0000000f00 */
[----:B------:R-:W-:-:S04]  /*1f490*/  FADD.FTZ R87, R86, R87 ;  /* 0x0000005756577221 */ /* 0x000fc80000010000 */
[----:B------:R-:W-:-:S07]  /*1f4a0*/  IMAD.MOV.U32 R147, RZ, RZ, R87 ;  /* 0x000000ffff937224 */ /* 0x000fce00078e0057 */
[----:B------:R-:W-:Y:S05]  /*1f4b0*/  WARPSYNC.COLLECTIVE R144, `(.L_x_533) ;  /* 0x0000000090087348 */ /* 0x000fea0003c00000 */
[----:B------:R0:W1:Y:S02]  /*1f4c0*/  SHFL.BFLY P5, R145, R147, R146, R149 ;  /* 0x0c00009293917389 */ /* 0x00006400000a0095 */
[----:B01----:R-:W-:Y:S05]  /*1f4d0*/  ENDCOLLECTIVE ;  /* 0x000000000000791b */ /* 0x003fea0003800000 */
.L_x_533:
[----:B------:R-:W-:Y:S02]  /*1f4e0*/  IMAD.MOV.U32 R146, RZ, RZ, 0x8 ;  /* 0x00000008ff927424 */ /* 0x000fe400078e00ff */
[----:B------:R-:W-:-:S04]  /*1f4f0*/  IMAD.MOV.U32 R84, RZ, RZ, R145 ;  /* 0x000000ffff547224 */ /* 0x000fc800078e0091 */
[----:B------:R-:W-:-:S05]  /*1f500*/  FADD.FTZ R90, R87, R84 ;  /* 0x00000054575a7221 */ /* 0x000fca0000010000 */
[----:B------:R-:W-:-:S07]  /*1f510*/  MOV R147, R90 ;  /* 0x0000005a00937202 */ /* 0x000fce0000000f00 */
[----:B------:R-:W-:Y:S05]  /*1f520*/  WARPSYNC.COLLECTIVE R144, `(.L_x_534) ;  /* 0x0000000090087348 */ /* 0x000fea0003c00000 */
[----:B------:R0:W1:Y:S02]  /*1f530*/  SHFL.BFLY P5, R145, R147, R146, R149 ;  /* 0x0c00009293917389 */ /* 0x00006400000a0095 */
[----:B01----:R-:W-:Y:S05]  /*1f540*/  ENDCOLLECTIVE ;  /* 0x000000000000791b */ /* 0x003fea0003800000 */
.L_x_534:
[----:B------:R-:W-:Y:S01]  /*1f550*/  HFMA2 R146, -RZ, RZ, 0, 9.5367431640625e-07 ;  /* 0x00000010ff927431 */ /* 0x000fe200000001ff */
[----:B------:R-:W-:-:S05]  /*1f560*/  MOV R89, R145 ;  /* 0x0000009100597202 */ /* 0x000fca0000000f00 */
[----:B------:R-:W-:-:S04]  /*1f570*/  FADD.FTZ R91, R90, R89 ;  /* 0x000000595a5b7221 */ /* 0x000fc80000010000 */
[----:B------:R-:W-:-:S07]  /*1f580*/  IMAD.MOV.U32 R147, RZ, RZ, R91 ;  /* 0x000000ffff937224 */ /* 0x000fce00078e005b */
[----:B------:R-:W-:Y:S05]  /*1f590*/  WARPSYNC.COLLECTIVE R144, `(.L_x_535) ;  /* 0x0000000090087348 */ /* 0x000fea0003c00000 */
[----:B------:R0:W1:Y:S02]  /*1f5a0*/  SHFL.BFLY P5, R145, R147, R146, R149 ;  /* 0x0c00009293917389 */ /* 0x00006400000a0095 */
[----:B01----:R-:W-:Y:S05]  /*1f5b0*/  ENDCOLLECTIVE ;  /* 0x000000000000791b */ /* 0x003fea0003800000 */
.L_x_535:
[----:B------:R-:W-:Y:S02]  /*1f5c0*/  IMAD.MOV.U32 R146, RZ, RZ, 0x1 ;  /* 0x00000001ff927424 */ /* 0x000fe400078e00ff */
[----:B------:R-:W-:-:S04]  /*1f5d0*/  IMAD.MOV.U32 R84, RZ, RZ, R145 ;  /* 0x000000ffff547224 */ /* 0x000fc800078e0091 */
        /* <DEDUP_REMOVED lines=50> */
[----:B------:R-:W-:-:S05]  /*1f900*/  @P3 FFMA.FTZ R84, R86, R86, R85 ;  /* 0x0000005656543223 */ /* 0x000fca0000010055 */
[----:B------:R-:W-:-:S07]  /*1f910*/  MOV R147, R84 ;  /* 0x0000005400937202 */ /* 0x000fce0000000f00 */
[----:B------:R-:W-:Y:S05]  /*1f920*/  WARPSYNC.COLLECTIVE R144, `(.L_x_536) ;  /* 0x0000000090087348 */ /* 0x000fea0003c00000 */
[----:B------:R0:W1:Y:S02]  /*1f930*/  SHFL.BFLY P5, R145, R147, R146, R149 ;  /* 0x0c00009293917389 */ /* 0x00006400000a0095 */
[----:B01----:R-:W-:Y:S05]  /*1f940*/  ENDCOLLECTIVE ;  /* 0x000000000000791b */ /* 0x003fea0003800000 */
.L_x_536:
[----:B------:R-:W-:Y:S01]  /*1f950*/  HFMA2 R146, -RZ, RZ, 0, 1.1920928955078125e-07 ;  /* 0x00000002ff927431 */ /* 0x000fe200000001ff */
[----:B------:R-:W-:-:S05]  /*1f960*/  MOV R85, R145 ;  /* 0x0000009100557202 */ /* 0x000fca0000000f00 */
[----:B------:R-:W-:-:S04]  /*1f970*/  FADD.FTZ R85, R84, R85 ;  /* 0x0000005554557221 */ /* 0x000fc80000010000 */
[----:B------:R-:W-:-:S07]  /*1f980*/  IMAD.MOV.U32 R147, RZ, RZ, R85 ;  /* 0x000000ffff937224 */ /* 0x000fce00078e0055 */
[----:B------:R-:W-:Y:S05]  /*1f990*/  WARPSYNC.COLLECTIVE R144, `(.L_x_537) ;  /* 0x0000000090087348 */ /* 0x000fea0003c00000 */
[----:B------:R0:W1:Y:S02]  /*1f9a0*/  SHFL.BFLY P5, R145, R147, R146, R149 ;  /* 0x0c00009293917389 */ /* 0x00006400000a0095 */
[----:B01----:R-:W-:Y:S05]  /*1f9b0*/  ENDCOLLECTIVE ;  /* 0x000000000000791b */ /* 0x003fea0003800000 */
.L_x_537:
[----:B------:R-:W-:Y:S02]  /*1f9c0*/  IMAD.MOV.U32 R146, RZ, RZ, 0x4 ;  /* 0x00000004ff927424 */ /* 0x000fe400078e00ff */
[----:B------:R-:W-:-:S04]  /*1f9d0*/  IMAD.MOV.U32 R86, RZ, RZ, R145 ;  /* 0x000000ffff567224 */ /* 0x000fc800078e0091 */
[----:B------:R-:W-:-:S05]  /*1f9e0*/  FADD.FTZ R86, R85, R86 ;  /* 0x0000005655567221 */ /* 0x000fca0000010000 */
[----:B------:R-:W-:-:S07]  /*1f9f0*/  MOV R147, R86 ;  /* 0x0000005600937202 */ /* 0x000fce0000000f00 */
[----:B------:R-:W-:Y:S05]  /*1fa00*/  WARPSYNC.COLLECTIVE R144, `(.L_x_538) ;  /* 0x0000000090087348 */ /* 0x000fea0003c00000 */
[----:B------:R0:W1:Y:S02]  /*1fa10*/  SHFL.BFLY P5, R145, R147, R146, R149 ;  /* 0x0c00009293917389 */ /* 0x00006400000a0095 */
[----:B01----:R-:W-:Y:S05]  /*1fa20*/  ENDCOLLECTIVE ;  /* 0x000000000000791b */ /* 0x003fea0003800000 */
.L_x_538:
[----:B------:R-:W-:Y:S01]  /*1fa30*/  HFMA2 R146, -RZ, RZ, 0, 4.76837158203125e-07 ;  /* 0x00000008ff927431 */ /* 0x000fe200000001ff */
[----:B------:R-:W-:-:S05]  /*1fa40*/  MOV R87, R145 ;  /* 0x0000009100577202 */ /* 0x000fca0000000f00 */
[----:B------:R-:W-:-:S04]  /*1fa50*/  FADD.FTZ R87, R86, R87 ;  /* 0x0000005756577221 */ /* 0x000fc80000010000 */
[----:B------:R-:W-:-:S07]  /*1fa60*/  IMAD.MOV.U32 R147, RZ, RZ, R87 ;  /* 0x000000ffff937224 */ /* 0x000fce00078e0057 */
[----:B------:R-:W-:Y:S05]  /*1fa70*/  WARPSYNC.COLLECTIVE R144, `(.L_x_539) ;  /* 0x0000000090087348 */ /* 0x000fea0003c00000 */
[----:B------:R0:W1:Y:S02]  /*1fa80*/  SHFL.BFLY P5, R145, R147, R146, R149 ;  /* 0x0c00009293917389 */ /* 0x00006400000a0095 */
[----:B01----:R-:W-:Y:S05]  /*1fa90*/  ENDCOLLECTIVE ;  /* 0x000000000000791b */ /* 0x003fea0003800000 */
.L_x_539:
[----:B------:R-:W-:Y:S02]  /*1faa0*/  IMAD.MOV.U32 R146, RZ, RZ, 0x10 ;  /* 0x00000010ff927424 */ /* 0x000fe400078e00ff */
[----:B------:R-:W-:-:S04]  /*1fab0*/  IMAD.MOV.U32 R90, RZ, RZ, R145 ;  /* 0x000000ffff5a7224 */ /* 0x000fc800078e0091 */
[----:B------:R-:W-:-:S05]  /*1fac0*/  FADD.FTZ R90, R87, R90 ;  /* 0x0000005a575a7221 */ /* 0x000fca0000010000 */
[----:B------:R-:W-:-:S07]  /*1fad0*/  MOV R147, R90 ;  /* 0x0000005a00937202 */ /* 0x000fce0000000f00 */
[----:B------:R-:W-:Y:S05]  /*1fae0*/  WARPSYNC.COLLECTIVE R144, `(.L_x_540) ;  /* 0x0000000090087348 */ /* 0x000fea0003c00000 */
[----:B------:R0:W1:Y:S02]  /*1faf0*/  SHFL.BFLY P5, R145, R147, R146, R149 ;  /* 0x0c00009293917389 */ /* 0x00006400000a0095 */
[----:B01----:R-:W-:Y:S05]  /*1fb00*/  ENDCOLLECTIVE ;  /* 0x000000000000791b */ /* 0x003fea0003800000 */
.L_x_540:
[----:B------:R-:W-:Y:S01]  /*1fb10*/  MOV R91, R145 ;  /* 0x00000091005b7202 */ /* 0x000fe20000000f00 */
[----:B------:R-:W-:Y:S06]  /*1fb20*/  BRA `(.L_x_541) ;  /* 0xffffffe400987947 */ /* 0x000fec000383ffff */
.L_x_542:
        /* <DEDUP_REMOVED lines=13> */
.L_x_17349:


//--------------------- .text._ZN10layer_norm31ln_parallel_residual_fwd_kernelINS_13Kernel_traitsI13__nv_bfloat16S2_S2_S2_fjLj768ELj1ELj4ELj1ELj16ENS_18Kernel_traits_baseILj768ES2_S2_S2_S2_fjLj128EEEEELb1ELb0ELb1EEEvNS_9FwdParamsE --------------------------
	.section	.text._ZN10layer_norm31ln_parallel_residual_fwd_kernelINS_13Kernel_traitsI13__nv_bfloat16S2_S2_S2_fjLj768ELj1ELj4ELj1ELj16ENS_18Kernel_traits_baseILj768ES2_S2_S2_S2_fjLj128EEEEELb1ELb0ELb1EEEvNS_9FwdParamsE,"ax",@progbits
	.align	128
        .global         _ZN10layer_norm31ln_parallel_residual_fwd_kernelINS_13Kernel_traitsI13__nv_bfloat16S2_S2_S2_fjLj768ELj1ELj4ELj1ELj16ENS_18Kernel_traits_baseILj768ES2_S2_S2_S2_fjLj128EEEEELb1ELb0ELb1EEEvNS_9FwdParamsE
        .type           _ZN10layer_norm31ln_parallel_residual_fwd_kernelINS_13Kernel_traitsI13__nv_bfloat16S2_S2_S2_fjLj768ELj1ELj4ELj1ELj16ENS_18Kernel_traits_baseILj768ES2_S2_S2_S2_fjLj128EEEEELb1ELb0ELb1EEEvNS_9FwdParamsE,@function
        .size           _ZN10layer_norm31ln_parallel_residual_fwd_kernelINS_13Kernel_traitsI13__nv_bfloat16S2_S2_S2_fjLj768ELj1ELj4ELj1ELj16ENS_18Kernel_traits_baseILj768ES2_S2_S2_S2_fjLj128EEEEELb1ELb0ELb1EEEvNS_9FwdParamsE,(.L_x_17350 - _ZN10layer_norm31ln_parallel_residual_fwd_kernelINS_13Kernel_traitsI13__nv_bfloat16S2_S2_S2_fjLj768ELj1ELj4ELj1ELj16ENS_18Kernel_traits_baseILj768ES2_S2_S2_S2_fjLj128EEEEELb1ELb0ELb1EEEvNS_9FwdParamsE)
        .other          _ZN10layer_norm31ln_parallel_residual_fwd_kernelINS_13Kernel_traitsI13__nv_bfloat16S2_S2_S2_fjLj768ELj1ELj4ELj1ELj16ENS_18Kernel_traits_baseILj768ES2_S2_S2_S2_fjLj128EEEEELb1ELb0ELb1EEEvNS_9FwdParamsE,@"STO_CUDA_ENTRY STV_DEFAULT"
_ZN10layer_norm31ln_parallel_residual_fwd_kernelINS_13Kernel_traitsI13__nv_bfloat16S2_S2_S2_fjLj768ELj1ELj4ELj1ELj16ENS_18Kernel_traits_baseILj768ES2_S2_S2_S2_fjLj128EEEEELb1ELb0ELb1EEEvNS_9FwdParamsE:
.text._ZN10layer_norm31ln_parallel_residual_fwd_kernelINS_13Kernel_traitsI13__nv_bfloat16S2_S2_S2_fjLj768ELj1ELj4ELj1ELj16ENS_18Kernel_traits_baseILj768ES2_S2_S2_S2_fjLj128EEEEELb1ELb0ELb1EEEvNS_9FwdParamsE:
[----:B------:R-:W-:Y:S01]  /*0000*/  LDC R1, c[0x0][0x37c] ;  /* 0x0000df00ff017b82 */ /* 0x000fe20000000800 */
[----:B------:R-:W0:Y:S07]  /*0010*/  LDCU.U8 UR4, c[0x0][0x464] ;  /* 0x00008c80ff0477ac */ /* 0x000e2e0008000000 */
[----:B------:R-:W1:Y:S01]  /*0020*/  LDC R102, c[0x0][0x458] ;  /* 0x00011600ff667b82 */ /* 0x000e620000000800 */
[----:B------:R-:W2:Y:S01]  /*0030*/  LDCU.64 UR6, c[0x0][0x450] ;  /* 0x00008a00ff0677ac */ /* 0x000ea20008000a00 */
[----:B------:R-:W3:Y:S06]  /*0040*/  LDCU.64 UR8, c[0x0][0x358] ;  /* 0x00006b00ff0877ac */ /* 0x000eec0008000a00 */
[----:B------:R-:W4:Y:S01]  /*0050*/  LDC R103, c[0x0][0x45c] ;  /* 0x00011700ff677b82 */ /* 0x000f220000000800 */
[----:B------:R-:W5:Y:S01]  /*0060*/  S2R R6, SR_TID.X ;  /* 0x0000000000067919 */ /* 0x000f620000002100 */
[----:B------:R-:W4:Y:S01]  /*0070*/  LDCU.64 UR10, c[0x0][0x438] ;  /* 0x00008700ff0a77ac */ /* 0x000f220008000a00 */
[----:B0-----:R-:W-:Y:S01]  /*0080*/  ISETP.NE.AND P0, PT, RZ, UR4, PT ;  /* 0x00000004ff007c0c */ /* 0x001fe2000bf05270 */
[----:B--2---:R-:W-:-:S02]  /*0090*/  IMAD.U32 R2, RZ, RZ, UR6 ;  /* 0x00000006ff027e24 */ /* 0x004fc4000f8e00ff */
[----:B------:R-:W-:-:S10]  /*00a0*/  IMAD.U32 R3, RZ, RZ, UR7 ;  /* 0x00000007ff037e24 */ /* 0x000fd4000f8e00ff */
[----:B---3--:R-:W2:Y:S01]  /*00b0*/  @P0 LDG.E.64 R2, desc[UR8][R2.64] ;  /* 0x0000000802020981 */ /* 0x008ea2000c1e1b00 */
[----:B-1----:R-:W-:Y:S01]  /*00c0*/  @P0 MOV R4, R102 ;  /* 0x0000006600040202 */ /* 0x002fe20000000f00 */
[----:B----4-:R-:W-:Y:S01]  /*00d0*/  @P0 IMAD.MOV.U32 R5, RZ, RZ, R103 ;  /* 0x000000ffff050224 */ /* 0x010fe200078e0067 */
[----:B------:R-:W0:Y:S05]  /*00e0*/  @P0 LDC R9, c[0x0][0x460] ;  /* 0x00011800ff090b82 */ /* 0x000e2a0000000800 */
[----:B------:R-:W0:Y:S01]  /*00f0*/  @P0 LDG.E.64 R4, desc[UR8][R4.64] ;  /* 0x0000000804040981 */ /* 0x000e22000c1e1b00 */
[----:B------:R-:W-:Y:S02]  /*0100*/  UISETP.NE.U32.AND UP0, UPT, UR10, URZ, UPT ;  /* 0x000000ff0a00728c */ /* 0x000fe4000bf05070 */
[----:B------:R-:W1:Y:S01]  /*0110*/  S2UR UR5, SR_CTAID.X ;  /* 0x00000000000579c3 */ /* 0x000e620000002500 */
[----:B-----5:R-:W-:Y:S01]  /*0120*/  LOP3.LUT R39, R6, 0x1f, RZ, 0xc0, !PT ;  /* 0x0000001f06277812 */ /* 0x020fe200078ec0ff */
[----:B------:R-:W-:-:S06]  /*0130*/  UISETP.NE.AND.EX UP0, UPT, UR11, URZ, UPT, UP0 ;  /* 0x000000ff0b00728c */ /* 0x000fcc000bf05300 */
[----:B------:R-:W3:Y:S01]  /*0140*/  LDC R7, c[0x0][0x360] ;  /* 0x0000d800ff077b82 */ /* 0x000ee20000000800 */
[----:B-1----:R-:W-:Y:S02]  /*0150*/  USHF.L.U32 UR4, UR5, 0x2, URZ ;  /* 0x0000000205047899 */ /* 0x002fe400080006ff */
[--C-:B---3--:R-:W-:Y:S01]  /*0160*/  IMAD R0, R7, UR5, R6.reuse ;  /* 0x0000000507007c24 */ /* 0x108fe2000f8e0206 */
[----:B--2---:R-:W-:Y:S02]  /*0170*/  @P0 R2UR UR6, R2 ;  /* 0x00000000020602ca */ /* 0x004fe400000e0000 */
[----:B------:R-:W-:Y:S02]  /*0180*/  @P0 R2UR UR7, R3 ;  /* 0x00000000030702ca */ /* 0x000fe400000e0000 */
[----:B------:R-:W-:Y:S02]  /*0190*/  SHF.R.U32.HI R2, RZ, 0x5, R6 ;  /* 0x00000005ff027819 */ /* 0x000fe40000011606 */
[----:B0-----:R-:W-:-:S02]  /*01a0*/  @P0 IADD3 R102, P1, PT, R4, R9, RZ ;  /* 0x0000000904660210 */ /* 0x001fc40007f3e0ff */
[----:B------:R-:W-:-:S03]  /*01b0*/  LOP3.LUT R2, R2, UR4, RZ, 0xfc, !PT ;  /* 0x0000000402027c12 */ /* 0x000fc6000f8efcff */
[----:B------:R-:W-:Y:S02]  /*01c0*/  @P0 IMAD.X R103, RZ, RZ, R5, P1 ;  /* 0x000000ffff670224 */ /* 0x000fe400008e0605 */
[----:B------:R-:W-:Y:S02]  /*01d0*/  MOV R29, UR6 ;  /* 0x00000006001d7c02 */ /* 0x000fe40008000f00 */
[----:B------:R-:W-:Y:S01]  /*01e0*/  IMAD.U32 R38, RZ, RZ, UR7 ;  /* 0x00000007ff267e24 */ /* 0x000fe2000f8e00ff */
[----:B------:R-:W-:Y:S01]  /*01f0*/  MOV R28, UR7 ;  /* 0x00000007001c7c02 */ /* 0x000fe20008000f00 */
[----:B------:R-:W-:Y:S01]  /*0200*/  IMAD.U32 R3, RZ, RZ, UR6 ;  /* 0x00000006ff037e24 */ /* 0x000fe2000f8e00ff */
[----:B------:R-:W-:Y:S01]  /*0210*/  MOV R25, UR7 ;  /* 0x0000000700197c02 */ /* 0x000fe20008000f00 */
[----:B------:R-:W-:Y:S01]  /*0220*/  IMAD.U32 R26, RZ, RZ, UR6 ;  /* 0x00000006ff1a7e24 */ /* 0x000fe2000f8e00ff */
[----:B------:R-:W-:Y:S01]  /*0230*/  MOV R4, UR7 ;  /* 0x0000000700047c02 */ /* 0x000fe20008000f00 */
[----:B------:R-:W-:Y:S01]  /*0240*/  IMAD.U32 R27, RZ, RZ, UR7 ;  /* 0x00000007ff1b7e24 */ /* 0x000fe2000f8e00ff */
[----:B------:R-:W-:Y:S01]  /*0250*/  MOV R21, UR6 ;  /* 0x0000000600157c02 */ /* 0x000fe20008000f00 */
[----:B------:R-:W-:Y:S01]  /*0260*/  IMAD.U32 R24, RZ, RZ, UR6 ;  /* 0x00000006ff187e24 */ /* 0x000fe2000f8e00ff */
[----:B------:R-:W-:Y:S01]  /*0270*/  IADD3 R29, PT, PT, R29, -0x61c88647, RZ ;  /* 0x9e3779b91d1d7810 */ /* 0x000fe20007ffe0ff */
[----:B------:R-:W-:Y:S01]  /*0280*/  IMAD.U32 R23, RZ, RZ, UR7 ;  /* 0x00000007ff177e24 */ /* 0x000fe2000f8e00ff */
[----:B------:R-:W-:Y:S01]  /*0290*/  IADD3 R28, PT, PT, R28, 0x76cf5d0a, RZ ;  /* 0x76cf5d0a1c1c7810 */ /* 0x000fe20007ffe0ff */
[----:B------:R-:W-:Y:S01]  /*02a0*/  IMAD.U32 R22, RZ, RZ, UR6 ;  /* 0x00000006ff167e24 */ /* 0x000fe2000f8e00ff */
[----:B------:R-:W-:Y:S01]  /*02b0*/  IADD3 R25, PT, PT, R25, -0x126145ec, RZ ;  /* 0xed9eba1419197810 */ /* 0x000fe20007ffe0ff */
[----:B------:R-:W-:Y:S01]  /*02c0*/  IMAD.U32 R7, RZ, RZ, UR7 ;  /* 0x00000007ff077e24 */ /* 0x000fe2000f8e00ff */
[----:B------:R-:W-:Y:S01]  /*02d0*/  IADD3 R4, PT, PT, R4, 0x646e171e, RZ ;  /* 0x646e171e04047810 */ /* 0x000fe20007ffe0ff */
[----:B------:R-:W-:Y:S01]  /*02e0*/  IMAD.U32 R20, RZ, RZ, UR7 ;  /* 0x00000007ff147e24 */ /* 0x000fe2000f8e00ff */
[----:B------:R-:W-:Y:S01]  /*02f0*/  IADD3 R21, PT, PT, R21, -0xe443238, RZ ;  /* 0xf1bbcdc815157810 */ /* 0x000fe20007ffe0ff */
[----:B------:R-:W-:Y:S01]  /*0300*/  IMAD.U32 R100, RZ, RZ, UR7 ;  /* 0x00000007ff647e24 */ /* 0x000fe2000f8e00ff */
[--C-:B------:R-:W-:Y:S01]  /*0310*/  SHF.R.U64 R5, R102, 0x2, R103.reuse ;  /* 0x0000000266057819 */ /* 0x100fe20000001267 */
[----:B------:R-:W-:Y:S01]  /*0320*/  VIADD R38, R38, 0xbb67ae85 ;  /* 0xbb67ae8526267836 */ /* 0x000fe20000000000 */
[----:B------:R-:W-:Y:S01]  /*0330*/  SHF.R.U32.HI R6, RZ, 0x2, R103 ;  /* 0x00000002ff067819 */ /* 0x000fe20000011667 */
[----:B------:R-:W-:Y:S01]  /*0340*/  VIADD R3, R3, 0x3c6ef372 ;  /* 0x3c6ef37203037836 */ /* 0x000fe20000000000 */
[----:B------:R-:W-:Y:S01]  /*0350*/  UIADD3 UR13, UPT, UPT, UR6, -0x700cb87f, URZ ;  /* 0x8ff34781060d7890 */ /* 0x000fe2000fffe0ff */
[----:B------:R-:W-:-:S02]  /*0360*/  VIADD R26, R26, 0xdaa66d2b ;  /* 0xdaa66d2b1a1a7836 */ /* 0x000fc40000000000 */
[----:B------:R-:W-:Y:S02]  /*0370*/  VIADD R27, R27, 0x32370b8f ;  /* 0x32370b8f1b1b7836 */ /* 0x000fe40000000000 */
[----:B------:R-:W-:Y:S02]  /*0380*/  VIADD R24, R24, 0x1715609d ;  /* 0x1715609d18187836 */ /* 0x000fe40000000000 */
[----:B------:R-:W-:Y:S02]  /*0390*/  VIADD R23, R23, 0xa9066899 ;  /* 0xa906689917177836 */ /* 0x000fe40000000000 */
[----:B------:R-:W-:Y:S02]  /*03a0*/  VIADD R22, R22, 0x5384540f ;  /* 0x5384540f16167836 */ /* 0x000fe40000000000 */
[----:B------:R-:W-:Y:S02]  /*03b0*/  VIADD R7, R7, 0x1fd5c5a3 ;  /* 0x1fd5c5a307077836 */ /* 0x000fe40000000000 */
[----:B------:R-:W-:-:S02]  /*03c0*/  VIADD R20, R20, 0xdb3d7428 ;  /* 0xdb3d742814147836 */ /* 0x000fc40000000000 */
[----:B------:R-:W-:Y:S01]  /*03d0*/  VIADD R100, R100, 0x96a522ad ;  /* 0x96a522ad64647836 */ /* 0x000fe20000000000 */
[----:B------:R-:W-:Y:S06]  /*03e0*/  BRA.U UP0, `(.L_x_543) ;  /* 0x0000000100c47547 */ /* 0x000fec000b800000 */
[----:B------:R-:W0:Y:S02]  /*03f0*/  LDCU.64 UR4, c[0x0][0x440] ;  /* 0x00008800ff0477ac */ /* 0x000e240008000a00 */
[----:B0-----:R-:W-:-:S04]  /*0400*/  UISETP.NE.U32.AND UP0, UPT, UR4, URZ, UPT ;  /* 0x000000ff0400728c */ /* 0x001fc8000bf05070 */
[----:B------:R-:W-:-:S09]  /*0410*/  UISETP.NE.AND.EX UP0, UPT, UR5, URZ, UPT, UP0 ;  /* 0x000000ff0500728c */ /* 0x000fd2000bf05300 */
[----:B------:R-:W-:Y:S05]  /*0420*/  BRA.U UP0, `(.L_x_544) ;  /* 0x00000001005c7547 */ /* 0x000fea000b800000 */
[----:B------:R-:W0:Y:S08]  /*0430*/  LDC.64 R8, c[0x0][0x3d0] ;  /* 0x0000f400ff087b82 */ /* 0x000e300000000a00 */
[----:B------:R-:W1:Y:S01]  /*0440*/  LDC.64 R10, c[0x0][0x3d8] ;  /* 0x0000f600ff0a7b82 */ /* 0x000e620000000a00 */
[----:B0-----:R-:W-:-:S05]  /*0450*/  IMAD.WIDE.U32 R8, R39, 0x10, R8 ;  /* 0x0000001027087825 */ /* 0x001fca00078e0008 */
[----:B------:R0:W5:Y:S01]  /*0460*/  LDG.E.128 R112, desc[UR8][R8.64] ;  /* 0x0000000808707981 */ /* 0x000162000c1e1d00 */
[----:B-1----:R-:W-:-:S03]  /*0470*/  IMAD.WIDE.U32 R10, R39, 0x10, R10 ;  /* 0x00000010270a7825 */ /* 0x002fc600078e000a */
[----:B------:R0:W5:Y:S04]  /*0480*/  LDG.E.128 R68, desc[UR8][R8.64+0x200] ;  /* 0x0002000808447981 */ /* 0x000168000c1e1d00 */
[----:B------:R0:W5:Y:S04]  /*0490*/  LDG.E.128 R64, desc[UR8][R8.64+0x400] ;  /* 0x0004000808407981 */ /* 0x000168000c1e1d00 */
[----:B------:R0:W5:Y:S04]  /*04a0*/  LDG.E.128 R60, desc[UR8][R10.64] ;  /* 0x000000080a3c7981 */ /* 0x000168000c1e1d00 */
[----:B------:R0:W5:Y:S04]  /*04b0*/  LDG.E.128 R56, desc[UR8][R10.64+0x200] ;  /* 0x000200080a387981 */ /* 0x000168000c1e1d00 */
[----:B------:R0:W5:Y:S01]  /*04c0*/  LDG.E.128 R52, desc[UR8][R10.64+0x400] ;  /* 0x000400080a347981 */ /* 0x000162000c1e1d00 */
        /* <DEDUP_REMOVED lines=8> */
[----:B------:R-:W-:Y:S02]  /*0550*/  CS2R R46, SRZ ;  /* 0x00000000002e7805 */ /* 0x000fe4000001ff00 */
[----:B------:R-:W-:Y:S02]  /*0560*/  CS2R R44, SRZ ;  /* 0x00000000002c7805 */ /* 0x000fe4000001ff00 */
[----:B------:R-:W-:Y:S02]  /*0570*/  CS2R R42, SRZ ;  /* 0x00000000002a7805 */ /* 0x000fe4000001ff00 */
[----:B------:R-:W-:Y:S01]  /*0580*/  CS2R R40, SRZ ;  /* 0x0000000000287805 */ /* 0x000fe2000001ff00 */
[----:B0-----:R-:W-:Y:S06]  /*0590*/  BRA `(.L_x_545) ;  /* 0x00000004002c7947 */ /* 0x001fec0003800000 */
.L_x_544:
[----:B------:R-:W0:Y:S08]  /*05a0*/  LDC.64 R10, c[0x0][0x3d0] ;  /* 0x0000f400ff0a7b82 */ /* 0x000e300000000a00 */
[----:B------:R-:W1:Y:S08]  /*05b0*/  LDC.64 R12, c[0x0][0x3d8] ;  /* 0x0000f600ff0c7b82 */ /* 0x000e700000000a00 */
[----:B------:R-:W2:Y:S01]  /*05c0*/  LDC.64 R8, c[0x0][0x440] ;  /* 0x00011000ff087b82 */ /* 0x000ea20000000a00 */
[----:B0-----:R-:W-:-:S05]  /*05d0*/  IMAD.WIDE.U32 R10, R39, 0x10, R10 ;  /* 0x00000010270a7825 */ /* 0x001fca00078e000a */
[----:B------:R0:W5:Y:S01]  /*05e0*/  LDG.E.128 R112, desc[UR8][R10.64] ;  /* 0x000000080a707981 */ /* 0x000162000c1e1d00 */
[----:B-1----:R-:W-:-:S03]  /*05f0*/  IMAD.WIDE.U32 R12, R39, 0x10, R12 ;  /* 0x00000010270c7825 */ /* 0x002fc600078e000c */
[----:B------:R0:W5:Y:S04]  /*0600*/  LDG.E.128 R68, desc[UR8][R10.64+0x200] ;  /* 0x000200080a447981 */ /* 0x000168000c1e1d00 */
[----:B------:R0:W5:Y:S01]  /*0610*/  LDG.E.128 R64, desc[UR8][R10.64+0x400] ;  /* 0x000400080a407981 */ /* 0x000162000c1e1d00 */
[----:B--2---:R-:W-:-:S03]  /*0620*/  IMAD.WIDE.U32 R8, R39, 0x10, R8 ;  /* 0x0000001027087825 */ /* 0x004fc600078e0008 */
[----:B------:R0:W5:Y:S04]  /*0630*/  LDG.E.128 R60, desc[UR8][R12.64] ;  /* 0x000000080c3c7981 */ /* 0x000168000c1e1d00 */
        /* <DEDUP_REMOVED lines=10> */
[----:B------:R-:W-:Y:S01]  /*06e0*/  CS2R R126, SRZ ;  /* 0x00000000007e7805 */ /* 0x000fe2000001ff00 */
[----:B0-----:R-:W-:Y:S06]  /*06f0*/  BRA `(.L_x_545) ;  /* 0x0000000000d47947 */ /* 0x001fec0003800000 */
.L_x_543:
[----:B------:R-:W0:Y:S01]  /*0700*/  LDCU.64 UR4, c[0x0][0x440] ;  /* 0x00008800ff0477ac */ /* 0x000e220008000a00 */
[----:B------:R-:W1:Y:S08]  /*0710*/  LDC.64 R30, c[0x0][0x438] ;  /* 0x00010e00ff1e7b82 */ /* 0x000e700000000a00 */
[----:B------:R-:W2:Y:S08]  /*0720*/  LDC.64 R8, c[0x0][0x3d0] ;  /* 0x0000f400ff087b82 */ /* 0x000eb00000000a00 */
[----:B------:R-:W3:Y:S01]  /*0730*/  LDC.64 R10, c[0x0][0x3d8] ;  /* 0x0000f600ff0a7b82 */ /* 0x000ee20000000a00 */
[----:B0-----:R-:W-:-:S04]  /*0740*/  ISETP.NE.U32.AND P0, PT, RZ, UR4, PT ;  /* 0x00000004ff007c0c */ /* 0x001fc8000bf05070 */
[----:B------:R-:W-:Y:S01]  /*0750*/  ISETP.NE.AND.EX P0, PT, RZ, UR5, PT, P0 ;  /* 0x00000005ff007c0c */ /* 0x000fe2000bf05300 */
[----:B-1----:R-:W-:-:S05]  /*0760*/  IMAD.WIDE.U32 R30, R39, 0x10, R30 ;  /* 0x00000010271e7825 */ /* 0x002fca00078e001e */
[----:B------:R-:W4:Y:S01]  /*0770*/  LDG.E.128 R16, desc[UR8][R30.64] ;  /* 0x000000081e107981 */ /* 0x000f22000c1e1d00 */
[----:B--2---:R-:W-:-:S03]  /*0780*/  IMAD.WIDE.U32 R32, R39, 0x10, R8 ;  /* 0x0000001027207825 */ /* 0x004fc600078e0008 */
[----:B------:R-:W2:Y:S03]  /*0790*/  LDG.E.128 R12, desc[UR8][R30.64+0x200] ;  /* 0x000200081e0c7981 */ /* 0x000ea6000c1e1d00 */
[----:B------:R-:W0:Y:S01]  /*07a0*/  @P0 LDC.64 R36, c[0x0][0x440] ;  /* 0x00011000ff240b82 */ /* 0x000e220000000a00 */
[----:B------:R1:W5:Y:S01]  /*07b0*/  LDG.E.128 R112, desc[UR8][R32.64] ;  /* 0x0000000820707981 */ /* 0x000362000c1e1d00 */
[----:B---3--:R-:W-:-:S03]  /*07c0*/  IMAD.WIDE.U32 R34, R39, 0x10, R10 ;  /* 0x0000001027227825 */ /* 0x008fc600078e000a */
[----:B------:R1:W5:Y:S04]  /*07d0*/  LDG.E.128 R68, desc[UR8][R32.64+0x200] ;  /* 0x0002000820447981 */ /* 0x000368000c1e1d00 */
[----:B------:R-:W3:Y:S04]  /*07e0*/  LDG.E.128 R8, desc[UR8][R30.64+0x400] ;  /* 0x000400081e087981 */ /* 0x000ee8000c1e1d00 */
[----:B------:R1:W5:Y:S04]  /*07f0*/  LDG.E.128 R60, desc[UR8][R34.64] ;  /* 0x00000008223c7981 */ /* 0x000368000c1e1d00 */
[----:B------:R1:W5:Y:S04]  /*0800*/  LDG.E.128 R56, desc[UR8][R34.64+0x200] ;  /* 0x0002000822387981 */ /* 0x000368000c1e1d00 */
[----:B------:R1:W5:Y:S01]  /*0810*/  LDG.E.128 R64, desc[UR8][R32.64+0x400] ;  /* 0x0004000820407981 */ /* 0x000362000c1e1d00 */
[----:B0-----:R-:W-:-:S03]  /*0820*/  @P0 IMAD.WIDE.U32 R36, R39, 0x10, R36 ;  /* 0x0000001027240825 */ /* 0x001fc600078e0024 */
[----:B------:R1:W5:Y:S04]  /*0830*/  LDG.E.128 R52, desc[UR8][R34.64+0x400] ;  /* 0x0004000822347981 */ /* 0x000368000c1e1d00 */
[----:B------:R1:W5:Y:S04]  /*0840*/  @P0 LDG.E.128 R40, desc[UR8][R36.64] ;  /* 0x0000000824280981 */ /* 0x000368000c1e1d00 */
[----:B------:R1:W5:Y:S04]  /*0850*/  @P0 LDG.E.128 R44, desc[UR8][R36.64+0x200] ;  /* 0x00020008242c0981 */ /* 0x000368000c1e1d00 */
[----:B------:R1:W5:Y:S01]  /*0860*/  @P0 LDG.E.128 R48, desc[UR8][R36.64+0x400] ;  /* 0x0004000824300981 */ /* 0x000362000c1e1d00 */
[----:B----4-:R-:W-:Y:S01]  /*0870*/  @P0 MOV R126, R16 ;  /* 0x00000010007e0202 */ /* 0x010fe20000000f00 */
[----:B------:R-:W-:Y:S01]  /*0880*/  @P0 IMAD.MOV.U32 R127, RZ, RZ, R17 ;  /* 0x000000ffff7f0224 */ /* 0x000fe200078e0011 */
[----:B------:R-:W-:Y:S01]  /*0890*/  @P0 MOV R129, R19 ;  /* 0x0000001300810202 */ /* 0x000fe20000000f00 */
[----:B------:R-:W-:Y:S01]  /*08a0*/  @P0 IMAD.MOV.U32 R128, RZ, RZ, R18 ;  /* 0x000000ffff800224 */ /* 0x000fe200078e0012 */
[----:B--2---:R-:W-:Y:S01]  /*08b0*/  @P0 MOV R131, R13 ;  /* 0x0000000d00830202 */ /* 0x004fe20000000f00 */
[----:B------:R-:W-:Y:S01]  /*08c0*/  @P0 IMAD.MOV.U32 R130, RZ, RZ, R12 ;  /* 0x000000ffff820224 */ /* 0x000fe200078e000c */
[----:B------:R-:W-:Y:S01]  /*08d0*/  @!P0 MOV R128, R18 ;  /* 0x0000001200808202 */ /* 0x000fe20000000f00 */
[----:B------:R-:W-:Y:S01]  /*08e0*/  @P0 IMAD.MOV.U32 R132, RZ, RZ, R14 ;  /* 0x000000ffff840224 */ /* 0x000fe200078e000e */
[----:B------:R-:W-:Y:S01]  /*08f0*/  @!P0 MOV R130, R12 ;  /* 0x0000000c00828202 */ /* 0x000fe20000000f00 */
[----:B------:R-:W-:Y:S01]  /*0900*/  @P0 IMAD.MOV.U32 R133, RZ, RZ, R15 ;  /* 0x000000ffff850224 */ /* 0x000fe200078e000f */
[----:B------:R-:W-:Y:S01]  /*0910*/  @!P0 MOV R133, R15 ;  /* 0x0000000f00858202 */ /* 0x000fe20000000f00 */
[----:B------:R-:W-:-:S02]  /*0920*/  @!P0 IMAD.MOV.U32 R126, RZ, RZ, R16 ;  /* 0x000000ffff7e8224 */ /* 0x000fc400078e0010 */
[----:B------:R-:W-:Y:S02]  /*0930*/  @!P0 IMAD.MOV.U32 R127, RZ, RZ, R17 ;  /* 0x000000ffff7f8224 */ /* 0x000fe400078e0011 */
[----:B------:R-:W-:Y:S01]  /*0940*/  @!P0 IMAD.MOV.U32 R129, RZ, RZ, R19 ;  /* 0x000000ffff818224 */ /* 0x000fe200078e0013 */
[----:B---3--:R-:W-:Y:S01]  /*0950*/  @P0 MOV R124, R10 ;  /* 0x0000000a007c0202 */ /* 0x008fe20000000f00 */
[----:B------:R-:W-:Y:S02]  /*0960*/  @P0 IMAD.MOV.U32 R122, RZ, RZ, R8 ;  /* 0x000000ffff7a0224 */ /* 0x000fe400078e0008 */
[----:B------:R-:W-:Y:S01]  /*0970*/  @P0 IMAD.MOV.U32 R123, RZ, RZ, R9 ;  /* 0x000000ffff7b0224 */ /* 0x000fe200078e0009 */
[----:B------:R-:W-:Y:S01]  /*0980*/  @!P0 MOV R123, R9 ;  /* 0x00000009007b8202 */ /* 0x000fe20000000f00 */
[----:B------:R-:W-:Y:S02]  /*0990*/  @P0 IMAD.MOV.U32 R125, RZ, RZ, R11 ;  /* 0x000000ffff7d0224 */ /* 0x000fe400078e000b */
[----:B------:R-:W-:-:S02]  /*09a0*/  @!P0 IMAD.MOV.U32 R131, RZ, RZ, R13 ;  /* 0x000000ffff838224 */ /* 0x000fc400078e000d */
[----:B------:R-:W-:Y:S02]  /*09b0*/  @!P0 IMAD.MOV.U32 R132, RZ, RZ, R14 ;  /* 0x000000ffff848224 */ /* 0x000fe400078e000e */
[----:B------:R-:W-:Y:S02]  /*09c0*/  @!P0 IMAD.MOV.U32 R122, RZ, RZ, R8 ;  /* 0x000000ffff7a8224 */ /* 0x000fe400078e0008 */
[----:B------:R-:W-:Y:S02]  /*09d0*/  @!P0 IMAD.MOV.U32 R124, RZ, RZ, R10 ;  /* 0x000000ffff7c8224 */ /* 0x000fe400078e000a */
[----:B------:R-:W-:Y:S01]  /*09e0*/  @!P0 IMAD.MOV.U32 R125, RZ, RZ, R11 ;  /* 0x000000ffff7d8224 */ /* 0x000fe200078e000b */
[----:B------:R-:W-:Y:S02]  /*09f0*/  @!P0 CS2R R42, SRZ ;  /* 0x00000000002a8805 */ /* 0x000fe4000001ff00 */
[----:B------:R-:W-:Y:S02]  /*0a00*/  @!P0 CS2R R40, SRZ ;  /* 0x0000000000288805 */ /* 0x000fe4000001ff00 */
[----:B------:R-:W-:-:S02]  /*0a10*/  @!P0 CS2R R46, SRZ ;  /* 0x00000000002e8805 */ /* 0x000fc4000001ff00 */
[----:B------:R-:W-:Y:S02]  /*0a20*/  @!P0 CS2R R44, SRZ ;  /* 0x00000000002c8805 */ /* 0x000fe4000001ff00 */
[----:B------:R-:W-:Y:S02]  /*0a30*/  @!P0 CS2R R50, SRZ ;  /* 0x0000000000328805 */ /* 0x000fe4000001ff00 */
[----:B-1----:R-:W-:-:S07]  /*0a40*/  @!P0 CS2R R48, SRZ ;  /* 0x0000000000308805 */ /* 0x002fce000001ff00 */
.L_x_545:
[----:B------:R-:W0:Y:S02]  /*0a50*/  LDCU UR4, c[0x0][0x384] ;  /* 0x00007080ff0477ac */ /* 0x000e240008000800 */
[----:B0-----:R-:W-:-:S13]  /*0a60*/  ISETP.GE.AND P0, PT, R2, UR4, PT ;  /* 0x0000000402007c0c */ /* 0x001fda000bf06270 */
[----:B------:R-:W-:Y:S05]  /*0a70*/  @P0 EXIT ;  /* 0x000000000000094d */ /* 0x000fea0003800000 */
[----:B------:R-:W-:Y:S01]  /*0a80*/  IMAD.HI.U32 R9, R0, -0x326172a9, RZ ;  /* 0xcd9e8d5700097827 */ /* 0x000fe200078e00ff */
[----:B------:R-:W-:Y:S01]  /*0a90*/  MOV R14, UR6 ;  /* 0x00000006000e7c02 */ /* 0x000fe20008000f00 */
[----:B------:R-:W0:Y:S01]  /*0aa0*/  LDCU.64 UR4, c[0x0][0x398] ;  /* 0x00007300ff0477ac */ /* 0x000e220008000a00 */
[----:B------:R-:W-:Y:S01]  /*0ab0*/  LOP3.LUT R102, R102, 0x3, RZ, 0xc0, !PT ;  /* 0x0000000366667812 */ /* 0x000fe200078ec0ff */
[----:B------:R-:W-:Y:S01]  /*0ac0*/  IMAD.HI.U32 R8, R5, -0x2daee0ad, RZ ;  /* 0xd2511f5305087827 */ /* 0x000fe200078e00ff */
[----:B------:R-:W-:Y:S01]  /*0ad0*/  LOP3.LUT R9, R6, UR6, R9, 0x96, !PT ;  /* 0x0000000606097c12 */ /* 0x000fe2000f8e9609 */
[----:B------:R-:W1:Y:S01]  /*0ae0*/  LDCU UR14, c[0x0][0x404] ;  /* 0x00008080ff0e77ac */ /* 0x000e620008000800 */
[----:B-----5:R-:W-:Y:S01]  /*0af0*/  PRMT R165, R47, 0x7632, R165 ;  /* 0x000076322fa57816 */ /* 0x020fe200000000a5 */
[----:B------:R-:W-:Y:S01]  /*0b00*/  IMAD R13, R5, -0x2daee0ad, RZ ;  /* 0xd2511f53050d7824 */ /* 0x000fe200078e02ff */
[----:B------:R-:W-:Y:S01]  /*0b10*/  LOP3.LUT R8, R8, UR7, RZ, 0x3c, !PT ;  /* 0x0000000708087c12 */ /* 0x000fe2000f8e3cff */
[----:B------:R-:W-:Y:S01]  /*0b20*/  IMAD.HI.U32 R12, R9, -0x2daee0ad, RZ ;  /* 0xd2511f53090c7827 */ /* 0x000fe200078e00ff */
[----:B------:R-:W-:Y:S01]  /*0b30*/  PRMT R164, R59, 0x7632, R164 ;  /* 0x000076323ba47816 */ /* 0x000fe200000000a4 */
[----:B------:R-:W2:Y:S01]  /*0b40*/  LDCU UR15, c[0x0][0x408] ;  /* 0x00008100ff0f77ac */ /* 0x000ea20008000800 */
[----:B------:R-:W-:Y:S01]  /*0b50*/  PRMT R163, R133, 0x7632, R163 ;  /* 0x0000763285a37816 */ /* 0x000fe200000000a3 */
[----:B------:R-:W-:Y:S01]  /*0b60*/  IMAD R11, R0, -0x326172a9, RZ ;  /* 0xcd9e8d57000b7824 */ /* 0x000fe200078e02ff */
[----:B------:R-:W-:Y:S01]  /*0b70*/  LOP3.LUT R12, R38, R13, R12, 0x96, !PT ;  /* 0x0000000d260c7212 */ /* 0x000fe200078e960c */
[----:B------:R-:W-:Y:S01]  /*0b80*/  IMAD.HI.U32 R10, R8, -0x326172a9, RZ ;  /* 0xcd9e8d57080a7827 */ /* 0x000fe200078e00ff */
[----:B------:R-:W-:Y:S01]  /*0b90*/  PRMT R162, R71, 0x7632, R162 ;  /* 0x0000763247a27816 */ /* 0x000fe200000000a2 */
[----:B------:R-:W3:Y:S01]  /*0ba0*/  LDCU UR12, c[0x0][0x448] ;  /* 0x00008900ff0c77ac */ /* 0x000ee20008000800 */
[----:B------:R-:W-:Y:S01]  /*0bb0*/  PRMT R161, R46, 0x7632, R161 ;  /* 0x000076322ea17816 */ /* 0x000fe200000000a1 */
[----:B------:R-:W-:Y:S01]  /*0bc0*/  IMAD R13, R9, -0x2daee0ad, RZ ;  /* 0xd2511f53090d7824 */ /* 0x000fe200078e02ff */
[----:B------:R-:W-:Y:S01]  /*0bd0*/  LOP3.LUT R10, R29, R11, R10, 0x96, !PT ;  /* 0x0000000b1d0a7212 */ /* 0x000fe200078e960a */
[----:B------:R-:W-:Y:S01]  /*0be0*/  IMAD R9, R8, -0x326172a9, RZ ;  /* 0xcd9e8d5708097824 */ /* 0x000fe200078e02ff */
[----:B0-----:R-:W-:Y:S01]  /*0bf0*/  UISETP.NE.U32.AND UP0, UPT, UR4, URZ, UPT ;  /* 0x000000ff0400728c */ /* 0x001fe2000bf05070 */
[----:B------:R-:W-:Y:S01]  /*0c00*/  IMAD.HI.U32 R8, R12, -0x326172a9, RZ ;  /* 0xcd9e8d570c087827 */ /* 0x000fe200078e00ff */
[----:B------:R-:W-:Y:S01]  /*0c10*/  PRMT R160, R58, 0x7632, R160 ;  /* 0x000076323aa07816 */ /* 0x000fe200000000a0 */
[----:B------:R-:W0:Y:S01]  /*0c20*/  LDCU UR4, c[0x0][0x388] ;  /* 0x00007100ff0477ac */ /* 0x000e220008000800 */
[----:B------:R-:W-:Y:S01]  /*0c30*/  PRMT R159, R132, 0x7632, R159 ;  /* 0x00007632849f7816 */ /* 0x000fe2000000009f */
[----:B------:R-:W-:Y:S01]  /*0c40*/  IMAD.HI.U32 R11, R10, -0x2daee0ad, RZ ;  /* 0xd2511f530a0b7827 */ /* 0x000fe200078e00ff */
[----:B------:R-:W-:Y:S01]  /*0c50*/  LOP3.LUT R8, R3, R9, R8, 0x96, !PT ;  /* 0x0000000903087212 */ /* 0x000fe200078e9608 */
[----:B------:R-:W-:Y:S01]  /*0c60*/  UISETP.NE.AND.EX UP0, UPT, UR5, URZ, UPT, UP0 ;  /* 0x000000ff0500728c */ /* 0x000fe2000bf05300 */
[----:B------:R-:W-:Y:S01]  /*0c70*/  PRMT R158, R70, 0x7632, R158 ;  /* 0x00007632469e7816 */ /* 0x000fe2000000009e */
[----:B------:R-:W-:Y:S01]  /*0c80*/  IMAD R12, R12, -0x326172a9, RZ ;  /* 0xcd9e8d570c0c7824 */ /* 0x000fe200078e02ff */
[----:B------:R-:W-:Y:S01]  /*0c90*/  LOP3.LUT R11, R28, R13, R11, 0x96, !PT ;  /* 0x0000000d1c0b7212 */ /* 0x000fe200078e960b */
[----:B------:R-:W-:Y:S01]  /*0ca0*/  IMAD R13, R10, -0x2daee0ad, RZ ;  /* 0xd2511f530a0d7824 */ /* 0x000fe200078e02ff */
[----:B------:R-:W-:Y:S01]  /*0cb0*/  PRMT R157, R45, 0x7632, R157 ;  /* 0x000076322d9d7816 */ /* 0x000fe2000000009d */
[C---:B------:R-:W-:Y:S01]  /*0cc0*/  IMAD.HI.U32 R10, R8.reuse, -0x2daee0ad, RZ ;  /* 0xd2511f53080a7827 */ /* 0x040fe200078e00ff */
[----:B------:R-:W-:Y:S01]  /*0cd0*/  PRMT R156, R57, 0x7632, R156 ;  /* 0x00007632399c7816 */ /* 0x000fe2000000009c */
[----:B------:R-:W4:Y:S01]  /*0ce0*/  LDCU.U8 UR5, c[0x0][0x410] ;  /* 0x00008200ff0577ac */ /* 0x000f220008000000 */
[----:B------:R-:W-:Y:S01]  /*0cf0*/  PRMT R155, R131, 0x7632, R155 ;  /* 0x00007632839b7816 */ /* 0x000fe2000000009b */
[----:B------:R-:W-:Y:S01]  /*0d00*/  IMAD.HI.U32 R9, R11, -0x326172a9, RZ ;  /* 0xcd9e8d570b097827 */ /* 0x000fe200078e00ff */
[----:B------:R-:W-:Y:S01]  /*0d10*/  LOP3.LUT R10, R27, R13, R10, 0x96, !PT ;  /* 0x0000000d1b0a7212 */ /* 0x000fe200078e960a */
[----:B------:R-:W0:Y:S01]  /*0d20*/  LDCU.64 UR10, c[0x0][0x3a0] ;  /* 0x00007400ff0a77ac */ /* 0x000e220008000a00 */
[----:B------:R-:W-:Y:S01]  /*0d30*/  PRMT R154, R69, 0x7632, R154 ;  /* 0x00007632459a7816 */ /* 0x000fe2000000009a */
[----:B------:R-:W-:Y:S01]  /*0d40*/  IMAD R13, R8, -0x2daee0ad, RZ ;  /* 0xd2511f53080d7824 */ /* 0x000fe200078e02ff */
[----:B------:R-:W-:Y:S01]  /*0d50*/  LOP3.LUT R9, R26, R12, R9, 0x96, !PT ;  /* 0x0000000c1a097212 */ /* 0x000fe200078e9609 */
[----:B------:R-:W-:Y:S01]  /*0d60*/  VIADD R12, R14, 0x78dde6e4 ;  /* 0x78dde6e40e0c7836 */ /* 0x000fe20000000000 */
[----:B------:R-:W-:Y:S01]  /*0d70*/  PRMT R153, R44, 0x7632, R153 ;  /* 0x000076322c997816 */ /* 0x000fe20000000099 */
[----:B------:R-:W-:Y:S01]  /*0d80*/  IMAD R11, R11, -0x326172a9, RZ ;  /* 0xcd9e8d570b0b7824 */ /* 0x000fe200078e02ff */
[----:B------:R-:W-:Y:S01]  /*0d90*/  PRMT R152, R56, 0x7632, R152 ;  /* 0x0000763238987816 */ /* 0x000fe20000000098 */
[----:B------:R-:W-:Y:S01]  /*0da0*/  IMAD.HI.U32 R8, R10, -0x326172a9, RZ ;  /* 0xcd9e8d570a087827 */ /* 0x000fe200078e00ff */
[----:B------:R-:W-:-:S02]  /*0db0*/  PRMT R151, R130, 0x7632, R151 ;  /* 0x0000763282977816 */ /* 0x000fc40000000097 */
[----:B------:R-:W-:Y:S01]  /*0dc0*/  PRMT R150, R68, 0x7632, R150 ;  /* 0x0000763244967816 */ /* 0x000fe20000000096 */
[----:B------:R-:W-:Y:S01]  /*0dd0*/  IMAD.HI.U32 R14, R9, -0x2daee0ad, RZ ;  /* 0xd2511f53090e7827 */ /* 0x000fe200078e00ff */
[----:B------:R-:W-:Y:S02]  /*0de0*/  LOP3.LUT R8, R12, R11, R8, 0x96, !PT ;  /* 0x0000000b0c087212 */ /* 0x000fe400078e9608 */
[----:B------:R-:W-:Y:S01]  /*0df0*/  PRMT R149, R43, 0x7632, R149 ;  /* 0x000076322b957816 */ /* 0x000fe20000000095 */
[----:B------:R-:W-:Y:S01]  /*0e00*/  IMAD R11, R9, -0x2daee0ad, RZ ;  /* 0xd2511f53090b7824 */ /* 0x000fe200078e02ff */
[----:B------:R-:W-:Y:S01]  /*0e10*/  LOP3.LUT R13, R25, R13, R14, 0x96, !PT ;  /* 0x0000000d190d7212 */ /* 0x000fe200078e960e */
[----:B------:R-:W-:Y:S01]  /*0e20*/  IMAD.HI.U32 R12, R8, -0x2daee0ad, RZ ;  /* 0xd2511f53080c7827 */ /* 0x000fe200078e00ff */
[----:B------:R-:W-:Y:S02]  /*0e30*/  PRMT R148, R63, 0x7632, R148 ;  /* 0x000076323f947816 */ /* 0x000fe40000000094 */
[----:B------:R-:W-:Y:S01]  /*0e40*/  PRMT R147, R129, 0x7632, R147 ;  /* 0x0000763281937816 */ /* 0x000fe20000000093 */
[----:B------:R-:W-:Y:S01]  /*0e50*/  IMAD R10, R10, -0x326172a9, RZ ;  /* 0xcd9e8d570a0a7824 */ /* 0x000fe200078e02ff */
[----:B------:R-:W-:Y:S01]  /*0e60*/  LOP3.LUT R11, R23, R11, R12, 0x96, !PT ;  /* 0x0000000b170b7212 */ /* 0x000fe200078e960c */
[----:B------:R-:W-:Y:S01]  /*0e70*/  IMAD.HI.U32 R9, R13, -0x326172a9, RZ ;  /* 0xcd9e8d570d097827 */ /* 0x000fe200078e00ff */
[----:B------:R-:W-:-:S02]  /*0e80*/  PRMT R146, R115, 0x7632, R146 ;  /* 0x0000763273927816 */ /* 0x000fc40000000092 */
[----:B------:R-:W-:Y:S01]  /*0e90*/  PRMT R145, R42, 0x7632, R145 ;  /* 0x000076322a917816 */ /* 0x000fe20000000091 */
[----:B------:R-:W-:Y:S01]  /*0ea0*/  IMAD.U32 R14, RZ, RZ, UR6 ;  /* 0x00000006ff0e7e24 */ /* 0x000fe2000f8e00ff */
[----:B------:R-:W-:Y:S01]  /*0eb0*/  LOP3.LUT R9, R24, R10, R9, 0x96, !PT ;  /* 0x0000000a18097212 */ /* 0x000fe200078e9609 */
[----:B------:R-:W-:Y:S01]  /*0ec0*/  IMAD R12, R8, -0x2daee0ad, RZ ;  /* 0xd2511f53080c7824 */ /* 0x000fe200078e02ff */
[----:B------:R-:W-:Y:S01]  /*0ed0*/  PRMT R144, R62, 0x7632, R144 ;  /* 0x000076323e907816 */ /* 0x000fe20000000090 */
[----:B------:R-:W-:Y:S01]  /*0ee0*/  IMAD R13, R13, -0x326172a9, RZ ;  /* 0xcd9e8d570d0d7824 */ /* 0x000fe200078e02ff */
[----:B------:R-:W-:Y:S01]  /*0ef0*/  IADD3 R10, PT, PT, R14, -0x4ab325aa, RZ ;  /* 0xb54cda560e0a7810 */ /* 0x000fe20007ffe0ff */
        /* <DEDUP_REMOVED lines=16> */
[----:B------:R-:W-:Y:S01]  /*1000*/  IMAD R10, R8, -0x2daee0ad, RZ ;  /* 0xd2511f53080a7824 */ /* 0x000fe200078e02ff */
[----:B------:R-:W-:Y:S01]  /*1010*/  LOP3.LUT R9, R22, R11, R9, 0x96, !PT ;  /* 0x0000000b16097212 */ /* 0x000fe200078e9609 */
[----:B------:R-:W-:Y:S01]  /*1020*/  IMAD R12, R12, -0x326172a9, RZ ;  /* 0xcd9e8d570c0c7824 */ /* 0x000fe200078e02ff */
[----:B------:R-:W-:Y:S01]  /*1030*/  PLOP3.LUT P0, PT, PT, PT, UP0, 0x80, 0x8 ;  /* 0x000000000008781c */ /* 0x000fe20003f0f008 */
        /* <DEDUP_REMOVED lines=11> */
[----:B------:R-:W-:-:S03]  /*10f0*/  LOP3.LUT R100, R100, R9, R7, 0x96, !PT ;  /* 0x0000000964647212 */ /* 0x000fc600078e9607 */
[----:B------:R-:W-:Y:S01]  /*1100*/  IMAD.MOV.U32 R7, RZ, RZ, RZ ;  /* 0x000000ffff077224 */ /* 0x000fe200078e00ff */
[----:B------:R-:W-:Y:S01]  /*1110*/  LOP3.LUT R101, R12, UR13, R101, 0x96, !PT ;  /* 0x0000000d0c657c12 */ /* 0x000fe2000f8e9665 */
[----:B------:R-:W-:Y:S02]  /*1120*/  IMAD R91, R8, -0x2daee0ad, RZ ;  /* 0xd2511f53085b7824 */ /* 0x000fe400078e02ff */
[----:B01234-:R-:W-:-:S07]  /*1130*/  IMAD R110, R10, -0x326172a9, RZ ;  /* 0xcd9e8d570a6e7824 */ /* 0x01ffce00078e02ff */
.L_x_916:
[----:B-1----:R-:W0:Y:S01]  /*1140*/  S2R R22, SR_TID.X ;  /* 0x0000000000167919 */ /* 0x002e220000002100 */
[----:B------:R-:W1:Y:S01]  /*1150*/  LDC.64 R108, c[0x0][0x390] ;  /* 0x0000e400ff6c7b82 */ /* 0x000e620000000a00 */
[----:B------:R-:W-:Y:S01]  /*1160*/  IMAD R8, R2, UR4, RZ ;  /* 0x0000000402087c24 */ /* 0x000fe2000f8e02ff */
[----:B------:R-:W-:-:S04]  /*1170*/  ISETP.NE.U32.AND P1, PT, RZ, UR10, PT ;  /* 0x0000000aff007c0c */ /* 0x000fc8000bf25070 */
[----:B------:R-:W-:Y:S02]  /*1180*/  SHF.R.S32.HI R17, RZ, 0x1f, R8 ;  /* 0x0000001fff117819 */ /* 0x000fe40000011408 */
[----:B------:R-:W2:Y:S01]  /*1190*/  @P0 LDC.64 R18, c[0x0][0x398] ;  /* 0x0000e600ff120b82 */ /* 0x000ea20000000a00 */
[----:B------:R-:W-:Y:S02]  /*11a0*/  ISETP.NE.AND.EX P1, PT, RZ, UR11, PT, P1 ;  /* 0x0000000bff007c0c */ /* 0x000fe4000bf25310 */
[----:B------:R-:W-:-:S05]  /*11b0*/  LEA.HI R8, R17, R8, RZ, 0x3 ;  /* 0x0000000811087211 */ /* 0x000fca00078f18ff */
[----:B------:R-:W3:Y:S08]  /*11c0*/  LDC.64 R92, c[0x0][0x398] ;  /* 0x0000e600ff5c7b82 */ /* 0x000ef00000000a00 */
[----:B------:R-:W4:Y:S01]  /*11d0*/  @P1 LDC.64 R20, c[0x0][0x3a0] ;  /* 0x0000e800ff141b82 */ /* 0x000f220000000a00 */
[----:B0-----:R-:W-:-:S04]  /*11e0*/  LOP3.LUT R22, R22, 0x1f, RZ, 0xc0, !PT ;  /* 0x0000001f16167812 */ /* 0x001fc800078ec0ff */
[----:B------:R-:W-:-:S05]  /*11f0*/  LEA.HI.SX32 R8, R8, R22, 0x1d ;  /* 0x0000001608087211 */ /* 0x000fca00078feaff */
[----:B-1----:R-:W-:-:S04]  /*1200*/  IMAD.WIDE.U32 R72, R8, 0x10, R108 ;  /* 0x0000001008487825 */ /* 0x002fc800078e006c */
[C---:B--2---:R-:W-:Y:S02]  /*1210*/  @P0 IMAD.WIDE.U32 R18, R8.reuse, 0x10, R18 ;  /* 0x0000001008120825 */ /* 0x044fe400078e0012 */
[----:B------:R-:W5:Y:S01]  /*1220*/  LDG.E.128 R72, desc[UR8][R72.64] ;  /* 0x0000000848487981 */ /* 0x000f62000c1e1d00 */
[----:B------:R-:W-:Y:S01]  /*1230*/  MOV R22, UR7 ;  /* 0x0000000700167c02 */ /* 0x000fe20008000f00 */
[----:B----4-:R-:W-:Y:S02]  /*1240*/  @P1 IMAD.WIDE.U32 R20, R8, 0x10, R20 ;  /* 0x0000001008141825 */ /* 0x010fe400078e0014 */
[----:B------:R0:W5:Y:S01]  /*1250*/  @P0 LDG.E.128 R36, desc[UR8][R18.64] ;  /* 0x0000000812240981 */ /* 0x000162000c1e1d00 */
[----:B---3--:R-:W-:Y:S01]  /*1260*/  ISETP.NE.U32.AND P0, PT, R92, RZ, PT ;  /* 0x000000ff5c00720c */ /* 0x008fe20003f05070 */
[----:B------:R-:W-:Y:S01]  /*1270*/  IMAD.U32 R23, RZ, RZ, UR7 ;  /* 0x00000007ff177e24 */ /* 0x000fe2000f8e00ff */
[----:B------:R-:W-:Y:S01]  /*1280*/  MOV R25, UR6 ;  /* 0x0000000600197c02 */ /* 0x000fe20008000f00 */
[----:B------:R-:W-:Y:S01]  /*1290*/  IMAD.U32 R24, RZ, RZ, UR7 ;  /* 0x00000007ff187e24 */ /* 0x000fe2000f8e00ff */
[----:B------:R-:W-:Y:S01]  /*12a0*/  ISETP.NE.AND.EX P0, PT, R93, RZ, PT, P0 ;  /* 0x000000ff5d00720c */ /* 0x000fe20003f05300 */
[----:B------:R-:W-:Y:S01]  /*12b0*/  IMAD.U32 R26, RZ, RZ, UR6 ;  /* 0x00000006ff1a7e24 */ /* 0x000fe2000f8e00ff */
[----:B------:R-:W-:Y:S01]  /*12c0*/  MOV R28, UR6 ;  /* 0x00000006001c7c02 */ /* 0x000fe20008000f00 */
[----:B------:R-:W-:Y:S01]  /*12d0*/  IMAD.U32 R27, RZ, RZ, UR7 ;  /* 0x00000007ff1b7e24 */ /* 0x000fe2000f8e00ff */
[----:B------:R-:W-:Y:S01]  /*12e0*/  MOV R31, UR6 ;  /* 0x00000006001f7c02 */ /* 0x000fe20008000f00 */
[----:B------:R-:W-:Y:S01]  /*12f0*/  IMAD.U32 R17, RZ, RZ, UR7 ;  /* 0x00000007ff117e24 */ /* 0x000fe2000f8e00ff */
[----:B------:R1:W5:Y:S01]  /*1300*/  @P1 LDG.E.128 R32, desc[UR8][R20.64] ;  /* 0x0000000814201981 */ /* 0x000362000c1e1d00 */
[----:B------:R-:W-:-:S02]  /*1310*/  IMAD.U32 R29, RZ, RZ, UR7 ;  /* 0x00000007ff1d7e24 */ /* 0x000fc4000f8e00ff */
[----:B------:R-:W-:Y:S02]  /*1320*/  IMAD.U32 R30, RZ, RZ, UR6 ;  /* 0x00000006ff1e7e24 */ /* 0x000fe4000f8e00ff */
[----:B------:R-:W-:Y:S02]  /*1330*/  IMAD.U32 R76, RZ, RZ, UR7 ;  /* 0x00000007ff4c7e24 */ /* 0x000fe4000f8e00ff */
[----:B0-----:R-:W-:Y:S02]  /*1340*/  VIADD R19, R22, 0x1fd5c5a3 ;  /* 0x1fd5c5a316137836 */ /* 0x001fe40000000000 */
[----:B------:R-:W-:Y:S01]  /*1350*/  VIADD R22, R25, 0x9e3779b9 ;  /* 0x9e3779b919167836 */ /* 0x000fe20000000000 */
[----:B-1----:R-:W-:Y:S01]  /*1360*/  IADD3 R21, PT, PT, R24, -0x4498517b, RZ ;  /* 0xbb67ae8518157810 */ /* 0x002fe20007ffe0ff */
[----:B------:R-:W-:Y:S01]  /*1370*/  VIADD R20, R23, 0xdb3d7428 ;  /* 0xdb3d742817147836 */ /* 0x000fe20000000000 */
[----:B------:R-:W-:Y:S01]  /*1380*/  IADD3 R24, PT, PT, R27, 0x32370b8f, RZ ;  /* 0x32370b8f1b187810 */ /* 0x000fe20007ffe0ff */
[----:B------:R-:W-:Y:S01]  /*1390*/  VIADD R23, R26, 0xf1bbcdc8 ;  /* 0xf1bbcdc81a177836 */ /* 0x000fe20000000000 */
[----:B------:R-:W-:Y:S01]  /*13a0*/  IADD3 R18, PT, PT, R17, -0x695add53, RZ ;  /* 0x96a522ad11127810 */ /* 0x000fe20007ffe0ff */
[----:B------:R-:W-:Y:S01]  /*13b0*/  VIADD R25, R28, 0xdaa66d2b ;  /* 0xdaa66d2b1c197836 */ /* 0x000fe20000000000 */
[----:B------:R-:W-:Y:S01]  /*13c0*/  IADD3 R27, PT, PT, R30, 0x1715609d, RZ ;  /* 0x1715609d1e1b7810 */ /* 0x000fe20007ffe0ff */
[----:B------:R-:W-:-:S02]  /*13d0*/  VIADD R26, R29, 0xed9eba14 ;  /* 0xed9eba141d1a7836 */ /* 0x000fc40000000000 */
[----:B------:R-:W-:Y:S02]  /*13e0*/  IMAD.MOV.U32 R121, RZ, RZ, 0x2f800000 ;  /* 0x2f800000ff797424 */ /* 0x000fe400078e00ff */
[----:B------:R-:W-:Y:S02]  /*13f0*/  VIADD R28, R31, 0x5384540f ;  /* 0x5384540f1f1c7836 */ /* 0x000fe40000000000 */
[----:B------:R-:W-:Y:S01]  /*1400*/  VIADD R29, R76, 0x76cf5d0a ;  /* 0x76cf5d0a4c1d7836 */ /* 0x000fe20000000000 */
[----:B------:R-:W-:Y:S06]  /*1410*/  @P0 BRA `(.L_x_546) ;  /* 0x0000002c00100947 */ /* 0x000fec0003800000 */
[----:B------:R-:W-:Y:S01]  /*1420*/  ISETP.NE.AND P0, PT, R102, 0x1, PT ;  /* 0x000000016600780c */ /* 0x000fe20003f05270 */
[----:B------:R-:W-:Y:S01]  /*1430*/  BSSY.RECONVERGENT B0, `(.L_x_547) ;  /* 0x000004c000007945 */ /* 0x000fe20003800200 */
[----:B------:R-:W-:Y:S02]  /*1440*/  HFMA2 R78, -RZ, RZ, 0, 1.1920928955078125e-07 ;  /* 0x00000002ff4e7431 */ /* 0x000fe400000001ff */
[----:B------:R-:W-:Y:S02]  /*1450*/  IMAD.MOV.U32 R17, RZ, RZ, R110 ;  /* 0x000000ffff117224 */ /* 0x000fe400078e006e */
        /* <DEDUP_REMOVED lines=12> */
.L_x_549:
        /* <DEDUP_REMOVED lines=13> */
.L_x_551:
[----:B------:R-:W-:Y:S05]  /*15f0*/  BSYNC.RECONVERGENT B1 ;  /* 0x0000000000017941 */ /* 0x000fea0003800200 */
.L_x_550:
[----:B------:R-:W-:Y:S01]  /*1600*/  IMAD.WIDE.U32 R80, R0, -0x326172a9, RZ ;  /* 0xcd9e8d5700507825 */ /* 0x000fe200078e00ff */
[----:B------:R-:W-:-:S03]  /*1610*/  LOP3.LUT R76, R7, UR7, R31, 0x96, !PT ;  /* 0x00000007074c7c12 */ /* 0x000fc6000f8e961f */
[----:B------:R-:W-:Y:S01]  /*1620*/  IMAD.U32 R17, RZ, RZ, UR6 ;  /* 0x00000006ff117e24 */ /* 0x000fe2000f8e00ff */
[----:B------:R-:W-:Y:S01]  /*1630*/  LOP3.LUT R78, R6, UR6, R81, 0x96, !PT ;  /* 0x00000006064e7c12 */ /* 0x000fe2000f8e9651 */
        /* <DEDUP_REMOVED lines=17> */
[----:B------:R-:W-:Y:S01]  /*1750*/  IMAD.WIDE.U32 R76, R77, -0x326172a9, RZ ;  /* 0xcd9e8d574d4c7825 */ /* 0x000fe200078e00ff */
[----:B------:R-:W-:-:S03]  /*1760*/  MOV R17, UR7 ;  /* 0x0000000700117c02 */ /* 0x000fc60008000f00 */
[----:B------:R-:W-:Y:S01]  /*1770*/  IMAD.WIDE.U32 R78, R78, -0x2daee0ad, RZ ;  /* 0xd2511f534e4e7825 */ /* 0x000fe200078e00ff */
[----:B------:R-:W-:-:S03]  /*1780*/  LOP3.LUT R31, R27, R80, R77, 0x96, !PT ;  /* 0x000000501b1f7212 */ /* 0x000fc600078e964d */
[----:B------:R-:W-:-:S05]  /*1790*/  VIADD R17, R17, 0xa9066899 ;  /* 0xa906689911117836 */ /* 0x000fca0000000000 */
[----:B------:R-:W-:Y:S01]  /*17a0*/  LOP3.LUT R80, R17, R30, R79, 0x96, !PT ;  /* 0x0000001e11507212 */ /* 0x000fe200078e964f */
[----:B------:R-:W-:Y:S02]  /*17b0*/  IMAD.U32 R17, RZ, RZ, UR6 ;  /* 0x00000006ff117e24 */ /* 0x000fe4000f8e00ff */
[----:B------:R-:W-:-:S03]  /*17c0*/  IMAD.WIDE.U32 R30, R31, -0x2daee0ad, RZ ;  /* 0xd2511f531f1e7825 */ /* 0x000fc600078e00ff */
[----:B------:R-:W-:Y:S01]  /*17d0*/  IADD3 R17, PT, PT, R17, -0x4ab325aa, RZ ;  /* 0xb54cda5611117810 */ /* 0x000fe20007ffe0ff */
[----:B------:R-:W-:Y:S01]  /*17e0*/  IMAD.WIDE.U32 R80, R80, -0x326172a9, RZ ;  /* 0xcd9e8d5750507825 */ /* 0x000fe200078e00ff */
[----:B------:R-:W-:-:S04]  /*17f0*/  LOP3.LUT R77, R4, R78, R31, 0x96, !PT ;  /* 0x0000004e044d7212 */ /* 0x000fc800078e961f */
[----:B------:R-:W-:Y:S01]  /*1800*/  LOP3.LUT R78, R17, R76, R81, 0x96, !PT ;  /* 0x0000004c114e7212 */ /* 0x000fe200078e9651 */
[----:B------:R-:W-:-:S04]  /*1810*/  IMAD.WIDE.U32 R76, R77, -0x326172a9, RZ ;  /* 0xcd9e8d574d4c7825 */ /* 0x000fc800078e00ff */
[----:B------:R-:W-:Y:S01]  /*1820*/  IMAD.WIDE.U32 R78, R78, -0x2daee0ad, RZ ;  /* 0xd2511f534e4e7825 */ /* 0x000fe200078e00ff */
[----:B------:R-:W-:-:S03]  /*1830*/  LOP3.LUT R100, R28, R80, R77, 0x96, !PT ;  /* 0x000000501c647212 */ /* 0x000fc600078e964d */
[----:B------:R-:W-:Y:S01]  /*1840*/  IMAD.MOV.U32 R17, RZ, RZ, R91 ;  /* 0x000000ffff117224 */ /* 0x000fe200078e005b */
[----:B------:R-:W-:Y:S01]  /*1850*/  LOP3.LUT R30, R19, R30, R79, 0x96, !PT ;  /* 0x0000001e131e7212 */ /* 0x000fe200078e964f */
[----:B------:R-:W-:-:S04]  /*1860*/  IMAD.WIDE.U32 R100, R100, -0x2daee0ad, RZ ;  /* 0xd2511f5364647825 */ /* 0x000fc800078e00ff */
[----:B------:R-:W-:Y:S01]  /*1870*/  IMAD.WIDE.U32 R30, R30, -0x326172a9, RZ ;  /* 0xcd9e8d571e1e7825 */ /* 0x000fe200078e00ff */
[----:B------:R-:W-:-:S03]  /*1880*/  LOP3.LUT R110, R20, R78, R101, 0x96, !PT ;  /* 0x0000004e146e7212 */ /* 0x000fc600078e9665 */
[----:B------:R-:W-:Y:S01]  /*1890*/  IMAD.MOV.U32 R78, RZ, RZ, RZ ;  /* 0x000000ffff4e7224 */ /* 0x000fe200078e00ff */
[----:B------:R-:W-:Y:S01]  /*18a0*/  LOP3.LUT R84, R23, R76, R31, 0x96, !PT ;  /* 0x0000004c17547212 */ /* 0x000fe200078e961f */
[----:B------:R-:W-:-:S04]  /*18b0*/  IMAD.WIDE.U32 R110, R110, -0x326172a9, RZ ;  /* 0xcd9e8d576e6e7825 */ /* 0x000fc800078e00ff */
[----:B------:R-:W-:Y:S01]  /*18c0*/  IMAD.WIDE.U32 R84, R84, -0x2daee0ad, RZ ;  /* 0xd2511f5354547825 */ /* 0x000fe200078e00ff */
[----:B------:R-:W-:-:S04]  /*18d0*/  LOP3.LUT R101, R30, UR13, R111, 0x96, !PT ;  /* 0x0000000d1e657c12 */ /* 0x000fc8000f8e966f */
[----:B------:R-:W-:-:S07]  /*18e0*/  LOP3.LUT R100, R18, R100, R85, 0x96, !PT ;  /* 0x0000006412647212 */ /* 0x000fce00078e9655 */
.L_x_548:
[----:B------:R-:W-:Y:S05]  /*18f0*/  BSYNC.RECONVERGENT B0 ;  /* 0x0000000000007941 */ /* 0x000fea0003800200 */
.L_x_547:
[----:B------:R-:W-:Y:S01]  /*1900*/  I2FP.F32.U32 R76, R17 ;  /* 0x00000011004c7245 */ /* 0x000fe20000201000 */
[----:B------:R-:W-:Y:S01]  /*1910*/  IMAD.U32 R30, RZ, RZ, UR15 ;  /* 0x0000000fff1e7e24 */ /* 0x000fe2000f8e00ff */
[----:B-----5:R-:W-:Y:S01]  /*1920*/  SHF.L.U32 R17, R72, 0x10, RZ ;  /* 0x0000001048117819 */ /* 0x020fe200000006ff */
[----:B------:R-:W-:Y:S01]  /*1930*/  IMAD.U32 R31, RZ, RZ, UR14 ;  /* 0x0000000eff1f7e24 */ /* 0x000fe2000f8e00ff */
[----:B------:R-:W-:Y:S01]  /*1940*/  ISETP.NE.AND P2, PT, R78, 0x1, PT ;  /* 0x000000014e00780c */ /* 0x000fe20003f45270 */
[----:B------:R-:W-:Y:S01]  /*1950*/  FFMA.FTZ R76, R76, R121, 1.1641532182693481445e-10 ;  /* 0x2f0000004c4c7423 */ /* 0x000fe20000010079 */
[----:B------:R-:W-:Y:S01]  /*1960*/  BSSY.RECONVERGENT B0, `(.L_x_552) ;  /* 0x0000053000007945 */ /* 0x000fe20003800200 */
[----:B------:R-:W-:Y:S01]  /*1970*/  FMUL.FTZ R17, R17, R30 ;  /* 0x0000001e11117220 */ /* 0x000fe20000410000 */
[----:B------:R-:W-:Y:S01]  /*1980*/  PRMT R72, R72, 0x7632, R72 ;  /* 0x0000763248487816 */ /* 0x000fe20000000048 */
[----:B------:R-:W-:Y:S01]  /*1990*/  IMAD.MOV.U32 R80, RZ, RZ, 0x2 ;  /* 0x00000002ff507424 */ /* 0x000fe200078e00ff */
[----:B------:R-:W-:Y:S01]  /*19a0*/  FSETP.GTU.FTZ.AND P0, PT, R76, R31, PT ;  /* 0x0000001f4c00720b */ /* 0x000fe20003f1c000 */
[----:B------:R-:W-:Y:S01]  /*19b0*/  IMAD.MOV.U32 R77, RZ, RZ, R110 ;  /* 0x000000ffff4d7224 */ /* 0x000fe200078e006e */
[----:B------:R-:W-:-:S02]  /*19c0*/  @P1 SHF.L.U32 R76, R32, 0x10, RZ ;  /* 0x00000010204c1819 */ /* 0x000fc400000006ff */
        /* <DEDUP_REMOVED lines=14> */
.L_x_554:
        /* <DEDUP_REMOVED lines=13> */
.L_x_556:
[----:B------:R-:W-:Y:S05]  /*1b80*/  BSYNC.RECONVERGENT B1 ;  /* 0x0000000000017941 */ /* 0x000fea0003800200 */
.L_x_555:
        /* <DEDUP_REMOVED lines=15> */
[----:B------:R-:W-:-:S03]  /*1c80*/  LOP3.LUT R79, R25, R88, R77, 0x96, !PT ;  /* 0x00000058194f7212 */ /* 0x000fc600078e964d */
[----:B------:R-:W-:Y:S01]  /*1c90*/  IMAD.U32 R77, RZ, RZ, UR6 ;  /* 0x00000006ff4d7e24 */ /* 0x000fe2000f8e00ff */
[----:B------:R-:W-:Y:S01]  /*1ca0*/  LOP3.LUT R88, R24, R78, R81, 0x96, !PT ;  /* 0x0000004e18587212 */ /* 0x000fe200078e9651 */
[----:B------:R-:W-:-:S03]  /*1cb0*/  IMAD.WIDE.U32 R78, R79, -0x2daee0ad, RZ ;  /* 0xd2511f534f4e7825 */ /* 0x000fc600078e00ff */
[----:B------:R-:W-:Y:S01]  /*1cc0*/  IADD3 R77, PT, PT, R77, 0x78dde6e4, RZ ;  /* 0x78dde6e44d4d7810 */ /* 0x000fe20007ffe0ff */
[----:B------:R-:W-:Y:S01]  /*1cd0*/  IMAD.WIDE.U32 R88, R88, -0x326172a9, RZ ;  /* 0xcd9e8d5758587825 */ /* 0x000fe200078e00ff */
[----:B------:R-:W-:-:S04]  /*1ce0*/  LOP3.LUT R81, R26, R80, R79, 0x96, !PT ;  /* 0x000000501a517212 */ /* 0x000fc800078e964f */
[----:B------:R-:W-:Y:S01]  /*1cf0*/  LOP3.LUT R80, R77, R76, R89, 0x96, !PT ;  /* 0x0000004c4d507212 */ /* 0x000fe200078e9659 */
[----:B------:R-:W-:-:S04]  /*1d00*/  IMAD.WIDE.U32 R76, R81, -0x326172a9, RZ ;  /* 0xcd9e8d57514c7825 */ /* 0x000fc800078e00ff */
[----:B------:R-:W-:Y:S01]  /*1d10*/  IMAD.WIDE.U32 R80, R80, -0x2daee0ad, RZ ;  /* 0xd2511f5350507825 */ /* 0x000fe200078e00ff */
[----:B------:R-:W-:Y:S02]  /*1d20*/  LOP3.LUT R79, R27, R88, R77, 0x96, !PT ;  /* 0x000000581b4f7212 */ /* 0x000fe400078e964d */
[----:B------:R-:W-:Y:S02]  /*1d30*/  MOV R77, UR6 ;  /* 0x00000006004d7c02 */ /* 0x000fe40008000f00 */
[----:B------:R-:W-:Y:S01]  /*1d40*/  LOP3.LUT R85, R85, R78, R81, 0x96, !PT ;  /* 0x0000004e55557212 */ /* 0x000fe200078e9651 */
[----:B------:R-:W-:-:S04]  /*1d50*/  IMAD.WIDE.U32 R78, R79, -0x2daee0ad, RZ ;  /* 0xd2511f534f4e7825 */ /* 0x000fc800078e00ff */
[----:B------:R-:W-:Y:S01]  /*1d60*/  IMAD.WIDE.U32 R88, R85, -0x326172a9, RZ ;  /* 0xcd9e8d5755587825 */ /* 0x000fe200078e00ff */
[----:B------:R-:W-:-:S03]  /*1d70*/  LOP3.LUT R81, R4, R80, R79, 0x96, !PT ;  /* 0x0000005004517212 */ /* 0x000fc600078e964f */
[----:B------:R-:W-:-:S05]  /*1d80*/  VIADD R77, R77, 0xb54cda56 ;  /* 0xb54cda564d4d7836 */ /* 0x000fca0000000000 */
        /* <DEDUP_REMOVED lines=13> */
[----:B------:R-:W-:Y:S01]  /*1e60*/  LOP3.LUT R100, R18, R100, R77, 0x96, !PT ;  /* 0x0000006412647212 */ /* 0x000fe200078e964d */
[----:B------:R-:W-:Y:S01]  /*1e70*/  IMAD.MOV.U32 R77, RZ, RZ, R84 ;  /* 0x000000ffff4d7224 */ /* 0x000fe200078e0054 */
[----:B------:R-:W-:-:S07]  /*1e80*/  MOV R84, R76 ;  /* 0x0000004c00547202 */ /* 0x000fce0000000f00 */
.L_x_553:
[----:B------:R-:W-:Y:S05]  /*1e90*/  BSYNC.RECONVERGENT B0 ;  /* 0x0000000000007941 */ /* 0x000fea0003800200 */
.L_x_552:
[----:B------:R-:W-:Y:S01]  /*1ea0*/  I2FP.F32.U32 R76, R77 ;  /* 0x0000004d004c7245 */ /* 0x000fe20000201000 */
[----:B------:R-:W-:Y:S01]  /*1eb0*/  IMAD.U32 R77, R72, 0x10000, RZ ;  /* 0x00010000484d7824 */ /* 0x000fe200078e00ff */
[----:B------:R-:W-:Y:S01]  /*1ec0*/  ISETP.NE.AND P2, PT, R80, 0x1, PT ;  /* 0x000000015000780c */ /* 0x000fe20003f45270 */
[----:B------:R-:W-:Y:S01]  /*1ed0*/  BSSY.RECONVERGENT B0, `(.L_x_557) ;  /* 0x0000054000007945 */ /* 0x000fe20003800200 */
[----:B------:R-:W-:Y:S01]  /*1ee0*/  @P1 PRMT R72, R32, 0x7632, R72 ;  /* 0x0000763220481816 */ /* 0x000fe20000000048 */
[----:B------:R-:W-:Y:S01]  /*1ef0*/  FFMA.FTZ R76, R76, R121, 1.1641532182693481445e-10 ;  /* 0x2f0000004c4c7423 */ /* 0x000fe20000010079 */
[----:B------:R-:W-:Y:S01]  /*1f00*/  FMUL.FTZ R77, R77, R30 ;  /* 0x0000001e4d4d7220 */ /* 0x000fe20000410000 */
[----:B------:R-:W-:Y:S01]  /*1f10*/  IMAD.MOV.U32 R81, RZ, RZ, 0x2 ;  /* 0x00000002ff517424 */ /* 0x000fe200078e00ff */
[----:B------:R-:W-:Y:S02]  /*1f20*/  @P1 SHF.L.U32 R79, R72, 0x10, RZ ;  /* 0x00000010484f1819 */ /* 0x000fe400000006ff */
[----:B------:R-:W-:-:S04]  /*1f30*/  FSETP.GTU.FTZ.AND P0, PT, R76, R31, PT ;  /* 0x0000001f4c00720b */ /* 0x000fc80003f1c000 */
        /* <DEDUP_REMOVED lines=15> */
.L_x_559:
        /* <DEDUP_REMOVED lines=13> */
.L_x_561:
[----:B------:R-:W-:Y:S05]  /*2100*/  BSYNC.RECONVERGENT B1 ;  /* 0x0000000000017941 */ /* 0x000fea0003800200 */
.L_x_560:
[----:B------:R-:W-:Y:S01]  /*2110*/  IMAD.WIDE.U32 R90, R0, -0x326172a9, RZ ;  /* 0xcd9e8d57005a7825 */ /* 0x000fe200078e00ff */
[----:B------:R-:W-:-:S03]  /*2120*/  LOP3.LUT R78, R7, UR7, R81, 0x96, !PT ;  /* 0x00000007074e7c12 */ /* 0x000fc6000f8e9651 */
[----:B------:R-:W-:Y:S01]  /*2130*/  IMAD.U32 R77, RZ, RZ, UR6 ;  /* 0x00000006ff4d7e24 */ /* 0x000fe2000f8e00ff */
[----:B------:R-:W-:Y:S01]  /*2140*/  LOP3.LUT R88, R6, UR6, R91, 0x96, !PT ;  /* 0x0000000606587c12 */ /* 0x000fe2000f8e965b */
[----:B------:R-:W-:-:S03]  /*2150*/  IMAD.WIDE.U32 R78, R78, -0x326172a9, RZ ;  /* 0xcd9e8d574e4e7825 */ /* 0x000fc600078e00ff */
[----:B------:R-:W-:Y:S01]  /*2160*/  IADD3 R77, PT, PT, R77, 0x78dde6e4, RZ ;  /* 0x78dde6e44d4d7810 */ /* 0x000fe20007ffe0ff */
        /* <DEDUP_REMOVED lines=16> */
[----:B------:R-:W-:-:S04]  /*2270*/  IMAD.WIDE.U32 R78, R79, -0x326172a9, RZ ;  /* 0xcd9e8d574f4e7825 */ /* 0x000fc800078e00ff */
[----:B------:R-:W-:-:S04]  /*2280*/  IMAD.WIDE.U32 R88, R77, -0x2daee0ad, RZ ;  /* 0xd2511f534d587825 */ /* 0x000fc800078e00ff */
[----:B------:R-:W-:Y:S01]  /*2290*/  VIADD R77, R81, 0xa9066899 ;  /* 0xa9066899514d7836 */ /* 0x000fe20000000000 */
[----:B------:R-:W-:Y:S02]  /*22a0*/  LOP3.LUT R81, R27, R90, R79, 0x96, !PT ;  /* 0x0000005a1b517212 */ /* 0x000fe400078e964f */
[----:B------:R-:W-:Y:S02]  /*22b0*/  MOV R79, UR6 ;  /* 0x00000006004f7c02 */ /* 0x000fe40008000f00 */
[----:B------:R-:W-:Y:S01]  /*22c0*/  LOP3.LUT R77, R77, R80, R89, 0x96, !PT ;  /* 0x000000504d4d7212 */ /* 0x000fe200078e9659 */
[----:B------:R-:W-:-:S04]  /*22d0*/  IMAD.WIDE.U32 R80, R81, -0x2daee0ad, RZ ;  /* 0xd2511f5351507825 */ /* 0x000fc800078e00ff */
[----:B------:R-:W-:-:S04]  /*22e0*/  IMAD.WIDE.U32 R90, R77, -0x326172a9, RZ ;  /* 0xcd9e8d574d5a7825 */ /* 0x000fc800078e00ff */
[----:B------:R-:W-:Y:S01]  /*22f0*/  VIADD R77, R79, 0xb54cda56 ;  /* 0xb54cda564f4d7836 */ /* 0x000fe20000000000 */
        /* <DEDUP_REMOVED lines=9> */
[----:B------:R-:W-:-:S04]  /*2390*/  LOP3.LUT R110, R20, R88, R101, 0x96, !PT ;  /* 0x00000058146e7212 */ /* 0x000fc800078e9665 */
[----:B------:R-:W-:Y:S01]  /*23a0*/  LOP3.LUT R78, R23, R78, R81, 0x96, !PT ;  /* 0x0000004e174e7212 */ /* 0x000fe200078e9651 */
[----:B------:R-:W-:-:S04]  /*23b0*/  IMAD.WIDE.U32 R110, R110, -0x326172a9, RZ ;  /* 0xcd9e8d576e6e7825 */ /* 0x000fc800078e00ff */
[----:B------:R-:W-:Y:S01]  /*23c0*/  IMAD.WIDE.U32 R78, R78, -0x2daee0ad, RZ ;  /* 0xd2511f534e4e7825 */ /* 0x000fe200078e00ff */
[----:B------:R-:W-:-:S03]  /*23d0*/  LOP3.LUT R101, R80, UR13, R111, 0x96, !PT ;  /* 0x0000000d50657c12 */ /* 0x000fc6000f8e966f */
[----:B------:R-:W-:Y:S01]  /*23e0*/  IMAD.MOV.U32 R81, RZ, RZ, RZ ;  /* 0x000000ffff517224 */ /* 0x000fe200078e00ff */
[----:B------:R-:W-:Y:S02]  /*23f0*/  LOP3.LUT R100, R18, R100, R79, 0x96, !PT ;  /* 0x0000006412647212 */ /* 0x000fe400078e964f */
[----:B------:R-:W-:-:S07]  /*2400*/  MOV R84, R78 ;  /* 0x0000004e00547202 */ /* 0x000fce0000000f00 */
.L_x_558:
[----:B------:R-:W-:Y:S05]  /*2410*/  BSYNC.RECONVERGENT B0 ;  /* 0x0000000000007941 */ /* 0x000fea0003800200 */
.L_x_557:
[----:B------:R-:W-:Y:S01]  /*2420*/  I2FP.F32.U32 R78, R77 ;  /* 0x0000004d004e7245 */ /* 0x000fe20000201000 */
[----:B------:R-:W-:Y:S01]  /*2430*/  IMAD.U32 R77, R73, 0x10000, RZ ;  /* 0x00010000494d7824 */ /* 0x000fe200078e00ff */
[----:B------:R-:W-:Y:S01]  /*2440*/  ISETP.NE.AND P2, PT, R81, 0x1, PT ;  /* 0x000000015100780c */ /* 0x000fe20003f45270 */
[----:B------:R-:W-:Y:S01]  /*2450*/  BSSY.RECONVERGENT B0, `(.L_x_562) ;  /* 0x0000054000007945 */ /* 0x000fe20003800200 */
[----:B------:R-:W-:Y:S01]  /*2460*/  PRMT R73, R73, 0x7632, R73 ;  /* 0x0000763249497816 */ /* 0x000fe20000000049 */
[----:B------:R-:W-:Y:S01]  /*2470*/  FFMA.FTZ R78, R78, R121, 1.1641532182693481445e-10 ;  /* 0x2f0000004e4e7423 */ /* 0x000fe20000010079 */
[----:B------:R-:W-:Y:S01]  /*2480*/  FMUL.FTZ R77, R77, R30 ;  /* 0x0000001e4d4d7220 */ /* 0x000fe20000410000 */
[----:B------:R-:W-:Y:S02]  /*2490*/  IMAD.MOV.U32 R80, RZ, RZ, 0x2 ;  /* 0x00000002ff507424 */ /* 0x000fe400078e00ff */
[----:B------:R-:W-:Y:S01]  /*24a0*/  IMAD.MOV.U32 R79, RZ, RZ, R110 ;  /* 0x000000ffff4f7224 */ /* 0x000fe200078e006e */
[----:B------:R-:W-:-:S02]  /*24b0*/  FSETP.GTU.FTZ.AND P0, PT, R78, R31, PT ;  /* 0x0000001f4e00720b */ /* 0x000fc40003f1c000 */
[----:B------:R-:W-:Y:S02]  /*24c0*/  @P1 SHF.L.U32 R78, R33, 0x10, RZ ;  /* 0x00000010214e1819 */ /* 0x000fe400000006ff */
        /* <DEDUP_REMOVED lines=14> */
.L_x_564:
        /* <DEDUP_REMOVED lines=13> */
.L_x_566:
[----:B------:R-:W-:Y:S05]  /*2680*/  BSYNC.RECONVERGENT B1 ;  /* 0x0000000000017941 */ /* 0x000fea0003800200 */
.L_x_565:
        /* <DEDUP_REMOVED lines=45> */
[----:B------:R-:W-:Y:S01]  /*2960*/  LOP3.LUT R100, R18, R100, R79, 0x96, !PT ;  /* 0x0000006412647212 */ /* 0x000fe200078e964f */
[----:B------:R-:W-:Y:S01]  /*2970*/  IMAD.MOV.U32 R79, RZ, RZ, R84 ;  /* 0x000000ffff4f7224 */ /* 0x000fe200078e0054 */
[----:B------:R-:W-:-:S07]  /*2980*/  MOV R84, R78 ;  /* 0x0000004e00547202 */ /* 0x000fce0000000f00 */
.L_x_563:
[----:B------:R-:W-:Y:S05]  /*2990*/  BSYNC.RECONVERGENT B0 ;  /* 0x0000000000007941 */ /* 0x000fea0003800200 */
.L_x_562:
        /* <DEDUP_REMOVED lines=24> */
.L_x_569:
        /* <DEDUP_REMOVED lines=13> */
.L_x_571:
[----:B------:R-:W-:Y:S05]  /*2bf0*/  BSYNC.RECONVERGENT B1 ;  /* 0x0000000000017941 */ /* 0x000fea0003800200 */
.L_x_570:
[----:B------:R-:W-:Y:S01]  /*2c00*/  IMAD.WIDE.U32 R96, R0, -0x326172a9, RZ ;  /* 0xcd9e8d5700607825 */ /* 0x000fe200078e00ff */
[----:B------:R-:W-:-:S03]  /*2c10*/  LOP3.LUT R80, R7, UR7, R91, 0x96, !PT ;  /* 0x0000000707507c12 */ /* 0x000fc6000f8e965b */
[----:B------:R-:W-:Y:S01]  /*2c20*/  IMAD.U32 R79, RZ, RZ, UR6 ;  /* 0x00000006ff4f7e24 */ /* 0x000fe2000f8e00ff */
[----:B------:R-:W-:Y:S01]  /*2c30*/  LOP3.LUT R94, R6, UR6, R97, 0x96, !PT ;  /* 0x00000006065e7c12 */ /* 0x000fe2000f8e9661 */
[----:B------:R-:W-:-:S03]  /*2c40*/  IMAD.WIDE.U32 R80, R80, -0x326172a9, RZ ;  /* 0xcd9e8d5750507825 */ /* 0x000fc600078e00ff */
[----:B------:R-:W-:Y:S01]  /*2c50*/  IADD3 R79, PT, PT, R79, 0x78dde6e4, RZ ;  /* 0x78dde6e44f4f7810 */ /* 0x000fe20007ffe0ff */
[----:B------:R-:W-:Y:S01]  /*2c60*/  IMAD.WIDE.U32 R94, R94, -0x2daee0ad, RZ ;  /* 0xd2511f535e5e7825 */ /* 0x000fe200078e00ff */
[----:B------:R-:W-:-:S03]  /*2c70*/  LOP3.LUT R91, R22, R96, R81, 0x96, !PT ;  /* 0x00000060165b7212 */ /* 0x000fc600078e9651 */
[----:B------:R-:W-:Y:S01]  /*2c80*/  IMAD.U32 R82, RZ, RZ, UR7 ;  /* 0x00000007ff527e24 */ /* 0x000fe2000f8e00ff */
        /* <DEDUP_REMOVED lines=16> */
[----:B------:R-:W-:Y:S01]  /*2d90*/  MOV R81, UR6 ;  /* 0x0000000600517c02 */ /* 0x000fe20008000f00 */
[----:B------:R-:W-:Y:S02]  /*2da0*/  VIADD R79, R82, 0xa9066899 ;  /* 0xa9066899524f7836 */ /* 0x000fe40000000000 */
[----:B------:R-:W-:-:S03]  /*2db0*/  IMAD.MOV.U32 R82, RZ, RZ, RZ ;  /* 0x000000ffff527224 */ /* 0x000fc600078e00ff */
        /* <DEDUP_REMOVED lines=17> */
[----:B------:R-:W-:-:S04]  /*2ed0*/  LOP3.LUT R101, R90, UR13, R111, 0x96, !PT ;  /* 0x0000000d5a657c12 */ /* 0x000fc8000f8e966f */
[----:B------:R-:W-:Y:S02]  /*2ee0*/  LOP3.LUT R100, R18, R100, R81, 0x96, !PT ;  /* 0x0000006412647212 */ /* 0x000fe400078e9651 */
[----:B------:R-:W-:-:S07]  /*2ef0*/  MOV R84, R80 ;  /* 0x0000005000547202 */ /* 0x000fce0000000f00 */
.L_x_568:
[----:B------:R-:W-:Y:S05]  /*2f00*/  BSYNC.RECONVERGENT B0 ;  /* 0x0000000000007941 */ /* 0x000fea0003800200 */
.L_x_567:
        /* <DEDUP_REMOVED lines=24> */
.L_x_574:
        /* <DEDUP_REMOVED lines=8> */
[----:B------:R-:W-:Y:S02]  /*3110*/  @!P0 VIADD R80, R7, 0x1 ;  /* 0x0000000107508836 */ /* 0x000fe40000000000 */
[----:B------:R-:W-:Y:S01]  /*3120*/  @!P0 IMAD.MOV.U32 R6, RZ, RZ, RZ ;  /* 0x000000ffff068224 */ /* 0x000fe200078e00ff */
[----:B------:R-:W-:-:S13]  /*3130*/  ISETP.NE.AND P4, PT, R0, RZ, !P0 ;  /* 0x000000ff0000720c */ /* 0x000fda0004785270 */
[----:B------:R-:W-:-:S05]  /*3140*/  @P4 IMAD.MOV R80, RZ, RZ, R7 ;  /* 0x000000ffff504224 */ /* 0x000fca00078e0207 */
[----:B------:R-:W-:-:S07]  /*3150*/  @!P0 MOV R7, R80 ;  /* 0x0000005000078202 */ /* 0x000fce0000000f00 */
.L_x_576:
[----:B------:R-:W-:Y:S05]  /*3160*/  BSYNC.RECONVERGENT B1 ;  /* 0x0000000000017941 */ /* 0x000fea0003800200 */
.L_x_575:
[----:B------:R-:W-:Y:S01]  /*3170*/  IMAD.WIDE.U32 R96, R0, -0x326172a9, RZ ;  /* 0xcd9e8d5700607825 */ /* 0x000fe200078e00ff */
[----:B------:R-:W-:-:S04]  /*3180*/  LOP3.LUT R80, R7, UR7, R91, 0x96, !PT ;  /* 0x0000000707507c12 */ /* 0x000fc8000f8e965b */
[----:B------:R-:W-:Y:S01]  /*3190*/  LOP3.LUT R94, R6, UR6, R97, 0x96, !PT ;  /* 0x00000006065e7c12 */ /* 0x000fe2000f8e9661 */
        /* <DEDUP_REMOVED lines=18> */
[----:B------:R-:W-:Y:S02]  /*32c0*/  IMAD.U32 R97, RZ, RZ, UR7 ;  /* 0x00000007ff617e24 */ /* 0x000fe4000f8e00ff */
[----:B------:R-:W-:-:S04]  /*32d0*/  IMAD.WIDE.U32 R80, R95, -0x326172a9, RZ ;  /* 0xcd9e8d575f507825 */ /* 0x000fc800078e00ff */
[----:B------:R-:W-:Y:S01]  /*32e0*/  IMAD.WIDE.U32 R94, R94, -0x2daee0ad, RZ ;  /* 0xd2511f535e5e7825 */ /* 0x000fe200078e00ff */
[----:B------:R-:W-:Y:S02]  /*32f0*/  LOP3.LUT R91, R27, R96, R81, 0x96, !PT ;  /* 0x000000601b5b7212 */ /* 0x000fe400078e9651 */
[----:B------:R-:W-:Y:S01]  /*3300*/  MOV R81, UR6 ;  /* 0x0000000600517c02 */ /* 0x000fe20008000f00 */
[----:B------:R-:W-:-:S04]  /*3310*/  VIADD R97, R97, 0xa9066899 ;  /* 0xa906689961617836 */ /* 0x000fc80000000000 */
        /* <DEDUP_REMOVED lines=21> */
.L_x_573:
[----:B------:R-:W-:Y:S05]  /*3470*/  BSYNC.RECONVERGENT B0 ;  /* 0x0000000000007941 */ /* 0x000fea0003800200 */
.L_x_572:
        /* <DEDUP_REMOVED lines=24> */
.L_x_579:
        /* <DEDUP_REMOVED lines=13> */
.L_x_581:
[----:B------:R-:W-:Y:S05]  /*36d0*/  BSYNC.RECONVERGENT B1 ;  /* 0x0000000000017941 */ /* 0x000fea0003800200 */
.L_x_580:
        /* <DEDUP_REMOVED lines=26> */
[----:B------:R-:W-:-:S04]  /*3880*/  MOV R82, UR6 ;  /* 0x0000000600527c02 */ /* 0x000fc80008000f00 */
        /* <DEDUP_REMOVED lines=21> */
.L_x_578:
[----:B------:R-:W-:Y:S05]  /*39e0*/  BSYNC.RECONVERGENT B0 ;  /* 0x0000000000007941 */ /* 0x000fea0003800200 */
.L_x_577:
[----:B------:R-:W-:Y:S01]  /*39f0*/  I2FP.F32.U32 R82, R81 ;  /* 0x0000005100527245 */ /* 0x000fe20000201000 */
[----:B------:R-:W-:Y:S01]  /*3a00*/  IMAD.U32 R81, R75, 0x10000, RZ ;  /* 0x000100004b517824 */ /* 0x000fe200078e00ff */
[----:B------:R-:W-:Y:S01]  /*3a10*/  ISETP.NE.AND P5, PT, R94, 0x1, PT ;  /* 0x000000015e00780c */ /* 0x000fe20003fa5270 */
[----:B------:R-:W-:Y:S01]  /*3a20*/  BSSY.RECONVERGENT B0, `(.L_x_582) ;  /* 0x0000053000007945 */ /* 0x000fe20003800200 */
[----:B------:R-:W-:Y:S01]  /*3a30*/  @P1 SHF.L.U32 R90, R35, 0x10, RZ ;  /* 0x00000010235a1819 */ /* 0x000fe200000006ff */
[----:B------:R-:W-:Y:S01]  /*3a40*/  FFMA.FTZ R82, R82, R121, 1.1641532182693481445e-10 ;  /* 0x2f00000052527423 */ /* 0x000fe20000010079 */
[----:B------:R-:W-:Y:S01]  /*3a50*/  FMUL.FTZ R81, R81, R30 ;  /* 0x0000001e51517220 */ /* 0x000fe20000410000 */
[----:B------:R-:W-:Y:S02]  /*3a60*/  IMAD.MOV.U32 R95, RZ, RZ, 0x2 ;  /* 0x00000002ff5f7424 */ /* 0x000fe400078e00ff */
[----:B------:R-:W-:Y:S01]  /*3a70*/  IMAD.MOV.U32 R91, RZ, RZ, R110 ;  /* 0x000000ffff5b7224 */ /* 0x000fe200078e006e */
[----:B------:R-:W-:-:S02]  /*3a80*/  FSETP.GTU.FTZ.AND P4, PT, R82, R31, PT ;  /* 0x0000001f5200720b */ /* 0x000fc40003f9c000 */
[----:B------:R-:W-:Y:S02]  /*3a90*/  PRMT R82, R75, 0x7632, R82 ;  /* 0x000076324b527816 */ /* 0x000fe40000000052 */
        /* <DEDUP_REMOVED lines=13> */
.L_x_584:
        /* <DEDUP_REMOVED lines=13> */
.L_x_586:
[----:B------:R-:W-:Y:S05]  /*3c40*/  BSYNC.RECONVERGENT B1 ;  /* 0x0000000000017941 */ /* 0x000fea0003800200 */
.L_x_585:
        /* <DEDUP_REMOVED lines=15> */
[----:B------:R-:W-:Y:S02]  /*3d40*/  IMAD.U32 R97, RZ, RZ, UR6 ;  /* 0x00000006ff617e24 */ /* 0x000fe4000f8e00ff */
        /* <DEDUP_REMOVED lines=8> */
[----:B------:R-:W-:-:S03]  /*3dd0*/  LOP3.LUT R95, R27, R98, R91, 0x96, !PT ;  /* 0x000000621b5f7212 */ /* 0x000fc600078e965b */
[----:B------:R-:W-:-:S05]  /*3de0*/  VIADD R99, R99, 0xa9066899 ;  /* 0xa906689963637836 */ /* 0x000fca0000000000 */
[----:B------:R-:W-:Y:S01]  /*3df0*/  LOP3.LUT R98, R99, R94, R97, 0x96, !PT ;  /* 0x0000005e63627212 */ /* 0x000fe200078e9661 */
[----:B------:R-:W-:Y:S01]  /*3e00*/  IMAD.WIDE.U32 R94, R95, -0x2daee0ad, RZ ;  /* 0xd2511f535f5e7825 */ /* 0x000fe200078e00ff */
[----:B------:R-:W-:-:S03]  /*3e10*/  MOV R97, UR6 ;  /* 0x0000000600617c02 */ /* 0x000fc60008000f00 */
        /* <DEDUP_REMOVED lines=19> */
.L_x_583:
[----:B------:R-:W-:Y:S05]  /*3f50*/  BSYNC.RECONVERGENT B0 ;  /* 0x0000000000007941 */ /* 0x000fea0003800200 */
.L_x_582:
        /* <DEDUP_REMOVED lines=8> */
[----:B------:R-:W-:-:S02]  /*3fe0*/  FSETP.GTU.FTZ.AND P5, PT, R90, R31, PT ;  /* 0x0000001f5a00720b */ /* 0x000fc40003fbc000 */
[----:B------:R-:W-:Y:S02]  /*3ff0*/  PRMT R72, R87, 0x5410, R72 ;  /* 0x0000541057487816 */ /* 0x000fe40000000048 */
[----:B------:R-:W-:Y:S02]  /*4000*/  FSEL R82, R91, RZ, !P5 ;  /* 0x000000ff5b527208 */ /* 0x000fe40006800000 */
[----:B------:R-:W-:-:S03]  /*4010*/  PLOP3.LUT P5, PT, P5, PT, PT, 0x8, 0x80 ;  /* 0x000000000080781c */ /* 0x000fc60002fae170 */
[----:B------:R-:W-:-:S05]  /*4020*/  @P1 FADD.FTZ R82, R82, R97 ;  /* 0x0000006152521221 */ /* 0x000fca0000010000 */
[----:B------:R-:W-:-:S04]  /*4030*/  F2FP.BF16.F32.PACK_AB R90, RZ, R82 ;  /* 0x00000052ff5a723e */ /* 0x000fc800000010ff */
[----:B------:R-:W-:Y:S01]  /*4040*/  PRMT R75, R75, 0x5410, R90 ;  /* 0x000054104b4b7816 */ /* 0x000fe2000000005a */
[----:B------:R-:W-:Y:S06]  /*4050*/  BRA `(.L_x_587) ;  /* 0x0000005000607947 */ /* 0x000fec0003800000 */
.L_x_546:
[----:B------:R-:W-:Y:S01]  /*4060*/  ISETP.NE.AND P0, PT, R102, 0x1, PT ;  /* 0x000000016600780c */ /* 0x000fe20003f05270 */
[----:B------:R-:W-:Y:S01]  /*4070*/  IMAD.U32 R82, RZ, RZ, UR7 ;  /* 0x00000007ff527e24 */ /* 0x000fe2000f8e00ff */
[----:B------:R-:W-:Y:S01]  /*4080*/  MOV R16, UR6 ;  /* 0x0000000600107c02 */ /* 0x000fe20008000f00 */
[----:B------:R-:W-:Y:S01]  /*4090*/  IMAD.U32 R89, RZ, RZ, UR6 ;  /* 0x00000006ff597e24 */ /* 0x000fe2000f8e00ff */
[----:B------:R-:W-:Y:S01]  /*40a0*/  BSSY.RECONVERGENT B0, `(.L_x_588) ;  /* 0x0000049000007945 */ /* 0x000fe20003800200 */
[----:B------:R-:W-:Y:S01]  /*40b0*/  IMAD.MOV.U32 R12, RZ, RZ, 0x2 ;  /* 0x00000002ff0c7424 */ /* 0x000fe200078e00ff */
[----:B------:R-:W-:Y:S01]  /*40c0*/  MOV R84, R91 ;  /* 0x0000005b00547202 */ /* 0x000fe20000000f00 */
[----:B------:R-:W-:Y:S01]  /*40d0*/  IMAD.MOV.U32 R9, RZ, RZ, R110 ;  /* 0x000000ffff097224 */ /* 0x000fe200078e006e */
[----:B------:R-:W-:Y:S01]  /*40e0*/  IADD3 R16, PT, PT, R16, -0x4ab325aa, RZ ;  /* 0xb54cda5610107810 */ /* 0x000fe20007ffe0ff */
[----:B------:R-:W-:Y:S02]  /*40f0*/  VIADD R82, R82, 0xa9066899 ;  /* 0xa906689952527836 */ /* 0x000fe40000000000 */
[----:B------:R-:W-:-:S02]  /*4100*/  VIADD R89, R89, 0x78dde6e4 ;  /* 0x78dde6e459597836 */ /* 0x000fc40000000000 */
[----:B------:R-:W-:Y:S05]  /*4110*/  @!P0 BRA `(.L_x_589) ;  /* 0x0000000400048947 */ /* 0x000fea0003800000 */
[----:B------:R-:W-:-:S13]  /*4120*/  ISETP.NE.AND P0, PT, R102, 0x3, PT ;  /* 0x000000036600780c */ /* 0x000fda0003f05270 */
[----:B------:R-:W-:Y:S05]  /*4130*/  @!P0 BRA `(.L_x_590) ;  /* 0x0000000000208947 */ /* 0x000fea0003800000 */
[----:B------:R-:W-:-:S13]  /*4140*/  ISETP.NE.AND P0, PT, R102, 0x2, PT ;  /* 0x000000026600780c */ /* 0x000fda0003f05270 */
[----:B------:R-:W-:Y:S01]  /*4150*/  @!P0 IMAD.MOV.U32 R12, RZ, RZ, 0x3 ;  /* 0x00000003ff0c8424 */ /* 0x000fe200078e00ff */
[----:B------:R-:W-:Y:S01]  /*4160*/  @!P0 MOV R9, R100 ;  /* 0x0000006400098202 */ /* 0x000fe20000000f00 */
[--C-:B------:R-:W-:Y:S01]  /*4170*/  @!P0 IMAD.MOV.U32 R84, RZ, RZ, R91.reuse ;  /* 0x000000ffff548224 */ /* 0x100fe200078e005b */
[----:B------:R-:W-:Y:S01]  /*4180*/  @P0 MOV R9, R101 ;  /* 0x0000006500090202 */ /* 0x000fe20000000f00 */
[----:B------:R-:W-:Y:S02]  /*4190*/  @P0 VIADD R12, R102, 0x1 ;  /* 0x00000001660c0836 */ /* 0x000fe40000000000 */
[----:B------:R-:W-:Y:S01]  /*41a0*/  @P0 IMAD.MOV.U32 R84, RZ, RZ, R91 ;  /* 0x000000ffff540224 */ /* 0x000fe200078e005b */
[----:B------:R-:W-:Y:S06]  /*41b0*/  BRA `(.L_x_589) ;  /* 0x0000000000dc7947 */ /* 0x000fec0003800000 */
.L_x_590:
        /* <DEDUP_REMOVED lines=13> */
.L_x_592:
[----:B------:R-:W-:Y:S05]  /*4290*/  BSYNC.RECONVERGENT B1 ;  /* 0x0000000000017941 */ /* 0x000fea0003800200 */
.L_x_591:
[----:B------:R-:W-:Y:S01]  /*42a0*/  IMAD.WIDE.U32 R30, R0, -0x326172a9, RZ ;  /* 0xcd9e8d57001e7825 */ /* 0x000fe200078e00ff */
[----:B------:R-:W-:-:S03]  /*42b0*/  LOP3.LUT R12, R7, UR7, R11, 0x96, !PT ;  /* 0x00000007070c7c12 */ /* 0x000fc6000f8e960b */
[----:B------:R-:W-:Y:S01]  /*42c0*/  IMAD.MOV.U32 R9, RZ, RZ, R91 ;  /* 0x000000ffff097224 */ /* 0x000fe200078e005b */
        /* <DEDUP_REMOVED lines=34> */
[----:B------:R-:W-:Y:S02]  /*44f0*/  HFMA2 R12, -RZ, RZ, 0, 0 ;  /* 0x00000000ff0c7431 */ /* 0x000fe400000001ff */
[----:B------:R-:W-:Y:S01]  /*4500*/  IMAD.WIDE.U32 R84, R84, -0x2daee0ad, RZ ;  /* 0xd2511f5354547825 */ /* 0x000fe200078e00ff */
[----:B------:R-:W-:-:S04]  /*4510*/  LOP3.LUT R101, R10, UR13, R111, 0x96, !PT ;  /* 0x0000000d0a657c12 */ /* 0x000fc8000f8e966f */
[----:B------:R-:W-:-:S07]  /*4520*/  LOP3.LUT R100, R18, R100, R85, 0x96, !PT ;  /* 0x0000006412647212 */ /* 0x000fce00078e9655 */
.L_x_589:
[----:B------:R-:W-:Y:S05]  /*4530*/  BSYNC.RECONVERGENT B0 ;  /* 0x0000000000007941 */ /* 0x000fea0003800200 */
.L_x_588:
[----:B------:R-:W-:Y:S01]  /*4540*/  I2FP.F32.U32 R10, R9 ;  /* 0x00000009000a7245 */ /* 0x000fe20000201000 */
[----:B------:R-:W-:Y:S01]  /*4550*/  IMAD.U32 R31, RZ, RZ, UR14 ;  /* 0x0000000eff1f7e24 */ /* 0x000fe2000f8e00ff */
[----:B------:R-:W-:Y:S01]  /*4560*/  ISETP.NE.AND P2, PT, R12, 0x1, PT ;  /* 0x000000010c00780c */ /* 0x000fe20003f45270 */
[----:B-----5:R-:W-:Y:S01]  /*4570*/  IMAD.U32 R9, R72, 0x10000, RZ ;  /* 0x0001000048097824 */ /* 0x020fe200078e00ff */
[----:B------:R-:W-:Y:S01]  /*4580*/  MOV R30, UR15 ;  /* 0x0000000f001e7c02 */ /* 0x000fe20008000f00 */
[----:B------:R-:W-:Y:S01]  /*4590*/  FFMA.FTZ R10, R10, R121, 1.1641532182693481445e-10 ;  /* 0x2f0000000a0a7423 */ /* 0x000fe20000010079 */
[----:B------:R-:W-:Y:S01]  /*45a0*/  BSSY.RECONVERGENT B0, `(.L_x_593) ;  /* 0x000004a000007945 */ /* 0x000fe20003800200 */
[----:B------:R-:W-:Y:S01]  /*45b0*/  PRMT R78, R72, 0x7632, R78 ;  /* 0x00007632484e7816 */ /* 0x000fe2000000004e */
[----:B------:R-:W-:Y:S02]  /*45c0*/  IMAD.MOV.U32 R13, RZ, RZ, 0x2 ;  /* 0x00000002ff0d7424 */ /* 0x000fe400078e00ff */
[----:B------:R-:W-:Y:S01]  /*45d0*/  FMUL.FTZ R9, R9, R30 ;  /* 0x0000001e09097220 */ /* 0x000fe20000410000 */
[----:B------:R-:W-:Y:S01]  /*45e0*/  FSETP.GTU.FTZ.AND P0, PT, R10, R31, PT ;  /* 0x0000001f0a00720b */ /* 0x000fe20003f1c000 */
[----:B------:R-:W-:-:S03]  /*45f0*/  IMAD.MOV.U32 R11, RZ, RZ, R110 ;  /* 0x000000ffff0b7224 */ /* 0x000fc600078e006e */
[----:B------:R-:W-:Y:S02]  /*4600*/  PLOP3.LUT P3, PT, P0, PT, PT, 0x8, 0x80 ;  /* 0x000000000080781c */ /* 0x000fe4000076e170 */
[----:B------:R-:W-:Y:S02]  /*4610*/  FSEL R9, R9, RZ, !P0 ;  /* 0x000000ff09097208 */ /* 0x000fe40004000000 */
[----:B------:R-:W-:Y:S01]  /*4620*/  P2R R83, PR, RZ, 0x8 ;  /* 0x00000008ff537803 */ /* 0x000fe20000000000 */
[----:B------:R-:W-:Y:S08]  /*4630*/  @!P2 BRA `(.L_x_594) ;  /* 0x000000040000a947 */ /* 0x000ff00003800000 */
        /* <DEDUP_REMOVED lines=8> */
.L_x_595:
        /* <DEDUP_REMOVED lines=13> */
.L_x_597:
[----:B------:R-:W-:Y:S05]  /*4790*/  BSYNC.RECONVERGENT B1 ;  /* 0x0000000000017941 */ /* 0x000fea0003800200 */
.L_x_596:
        /* <DEDUP_REMOVED lines=42> */
.L_x_594:
[----:B------:R-:W-:Y:S05]  /*4a40*/  BSYNC.RECONVERGENT B0 ;  /* 0x0000000000007941 */ /* 0x000fea0003800200 */
.L_x_593:
[----:B------:R-:W-:Y:S01]  /*4a50*/  I2FP.F32.U32 R10, R11 ;  /* 0x0000000b000a7245 */ /* 0x000fe20000201000 */
[----:B------:R-:W-:Y:S01]  /*4a60*/  IMAD.U32 R11, R36, 0x10000, RZ ;  /* 0x00010000240b7824 */ /* 0x000fe200078e00ff */
[----:B------:R-:W-:Y:S01]  /*4a70*/  ISETP.NE.AND P2, PT, R13, 0x1, PT ;  /* 0x000000010d00780c */ /* 0x000fe20003f45270 */
[----:B------:R-:W-:Y:S01]  /*4a80*/  BSSY.RECONVERGENT B0, `(.L_x_598) ;  /* 0x000004e000007945 */ /* 0x000fe20003800200 */
[----:B------:R-:W-:Y:S01]  /*4a90*/  @P1 SHF.L.U32 R12, R32, 0x10, RZ ;  /* 0x00000010200c1819 */ /* 0x000fe200000006ff */
[----:B------:R-:W-:Y:S01]  /*4aa0*/  FFMA.FTZ R10, R10, R121, 1.1641532182693481445e-10 ;  /* 0x2f0000000a0a7423 */ /* 0x000fe20000010079 */
[----:B------:R-:W-:Y:S01]  /*4ab0*/  FMUL.FTZ R11, R11, R30 ;  /* 0x0000001e0b0b7220 */ /* 0x000fe20000410000 */
[----:B------:R-:W-:-:S03]  /*4ac0*/  IMAD.MOV.U32 R14, RZ, RZ, 0x2 ;  /* 0x00000002ff0e7424 */ /* 0x000fc600078e00ff */
[----:B------:R-:W-:-:S04]  /*4ad0*/  FSETP.GTU.FTZ.AND P0, PT, R10, R31, PT ;  /* 0x0000001f0a00720b */ /* 0x000fc80003f1c000 */
[----:B------:R-:W-:Y:S02]  /*4ae0*/  FSEL R10, R11, RZ, !P0 ;  /* 0x000000ff0b0a7208 */ /* 0x000fe40004000000 */
[----:B------:R-:W-:-:S03]  /*4af0*/  MOV R11, R110 ;  /* 0x0000006e000b7202 */ /* 0x000fc60000000f00 */
[----:B------:R-:W-:-:S04]  /*4b00*/  FADD.FTZ R9, R9, R10 ;  /* 0x0000000a09097221 */ /* 0x000fc80000010000 */
[--C-:B------:R-:W-:Y:S01]  /*4b10*/  @P1 FADD.FTZ R17, R12, R9.reuse ;  /* 0x000000090c111221 */ /* 0x100fe20000010000 */
[----:B------:R-:W-:Y:S01]  /*4b20*/  @!P1 IMAD.MOV.U32 R17, RZ, RZ, R9 ;  /* 0x000000ffff119224 */ /* 0x000fe200078e0009 */
[----:B------:R-:W-:-:S04]  /*4b30*/  SEL R9, RZ, 0x1, P0 ;  /* 0x00000001ff097807 */ /* 0x000fc80000000000 */
        /* <DEDUP_REMOVED lines=10> */
.L_x_600:
        /* <DEDUP_REMOVED lines=13> */
.L_x_602:
[----:B------:R-:W-:Y:S05]  /*4cb0*/  BSYNC.RECONVERGENT B1 ;  /* 0x0000000000017941 */ /* 0x000fea0003800200 */
.L_x_601:
        /* <DEDUP_REMOVED lines=39> */
[----:B------:R-:W-:Y:S02]  /*4f30*/  LOP3.LUT R100, R18, R100, R11, 0x96, !PT ;  /* 0x0000006412647212 */ /* 0x000fe400078e960b */
[----:B------:R-:W-:Y:S01]  /*4f40*/  MOV R11, R84 ;  /* 0x00000054000b7202 */ /* 0x000fe20000000f00 */
[----:B------:R-:W-:-:S07]  /*4f50*/  IMAD.MOV.U32 R84, RZ, RZ, R10 ;  /* 0x000000ffff547224 */ /* 0x000fce00078e000a */
.L_x_599:
[----:B------:R-:W-:Y:S05]  /*4f60*/  BSYNC.RECONVERGENT B0 ;  /* 0x0000000000007941 */ /* 0x000fea0003800200 */
.L_x_598:
[----:B------:R-:W-:Y:S01]  /*4f70*/  I2FP.F32.U32 R10, R11 ;  /* 0x0000000b000a7245 */ /* 0x000fe20000201000 */
[----:B------:R-:W-:Y:S01]  /*4f80*/  BSSY.RECONVERGENT B0, `(.L_x_603) ;  /* 0x000004c000007945 */ /* 0x000fe20003800200 */
[----:B------:R-:W-:Y:S01]  /*4f90*/  ISETP.NE.AND P2, PT, R14, 0x1, PT ;  /* 0x000000010e00780c */ /* 0x000fe20003f45270 */
[----:B------:R-:W-:Y:S01]  /*4fa0*/  IMAD.MOV.U32 R15, RZ, RZ, 0x2 ;  /* 0x00000002ff0f7424 */ /* 0x000fe200078e00ff */
[----:B------:R-:W-:Y:S01]  /*4fb0*/  SHF.L.U32 R11, R78, 0x10, RZ ;  /* 0x000000104e0b7819 */ /* 0x000fe200000006ff */
[----:B------:R-:W-:Y:S01]  /*4fc0*/  FFMA.FTZ R10, R10, R121, 1.1641532182693481445e-10 ;  /* 0x2f0000000a0a7423 */ /* 0x000fe20000010079 */
[----:B------:R-:W-:-:S03]  /*4fd0*/  IMAD.MOV.U32 R12, RZ, RZ, R110 ;  /* 0x000000ffff0c7224 */ /* 0x000fc600078e006e */
[----:B------:R-:W-:Y:S01]  /*4fe0*/  FMUL.FTZ R11, R11, R30 ;  /* 0x0000001e0b0b7220 */ /* 0x000fe20000410000 */
        /* <DEDUP_REMOVED lines=13> */
.L_x_605:
        /* <DEDUP_REMOVED lines=13> */
.L_x_607:
[----:B------:R-:W-:Y:S05]  /*5190*/  BSYNC.RECONVERGENT B1 ;  /* 0x0000000000017941 */ /* 0x000fea0003800200 */
.L_x_606:
        /* <DEDUP_REMOVED lines=38> */
[----:B------:R-:W-:-:S03]  /*5400*/  LOP3.LUT R101, R12, UR13, R111, 0x96, !PT ;  /* 0x0000000d0c657c12 */ /* 0x000fc6000f8e966f */
[----:B------:R-:W-:Y:S01]  /*5410*/  IMAD.MOV.U32 R12, RZ, RZ, R84 ;  /* 0x000000ffff0c7224 */ /* 0x000fe200078e0054 */
[----:B------:R-:W-:Y:S02]  /*5420*/  LOP3.LUT R100, R18, R100, R11, 0x96, !PT ;  /* 0x0000006412647212 */ /* 0x000fe400078e960b */
[----:B------:R-:W-:-:S07]  /*5430*/  MOV R84, R10 ;  /* 0x0000000a00547202 */ /* 0x000fce0000000f00 */
.L_x_604:
[----:B------:R-:W-:Y:S05]  /*5440*/  BSYNC.RECONVERGENT B0 ;  /* 0x0000000000007941 */ /* 0x000fea0003800200 */
.L_x_603:
[----:B------:R-:W-:Y:S01]  /*5450*/  I2FP.F32.U32 R10, R12 ;  /* 0x0000000c000a7245 */ /* 0x000fe20000201000 */
[----:B------:R-:W-:Y:S01]  /*5460*/  BSSY.RECONVERGENT B0, `(.L_x_608) ;  /* 0x0000052000007945 */ /* 0x000fe20003800200 */
[----:B------:R-:W-:Y:S01]  /*5470*/  PRMT R11, R36, 0x7632, R11 ;  /* 0x00007632240b7816 */ /* 0x000fe2000000000b */
[----:B------:R-:W-:Y:S01]  /*5480*/  IMAD.MOV.U32 R14, RZ, RZ, 0x2 ;  /* 0x00000002ff0e7424 */ /* 0x000fe200078e00ff */
[----:B------:R-:W-:Y:S01]  /*5490*/  ISETP.NE.AND P2, PT, R15, 0x1, PT ;  /* 0x000000010f00780c */ /* 0x000fe20003f45270 */
[----:B------:R-:W-:Y:S02]  /*54a0*/  FFMA.FTZ R10, R10, R121, 1.1641532182693481445e-10 ;  /* 0x2f0000000a0a7423 */ /* 0x000fe40000010079 */
[----:B------:R-:W-:-:S03]  /*54b0*/  IMAD.U32 R11, R11, 0x10000, RZ ;  /* 0x000100000b0b7824 */ /* 0x000fc600078e00ff */
[----:B------:R-:W-:Y:S01]  /*54c0*/  FSETP.GTU.FTZ.AND P0, PT, R10, R31, PT ;  /* 0x0000001f0a00720b */ /* 0x000fe20003f1c000 */
[----:B------:R-:W-:Y:S01]  /*54d0*/  FMUL.FTZ R11, R11, R30 ;  /* 0x0000001e0b0b7220 */ /* 0x000fe20000410000 */
[----:B------:R-:W-:-:S04]  /*54e0*/  @P1 PRMT R10, R32, 0x7632, R10 ;  /* 0x00007632200a1816 */ /* 0x000fc8000000000a */
[----:B------:R-:W-:Y:S02]  /*54f0*/  FSEL R13, R11, RZ, !P0 ;  /* 0x000000ff0b0d7208 */ /* 0x000fe40004000000 */
[----:B------:R-:W-:Y:S02]  /*5500*/  @P1 SHF.L.U32 R11, R10, 0x10, RZ ;  /* 0x000000100a0b1819 */ /* 0x000fe400000006ff */
[----:B------:R-:W-:Y:S01]  /*5510*/  SEL R10, RZ, 0x1, P0 ;  /* 0x00000001ff0a7807 */ /* 0x000fe20000000000 */
        /* <DEDUP_REMOVED lines=14> */
.L_x_610:
        /* <DEDUP_REMOVED lines=13> */
.L_x_612:
[----:B------:R-:W-:Y:S05]  /*56d0*/  BSYNC.RECONVERGENT B1 ;  /* 0x0000000000017941 */ /* 0x000fea0003800200 */
.L_x_611:
[----:B------:R-:W-:Y:S01]  /*56e0*/  IMAD.WIDE.U32 R80, R0, -0x326172a9, RZ ;  /* 0xcd9e8d5700507825 */ /* 0x000fe200078e00ff */
[----:B------:R-:W-:Y:S02]  /*56f0*/  LOP3.LUT R12, R7, UR7, R15, 0x96, !PT ;  /* 0x00000007070c7c12 */ /* 0x000fe4000f8e960f */
[----:B------:R-:W-:Y:S02]  /*5700*/  MOV R11, R84 ;  /* 0x00000054000b7202 */ /* 0x000fe40000000f00 */
        /* <DEDUP_REMOVED lines=36> */
[----:B------:R-:W-:Y:S01]  /*5950*/  IMAD.MOV.U32 R84, RZ, RZ, R12 ;  /* 0x000000ffff547224 */ /* 0x000fe200078e000c */
[----:B------:R-:W-:Y:S01]  /*5960*/  LOP3.LUT R100, R18, R100, R13, 0x96, !PT ;  /* 0x0000006412647212 */ /* 0x000fe200078e960d */
[----:B------:R-:W-:-:S07]  /*5970*/  IMAD.MOV.U32 R14, RZ, RZ, RZ ;  /* 0x000000ffff0e7224 */ /* 0x000fce00078e00ff */
.L_x_609:
[----:B------:R-:W-:Y:S05]  /*5980*/  BSYNC.RECONVERGENT B0 ;  /* 0x0000000000007941 */ /* 0x000fea0003800200 */
.L_x_608:
        /* <DEDUP_REMOVED lines=22> */
.L_x_615:
        /* <DEDUP_REMOVED lines=13> */
.L_x_617:
[----:B------:R-:W-:Y:S05]  /*5bc0*/  BSYNC.RECONVERGENT B1 ;  /* 0x0000000000017941 */ /* 0x000fea0003800200 */
.L_x_616:
        /* <DEDUP_REMOVED lines=42> */
.L_x_614:
[----:B------:R-:W-:Y:S05]  /*5e70*/  BSYNC.RECONVERGENT B0 ;  /* 0x0000000000007941 */ /* 0x000fea0003800200 */
.L_x_613:
        /* <DEDUP_REMOVED lines=25> */
.L_x_620:
        /* <DEDUP_REMOVED lines=13> */
.L_x_622:
[----:B------:R-:W-:Y:S05]  /*60e0*/  BSYNC.RECONVERGENT B1 ;  /* 0x0000000000017941 */ /* 0x000fea0003800200 */
.L_x_621:
        /* <DEDUP_REMOVED lines=42> */
.L_x_619:
[----:B------:R-:W-:Y:S05]  /*6390*/  BSYNC.RECONVERGENT B0 ;  /* 0x0000000000007941 */ /* 0x000fea0003800200 */
.L_x_618:
[----:B------:R-:W-:Y:S01]  /*63a0*/  ISETP.NE.AND P3, PT, R78, 0x1, PT ;  /* 0x000000014e00780c */ /* 0x000fe20003f65270 */
[----:B------:R-:W-:Y:S01]  /*63b0*/  BSSY.RECONVERGENT B0, `(.L_x_623) ;  /* 0x000004b000007945 */ /* 0x000fe20003800200 */
[----:B------:R-:W-:Y:S01]  /*63c0*/  I2FP.F32.U32 R12, R13 ;  /* 0x0000000d000c7245 */ /* 0x000fe20000201000 */
[----:B------:R-:W-:Y:S01]  /*63d0*/  IMAD.MOV.U32 R79, RZ, RZ, 0x2 ;  /* 0x00000002ff4f7424 */ /* 0x000fe200078e00ff */
[----:B------:R-:W-:Y:S01]  /*63e0*/  SHF.L.U32 R13, R88, 0x10, RZ ;  /* 0x00000010580d7819 */ /* 0x000fe200000006ff */
[----:B------:R-:W-:Y:S02]  /*63f0*/  IMAD.MOV.U32 R14, RZ, RZ, R110 ;  /* 0x000000ffff0e7224 */ /* 0x000fe400078e006e */
[----:B------:R-:W-:Y:S02]  /*6400*/  FFMA.FTZ R12, R12, R121, 1.1641532182693481445e-10 ;  /* 0x2f0000000c0c7423 */ /* 0x000fe40000010079 */
[----:B------:R-:W-:-:S03]  /*6410*/  FMUL.FTZ R13, R13, R30 ;  /* 0x0000001e0d0d7220 */ /* 0x000fc60000410000 */
[----:B------:R-:W-:-:S04]  /*6420*/  FSETP.GTU.FTZ.AND P0, PT, R12, R31, PT ;  /* 0x0000001f0c00720b */ /* 0x000fc80003f1c000 */
[----:B------:R-:W-:Y:S02]  /*6430*/  PLOP3.LUT P2, PT, P0, PT, PT, 0x8, 0x80 ;  /* 0x000000000080781c */ /* 0x000fe4000074e170 */
[----:B------:R-:W-:Y:S01]  /*6440*/  FSEL R88, R13, RZ, !P0 ;  /* 0x000000ff0d587208 */ /* 0x000fe20004000000 */
[----:B------:R-:W-:Y:S10]  /*6450*/  @!P3 BRA `(.L_x_624) ;  /* 0x000000040000b947 */ /* 0x000ff40003800000 */
        /* <DEDUP_REMOVED lines=8> */
.L_x_625:
        /* <DEDUP_REMOVED lines=13> */
.L_x_627:
[----:B------:R-:W-:Y:S05]  /*65b0*/  BSYNC.RECONVERGENT B1 ;  /* 0x0000000000017941 */ /* 0x000fea0003800200 */
.L_x_626:
        /* <DEDUP_REMOVED lines=42> */
.L_x_624:
[----:B------:R-:W-:Y:S05]  /*6860*/  BSYNC.RECONVERGENT B0 ;  /* 0x0000000000007941 */ /* 0x000fea0003800200 */
.L_x_623:
        /* <DEDUP_REMOVED lines=27> */
.L_x_630:
        /* <DEDUP_REMOVED lines=13> */
.L_x_632:
[----:B------:R-:W-:Y:S05]  /*6af0*/  BSYNC.RECONVERGENT B1 ;  /* 0x0000000000017941 */ /* 0x000fea0003800200 */
.L_x_631:
        /* <DEDUP_REMOVED lines=42> */
.L_x_629:
[----:B------:R-:W-:Y:S05]  /*6da0*/  BSYNC.RECONVERGENT B0 ;  /* 0x0000000000007941 */ /* 0x000fea0003800200 */
.L_x_628:
[----:B------:R-:W-:Y:S01]  /*6db0*/  I2FP.F32.U32 R14, R13 ;  /* 0x0000000d000e7245 */ /* 0x000fe20000201000 */
[----:B------:R-:W-:Y:S01]  /*6dc0*/  BSSY.RECONVERGENT B0, `(.L_x_633) ;  /* 0x000004c000007945 */ /* 0x000fe20003800200 */
[----:B------:R-:W-:Y:S01]  /*6dd0*/  ISETP.NE.AND P0, PT, R80, 0x1, PT ;  /* 0x000000015000780c */ /* 0x000fe20003f05270 */
[----:B------:R-:W-:Y:S01]  /*6de0*/  IMAD.MOV.U32 R81, RZ, RZ, 0x2 ;  /* 0x00000002ff517424 */ /* 0x000fe200078e00ff */
[----:B------:R-:W-:Y:S01]  /*6df0*/  SHF.L.U32 R13, R74, 0x10, RZ ;  /* 0x000000104a0d7819 */ /* 0x000fe200000006ff */
        /* <DEDUP_REMOVED lines=16> */
.L_x_635:
        /* <DEDUP_REMOVED lines=13> */
.L_x_637:
[----:B------:R-:W-:Y:S05]  /*6fd0*/  BSYNC.RECONVERGENT B1 ;  /* 0x0000000000017941 */ /* 0x000fea0003800200 */
.L_x_636:
        /* <DEDUP_REMOVED lines=42> */
.L_x_634:
[----:B------:R-:W-:Y:S05]  /*7280*/  BSYNC.RECONVERGENT B0 ;  /* 0x0000000000007941 */ /* 0x000fea0003800200 */
.L_x_633:
        /* <DEDUP_REMOVED lines=9> */
[----:B------:R-:W-:-:S03]  /*7320*/  MOV R15, R110 ;  /* 0x0000006e000f7202 */ /* 0x000fc60000000f00 */
[----:B------:R-:W-:Y:S01]  /*7330*/  FADD.FTZ R14, R13, R14 ;  /* 0x0000000e0d0e7221 */ /* 0x000fe20000010000 */
[----:B------:R-:W-:Y:S02]  /*7340*/  SEL R13, RZ, 0x1, P0 ;  /* 0x00000001ff0d7807 */ /* 0x000fe40000000000 */
[----:B------:R-:W-:Y:S01]  /*7350*/  ISETP.NE.AND P0, PT, R81, 0x1, PT ;  /* 0x000000015100780c */ /* 0x000fe20003f05270 */
[--C-:B------:R-:W-:Y:S01]  /*7360*/  @P1 FADD.FTZ R79, R79, R14.reuse ;  /* 0x0000000e4f4f1221 */ /* 0x100fe20000010000 */
[----:B------:R-:W-:-:S05]  /*7370*/  @!P1 IMAD.MOV.U32 R79, RZ, RZ, R14 ;  /* 0x000000ffff4f9224 */ /* 0x000fca00078e000e */
[----:B------:R-:W-:-:S06]  /*7380*/  F2FP.BF16.F32.PACK_AB R74, RZ, R79 ;  /* 0x0000004fff4a723e */ /* 0x000fcc00000010ff */
        /* <DEDUP_REMOVED lines=9> */
.L_x_640:
        /* <DEDUP_REMOVED lines=13> */
.L_x_642:
[----:B------:R-:W-:Y:S05]  /*74f0*/  BSYNC.RECONVERGENT B1 ;  /* 0x0000000000017941 */ /* 0x000fea0003800200 */
.L_x_641:
        /* <DEDUP_REMOVED lines=42> */
.L_x_639:
[----:B------:R-:W-:Y:S05]  /*77a0*/  BSYNC.RECONVERGENT B0 ;  /* 0x0000000000007941 */ /* 0x000fea0003800200 */
.L_x_638:
        /* <DEDUP_REMOVED lines=20> */
.L_x_645:
        /* <DEDUP_REMOVED lines=13> */
.L_x_647:
[----:B------:R-:W-:Y:S05]  /*79c0*/  BSYNC.RECONVERGENT B1 ;  /* 0x0000000000017941 */ /* 0x000fea0003800200 */
.L_x_646:
        /* <DEDUP_REMOVED lines=42> */
.L_x_644:
[----:B------:R-:W-:Y:S05]  /*7c70*/  BSYNC.RECONVERGENT B0 ;  /* 0x0000000000007941 */ /* 0x000fea0003800200 */
.L_x_643:
[----:B------:R-:W-:Y:S01]  /*7c80*/  I2FP.F32.U32 R14, R80 ;  /* 0x00000050000e7245 */ /* 0x000fe20000201000 */
[----:B------:R-:W-:Y:S01]  /*7c90*/  BSSY.RECONVERGENT B0, `(.L_x_648) ;  /* 0x0000052000007945 */ /* 0x000fe20003800200 */
[----:B------:R-:W-:-:S03]  /*7ca0*/  PRMT R15, R38, 0x7632, R15 ;  /* 0x00007632260f7816 */ /* 0x000fc6000000000f */
[----:B------:R-:W-:Y:S02]  /*7cb0*/  FFMA.FTZ R14, R14, R121, 1.1641532182693481445e-10 ;  /* 0x2f0000000e0e7423 */ /* 0x000fe40000010079 */
[----:B------:R-:W-:-:S03]  /*7cc0*/  IMAD.U32 R15, R15, 0x10000, RZ ;  /* 0x000100000f0f7824 */ /* 0x000fc600078e00ff */
[----:B------:R-:W-:Y:S01]  /*7cd0*/  FSETP.GTU.FTZ.AND P4, PT, R14, R31, PT ;  /* 0x0000001f0e00720b */ /* 0x000fe20003f9c000 */
[----:B------:R-:W-:-:S03]  /*7ce0*/  FMUL.FTZ R15, R15, R30 ;  /* 0x0000001e0f0f7220 */ /* 0x000fc60000410000 */
[----:B------:R-:W-:Y:S02]  /*7cf0*/  SEL R14, RZ, 0x1, P4 ;  /* 0x00000001ff0e7807 */ /* 0x000fe40002000000 */
[----:B------:R-:W-:Y:S02]  /*7d00*/  FSEL R81, R15, RZ, !P4 ;  /* 0x000000ff0f517208 */ /* 0x000fe40006000000 */
[----:B------:R-:W-:Y:S02]  /*7d10*/  @P1 PRMT R15, R34, 0x7632, R15 ;  /* 0x00007632220f1816 */ /* 0x000fe4000000000f */
[----:B------:R-:W-:Y:S01]  /*7d20*/  ISETP.NE.AND P4, PT, R91, 0x1, PT ;  /* 0x000000015b00780c */ /* 0x000fe20003f85270 */
[----:B------:R-:W-:Y:S01]  /*7d30*/  FADD.FTZ R96, R96, R81 ;  /* 0x0000005160607221 */ /* 0x000fe20000010000 */
[----:B------:R-:W-:Y:S01]  /*7d40*/  @P1 SHF.L.U32 R15, R15, 0x10, RZ ;  /* 0x000000100f0f1819 */ /* 0x000fe200000006ff */
[----:B------:R-:W-:-:S04]  /*7d50*/  IMAD.MOV.U32 R81, RZ, RZ, 0x2 ;  /* 0x00000002ff517424 */ /* 0x000fc800078e00ff */
        /* <DEDUP_REMOVED lines=13> */
.L_x_650:
        /* <DEDUP_REMOVED lines=13> */
.L_x_652:
[----:B------:R-:W-:Y:S05]  /*7f00*/  BSYNC.RECONVERGENT B1 ;  /* 0x0000000000017941 */ /* 0x000fea0003800200 */
.L_x_651:
[----:B------:R-:W-:Y:S01]  /*7f10*/  IMAD.WIDE.U32 R100, R0, -0x326172a9, RZ ;  /* 0xcd9e8d5700647825 */ /* 0x000fe200078e00ff */
[----:B------:R-:W-:Y:S02]  /*7f20*/  LOP3.LUT R94, R7, UR7, R97, 0x96, !PT ;  /* 0x00000007075e7c12 */ /* 0x000fe4000f8e9661 */
[----:B------:R-:W-:Y:S01]  /*7f30*/  MOV R15, R84 ;  /* 0x00000054000f7202 */ /* 0x000fe20000000f00 */
[----:B------:R-:W-:Y:S01]  /*7f40*/  IMAD.MOV.U32 R81, RZ, RZ, RZ ;  /* 0x000000ffff517224 */ /* 0x000fe200078e00ff */
        /* <DEDUP_REMOVED lines=37> */
[----:B------:R-:W-:-:S07]  /*81a0*/  LOP3.LUT R100, R18, R100, R95, 0x96, !PT ;  /* 0x0000006412647212 */ /* 0x000fce00078e965f */
.L_x_649:
[----:B------:R-:W-:Y:S05]  /*81b0*/  BSYNC.RECONVERGENT B0 ;  /* 0x0000000000007941 */ /* 0x000fea0003800200 */
.L_x_648:
        /* <DEDUP_REMOVED lines=21> */
.L_x_655:
        /* <DEDUP_REMOVED lines=13> */
.L_x_657:
[----:B------:R-:W-:Y:S05]  /*83e0*/  BSYNC.RECONVERGENT B1 ;  /* 0x0000000000017941 */ /* 0x000fea0003800200 */
.L_x_656:
        /* <DEDUP_REMOVED lines=42> */
.L_x_654:
[----:B------:R-:W-:Y:S05]  /*8690*/  BSYNC.RECONVERGENT B0 ;  /* 0x0000000000007941 */ /* 0x000fea0003800200 */
.L_x_653:
[----:B------:R-:W-:Y:S01]  /*86a0*/  I2FP.F32.U32 R94, R75 ;  /* 0x0000004b005e7245 */ /* 0x000fe20000201000 */
[----:B------:R-:W-:Y:S01]  /*86b0*/  IMAD.U32 R75, R39, 0x10000, RZ ;  /* 0x00010000274b7824 */ /* 0x000fe200078e00ff */
[----:B------:R-:W-:Y:S01]  /*86c0*/  @P1 SHF.L.U32 R98, R35, 0x10, RZ ;  /* 0x0000001023621819 */ /* 0x000fe200000006ff */
[----:B------:R-:W-:Y:S01]  /*86d0*/  BSSY.RECONVERGENT B0, `(.L_x_658) ;  /* 0x000004f000007945 */ /* 0x000fe20003800200 */
[----:B------:R-:W-:Y:S01]  /*86e0*/  MOV R95, R110 ;  /* 0x0000006e005f7202 */ /* 0x000fe20000000f00 */
[----:B------:R-:W-:Y:S01]  /*86f0*/  FFMA.FTZ R94, R94, R121, 1.1641532182693481445e-10 ;  /* 0x2f0000005e5e7423 */ /* 0x000fe20000010079 */
[----:B------:R-:W-:-:S04]  /*8700*/  FMUL.FTZ R75, R75, R30 ;  /* 0x0000001e4b4b7220 */ /* 0x000fc80000410000 */
[----:B------:R-:W-:-:S04]  /*8710*/  FSETP.GTU.FTZ.AND P5, PT, R94, R31, PT ;  /* 0x0000001f5e00720b */ /* 0x000fc80003fbc000 */
[----:B------:R-:W-:Y:S02]  /*8720*/  FSEL R96, R75, RZ, !P5 ;  /* 0x000000ff4b607208 */ /* 0x000fe40006800000 */
[----:B------:R-:W-:Y:S02]  /*8730*/  SEL R94, RZ, 0x1, P5 ;  /* 0x00000001ff5e7807 */ /* 0x000fe40002800000 */
[----:B------:R-:W-:Y:S01]  /*8740*/  ISETP.NE.AND P5, PT, R97, 0x1, PT ;  /* 0x000000016100780c */ /* 0x000fe20003fa5270 */
[----:B------:R-:W-:-:S04]  /*8750*/  FADD.FTZ R15, R15, R96 ;  /* 0x000000600f0f7221 */ /* 0x000fc80000010000 */
[--C-:B------:R-:W-:Y:S01]  /*8760*/  @P1 FADD.FTZ R81, R98, R15.reuse ;  /* 0x0000000f62511221 */ /* 0x100fe20000010000 */
[--C-:B------:R-:W-:Y:S01]  /*8770*/  @!P1 IMAD.MOV.U32 R81, RZ, RZ, R15.reuse ;  /* 0x000000ffff519224 */ /* 0x100fe200078e000f */
[----:B------:R-:W-:Y:S01]  /*8780*/  PRMT R15, R94, 0x7610, R15 ;  /* 0x000076105e0f7816 */ /* 0x000fe2000000000f */
[----:B------:R-:W-:-:S03]  /*8790*/  IMAD.MOV.U32 R98, RZ, RZ, 0x2 ;  /* 0x00000002ff627424 */ /* 0x000fc600078e00ff */
        /* <DEDUP_REMOVED lines=10> */
.L_x_660:
        /* <DEDUP_REMOVED lines=13> */
.L_x_662:
[----:B------:R-:W-:Y:S05]  /*8910*/  BSYNC.RECONVERGENT B1 ;  /* 0x0000000000017941 */ /* 0x000fea0003800200 */
.L_x_661:
        /* <DEDUP_REMOVED lines=42> */
.L_x_659:
[----:B------:R-:W-:Y:S05]  /*8bc0*/  BSYNC.RECONVERGENT B0 ;  /* 0x0000000000007941 */ /* 0x000fea0003800200 */
.L_x_658:
        /* <DEDUP_REMOVED lines=20> */
.L_x_665:
[----:B------:R-:W-:Y:S01]  /*8d10*/  VIADD R5, R5, 0x1 ;  /* 0x0000000105057836 */ /* 0x000fe20000000000 */
[----:B------:R-:W-:Y:S03]  /*8d20*/  BSSY.RECONVERGENT B1, `(.L_x_666) ;  /* 0x000000e000017945 */ /* 0x000fe60003800200 */
[C---:B------:R-:W-:Y:S01]  /*8d30*/  IMAD.WIDE.U32 R94, R5.reuse, -0x2daee0ad, RZ ;  /* 0xd2511f53055e7825 */ /* 0x040fe200078e00ff */
[----:B------:R-:W-:-:S13]  /*8d40*/  ISETP.NE.AND P6, PT, R5, RZ, PT ;  /* 0x000000ff0500720c */ /* 0x000fda0003fc5270 */
[----:B------:R-:W-:Y:S05]  /*8d50*/  @P6 BRA `(.L_x_667) ;  /* 0x0000000000286947 */ /* 0x000fea0003800000 */
[----:B------:R-:W-:Y:S01]  /*8d60*/  VIADD R6, R6, 0x1 ;  /* 0x0000000106067836 */ /* 0x000fe20000000000 */
[----:B------:R-:W-:-:S04]  /*8d70*/  P2R R96, PR, RZ, 0x1 ;  /* 0x00000001ff607803 */ /* 0x000fc80000000000 */
[----:B------:R-:W-:-:S13]  /*8d80*/  ISETP.NE.AND P6, PT, R6, RZ, PT ;  /* 0x000000ff0600720c */ /* 0x000fda0003fc5270 */
[----:B------:R-:W-:Y:S01]  /*8d90*/  @!P6 IADD3 R0, PT, PT, R0, 0x1, RZ ;  /* 0x000000010000e810 */ /* 0x000fe20007ffe0ff */
[----:B------:R-:W-:Y:S01]  /*8da0*/  @!P6 VIADD R97, R7, 0x1 ;  /* 0x000000010761e836 */ /* 0x000fe20000000000 */
[----:B------:R-:W-:Y:S02]  /*8db0*/  @!P6 MOV R6, RZ ;  /* 0x000000ff0006e202 */ /* 0x000fe40000000f00 */
[----:B------:R-:W-:-:S13]  /*8dc0*/  ISETP.NE.AND P0, PT, R0, RZ, !P6 ;  /* 0x000000ff0000720c */ /* 0x000fda0007705270 */
[----:B------:R-:W-:Y:S01]  /*8dd0*/  @P0 IMAD.MOV R97, RZ, RZ, R7 ;  /* 0x000000ffff610224 */ /* 0x000fe200078e0207 */
[----:B------:R-:W-:-:S03]  /*8de0*/  ISETP.NE.AND P0, PT, R96, RZ, PT ;  /* 0x000000ff6000720c */ /* 0x000fc60003f05270 */
[----:B------:R-:W-:-:S10]  /*8df0*/  @!P6 IMAD.MOV.U32 R7, RZ, RZ, R97 ;  /* 0x000000ffff07e224 */ /* 0x000fd400078e0061 */
.L_x_667:
[----:B------:R-:W-:Y:S05]  /*8e00*/  BSYNC.RECONVERGENT B1 ;  /* 0x0000000000017941 */ /* 0x000fea0003800200 */
.L_x_666:
        /* <DEDUP_REMOVED lines=40> */
[----:B------:R-:W-:Y:S01]  /*9090*/  IMAD.MOV.U32 R95, RZ, RZ, RZ ;  /* 0x000000ffff5f7224 */ /* 0x000fe200078e00ff */
[----:B------:R-:W-:-:S07]  /*90a0*/  MOV R84, R94 ;  /* 0x0000005e00547202 */ /* 0x000fce0000000f00 */
.L_x_664:
[----:B------:R-:W-:Y:S05]  /*90b0*/  BSYNC.RECONVERGENT B0 ;  /* 0x0000000000007941 */ /* 0x000fea0003800200 */
.L_x_663:
[----:B------:R-:W-:Y:S02]  /*90c0*/  I2FP.F32.U32 R16, R96 ;  /* 0x0000006000107245 */ /* 0x000fe40000201000 */
[----:B------:R-:W-:Y:S02]  /*90d0*/  PRMT R82, R39, 0x7632, R82 ;  /* 0x0000763227527816 */ /* 0x000fe40000000052 */
[----:B------:R-:W-:Y:S01]  /*90e0*/  PRMT R74, R74, 0x5410, R90 ;  /* 0x000054104a4a7816 */ /* 0x000fe2000000005a */
[----:B------:R-:W-:Y:S01]  /*90f0*/  FFMA.FTZ R16, R16, R121, 1.1641532182693481445e-10 ;  /* 0x2f00000010107423 */ /* 0x000fe20000010079 */
[----:B------:R-:W-:Y:S01]  /*9100*/  PRMT R73, R73, 0x5410, R88 ;  /* 0x0000541049497816 */ /* 0x000fe20000000058 */
[----:B------:R-:W-:Y:S01]  /*9110*/  IMAD.U32 R89, R82, 0x10000, RZ ;  /* 0x0001000052597824 */ /* 0x000fe200078e00ff */
[----:B------:R-:W-:Y:S02]  /*9120*/  @P1 PRMT R82, R35, 0x7632, R82 ;  /* 0x0000763223521816 */ /* 0x000fe40000000052 */
[----:B------:R-:W-:Y:S01]  /*9130*/  FSETP.GTU.FTZ.AND P6, PT, R16, R31, PT ;  /* 0x0000001f1000720b */ /* 0x000fe20003fdc000 */
[----:B------:R-:W-:Y:S01]  /*9140*/  FMUL.FTZ R89, R89, R30 ;  /* 0x0000001e59597220 */ /* 0x000fe20000410000 */
[----:B------:R-:W-:-:S02]  /*9150*/  @P1 SHF.L.U32 R82, R82, 0x10, RZ ;  /* 0x0000001052521819 */ /* 0x000fc400000006ff */
[----:B------:R-:W-:Y:S02]  /*9160*/  SEL R16, RZ, 0x1, P6 ;  /* 0x00000001ff107807 */ /* 0x000fe40003000000 */
[----:B------:R-:W-:Y:S02]  /*9170*/  FSEL R94, R89, RZ, !P6 ;  /* 0x000000ff595e7208 */ /* 0x000fe40007000000 */
[----:B------:R-:W-:-:S03]  /*9180*/  PRMT R72, R72, 0x5410, R87 ;  /* 0x0000541048487816 */ /* 0x000fc60000000057 */
[----:B------:R-:W-:-:S04]  /*9190*/  FADD.FTZ R91, R91, R94 ;  /* 0x0000005e5b5b7221 */ /* 0x000fc80000010000 */
[----:B------:R-:W-:Y:S01]  /*91a0*/  @P1 FADD.FTZ R82, R91, R82 ;  /* 0x000000525b521221 */ /* 0x000fe20000010000 */
[----:B------:R-:W-:-:S05]  /*91b0*/  @!P1 IMAD.MOV.U32 R82, RZ, RZ, R91 ;  /* 0x000000ffff529224 */ /* 0x000fca00078e005b */
[----:B------:R-:W-:-:S04]  /*91c0*/  F2FP.BF16.F32.PACK_AB R89, RZ, R82 ;  /* 0x00000052ff59723e */ /* 0x000fc800000010ff */
[----:B------:R-:W-:-:S07]  /*91d0*/  PRMT R75, R75, 0x5410, R89 ;  /* 0x000054104b4b7816 */ /* 0x000fce0000000059 */
.L_x_587:
[----:B------:R-:W0:Y:S01]  /*91e0*/  LDC.64 R118, c[0x0][0x3a8] ;  /* 0x0000ea00ff767b82 */ /* 0x000e220000000a00 */
[----:B------:R-:W-:Y:S02]  /*91f0*/  SEL R90, RZ, 0x100, !P0 ;  /* 0x00000100ff5a7807 */ /* 0x000fe40004000000 */
[----:B------:R-:W-:Y:S02]  /*9200*/  ISETP.NE.U32.AND P0, PT, R92, RZ, PT ;  /* 0x000000ff5c00720c */ /* 0x000fe40003f05070 */
[----:B------:R-:W-:Y:S02]  /*9210*/  SEL R89, RZ, 0x10000, !P4 ;  /* 0x00010000ff597807 */ /* 0x000fe40006000000 */
[----:B------:R-:W-:Y:S01]  /*9220*/  ISETP.NE.AND.EX P0, PT, R93, RZ, PT, P0 ;  /* 0x000000ff5d00720c */ /* 0x000fe20003f05300 */
[----:B------:R-:W1:Y:S01]  /*9230*/  LDC.64 R116, c[0x0][0x3b0] ;  /* 0x0000ec00ff747b82 */ /* 0x000e620000000a00 */
[----:B------:R-:W-:Y:S02]  /*9240*/  ISETP.NE.AND P4, PT, R86, RZ, PT ;  /* 0x000000ff5600720c */ /* 0x000fe40003f85270 */
[----:B------:R-:W-:-:S02]  /*9250*/  SEL R91, RZ, 0x1000000, !P5 ;  /* 0x01000000ff5b7807 */ /* 0x000fc40006800000 */
        /* <DEDUP_REMOVED lines=9> */
[----:B------:R0:W-:Y:S01]  /*92f0*/  STG.E.128 desc[UR8][R86.64], R72 ;  /* 0x0000004856007986 */ /* 0x0001e2000c101d08 */
[----:B------:R-:W-:Y:S01]  /*9300*/  SEL R85, RZ, 0x1, !P3 ;  /* 0x00000001ff557807 */ /* 0x000fe20005800000 */
[----:B0-----:R-:W0:Y:S01]  /*9310*/  @P1 LDC.64 R74, c[0x0][0x3a0] ;  /* 0x0000e800ff4a1b82 */ /* 0x001e220000000a00 */
[----:B------:R-:W-:Y:S01]  /*9320*/  LOP3.LUT R72, R83, R88, RZ, 0xfc, !PT ;  /* 0x0000005853487212 */ /* 0x000fe200078efcff */
[----:B-1----:R-:W-:Y:S01]  /*9330*/  IMAD.WIDE.U32 R88, R8, 0x8, R116 ;  /* 0x0000000808587825 */ /* 0x002fe200078e0074 */
[----:B------:R-:W-:-:S03]  /*9340*/  LOP3.LUT R73, R90, R85, RZ, 0xfc, !PT ;  /* 0x000000555a497212 */ /* 0x000fc600078efcff */
[----:B------:R-:W-:Y:S02]  /*9350*/  VIADD R83, R8, 0x20 ;  /* 0x0000002008537836 */ /* 0x000fe40000000000 */
[----:B------:R-:W1:Y:S01]  /*9360*/  @P0 LDC.64 R86, c[0x0][0x398] ;  /* 0x0000e600ff560b82 */ /* 0x000e620000000a00 */
[----:B------:R2:W-:Y:S02]  /*9370*/  STG.E.64 desc[UR8][R88.64], R72 ;  /* 0x0000004858007986 */ /* 0x0005e4000c101b08 */
[----:B--2---:R-:W-:-:S04]  /*9380*/  IMAD.WIDE.U32 R72, R83, 0x10, R108 ;  /* 0x0000001053487825 */ /* 0x004fc800078e006c */
[----:B0-----:R-:W-:-:S04]  /*9390*/  @P1 IMAD.WIDE.U32 R74, R83, 0x10, R74 ;  /* 0x00000010534a1825 */ /* 0x001fc800078e004a */
[----:B-1----:R-:W-:Y:S01]  /*93a0*/  @P0 IMAD.WIDE.U32 R86, R83, 0x10, R86 ;  /* 0x0000001053560825 */ /* 0x002fe200078e0056 */
[----:B------:R-:W-:Y:S06]  /*93b0*/  @!P0 BRA `(.L_x_668) ;  /* 0x0000000000508947 */ /* 0x000fec0003800000 */
[----:B------:R-:W-:Y:S01]  /*93c0*/  SHF.L.U32 R88, R15, 0x10, RZ ;  /* 0x000000100f587819 */ /* 0x000fe200000006ff */
[----:B------:R-:W0:Y:S01]  /*93d0*/  LDC.64 R96, c[0x0][0x3b8] ;  /* 0x0000ee00ff607b82 */ /* 0x000e220000000a00 */
[----:B------:R-:W-:Y:S02]  /*93e0*/  LOP3.LUT R85, R16, 0xffff, RZ, 0xc0, !PT ;  /* 0x0000ffff10557812 */ /* 0x000fe400078ec0ff */
[----:B------:R-:W-:Y:S02]  /*93f0*/  LOP3.LUT R88, R88, 0xff0000, RZ, 0xc0, !PT ;  /* 0x00ff000058587812 */ /* 0x000fe400078ec0ff */
[----:B------:R-:W-:Y:S02]  /*9400*/  LOP3.LUT R90, R11, 0xff, RZ, 0xc0, !PT ;  /* 0x000000ff0b5a7812 */ /* 0x000fe400078ec0ff */
[----:B------:R-:W-:Y:S02]  /*9410*/  PRMT R94, R88, 0x4210, R85 ;  /* 0x00004210585e7816 */ /* 0x000fe40000000055 */
[----:B------:R-:W-:Y:S01]  /*9420*/  PRMT R85, R14, 0x7104, RZ ;  /* 0x000071040e557816 */ /* 0x000fe200000000ff */
[----:B------:R-:W-:Y:S01]  /*9430*/  IMAD.WIDE.U32 R90, R90, 0x10000, RZ ;  /* 0x000100005a5a7825 */ /* 0x000fe200078e00ff */
[----:B------:R-:W-:-:S02]  /*9440*/  LOP3.LUT R88, R12, 0xff, RZ, 0xc0, !PT ;  /* 0x000000ff0c587812 */ /* 0x000fc400078ec0ff */
[----:B------:R-:W-:Y:S02]  /*9450*/  LOP3.LUT R92, R10, 0xff, RZ, 0xc0, !PT ;  /* 0x000000ff0a5c7812 */ /* 0x000fe400078ec0ff */
[----:B------:R-:W-:Y:S01]  /*9460*/  LOP3.LUT R94, R94, 0xff00, R85, 0xf8, !PT ;  /* 0x0000ff005e5e7812 */ /* 0x000fe200078ef855 */
[----:B------:R-:W-:-:S03]  /*9470*/  IMAD.WIDE.U32 R88, R88, 0x1000000, RZ ;  /* 0x0100000058587825 */ /* 0x000fc600078e00ff */
[----:B------:R-:W-:Y:S01]  /*9480*/  LOP3.LUT R85, R94, 0xff, R13, 0xf8, !PT ;  /* 0x000000ff5e557812 */ /* 0x000fe200078ef80d */
[----:B------:R-:W-:-:S03]  /*9490*/  IMAD.WIDE.U32 R92, R92, 0x100, RZ ;  /* 0x000001005c5c7825 */ /* 0x000fc600078e00ff */
[----:B------:R-:W-:Y:S02]  /*94a0*/  LOP3.LUT R85, R91, R85, R89, 0xfe, !PT ;  /* 0x000000555b557212 */ /* 0x000fe400078efe59 */
[----:B------:R-:W-:Y:S02]  /*94b0*/  LOP3.LUT R88, R92, R88, R90, 0xfe, !PT ;  /* 0x000000585c587212 */ /* 0x000fe400078efe5a */
[----:B------:R-:W-:Y:S02]  /*94c0*/  LOP3.LUT R93, R85, R93, RZ, 0xfc, !PT ;  /* 0x0000005d555d7212 */ /* 0x000fe400078efcff */
[----:B------:R-:W-:Y:S01]  /*94d0*/  LOP3.LUT R92, R88, 0xff, R9, 0xf8, !PT ;  /* 0x000000ff585c7812 */ /* 0x000fe200078ef809 */
[----:B0-----:R-:W-:-:S05]  /*94e0*/  IMAD.WIDE.U32 R88, R8, 0x8, R96 ;  /* 0x0000000808587825 */ /* 0x001fca00078e0060 */
[----:B------:R0:W-:Y:S02]  /*94f0*/  STG.E.64 desc[UR8][R88.64], R92 ;  /* 0x0000005c58007986 */ /* 0x0001e4000c101b08 */
.L_x_668:
[----:B------:R1:W5:Y:S04]  /*9500*/  @P1 LDG.E.128 R32, desc[UR8][R74.64] ;  /* 0x000000084a201981 */ /* 0x000368000c1e1d00 */
[----:B------:R1:W5:Y:S04]  /*9510*/  @P0 LDG.E.128 R36, desc[UR8][R86.64] ;  /* 0x0000000856240981 */ /* 0x000368000c1e1d00 */
[----:B------:R-:W5:Y:S01]  /*9520*/  LDG.E.128 R72, desc[UR8][R72.64] ;  /* 0x0000000848487981 */ /* 0x000f62000c1e1d00 */
[----:B------:R-:W-:Y:S05]  /*9530*/  @!P0 BRA `(.L_x_669) ;  /* 0x0000005400d88947 */ /* 0x000fea0003800000 */
        /* <DEDUP_REMOVED lines=16> */
.L_x_672:
        /* <DEDUP_REMOVED lines=13> */
.L_x_674:
[----:B------:R-:W-:Y:S05]  /*9710*/  BSYNC.RECONVERGENT B1 ;  /* 0x0000000000017941 */ /* 0x000fea0003800200 */
.L_x_673:
[----:B-1----:R-:W-:Y:S01]  /*9720*/  IMAD.WIDE.U32 R86, R0, -0x326172a9, RZ ;  /* 0xcd9e8d5700567825 */ /* 0x002fe200078e00ff */
        /* <DEDUP_REMOVED lines=46> */
.L_x_671:
[----:B------:R-:W-:Y:S05]  /*9a10*/  BSYNC.RECONVERGENT B0 ;  /* 0x0000000000007941 */ /* 0x000fea0003800200 */
.L_x_670:
[----:B------:R-:W-:Y:S01]  /*9a20*/  I2FP.F32.U32 R10, R9 ;  /* 0x00000009000a7245 */ /* 0x000fe20000201000 */
[----:B-----5:R-:W-:Y:S01]  /*9a30*/  IMAD.U32 R9, R72, 0x10000, RZ ;  /* 0x0001000048097824 */ /* 0x020fe200078e00ff */
        /* <DEDUP_REMOVED lines=8> */
[----:B------:R-:W-:Y:S02]  /*9ac0*/  PLOP3.LUT P4, PT, P2, PT, PT, 0x8, 0x80 ;  /* 0x000000000080781c */ /* 0x000fe4000178e170 */
[----:B------:R-:W-:Y:S02]  /*9ad0*/  FSEL R9, R9, RZ, !P2 ;  /* 0x000000ff09097208 */ /* 0x000fe40005000000 */
[----:B0-----:R-:W-:Y:S01]  /*9ae0*/  P2R R93, PR, RZ, 0x10 ;  /* 0x00000010ff5d7803 */ /* 0x001fe20000000000 */
        /* <DEDUP_REMOVED lines=9> */
.L_x_677:
        /* <DEDUP_REMOVED lines=13> */
.L_x_679:
[----:B------:R-:W-:Y:S05]  /*9c50*/  BSYNC.RECONVERGENT B1 ;  /* 0x0000000000017941 */ /* 0x000fea0003800200 */
.L_x_678:
        /* <DEDUP_REMOVED lines=25> */
[----:B------:R-:W-:-:S03]  /*9df0*/  LOP3.LUT R13, R27, R84, R11, 0x96, !PT ;  /* 0x000000541b0d7212 */ /* 0x000fc600078e960b */
[----:B------:R-:W-:Y:S01]  /*9e00*/  IMAD.U32 R11, RZ, RZ, UR6 ;  /* 0x00000006ff0b7e24 */ /* 0x000fe2000f8e00ff */
        /* <DEDUP_REMOVED lines=19> */
[----:B------:R-:W-:Y:S01]  /*9f40*/  MOV R11, R94 ;  /* 0x0000005e000b7202 */ /* 0x000fe20000000f00 */
[----:B------:R-:W-:-:S07]  /*9f50*/  IMAD.MOV.U32 R94, RZ, RZ, R10 ;  /* 0x000000ffff5e7224 */ /* 0x000fce00078e000a */
.L_x_676:
[----:B------:R-:W-:Y:S05]  /*9f60*/  BSYNC.RECONVERGENT B0 ;  /* 0x0000000000007941 */ /* 0x000fea0003800200 */
.L_x_675:
[----:B------:R-:W-:Y:S01]  /*9f70*/  I2FP.F32.U32 R10, R11 ;  /* 0x0000000b000a7245 */ /* 0x000fe20000201000 */
[----:B------:R-:W-:Y:S01]  /*9f80*/  @P1 IMAD.U32 R84, R32, 0x10000, RZ ;  /* 0x0001000020541824 */ /* 0x000fe200078e00ff */
[----:B------:R-:W-:Y:S01]  /*9f90*/  SHF.L.U32 R11, R36, 0x10, RZ ;  /* 0x00000010240b7819 */ /* 0x000fe200000006ff */
[----:B------:R-:W-:Y:S01]  /*9fa0*/  BSSY.RECONVERGENT B0, `(.L_x_680) ;  /* 0x0000054000007945 */ /* 0x000fe20003800200 */
[----:B------:R-:W-:Y:S01]  /*9fb0*/  ISETP.NE.AND P3, PT, R13, 0x1, PT ;  /* 0x000000010d00780c */ /* 0x000fe20003f65270 */
[----:B------:R-:W-:Y:S01]  /*9fc0*/  FFMA.FTZ R10, R10, R121, 1.1641532182693481445e-10 ;  /* 0x2f0000000a0a7423 */ /* 0x000fe20000010079 */
[----:B------:R-:W-:Y:S02]  /*9fd0*/  HFMA2 R14, -RZ, RZ, 0, 1.1920928955078125e-07 ;  /* 0x00000002ff0e7431 */ /* 0x000fe400000001ff */
[----:B------:R-:W-:Y:S02]  /*9fe0*/  FMUL.FTZ R11, R11, R30 ;  /* 0x0000001e0b0b7220 */ /* 0x000fe40000410000 */
[----:B------:R-:W-:-:S04]  /*9ff0*/  FSETP.GTU.FTZ.AND P2, PT, R10, R31, PT ;  /* 0x0000001f0a00720b */ /* 0x000fc80003f5c000 */
[----:B------:R-:W-:Y:S01]  /*a000*/  FSEL R10, R11, RZ, !P2 ;  /* 0x000000ff0b0a7208 */ /* 0x000fe20005000000 */
[----:B------:R-:W-:-:S04]  /*a010*/  IMAD.MOV.U32 R11, RZ, RZ, R110 ;  /* 0x000000ffff0b7224 */ /* 0x000fc800078e006e */
        /* <DEDUP_REMOVED lines=14> */
.L_x_682:
        /* <DEDUP_REMOVED lines=13> */
.L_x_684:
[----:B------:R-:W-:Y:S05]  /*a1d0*/  BSYNC.RECONVERGENT B1 ;  /* 0x0000000000017941 */ /* 0x000fea0003800200 */
.L_x_683:
[----:B-1----:R-:W-:Y:S01]  /*a1e0*/  IMAD.WIDE.U32 R86, R0, -0x326172a9, RZ ;  /* 0xcd9e8d5700567825 */ /* 0x002fe200078e00ff */
[----:B------:R-:W-:Y:S02]  /*a1f0*/  LOP3.LUT R10, R7, UR7, R13, 0x96, !PT ;  /* 0x00000007070a7c12 */ /* 0x000fe4000f8e960d */
[----:B------:R-:W-:Y:S02]  /*a200*/  MOV R85, UR7 ;  /* 0x0000000700557c02 */ /* 0x000fe40008000f00 */
        /* <DEDUP_REMOVED lines=23> */
[----:B------:R-:W-:Y:S01]  /*a380*/  IMAD.U32 R11, RZ, RZ, UR6 ;  /* 0x00000006ff0b7e24 */ /* 0x000fe2000f8e00ff */
[----:B------:R-:W-:Y:S01]  /*a390*/  LOP3.LUT R85, R85, R12, R15, 0x96, !PT ;  /* 0x0000000c55557212 */ /* 0x000fe200078e960f */
[----:B------:R-:W-:-:S03]  /*a3a0*/  IMAD.WIDE.U32 R12, R13, -0x2daee0ad, RZ ;  /* 0xd2511f530d0c7825 */ /* 0x000fc600078e00ff */
[----:B------:R-:W-:Y:S01]  /*a3b0*/  IADD3 R11, PT, PT, R11, -0x4ab325aa, RZ ;  /* 0xb54cda560b0b7810 */ /* 0x000fe20007ffe0ff */
        /* <DEDUP_REMOVED lines=10> */
[----:B------:R-:W-:Y:S01]  /*a460*/  HFMA2 R14, -RZ, RZ, 0, 0 ;  /* 0x00000000ff0e7431 */ /* 0x000fe200000001ff */
[----:B------:R-:W-:Y:S01]  /*a470*/  LOP3.LUT R10, R23, R10, R13, 0x96, !PT ;  /* 0x0000000a170a7212 */ /* 0x000fe200078e960d */
[----:B------:R-:W-:-:S04]  /*a480*/  IMAD.WIDE.U32 R110, R110, -0x326172a9, RZ ;  /* 0xcd9e8d576e6e7825 */ /* 0x000fc800078e00ff */
[----:B------:R-:W-:Y:S01]  /*a490*/  IMAD.WIDE.U32 R10, R10, -0x2daee0ad, RZ ;  /* 0xd2511f530a0a7825 */ /* 0x000fe200078e00ff */
[----:B------:R-:W-:-:S04]  /*a4a0*/  LOP3.LUT R101, R12, UR13, R111, 0x96, !PT ;  /* 0x0000000d0c657c12 */ /* 0x000fc8000f8e966f */
[----:B------:R-:W-:Y:S01]  /*a4b0*/  LOP3.LUT R100, R18, R100, R11, 0x96, !PT ;  /* 0x0000006412647212 */ /* 0x000fe200078e960b */
[----:B------:R-:W-:Y:S02]  /*a4c0*/  IMAD.MOV.U32 R11, RZ, RZ, R94 ;  /* 0x000000ffff0b7224 */ /* 0x000fe400078e005e */
[----:B------:R-:W-:-:S07]  /*a4d0*/  IMAD.MOV.U32 R94, RZ, RZ, R10 ;  /* 0x000000ffff5e7224 */ /* 0x000fce00078e000a */
.L_x_681:
[----:B------:R-:W-:Y:S05]  /*a4e0*/  BSYNC.RECONVERGENT B0 ;  /* 0x0000000000007941 */ /* 0x000fea0003800200 */
.L_x_680:
        /* <DEDUP_REMOVED lines=21> */
.L_x_687:
        /* <DEDUP_REMOVED lines=13> */
.L_x_689:
[----:B------:R-:W-:Y:S05]  /*a710*/  BSYNC.RECONVERGENT B1 ;  /* 0x0000000000017941 */ /* 0x000fea0003800200 */
.L_x_688:
[----:B-1----:R-:W-:Y:S01]  /*a720*/  IMAD.WIDE.U32 R86, R0, -0x326172a9, RZ ;  /* 0xcd9e8d5700567825 */ /* 0x002fe200078e00ff */
[----:B------:R-:W-:-:S03]  /*a730*/  LOP3.LUT R10, R7, UR7, R13, 0x96, !PT ;  /* 0x00000007070a7c12 */ /* 0x000fc6000f8e960d */
[----:B------:R-:W-:Y:S01]  /*a740*/  IMAD.U32 R85, RZ, RZ, UR7 ;  /* 0x00000007ff557e24 */ /* 0x000fe2000f8e00ff */
[----:B------:R-:W-:Y:S01]  /*a750*/  LOP3.LUT R14, R6, UR6, R87, 0x96, !PT ;  /* 0x00000006060e7c12 */ /* 0x000fe2000f8e9657 */
        /* <DEDUP_REMOVED lines=39> */
[----:B------:R-:W-:Y:S02]  /*a9d0*/  LOP3.LUT R101, R12, UR13, R111, 0x96, !PT ;  /* 0x0000000d0c657c12 */ /* 0x000fe4000f8e966f */
[----:B------:R-:W-:Y:S01]  /*a9e0*/  MOV R12, R94 ;  /* 0x0000005e000c7202 */ /* 0x000fe20000000f00 */
[----:B------:R-:W-:Y:S01]  /*a9f0*/  IMAD.MOV.U32 R94, RZ, RZ, R10 ;  /* 0x000000ffff5e7224 */ /* 0x000fe200078e000a */
[----:B------:R-:W-:Y:S01]  /*aa00*/  LOP3.LUT R100, R18, R100, R11, 0x96, !PT ;  /* 0x0000006412647212 */ /* 0x000fe200078e960b */
[----:B------:R-:W-:-:S07]  /*aa10*/  IMAD.MOV.U32 R13, RZ, RZ, RZ ;  /* 0x000000ffff0d7224 */ /* 0x000fce00078e00ff */
.L_x_686:
[----:B------:R-:W-:Y:S05]  /*aa20*/  BSYNC.RECONVERGENT B0 ;  /* 0x0000000000007941 */ /* 0x000fea0003800200 */
.L_x_685:
[----:B------:R-:W-:Y:S01]  /*aa30*/  I2FP.F32.U32 R10, R12 ;  /* 0x0000000c000a7245 */ /* 0x000fe20000201000 */
[----:B------:R-:W-:Y:S01]  /*aa40*/  BSSY.RECONVERGENT B0, `(.L_x_690) ;  /* 0x0000058000007945 */ /* 0x000fe20003800200 */
[----:B------:R-:W-:Y:S01]  /*aa50*/  PRMT R11, R36, 0x7632, R11 ;  /* 0x00007632240b7816 */ /* 0x000fe2000000000b */
[----:B------:R-:W-:Y:S01]  /*aa60*/  HFMA2 R14, -RZ, RZ, 0, 1.1920928955078125e-07 ;  /* 0x00000002ff0e7431 */ /* 0x000fe200000001ff */
[----:B------:R-:W-:Y:S01]  /*aa70*/  ISETP.NE.AND P3, PT, R13, 0x1, PT ;  /* 0x000000010d00780c */ /* 0x000fe20003f65270 */
[----:B------:R-:W-:Y:S01]  /*aa80*/  FFMA.FTZ R10, R10, R121, 1.1641532182693481445e-10 ;  /* 0x2f0000000a0a7423 */ /* 0x000fe20000010079 */
[----:B------:R-:W-:-:S04]  /*aa90*/  SHF.L.U32 R11, R11, 0x10, RZ ;  /* 0x000000100b0b7819 */ /* 0x000fc800000006ff */
[----:B------:R-:W-:Y:S01]  /*aaa0*/  FSETP.GTU.FTZ.AND P2, PT, R10, R31, PT ;  /* 0x0000001f0a00720b */ /* 0x000fe20003f5c000 */
[----:B------:R-:W-:Y:S01]  /*aab0*/  FMUL.FTZ R11, R11, R30 ;  /* 0x0000001e0b0b7220 */ /* 0x000fe20000410000 */
[----:B------:R-:W-:-:S04]  /*aac0*/  @P1 PRMT R10, R32, 0x7632, R10 ;  /* 0x00007632200a1816 */ /* 0x000fc8000000000a */
[----:B------:R-:W-:Y:S01]  /*aad0*/  FSEL R11, R11, RZ, !P2 ;  /* 0x000000ff0b0b7208 */ /* 0x000fe20005000000 */
[----:B------:R-:W-:Y:S01]  /*aae0*/  @P1 IMAD.U32 R85, R10, 0x10000, RZ ;  /* 0x000100000a551824 */ /* 0x000fe200078e00ff */
[----:B------:R-:W-:-:S03]  /*aaf0*/  SEL R10, RZ, 0x1, P2 ;  /* 0x00000001ff0a7807 */ /* 0x000fc60001000000 */
[----:B------:R-:W-:Y:S01]  /*ab00*/  FADD.FTZ R16, R16, R11 ;  /* 0x0000000b10107221 */ /* 0x000fe20000010000 */
[----:B------:R-:W-:-:S03]  /*ab10*/  IMAD.MOV.U32 R11, RZ, RZ, R110 ;  /* 0x000000ffff0b7224 */ /* 0x000fc600078e006e */
        /* <DEDUP_REMOVED lines=12> */
.L_x_692:
        /* <DEDUP_REMOVED lines=13> */
.L_x_694:
[----:B------:R-:W-:Y:S05]  /*acb0*/  BSYNC.RECONVERGENT B1 ;  /* 0x0000000000017941 */ /* 0x000fea0003800200 */
.L_x_693:
[----:B------:R-:W-:Y:S01]  /*acc0*/  IMAD.WIDE.U32 R88, R0, -0x326172a9, RZ ;  /* 0xcd9e8d5700587825 */ /* 0x000fe200078e00ff */
[----:B------:R-:W-:-:S03]  /*acd0*/  LOP3.LUT R12, R7, UR7, R15, 0x96, !PT ;  /* 0x00000007070c7c12 */ /* 0x000fc6000f8e960f */
[----:B------:R-:W-:Y:S01]  /*ace0*/  IMAD.U32 R11, RZ, RZ, UR6 ;  /* 0x00000006ff0b7e24 */ /* 0x000fe2000f8e00ff */
[----:B-1----:R-:W-:Y:S01]  /*acf0*/  LOP3.LUT R86, R6, UR6, R89, 0x96, !PT ;  /* 0x0000000606567c12 */ /* 0x002fe2000f8e9659 */
        /* <DEDUP_REMOVED lines=19> */
[----:B------:R-:W-:-:S04]  /*ae30*/  IMAD.WIDE.U32 R86, R11, -0x2daee0ad, RZ ;  /* 0xd2511f530b567825 */ /* 0x000fc800078e00ff */
[----:B------:R-:W-:Y:S01]  /*ae40*/  VIADD R11, R15, 0xa9066899 ;  /* 0xa90668990f0b7836 */ /* 0x000fe20000000000 */
[----:B------:R-:W-:Y:S01]  /*ae50*/  LOP3.LUT R15, R27, R88, R13, 0x96, !PT ;  /* 0x000000581b0f7212 */ /* 0x000fe200078e960d */
[----:B------:R-:W-:-:S03]  /*ae60*/  IMAD.U32 R13, RZ, RZ, UR6 ;  /* 0x00000006ff0d7e24 */ /* 0x000fc6000f8e00ff */
[----:B------:R-:W-:Y:S01]  /*ae70*/  LOP3.LUT R11, R11, R14, R87, 0x96, !PT ;  /* 0x0000000e0b0b7212 */ /* 0x000fe200078e9657 */
[----:B------:R-:W-:-:S04]  /*ae80*/  IMAD.WIDE.U32 R14, R15, -0x2daee0ad, RZ ;  /* 0xd2511f530f0e7825 */ /* 0x000fc800078e00ff */
[----:B------:R-:W-:Y:S01]  /*ae90*/  IMAD.WIDE.U32 R88, R11, -0x326172a9, RZ ;  /* 0xcd9e8d570b587825 */ /* 0x000fe200078e00ff */
[----:B------:R-:W-:Y:S02]  /*aea0*/  IADD3 R11, PT, PT, R13, -0x4ab325aa, RZ ;  /* 0xb54cda560d0b7810 */ /* 0x000fe40007ffe0ff */
[----:B------:R-:W-:Y:S02]  /*aeb0*/  LOP3.LUT R13, R4, R86, R15, 0x96, !PT ;  /* 0x00000056040d7212 */ /* 0x000fe400078e960f */
[----:B------:R-:W-:-:S03]  /*aec0*/  LOP3.LUT R11, R11, R12, R89, 0x96, !PT ;  /* 0x0000000c0b0b7212 */ /* 0x000fc600078e9659 */
        /* <DEDUP_REMOVED lines=12> */
[----:B------:R-:W-:Y:S02]  /*af90*/  HFMA2 R14, -RZ, RZ, 0, 0 ;  /* 0x00000000ff0e7431 */ /* 0x000fe400000001ff */
[----:B------:R-:W-:Y:S01]  /*afa0*/  IMAD.MOV.U32 R94, RZ, RZ, R12 ;  /* 0x000000ffff5e7224 */ /* 0x000fe200078e000c */
[----:B------:R-:W-:-:S07]  /*afb0*/  LOP3.LUT R100, R18, R100, R13, 0x96, !PT ;  /* 0x0000006412647212 */ /* 0x000fce00078e960d */
.L_x_691:
[----:B------:R-:W-:Y:S05]  /*afc0*/  BSYNC.RECONVERGENT B0 ;  /* 0x0000000000007941 */ /* 0x000fea0003800200 */
.L_x_690:
        /* <DEDUP_REMOVED lines=22> */
.L_x_697:
        /* <DEDUP_REMOVED lines=13> */
.L_x_699:
[----:B------:R-:W-:Y:S05]  /*b200*/  BSYNC.RECONVERGENT B1 ;  /* 0x0000000000017941 */ /* 0x000fea0003800200 */
.L_x_698:
[----:B------:R-:W-:Y:S01]  /*b210*/  IMAD.WIDE.U32 R88, R0, -0x326172a9, RZ ;  /* 0xcd9e8d5700587825 */ /* 0x000fe200078e00ff */
[----:B------:R-:W-:-:S04]  /*b220*/  LOP3.LUT R12, R7, UR7, R15, 0x96, !PT ;  /* 0x00000007070c7c12 */ /* 0x000fc8000f8e960f */
[----:B-1----:R-:W-:Y:S01]  /*b230*/  LOP3.LUT R86, R6, UR6, R89, 0x96, !PT ;  /* 0x0000000606567c12 */ /* 0x002fe2000f8e9659 */
        /* <DEDUP_REMOVED lines=45> */
.L_x_696:
[----:B------:R-:W-:Y:S05]  /*b510*/  BSYNC.RECONVERGENT B0 ;  /* 0x0000000000007941 */ /* 0x000fea0003800200 */
.L_x_695:
[----:B------:R-:W-:Y:S01]  /*b520*/  I2FP.F32.U32 R12, R13 ;  /* 0x0000000d000c7245 */ /* 0x000fe20000201000 */
[----:B-1----:R-:W-:Y:S01]  /*b530*/  @P1 IMAD.U32 R86, R33, 0x10000, RZ ;  /* 0x0001000021561824 */ /* 0x002fe200078e00ff */
        /* <DEDUP_REMOVED lines=23> */
.L_x_702:
        /* <DEDUP_REMOVED lines=13> */
.L_x_704:
[----:B------:R-:W-:Y:S05]  /*b780*/  BSYNC.RECONVERGENT B1 ;  /* 0x0000000000017941 */ /* 0x000fea0003800200 */
.L_x_703:
[----:B------:R-:W-:Y:S01]  /*b790*/  IMAD.WIDE.U32 R98, R0, -0x326172a9, RZ ;  /* 0xcd9e8d5700627825 */ /* 0x000fe200078e00ff */
        /* <DEDUP_REMOVED lines=43> */
[----:B------:R-:W-:Y:S01]  /*ba50*/  HFMA2 R14, -RZ, RZ, 0, 0 ;  /* 0x00000000ff0e7431 */ /* 0x000fe200000001ff */
[----:B------:R-:W-:Y:S01]  /*ba60*/  LOP3.LUT R100, R18, R100, R13, 0x96, !PT ;  /* 0x0000006412647212 */ /* 0x000fe200078e960d */
[----:B------:R-:W-:Y:S02]  /*ba70*/  IMAD.MOV.U32 R13, RZ, RZ, R94 ;  /* 0x000000ffff0d7224 */ /* 0x000fe400078e005e */
[----:B------:R-:W-:-:S07]  /*ba80*/  IMAD.MOV.U32 R94, RZ, RZ, R12 ;  /* 0x000000ffff5e7224 */ /* 0x000fce00078e000c */
.L_x_701:
[----:B------:R-:W-:Y:S05]  /*ba90*/  BSYNC.RECONVERGENT B0 ;  /* 0x0000000000007941 */ /* 0x000fea0003800200 */
.L_x_700:
        /* <DEDUP_REMOVED lines=21> */
.L_x_707:
        /* <DEDUP_REMOVED lines=13> */
.L_x_709:
[----:B------:R-:W-:Y:S05]  /*bcc0*/  BSYNC.RECONVERGENT B1 ;  /* 0x0000000000017941 */ /* 0x000fea0003800200 */
.L_x_708:
[----:B------:R-:W-:Y:S01]  /*bcd0*/  IMAD.WIDE.U32 R98, R0, -0x326172a9, RZ ;  /* 0xcd9e8d5700627825 */ /* 0x000fe200078e00ff */
        /* <DEDUP_REMOVED lines=47> */
.L_x_706:
[----:B------:R-:W-:Y:S05]  /*bfd0*/  BSYNC.RECONVERGENT B0 ;  /* 0x0000000000007941 */ /* 0x000fea0003800200 */
.L_x_705:
        /* <DEDUP_REMOVED lines=8> */
[----:B------:R-:W-:-:S04]  /*c060*/  @P1 PRMT R12, R33, 0x7632, R12 ;  /* 0x00007632210c1816 */ /* 0x000fc8000000000c */
[----:B------:R-:W-:Y:S01]  /*c070*/  FSEL R14, R13, RZ, !P2 ;  /* 0x000000ff0d0e7208 */ /* 0x000fe20005000000 */
[----:B------:R-:W-:Y:S02]  /*c080*/  @P1 IMAD.U32 R12, R12, 0x10000, RZ ;  /* 0x000100000c0c1824 */ /* 0x000fe400078e00ff */
[----:B------:R-:W-:Y:S02]  /*c090*/  IMAD.MOV.U32 R13, RZ, RZ, R110 ;  /* 0x000000ffff0d7224 */ /* 0x000fe400078e006e */
[----:B------:R-:W-:-:S04]  /*c0a0*/  FADD.FTZ R73, R73, R14 ;  /* 0x0000000e49497221 */ /* 0x000fc80000010000 */
[----:B------:R-:W-:Y:S01]  /*c0b0*/  @P1 FADD.FTZ R87, R73, R12 ;  /* 0x0000000c49571221 */ /* 0x000fe20000010000 */
[----:B------:R-:W-:Y:S01]  /*c0c0*/  SEL R12, RZ, 0x1, P2 ;  /* 0x00000001ff0c7807 */ /* 0x000fe20001000000 */
[----:B------:R-:W-:Y:S01]  /*c0d0*/  @!P1 IMAD.MOV.U32 R87, RZ, RZ, R73 ;  /* 0x000000ffff579224 */ /* 0x000fe200078e0049 */
[----:B------:R-:W-:-:S04]  /*c0e0*/  ISETP.NE.AND P2, PT, R15, 0x1, PT ;  /* 0x000000010f00780c */ /* 0x000fc80003f45270 */
[----:B------:R-:W-:-:S09]  /*c0f0*/  F2FP.BF16.F32.PACK_AB R73, RZ, R87 ;  /* 0x00000057ff49723e */ /* 0x000fd200000010ff */
        /* <DEDUP_REMOVED lines=9> */
.L_x_712:
        /* <DEDUP_REMOVED lines=13> */
.L_x_714:
[----:B------:R-:W-:Y:S05]  /*c260*/  BSYNC.RECONVERGENT B1 ;  /* 0x0000000000017941 */ /* 0x000fea0003800200 */
.L_x_713:
        /* <DEDUP_REMOVED lines=48> */
.L_x_711:
[----:B------:R-:W-:Y:S05]  /*c570*/  BSYNC.RECONVERGENT B0 ;  /* 0x0000000000007941 */ /* 0x000fea0003800200 */
.L_x_710:
        /* <DEDUP_REMOVED lines=21> */
.L_x_717:
        /* <DEDUP_REMOVED lines=13> */
.L_x_719:
[----:B------:R-:W-:Y:S05]  /*c7a0*/  BSYNC.RECONVERGENT B1 ;  /* 0x0000000000017941 */ /* 0x000fea0003800200 */
.L_x_718:
[----:B------:R-:W-:Y:S01]  /*c7b0*/  IMAD.WIDE.U32 R100, R0, -0x326172a9, RZ ;  /* 0xcd9e8d5700647825 */ /* 0x000fe200078e00ff */
[----:B------:R-:W-:-:S03]  /*c7c0*/  LOP3.LUT R14, R7, UR7, R99, 0x96, !PT ;  /* 0x00000007070e7c12 */ /* 0x000fc6000f8e9663 */
        /* <DEDUP_REMOVED lines=44> */
[----:B------:R-:W-:Y:S01]  /*ca90*/  MOV R15, R94 ;  /* 0x0000005e000f7202 */ /* 0x000fe20000000f00 */
[----:B------:R-:W-:-:S07]  /*caa0*/  IMAD.MOV.U32 R94, RZ, RZ, R14 ;  /* 0x000000ffff5e7224 */ /* 0x000fce00078e000e */
.L_x_716:
[----:B------:R-:W-:Y:S05]  /*cab0*/  BSYNC.RECONVERGENT B0 ;  /* 0x0000000000007941 */ /* 0x000fea0003800200 */
.L_x_715:
        /* <DEDUP_REMOVED lines=8> */
[----:B------:R-:W-:Y:S01]  /*cb40*/  FSEL R74, R15, RZ, !P3 ;  /* 0x000000ff0f4a7208 */ /* 0x000fe20005800000 */
[----:B------:R-:W-:Y:S01]  /*cb50*/  IMAD.MOV.U32 R15, RZ, RZ, R110 ;  /* 0x000000ffff0f7224 */ /* 0x000fe200078e006e */
[----:B------:R-:W-:Y:S02]  /*cb60*/  SEL R14, RZ, 0x1, P3 ;  /* 0x00000001ff0e7807 */ /* 0x000fe40001800000 */
[----:B------:R-:W-:Y:S01]  /*cb70*/  ISETP.NE.AND P3, PT, R90, 0x1, PT ;  /* 0x000000015a00780c */ /* 0x000fe20003f65270 */
[----:B------:R-:W-:-:S04]  /*cb80*/  FADD.FTZ R13, R13, R74 ;  /* 0x0000004a0d0d7221 */ /* 0x000fc80000010000 */
        /* <DEDUP_REMOVED lines=13> */
.L_x_722:
[----:B------:R-:W-:Y:S01]  /*cc60*/  IADD3 R5, PT, PT, R5, 0x1, RZ ;  /* 0x0000000105057810 */ /* 0x000fe20007ffe0ff */
[----:B------:R-:W-:Y:S03]  /*cc70*/  BSSY.RECONVERGENT B1, `(.L_x_723) ;  /* 0x000000b000017945 */ /* 0x000fe60003800200 */
[----:B------:R-:W-:-:S13]  /*cc80*/  ISETP.NE.AND P3, PT, R5, RZ, PT ;  /* 0x000000ff0500720c */ /* 0x000fda0003f65270 */
        /* <DEDUP_REMOVED lines=9> */
.L_x_724:
[----:B------:R-:W-:Y:S05]  /*cd20*/  BSYNC.RECONVERGENT B1 ;  /* 0x0000000000017941 */ /* 0x000fea0003800200 */
.L_x_723:
[----:B------:R-:W-:-:S04]  /*cd30*/  IMAD.WIDE.U32 R98, R0, -0x326172a9, RZ ;  /* 0xcd9e8d5700627825 */ /* 0x000fc800078e00ff */
[----:B------:R-:W-:Y:S02]  /*cd40*/  HFMA2 R92, -RZ, RZ, 0, 0 ;  /* 0x00000000ff5c7431 */ /* 0x000fe400000001ff */
[----:B------:R-:W-:Y:S01]  /*cd50*/  IMAD.WIDE.U32 R100, R5, -0x2daee0ad, RZ ;  /* 0xd2511f5305647825 */ /* 0x000fe200078e00ff */
[----:B------:R-:W-:-:S04]  /*cd60*/  LOP3.LUT R14, R6, UR6, R99, 0x96, !PT ;  /* 0x00000006060e7c12 */ /* 0x000fc8000f8e9663 */
[----:B------:R-:W-:Y:S01]  /*cd70*/  LOP3.LUT R101, R7, UR7, R101, 0x96, !PT ;  /* 0x0000000707657c12 */ /* 0x000fe2000f8e9665 */
[----:B------:R-:W-:-:S05]  /*cd80*/  IMAD.WIDE.U32 R14, R14, -0x2daee0ad, RZ ;  /* 0xd2511f530e0e7825 */ /* 0x000fca00078e00ff */
[----:B------:R-:W-:Y:S01]  /*cd90*/  LOP3.LUT R99, R21, R100, R15, 0x96, !PT ;  /* 0x0000006415637212 */ /* 0x000fe200078e960f */
        /* <DEDUP_REMOVED lines=8> */
[----:B------:R-:W-:-:S04]  /*ce20*/  IMAD.WIDE.U32 R100, R101, -0x326172a9, RZ ;  /* 0xcd9e8d5765647825 */ /* 0x000fc800078e00ff */
[----:B------:R-:W-:Y:S01]  /*ce30*/  IMAD.U32 R15, RZ, RZ, UR6 ;  /* 0x00000006ff0f7e24 */ /* 0x000fe2000f8e00ff */
[----:B------:R-:W-:Y:S01]  /*ce40*/  LOP3.LUT R101, R25, R98, R101, 0x96, !PT ;  /* 0x0000006219657212 */ /* 0x000fe200078e9665 */
[----:B------:R-:W-:-:S04]  /*ce50*/  IMAD.WIDE.U32 R98, R99, -0x326172a9, RZ ;  /* 0xcd9e8d5763627825 */ /* 0x000fc800078e00ff */
[----:B------:R-:W-:-:S05]  /*ce60*/  VIADD R15, R15, 0x78dde6e4 ;  /* 0x78dde6e40f0f7836 */ /* 0x000fca0000000000 */
[----:B------:R-:W-:Y:S01]  /*ce70*/  LOP3.LUT R15, R15, R100, R99, 0x96, !PT ;  /* 0x000000640f0f7212 */ /* 0x000fe200078e9663 */
[----:B------:R-:W-:Y:S01]  /*ce80*/  IMAD.WIDE.U32 R100, R101, -0x2daee0ad, RZ ;  /* 0xd2511f5365647825 */ /* 0x000fe200078e00ff */
[----:B------:R-:W-:-:S04]  /*ce90*/  MOV R99, UR7 ;  /* 0x0000000700637c02 */ /* 0x000fc80008000f00 */
[----:B------:R-:W-:Y:S01]  /*cea0*/  LOP3.LUT R101, R26, R14, R101, 0x96, !PT ;  /* 0x0000000e1a657212 */ /* 0x000fe200078e9665 */
[----:B------:R-:W-:Y:S02]  /*ceb0*/  VIADD R99, R99, 0xa9066899 ;  /* 0xa906689963637836 */ /* 0x000fe40000000000 */
[----:B------:R-:W-:-:S05]  /*cec0*/  IMAD.WIDE.U32 R14, R15, -0x2daee0ad, RZ ;  /* 0xd2511f530f0e7825 */ /* 0x000fca00078e00ff */
[----:B------:R-:W-:Y:S01]  /*ced0*/  LOP3.LUT R99, R99, R100, R15, 0x96, !PT ;  /* 0x0000006463637212 */ /* 0x000fe200078e960f */
[----:B------:R-:W-:-:S04]  /*cee0*/  IMAD.WIDE.U32 R100, R101, -0x326172a9, RZ ;  /* 0xcd9e8d5765647825 */ /* 0x000fc800078e00ff */
[----:B------:R-:W-:Y:S01]  /*cef0*/  IMAD.U32 R15, RZ, RZ, UR6 ;  /* 0x00000006ff0f7e24 */ /* 0x000fe2000f8e00ff */
[----:B------:R-:W-:Y:S01]  /*cf00*/  LOP3.LUT R101, R27, R98, R101, 0x96, !PT ;  /* 0x000000621b657212 */ /* 0x000fe200078e9665 */
[----:B------:R-:W-:-:S03]  /*cf10*/  IMAD.WIDE.U32 R98, R99, -0x326172a9, RZ ;  /* 0xcd9e8d5763627825 */ /* 0x000fc600078e00ff */
[----:B------:R-:W-:-:S04]  /*cf20*/  IADD3 R15, PT, PT, R15, -0x4ab325aa, RZ ;  /* 0xb54cda560f0f7810 */ /* 0x000fc80007ffe0ff */
[----:B------:R-:W-:Y:S01]  /*cf30*/  LOP3.LUT R102, R15, R100, R99, 0x96, !PT ;  /* 0x000000640f667212 */ /* 0x000fe200078e9663 */
[----:B------:R-:W-:-:S04]  /*cf40*/  IMAD.WIDE.U32 R100, R101, -0x2daee0ad, RZ ;  /* 0xd2511f5365647825 */ /* 0x000fc800078e00ff */
[----:B------:R-:W-:Y:S01]  /*cf50*/  IMAD.WIDE.U32 R102, R102, -0x2daee0ad, RZ ;  /* 0xd2511f5366667825 */ /* 0x000fe200078e00ff */
[----:B------:R-:W-:-:S05]  /*cf60*/  LOP3.LUT R14, R4, R14, R101, 0x96, !PT ;  /* 0x0000000e040e7212 */ /* 0x000fca00078e9665 */
[----:B------:R-:W-:-:S05]  /*cf70*/  IMAD.WIDE.U32 R14, R14, -0x326172a9, RZ ;  /* 0xcd9e8d570e0e7825 */ /* 0x000fca00078e00ff */
[----:B------:R-:W-:Y:S02]  /*cf80*/  LOP3.LUT R101, R28, R98, R15, 0x96, !PT ;  /* 0x000000621c657212 */ /* 0x000fe400078e960f */
[----:B------:R-:W-:-:S03]  /*cf90*/  LOP3.LUT R98, R19, R100, R103, 0x96, !PT ;  /* 0x0000006413627212 */ /* 0x000fc600078e9667 */
[----:B------:R-:W-:-:S04]  /*cfa0*/  IMAD.WIDE.U32 R100, R101, -0x2daee0ad, RZ ;  /* 0xd2511f5365647825 */ /* 0x000fc800078e00ff */
[----:B------:R-:W-:Y:S01]  /*cfb0*/  IMAD.WIDE.U32 R98, R98, -0x326172a9, RZ ;  /* 0xcd9e8d5762627825 */ /* 0x000fe200078e00ff */
[----:B------:R-:W-:-:S04]  /*cfc0*/  LOP3.LUT R110, R20, R102, R101, 0x96, !PT ;  /* 0x00000066146e7212 */ /* 0x000fc800078e9665 */
[----:B------:R-:W-:Y:S01]  /*cfd0*/  LOP3.LUT R14, R23, R14, R99, 0x96, !PT ;  /* 0x0000000e170e7212 */ /* 0x000fe200078e9663 */
[----:B------:R-:W-:-:S04]  /*cfe0*/  IMAD.WIDE.U32 R110, R110, -0x326172a9, RZ ;  /* 0xcd9e8d576e6e7825 */ /* 0x000fc800078e00ff */
[----:B------:R-:W-:Y:S01]  /*cff0*/  IMAD.WIDE.U32 R14, R14, -0x2daee0ad, RZ ;  /* 0xd2511f530e0e7825 */ /* 0x000fe200078e00ff */
[----:B------:R-:W-:-:S04]  /*d000*/  LOP3.LUT R101, R98, UR13, R111, 0x96, !PT ;  /* 0x0000000d62657c12 */ /* 0x000fc8000f8e966f */
[----:B------:R-:W-:Y:S01]  /*d010*/  LOP3.LUT R100, R18, R100, R15, 0x96, !PT ;  /* 0x0000006412647212 */ /* 0x000fe200078e960f */
[----:B------:R-:W-:Y:S02]  /*d020*/  IMAD.MOV.U32 R15, RZ, RZ, R94 ;  /* 0x000000ffff0f7224 */ /* 0x000fe400078e005e */
[----:B------:R-:W-:-:S07]  /*d030*/  IMAD.MOV.U32 R94, RZ, RZ, R14 ;  /* 0x000000ffff5e7224 */ /* 0x000fce00078e000e */
.L_x_721:
[----:B------:R-:W-:Y:S05]  /*d040*/  BSYNC.RECONVERGENT B0 ;  /* 0x0000000000007941 */ /* 0x000fea0003800200 */
.L_x_720:
        /* <DEDUP_REMOVED lines=20> */
.L_x_727:
[----:B------:R-:W-:Y:S01]  /*d190*/  VIADD R5, R5, 0x1 ;  /* 0x0000000105057836 */ /* 0x000fe20000000000 */
[----:B------:R-:W-:Y:S04]  /*d1a0*/  BSSY.RECONVERGENT B1, `(.L_x_728) ;  /* 0x000000b000017945 */ /* 0x000fe80003800200 */
        /* <DEDUP_REMOVED lines=10> */
.L_x_729:
[----:B------:R-:W-:Y:S05]  /*d250*/  BSYNC.RECONVERGENT B1 ;  /* 0x0000000000017941 */ /* 0x000fea0003800200 */
.L_x_728:
[----:B------:R-:W-:-:S04]  /*d260*/  IMAD.WIDE.U32 R98, R0, -0x326172a9, RZ ;  /* 0xcd9e8d5700627825 */ /* 0x000fc800078e00ff */
[----:B------:R-:W-:Y:S01]  /*d270*/  IMAD.WIDE.U32 R100, R5, -0x2daee0ad, RZ ;  /* 0xd2511f5305647825 */ /* 0x000fe200078e00ff */
[----:B------:R-:W-:-:S03]  /*d280*/  LOP3.LUT R14, R6, UR6, R99, 0x96, !PT ;  /* 0x00000006060e7c12 */ /* 0x000fc6000f8e9663 */
[----:B------:R-:W-:Y:S01]  /*d290*/  IMAD.MOV.U32 R90, RZ, RZ, RZ ;  /* 0x000000ffff5a7224 */ /* 0x000fe200078e00ff */
        /* <DEDUP_REMOVED lines=24> */
[----:B------:R-:W-:Y:S01]  /*d420*/  IMAD.U32 R15, RZ, RZ, UR6 ;  /* 0x00000006ff0f7e24 */ /* 0x000fe2000f8e00ff */
[----:B------:R-:W-:Y:S01]  /*d430*/  LOP3.LUT R101, R27, R98, R101, 0x96, !PT ;  /* 0x000000621b657212 */ /* 0x000fe200078e9665 */
[----:B------:R-:W-:-:S04]  /*d440*/  IMAD.WIDE.U32 R98, R99, -0x326172a9, RZ ;  /* 0xcd9e8d5763627825 */ /* 0x000fc800078e00ff */
[----:B------:R-:W-:-:S05]  /*d450*/  VIADD R15, R15, 0xb54cda56 ;  /* 0xb54cda560f0f7836 */ /* 0x000fca0000000000 */
        /* <DEDUP_REMOVED lines=17> */
.L_x_726:
[----:B------:R-:W-:Y:S05]  /*d570*/  BSYNC.RECONVERGENT B0 ;  /* 0x0000000000007941 */ /* 0x000fea0003800200 */
.L_x_725:
[----:B------:R-:W-:Y:S01]  /*d580*/  I2FP.F32.U32 R14, R15 ;  /* 0x0000000f000e7245 */ /* 0x000fe20000201000 */
[----:B------:R-:W-:Y:S01]  /*d590*/  BSSY.RECONVERGENT B0, `(.L_x_730) ;  /* 0x0000058000007945 */ /* 0x000fe20003800200 */
[----:B------:R-:W-:Y:S01]  /*d5a0*/  PRMT R15, R38, 0x7632, R15 ;  /* 0x00007632260f7816 */ /* 0x000fe2000000000f */
[----:B------:R-:W-:Y:S01]  /*d5b0*/  HFMA2 R99, -RZ, RZ, 0, 1.1920928955078125e-07 ;  /* 0x00000002ff637431 */ /* 0x000fe200000001ff */
[----:B------:R-:W-:Y:S01]  /*d5c0*/  @P1 PRMT R92, R34, 0x7632, R92 ;  /* 0x00007632225c1816 */ /* 0x000fe2000000005c */
[----:B------:R-:W-:Y:S01]  /*d5d0*/  FFMA.FTZ R14, R14, R121, 1.1641532182693481445e-10 ;  /* 0x2f0000000e0e7423 */ /* 0x000fe20000010079 */
[----:B------:R-:W-:-:S03]  /*d5e0*/  SHF.L.U32 R15, R15, 0x10, RZ ;  /* 0x000000100f0f7819 */ /* 0x000fc600000006ff */
[----:B------:R-:W-:Y:S01]  /*d5f0*/  @P1 IMAD.U32 R92, R92, 0x10000, RZ ;  /* 0x000100005c5c1824 */ /* 0x000fe200078e00ff */
[----:B------:R-:W-:Y:S01]  /*d600*/  FSETP.GTU.FTZ.AND P4, PT, R14, R31, PT ;  /* 0x0000001f0e00720b */ /* 0x000fe20003f9c000 */
[----:B------:R-:W-:-:S03]  /*d610*/  FMUL.FTZ R15, R15, R30 ;  /* 0x0000001e0f0f7220 */ /* 0x000fc60000410000 */
[----:B------:R-:W-:Y:S02]  /*d620*/  SEL R14, RZ, 0x1, P4 ;  /* 0x00000001ff0e7807 */ /* 0x000fe40002000000 */
[----:B------:R-:W-:Y:S02]  /*d630*/  FSEL R98, R15, RZ, !P4 ;  /* 0x000000ff0f627208 */ /* 0x000fe40006000000 */
        /* <DEDUP_REMOVED lines=15> */
.L_x_732:
        /* <DEDUP_REMOVED lines=13> */
.L_x_734:
[----:B------:R-:W-:Y:S05]  /*d800*/  BSYNC.RECONVERGENT B1 ;  /* 0x0000000000017941 */ /* 0x000fea0003800200 */
.L_x_733:
[----:B------:R-:W-:Y:S01]  /*d810*/  LOP3.LUT R102, R7, UR7, R105, 0x96, !PT ;  /* 0x0000000707667c12 */ /* 0x000fe2000f8e9669 */
[----:B------:R-:W-:Y:S01]  /*d820*/  IMAD.WIDE.U32 R100, R0, -0x326172a9, RZ ;  /* 0xcd9e8d5700647825 */ /* 0x000fe200078e00ff */
[----:B------:R-:W-:-:S03]  /*d830*/  MOV R99, UR7 ;  /* 0x0000000700637c02 */ /* 0x000fc60008000f00 */
[----:B------:R-:W-:Y:S01]  /*d840*/  IMAD.WIDE.U32 R102, R102, -0x326172a9, RZ ;  /* 0xcd9e8d5766667825 */ /* 0x000fe200078e00ff */
[----:B------:R-:W-:-:S03]  /*d850*/  LOP3.LUT R106, R6, UR6, R101, 0x96, !PT ;  /* 0x00000006066a7c12 */ /* 0x000fc6000f8e9665 */
[----:B------:R-:W-:Y:S01]  /*d860*/  IMAD.U32 R15, RZ, RZ, UR6 ;  /* 0x00000006ff0f7e24 */ /* 0x000fe2000f8e00ff */
        /* <DEDUP_REMOVED lines=22> */
[----:B------:R-:W-:-:S03]  /*d9d0*/  IMAD.WIDE.U32 R102, R103, -0x2daee0ad, RZ ;  /* 0xd2511f5367667825 */ /* 0x000fc600078e00ff */
[----:B------:R-:W-:Y:S02]  /*d9e0*/  IADD3 R15, PT, PT, R15, -0x4ab325aa, RZ ;  /* 0xb54cda560f0f7810 */ /* 0x000fe40007ffe0ff */
[----:B------:R-:W-:Y:S01]  /*d9f0*/  LOP3.LUT R105, R4, R100, R103, 0x96, !PT ;  /* 0x0000006404697212 */ /* 0x000fe200078e9667 */
[----:B------:R-:W-:-:S04]  /*da00*/  IMAD.WIDE.U32 R100, R99, -0x326172a9, RZ ;  /* 0xcd9e8d5763647825 */ /* 0x000fc800078e00ff */
[----:B------:R-:W-:Y:S01]  /*da10*/  HFMA2 R99, -RZ, RZ, 0, 0 ;  /* 0x00000000ff637431 */ /* 0x000fe200000001ff */
        /* <DEDUP_REMOVED lines=10> */
[----:B------:R-:W-:-:S05]  /*dac0*/  IMAD.WIDE.U32 R110, R110, -0x326172a9, RZ ;  /* 0xcd9e8d576e6e7825 */ /* 0x000fca00078e00ff */
[----:B------:R-:W-:Y:S01]  /*dad0*/  LOP3.LUT R101, R102, UR13, R111, 0x96, !PT ;  /* 0x0000000d66657c12 */ /* 0x000fe2000f8e966f */
[----:B------:R-:W-:-:S04]  /*dae0*/  IMAD.WIDE.U32 R102, R103, -0x2daee0ad, RZ ;  /* 0xd2511f5367667825 */ /* 0x000fc800078e00ff */
[----:B------:R-:W-:Y:S01]  /*daf0*/  IMAD.MOV.U32 R94, RZ, RZ, R102 ;  /* 0x000000ffff5e7224 */ /* 0x000fe200078e0066 */
[----:B------:R-:W-:-:S07]  /*db00*/  LOP3.LUT R100, R18, R100, R103, 0x96, !PT ;  /* 0x0000006412647212 */ /* 0x000fce00078e9667 */
.L_x_731:
[----:B------:R-:W-:Y:S05]  /*db10*/  BSYNC.RECONVERGENT B0 ;  /* 0x0000000000007941 */ /* 0x000fea0003800200 */
.L_x_730:
        /* <DEDUP_REMOVED lines=21> */
.L_x_737:
        /* <DEDUP_REMOVED lines=13> */
.L_x_739:
[----:B------:R-:W-:Y:S05]  /*dd40*/  BSYNC.RECONVERGENT B1 ;  /* 0x0000000000017941 */ /* 0x000fea0003800200 */
.L_x_738:
[----:B------:R-:W-:Y:S01]  /*dd50*/  LOP3.LUT R102, R7, UR7, R105, 0x96, !PT ;  /* 0x0000000707667c12 */ /* 0x000fe2000f8e9669 */
[----:B------:R-:W-:Y:S01]  /*dd60*/  IMAD.WIDE.U32 R100, R0, -0x326172a9, RZ ;  /* 0xcd9e8d5700647825 */ /* 0x000fe200078e00ff */
[----:B------:R-:W-:-:S03]  /*dd70*/  MOV R75, UR6 ;  /* 0x00000006004b7c02 */ /* 0x000fc60008000f00 */
[----:B------:R-:W-:Y:S01]  /*dd80*/  IMAD.WIDE.U32 R102, R102, -0x326172a9, RZ ;  /* 0xcd9e8d5766667825 */ /* 0x000fe200078e00ff */
[----:B------:R-:W-:-:S03]  /*dd90*/  LOP3.LUT R106, R6, UR6, R101, 0x96, !PT ;  /* 0x00000006066a7c12 */ /* 0x000fc6000f8e9665 */
[----:B------:R-:W-:Y:S01]  /*dda0*/  VIADD R75, R75, 0x78dde6e4 ;  /* 0x78dde6e44b4b7836 */ /* 0x000fe20000000000 */
        /* <DEDUP_REMOVED lines=23> */
[----:B------:R-:W-:Y:S01]  /*df20*/  VIADD R75, R75, 0xb54cda56 ;  /* 0xb54cda564b4b7836 */ /* 0x000fe20000000000 */
[----:B------:R-:W-:Y:S01]  /*df30*/  LOP3.LUT R105, R4, R100, R103, 0x96, !PT ;  /* 0x0000006404697212 */ /* 0x000fe200078e9667 */
[----:B------:R-:W-:-:S05]  /*df40*/  IMAD.WIDE.U32 R100, R99, -0x326172a9, RZ ;  /* 0xcd9e8d5763647825 */ /* 0x000fca00078e00ff */
[----:B------:R-:W-:Y:S01]  /*df50*/  LOP3.LUT R75, R75, R104, R101, 0x96, !PT ;  /* 0x000000684b4b7212 */ /* 0x000fe200078e9665 */
[----:B------:R-:W-:-:S04]  /*df60*/  IMAD.WIDE.U32 R104, R105, -0x326172a9, RZ ;  /* 0xcd9e8d5769687825 */ /* 0x000fc800078e00ff */
[----:B------:R-:W-:Y:S01]  /*df70*/  IMAD.WIDE.U32 R106, R75, -0x2daee0ad, RZ ;  /* 0xd2511f534b6a7825 */ /* 0x000fe200078e00ff */
[----:B------:R-:W-:Y:S02]  /*df80*/  LOP3.LUT R100, R28, R100, R105, 0x96, !PT ;  /* 0x000000641c647212 */ /* 0x000fe400078e9669 */
[----:B------:R-:W-:Y:S02]  /*df90*/  MOV R75, R94 ;  /* 0x0000005e004b7202 */ /* 0x000fe40000000f00 */
        /* <DEDUP_REMOVED lines=9> */
[----:B------:R-:W-:Y:S01]  /*e030*/  LOP3.LUT R100, R18, R100, R103, 0x96, !PT ;  /* 0x0000006412647212 */ /* 0x000fe200078e9667 */
[----:B------:R-:W-:-:S07]  /*e040*/  IMAD.MOV.U32 R102, RZ, RZ, RZ ;  /* 0x000000ffff667224 */ /* 0x000fce00078e00ff */
.L_x_736:
[----:B------:R-:W-:Y:S05]  /*e050*/  BSYNC.RECONVERGENT B0 ;  /* 0x0000000000007941 */ /* 0x000fea0003800200 */
.L_x_735:
[----:B------:R-:W-:Y:S01]  /*e060*/  I2FP.F32.U32 R90, R75 ;  /* 0x0000004b005a7245 */ /* 0x000fe20000201000 */
[----:B------:R-:W-:Y:S01]  /*e070*/  BSSY.RECONVERGENT B0, `(.L_x_740) ;  /* 0x0000058000007945 */ /* 0x000fe20003800200 */
[----:B------:R-:W-:Y:S01]  /*e080*/  SHF.L.U32 R75, R39, 0x10, RZ ;  /* 0x00000010274b7819 */ /* 0x000fe200000006ff */
[----:B------:R-:W-:Y:S02]  /*e090*/  HFMA2 R103, -RZ, RZ, 0, 1.1920928955078125e-07 ;  /* 0x00000002ff677431 */ /* 0x000fe400000001ff */
[----:B------:R-:W-:Y:S02]  /*e0a0*/  IMAD.MOV.U32 R99, RZ, RZ, R110 ;  /* 0x000000ffff637224 */ /* 0x000fe400078e006e */
[----:B------:R-:W-:Y:S01]  /*e0b0*/  FFMA.FTZ R90, R90, R121, 1.1641532182693481445e-10 ;  /* 0x2f0000005a5a7423 */ /* 0x000fe20000010079 */
[----:B------:R-:W-:-:S04]  /*e0c0*/  FMUL.FTZ R75, R75, R30 ;  /* 0x0000001e4b4b7220 */ /* 0x000fc80000410000 */
[----:B------:R-:W-:-:S04]  /*e0d0*/  FSETP.GTU.FTZ.AND P5, PT, R90, R31, PT ;  /* 0x0000001f5a00720b */ /* 0x000fc80003fbc000 */
[----:B------:R-:W-:Y:S02]  /*e0e0*/  FSEL R90, R75, RZ, !P5 ;  /* 0x000000ff4b5a7208 */ /* 0x000fe40006800000 */
[----:B------:R-:W-:Y:S02]  /*e0f0*/  SEL R75, RZ, 0x1, P5 ;  /* 0x00000001ff4b7807 */ /* 0x000fe40002800000 */
[----:B------:R-:W-:Y:S01]  /*e100*/  ISETP.NE.AND P5, PT, R102, 0x1, PT ;  /* 0x000000016600780c */ /* 0x000fe20003fa5270 */
[----:B------:R-:W-:Y:S01]  /*e110*/  FADD.FTZ R15, R15, R90 ;  /* 0x0000005a0f0f7221 */ /* 0x000fe20000010000 */
[----:B------:R-:W-:-:S04]  /*e120*/  @P1 IMAD.U32 R90, R35, 0x10000, RZ ;  /* 0x00010000235a1824 */ /* 0x000fc800078e00ff */
[--C-:B------:R-:W-:Y:S01]  /*e130*/  @P1 FADD.FTZ R90, R90, R15.reuse ;  /* 0x0000000f5a5a1221 */ /* 0x100fe20000010000 */
[--C-:B------:R-:W-:Y:S01]  /*e140*/  @!P1 IMAD.MOV.U32 R90, RZ, RZ, R15.reuse ;  /* 0x000000ffff5a9224 */ /* 0x100fe200078e000f */
[----:B------:R-:W-:-:S04]  /*e150*/  PRMT R15, R75, 0x7610, R15 ;  /* 0x000076104b0f7816 */ /* 0x000fc8000000000f */
        /* <DEDUP_REMOVED lines=10> */
.L_x_742:
        /* <DEDUP_REMOVED lines=13> */
.L_x_744:
[----:B------:R-:W-:Y:S05]  /*e2d0*/  BSYNC.RECONVERGENT B1 ;  /* 0x0000000000017941 */ /* 0x000fea0003800200 */
.L_x_743:
[----:B------:R-:W-:Y:S01]  /*e2e0*/  LOP3.LUT R100, R7, UR7, R105, 0x96, !PT ;  /* 0x0000000707647c12 */ /* 0x000fe2000f8e9669 */
[----:B------:R-:W-:-:S04]  /*e2f0*/  IMAD.WIDE.U32 R102, R0, -0x326172a9, RZ ;  /* 0xcd9e8d5700667825 */ /* 0x000fc800078e00ff */
        /* <DEDUP_REMOVED lines=21> */
[----:B------:R-:W-:Y:S01]  /*e450*/  IMAD.WIDE.U32 R102, R99, -0x2daee0ad, RZ ;  /* 0xd2511f5363667825 */ /* 0x000fe200078e00ff */
[----:B------:R-:W-:-:S03]  /*e460*/  MOV R105, UR7 ;  /* 0x0000000700697c02 */ /* 0x000fc60008000f00 */
[----:B------:R-:W-:Y:S02]  /*e470*/  IMAD.U32 R99, RZ, RZ, UR6 ;  /* 0x00000006ff637e24 */ /* 0x000fe4000f8e00ff */
[----:B------:R-:W-:-:S03]  /*e480*/  VIADD R105, R105, 0xa9066899 ;  /* 0xa906689969697836 */ /* 0x000fc60000000000 */
[----:B------:R-:W-:Y:S02]  /*e490*/  IADD3 R99, PT, PT, R99, -0x4ab325aa, RZ ;  /* 0xb54cda5663637810 */ /* 0x000fe40007ffe0ff */
        /* <DEDUP_REMOVED lines=14> */
[----:B------:R-:W-:Y:S01]  /*e580*/  IMAD.MOV.U32 R110, RZ, RZ, R102 ;  /* 0x000000ffff6e7224 */ /* 0x000fe200078e0066 */
[----:B------:R-:W-:Y:S01]  /*e590*/  LOP3.LUT R101, R104, UR13, R103, 0x96, !PT ;  /* 0x0000000d68657c12 */ /* 0x000fe2000f8e9667 */
[----:B------:R-:W-:-:S04]  /*e5a0*/  IMAD.WIDE.U32 R102, R99, -0x2daee0ad, RZ ;  /* 0xd2511f5363667825 */ /* 0x000fc800078e00ff */
[----:B------:R-:W-:Y:S01]  /*e5b0*/  IMAD.MOV.U32 R99, RZ, RZ, R94 ;  /* 0x000000ffff637224 */ /* 0x000fe200078e005e */
[----:B------:R-:W-:Y:S01]  /*e5c0*/  LOP3.LUT R100, R18, R100, R103, 0x96, !PT ;  /* 0x0000006412647212 */ /* 0x000fe200078e9667 */
[----:B------:R-:W-:Y:S01]  /*e5d0*/  IMAD.MOV.U32 R103, RZ, RZ, RZ ;  /* 0x000000ffff677224 */ /* 0x000fe200078e00ff */
[----:B------:R-:W-:-:S07]  /*e5e0*/  MOV R94, R102 ;  /* 0x00000066005e7202 */ /* 0x000fce0000000f00 */
.L_x_741:
[----:B------:R-:W-:Y:S05]  /*e5f0*/  BSYNC.RECONVERGENT B0 ;  /* 0x0000000000007941 */ /* 0x000fea0003800200 */
.L_x_740:
[----:B------:R-:W-:Y:S01]  /*e600*/  I2FP.F32.U32 R102, R99 ;  /* 0x0000006300667245 */ /* 0x000fe20000201000 */
[----:B------:R-:W-:Y:S01]  /*e610*/  IMAD.U32 R99, R92, 0x10000, RZ ;  /* 0x000100005c637824 */ /* 0x000fe200078e00ff */
[----:B------:R-:W-:Y:S01]  /*e620*/  ISETP.NE.AND P6, PT, R103, 0x1, PT ;  /* 0x000000016700780c */ /* 0x000fe20003fc5270 */
[----:B------:R-:W-:Y:S02]  /*e630*/  BSSY.RECONVERGENT B0, `(.L_x_745) ;  /* 0x0000052000007945 */ /* 0x000fe40003800200 */
[----:B------:R-:W-:Y:S01]  /*e640*/  FFMA.FTZ R102, R102, R121, 1.1641532182693481445e-10 ;  /* 0x2f00000066667423 */ /* 0x000fe20000010079 */
[----:B------:R-:W-:Y:S01]  /*e650*/  FMUL.FTZ R92, R99, R30 ;  /* 0x0000001e635c7220 */ /* 0x000fe20000410000 */
[----:B------:R-:W-:-:S03]  /*e660*/  IMAD.MOV.U32 R99, RZ, RZ, R110 ;  /* 0x000000ffff637224 */ /* 0x000fc600078e006e */
[----:B------:R-:W-:Y:S01]  /*e670*/  FSETP.GTU.FTZ.AND P5, PT, R102, R31, PT ;  /* 0x0000001f6600720b */ /* 0x000fe20003fbc000 */
[----:B------:R-:W-:-:S03]  /*e680*/  HFMA2 R102, -RZ, RZ, 0, 1.1920928955078125e-07 ;  /* 0x00000002ff667431 */ /* 0x000fc600000001ff */
        /* <DEDUP_REMOVED lines=11> */
.L_x_747:
        /* <DEDUP_REMOVED lines=8> */
[----:B------:R-:W-:Y:S01]  /*e7c0*/  @!P6 VIADD R0, R0, 0x1 ;  /* 0x000000010000e836 */ /* 0x000fe20000000000 */
[----:B------:R-:W-:Y:S02]  /*e7d0*/  @!P6 IADD3 R100, PT, PT, R7, 0x1, RZ ;  /* 0x000000010764e810 */ /* 0x000fe40007ffe0ff */
[----:B------:R-:W-:Y:S02]  /*e7e0*/  @!P6 MOV R6, RZ ;  /* 0x000000ff0006e202 */ /* 0x000fe40000000f00 */
[----:B------:R-:W-:-:S13]  /*e7f0*/  ISETP.NE.AND P0, PT, R0, RZ, !P6 ;  /* 0x000000ff0000720c */ /* 0x000fda0007705270 */
[----:B------:R-:W-:Y:S01]  /*e800*/  @P0 IMAD.MOV R100, RZ, RZ, R7 ;  /* 0x000000ffff640224 */ /* 0x000fe200078e0207 */
[----:B------:R-:W-:-:S03]  /*e810*/  ISETP.NE.AND P0, PT, R99, RZ, PT ;  /* 0x000000ff6300720c */ /* 0x000fc60003f05270 */
[----:B------:R-:W-:-:S10]  /*e820*/  @!P6 IMAD.MOV.U32 R7, RZ, RZ, R100 ;  /* 0x000000ffff07e224 */ /* 0x000fd400078e0064 */
.L_x_749:
[----:B------:R-:W-:Y:S05]  /*e830*/  BSYNC.RECONVERGENT B1 ;  /* 0x0000000000017941 */ /* 0x000fea0003800200 */
.L_x_748:
        /* <DEDUP_REMOVED lines=46> */
[----:B------:R-:W-:Y:S01]  /*eb20*/  MOV R94, R102 ;  /* 0x00000066005e7202 */ /* 0x000fe20000000f00 */
[----:B------:R-:W-:Y:S01]  /*eb30*/  IMAD.MOV.U32 R102, RZ, RZ, RZ ;  /* 0x000000ffff667224 */ /* 0x000fe200078e00ff */
[----:B------:R-:W-:-:S07]  /*eb40*/  LOP3.LUT R100, R18, R100, R103, 0x96, !PT ;  /* 0x0000006412647212 */ /* 0x000fce00078e9667 */
.L_x_746:
[----:B------:R-:W-:Y:S05]  /*eb50*/  BSYNC.RECONVERGENT B0 ;  /* 0x0000000000007941 */ /* 0x000fea0003800200 */
.L_x_745:
[----:B------:R-:W-:Y:S02]  /*eb60*/  I2FP.F32.U32 R104, R99 ;  /* 0x0000006300687245 */ /* 0x000fe40000201000 */
[----:B------:R-:W-:Y:S02]  /*eb70*/  PRMT R99, R39, 0x7632, R99 ;  /* 0x0000763227637816 */ /* 0x000fe40000000063 */
[----:B------:R-:W-:Y:S01]  /*eb80*/  PRMT R73, R16, 0x5410, R73 ;  /* 0x0000541010497816 */ /* 0x000fe20000000049 */
[----:B------:R-:W-:Y:S01]  /*eb90*/  FFMA.FTZ R104, R104, R121, 1.1641532182693481445e-10 ;  /* 0x2f00000068687423 */ /* 0x000fe20000010079 */
[----:B------:R-:W-:Y:S01]  /*eba0*/  PRMT R74, R74, 0x5410, R98 ;  /* 0x000054104a4a7816 */ /* 0x000fe20000000062 */
[----:B------:R-:W-:Y:S01]  /*ebb0*/  IMAD.U32 R99, R99, 0x10000, RZ ;  /* 0x0001000063637824 */ /* 0x000fe200078e00ff */
[----:B------:R-:W-:Y:S02]  /*ebc0*/  PRMT R72, R72, 0x5410, R97 ;  /* 0x0000541048487816 */ /* 0x000fe40000000061 */
[----:B------:R-:W-:Y:S01]  /*ebd0*/  FSETP.GTU.FTZ.AND P6, PT, R104, R31, PT ;  /* 0x0000001f6800720b */ /* 0x000fe20003fdc000 */
[----:B------:R-:W-:-:S05]  /*ebe0*/  FMUL.FTZ R99, R99, R30 ;  /* 0x0000001e63637220 */ /* 0x000fca0000410000 */
[----:B------:R-:W-:Y:S02]  /*ebf0*/  FSEL R103, R99, RZ, !P6 ;  /* 0x000000ff63677208 */ /* 0x000fe40007000000 */
[----:B------:R-:W-:-:S03]  /*ec00*/  SEL R99, RZ, 0x1, P6 ;  /* 0x00000001ff637807 */ /* 0x000fc60003000000 */
[----:B------:R-:W-:Y:S01]  /*ec10*/  FADD.FTZ R103, R92, R103 ;  /* 0x000000675c677221 */ /* 0x000fe20000010000 */
[----:B------:R-:W-:Y:S02]  /*ec20*/  @P1 PRMT R92, R35, 0x7632, R92 ;  /* 0x00007632235c1816 */ /* 0x000fe4000000005c */
[----:B------:R-:W-:Y:S02]  /*ec30*/  PRMT R16, R99, 0x7610, R16 ;  /* 0x0000761063107816 */ /* 0x000fe40000000010 */
[----:B------:R-:W-:-:S05]  /*ec40*/  @P1 SHF.L.U32 R92, R92, 0x10, RZ ;  /* 0x000000105c5c1819 */ /* 0x000fca00000006ff */
[----:B------:R-:W-:Y:S01]  /*ec50*/  @P1 FADD.FTZ R92, R103, R92 ;  /* 0x0000005c675c1221 */ /* 0x000fe20000010000 */
[----:B------:R-:W-:-:S05]  /*ec60*/  @!P1 IMAD.MOV.U32 R92, RZ, RZ, R103 ;  /* 0x000000ffff5c9224 */ /* 0x000fca00078e0067 */
[----:B------:R-:W-:-:S04]  /*ec70*/  F2FP.BF16.F32.PACK_AB R103, RZ, R92 ;  /* 0x0000005cff67723e */ /* 0x000fc800000010ff */
[----:B------:R-:W-:Y:S01]  /*ec80*/  PRMT R75, R75, 0x5410, R103 ;  /* 0x000054104b4b7816 */ /* 0x000fe20000000067 */
[----:B------:R-:W-:Y:S06]  /*ec90*/  BRA `(.L_x_750) ;  /* 0x0000002c00107947 */ /* 0x000fec0003800000 */
.L_x_669:
[----:B------:R-:W-:Y:S01]  /*eca0*/  ISETP.NE.AND P2, PT, R95, 0x1, PT ;  /* 0x000000015f00780c */ /* 0x000fe20003f45270 */
[----:B------:R-:W-:Y:S01]  /*ecb0*/  BSSY.RECONVERGENT B0, `(.L_x_751) ;  /* 0x000004c000007945 */ /* 0x000fe20003800200 */
[----:B-1----:R-:W-:Y:S01]  /*ecc0*/  IMAD.MOV.U32 R86, RZ, RZ, 0x2 ;  /* 0x00000002ff567424 */ /* 0x002fe200078e00ff */
        /* <DEDUP_REMOVED lines=13> */
.L_x_753:
        /* <DEDUP_REMOVED lines=13> */
.L_x_755:
[----:B------:R-:W-:Y:S05]  /*ee70*/  BSYNC.RECONVERGENT B1 ;  /* 0x0000000000017941 */ /* 0x000fea0003800200 */
.L_x_754:
[----:B0-----:R-:W-:Y:S01]  /*ee80*/  IMAD.WIDE.U32 R92, R0, -0x326172a9, RZ ;  /* 0xcd9e8d57005c7825 */ /* 0x001fe200078e00ff */
        /* <DEDUP_REMOVED lines=22> */
[----:B------:R-:W-:Y:S01]  /*eff0*/  IADD3 R85, PT, PT, R85, -0x56f99767, RZ ;  /* 0xa906689955557810 */ /* 0x000fe20007ffe0ff */
        /* <DEDUP_REMOVED lines=10> */
[----:B------:R-:W-:-:S03]  /*f0a0*/  MOV R85, R84 ;  /* 0x0000005400557202 */ /* 0x000fc60000000f00 */
        /* <DEDUP_REMOVED lines=11> */
[----:B------:R-:W-:-:S07]  /*f160*/  LOP3.LUT R100, R18, R100, R95, 0x96, !PT ;  /* 0x0000006412647212 */ /* 0x000fce00078e965f */
.L_x_752:
[----:B------:R-:W-:Y:S05]  /*f170*/  BSYNC.RECONVERGENT B0 ;  /* 0x0000000000007941 */ /* 0x000fea0003800200 */
.L_x_751:
[----:B------:R-:W-:Y:S01]  /*f180*/  I2FP.F32.U32 R84, R85 ;  /* 0x0000005500547245 */ /* 0x000fe20000201000 */
[----:B-----5:R-:W-:Y:S01]  /*f190*/  IMAD.U32 R85, R72, 0x10000, RZ ;  /* 0x0001000048557824 */ /* 0x020fe200078e00ff */
[----:B------:R-:W-:Y:S01]  /*f1a0*/  ISETP.NE.AND P3, PT, R86, 0x1, PT ;  /* 0x000000015600780c */ /* 0x000fe20003f65270 */
[----:B------:R-:W-:Y:S01]  /*f1b0*/  BSSY.RECONVERGENT B0, `(.L_x_756) ;  /* 0x0000054000007945 */ /* 0x000fe20003800200 */
[----:B------:R-:W-:Y:S01]  /*f1c0*/  @P1 SHF.L.U32 R87, R32, 0x10, RZ ;  /* 0x0000001020571819 */ /* 0x000fe200000006ff */
[----:B------:R-:W-:Y:S01]  /*f1d0*/  FFMA.FTZ R84, R84, R121, 1.1641532182693481445e-10 ;  /* 0x2f00000054547423 */ /* 0x000fe20000010079 */
[----:B------:R-:W-:Y:S01]  /*f1e0*/  FMUL.FTZ R85, R85, R30 ;  /* 0x0000001e55557220 */ /* 0x000fe20000410000 */
[----:B------:R-:W-:Y:S01]  /*f1f0*/  PRMT R72, R72, 0x7632, R72 ;  /* 0x0000763248487816 */ /* 0x000fe20000000048 */
[----:B0-----:R-:W-:Y:S02]  /*f200*/  IMAD.MOV.U32 R88, RZ, RZ, 0x2 ;  /* 0x00000002ff587424 */ /* 0x001fe400078e00ff */
        /* <DEDUP_REMOVED lines=16> */
.L_x_758:
[----:B------:R-:W-:Y:S01]  /*f310*/  VIADD R5, R5, 0x1 ;  /* 0x0000000105057836 */ /* 0x000fe20000000000 */
[----:B------:R-:W-:Y:S04]  /*f320*/  BSSY.RECONVERGENT B1, `(.L_x_759) ;  /* 0x000000b000017945 */ /* 0x000fe80003800200 */
        /* <DEDUP_REMOVED lines=10> */
.L_x_760:
[----:B------:R-:W-:Y:S05]  /*f3d0*/  BSYNC.RECONVERGENT B1 ;  /* 0x0000000000017941 */ /* 0x000fea0003800200 */
.L_x_759:
[----:B------:R-:W-:-:S04]  /*f3e0*/  IMAD.WIDE.U32 R88, R0, -0x326172a9, RZ ;  /* 0xcd9e8d5700587825 */ /* 0x000fc800078e00ff */
        /* <DEDUP_REMOVED lines=22> */
[----:B------:R-:W-:Y:S01]  /*f550*/  IMAD.WIDE.U32 R86, R85, -0x2daee0ad, RZ ;  /* 0xd2511f5355567825 */ /* 0x000fe200078e00ff */
[----:B------:R-:W-:-:S03]  /*f560*/  MOV R85, UR6 ;  /* 0x0000000600557c02 */ /* 0x000fc60008000f00 */
[----:B------:R-:W-:-:S04]  /*f570*/  IMAD.WIDE.U32 R90, R90, -0x326172a9, RZ ;  /* 0xcd9e8d575a5a7825 */ /* 0x000fc800078e00ff */
[----:B------:R-:W-:Y:S01]  /*f580*/  VIADD R89, R89, 0xa9066899 ;  /* 0xa906689959597836 */ /* 0x000fe20000000000 */
[----:B------:R-:W-:Y:S01]  /*f590*/  LOP3.LUT R88, R27, R88, R91, 0x96, !PT ;  /* 0x000000581b587212 */ /* 0x000fe200078e965b */
[----:B------:R-:W-:-:S03]  /*f5a0*/  VIADD R85, R85, 0xb54cda56 ;  /* 0xb54cda5655557836 */ /* 0x000fc60000000000 */
        /* <DEDUP_REMOVED lines=20> */
.L_x_757:
[----:B------:R-:W-:Y:S05]  /*f6f0*/  BSYNC.RECONVERGENT B0 ;  /* 0x0000000000007941 */ /* 0x000fea0003800200 */
.L_x_756:
        /* <DEDUP_REMOVED lines=8> */
[----:B------:R-:W-:Y:S01]  /*f780*/  @P1 SHF.L.U32 R72, R72, 0x10, RZ ;  /* 0x0000001048481819 */ /* 0x000fe200000006ff */
[----:B------:R-:W-:Y:S01]  /*f790*/  IMAD.MOV.U32 R87, RZ, RZ, R110 ;  /* 0x000000ffff577224 */ /* 0x000fe200078e006e */
[----:B------:R-:W-:-:S04]  /*f7a0*/  FSETP.GTU.FTZ.AND P2, PT, R86, R31, PT ;  /* 0x0000001f5600720b */ /* 0x000fc80003f5c000 */
        /* <DEDUP_REMOVED lines=14> */
.L_x_763:
        /* <DEDUP_REMOVED lines=12> */
.L_x_765:
[----:B------:R-:W-:Y:S05]  /*f950*/  BSYNC.RECONVERGENT B1 ;  /* 0x0000000000017941 */ /* 0x000fea0003800200 */
.L_x_764:
[----:B------:R-:W-:-:S04]  /*f960*/  IMAD.WIDE.U32 R88, R0, -0x326172a9, RZ ;  /* 0xcd9e8d5700587825 */ /* 0x000fc800078e00ff */
        /* <DEDUP_REMOVED lines=19> */
[----:B------:R-:W-:-:S03]  /*faa0*/  IMAD.WIDE.U32 R100, R100, -0x2daee0ad, RZ ;  /* 0xd2511f5364647825 */ /* 0x000fc600078e00ff */
[----:B------:R-:W-:Y:S01]  /*fab0*/  LOP3.LUT R87, R87, R98, R89, 0x96, !PT ;  /* 0x0000006257577212 */ /* 0x000fe200078e9659 */
[----:B------:R-:W-:Y:S01]  /*fac0*/  IMAD.U32 R89, RZ, RZ, UR7 ;  /* 0x00000007ff597e24 */ /* 0x000fe2000f8e00ff */
[----:B------:R-:W-:-:S03]  /*fad0*/  LOP3.LUT R98, R26, R86, R101, 0x96, !PT ;  /* 0x000000561a627212 */ /* 0x000fc600078e9665 */
[----:B------:R-:W-:Y:S02]  /*fae0*/  VIADD R89, R89, 0xa9066899 ;  /* 0xa906689959597836 */ /* 0x000fe40000000000 */
[----:B------:R-:W-:-:S04]  /*faf0*/  IMAD.WIDE.U32 R86, R87, -0x2daee0ad, RZ ;  /* 0xd2511f5357567825 */ /* 0x000fc800078e00ff */
[----:B------:R-:W-:Y:S01]  /*fb00*/  IMAD.WIDE.U32 R98, R98, -0x326172a9, RZ ;  /* 0xcd9e8d5762627825 */ /* 0x000fe200078e00ff */
[----:B------:R-:W-:Y:S02]  /*fb10*/  LOP3.LUT R100, R89, R100, R87, 0x96, !PT ;  /* 0x0000006459647212 */ /* 0x000fe400078e9657 */
[----:B------:R-:W-:Y:S02]  /*fb20*/  MOV R87, UR6 ;  /* 0x0000000600577c02 */ /* 0x000fe40008000f00 */
        /* <DEDUP_REMOVED lines=18> */
[----:B------:R-:W-:Y:S02]  /*fc50*/  LOP3.LUT R101, R88, UR13, R111, 0x96, !PT ;  /* 0x0000000d58657c12 */ /* 0x000fe4000f8e966f */
[----:B------:R-:W-:-:S07]  /*fc60*/  MOV R94, R86 ;  /* 0x00000056005e7202 */ /* 0x000fce0000000f00 */
.L_x_762:
[----:B------:R-:W-:Y:S05]  /*fc70*/  BSYNC.RECONVERGENT B0 ;  /* 0x0000000000007941 */ /* 0x000fea0003800200 */
.L_x_761:
        /* <DEDUP_REMOVED lines=25> */
.L_x_768:
        /* <DEDUP_REMOVED lines=13> */
.L_x_770:
[----:B------:R-:W-:Y:S05]  /*fee0*/  BSYNC.RECONVERGENT B1 ;  /* 0x0000000000017941 */ /* 0x000fea0003800200 */
.L_x_769:
[----:B------:R-:W-:Y:S01]  /*fef0*/  LOP3.LUT R100, R7, UR7, R103, 0x96, !PT ;  /* 0x0000000707647c12 */ /* 0x000fe2000f8e9667 */
[----:B------:R-:W-:-:S04]  /*ff00*/  IMAD.WIDE.U32 R88, R0, -0x326172a9, RZ ;  /* 0xcd9e8d5700587825 */ /* 0x000fc800078e00ff */
[----:B------:R-:W-:Y:S01]  /*ff10*/  IMAD.WIDE.U32 R100, R100, -0x326172a9, RZ ;  /* 0xcd9e8d5764647825 */ /* 0x000fe200078e00ff */
[----:B------:R-:W-:-:S03]  /*ff20*/  LOP3.LUT R104, R6, UR6, R89, 0x96, !PT ;  /* 0x0000000606687c12 */ /* 0x000fc6000f8e9659 */
[----:B------:R-:W-:Y:S01]  /*ff30*/  IMAD.U32 R87, RZ, RZ, UR6 ;  /* 0x00000006ff577e24 */ /* 0x000fe2000f8e00ff */
[----:B------:R-:W-:Y:S01]  /*ff40*/  LOP3.LUT R88, R22, R88, R101, 0x96, !PT ;  /* 0x0000005816587212 */ /* 0x000fe200078e9665 */
        /* <DEDUP_REMOVED lines=22> */
[----:B------:R-:W-:-:S04]  /*100b0*/  IMAD.WIDE.U32 R100, R101, -0x2daee0ad, RZ ;  /* 0xd2511f5365647825 */ /* 0x000fc800078e00ff */
[----:B------:R-:W-:Y:S01]  /*100c0*/  VIADD R87, R87, 0xb54cda56 ;  /* 0xb54cda5657577836 */ /* 0x000fe20000000000 */
[----:B------:R-:W-:Y:S01]  /*100d0*/  LOP3.LUT R88, R4, R88, R101, 0x96, !PT ;  /* 0x0000005804587212 */ /* 0x000fe200078e9665 */
[----:B------:R-:W-:-:S04]  /*100e0*/  IMAD.WIDE.U32 R104, R99, -0x326172a9, RZ ;  /* 0xcd9e8d5763687825 */ /* 0x000fc800078e00ff */
[----:B------:R-:W-:Y:S01]  /*100f0*/  IMAD.WIDE.U32 R88, R88, -0x326172a9, RZ ;  /* 0xcd9e8d5758587825 */ /* 0x000fe200078e00ff */
[----:B------:R-:W-:-:S03]  /*10100*/  LOP3.LUT R102, R87, R102, R105, 0x96, !PT ;  /* 0x0000006657667212 */ /* 0x000fc600078e9669 */
[----:B------:R-:W-:Y:S01]  /*10110*/  IMAD.MOV.U32 R87, RZ, RZ, R94 ;  /* 0x000000ffff577224 */ /* 0x000fe200078e005e */
[----:B------:R-:W-:Y:S01]  /*10120*/  LOP3.LUT R101, R28, R104, R89, 0x96, !PT ;  /* 0x000000681c657212 */ /* 0x000fe200078e9659 */
[----:B------:R-:W-:-:S04]  /*10130*/  IMAD.WIDE.U32 R102, R102, -0x2daee0ad, RZ ;  /* 0xd2511f5366667825 */ /* 0x000fc800078e00ff */
[----:B------:R-:W-:Y:S01]  /*10140*/  IMAD.MOV.U32 R99, RZ, RZ, RZ ;  /* 0x000000ffff637224 */ /* 0x000fe200078e00ff */
[----:B------:R-:W-:Y:S01]  /*10150*/  LOP3.LUT R103, R19, R100, R103, 0x96, !PT ;  /* 0x0000006413677212 */ /* 0x000fe200078e9667 */
[----:B------:R-:W-:-:S05]  /*10160*/  IMAD.WIDE.U32 R100, R101, -0x2daee0ad, RZ ;  /* 0xd2511f5365647825 */ /* 0x000fca00078e00ff */
[----:B------:R-:W-:Y:S01]  /*10170*/  LOP3.LUT R110, R20, R102, R101, 0x96, !PT ;  /* 0x00000066146e7212 */ /* 0x000fe200078e9665 */
[----:B------:R-:W-:-:S04]  /*10180*/  IMAD.WIDE.U32 R102, R103, -0x326172a9, RZ ;  /* 0xcd9e8d5767667825 */ /* 0x000fc800078e00ff */
[----:B------:R-:W-:Y:S01]  /*10190*/  IMAD.WIDE.U32 R110, R110, -0x326172a9, RZ ;  /* 0xcd9e8d576e6e7825 */ /* 0x000fe200078e00ff */
[----:B------:R-:W-:-:S04]  /*101a0*/  LOP3.LUT R88, R23, R88, R103, 0x96, !PT ;  /* 0x0000005817587212 */ /* 0x000fc800078e9667 */
[----:B------:R-:W-:Y:S01]  /*101b0*/  LOP3.LUT R101, R102, UR13, R111, 0x96, !PT ;  /* 0x0000000d66657c12 */ /* 0x000fe2000f8e966f */
[----:B------:R-:W-:-:S05]  /*101c0*/  IMAD.WIDE.U32 R88, R88, -0x2daee0ad, RZ ;  /* 0xd2511f5358587825 */ /* 0x000fca00078e00ff */
[----:B------:R-:W-:Y:S02]  /*101d0*/  LOP3.LUT R100, R18, R100, R89, 0x96, !PT ;  /* 0x0000006412647212 */ /* 0x000fe400078e9659 */
[----:B------:R-:W-:-:S07]  /*101e0*/  MOV R94, R88 ;  /* 0x00000058005e7202 */ /* 0x000fce0000000f00 */
.L_x_767:
[----:B------:R-:W-:Y:S05]  /*101f0*/  BSYNC.RECONVERGENT B0 ;  /* 0x0000000000007941 */ /* 0x000fea0003800200 */
.L_x_766:
[----:B------:R-:W-:Y:S01]  /*10200*/  I2FP.F32.U32 R88, R87 ;  /* 0x0000005700587245 */ /* 0x000fe20000201000 */
[----:B------:R-:W-:Y:S01]  /*10210*/  IMAD.U32 R73, R73, 0x10000, RZ ;  /* 0x0001000049497824 */ /* 0x000fe200078e00ff */
[----:B------:R-:W-:Y:S01]  /*10220*/  @P1 PRMT R87, R33, 0x7632, R87 ;  /* 0x0000763221571816 */ /* 0x000fe20000000057 */
[----:B------:R-:W-:Y:S01]  /*10230*/  BSSY.RECONVERGENT B0, `(.L_x_771) ;  /* 0x0000054000007945 */ /* 0x000fe20003800200 */
[----:B------:R-:W-:Y:S01]  /*10240*/  ISETP.NE.AND P2, PT, R99, 0x1, PT ;  /* 0x000000016300780c */ /* 0x000fe20003f45270 */
        /* <DEDUP_REMOVED lines=20> */
.L_x_773:
        /* <DEDUP_REMOVED lines=13> */
.L_x_775:
[----:B------:R-:W-:Y:S05]  /*10460*/  BSYNC.RECONVERGENT B1 ;  /* 0x0000000000017941 */ /* 0x000fea0003800200 */
.L_x_774:
        /* <DEDUP_REMOVED lines=10> */
[----:B------:R-:W-:Y:S01]  /*10510*/  IMAD.MOV.U32 R92, RZ, RZ, RZ ;  /* 0x000000ffff5c7224 */ /* 0x000fe200078e00ff */
        /* <DEDUP_REMOVED lines=34> */
[----:B------:R-:W-:Y:S01]  /*10740*/  LOP3.LUT R100, R18, R100, R89, 0x96, !PT ;  /* 0x0000006412647212 */ /* 0x000fe200078e9659 */
[----:B------:R-:W-:Y:S01]  /*10750*/  IMAD.MOV.U32 R89, RZ, RZ, R94 ;  /* 0x000000ffff597224 */ /* 0x000fe200078e005e */
[----:B------:R-:W-:-:S07]  /*10760*/  MOV R94, R88 ;  /* 0x00000058005e7202 */ /* 0x000fce0000000f00 */
.L_x_772:
[----:B------:R-:W-:Y:S05]  /*10770*/  BSYNC.RECONVERGENT B0 ;  /* 0x0000000000007941 */ /* 0x000fea0003800200 */
.L_x_771:
[----:B------:R-:W-:Y:S01]  /*10780*/  I2FP.F32.U32 R88, R89 ;  /* 0x0000005900587245 */ /* 0x000fe20000201000 */
[----:B------:R-:W-:Y:S01]  /*10790*/  IMAD.U32 R89, R74, 0x10000, RZ ;  /* 0x000100004a597824 */ /* 0x000fe200078e00ff */
[----:B------:R-:W-:Y:S01]  /*107a0*/  ISETP.NE.AND P3, PT, R92, 0x1, PT ;  /* 0x000000015c00780c */ /* 0x000fe20003f65270 */
[----:B------:R-:W-:Y:S01]  /*107b0*/  BSSY.RECONVERGENT B0, `(.L_x_776) ;  /* 0x0000053000007945 */ /* 0x000fe20003800200 */
[----:B------:R-:W-:Y:S02]  /*107c0*/  IMAD.MOV.U32 R102, RZ, RZ, 0x2 ;  /* 0x00000002ff667424 */ /* 0x000fe400078e00ff */
[----:B------:R-:W-:Y:S01]  /*107d0*/  FFMA.FTZ R88, R88, R121, 1.1641532182693481445e-10 ;  /* 0x2f00000058587423 */ /* 0x000fe20000010079 */
[----:B------:R-:W-:Y:S01]  /*107e0*/  FMUL.FTZ R89, R89, R30 ;  /* 0x0000001e59597220 */ /* 0x000fe20000410000 */
[----:B------:R-:W-:-:S03]  /*107f0*/  IMAD.MOV.U32 R90, RZ, RZ, R110 ;  /* 0x000000ffff5a7224 */ /* 0x000fc600078e006e */
[----:B------:R-:W-:-:S04]  /*10800*/  FSETP.GTU.FTZ.AND P2, PT, R88, R31, PT ;  /* 0x0000001f5800720b */ /* 0x000fc80003f5c000 */
[----:B------:R-:W-:Y:S02]  /*10810*/  FSEL R88, R89, RZ, !P2 ;  /* 0x000000ff59587208 */ /* 0x000fe40005000000 */
[----:B------:R-:W-:Y:S02]  /*10820*/  @P1 SHF.L.U32 R89, R34, 0x10, RZ ;  /* 0x0000001022591819 */ /* 0x000fe400000006ff */
[----:B------:R-:W-:-:S03]  /*10830*/  PLOP3.LUT P2, PT, P2, PT, PT, 0x8, 0x80 ;  /* 0x000000000080781c */ /* 0x000fc6000174e170 */
[----:B------:R-:W-:Y:S01]  /*10840*/  @P1 FADD.FTZ R88, R89, R88 ;  /* 0x0000005859581221 */ /* 0x000fe20000010000 */
[----:B------:R-:W-:-:S04]  /*10850*/  PRMT R89, R74, 0x7632, R89 ;  /* 0x000076324a597816 */ /* 0x000fc80000000059 */
        /* <DEDUP_REMOVED lines=10> */
.L_x_778:
        /* <DEDUP_REMOVED lines=13> */
.L_x_780:
[----:B------:R-:W-:Y:S05]  /*109d0*/  BSYNC.RECONVERGENT B1 ;  /* 0x0000000000017941 */ /* 0x000fea0003800200 */
.L_x_779:
        /* <DEDUP_REMOVED lines=24> */
[----:B------:R-:W-:Y:S02]  /*10b60*/  IMAD.U32 R105, RZ, RZ, UR7 ;  /* 0x00000007ff697e24 */ /* 0x000fe4000f8e00ff */
[----:B------:R-:W-:Y:S01]  /*10b70*/  IMAD.WIDE.U32 R100, R99, -0x2daee0ad, RZ ;  /* 0xd2511f5363647825 */ /* 0x000fe200078e00ff */
[----:B------:R-:W-:-:S03]  /*10b80*/  MOV R99, UR6 ;  /* 0x0000000600637c02 */ /* 0x000fc60008000f00 */
[----:B------:R-:W-:Y:S02]  /*10b90*/  VIADD R105, R105, 0xa9066899 ;  /* 0xa906689969697836 */ /* 0x000fe40000000000 */
[----:B------:R-:W-:-:S03]  /*10ba0*/  VIADD R99, R99, 0xb54cda56 ;  /* 0xb54cda5663637836 */ /* 0x000fc60000000000 */
[----:B------:R-:W-:Y:S01]  /*10bb0*/  LOP3.LUT R101, R105, R102, R101, 0x96, !PT ;  /* 0x0000006669657212 */ /* 0x000fe200078e9665 */
[----:B------:R-:W-:-:S05]  /*10bc0*/  IMAD.WIDE.U32 R102, R103, -0x2daee0ad, RZ ;  /* 0xd2511f5367667825 */ /* 0x000fca00078e00ff */
[----:B------:R-:W-:Y:S01]  /*10bd0*/  LOP3.LUT R105, R4, R100, R103, 0x96, !PT ;  /* 0x0000006404697212 */ /* 0x000fe200078e9667 */
[----:B------:R-:W-:-:S05]  /*10be0*/  IMAD.WIDE.U32 R100, R101, -0x326172a9, RZ ;  /* 0xcd9e8d5765647825 */ /* 0x000fca00078e00ff */
        /* <DEDUP_REMOVED lines=10> */
[----:B------:R-:W-:Y:S01]  /*10c90*/  LOP3.LUT R101, R102, UR13, R111, 0x96, !PT ;  /* 0x0000000d66657c12 */ /* 0x000fe2000f8e966f */
[----:B------:R-:W-:-:S03]  /*10ca0*/  IMAD.WIDE.U32 R102, R103, -0x2daee0ad, RZ ;  /* 0xd2511f5367667825 */ /* 0x000fc600078e00ff */
[----:B------:R-:W-:Y:S01]  /*10cb0*/  MOV R94, R102 ;  /* 0x00000066005e7202 */ /* 0x000fe20000000f00 */
[----:B------:R-:W-:Y:S01]  /*10cc0*/  IMAD.MOV.U32 R102, RZ, RZ, RZ ;  /* 0x000000ffff667224 */ /* 0x000fe200078e00ff */
[----:B------:R-:W-:-:S07]  /*10cd0*/  LOP3.LUT R100, R18, R100, R103, 0x96, !PT ;  /* 0x0000006412647212 */ /* 0x000fce00078e9667 */
.L_x_777:
[----:B------:R-:W-:Y:S05]  /*10ce0*/  BSYNC.RECONVERGENT B0 ;  /* 0x0000000000007941 */ /* 0x000fea0003800200 */
.L_x_776:
        /* <DEDUP_REMOVED lines=9> */
[----:B------:R-:W-:Y:S01]  /*10d80*/  FSETP.GTU.FTZ.AND P3, PT, R90, R31, PT ;  /* 0x0000001f5a00720b */ /* 0x000fe20003f7c000 */
[----:B------:R-:W-:-:S03]  /*10d90*/  IMAD.MOV.U32 R90, RZ, RZ, R110 ;  /* 0x000000ffff5a7224 */ /* 0x000fc600078e006e */
        /* <DEDUP_REMOVED lines=13> */
.L_x_783:
        /* <DEDUP_REMOVED lines=13> */
.L_x_785:
[----:B------:R-:W-:Y:S05]  /*10f40*/  BSYNC.RECONVERGENT B1 ;  /* 0x0000000000017941 */ /* 0x000fea0003800200 */
.L_x_784:
[----:B------:R-:W-:Y:S01]  /*10f50*/  LOP3.LUT R100, R7, UR7, R105, 0x96, !PT ;  /* 0x0000000707647c12 */ /* 0x000fe2000f8e9669 */
[----:B------:R-:W-:-:S04]  /*10f60*/  IMAD.WIDE.U32 R102, R0, -0x326172a9, RZ ;  /* 0xcd9e8d5700667825 */ /* 0x000fc800078e00ff */
[----:B------:R-:W-:Y:S01]  /*10f70*/  IMAD.WIDE.U32 R100, R100, -0x326172a9, RZ ;  /* 0xcd9e8d5764647825 */ /* 0x000fe200078e00ff */
[----:B------:R-:W-:-:S04]  /*10f80*/  LOP3.LUT R106, R6, UR6, R103, 0x96, !PT ;  /* 0x00000006066a7c12 */ /* 0x000fc8000f8e9667 */
        /* <DEDUP_REMOVED lines=15> */
[----:B------:R-:W-:-:S04]  /*11080*/  IADD3 R101, PT, PT, R101, 0x78dde6e4, RZ ;  /* 0x78dde6e465657810 */ /* 0x000fc80007ffe0ff */
[----:B------:R-:W-:Y:S01]  /*11090*/  LOP3.LUT R101, R101, R104, R103, 0x96, !PT ;  /* 0x0000006865657212 */ /* 0x000fe200078e9667 */
[----:B------:R-:W-:-:S05]  /*110a0*/  IMAD.WIDE.U32 R104, R105, -0x326172a9, RZ ;  /* 0xcd9e8d5769687825 */ /* 0x000fca00078e00ff */
[----:B------:R-:W-:Y:S01]  /*110b0*/  LOP3.LUT R90, R27, R102, R105, 0x96, !PT ;  /* 0x000000661b5a7212 */ /* 0x000fe200078e9669 */
[----:B------:R-:W-:Y:S02]  /*110c0*/  IMAD.U32 R105, RZ, RZ, UR7 ;  /* 0x00000007ff697e24 */ /* 0x000fe4000f8e00ff */
[----:B------:R-:W-:-:S04]  /*110d0*/  IMAD.WIDE.U32 R102, R101, -0x2daee0ad, RZ ;  /* 0xd2511f5365667825 */ /* 0x000fc800078e00ff */
[----:B------:R-:W-:-:S05]  /*110e0*/  VIADD R105, R105, 0xa9066899 ;  /* 0xa906689969697836 */ /* 0x000fca0000000000 */
[----:B------:R-:W-:Y:S01]  /*110f0*/  LOP3.LUT R105, R105, R100, R103, 0x96, !PT ;  /* 0x0000006469697212 */ /* 0x000fe200078e9667 */
[----:B------:R-:W-:-:S04]  /*11100*/  IMAD.WIDE.U32 R100, R90, -0x2daee0ad, RZ ;  /* 0xd2511f535a647825 */ /* 0x000fc800078e00ff */
[----:B------:R-:W-:Y:S01]  /*11110*/  IMAD.WIDE.U32 R106, R105, -0x326172a9, RZ ;  /* 0xcd9e8d57696a7825 */ /* 0x000fe200078e00ff */
[----:B------:R-:W-:Y:S02]  /*11120*/  LOP3.LUT R102, R4, R102, R101, 0x96, !PT ;  /* 0x0000006604667212 */ /* 0x000fe400078e9665 */
[----:B------:R-:W-:-:S03]  /*11130*/  MOV R101, UR6 ;  /* 0x0000000600657c02 */ /* 0x000fc60008000f00 */
[----:B------:R-:W-:-:S04]  /*11140*/  IMAD.WIDE.U32 R102, R102, -0x326172a9, RZ ;  /* 0xcd9e8d5766667825 */ /* 0x000fc800078e00ff */
[----:B------:R-:W-:-:S05]  /*11150*/  VIADD R101, R101, 0xb54cda56 ;  /* 0xb54cda5665657836 */ /* 0x000fca0000000000 */
[----:B------:R-:W-:Y:S02]  /*11160*/  LOP3.LUT R104, R101, R104, R107, 0x96, !PT ;  /* 0x0000006865687212 */ /* 0x000fe400078e966b */
[----:B------:R-:W-:-:S03]  /*11170*/  LOP3.LUT R101, R28, R106, R103, 0x96, !PT ;  /* 0x0000006a1c657212 */ /* 0x000fc600078e9667 */
[----:B------:R-:W-:-:S05]  /*11180*/  IMAD.WIDE.U32 R104, R104, -0x2daee0ad, RZ ;  /* 0xd2511f5368687825 */ /* 0x000fca00078e00ff */
        /* <DEDUP_REMOVED lines=8> */
[----:B------:R-:W-:Y:S01]  /*11210*/  IMAD.WIDE.U32 R102, R90, -0x2daee0ad, RZ ;  /* 0xd2511f535a667825 */ /* 0x000fe200078e00ff */
[----:B------:R-:W-:-:S03]  /*11220*/  MOV R90, R94 ;  /* 0x0000005e005a7202 */ /* 0x000fc60000000f00 */
[----:B------:R-:W-:Y:S01]  /*11230*/  IMAD.MOV.U32 R94, RZ, RZ, R102 ;  /* 0x000000ffff5e7224 */ /* 0x000fe200078e0066 */
[----:B------:R-:W-:Y:S01]  /*11240*/  LOP3.LUT R100, R18, R100, R103, 0x96, !PT ;  /* 0x0000006412647212 */ /* 0x000fe200078e9667 */
[----:B------:R-:W-:-:S07]  /*11250*/  IMAD.MOV.U32 R103, RZ, RZ, RZ ;  /* 0x000000ffff677224 */ /* 0x000fce00078e00ff */
.L_x_782:
[----:B------:R-:W-:Y:S05]  /*11260*/  BSYNC.RECONVERGENT B0 ;  /* 0x0000000000007941 */ /* 0x000fea0003800200 */
.L_x_781:
[----:B------:R-:W-:Y:S01]  /*11270*/  I2FP.F32.U32 R90, R90 ;  /* 0x0000005a005a7245 */ /* 0x000fe20000201000 */
[----:B------:R-:W-:Y:S01]  /*11280*/  BSSY.RECONVERGENT B0, `(.L_x_786) ;  /* 0x0000056000007945 */ /* 0x000fe20003800200 */
[----:B------:R-:W-:Y:S01]  /*11290*/  SHF.L.U32 R105, R75, 0x10, RZ ;  /* 0x000000104b697819 */ /* 0x000fe200000006ff */
[----:B------:R-:W-:Y:S01]  /*112a0*/  IMAD.MOV.U32 R102, RZ, RZ, 0x2 ;  /* 0x00000002ff667424 */ /* 0x000fe200078e00ff */
[----:B------:R-:W-:Y:S01]  /*112b0*/  ISETP.NE.AND P5, PT, R103, 0x1, PT ;  /* 0x000000016700780c */ /* 0x000fe20003fa5270 */
[----:B------:R-:W-:Y:S01]  /*112c0*/  FFMA.FTZ R90, R90, R121, 1.1641532182693481445e-10 ;  /* 0x2f0000005a5a7423 */ /* 0x000fe20000010079 */
[----:B------:R-:W-:Y:S01]  /*112d0*/  PRMT R92, R75, 0x7632, R92 ;  /* 0x000076324b5c7816 */ /* 0x000fe2000000005c */
[----:B------:R-:W-:Y:S01]  /*112e0*/  FMUL.FTZ R105, R105, R30 ;  /* 0x0000001e69697220 */ /* 0x000fe20000410000 */
[----:B------:R-:W-:Y:S02]  /*112f0*/  MOV R104, R110 ;  /* 0x0000006e00687202 */ /* 0x000fe40000000f00 */
[----:B------:R-:W-:-:S04]  /*11300*/  FSETP.GTU.FTZ.AND P4, PT, R90, R31, PT ;  /* 0x0000001f5a00720b */ /* 0x000fc80003f9c000 */
[----:B------:R-:W-:Y:S01]  /*11310*/  FSEL R90, R105, RZ, !P4 ;  /* 0x000000ff695a7208 */ /* 0x000fe20006000000 */
[----:B------:R-:W-:Y:S01]  /*11320*/  @P1 IMAD.U32 R105, R35, 0x10000, RZ ;  /* 0x0001000023691824 */ /* 0x000fe200078e00ff */
        /* <DEDUP_REMOVED lines=12> */
.L_x_788:
        /* <DEDUP_REMOVED lines=13> */
.L_x_790:
[----:B------:R-:W-:Y:S05]  /*114c0*/  BSYNC.RECONVERGENT B1 ;  /* 0x0000000000017941 */ /* 0x000fea0003800200 */
.L_x_789:
        /* <DEDUP_REMOVED lines=18> */
[----:B------:R-:W-:-:S05]  /*115f0*/  MOV R101, UR6 ;  /* 0x0000000600657c02 */ /* 0x000fca0008000f00 */
[----:B------:R-:W-:-:S05]  /*11600*/  VIADD R101, R101, 0x78dde6e4 ;  /* 0x78dde6e465657836 */ /* 0x000fca0000000000 */
[----:B------:R-:W-:Y:S01]  /*11610*/  LOP3.LUT R103, R101, R104, R103, 0x96, !PT ;  /* 0x0000006865677212 */ /* 0x000fe200078e9667 */
[----:B------:R-:W-:-:S05]  /*11620*/  IMAD.WIDE.U32 R104, R105, -0x326172a9, RZ ;  /* 0xcd9e8d5769687825 */ /* 0x000fca00078e00ff */
[----:B------:R-:W-:Y:S01]  /*11630*/  LOP3.LUT R101, R27, R102, R105, 0x96, !PT ;  /* 0x000000661b657212 */ /* 0x000fe200078e9669 */
[----:B------:R-:W-:Y:S02]  /*11640*/  IMAD.U32 R105, RZ, RZ, UR7 ;  /* 0x00000007ff697e24 */ /* 0x000fe4000f8e00ff */
[----:B------:R-:W-:-:S03]  /*11650*/  IMAD.WIDE.U32 R102, R103, -0x2daee0ad, RZ ;  /* 0xd2511f5367667825 */ /* 0x000fc600078e00ff */
[----:B------:R-:W-:-:S04]  /*11660*/  IADD3 R105, PT, PT, R105, -0x56f99767, RZ ;  /* 0xa906689969697810 */ /* 0x000fc80007ffe0ff */
[----:B------:R-:W-:Y:S01]  /*11670*/  LOP3.LUT R106, R105, R100, R103, 0x96, !PT ;  /* 0x00000064696a7212 */ /* 0x000fe200078e9667 */
[----:B------:R-:W-:-:S04]  /*11680*/  IMAD.WIDE.U32 R100, R101, -0x2daee0ad, RZ ;  /* 0xd2511f5365647825 */ /* 0x000fc800078e00ff */
[----:B------:R-:W-:Y:S01]  /*11690*/  IMAD.WIDE.U32 R106, R106, -0x326172a9, RZ ;  /* 0xcd9e8d576a6a7825 */ /* 0x000fe200078e00ff */
[----:B------:R-:W-:-:S03]  /*116a0*/  LOP3.LUT R102, R4, R102, R101, 0x96, !PT ;  /* 0x0000006604667212 */ /* 0x000fc600078e9665 */
[----:B------:R-:W-:Y:S02]  /*116b0*/  IMAD.U32 R101, RZ, RZ, UR6 ;  /* 0x00000006ff657e24 */ /* 0x000fe4000f8e00ff */
        /* <DEDUP_REMOVED lines=10> */
[----:B------:R-:W-:-:S05]  /*11760*/  IMAD.WIDE.U32 R102, R103, -0x326172a9, RZ ;  /* 0xcd9e8d5767667825 */ /* 0x000fca00078e00ff */
[----:B------:R-:W-:Y:S01]  /*11770*/  LOP3.LUT R101, R104, UR13, R103, 0x96, !PT ;  /* 0x0000000d68657c12 */ /* 0x000fe2000f8e9667 */
[----:B------:R-:W-:Y:S01]  /*11780*/  IMAD.MOV.U32 R104, RZ, RZ, R94 ;  /* 0x000000ffff687224 */ /* 0x000fe200078e005e */
[----:B------:R-:W-:Y:S01]  /*11790*/  MOV R110, R102 ;  /* 0x00000066006e7202 */ /* 0x000fe20000000f00 */
[----:B------:R-:W-:-:S04]  /*117a0*/  IMAD.WIDE.U32 R102, R105, -0x2daee0ad, RZ ;  /* 0xd2511f5369667825 */ /* 0x000fc800078e00ff */
[----:B------:R-:W-:Y:S02]  /*117b0*/  IMAD.MOV.U32 R94, RZ, RZ, R102 ;  /* 0x000000ffff5e7224 */ /* 0x000fe400078e0066 */
[----:B------:R-:W-:Y:S01]  /*117c0*/  HFMA2 R102, -RZ, RZ, 0, 0 ;  /* 0x00000000ff667431 */ /* 0x000fe200000001ff */
[----:B------:R-:W-:-:S07]  /*117d0*/  LOP3.LUT R100, R18, R100, R103, 0x96, !PT ;  /* 0x0000006412647212 */ /* 0x000fce00078e9667 */
.L_x_787:
[----:B------:R-:W-:Y:S05]  /*117e0*/  BSYNC.RECONVERGENT B0 ;  /* 0x0000000000007941 */ /* 0x000fea0003800200 */
.L_x_786:
[----:B------:R-:W-:Y:S01]  /*117f0*/  I2FP.F32.U32 R104, R104 ;  /* 0x0000006800687245 */ /* 0x000fe20000201000 */
[----:B------:R-:W-:Y:S01]  /*11800*/  IMAD.U32 R103, R92, 0x10000, RZ ;  /* 0x000100005c677824 */ /* 0x000fe200078e00ff */
[----:B------:R-:W-:Y:S02]  /*11810*/  @P1 PRMT R92, R35, 0x7632, R92 ;  /* 0x00007632235c1816 */ /* 0x000fe4000000005c */
[----:B------:R-:W-:Y:S01]  /*11820*/  PRMT R74, R74, 0x5410, R99 ;  /* 0x000054104a4a7816 */ /* 0x000fe20000000063 */
[----:B------:R-:W-:Y:S01]  /*11830*/  FFMA.FTZ R104, R104, R121, 1.1641532182693481445e-10 ;  /* 0x2f00000068687423 */ /* 0x000fe20000010079 */
[----:B------:R-:W-:Y:S01]  /*11840*/  FMUL.FTZ R103, R103, R30 ;  /* 0x0000001e67677220 */ /* 0x000fe20000410000 */
[----:B------:R-:W-:Y:S01]  /*11850*/  @P1 IMAD.U32 R105, R92, 0x10000, RZ ;  /* 0x000100005c691824 */ /* 0x000fe200078e00ff */
[----:B------:R-:W-:Y:S02]  /*11860*/  PRMT R73, R98, 0x5410, R73 ;  /* 0x0000541062497816 */ /* 0x000fe40000000049 */
[----:B------:R-:W-:-:S02]  /*11870*/  FSETP.GTU.FTZ.AND P5, PT, R104, R31, PT ;  /* 0x0000001f6800720b */ /* 0x000fc40003fbc000 */
[----:B------:R-:W-:Y:S02]  /*11880*/  PRMT R72, R97, 0x5410, R72 ;  /* 0x0000541061487816 */ /* 0x000fe40000000048 */
[----:B------:R-:W-:Y:S02]  /*11890*/  FSEL R92, R103, RZ, !P5 ;  /* 0x000000ff675c7208 */ /* 0x000fe40006800000 */
[----:B------:R-:W-:-:S03]  /*118a0*/  PLOP3.LUT P5, PT, P5, PT, PT, 0x8, 0x80 ;  /* 0x000000000080781c */ /* 0x000fc60002fae170 */
[----:B------:R-:W-:-:S05]  /*118b0*/  @P1 FADD.FTZ R92, R92, R105 ;  /* 0x000000695c5c1221 */ /* 0x000fca0000010000 */
[----:B------:R-:W-:-:S04]  /*118c0*/  F2FP.BF16.F32.PACK_AB R103, RZ, R92 ;  /* 0x0000005cff67723e */ /* 0x000fc800000010ff */
[----:B------:R-:W-:-:S07]  /*118d0*/  PRMT R75, R75, 0x5410, R103 ;  /* 0x000054104b4b7816 */ /* 0x000fce0000000067 */
.L_x_750:
[----:B------:R-:W-:Y:S02]  /*118e0*/  ISETP.NE.AND P6, PT, R93, RZ, PT ;  /* 0x000000ff5d00720c */ /* 0x000fe40003fc5270 */
[----:B------:R-:W-:Y:S02]  /*118f0*/  SEL R93, RZ, 0x1000000, !P5 ;  /* 0x01000000ff5d7807 */ /* 0x000fe40006800000 */
[----:B------:R-:W-:Y:S02]  /*11900*/  ISETP.NE.AND P5, PT, R91, RZ, PT ;  /* 0x000000ff5b00720c */ /* 0x000fe40003fa5270 */
[----:B------:R-:W-:Y:S02]  /*11910*/  SEL R91, RZ, 0x10000, !P4 ;  /* 0x00010000ff5b7807 */ /* 0x000fe40006000000 */
[----:B------:R-:W-:Y:S02]  /*11920*/  SEL R104, RZ, 0x100, !P3 ;  /* 0x00000100ff687807 */ /* 0x000fe40005800000 */
[----:B------:R-:W-:-:S02]  /*11930*/  ISETP.NE.AND P4, PT, R95, RZ, PT ;  /* 0x000000ff5f00720c */ /* 0x000fc40003f85270 */
[----:B------:R-:W-:Y:S01]  /*11940*/  ISETP.NE.AND P3, PT, R96, RZ, PT ;  /* 0x000000ff6000720c */ /* 0x000fe20003f65270 */
[----:B------:R-:W-:Y:S01]  /*11950*/  IMAD.WIDE.U32 R96, R83, 0x10, R118 ;  /* 0x0000001053607825 */ /* 0x000fe200078e0076 */
[----:B------:R-:W-:Y:S02]  /*11960*/  LOP3.LUT R104, R104, R93, R91, 0xfe, !PT ;  /* 0x0000005d68687212 */ /* 0x000fe400078efe5b */
[----:B------:R-:W-:Y:S02]  /*11970*/  SEL R93, RZ, 0x1000000, !P3 ;  /* 0x01000000ff5d7807 */ /* 0x000fe40005800000 */
[----:B------:R-:W-:Y:S01]  /*11980*/  SEL R98, RZ, 0x10000, !P4 ;  /* 0x00010000ff627807 */ /* 0x000fe20006000000 */
[----:B------:R0:W-:Y:S01]  /*11990*/  STG.E.128 desc[UR8][R96.64], R72 ;  /* 0x0000004860007986 */ /* 0x0001e2000c101d08 */
[----:B------:R-:W-:-:S04]  /*119a0*/  SEL R91, RZ, 0x100, !P5 ;  /* 0x00000100ff5b7807 */ /* 0x000fc80006800000 */
[----:B------:R-:W-:Y:S02]  /*119b0*/  LOP3.LUT R91, R91, R93, R98, 0xfe, !PT ;  /* 0x0000005d5b5b7212 */ /* 0x000fe400078efe62 */
[----:B------:R-:W-:Y:S02]  /*119c0*/  SEL R93, RZ, 0x1, !P2 ;  /* 0x00000001ff5d7807 */ /* 0x000fe40005000000 */
[----:B------:R-:W-:Y:S02]  /*119d0*/  SEL R98, RZ, 0x1, !P6 ;  /* 0x00000001ff627807 */ /* 0x000fe40007000000 */
[----:B0-----:R-:W-:Y:S01]  /*119e0*/  LOP3.LUT R75, R104, R93, RZ, 0xfc, !PT ;  /* 0x0000005d684b7212 */ /* 0x001fe200078efcff */
[----:B------:R-:W-:Y:S01]  /*119f0*/  IMAD.WIDE.U32 R96, R83, 0x8, R116 ;  /* 0x0000000853607825 */ /* 0x000fe200078e0074 */
[----:B------:R-:W-:Y:S01]  /*11a00*/  LOP3.LUT R74, R91, R98, RZ, 0xfc, !PT ;  /* 0x000000625b4a7212 */ /* 0x000fe200078efcff */
[----:B------:R-:W0:Y:S04]  /*11a10*/  @P0 LDC.64 R72, c[0x0][0x398] ;  /* 0x0000e600ff480b82 */ /* 0x000e280000000a00 */
[----:B------:R1:W-:Y:S01]  /*11a20*/  STG.E.64 desc[UR8][R96.64], R74 ;  /* 0x0000004a60007986 */ /* 0x0003e2000c101b08 */
[----:B------:R-:W-:Y:S05]  /*11a30*/  @!P0 BRA `(.L_x_791) ;  /* 0x0000000000508947 */ /* 0x000fea0003800000 */
[----:B-1----:R-:W-:Y:S01]  /*11a40*/  SHF.L.U32 R74, R15, 0x10, RZ ;  /* 0x000000100f4a7819 */ /* 0x002fe200000006ff */
[----:B------:R-:W1:Y:S01]  /*11a50*/  LDC.64 R104, c[0x0][0x3b8] ;  /* 0x0000ee00ff687b82 */ /* 0x000e620000000a00 */
[----:B------:R-:W-:Y:S02]  /*11a60*/  LOP3.LUT R96, R11, 0xff, RZ, 0xc0, !PT ;  /* 0x000000ff0b607812 */ /* 0x000fe400078ec0ff */
[----:B------:R-:W-:Y:S02]  /*11a70*/  LOP3.LUT R75, R74, 0xff0000, RZ, 0xc0, !PT ;  /* 0x00ff00004a4b7812 */ /* 0x000fe400078ec0ff */
[----:B------:R-:W-:Y:S01]  /*11a80*/  LOP3.LUT R74, R16, 0xffff, RZ, 0xc0, !PT ;  /* 0x0000ffff104a7812 */ /* 0x000fe200078ec0ff */
[----:B------:R-:W-:Y:S01]  /*11a90*/  IMAD.WIDE.U32 R96, R96, 0x10000, RZ ;  /* 0x0001000060607825 */ /* 0x000fe200078e00ff */
[----:B------:R-:W-:Y:S02]  /*11aa0*/  LOP3.LUT R98, R10, 0xff, RZ, 0xc0, !PT ;  /* 0x000000ff0a627812 */ /* 0x000fe400078ec0ff */
[----:B------:R-:W-:-:S02]  /*11ab0*/  PRMT R74, R75, 0x4210, R74 ;  /* 0x000042104b4a7816 */ /* 0x000fc4000000004a */
[----:B------:R-:W-:Y:S01]  /*11ac0*/  PRMT R75, R14, 0x7104, RZ ;  /* 0x000071040e4b7816 */ /* 0x000fe200000000ff */
[----:B------:R-:W-:-:S03]  /*11ad0*/  IMAD.WIDE.U32 R98, R98, 0x100, RZ ;  /* 0x0000010062627825 */ /* 0x000fc600078e00ff */
[----:B------:R-:W-:Y:S02]  /*11ae0*/  LOP3.LUT R74, R74, 0xff00, R75, 0xf8, !PT ;  /* 0x0000ff004a4a7812 */ /* 0x000fe400078ef84b */
[----:B------:R-:W-:Y:S02]  /*11af0*/  LOP3.LUT R75, R12, 0xff, RZ, 0xc0, !PT ;  /* 0x000000ff0c4b7812 */ /* 0x000fe400078ec0ff */
[----:B------:R-:W-:-:S03]  /*11b00*/  LOP3.LUT R91, R74, 0xff, R13, 0xf8, !PT ;  /* 0x000000ff4a5b7812 */ /* 0x000fc600078ef80d */
[----:B------:R-:W-:-:S03]  /*11b10*/  IMAD.WIDE.U32 R74, R75, 0x1000000, RZ ;  /* 0x010000004b4a7825 */ /* 0x000fc600078e00ff */
[----:B------:R-:W-:Y:S02]  /*11b20*/  LOP3.LUT R74, R98, R74, R96, 0xfe, !PT ;  /* 0x0000004a624a7212 */ /* 0x000fe400078efe60 */
[----:B------:R-:W-:Y:S02]  /*11b30*/  LOP3.LUT R91, R97, R91, R75, 0xfe, !PT ;  /* 0x0000005b615b7212 */ /* 0x000fe400078efe4b */
[----:B------:R-:W-:Y:S01]  /*11b40*/  LOP3.LUT R98, R74, 0xff, R9, 0xf8, !PT ;  /* 0x000000ff4a627812 */ /* 0x000fe200078ef809 */
[----:B-1----:R-:W-:Y:S01]  /*11b50*/  IMAD.WIDE.U32 R74, R83, 0x8, R104 ;  /* 0x00000008534a7825 */ /* 0x002fe200078e0068 */
[----:B------:R-:W-:-:S05]  /*11b60*/  LOP3.LUT R99, R91, R99, RZ, 0xfc, !PT ;  /* 0x000000635b637212 */ /* 0x000fca00078efcff */
[----:B------:R2:W-:Y:S02]  /*11b70*/  STG.E.64 desc[UR8][R74.64], R98 ;  /* 0x000000624a007986 */ /* 0x0005e4000c101b08 */
.L_x_791:
[----:B-12---:R-:W1:Y:S01]  /*11b80*/  @P1 LDC.64 R74, c[0x0][0x3a0] ;  /* 0x0000e800ff4a1b82 */ /* 0x006e620000000a00 */
[----:B------:R-:W-:-:S04]  /*11b90*/  VIADD R93, R8, 0x40 ;  /* 0x00000040085d7836 */ /* 0x000fc80000000000 */
[----:B0-----:R-:W-:-:S05]  /*11ba0*/  @P0 IMAD.WIDE.U32 R72, R93, 0x10, R72 ;  /* 0x000000105d480825 */ /* 0x001fca00078e0048 */
[----:B------:R0:W5:Y:S02]  /*11bb0*/  @P0 LDG.E.128 R36, desc[UR8][R72.64] ;  /* 0x0000000848240981 */ /* 0x000164000c1e1d00 */
[----:B0-----:R-:W-:-:S04]  /*11bc0*/  IMAD.WIDE.U32 R72, R93, 0x10, R108 ;  /* 0x000000105d487825 */ /* 0x001fc800078e006c */
[----:B-1----:R-:W-:-:S05]  /*11bd0*/  @P1 IMAD.WIDE.U32 R74, R93, 0x10, R74 ;  /* 0x000000105d4a1825 */ /* 0x002fca00078e004a */
[----:B------:R0:W5:Y:S04]  /*11be0*/  @P1 LDG.E.128 R32, desc[UR8][R74.64] ;  /* 0x000000084a201981 */ /* 0x000168000c1e1d00 */
[----:B------:R-:W5:Y:S01]  /*11bf0*/  LDG.E.128 R72, desc[UR8][R72.64] ;  /* 0x0000000848487981 */ /* 0x000f62000c1e1d00 */
[----:B0-----:R-:W-:Y:S05]  /*11c00*/  @!P0 BRA `(.L_x_792) ;  /* 0x0000005400e08947 */ /* 0x001fea0003800000 */
        /* <DEDUP_REMOVED lines=16> */
.L_x_795:
        /* <DEDUP_REMOVED lines=13> */
.L_x_797:
[----:B------:R-:W-:Y:S05]  /*11de0*/  BSYNC.RECONVERGENT B1 ;  /* 0x0000000000017941 */ /* 0x000fea0003800200 */
.L_x_796:
        /* <DEDUP_REMOVED lines=24> */
[----:B------:R-:W-:Y:S02]  /*11f70*/  IADD3 R9, PT, PT, R13, -0x56f99767, RZ ;  /* 0xa90668990d097810 */ /* 0x000fe40007ffe0ff */
[----:B------:R-:W-:Y:S01]  /*11f80*/  LOP3.LUT R13, R27, R96, R11, 0x96, !PT ;  /* 0x000000601b0d7212 */ /* 0x000fe200078e960b */
[----:B------:R-:W-:Y:S01]  /*11f90*/  IMAD.U32 R11, RZ, RZ, UR6 ;  /* 0x00000006ff0b7e24 */ /* 0x000fe2000f8e00ff */
[----:B------:R-:W-:-:S03]  /*11fa0*/  LOP3.LUT R9, R9, R12, R15, 0x96, !PT ;  /* 0x0000000c09097212 */ /* 0x000fc600078e960f */
        /* <DEDUP_REMOVED lines=20> */
.L_x_794:
[----:B------:R-:W-:Y:S05]  /*120f0*/  BSYNC.RECONVERGENT B0 ;  /* 0x0000000000007941 */ /* 0x000fea0003800200 */
.L_x_793:
[----:B------:R-:W-:Y:S01]  /*12100*/  I2FP.F32.U32 R10, R9 ;  /* 0x00000009000a7245 */ /* 0x000fe20000201000 */
[----:B------:R-:W-:Y:S01]  /*12110*/  BSSY.RECONVERGENT B0, `(.L_x_798) ;  /* 0x0000053000007945 */ /* 0x000fe20003800200 */
[----:B------:R-:W-:Y:S01]  /*12120*/  ISETP.NE.AND P3, PT, R12, 0x1, PT ;  /* 0x000000010c00780c */ /* 0x000fe20003f65270 */
[----:B------:R-:W-:Y:S01]  /*12130*/  IMAD.MOV.U32 R13, RZ, RZ, 0x2 ;  /* 0x00000002ff0d7424 */ /* 0x000fe200078e00ff */
[----:B-----5:R-:W-:Y:S01]  /*12140*/  SHF.L.U32 R9, R72, 0x10, RZ ;  /* 0x0000001048097819 */ /* 0x020fe200000006ff */
        /* <DEDUP_REMOVED lines=17> */
.L_x_800:
        /* <DEDUP_REMOVED lines=13> */
.L_x_802:
[----:B------:R-:W-:Y:S05]  /*12330*/  BSYNC.RECONVERGENT B1 ;  /* 0x0000000000017941 */ /* 0x000fea0003800200 */
.L_x_801:
        /* <DEDUP_REMOVED lines=48> */
.L_x_799:
[----:B------:R-:W-:Y:S05]  /*12640*/  BSYNC.RECONVERGENT B0 ;  /* 0x0000000000007941 */ /* 0x000fea0003800200 */
.L_x_798:
        /* <DEDUP_REMOVED lines=25> */
.L_x_805:
        /* <DEDUP_REMOVED lines=12> */
.L_x_807:
[----:B------:R-:W-:Y:S05]  /*128a0*/  BSYNC.RECONVERGENT B1 ;  /* 0x0000000000017941 */ /* 0x000fea0003800200 */
.L_x_806:
[----:B------:R-:W-:-:S04]  /*128b0*/  IMAD.WIDE.U32 R12, R0, -0x326172a9, RZ ;  /* 0xcd9e8d57000c7825 */ /* 0x000fc800078e00ff */
        /* <DEDUP_REMOVED lines=19> */
[----:B------:R-:W-:Y:S01]  /*129f0*/  LOP3.LUT R11, R11, R14, R13, 0x96, !PT ;  /* 0x0000000e0b0b7212 */ /* 0x000fe200078e960d */
[----:B------:R-:W-:Y:S01]  /*12a00*/  IMAD.U32 R13, RZ, RZ, UR7 ;  /* 0x00000007ff0d7e24 */ /* 0x000fe2000f8e00ff */
[----:B------:R-:W-:-:S03]  /*12a10*/  LOP3.LUT R14, R26, R10, R97, 0x96, !PT ;  /* 0x0000000a1a0e7212 */ /* 0x000fc600078e9661 */
[----:B------:R-:W-:Y:S01]  /*12a20*/  IMAD.WIDE.U32 R10, R11, -0x2daee0ad, RZ ;  /* 0xd2511f530b0a7825 */ /* 0x000fe200078e00ff */
[----:B------:R-:W-:-:S03]  /*12a30*/  IADD3 R13, PT, PT, R13, -0x56f99767, RZ ;  /* 0xa90668990d0d7810 */ /* 0x000fc60007ffe0ff */
[----:B------:R-:W-:Y:S01]  /*12a40*/  IMAD.WIDE.U32 R14, R14, -0x326172a9, RZ ;  /* 0xcd9e8d570e0e7825 */ /* 0x000fe200078e00ff */
[----:B------:R-:W-:-:S03]  /*12a50*/  LOP3.LUT R96, R13, R96, R11, 0x96, !PT ;  /* 0x000000600d607212 */ /* 0x000fc600078e960b */
[----:B------:R-:W-:Y:S01]  /*12a60*/  IMAD.U32 R11, RZ, RZ, UR6 ;  /* 0x00000006ff0b7e24 */ /* 0x000fe2000f8e00ff */
        /* <DEDUP_REMOVED lines=18> */
[----:B------:R-:W-:Y:S01]  /*12b90*/  MOV R11, R91 ;  /* 0x0000005b000b7202 */ /* 0x000fe20000000f00 */
[----:B------:R-:W-:Y:S01]  /*12ba0*/  IMAD.MOV.U32 R91, RZ, RZ, R10 ;  /* 0x000000ffff5b7224 */ /* 0x000fe200078e000a */
[----:B------:R-:W-:-:S07]  /*12bb0*/  LOP3.LUT R101, R12, UR13, R111, 0x96, !PT ;  /* 0x0000000d0c657c12 */ /* 0x000fce000f8e966f */
.L_x_804:
[----:B------:R-:W-:Y:S05]  /*12bc0*/  BSYNC.RECONVERGENT B0 ;  /* 0x0000000000007941 */ /* 0x000fea0003800200 */
.L_x_803:
        /* <DEDUP_REMOVED lines=21> */
.L_x_810:
        /* <DEDUP_REMOVED lines=12> */
.L_x_812:
[----:B------:R-:W-:Y:S05]  /*12de0*/  BSYNC.RECONVERGENT B1 ;  /* 0x0000000000017941 */ /* 0x000fea0003800200 */
.L_x_811:
        /* <DEDUP_REMOVED lines=49> */
.L_x_809:
[----:B------:R-:W-:Y:S05]  /*13100*/  BSYNC.RECONVERGENT B0 ;  /* 0x0000000000007941 */ /* 0x000fea0003800200 */
.L_x_808:
        /* <DEDUP_REMOVED lines=27> */
.L_x_815:
        /* <DEDUP_REMOVED lines=12> */
.L_x_817:
[----:B------:R-:W-:Y:S05]  /*13380*/  BSYNC.RECONVERGENT B1 ;  /* 0x0000000000017941 */ /* 0x000fea0003800200 */
.L_x_816:
[----:B------:R-:W-:Y:S01]  /*13390*/  IMAD.WIDE.U32 R14, R0, -0x326172a9, RZ ;  /* 0xcd9e8d57000e7825 */ /* 0x000fe200078e00ff */
[----:B------:R-:W-:-:S03]  /*133a0*/  MOV R11, UR6 ;  /* 0x00000006000b7c02 */ /* 0x000fc60008000f00 */
[----:B------:R-:W-:Y:S01]  /*133b0*/  IMAD.WIDE.U32 R98, R5, -0x2daee0ad, RZ ;  /* 0xd2511f5305627825 */ /* 0x000fe200078e00ff */
[----:B------:R-:W-:-:S03]  /*133c0*/  LOP3.LUT R12, R6, UR6, R15, 0x96, !PT ;  /* 0x00000006060c7c12 */ /* 0x000fc6000f8e960f */
[----:B------:R-:W-:Y:S01]  /*133d0*/  VIADD R11, R11, 0x78dde6e4 ;  /* 0x78dde6e40b0b7836 */ /* 0x000fe20000000000 */
        /* <DEDUP_REMOVED lines=19> */
[----:B------:R-:W-:Y:S01]  /*13510*/  IADD3 R15, PT, PT, R15, -0x56f99767, RZ ;  /* 0xa90668990f0f7810 */ /* 0x000fe20007ffe0ff */
[----:B------:R-:W-:-:S03]  /*13520*/  IMAD.U32 R11, RZ, RZ, UR6 ;  /* 0x00000006ff0b7e24 */ /* 0x000fc6000f8e00ff */
[----:B------:R-:W-:Y:S01]  /*13530*/  LOP3.LUT R15, R15, R98, R13, 0x96, !PT ;  /* 0x000000620f0f7212 */ /* 0x000fe200078e960d */
[----:B------:R-:W-:-:S04]  /*13540*/  IMAD.WIDE.U32 R98, R99, -0x326172a9, RZ ;  /* 0xcd9e8d5763627825 */ /* 0x000fc800078e00ff */
[----:B------:R-:W-:Y:S01]  /*13550*/  VIADD R11, R11, 0xb54cda56 ;  /* 0xb54cda560b0b7836 */ /* 0x000fe20000000000 */
[----:B------:R-:W-:Y:S01]  /*13560*/  LOP3.LUT R100, R27, R14, R99, 0x96, !PT ;  /* 0x0000000e1b647212 */ /* 0x000fe200078e9663 */
[----:B------:R-:W-:-:S04]  /*13570*/  IMAD.WIDE.U32 R14, R15, -0x326172a9, RZ ;  /* 0xcd9e8d570f0e7825 */ /* 0x000fc800078e00ff */
[----:B------:R-:W-:Y:S01]  /*13580*/  IMAD.WIDE.U32 R100, R100, -0x2daee0ad, RZ ;  /* 0xd2511f5364647825 */ /* 0x000fe200078e00ff */
[----:B------:R-:W-:Y:S02]  /*13590*/  LOP3.LUT R98, R11, R98, R15, 0x96, !PT ;  /* 0x000000620b627212 */ /* 0x000fe400078e960f */
[----:B------:R-:W-:Y:S02]  /*135a0*/  MOV R11, R91 ;  /* 0x0000005b000b7202 */ /* 0x000fe40000000f00 */
[----:B------:R-:W-:Y:S01]  /*135b0*/  LOP3.LUT R12, R4, R12, R101, 0x96, !PT ;  /* 0x0000000c040c7212 */ /* 0x000fe200078e9665 */
[----:B------:R-:W-:-:S04]  /*135c0*/  IMAD.WIDE.U32 R98, R98, -0x2daee0ad, RZ ;  /* 0xd2511f5362627825 */ /* 0x000fc800078e00ff */
        /* <DEDUP_REMOVED lines=13> */
.L_x_814:
[----:B------:R-:W-:Y:S05]  /*136a0*/  BSYNC.RECONVERGENT B0 ;  /* 0x0000000000007941 */ /* 0x000fea0003800200 */
.L_x_813:
        /* <DEDUP_REMOVED lines=22> */
.L_x_820:
        /* <DEDUP_REMOVED lines=13> */
.L_x_822:
[----:B------:R-:W-:Y:S05]  /*138e0*/  BSYNC.RECONVERGENT B1 ;  /* 0x0000000000017941 */ /* 0x000fea0003800200 */
.L_x_821:
        /* <DEDUP_REMOVED lines=25> */
[----:B------:R-:W-:-:S05]  /*13a80*/  IMAD.WIDE.U32 R12, R13, -0x2daee0ad, RZ ;  /* 0xd2511f530d0c7825 */ /* 0x000fca00078e00ff */
        /* <DEDUP_REMOVED lines=22> */
.L_x_819:
[----:B------:R-:W-:Y:S05]  /*13bf0*/  BSYNC.RECONVERGENT B0 ;  /* 0x0000000000007941 */ /* 0x000fea0003800200 */
.L_x_818:
[----:B------:R-:W-:Y:S01]  /*13c00*/  I2FP.F32.U32 R12, R13 ;  /* 0x0000000d000c7245 */ /* 0x000fe20000201000 */
[----:B------:R-:W-:Y:S01]  /*13c10*/  IMAD.U32 R13, R37, 0x10000, RZ ;  /* 0x00010000250d7824 */ /* 0x000fe200078e00ff */
[----:B------:R-:W-:Y:S01]  /*13c20*/  @P1 SHF.L.U32 R72, R33, 0x10, RZ ;  /* 0x0000001021481819 */ /* 0x000fe200000006ff */
[----:B------:R-:W-:Y:S01]  /*13c30*/  BSSY.RECONVERGENT B0, `(.L_x_823) ;  /* 0x0000054000007945 */ /* 0x000fe20003800200 */
[----:B------:R-:W-:Y:S02]  /*13c40*/  IMAD.MOV.U32 R15, RZ, RZ, 0x2 ;  /* 0x00000002ff0f7424 */ /* 0x000fe400078e00ff */
[----:B------:R-:W-:-:S05]  /*13c50*/  FFMA.FTZ R12, R12, R121, 1.1641532182693481445e-10 ;  /* 0x2f0000000c0c7423 */ /* 0x000fca0000010079 */
[----:B------:R-:W-:Y:S01]  /*13c60*/  FSETP.GTU.FTZ.AND P2, PT, R12, R31, PT ;  /* 0x0000001f0c00720b */ /* 0x000fe20003f5c000 */
[----:B------:R-:W-:Y:S01]  /*13c70*/  FMUL.FTZ R12, R13, R30 ;  /* 0x0000001e0d0c7220 */ /* 0x000fe20000410000 */
[----:B------:R-:W-:-:S04]  /*13c80*/  MOV R13, R110 ;  /* 0x0000006e000d7202 */ /* 0x000fc80000000f00 */
[----:B------:R-:W-:-:S05]  /*13c90*/  FSEL R12, R12, RZ, !P2 ;  /* 0x000000ff0c0c7208 */ /* 0x000fca0005000000 */
[----:B------:R-:W-:-:S04]  /*13ca0*/  FADD.FTZ R11, R11, R12 ;  /* 0x0000000c0b0b7221 */ /* 0x000fc80000010000 */
[--C-:B------:R-:W-:Y:S01]  /*13cb0*/  @P1 FADD.FTZ R72, R72, R11.reuse ;  /* 0x0000000b48481221 */ /* 0x100fe20000010000 */
[----:B------:R-:W-:Y:S01]  /*13cc0*/  @!P1 IMAD.MOV.U32 R72, RZ, RZ, R11 ;  /* 0x000000ffff489224 */ /* 0x000fe200078e000b */
[----:B------:R-:W-:Y:S02]  /*13cd0*/  SEL R11, RZ, 0x1, P2 ;  /* 0x00000001ff0b7807 */ /* 0x000fe40001000000 */
[----:B------:R-:W-:Y:S02]  /*13ce0*/  ISETP.NE.AND P2, PT, R14, 0x1, PT ;  /* 0x000000010e00780c */ /* 0x000fe40003f45270 */
[----:B------:R-:W-:-:S11]  /*13cf0*/  F2FP.BF16.F32.PACK_AB R16, RZ, R72 ;  /* 0x00000048ff10723e */ /* 0x000fd600000010ff */
        /* <DEDUP_REMOVED lines=9> */
.L_x_825:
        /* <DEDUP_REMOVED lines=13> */
.L_x_827:
[----:B------:R-:W-:Y:S05]  /*13e60*/  BSYNC.RECONVERGENT B1 ;  /* 0x0000000000017941 */ /* 0x000fea0003800200 */
.L_x_826:
[----:B------:R-:W-:Y:S01]  /*13e70*/  LOP3.LUT R14, R7, UR7, R99, 0x96, !PT ;  /* 0x00000007070e7c12 */ /* 0x000fe2000f8e9663 */
[----:B------:R-:W-:-:S04]  /*13e80*/  IMAD.WIDE.U32 R12, R0, -0x326172a9, RZ ;  /* 0xcd9e8d57000c7825 */ /* 0x000fc800078e00ff */
[----:B------:R-:W-:Y:S01]  /*13e90*/  IMAD.WIDE.U32 R14, R14, -0x326172a9, RZ ;  /* 0xcd9e8d570e0e7825 */ /* 0x000fe200078e00ff */
[----:B------:R-:W-:-:S03]  /*13ea0*/  LOP3.LUT R100, R6, UR6, R13, 0x96, !PT ;  /* 0x0000000606647c12 */ /* 0x000fc6000f8e960d */
        /* <DEDUP_REMOVED lines=21> */
[----:B------:R-:W-:-:S05]  /*14000*/  IMAD.WIDE.U32 R12, R13, -0x2daee0ad, RZ ;  /* 0xd2511f530d0c7825 */ /* 0x000fca00078e00ff */
[----:B------:R-:W-:Y:S01]  /*14010*/  LOP3.LUT R95, R95, R14, R13, 0x96, !PT ;  /* 0x0000000e5f5f7212 */ /* 0x000fe200078e960d */
[----:B------:R-:W-:Y:S02]  /*14020*/  IMAD.U32 R13, RZ, RZ, UR6 ;  /* 0x00000006ff0d7e24 */ /* 0x000fe4000f8e00ff */
[----:B------:R-:W-:-:S04]  /*14030*/  IMAD.WIDE.U32 R14, R15, -0x2daee0ad, RZ ;  /* 0xd2511f530f0e7825 */ /* 0x000fc800078e00ff */
[----:B------:R-:W-:Y:S01]  /*14040*/  VIADD R13, R13, 0xb54cda56 ;  /* 0xb54cda560d0d7836 */ /* 0x000fe20000000000 */
        /* <DEDUP_REMOVED lines=18> */
.L_x_824:
[----:B------:R-:W-:Y:S05]  /*14170*/  BSYNC.RECONVERGENT B0 ;  /* 0x0000000000007941 */ /* 0x000fea0003800200 */
.L_x_823:
[----:B------:R-:W-:Y:S01]  /*14180*/  I2FP.F32.U32 R12, R13 ;  /* 0x0000000d000c7245 */ /* 0x000fe20000201000 */
[----:B------:R-:W-:Y:S01]  /*14190*/  BSSY.RECONVERGENT B0, `(.L_x_828) ;  /* 0x0000052000007945 */ /* 0x000fe20003800200 */
[----:B------:R-:W-:Y:S01]  /*141a0*/  SHF.L.U32 R73, R73, 0x10, RZ ;  /* 0x0000001049497819 */ /* 0x000fe200000006ff */
[----:B------:R-:W-:Y:S01]  /*141b0*/  IMAD.MOV.U32 R14, RZ, RZ, 0x2 ;  /* 0x00000002ff0e7424 */ /* 0x000fe200078e00ff */
[----:B------:R-:W-:Y:S01]  /*141c0*/  ISETP.NE.AND P2, PT, R15, 0x1, PT ;  /* 0x000000010f00780c */ /* 0x000fe20003f45270 */
[----:B------:R-:W-:Y:S01]  /*141d0*/  FFMA.FTZ R12, R12, R121, 1.1641532182693481445e-10 ;  /* 0x2f0000000c0c7423 */ /* 0x000fe20000010079 */
[----:B------:R-:W-:Y:S02]  /*141e0*/  IMAD.MOV.U32 R13, RZ, RZ, R110 ;  /* 0x000000ffff0d7224 */ /* 0x000fe400078e006e */
[----:B------:R-:W-:Y:S02]  /*141f0*/  FMUL.FTZ R73, R73, R30 ;  /* 0x0000001e49497220 */ /* 0x000fe40000410000 */
        /* <DEDUP_REMOVED lines=13> */
.L_x_830:
        /* <DEDUP_REMOVED lines=13> */
.L_x_832:
[----:B------:R-:W-:Y:S05]  /*143a0*/  BSYNC.RECONVERGENT B1 ;  /* 0x0000000000017941 */ /* 0x000fea0003800200 */
.L_x_831:
        /* <DEDUP_REMOVED lines=48> */
.L_x_829:
[----:B------:R-:W-:Y:S05]  /*146b0*/  BSYNC.RECONVERGENT B0 ;  /* 0x0000000000007941 */ /* 0x000fea0003800200 */
.L_x_828:
[----:B------:R-:W-:Y:S01]  /*146c0*/  I2FP.F32.U32 R12, R13 ;  /* 0x0000000d000c7245 */ /* 0x000fe20000201000 */
[----:B------:R-:W-:Y:S01]  /*146d0*/  BSSY.RECONVERGENT B0, `(.L_x_833) ;  /* 0x0000058000007945 */ /* 0x000fe20003800200 */
[----:B------:R-:W-:Y:S01]  /*146e0*/  PRMT R13, R37, 0x7632, R13 ;  /* 0x00007632250d7816 */ /* 0x000fe2000000000d */
[----:B------:R-:W-:Y:S02]  /*146f0*/  IMAD.MOV.U32 R15, RZ, RZ, 0x2 ;  /* 0x00000002ff0f7424 */ /* 0x000fe400078e00ff */
[----:B------:R-:W-:Y:S02]  /*14700*/  FFMA.FTZ R12, R12, R121, 1.1641532182693481445e-10 ;  /* 0x2f0000000c0c7423 */ /* 0x000fe40000010079 */
[----:B------:R-:W-:-:S03]  /*14710*/  IMAD.U32 R13, R13, 0x10000, RZ ;  /* 0x000100000d0d7824 */ /* 0x000fc600078e00ff */
[----:B------:R-:W-:Y:S01]  /*14720*/  FSETP.GTU.FTZ.AND P2, PT, R12, R31, PT ;  /* 0x0000001f0c00720b */ /* 0x000fe20003f5c000 */
[----:B------:R-:W-:-:S05]  /*14730*/  FMUL.FTZ R13, R13, R30 ;  /* 0x0000001e0d0d7220 */ /* 0x000fca0000410000 */
[----:B------:R-:W-:Y:S02]  /*14740*/  FSEL R12, R13, RZ, !P2 ;  /* 0x000000ff0d0c7208 */ /* 0x000fe40005000000 */
[----:B------:R-:W-:-:S03]  /*14750*/  @P1 PRMT R13, R33, 0x7632, R13 ;  /* 0x00007632210d1816 */ /* 0x000fc6000000000d */
[----:B------:R-:W-:Y:S01]  /*14760*/  FADD.FTZ R12, R73, R12 ;  /* 0x0000000c490c7221 */ /* 0x000fe20000010000 */
[----:B------:R-:W-:-:S05]  /*14770*/  @P1 SHF.L.U32 R13, R13, 0x10, RZ ;  /* 0x000000100d0d1819 */ /* 0x000fca00000006ff */
[----:B------:R-:W-:Y:S01]  /*14780*/  @P1 FADD.FTZ R73, R12, R13 ;  /* 0x0000000d0c491221 */ /* 0x000fe20000010000 */
[----:B------:R-:W-:Y:S01]  /*14790*/  @!P1 IMAD.MOV.U32 R73, RZ, RZ, R12 ;  /* 0x000000ffff499224 */ /* 0x000fe200078e000c */
[----:B------:R-:W-:Y:S02]  /*147a0*/  SEL R12, RZ, 0x1, P2 ;  /* 0x00000001ff0c7807 */ /* 0x000fe40001000000 */
[----:B------:R-:W-:Y:S02]  /*147b0*/  ISETP.NE.AND P2, PT, R14, 0x1, PT ;  /* 0x000000010e00780c */ /* 0x000fe40003f45270 */
[----:B------:R-:W-:Y:S02]  /*147c0*/  F2FP.BF16.F32.PACK_AB R98, RZ, R73 ;  /* 0x00000049ff62723e */ /* 0x000fe400000010ff */
[----:B------:R-:W-:-:S09]  /*147d0*/  MOV R13, R110 ;  /* 0x0000006e000d7202 */ /* 0x000fd20000000f00 */
        /* <DEDUP_REMOVED lines=9> */
.L_x_835:
        /* <DEDUP_REMOVED lines=13> */
.L_x_837:
[----:B------:R-:W-:Y:S05]  /*14940*/  BSYNC.RECONVERGENT B1 ;  /* 0x0000000000017941 */ /* 0x000fea0003800200 */
.L_x_836:
        /* <DEDUP_REMOVED lines=43> */
[----:B------:R-:W-:Y:S01]  /*14c00*/  LOP3.LUT R101, R102, UR13, R111, 0x96, !PT ;  /* 0x0000000d66657c12 */ /* 0x000fe2000f8e966f */
[----:B------:R-:W-:-:S04]  /*14c10*/  IMAD.WIDE.U32 R14, R14, -0x2daee0ad, RZ ;  /* 0xd2511f530e0e7825 */ /* 0x000fc800078e00ff */
[----:B------:R-:W-:Y:S01]  /*14c20*/  IMAD.MOV.U32 R91, RZ, RZ, R14 ;  /* 0x000000ffff5b7224 */ /* 0x000fe200078e000e */
[----:B------:R-:W-:Y:S01]  /*14c30*/  LOP3.LUT R100, R18, R100, R15, 0x96, !PT ;  /* 0x0000006412647212 */ /* 0x000fe200078e960f */
[----:B------:R-:W-:-:S07]  /*14c40*/  IMAD.MOV.U32 R15, RZ, RZ, RZ ;  /* 0x000000ffff0f7224 */ /* 0x000fce00078e00ff */
.L_x_834:
[----:B------:R-:W-:Y:S05]  /*14c50*/  BSYNC.RECONVERGENT B0 ;  /* 0x0000000000007941 */ /* 0x000fea0003800200 */
.L_x_833:
        /* <DEDUP_REMOVED lines=21> */
.L_x_840:
        /* <DEDUP_REMOVED lines=13> */
.L_x_842:
[----:B------:R-:W-:Y:S05]  /*14e80*/  BSYNC.RECONVERGENT B1 ;  /* 0x0000000000017941 */ /* 0x000fea0003800200 */
.L_x_841:
        /* <DEDUP_REMOVED lines=45> */
[----:B------:R-:W-:Y:S01]  /*15160*/  IMAD.MOV.U32 R102, RZ, RZ, RZ ;  /* 0x000000ffff667224 */ /* 0x000fe200078e00ff */
[----:B------:R-:W-:Y:S02]  /*15170*/  LOP3.LUT R100, R18, R100, R15, 0x96, !PT ;  /* 0x0000006412647212 */ /* 0x000fe400078e960f */
[----:B------:R-:W-:-:S07]  /*15180*/  MOV R91, R14 ;  /* 0x0000000e005b7202 */ /* 0x000fce0000000f00 */
.L_x_839:
[----:B------:R-:W-:Y:S05]  /*15190*/  BSYNC.RECONVERGENT B0 ;  /* 0x0000000000007941 */ /* 0x000fea0003800200 */
.L_x_838:
[----:B------:R-:W-:Y:S01]  /*151a0*/  I2FP.F32.U32 R14, R74 ;  /* 0x0000004a000e7245 */ /* 0x000fe20000201000 */
[----:B------:R-:W-:Y:S01]  /*151b0*/  IMAD.U32 R15, R38, 0x10000, RZ ;  /* 0x00010000260f7824 */ /* 0x000fe200078e00ff */
        /* <DEDUP_REMOVED lines=9> */
[----:B------:R-:W-:Y:S02]  /*15250*/  @P1 SHF.L.U32 R74, R34, 0x10, RZ ;  /* 0x00000010224a1819 */ /* 0x000fe400000006ff */
[----:B------:R-:W-:-:S03]  /*15260*/  MOV R15, R110 ;  /* 0x0000006e000f7202 */ /* 0x000fc60000000f00 */
        /* <DEDUP_REMOVED lines=13> */
.L_x_845:
        /* <DEDUP_REMOVED lines=13> */
.L_x_847:
[----:B------:R-:W-:Y:S05]  /*15410*/  BSYNC.RECONVERGENT B1 ;  /* 0x0000000000017941 */ /* 0x000fea0003800200 */
.L_x_846:
        /* <DEDUP_REMOVED lines=41> */
[----:B------:R-:W-:-:S03]  /*156b0*/  LOP3.LUT R14, R23, R14, R103, 0x96, !PT ;  /* 0x0000000e170e7212 */ /* 0x000fc600078e9667 */
[----:B------:R-:W-:Y:S01]  /*156c0*/  IMAD.MOV.U32 R103, RZ, RZ, RZ ;  /* 0x000000ffff677224 */ /* 0x000fe200078e00ff */
[----:B------:R-:W-:Y:S01]  /*156d0*/  LOP3.LUT R101, R102, UR13, R111, 0x96, !PT ;  /* 0x0000000d66657c12 */ /* 0x000fe2000f8e966f */
[----:B------:R-:W-:-:S05]  /*156e0*/  IMAD.WIDE.U32 R14, R14, -0x2daee0ad, RZ ;  /* 0xd2511f530e0e7825 */ /* 0x000fca00078e00ff */
[----:B------:R-:W-:Y:S02]  /*156f0*/  LOP3.LUT R100, R18, R100, R15, 0x96, !PT ;  /* 0x0000006412647212 */ /* 0x000fe400078e960f */
[----:B------:R-:W-:Y:S01]  /*15700*/  MOV R15, R91 ;  /* 0x0000005b000f7202 */ /* 0x000fe20000000f00 */
[----:B------:R-:W-:-:S07]  /*15710*/  IMAD.MOV.U32 R91, RZ, RZ, R14 ;  /* 0x000000ffff5b7224 */ /* 0x000fce00078e000e */
.L_x_844:
[----:B------:R-:W-:Y:S05]  /*15720*/  BSYNC.RECONVERGENT B0 ;  /* 0x0000000000007941 */ /* 0x000fea0003800200 */
.L_x_843:
        /* <DEDUP_REMOVED lines=20> */
.L_x_850:
        /* <DEDUP_REMOVED lines=13> */
.L_x_852:
[----:B------:R-:W-:Y:S05]  /*15940*/  BSYNC.RECONVERGENT B1 ;  /* 0x0000000000017941 */ /* 0x000fea0003800200 */
.L_x_851:
        /* <DEDUP_REMOVED lines=45> */
[----:B------:R-:W-:Y:S01]  /*15c20*/  LOP3.LUT R100, R18, R100, R15, 0x96, !PT ;  /* 0x0000006412647212 */ /* 0x000fe200078e960f */
[----:B------:R-:W-:Y:S01]  /*15c30*/  IMAD.MOV.U32 R15, RZ, RZ, R91 ;  /* 0x000000ffff0f7224 */ /* 0x000fe200078e005b */
[----:B------:R-:W-:-:S07]  /*15c40*/  MOV R91, R14 ;  /* 0x0000000e005b7202 */ /* 0x000fce0000000f00 */
.L_x_849:
[----:B------:R-:W-:Y:S05]  /*15c50*/  BSYNC.RECONVERGENT B0 ;  /* 0x0000000000007941 */ /* 0x000fea0003800200 */
.L_x_848:
        /* <DEDUP_REMOVED lines=12> */
[----:B------:R-:W-:Y:S02]  /*15d20*/  @P1 SHF.L.U32 R104, R15, 0x10, RZ ;  /* 0x000000100f681819 */ /* 0x000fe400000006ff */
[----:B------:R-:W-:-:S03]  /*15d30*/  MOV R15, R110 ;  /* 0x0000006e000f7202 */ /* 0x000fc60000000f00 */
[----:B------:R-:W-:Y:S01]  /*15d40*/  @P1 FADD.FTZ R107, R99, R104 ;  /* 0x00000068636b1221 */ /* 0x000fe20000010000 */
[----:B------:R-:W-:Y:S02]  /*15d50*/  @!P1 IMAD.MOV.U32 R107, RZ, RZ, R99 ;  /* 0x000000ffff6b9224 */ /* 0x000fe400078e0063 */
        /* <DEDUP_REMOVED lines=11> */
.L_x_855:
        /* <DEDUP_REMOVED lines=13> */
.L_x_857:
[----:B------:R-:W-:Y:S05]  /*15ee0*/  BSYNC.RECONVERGENT B1 ;  /* 0x0000000000017941 */ /* 0x000fea0003800200 */
.L_x_856:
        /* <DEDUP_REMOVED lines=26> */
[----:B------:R-:W-:-:S03]  /*16090*/  IMAD.WIDE.U32 R104, R104, -0x2daee0ad, RZ ;  /* 0xd2511f5368687825 */ /* 0x000fc600078e00ff */
[----:B------:R-:W-:Y:S01]  /*160a0*/  LOP3.LUT R101, R15, R108, R101, 0x96, !PT ;  /* 0x0000006c0f657212 */ /* 0x000fe200078e9665 */
[----:B------:R-:W-:Y:S01]  /*160b0*/  IMAD.U32 R15, RZ, RZ, UR6 ;  /* 0x00000006ff0f7e24 */ /* 0x000fe2000f8e00ff */
[----:B------:R-:W-:-:S03]  /*160c0*/  LOP3.LUT R103, R4, R100, R105, 0x96, !PT ;  /* 0x0000006404677212 */ /* 0x000fc600078e9669 */
[----:B------:R-:W-:Y:S02]  /*160d0*/  VIADD R15, R15, 0xb54cda56 ;  /* 0xb54cda560f0f7836 */ /* 0x000fe40000000000 */
        /* <DEDUP_REMOVED lines=11> */
[----:B------:R-:W-:Y:S02]  /*16190*/  LOP3.LUT R101, R100, UR13, R103, 0x96, !PT ;  /* 0x0000000d64657c12 */ /* 0x000fe4000f8e9667 */
[----:B------:R-:W-:Y:S01]  /*161a0*/  MOV R110, R102 ;  /* 0x00000066006e7202 */ /* 0x000fe20000000f00 */
[----:B------:R-:W-:-:S04]  /*161b0*/  IMAD.WIDE.U32 R102, R15, -0x2daee0ad, RZ ;  /* 0xd2511f530f667825 */ /* 0x000fc800078e00ff */
[----:B------:R-:W-:Y:S01]  /*161c0*/  IMAD.MOV.U32 R15, RZ, RZ, R91 ;  /* 0x000000ffff0f7224 */ /* 0x000fe200078e005b */
[----:B------:R-:W-:Y:S01]  /*161d0*/  LOP3.LUT R100, R18, R104, R103, 0x96, !PT ;  /* 0x0000006812647212 */ /* 0x000fe200078e9667 */
[----:B------:R-:W-:Y:S02]  /*161e0*/  HFMA2 R104, -RZ, RZ, 0, 0 ;  /* 0x00000000ff687431 */ /* 0x000fe400000001ff */
[----:B------:R-:W-:-:S07]  /*161f0*/  IMAD.MOV.U32 R91, RZ, RZ, R102 ;  /* 0x000000ffff5b7224 */ /* 0x000fce00078e0066 */
.L_x_854:
[----:B------:R-:W-:Y:S05]  /*16200*/  BSYNC.RECONVERGENT B0 ;  /* 0x0000000000007941 */ /* 0x000fea0003800200 */
.L_x_853:
[----:B------:R-:W-:Y:S01]  /*16210*/  I2FP.F32.U32 R102, R15 ;  /* 0x0000000f00667245 */ /* 0x000fe20000201000 */
[C---:B------:R-:W-:Y:S01]  /*16220*/  IMAD.U32 R15, R75.reuse, 0x10000, RZ ;  /* 0x000100004b0f7824 */ /* 0x040fe200078e00ff */
[----:B------:R-:W-:Y:S01]  /*16230*/  ISETP.NE.AND P5, PT, R104, 0x1, PT ;  /* 0x000000016800780c */ /* 0x000fe20003fa5270 */
[----:B------:R-:W-:Y:S01]  /*16240*/  BSSY.RECONVERGENT B0, `(.L_x_858) ;  /* 0x0000051000007945 */ /* 0x000fe20003800200 */
[----:B------:R-:W-:Y:S01]  /*16250*/  PRMT R75, R75, 0x7632, R75 ;  /* 0x000076324b4b7816 */ /* 0x000fe2000000004b */
[----:B------:R-:W-:Y:S01]  /*16260*/  FFMA.FTZ R102, R102, R121, 1.1641532182693481445e-10 ;  /* 0x2f00000066667423 */ /* 0x000fe20000010079 */
[----:B------:R-:W-:Y:S01]  /*16270*/  FMUL.FTZ R15, R15, R30 ;  /* 0x0000001e0f0f7220 */ /* 0x000fe20000410000 */
[----:B------:R-:W-:-:S03]  /*16280*/  MOV R103, R110 ;  /* 0x0000006e00677202 */ /* 0x000fc60000000f00 */
[----:B------:R-:W-:Y:S01]  /*16290*/  FSETP.GTU.FTZ.AND P4, PT, R102, R31, PT ;  /* 0x0000001f6600720b */ /* 0x000fe20003f9c000 */
[----:B------:R-:W-:-:S03]  /*162a0*/  IMAD.MOV.U32 R102, RZ, RZ, 0x2 ;  /* 0x00000002ff667424 */ /* 0x000fc600078e00ff */
        /* <DEDUP_REMOVED lines=11> */
.L_x_860:
        /* <DEDUP_REMOVED lines=12> */
.L_x_862:
[----:B------:R-:W-:Y:S05]  /*16420*/  BSYNC.RECONVERGENT B1 ;  /* 0x0000000000017941 */ /* 0x000fea0003800200 */
.L_x_861:
        /* <DEDUP_REMOVED lines=15> */
[----:B------:R-:W-:Y:S02]  /*16520*/  LOP3.LUT R104, R24, R104, R103, 0x96, !PT ;  /* 0x0000006818687212 */ /* 0x000fe400078e9667 */
[----:B------:R-:W-:-:S03]  /*16530*/  MOV R103, UR6 ;  /* 0x0000000600677c02 */ /* 0x000fc60008000f00 */
[----:B------:R-:W-:-:S04]  /*16540*/  IMAD.WIDE.U32 R104, R104, -0x326172a9, RZ ;  /* 0xcd9e8d5768687825 */ /* 0x000fc800078e00ff */
[----:B------:R-:W-:-:S05]  /*16550*/  VIADD R103, R103, 0x78dde6e4 ;  /* 0x78dde6e467677836 */ /* 0x000fca0000000000 */
        /* <DEDUP_REMOVED lines=13> */
[----:B------:R-:W-:-:S05]  /*16630*/  IMAD.WIDE.U32 R100, R101, -0x2daee0ad, RZ ;  /* 0xd2511f5365647825 */ /* 0x000fca00078e00ff */
[----:B------:R-:W-:-:S05]  /*16640*/  LOP3.LUT R102, R4, R102, R101, 0x96, !PT ;  /* 0x0000006604667212 */ /* 0x000fca00078e9665 */
        /* <DEDUP_REMOVED lines=11> */
[----:B------:R-:W-:-:S05]  /*16700*/  IMAD.WIDE.U32 R102, R105, -0x2daee0ad, RZ ;  /* 0xd2511f5369667825 */ /* 0x000fca00078e00ff */
[----:B------:R-:W-:Y:S01]  /*16710*/  LOP3.LUT R100, R18, R100, R103, 0x96, !PT ;  /* 0x0000006412647212 */ /* 0x000fe200078e9667 */
[----:B------:R-:W-:Y:S02]  /*16720*/  IMAD.MOV.U32 R103, RZ, RZ, R91 ;  /* 0x000000ffff677224 */ /* 0x000fe400078e005b */
[----:B------:R-:W-:Y:S02]  /*16730*/  IMAD.MOV.U32 R91, RZ, RZ, R102 ;  /* 0x000000ffff5b7224 */ /* 0x000fe400078e0066 */
[----:B------:R-:W-:-:S07]  /*16740*/  HFMA2 R102, -RZ, RZ, 0, 0 ;  /* 0x00000000ff667431 */ /* 0x000fce00000001ff */
.L_x_859:
[----:B------:R-:W-:Y:S05]  /*16750*/  BSYNC.RECONVERGENT B0 ;  /* 0x0000000000007941 */ /* 0x000fea0003800200 */
.L_x_858:
[----:B------:R-:W-:Y:S01]  /*16760*/  I2FP.F32.U32 R104, R103 ;  /* 0x0000006700687245 */ /* 0x000fe20000201000 */
[----:B------:R-:W-:Y:S01]  /*16770*/  IMAD.U32 R103, R39, 0x10000, RZ ;  /* 0x0001000027677824 */ /* 0x000fe200078e00ff */
[----:B------:R-:W-:Y:S01]  /*16780*/  BSSY.RECONVERGENT B0, `(.L_x_863) ;  /* 0x0000057000007945 */ /* 0x000fe20003800200 */
[----:B------:R-:W-:Y:S02]  /*16790*/  @P1 IMAD.U32 R108, R35, 0x10000, RZ ;  /* 0x00010000236c1824 */ /* 0x000fe400078e00ff */
[----:B------:R-:W-:Y:S01]  /*167a0*/  FFMA.FTZ R104, R104, R121, 1.1641532182693481445e-10 ;  /* 0x2f00000068687423 */ /* 0x000fe20000010079 */
[----:B------:R-:W-:-:S04]  /*167b0*/  FMUL.FTZ R103, R103, R30 ;  /* 0x0000001e67677220 */ /* 0x000fc80000410000 */
[----:B------:R-:W-:-:S04]  /*167c0*/  FSETP.GTU.FTZ.AND P5, PT, R104, R31, PT ;  /* 0x0000001f6800720b */ /* 0x000fc80003fbc000 */
[----:B------:R-:W-:Y:S02]  /*167d0*/  FSEL R104, R103, RZ, !P5 ;  /* 0x000000ff67687208 */ /* 0x000fe40006800000 */
[----:B------:R-:W-:Y:S02]  /*167e0*/  SEL R103, RZ, 0x1, P5 ;  /* 0x00000001ff677807 */ /* 0x000fe40002800000 */
[----:B------:R-:W-:Y:S01]  /*167f0*/  ISETP.NE.AND P5, PT, R102, 0x1, PT ;  /* 0x000000016600780c */ /* 0x000fe20003fa5270 */
[----:B------:R-:W-:Y:S01]  /*16800*/  FADD.FTZ R15, R15, R104 ;  /* 0x000000680f0f7221 */ /* 0x000fe20000010000 */
[----:B------:R-:W-:-:S03]  /*16810*/  IMAD.MOV.U32 R104, RZ, RZ, 0x2 ;  /* 0x00000002ff687424 */ /* 0x000fc600078e00ff */
[--C-:B------:R-:W-:Y:S01]  /*16820*/  @P1 FADD.FTZ R108, R108, R15.reuse ;  /* 0x0000000f6c6c1221 */ /* 0x100fe20000010000 */
[----:B------:R-:W-:Y:S02]  /*16830*/  @!P1 MOV R108, R15 ;  /* 0x0000000f006c9202 */ /* 0x000fe40000000f00 */
[----:B------:R-:W-:Y:S01]  /*16840*/  PRMT R15, R103, 0x7610, R15 ;  /* 0x00007610670f7816 */ /* 0x000fe2000000000f */
[----:B------:R-:W-:Y:S01]  /*16850*/  IMAD.MOV.U32 R103, RZ, RZ, R110 ;  /* 0x000000ffff677224 */ /* 0x000fe200078e006e */
        /* <DEDUP_REMOVED lines=10> */
.L_x_865:
        /* <DEDUP_REMOVED lines=13> */
.L_x_867:
[----:B------:R-:W-:Y:S05]  /*169d0*/  BSYNC.RECONVERGENT B1 ;  /* 0x0000000000017941 */ /* 0x000fea0003800200 */
.L_x_866:
[----:B------:R-:W-:Y:S01]  /*169e0*/  LOP3.LUT R104, R7, UR7, R103, 0x96, !PT ;  /* 0x0000000707687c12 */ /* 0x000fe2000f8e9667 */
[----:B------:R-:W-:-:S04]  /*169f0*/  IMAD.WIDE.U32 R100, R0, -0x326172a9, RZ ;  /* 0xcd9e8d5700647825 */ /* 0x000fc800078e00ff */
[----:B------:R-:W-:Y:S01]  /*16a00*/  IMAD.WIDE.U32 R104, R104, -0x326172a9, RZ ;  /* 0xcd9e8d5768687825 */ /* 0x000fe200078e00ff */
[----:B------:R-:W-:-:S04]  /*16a10*/  LOP3.LUT R101, R6, UR6, R101, 0x96, !PT ;  /* 0x0000000606657c12 */ /* 0x000fc8000f8e9665 */
[----:B------:R-:W-:Y:S01]  /*16a20*/  LOP3.LUT R103, R22, R100, R105, 0x96, !PT ;  /* 0x0000006416677212 */ /* 0x000fe200078e9669 */
[----:B------:R-:W-:-:S05]  /*16a30*/  IMAD.WIDE.U32 R100, R101, -0x2daee0ad, RZ ;  /* 0xd2511f5365647825 */ /* 0x000fca00078e00ff */
[----:B------:R-:W-:Y:S01]  /*16a40*/  LOP3.LUT R101, R21, R102, R101, 0x96, !PT ;  /* 0x0000006615657212 */ /* 0x000fe200078e9665 */
[----:B------:R-:W-:-:S05]  /*16a50*/  IMAD.WIDE.U32 R102, R103, -0x2daee0ad, RZ ;  /* 0xd2511f5367667825 */ /* 0x000fca00078e00ff */
[----:B------:R-:W-:Y:S01]  /*16a60*/  LOP3.LUT R103, R29, R100, R103, 0x96, !PT ;  /* 0x000000641d677212 */ /* 0x000fe200078e9667 */
[----:B------:R-:W-:-:S05]  /*16a70*/  IMAD.WIDE.U32 R100, R101, -0x326172a9, RZ ;  /* 0xcd9e8d5765647825 */ /* 0x000fca00078e00ff */
[----:B------:R-:W-:-:S05]  /*16a80*/  LOP3.LUT R104, R3, R104, R101, 0x96, !PT ;  /* 0x0000006803687212 */ /* 0x000fca00078e9665 */
[----:B------:R-:W-:-:S05]  /*16a90*/  IMAD.WIDE.U32 R104, R104, -0x2daee0ad, RZ ;  /* 0xd2511f5368687825 */ /* 0x000fca00078e00ff */
[----:B------:R-:W-:Y:S01]  /*16aa0*/  LOP3.LUT R101, R24, R102, R105, 0x96, !PT ;  /* 0x0000006618657212 */ /* 0x000fe200078e9669 */
[----:B------:R-:W-:-:S04]  /*16ab0*/  IMAD.WIDE.U32 R102, R103, -0x326172a9, RZ ;  /* 0xcd9e8d5767667825 */ /* 0x000fc800078e00ff */
[----:B------:R-:W-:Y:S01]  /*16ac0*/  IMAD.U32 R105, RZ, RZ, UR6 ;  /* 0x00000006ff697e24 */ /* 0x000fe2000f8e00ff */
[----:B------:R-:W-:Y:S01]  /*16ad0*/  LOP3.LUT R103, R25, R100, R103, 0x96, !PT ;  /* 0x0000006419677212 */ /* 0x000fe200078e9667 */
[----:B------:R-:W-:-:S03]  /*16ae0*/  IMAD.WIDE.U32 R100, R101, -0x326172a9, RZ ;  /* 0xcd9e8d5765647825 */ /* 0x000fc600078e00ff */
[----:B------:R-:W-:-:S04]  /*16af0*/  IADD3 R105, PT, PT, R105, 0x78dde6e4, RZ ;  /* 0x78dde6e469697810 */ /* 0x000fc80007ffe0ff */
        /* <DEDUP_REMOVED lines=27> */
[----:B------:R-:W-:Y:S01]  /*16cb0*/  IMAD.MOV.U32 R104, RZ, RZ, RZ ;  /* 0x000000ffff687224 */ /* 0x000fe200078e00ff */
[----:B------:R-:W-:Y:S02]  /*16cc0*/  LOP3.LUT R100, R18, R100, R103, 0x96, !PT ;  /* 0x0000006412647212 */ /* 0x000fe400078e9667 */
[----:B------:R-:W-:Y:S01]  /*16cd0*/  MOV R103, R91 ;  /* 0x0000005b00677202 */ /* 0x000fe20000000f00 */
[----:B------:R-:W-:-:S07]  /*16ce0*/  IMAD.MOV.U32 R91, RZ, RZ, R102 ;  /* 0x000000ffff5b7224 */ /* 0x000fce00078e0066 */
.L_x_864:
[----:B------:R-:W-:Y:S05]  /*16cf0*/  BSYNC.RECONVERGENT B0 ;  /* 0x0000000000007941 */ /* 0x000fea0003800200 */
.L_x_863:
[----:B------:R-:W-:Y:S01]  /*16d00*/  I2FP.F32.U32 R102, R103 ;  /* 0x0000006700667245 */ /* 0x000fe20000201000 */
[----:B------:R-:W-:Y:S01]  /*16d10*/  BSSY.RECONVERGENT B0, `(.L_x_868) ;  /* 0x0000053000007945 */ /* 0x000fe20003800200 */
[----:B------:R-:W-:Y:S01]  /*16d20*/  ISETP.NE.AND P6, PT, R104, 0x1, PT ;  /* 0x000000016800780c */ /* 0x000fe20003fc5270 */
[----:B------:R-:W-:Y:S01]  /*16d30*/  IMAD.MOV.U32 R103, RZ, RZ, R110 ;  /* 0x000000ffff677224 */ /* 0x000fe200078e006e */
[----:B------:R-:W-:Y:S01]  /*16d40*/  SHF.L.U32 R75, R75, 0x10, RZ ;  /* 0x000000104b4b7819 */ /* 0x000fe200000006ff */
[----:B------:R-:W-:-:S04]  /*16d50*/  FFMA.FTZ R102, R102, R121, 1.1641532182693481445e-10 ;  /* 0x2f00000066667423 */ /* 0x000fc80000010079 */
[----:B------:R-:W-:Y:S01]  /*16d60*/  FMUL.FTZ R75, R75, R30 ;  /* 0x0000001e4b4b7220 */ /* 0x000fe20000410000 */
        /* <DEDUP_REMOVED lines=13> */
.L_x_870:
        /* <DEDUP_REMOVED lines=12> */
[----:B------:R-:W-:Y:S01]  /*16f00*/  @P0 IMAD.MOV R103, RZ, RZ, R7 ;  /* 0x000000ffff670224 */ /* 0x000fe200078e0207 */
[----:B------:R-:W-:-:S04]  /*16f10*/  ISETP.NE.AND P0, PT, R102, RZ, PT ;  /* 0x000000ff6600720c */ /* 0x000fc80003f05270 */
[----:B------:R-:W-:-:S09]  /*16f20*/  @!P6 MOV R7, R103 ;  /* 0x000000670007e202 */ /* 0x000fd20000000f00 */
.L_x_872:
[----:B------:R-:W-:Y:S05]  /*16f30*/  BSYNC.RECONVERGENT B1 ;  /* 0x0000000000017941 */ /* 0x000fea0003800200 */
.L_x_871:
[----:B------:R-:W-:Y:S01]  /*16f40*/  LOP3.LUT R104, R7, UR7, R101, 0x96, !PT ;  /* 0x0000000707687c12 */ /* 0x000fe2000f8e9665 */
[----:B------:R-:W-:-:S04]  /*16f50*/  IMAD.WIDE.U32 R102, R0, -0x326172a9, RZ ;  /* 0xcd9e8d5700667825 */ /* 0x000fc800078e00ff */
[----:B------:R-:W-:Y:S01]  /*16f60*/  IMAD.WIDE.U32 R104, R104, -0x326172a9, RZ ;  /* 0xcd9e8d5768687825 */ /* 0x000fe200078e00ff */
[----:B------:R-:W-:-:S04]  /*16f70*/  LOP3.LUT R103, R6, UR6, R103, 0x96, !PT ;  /* 0x0000000606677c12 */ /* 0x000fc8000f8e9667 */
[----:B------:R-:W-:Y:S01]  /*16f80*/  LOP3.LUT R101, R22, R102, R105, 0x96, !PT ;  /* 0x0000006616657212 */ /* 0x000fe200078e9669 */
[----:B------:R-:W-:-:S05]  /*16f90*/  IMAD.WIDE.U32 R102, R103, -0x2daee0ad, RZ ;  /* 0xd2511f5367667825 */ /* 0x000fca00078e00ff */
[----:B------:R-:W-:Y:S01]  /*16fa0*/  LOP3.LUT R103, R21, R100, R103, 0x96, !PT ;  /* 0x0000006415677212 */ /* 0x000fe200078e9667 */
[----:B------:R-:W-:-:S04]  /*16fb0*/  IMAD.WIDE.U32 R100, R101, -0x2daee0ad, RZ ;  /* 0xd2511f5365647825 */ /* 0x000fc800078e00ff */
[----:B------:R-:W-:Y:S01]  /*16fc0*/  IMAD.U32 R21, RZ, RZ, UR6 ;  /* 0x00000006ff157e24 */ /* 0x000fe2000f8e00ff */
[----:B------:R-:W-:Y:S01]  /*16fd0*/  LOP3.LUT R105, R29, R102, R101, 0x96, !PT ;  /* 0x000000661d697212 */ /* 0x000fe200078e9665 */
[----:B------:R-:W-:-:S03]  /*16fe0*/  IMAD.WIDE.U32 R102, R103, -0x326172a9, RZ ;  /* 0xcd9e8d5767667825 */ /* 0x000fc600078e00ff */
[----:B------:R-:W-:Y:S02]  /*16ff0*/  IADD3 R21, PT, PT, R21, 0x78dde6e4, RZ ;  /* 0x78dde6e415157810 */ /* 0x000fe40007ffe0ff */
        /* <DEDUP_REMOVED lines=10> */
[----:B------:R-:W-:Y:S01]  /*170a0*/  IMAD.U32 R21, RZ, RZ, UR7 ;  /* 0x00000007ff157e24 */ /* 0x000fe2000f8e00ff */
[----:B------:R-:W-:Y:S01]  /*170b0*/  LOP3.LUT R25, R27, R100, R103, 0x96, !PT ;  /* 0x000000641b197212 */ /* 0x000fe200078e9667 */
[----:B------:R-:W-:-:S04]  /*170c0*/  IMAD.WIDE.U32 R26, R26, -0x2daee0ad, RZ ;  /* 0xd2511f531a1a7825 */ /* 0x000fc800078e00ff */
[----:B------:R-:W-:Y:S02]  /*170d0*/  VIADD R21, R21, 0xa9066899 ;  /* 0xa906689915157836 */ /* 0x000fe40000000000 */
[----:B------:R-:W-:-:S03]  /*170e0*/  IMAD.MOV.U32 R103, RZ, RZ, R91 ;  /* 0x000000ffff677224 */ /* 0x000fc600078e005b */
[----:B------:R-:W-:Y:S01]  /*170f0*/  LOP3.LUT R21, R21, R24, R27, 0x96, !PT ;  /* 0x0000001815157212 */ /* 0x000fe200078e961b */
[----:B------:R-:W-:-:S05]  /*17100*/  IMAD.WIDE.U32 R24, R25, -0x2daee0ad, RZ ;  /* 0xd2511f5319187825 */ /* 0x000fca00078e00ff */
[----:B------:R-:W-:Y:S01]  /*17110*/  LOP3.LUT R100, R4, R26, R25, 0x96, !PT ;  /* 0x0000001a04647212 */ /* 0x000fe200078e9619 */
[----:B------:R-:W-:Y:S01]  /*17120*/  IMAD.WIDE.U32 R26, R21, -0x326172a9, RZ ;  /* 0xcd9e8d57151a7825 */ /* 0x000fe200078e00ff */
[----:B------:R-:W-:-:S03]  /*17130*/  MOV R25, UR6 ;  /* 0x0000000600197c02 */ /* 0x000fc60008000f00 */
[----:B------:R-:W-:-:S04]  /*17140*/  IMAD.WIDE.U32 R100, R100, -0x326172a9, RZ ;  /* 0xcd9e8d5764647825 */ /* 0x000fc800078e00ff */
[----:B------:R-:W-:Y:S01]  /*17150*/  VIADD R25, R25, 0xb54cda56 ;  /* 0xb54cda5619197836 */ /* 0x000fe20000000000 */
[----:B------:R-:W-:-:S04]  /*17160*/  LOP3.LUT R28, R28, R26, R101, 0x96, !PT ;  /* 0x0000001a1c1c7212 */ /* 0x000fc800078e9665 */
[----:B------:R-:W-:Y:S01]  /*17170*/  LOP3.LUT R25, R25, R102, R27, 0x96, !PT ;  /* 0x0000006619197212 */ /* 0x000fe200078e961b */
[----:B------:R-:W-:-:S04]  /*17180*/  IMAD.MOV.U32 R102, RZ, RZ, RZ ;  /* 0x000000ffff667224 */ /* 0x000fc800078e00ff */
        /* <DEDUP_REMOVED lines=11> */
.L_x_869:
[----:B------:R-:W-:Y:S05]  /*17240*/  BSYNC.RECONVERGENT B0 ;  /* 0x0000000000007941 */ /* 0x000fea0003800200 */
.L_x_868:
[----:B------:R-:W-:Y:S02]  /*17250*/  I2FP.F32.U32 R18, R103 ;  /* 0x0000006700127245 */ /* 0x000fe40000201000 */
[----:B------:R-:W-:Y:S02]  /*17260*/  PRMT R19, R39, 0x7632, R19 ;  /* 0x0000763227137816 */ /* 0x000fe40000000013 */
[----:B------:R-:W-:Y:S01]  /*17270*/  @P1 PRMT R20, R35, 0x7632, R20 ;  /* 0x0000763223141816 */ /* 0x000fe20000000014 */
[----:B------:R-:W-:Y:S01]  /*17280*/  FFMA.FTZ R18, R18, R121, 1.1641532182693481445e-10 ;  /* 0x2f00000012127423 */ /* 0x000fe20000010079 */
[----:B------:R-:W-:Y:S01]  /*17290*/  PRMT R21, R16, 0x5410, R98 ;  /* 0x0000541010157816 */ /* 0x000fe20000000062 */
[----:B------:R-:W-:Y:S01]  /*172a0*/  IMAD.U32 R19, R19, 0x10000, RZ ;  /* 0x0001000013137824 */ /* 0x000fe200078e00ff */
[----:B------:R-:W-:Y:S02]  /*172b0*/  @P1 SHF.L.U32 R20, R20, 0x10, RZ ;  /* 0x0000001014141819 */ /* 0x000fe400000006ff */
[----:B------:R-:W-:Y:S01]  /*172c0*/  FSETP.GTU.FTZ.AND P6, PT, R18, R31, PT ;  /* 0x0000001f1200720b */ /* 0x000fe20003fdc000 */
[----:B------:R-:W-:Y:S01]  /*172d0*/  FMUL.FTZ R19, R19, R30 ;  /* 0x0000001e13137220 */ /* 0x000fe20000410000 */
[----:B------:R-:W-:-:S04]  /*172e0*/  PRMT R22, R74, 0x5410, R99 ;  /* 0x000054104a167816 */ /* 0x000fc80000000063 */
[----:B------:R-:W-:-:S05]  /*172f0*/  FSEL R18, R19, RZ, !P6 ;  /* 0x000000ff13127208 */ /* 0x000fca0007000000 */
[----:B------:R-:W-:Y:S01]  /*17300*/  FADD.FTZ R75, R75, R18 ;  /* 0x000000124b4b7221 */ /* 0x000fe20000010000 */
[----:B------:R-:W-:-:S03]  /*17310*/  SEL R18, RZ, 0x1, P6 ;  /* 0x00000001ff127807 */ /* 0x000fc60003000000 */
[----:B------:R-:W-:Y:S01]  /*17320*/  @P1 FADD.FTZ R28, R75, R20 ;  /* 0x000000144b1c1221 */ /* 0x000fe20000010000 */
[----:B------:R-:W-:Y:S01]  /*17330*/  @!P1 IMAD.MOV.U32 R28, RZ, RZ, R75 ;  /* 0x000000ffff1c9224 */ /* 0x000fe200078e004b */
[----:B------:R-:W-:Y:S02]  /*17340*/  PRMT R16, R18, 0x7610, R16 ;  /* 0x0000761012107816 */ /* 0x000fe40000000010 */
[----:B------:R-:W-:Y:S02]  /*17350*/  PRMT R20, R116, 0x5410, R97 ;  /* 0x0000541074147816 */ /* 0x000fe40000000061 */
[----:B------:R-:W-:-:S04]  /*17360*/  F2FP.BF16.F32.PACK_AB R23, RZ, R28 ;  /* 0x0000001cff17723e */ /* 0x000fc800000010ff */
[----:B------:R-:W-:Y:S01]  /*17370*/  PRMT R23, R106, 0x5410, R23 ;  /* 0x000054106a177816 */ /* 0x000fe20000000017 */
[----:B------:R-:W-:Y:S06]  /*17380*/  BRA `(.L_x_873) ;  /* 0x0000002c00187947 */ /* 0x000fec0003800000 */
.L_x_792:
        /* <DEDUP_REMOVED lines=12> */
[----:B------:R-:W-:Y:S01]  /*17450*/  @P2 IADD3 R96, PT, PT, R102, 0x1, RZ ;  /* 0x0000000166602810 */ /* 0x000fe20007ffe0ff */
[----:B------:R-:W-:Y:S02]  /*17460*/  @P2 IMAD.MOV.U32 R91, RZ, RZ, R94 ;  /* 0x000000ffff5b2224 */ /* 0x000fe400078e005e */
[----:B------:R-:W-:Y:S01]  /*17470*/  @P2 IMAD.MOV.U32 R95, RZ, RZ, R101 ;  /* 0x000000ffff5f2224 */ /* 0x000fe200078e0065 */
[----:B------:R-:W-:Y:S06]  /*17480*/  BRA `(.L_x_875) ;  /* 0x0000000000f87947 */ /* 0x000fec0003800000 */
.L_x_876:
        /* <DEDUP_REMOVED lines=13> */
.L_x_878:
[----:B------:R-:W-:Y:S05]  /*17560*/  BSYNC.RECONVERGENT B1 ;  /* 0x0000000000017941 */ /* 0x000fea0003800200 */
.L_x_877:
        /* <DEDUP_REMOVED lines=43> */
[----:B------:R-:W-:Y:S01]  /*17820*/  LOP3.LUT R101, R98, UR13, R111, 0x96, !PT ;  /* 0x0000000d62657c12 */ /* 0x000fe2000f8e966f */
[----:B------:R-:W-:-:S03]  /*17830*/  IMAD.WIDE.U32 R96, R96, -0x2daee0ad, RZ ;  /* 0xd2511f5360607825 */ /* 0x000fc600078e00ff */
[----:B------:R-:W-:Y:S01]  /*17840*/  MOV R91, R96 ;  /* 0x00000060005b7202 */ /* 0x000fe20000000f00 */
[----:B------:R-:W-:Y:S01]  /*17850*/  IMAD.MOV.U32 R96, RZ, RZ, RZ ;  /* 0x000000ffff607224 */ /* 0x000fe200078e00ff */
[----:B------:R-:W-:-:S07]  /*17860*/  LOP3.LUT R100, R18, R100, R97, 0x96, !PT ;  /* 0x0000006412647212 */ /* 0x000fce00078e9661 */
.L_x_875:
[----:B------:R-:W-:Y:S05]  /*17870*/  BSYNC.RECONVERGENT B0 ;  /* 0x0000000000007941 */ /* 0x000fea0003800200 */
.L_x_874:
[----:B------:R-:W-:Y:S01]  /*17880*/  I2FP.F32.U32 R94, R95 ;  /* 0x0000005f005e7245 */ /* 0x000fe20000201000 */
[----:B------:R-:W-:Y:S01]  /*17890*/  BSSY.RECONVERGENT B0, `(.L_x_879) ;  /* 0x0000056000007945 */ /* 0x000fe20003800200 */
[----:B-----5:R-:W-:Y:S01]  /*178a0*/  SHF.L.U32 R95, R72, 0x10, RZ ;  /* 0x00000010485f7819 */ /* 0x020fe200000006ff */
[----:B------:R-:W-:Y:S01]  /*178b0*/  IMAD.MOV.U32 R98, RZ, RZ, 0x2 ;  /* 0x00000002ff627424 */ /* 0x000fe200078e00ff */
[----:B------:R-:W-:Y:S01]  /*178c0*/  ISETP.NE.AND P3, PT, R96, 0x1, PT ;  /* 0x000000016000780c */ /* 0x000fe20003f65270 */
[----:B------:R-:W-:Y:S01]  /*178d0*/  FFMA.FTZ R94, R94, R121, 1.1641532182693481445e-10 ;  /* 0x2f0000005e5e7423 */ /* 0x000fe20000010079 */
[----:B------:R-:W-:Y:S01]  /*178e0*/  PRMT R72, R72, 0x7632, R72 ;  /* 0x0000763248487816 */ /* 0x000fe20000000048 */
[----:B------:R-:W-:-:S03]  /*178f0*/  FMUL.FTZ R95, R95, R30 ;  /* 0x0000001e5f5f7220 */ /* 0x000fc60000410000 */
[----:B------:R-:W-:-:S04]  /*17900*/  FSETP.GTU.FTZ.AND P2, PT, R94, R31, PT ;  /* 0x0000001f5e00720b */ /* 0x000fc80003f5c000 */
[----:B------:R-:W-:Y:S01]  /*17910*/  FSEL R94, R95, RZ, !P2 ;  /* 0x000000ff5f5e7208 */ /* 0x000fe20005000000 */
[----:B------:R-:W-:Y:S01]  /*17920*/  @P1 IMAD.U32 R95, R32, 0x10000, RZ ;  /* 0x00010000205f1824 */ /* 0x000fe200078e00ff */
[----:B------:R-:W-:-:S03]  /*17930*/  PLOP3.LUT P2, PT, P2, PT, PT, 0x8, 0x80 ;  /* 0x000000000080781c */ /* 0x000fc6000174e170 */
[----:B------:R-:W-:Y:S01]  /*17940*/  @P1 FADD.FTZ R94, R95, R94 ;  /* 0x0000005e5f5e1221 */ /* 0x000fe20000010000 */
[----:B------:R-:W-:Y:S02]  /*17950*/  P2R R120, PR, RZ, 0x4 ;  /* 0x00000004ff787803 */ /* 0x000fe40000000000 */
[----:B------:R-:W-:Y:S02]  /*17960*/  MOV R95, R110 ;  /* 0x0000006e005f7202 */ /* 0x000fe40000000f00 */
        /* <DEDUP_REMOVED lines=10> */
.L_x_881:
        /* <DEDUP_REMOVED lines=13> */
.L_x_883:
[----:B------:R-:W-:Y:S05]  /*17ae0*/  BSYNC.RECONVERGENT B1 ;  /* 0x0000000000017941 */ /* 0x000fea0003800200 */
.L_x_882:
        /* <DEDUP_REMOVED lines=33> */
[----:B------:R-:W-:-:S04]  /*17d00*/  LOP3.LUT R95, R95, R100, R103, 0x96, !PT ;  /* 0x000000645f5f7212 */ /* 0x000fc800078e9667 */
        /* <DEDUP_REMOVED lines=14> */
.L_x_880:
[----:B------:R-:W-:Y:S05]  /*17df0*/  BSYNC.RECONVERGENT B0 ;  /* 0x0000000000007941 */ /* 0x000fea0003800200 */
.L_x_879:
        /* <DEDUP_REMOVED lines=9> */
[----:B------:R-:W-:Y:S01]  /*17e90*/  @P1 IMAD.U32 R97, R72, 0x10000, RZ ;  /* 0x0001000048611824 */ /* 0x000fe200078e00ff */
[----:B------:R-:W-:Y:S02]  /*17ea0*/  MOV R72, R110 ;  /* 0x0000006e00487202 */ /* 0x000fe40000000f00 */
        /* <DEDUP_REMOVED lines=14> */
.L_x_886:
        /* <DEDUP_REMOVED lines=13> */
.L_x_888:
[----:B------:R-:W-:Y:S05]  /*18060*/  BSYNC.RECONVERGENT B1 ;  /* 0x0000000000017941 */ /* 0x000fea0003800200 */
.L_x_887:
[----:B------:R-:W-:Y:S01]  /*18070*/  LOP3.LUT R100, R7, UR7, R103, 0x96, !PT ;  /* 0x0000000707647c12 */ /* 0x000fe2000f8e9667 */
[----:B------:R-:W-:Y:S01]  /*18080*/  IMAD.WIDE.U32 R98, R0, -0x326172a9, RZ ;  /* 0xcd9e8d5700627825 */ /* 0x000fe200078e00ff */
[----:B------:R-:W-:Y:S02]  /*18090*/  MOV R95, UR6 ;  /* 0x00000006005f7c02 */ /* 0x000fe40008000f00 */
[----:B------:R-:W-:Y:S01]  /*180a0*/  MOV R72, R91 ;  /* 0x0000005b00487202 */ /* 0x000fe20000000f00 */
        /* <DEDUP_REMOVED lines=44> */
.L_x_885:
[----:B------:R-:W-:Y:S05]  /*18370*/  BSYNC.RECONVERGENT B0 ;  /* 0x0000000000007941 */ /* 0x000fea0003800200 */
.L_x_884:
[----:B------:R-:W-:Y:S01]  /*18380*/  I2FP.F32.U32 R72, R72 ;  /* 0x0000004800487245 */ /* 0x000fe20000201000 */
[----:B------:R-:W-:Y:S01]  /*18390*/  BSSY.RECONVERGENT B0, `(.L_x_889) ;  /* 0x0000056000007945 */ /* 0x000fe20003800200 */
[----:B------:R-:W-:Y:S01]  /*183a0*/  SHF.L.U32 R95, R73, 0x10, RZ ;  /* 0x00000010495f7819 */ /* 0x000fe200000006ff */
        /* <DEDUP_REMOVED lines=22> */
.L_x_891:
        /* <DEDUP_REMOVED lines=13> */
.L_x_893:
[----:B------:R-:W-:Y:S05]  /*185e0*/  BSYNC.RECONVERGENT B1 ;  /* 0x0000000000017941 */ /* 0x000fea0003800200 */
.L_x_892:
        /* <DEDUP_REMOVED lines=48> */
.L_x_890:
[----:B------:R-:W-:Y:S05]  /*188f0*/  BSYNC.RECONVERGENT B0 ;  /* 0x0000000000007941 */ /* 0x000fea0003800200 */
.L_x_889:
        /* <DEDUP_REMOVED lines=25> */
.L_x_896:
        /* <DEDUP_REMOVED lines=13> */
.L_x_898:
[----:B------:R-:W-:Y:S05]  /*18b60*/  BSYNC.RECONVERGENT B1 ;  /* 0x0000000000017941 */ /* 0x000fea0003800200 */
.L_x_897:
        /* <DEDUP_REMOVED lines=44> */
[----:B------:R-:W-:Y:S01]  /*18e30*/  IMAD.WIDE.U32 R102, R103, -0x2daee0ad, RZ ;  /* 0xd2511f5367667825 */ /* 0x000fe200078e00ff */
[----:B------:R-:W-:-:S03]  /*18e40*/  MOV R110, R104 ;  /* 0x00000068006e7202 */ /* 0x000fc60000000f00 */
[----:B------:R-:W-:Y:S02]  /*18e50*/  HFMA2 R104, -RZ, RZ, 0, 0 ;  /* 0x00000000ff687431 */ /* 0x000fe400000001ff */
[----:B------:R-:W-:Y:S01]  /*18e60*/  IMAD.MOV.U32 R91, RZ, RZ, R102 ;  /* 0x000000ffff5b7224 */ /* 0x000fe200078e0066 */
[----:B------:R-:W-:-:S07]  /*18e70*/  LOP3.LUT R100, R18, R100, R103, 0x96, !PT ;  /* 0x0000006412647212 */ /* 0x000fce00078e9667 */
.L_x_895:
[----:B------:R-:W-:Y:S05]  /*18e80*/  BSYNC.RECONVERGENT B0 ;  /* 0x0000000000007941 */ /* 0x000fea0003800200 */
.L_x_894:
[----:B------:R-:W-:Y:S01]  /*18e90*/  I2FP.F32.U32 R102, R95 ;  /* 0x0000005f00667245 */ /* 0x000fe20000201000 */
[----:B------:R-:W-:Y:S01]  /*18ea0*/  IMAD.U32 R95, R74, 0x10000, RZ ;  /* 0x000100004a5f7824 */ /* 0x000fe200078e00ff */
[----:B------:R-:W-:Y:S01]  /*18eb0*/  ISETP.NE.AND P3, PT, R104, 0x1, PT ;  /* 0x000000016800780c */ /* 0x000fe20003f65270 */
[----:B------:R-:W-:Y:S01]  /*18ec0*/  BSSY.RECONVERGENT B0, `(.L_x_899) ;  /* 0x0000054000007945 */ /* 0x000fe20003800200 */
[----:B------:R-:W-:Y:S01]  /*18ed0*/  PRMT R107, R74, 0x7632, R107 ;  /* 0x000076324a6b7816 */ /* 0x000fe2000000006b */
[----:B------:R-:W-:Y:S01]  /*18ee0*/  FFMA.FTZ R102, R102, R121, 1.1641532182693481445e-10 ;  /* 0x2f00000066667423 */ /* 0x000fe20000010079 */
[----:B------:R-:W-:Y:S01]  /*18ef0*/  FMUL.FTZ R95, R95, R30 ;  /* 0x0000001e5f5f7220 */ /* 0x000fe20000410000 */
[----:B------:R-:W-:-:S03]  /*18f00*/  IMAD.MOV.U32 R103, RZ, RZ, R110 ;  /* 0x000000ffff677224 */ /* 0x000fc600078e006e */
[----:B------:R-:W-:Y:S01]  /*18f10*/  FSETP.GTU.FTZ.AND P2, PT, R102, R31, PT ;  /* 0x0000001f6600720b */ /* 0x000fe20003f5c000 */
[----:B------:R-:W-:-:S03]  /*18f20*/  @P1 IMAD.U32 R102, R34, 0x10000, RZ ;  /* 0x0001000022661824 */ /* 0x000fc600078e00ff */
[----:B------:R-:W-:Y:S02]  /*18f30*/  FSEL R95, R95, RZ, !P2 ;  /* 0x000000ff5f5f7208 */ /* 0x000fe40005000000 */
[----:B------:R-:W-:-:S03]  /*18f40*/  PLOP3.LUT P2, PT, P2, PT, PT, 0x8, 0x80 ;  /* 0x000000000080781c */ /* 0x000fc6000174e170 */
[----:B------:R-:W-:Y:S01]  /*18f50*/  @P1 FADD.FTZ R95, R102, R95 ;  /* 0x0000005f665f1221 */ /* 0x000fe20000010000 */
[----:B------:R-:W-:-:S04]  /*18f60*/  HFMA2 R102, -RZ, RZ, 0, 1.1920928955078125e-07 ;  /* 0x00000002ff667431 */ /* 0x000fc800000001ff */
        /* <DEDUP_REMOVED lines=10> */
.L_x_901:
        /* <DEDUP_REMOVED lines=13> */
.L_x_903:
[----:B------:R-:W-:Y:S05]  /*190e0*/  BSYNC.RECONVERGENT B1 ;  /* 0x0000000000017941 */ /* 0x000fea0003800200 */
.L_x_902:
        /* <DEDUP_REMOVED lines=44> */
[----:B------:R-:W-:-:S05]  /*193b0*/  IMAD.WIDE.U32 R102, R105, -0x2daee0ad, RZ ;  /* 0xd2511f5369667825 */ /* 0x000fca00078e00ff */
[----:B------:R-:W-:Y:S01]  /*193c0*/  LOP3.LUT R100, R18, R100, R103, 0x96, !PT ;  /* 0x0000006412647212 */ /* 0x000fe200078e9667 */
[----:B------:R-:W-:Y:S01]  /*193d0*/  IMAD.MOV.U32 R103, RZ, RZ, R91 ;  /* 0x000000ffff677224 */ /* 0x000fe200078e005b */
[----:B------:R-:W-:Y:S01]  /*193e0*/  MOV R91, R102 ;  /* 0x00000066005b7202 */ /* 0x000fe20000000f00 */
[----:B------:R-:W-:-:S07]  /*193f0*/  IMAD.MOV.U32 R102, RZ, RZ, RZ ;  /* 0x000000ffff667224 */ /* 0x000fce00078e00ff */
.L_x_900:
[----:B------:R-:W-:Y:S05]  /*19400*/  BSYNC.RECONVERGENT B0 ;  /* 0x0000000000007941 */ /* 0x000fea0003800200 */
.L_x_899:
[----:B------:R-:W-:Y:S01]  /*19410*/  I2FP.F32.U32 R108, R103 ;  /* 0x00000067006c7245 */ /* 0x000fe20000201000 */
[----:B------:R-:W-:Y:S01]  /*19420*/  IMAD.U32 R107, R107, 0x10000, RZ ;  /* 0x000100006b6b7824 */ /* 0x000fe200078e00ff */
[----:B------:R-:W-:Y:S01]  /*19430*/  ISETP.NE.AND P4, PT, R102, 0x1, PT ;  /* 0x000000016600780c */ /* 0x000fe20003f85270 */
[----:B------:R-:W-:Y:S01]  /*19440*/  BSSY.RECONVERGENT B0, `(.L_x_904) ;  /* 0x0000054000007945 */ /* 0x000fe20003800200 */
[----:B------:R-:W-:Y:S01]  /*19450*/  @P1 PRMT R104, R34, 0x7632, R104 ;  /* 0x0000763222681816 */ /* 0x000fe20000000068 */
[----:B------:R-:W-:Y:S01]  /*19460*/  FFMA.FTZ R108, R108, R121, 1.1641532182693481445e-10 ;  /* 0x2f0000006c6c7423 */ /* 0x000fe20000010079 */
[----:B------:R-:W-:Y:S01]  /*19470*/  FMUL.FTZ R107, R107, R30 ;  /* 0x0000001e6b6b7220 */ /* 0x000fe20000410000 */
[----:B------:R-:W-:Y:S01]  /*19480*/  IMAD.MOV.U32 R103, RZ, RZ, R110 ;  /* 0x000000ffff677224 */ /* 0x000fe200078e006e */
[----:B------:R-:W-:Y:S02]  /*19490*/  @P1 SHF.L.U32 R104, R104, 0x10, RZ ;  /* 0x0000001068681819 */ /* 0x000fe400000006ff */
[----:B------:R-:W-:-:S04]  /*194a0*/  FSETP.GTU.FTZ.AND P3, PT, R108, R31, PT ;  /* 0x0000001f6c00720b */ /* 0x000fc80003f7c000 */
[----:B------:R-:W-:Y:S02]  /*194b0*/  FSEL R107, R107, RZ, !P3 ;  /* 0x000000ff6b6b7208 */ /* 0x000fe40005800000 */
[----:B------:R-:W-:-:S03]  /*194c0*/  PLOP3.LUT P3, PT, P3, PT, PT, 0x8, 0x80 ;  /* 0x000000000080781c */ /* 0x000fc60001f6e170 */
[----:B------:R-:W-:Y:S01]  /*194d0*/  @P1 FADD.FTZ R107, R107, R104 ;  /* 0x000000686b6b1221 */ /* 0x000fe20000010000 */
[----:B------:R-:W-:-:S04]  /*194e0*/  IMAD.MOV.U32 R104, RZ, RZ, 0x2 ;  /* 0x00000002ff687424 */ /* 0x000fc800078e00ff */
        /* <DEDUP_REMOVED lines=10> */
.L_x_906:
        /* <DEDUP_REMOVED lines=13> */
.L_x_908:
[----:B------:R-:W-:Y:S05]  /*19660*/  BSYNC.RECONVERGENT B1 ;  /* 0x0000000000017941 */ /* 0x000fea0003800200 */
.L_x_907:
        /* <DEDUP_REMOVED lines=45> */
[----:B------:R-:W-:Y:S01]  /*19940*/  HFMA2 R104, -RZ, RZ, 0, 0 ;  /* 0x00000000ff687431 */ /* 0x000fe200000001ff */
[----:B------:R-:W-:Y:S02]  /*19950*/  LOP3.LUT R100, R18, R100, R103, 0x96, !PT ;  /* 0x0000006412647212 */ /* 0x000fe400078e9667 */
[----:B------:R-:W-:Y:S01]  /*19960*/  MOV R103, R91 ;  /* 0x0000005b00677202 */ /* 0x000fe20000000f00 */
[----:B------:R-:W-:-:S07]  /*19970*/  IMAD.MOV.U32 R91, RZ, RZ, R102 ;  /* 0x000000ffff5b7224 */ /* 0x000fce00078e0066 */
.L_x_905:
[----:B------:R-:W-:Y:S05]  /*19980*/  BSYNC.RECONVERGENT B0 ;  /* 0x0000000000007941 */ /* 0x000fea0003800200 */
.L_x_904:
[----:B------:R-:W-:Y:S01]  /*19990*/  I2FP.F32.U32 R102, R103 ;  /* 0x0000006700667245 */ /* 0x000fe20000201000 */
[C---:B------:R-:W-:Y:S01]  /*199a0*/  IMAD.U32 R103, R75.reuse, 0x10000, RZ ;  /* 0x000100004b677824 */ /* 0x040fe200078e00ff */
[----:B------:R-:W-:Y:S01]  /*199b0*/  ISETP.NE.AND P5, PT, R104, 0x1, PT ;  /* 0x000000016800780c */ /* 0x000fe20003fa5270 */
[----:B------:R-:W-:Y:S01]  /*199c0*/  BSSY.RECONVERGENT B0, `(.L_x_909) ;  /* 0x0000053000007945 */ /* 0x000fe20003800200 */
[----:B------:R-:W-:Y:S01]  /*199d0*/  PRMT R116, R75, 0x7632, R116 ;  /* 0x000076324b747816 */ /* 0x000fe20000000074 */
[----:B------:R-:W-:Y:S01]  /*199e0*/  FFMA.FTZ R102, R102, R121, 1.1641532182693481445e-10 ;  /* 0x2f00000066667423 */ /* 0x000fe20000010079 */
[----:B------:R-:W-:-:S04]  /*199f0*/  FMUL.FTZ R103, R103, R30 ;  /* 0x0000001e67677220 */ /* 0x000fc80000410000 */
[----:B------:R-:W-:Y:S02]  /*19a00*/  FSETP.GTU.FTZ.AND P4, PT, R102, R31, PT ;  /* 0x0000001f6600720b */ /* 0x000fe40003f9c000 */
[----:B------:R-:W-:Y:S02]  /*19a10*/  @P1 SHF.L.U32 R102, R35, 0x10, RZ ;  /* 0x0000001023661819 */ /* 0x000fe400000006ff */
[----:B------:R-:W-:Y:S02]  /*19a20*/  FSEL R108, R103, RZ, !P4 ;  /* 0x000000ff676c7208 */ /* 0x000fe40006000000 */
[----:B------:R-:W-:Y:S02]  /*19a30*/  PLOP3.LUT P4, PT, P4, PT, PT, 0x8, 0x80 ;  /* 0x000000000080781c */ /* 0x000fe4000278e170 */
[----:B------:R-:W-:Y:S01]  /*19a40*/  MOV R103, R110 ;  /* 0x0000006e00677202 */ /* 0x000fe20000000f00 */
        /* <DEDUP_REMOVED lines=12> */
.L_x_911:
        /* <DEDUP_REMOVED lines=13> */
.L_x_913:
[----:B------:R-:W-:Y:S05]  /*19be0*/  BSYNC.RECONVERGENT B1 ;  /* 0x0000000000017941 */ /* 0x000fea0003800200 */
.L_x_912:
[----:B------:R-:W-:Y:S01]  /*19bf0*/  LOP3.LUT R104, R7, UR7, R101, 0x96, !PT ;  /* 0x0000000707687c12 */ /* 0x000fe2000f8e9665 */
[----:B------:R-:W-:-:S04]  /*19c00*/  IMAD.WIDE.U32 R102, R0, -0x326172a9, RZ ;  /* 0xcd9e8d5700667825 */ /* 0x000fc800078e00ff */
[----:B------:R-:W-:Y:S01]  /*19c10*/  IMAD.WIDE.U32 R104, R104, -0x326172a9, RZ ;  /* 0xcd9e8d5768687825 */ /* 0x000fe200078e00ff */
[----:B------:R-:W-:-:S04]  /*19c20*/  LOP3.LUT R103, R6, UR6, R103, 0x96, !PT ;  /* 0x0000000606677c12 */ /* 0x000fc8000f8e9667 */
        /* <DEDUP_REMOVED lines=17> */
[----:B------:R-:W-:Y:S01]  /*19d40*/  IMAD.WIDE.U32 R102, R102, -0x326172a9, RZ ;  /* 0xcd9e8d5766667825 */ /* 0x000fe200078e00ff */
[----:B------:R-:W-:-:S04]  /*19d50*/  MOV R21, UR7 ;  /* 0x0000000700157c02 */ /* 0x000fc80008000f00 */
[----:B------:R-:W-:Y:S01]  /*19d60*/  LOP3.LUT R100, R27, R100, R103, 0x96, !PT ;  /* 0x000000641b647212 */ /* 0x000fe200078e9667 */
[----:B------:R-:W-:Y:S01]  /*19d70*/  VIADD R21, R21, 0xa9066899 ;  /* 0xa906689915157836 */ /* 0x000fe20000000000 */
[----:B------:R-:W-:Y:S01]  /*19d80*/  MOV R103, R91 ;  /* 0x0000005b00677202 */ /* 0x000fe20000000f00 */
[----:B------:R-:W-:-:S04]  /*19d90*/  IMAD.WIDE.U32 R26, R26, -0x2daee0ad, RZ ;  /* 0xd2511f531a1a7825 */ /* 0x000fc800078e00ff */
[----:B------:R-:W-:Y:S01]  /*19da0*/  IMAD.WIDE.U32 R100, R100, -0x2daee0ad, RZ ;  /* 0xd2511f5364647825 */ /* 0x000fe200078e00ff */
[----:B------:R-:W-:Y:S02]  /*19db0*/  LOP3.LUT R24, R21, R24, R27, 0x96, !PT ;  /* 0x0000001815187212 */ /* 0x000fe400078e961b */
[----:B------:R-:W-:Y:S02]  /*19dc0*/  MOV R21, UR6 ;  /* 0x0000000600157c02 */ /* 0x000fe40008000f00 */
[----:B------:R-:W-:Y:S01]  /*19dd0*/  LOP3.LUT R101, R4, R26, R101, 0x96, !PT ;  /* 0x0000001a04657212 */ /* 0x000fe200078e9665 */
[----:B------:R-:W-:-:S04]  /*19de0*/  IMAD.WIDE.U32 R24, R24, -0x326172a9, RZ ;  /* 0xcd9e8d5718187825 */ /* 0x000fc800078e00ff */
[----:B------:R-:W-:-:S05]  /*19df0*/  VIADD R21, R21, 0xb54cda56 ;  /* 0xb54cda5615157836 */ /* 0x000fca0000000000 */
[----:B------:R-:W-:Y:S01]  /*19e00*/  LOP3.LUT R21, R21, R102, R25, 0x96, !PT ;  /* 0x0000006615157212 */ /* 0x000fe200078e9619 */
[----:B------:R-:W-:-:S04]  /*19e10*/  HFMA2 R102, -RZ, RZ, 0, 0 ;  /* 0x00000000ff667431 */ /* 0x000fc800000001ff */
        /* <DEDUP_REMOVED lines=9> */
[----:B------:R-:W-:Y:S01]  /*19eb0*/  IMAD.WIDE.U32 R110, R110, -0x326172a9, RZ ;  /* 0xcd9e8d576e6e7825 */ /* 0x000fe200078e00ff */
[----:B------:R-:W-:-:S03]  /*19ec0*/  LOP3.LUT R100, R18, R100, R21, 0x96, !PT ;  /* 0x0000006412647212 */ /* 0x000fc600078e9615 */
[----:B------:R-:W-:Y:S01]  /*19ed0*/  IMAD.MOV.U32 R91, RZ, RZ, R20 ;  /* 0x000000ffff5b7224 */ /* 0x000fe200078e0014 */
[----:B------:R-:W-:-:S07]  /*19ee0*/  LOP3.LUT R101, R24, UR13, R111, 0x96, !PT ;  /* 0x0000000d18657c12 */ /* 0x000fce000f8e966f */
.L_x_910:
[----:B------:R-:W-:Y:S05]  /*19ef0*/  BSYNC.RECONVERGENT B0 ;  /* 0x0000000000007941 */ /* 0x000fea0003800200 */
.L_x_909:
        /* <DEDUP_REMOVED lines=14> */
[----:B------:R-:W-:-:S07]  /*19fe0*/  PRMT R23, R75, 0x5410, R23 ;  /* 0x000054104b177816 */ /* 0x000fce0000000017 */
.L_x_873:
[----:B------:R-:W-:Y:S01]  /*19ff0*/  FADD.FTZ R19, RZ, R17 ;  /* 0x00000011ff137221 */ /* 0x000fe20000010000 */
[----:B------:R-:W0:Y:S01]  /*1a000*/  LDC.64 R104, c[0x0][0x3a8] ;  /* 0x0000ea00ff687b82 */ /* 0x000e220000000a00 */
[----:B------:R-:W-:Y:S01]  /*1a010*/  SEL R25, RZ, 0x1000000, !P5 ;  /* 0x01000000ff197807 */ /* 0x000fe20006800000 */
[----:B------:R-:W1:Y:S01]  /*1a020*/  S2R R31, SR_TID.X ;  /* 0x00000000001f7919 */ /* 0x000e620000002100 */
[----:B------:R-:W-:Y:S01]  /*1a030*/  FADD.FTZ R18, R19, R76 ;  /* 0x0000004c13127221 */ /* 0x000fe20000010000 */
[----:B------:R-:W-:Y:S02]  /*1a040*/  SEL R24, RZ, 0x10000, !P4 ;  /* 0x00010000ff187807 */ /* 0x000fe40006000000 */
[----:B------:R-:W-:Y:S01]  /*1a050*/  SEL R75, RZ, 0x100, !P3 ;  /* 0x00000100ff4b7807 */ /* 0x000fe20005800000 */
[----:B------:R-:W-:Y:S01]  /*1a060*/  FADD.FTZ R19, R18, R77 ;  /* 0x0000004d12137221 */ /* 0x000fe20000010000 */
[----:B------:R-:W2:Y:S01]  /*1a070*/  LDC.64 R98, c[0x0][0x3b0] ;  /* 0x0000ec00ff627b82 */ /* 0x000ea20000000a00 */
[----:B------:R-:W-:-:S02]  /*1a080*/  ISETP.NE.AND P6, PT, R119, RZ, PT ;  /* 0x000000ff7700720c */ /* 0x000fc40003fc5270 */
[----:B------:R-:W-:Y:S01]  /*1a090*/  FADD.FTZ R18, R19, R78 ;  /* 0x0000004e13127221 */ /* 0x000fe20000010000 */
[----:B------:R-:W-:Y:S02]  /*1a0a0*/  ISETP.NE.AND P5, PT, R118, RZ, PT ;  /* 0x000000ff7600720c */ /* 0x000fe40003fa5270 */
[----:B------:R-:W-:Y:S01]  /*1a0b0*/  ISETP.NE.AND P4, PT, R117, RZ, PT ;  /* 0x000000ff7500720c */ /* 0x000fe20003f85270 */
[----:B------:R-:W-:Y:S01]  /*1a0c0*/  FADD.FTZ R19, R18, R79 ;  /* 0x0000004f12137221 */ /* 0x000fe20000010000 */
[----:B------:R-:W-:Y:S02]  /*1a0d0*/  LOP3.LUT R75, R75, R25, R24, 0xfe, !PT ;  /* 0x000000194b4b7212 */ /* 0x000fe400078efe18 */
[----:B------:R-:W-:Y:S01]  /*1a0e0*/  SEL R24, RZ, 0x1000000, !P4 ;  /* 0x01000000ff187807 */ /* 0x000fe20006000000 */
[----:B------:R-:W-:Y:S01]  /*1a0f0*/  FADD.FTZ R18, R19, R80 ;  /* 0x0000005013127221 */ /* 0x000fe20000010000 */
[----:B------:R-:W-:Y:S02]  /*1a100*/  SEL R25, RZ, 0x10000, !P5 ;  /* 0x00010000ff197807 */ /* 0x000fe40006800000 */
[----:B------:R-:W-:Y:S01]  /*1a110*/  ISETP.NE.AND P1, PT, R120, RZ, PT ;  /* 0x000000ff7800720c */ /* 0x000fe20003f25270 */
[----:B------:R-:W-:-:S03]  /*1a120*/  FADD.FTZ R19, R18, R81 ;  /* 0x0000005112137221 */ /* 0x000fc60000010000 */
[----:B------:R-:W-:Y:S01]  /*1a130*/  SEL R29, RZ, 0x1, !P1 ;  /* 0x00000001ff1d7807 */ /* 0x000fe20004800000 */
[----:B------:R-:W-:-:S04]  /*1a140*/  FADD.FTZ R19, R19, R82 ;  /* 0x0000005213137221 */ /* 0x000fc80000010000 */
[----:B------:R-:W-:Y:S01]  /*1a150*/  FADD.FTZ R18, R19, R84 ;  /* 0x0000005413127221 */ /* 0x000fe20000010000 */
[----:B-1----:R-:W-:-:S03]  /*1a160*/  LOP3.LUT P1, RZ, R31, 0x1f, RZ, 0xc0, !PT ;  /* 0x0000001f1fff7812 */ /* 0x002fc6000782c0ff */
[----:B------:R-:W-:-:S04]  /*1a170*/  FADD.FTZ R19, R18, R85 ;  /* 0x0000005512137221 */ /* 0x000fc80000010000 */
[----:B------:R-:W-:-:S04]  /*1a180*/  FADD.FTZ R18, R19, R86 ;  /* 0x0000005613127221 */ /* 0x000fc80000010000 */
[----:B------:R-:W-:-:S04]  /*1a190*/  FADD.FTZ R19, R18, R87 ;  /* 0x0000005712137221 */ /* 0x000fc80000010000 */
[----:B------:R-:W-:-:S04]  /*1a1a0*/  FADD.FTZ R18, R19, R88 ;  /* 0x0000005813127221 */ /* 0x000fc80000010000 */
[----:B------:R-:W-:Y:S01]  /*1a1b0*/  FADD.FTZ R19, R18, R89 ;  /* 0x0000005912137221 */ /* 0x000fe20000010000 */
[----:B------:R-:W-:-:S03]  /*1a1c0*/  SEL R18, RZ, 0x100, !P6 ;  /* 0x00000100ff127807 */ /* 0x000fc60007000000 */
[----:B------:R-:W-:Y:S01]  /*1a1d0*/  FADD.FTZ R19, R19, R90 ;  /* 0x0000005a13137221 */ /* 0x000fe20000010000 */
[----:B------:R-:W-:Y:S02]  /*1a1e0*/  LOP3.LUT R18, R18, R24, R25, 0xfe, !PT ;  /* 0x0000001812127212 */ /* 0x000fe400078efe19 */
[----:B------:R-:W-:Y:S01]  /*1a1f0*/  SEL R24, RZ, 0x1, !P2 ;  /* 0x00000001ff187807 */ /* 0x000fe20005000000 */
[----:B------:R-:W-:Y:S01]  /*1a200*/  FADD.FTZ R19, R19, R92 ;  /* 0x0000005c13137221 */ /* 0x000fe20000010000 */
[----:B------:R-:W-:-:S03]  /*1a210*/  LOP3.LUT R18, R18, R29, RZ, 0xfc, !PT ;  /* 0x0000001d12127212 */ /* 0x000fc600078efcff */
[----:B------:R-:W-:-:S04]  /*1a220*/  FADD.FTZ R19, R19, R94 ;  /* 0x0000005e13137221 */ /* 0x000fc80000010000 */
[----:B------:R-:W-:Y:S01]  /*1a230*/  FADD.FTZ R27, R19, R96 ;  /* 0x00000060131b7221 */ /* 0x000fe20000010000 */
[----:B------:R-:W-:Y:S01]  /*1a240*/  LOP3.LUT R19, R75, R24, RZ, 0xfc, !PT ;  /* 0x000000184b137212 */ /* 0x000fe200078efcff */
[----:B0-----:R-:W-:-:S04]  /*1a250*/  IMAD.WIDE.U32 R24, R93, 0x10, R104 ;  /* 0x000000105d187825 */ /* 0x001fc800078e0068 */
[----:B------:R-:W-:Y:S01]  /*1a260*/  FADD.FTZ R30, R27, R72 ;  /* 0x000000481b1e7221 */ /* 0x000fe20000010000 */
[----:B--2---:R-:W-:Y:S01]  /*1a270*/  IMAD.WIDE.U32 R26, R93, 0x8, R98 ;  /* 0x000000085d1a7825 */ /* 0x004fe200078e0062 */
[----:B------:R0:W-:Y:S03]  /*1a280*/  STG.E.128 desc[UR8][R24.64], R20 ;  /* 0x0000001418007986 */ /* 0x0001e6000c101d08 */
[----:B------:R-:W-:Y:S01]  /*1a290*/  FADD.FTZ R30, R30, R73 ;  /* 0x000000491e1e7221 */ /* 0x000fe20000010000 */
[----:B------:R0:W-:Y:S03]  /*1a2a0*/  STG.E.64 desc[UR8][R26.64], R18 ;  /* 0x000000121a007986 */ /* 0x0001e6000c101b08 */
[----:B------:R-:W-:-:S04]  /*1a2b0*/  FADD.FTZ R30, R30, R95 ;  /* 0x0000005f1e1e7221 */ /* 0x000fc80000010000 */
[----:B------:R-:W-:-:S04]  /*1a2c0*/  FADD.FTZ R29, R30, R107 ;  /* 0x0000006b1e1d7221 */ /* 0x000fc80000010000 */
[----:B------:R-:W-:Y:S01]  /*1a2d0*/  FADD.FTZ R29, R29, R108 ;  /* 0x0000006c1d1d7221 */ /* 0x000fe20000010000 */
[----:B------:R-:W-:Y:S06]  /*1a2e0*/  @!P0 BRA `(.L_x_914) ;  /* 0x0000000000508947 */ /* 0x000fec0003800000 */
[----:B0-----:R-:W-:Y:S01]  /*1a2f0*/  IMAD.U32 R19, R15, 0x10000, RZ ;  /* 0x000100000f137824 */ /* 0x001fe200078e00ff */
[----:B------:R-:W0:Y:S01]  /*1a300*/  LDC.64 R24, c[0x0][0x3b8] ;  /* 0x0000ee00ff187b82 */ /* 0x000e220000000a00 */
[----:B------:R-:W-:Y:S02]  /*1a310*/  LOP3.LUT R18, R16, 0xffff, RZ, 0xc0, !PT ;  /* 0x0000ffff10127812 */ /* 0x000fe400078ec0ff */
[----:B------:R-:W-:Y:S02]  /*1a320*/  PRMT R21, R14, 0x7104, RZ ;  /* 0x000071040e157816 */ /* 0x000fe400000000ff */
[----:B------:R-:W-:Y:S02]  /*1a330*/  LOP3.LUT R19, R19, 0xff0000, RZ, 0xc0, !PT ;  /* 0x00ff000013137812 */ /* 0x000fe400078ec0ff */
[----:B------:R-:W-:Y:S02]  /*1a340*/  LOP3.LUT R20, R11, 0xff, RZ, 0xc0, !PT ;  /* 0x000000ff0b147812 */ /* 0x000fe400078ec0ff */
[----:B------:R-:W-:-:S02]  /*1a350*/  PRMT R18, R19, 0x4210, R18 ;  /* 0x0000421013127816 */ /* 0x000fc40000000012 */
[----:B------:R-:W-:Y:S02]  /*1a360*/  LOP3.LUT R19, R12, 0xff, RZ, 0xc0, !PT ;  /* 0x000000ff0c137812 */ /* 0x000fe400078ec0ff */
[----:B------:R-:W-:Y:S02]  /*1a370*/  LOP3.LUT R22, R10, 0xff, RZ, 0xc0, !PT ;  /* 0x000000ff0a167812 */ /* 0x000fe400078ec0ff */
[----:B------:R-:W-:Y:S01]  /*1a380*/  LOP3.LUT R26, R18, 0xff00, R21, 0xf8, !PT ;  /* 0x0000ff00121a7812 */ /* 0x000fe200078ef815 */
[----:B------:R-:W-:-:S03]  /*1a390*/  IMAD.WIDE.U32 R18, R19, 0x1000000, RZ ;  /* 0x0100000013127825 */ /* 0x000fc600078e00ff */
[----:B------:R-:W-:Y:S01]  /*1a3a0*/  LOP3.LUT R27, R26, 0xff, R13, 0xf8, !PT ;  /* 0x000000ff1a1b7812 */ /* 0x000fe200078ef80d */
[----:B------:R-:W-:-:S04]  /*1a3b0*/  IMAD.WIDE.U32 R20, R20, 0x10000, RZ ;  /* 0x0001000014147825 */ /* 0x000fc800078e00ff */
[----:B------:R-:W-:Y:S01]  /*1a3c0*/  IMAD.WIDE.U32 R22, R22, 0x100, RZ ;  /* 0x0000010016167825 */ /* 0x000fe200078e00ff */
[----:B------:R-:W-:Y:S02]  /*1a3d0*/  LOP3.LUT R27, R21, R27, R19, 0xfe, !PT ;  /* 0x0000001b151b7212 */ /* 0x000fe400078efe13 */
[----:B------:R-:W-:Y:S01]  /*1a3e0*/  LOP3.LUT R18, R22, R18, R20, 0xfe, !PT ;  /* 0x0000001216127212 */ /* 0x000fe200078efe14 */
[----:B0-----:R-:W-:Y:S01]  /*1a3f0*/  IMAD.WIDE.U32 R20, R93, 0x8, R24 ;  /* 0x000000085d147825 */ /* 0x001fe200078e0018 */
[----:B------:R-:W-:Y:S02]  /*1a400*/  LOP3.LUT R19, R27, R23, RZ, 0xfc, !PT ;  /* 0x000000171b137212 */ /* 0x000fe400078efcff */
[----:B------:R-:W-:-:S05]  /*1a410*/  LOP3.LUT R18, R18, 0xff, R9, 0xf8, !PT ;  /* 0x000000ff12127812 */ /* 0x000fca00078ef809 */
[----:B------:R1:W-:Y:S02]  /*1a420*/  STG.E.64 desc[UR8][R20.64], R18 ;  /* 0x0000001214007986 */ /* 0x0003e4000c101b08 */
.L_x_914:
[----:B------:R-:W-:Y:S01]  /*1a430*/  UMOV UR16, 0xffffffff ;  /* 0xffffffff00107882 */ /* 0x000fe20000000000 */
[----:B------:R-:W-:Y:S02]  /*1a440*/  FADD.FTZ R29, R29, R28 ;  /* 0x0000001c1d1d7221 */ /* 0x000fe40000010000 */
[----:B------:R-:W-:Y:S05]  /*1a450*/  BRA.DIV UR16, `(.L_x_915) ;  /* 0x0000001610387947 */ /* 0x000fea000b800000 */
[----:B01----:R-:W0:Y:S02]  /*1a460*/  SHFL.BFLY PT, R18, R29, 0x1, 0x1f ;  /* 0x0c201f001d127f89 */ /* 0x003e2400000e0000 */
        /* <DEDUP_REMOVED lines=68> */
.L_x_928:
[C---:B------:R-:W-:Y:S01]  /*1a8b0*/  FMUL.FTZ R18, R21.reuse, R21 ;  /* 0x0000001515127220 */ /* 0x040fe20000410000 */
[----:B------:R-:W-:Y:S01]  /*1a8c0*/  ISETP.NE.AND P2, PT, RZ, UR5, PT ;  /* 0x00000005ff007c0c */ /* 0x000fe2000bf45270 */
[----:B01----:R-:W-:Y:S01]  /*1a8d0*/  FADD.FTZ R22, R22, R27 ;  /* 0x0000001b16167221 */ /* 0x003fe20000010000 */
[----:B------:R-:W-:Y:S01]  /*1a8e0*/  SHF.L.U32 R23, R60, 0x10, RZ ;  /* 0x000000103c177819 */ /* 0x000fe200000006ff */
[----:B------:R-:W-:Y:S01]  /*1a8f0*/  IMAD.U32 R25, R40, 0x10000, RZ ;  /* 0x0001000028197824 */ /* 0x000fe200078e00ff */
[----:B------:R-:W-:Y:S01]  /*1a900*/  FSEL R18, R18, RZ, P2 ;  /* 0x000000ff12127208 */ /* 0x000fe20001000000 */
[----:B------:R-:W-:Y:S01]  /*1a910*/  FFMA.FTZ R19, R22, R19, UR12 ;  /* 0x0000000c16137e23 */ /* 0x000fe20008010013 */
[----:B------:R-:W-:Y:S01]  /*1a920*/  FSEL R99, R21, RZ, !P2 ;  /* 0x000000ff15637208 */ /* 0x000fe20005000000 */
[----:B------:R-:W-:Y:S01]  /*1a930*/  IMAD.U32 R27, R135, 0x10000, RZ ;  /* 0x00010000871b7824 */ /* 0x000fe200078e00ff */
[----:B------:R-:W-:Y:S01]  /*1a940*/  SHF.L.U32 R29, R136, 0x10, RZ ;  /* 0x00000010881d7819 */ /* 0x000fe200000006ff */
[----:B------:R-:W-:Y:S01]  /*1a950*/  FADD.FTZ R18, R19, R18 ;  /* 0x0000001213127221 */ /* 0x000fe20000010000 */
[----:B------:R-:W-:-:S02]  /*1a960*/  IMAD.U32 R19, R126, 0x10000, RZ ;  /* 0x000100007e137824 */ /* 0x000fc400078e00ff */
[C---:B------:R-:W-:Y:S01]  /*1a970*/  FADD.FTZ R20, -R99.reuse, R17 ;  /* 0x0000001163147221 */ /* 0x040fe20000010100 */
[----:B------:R-:W-:Y:S01]  /*1a980*/  SHF.L.U32 R17, R112, 0x10, RZ ;  /* 0x0000001070117819 */ /* 0x000fe200000006ff */
[----:B------:R0:W1:Y:S01]  /*1a990*/  MUFU.RSQ R97, R18 ;  /* 0x0000001200617308 */ /* 0x0000620000001400 */
[----:B------:R-:W-:Y:S01]  /*1a9a0*/  FADD.FTZ R76, -R99, R76 ;  /* 0x0000004c634c7221 */ /* 0x000fe20000010100 */
[----:B------:R-:W-:Y:S01]  /*1a9b0*/  SHF.L.U32 R31, R113, 0x10, RZ ;  /* 0x00000010711f7819 */ /* 0x000fe200000006ff */
[----:B------:R-:W-:Y:S02]  /*1a9c0*/  IMAD.U32 R22, R137, 0x10000, RZ ;  /* 0x0001000089167824 */ /* 0x000fe400078e00ff */
[----:B------:R-:W-:Y:S01]  /*1a9d0*/  FADD.FTZ R78, -R99, R78 ;  /* 0x0000004e634e7221 */ /* 0x000fe20000010100 */
[----:B------:R-:W-:Y:S01]  /*1a9e0*/  IMAD.U32 R75, R127, 0x10000, RZ ;  /* 0x000100007f4b7824 */ /* 0x000fe200078e00ff */
[----:B------:R-:W-:Y:S01]  /*1a9f0*/  SHF.L.U32 R74, R114, 0x10, RZ ;  /* 0x00000010724a7819 */ /* 0x000fe200000006ff */
[C---:B------:R-:W-:Y:S01]  /*1aa00*/  FADD.FTZ R80, -R99.reuse, R80 ;  /* 0x0000005063507221 */ /* 0x040fe20000010100 */
[C---:B------:R-:W-:Y:S01]  /*1aa10*/  FADD.FTZ R96, -R99.reuse, R96 ;  /* 0x0000006063607221 */ /* 0x040fe20000010100 */
[----:B0-----:R-:W-:Y:S01]  /*1aa20*/  FADD.FTZ R18, -R99, R77 ;  /* 0x0000004d63127221 */ /* 0x001fe20000010100 */
[----:B------:R-:W-:Y:S01]  /*1aa30*/  SHF.L.U32 R77, R138, 0x10, RZ ;  /* 0x000000108a4d7819 */ /* 0x000fe200000006ff */
[----:B------:R-:W-:-:S02]  /*1aa40*/  IMAD.U32 R104, R43, 0x10000, RZ ;  /* 0x000100002b687824 */ /* 0x000fc400078e00ff */
[C---:B------:R-:W-:Y:S01]  /*1aa50*/  FADD.FTZ R82, -R99.reuse, R82 ;  /* 0x0000005263527221 */ /* 0x040fe20000010100 */
[C---:B------:R-:W-:Y:S01]  /*1aa60*/  FADD.FTZ R84, -R99.reuse, R84 ;  /* 0x0000005463547221 */ /* 0x040fe20000010100 */
[----:B------:R-:W-:Y:S01]  /*1aa70*/  SHF.L.U32 R105, R148, 0x10, RZ ;  /* 0x0000001094697819 */ /* 0x000fe200000006ff */
[----:B------:R-:W-:Y:S01]  /*1aa80*/  FADD.FTZ R28, -R99, R28 ;  /* 0x0000001c631c7221 */ /* 0x000fe20000010100 */
[----:B------:R-:W-:Y:S01]  /*1aa90*/  PRMT R103, R67, 0x7632, R103 ;  /* 0x0000763243677816 */ /* 0x000fe20000000067 */
[----:B------:R-:W-:Y:S01]  /*1aaa0*/  FADD.FTZ R86, -R99, R86 ;  /* 0x0000005663567221 */ /* 0x000fe20000010100 */
[C---:B-1----:R-:W-:Y:S01]  /*1aab0*/  FMUL.FTZ R26, R97.reuse, R20 ;  /* 0x00000014611a7220 */ /* 0x042fe20000410000 */
[C---:B------:R-:W-:Y:S01]  /*1aac0*/  FMUL.FTZ R30, R97.reuse, R18 ;  /* 0x00000012611e7220 */ /* 0x040fe20000410000 */
[C---:B------:R-:W-:Y:S01]  /*1aad0*/  FMUL.FTZ R76, R97.reuse, R76 ;  /* 0x0000004c614c7220 */ /* 0x040fe20000410000 */
[----:B------:R-:W-:Y:S01]  /*1aae0*/  FMUL.FTZ R78, R97, R78 ;  /* 0x0000004e614e7220 */ /* 0x000fe20000410000 */
[----:B------:R-:W-:Y:S01]  /*1aaf0*/  FFMA.FTZ R20, R26, R17, R19 ;  /* 0x000000111a147223 */ /* 0x000fe20000010013 */
[----:B------:R-:W-:Y:S01]  /*1ab00*/  SHF.L.U32 R17, R134, 0x10, RZ ;  /* 0x0000001086117819 */ /* 0x000fe200000006ff */
[----:B------:R-:W0:Y:S01]  /*1ab10*/  @!P1 LDC.64 R18, c[0x0][0x3c0] ;  /* 0x0000f000ff129b82 */ /* 0x000e220000000a00 */
[----:B------:R-:W-:Y:S01]  /*1ab20*/  FFMA.FTZ R26, R26, R23, R25 ;  /* 0x000000171a1a7223 */ /* 0x000fe20000010019 */
[----:B------:R-:W-:Y:S01]  /*1ab30*/  FFMA.FTZ R24, R30, R31, R75 ;  /* 0x0000001f1e187223 */ /* 0x000fe2000001004b */
[----:B------:R-:W-:Y:S01]  /*1ab40*/  SHF.L.U32 R31, R140, 0x10, RZ ;  /* 0x000000108c1f7819 */ /* 0x000fe200000006ff */
[C---:B------:R-:W-:Y:S01]  /*1ab50*/  FFMA.FTZ R25, R76.reuse, R17, R27 ;  /* 0x000000114c197223 */ /* 0x040fe2000001001b */
[----:B------:R-:W-:Y:S01]  /*1ab60*/  FFMA.FTZ R27, R76, R29, R22 ;  /* 0x0000001d4c1b7223 */ /* 0x000fe20000010016 */
[----:B------:R-:W-:Y:S01]  /*1ab70*/  IMAD.U32 R29, R139, 0x10000, RZ ;  /* 0x000100008b1d7824 */ /* 0x000fe200078e00ff */
[----:B------:R-:W-:Y:S01]  /*1ab80*/  SHF.L.U32 R17, R61, 0x10, RZ ;  /* 0x000000103d117819 */ /* 0x000fe200000006ff */
[----:B------:R-:W-:-:S02]  /*1ab90*/  IMAD.U32 R22, R141, 0x10000, RZ ;  /* 0x000100008d167824 */ /* 0x000fc400078e00ff */
[----:B------:R-:W-:Y:S01]  /*1aba0*/  FMUL.FTZ R80, R97, R80 ;  /* 0x0000005061507220 */ /* 0x000fe20000410000 */
[C---:B------:R-:W-:Y:S01]  /*1abb0*/  FFMA.FTZ R77, R78.reuse, R77, R29 ;  /* 0x0000004d4e4d7223 */ /* 0x040fe2000001001d */
[----:B------:R-:W-:Y:S02]  /*1abc0*/  IMAD.U32 R23, R41, 0x10000, RZ ;  /* 0x0001000029177824 */ /* 0x000fe400078e00ff */
[----:B------:R-:W-:Y:S01]  /*1abd0*/  FFMA.FTZ R29, R78, R31, R22 ;  /* 0x0000001f4e1d7223 */ /* 0x000fe20000010016 */
[----:B------:R-:W-:Y:S01]  /*1abe0*/  FADD.FTZ R22, -R99, R79 ;  /* 0x0000004f63167221 */ /* 0x000fe20000010100 */
[----:B------:R-:W-:Y:S02]  /*1abf0*/  IMAD.U32 R76, R128, 0x10000, RZ ;  /* 0x00010000804c7824 */ /* 0x000fe400078e00ff */
[----:B------:R-:W-:Y:S01]  /*1ac00*/  FFMA.FTZ R30, R30, R17, R23 ;  /* 0x000000111e1e7223 */ /* 0x000fe20000010017 */
[----:B------:R-:W-:Y:S01]  /*1ac10*/  SHF.L.U32 R78, R62, 0x10, RZ ;  /* 0x000000103e4e7819 */ /* 0x000fe200000006ff */
[C---:B------:R-:W-:Y:S01]  /*1ac20*/  FMUL.FTZ R31, R97.reuse, R22 ;  /* 0x00000016611f7220 */ /* 0x040fe20000410000 */
[----:B------:R-:W-:Y:S01]  /*1ac30*/  IMAD.U32 R17, R42, 0x10000, RZ ;  /* 0x000100002a117824 */ /* 0x000fe200078e00ff */
[----:B------:R-:W-:Y:S01]  /*1ac40*/  SHF.L.U32 R79, R142, 0x10, RZ ;  /* 0x000000108e4f7819 */ /* 0x000fe200000006ff */
[----:B------:R-:W-:Y:S01]  /*1ac50*/  FMUL.FTZ R96, R97, R96 ;  /* 0x0000006061607220 */ /* 0x000fe20000410000 */
[C---:B------:R-:W-:Y:S01]  /*1ac60*/  FFMA.FTZ R22, R31.reuse, R74, R76 ;  /* 0x0000004a1f167223 */ /* 0x040fe2000001004c */
[----:B------:R-:W-:Y:S01]  /*1ac70*/  FFMA.FTZ R31, R31, R78, R17 ;  /* 0x0000004e1f1f7223 */ /* 0x000fe20000010011 */
[----:B------:R-:W-:Y:S01]  /*1ac80*/  IMAD.U32 R17, R143, 0x10000, RZ ;  /* 0x000100008f117824 */ /* 0x000fe200078e00ff */
[----:B------:R-:W-:Y:S01]  /*1ac90*/  SHF.L.U32 R75, R144, 0x10, RZ ;  /* 0x00000010904b7819 */ /* 0x000fe200000006ff */
[----:B0-----:R-:W-:Y:S01]  /*1aca0*/  @!P1 IMAD.WIDE R18, R2, 0x4, R18 ;  /* 0x0000000402129825 */ /* 0x001fe200078e0212 */
[----:B------:R-:W-:-:S03]  /*1acb0*/  PRMT R23, R52, 0x7632, R23 ;  /* 0x0000763234177816 */ /* 0x000fc60000000017 */
[--C-:B------:R-:W-:Y:S01]  /*1acc0*/  FFMA.FTZ R79, R80, R79, R17.reuse ;  /* 0x0000004f504f7223 */ /* 0x100fe20000010011 */
[----:B------:R-:W-:Y:S01]  /*1acd0*/  PRMT R17, R64, 0x7632, R17 ;  /* 0x0000763240117816 */ /* 0x000fe20000000011 */
[----:B------:R-:W-:Y:S01]  /*1ace0*/  IMAD.U32 R74, R145, 0x10000, RZ ;  /* 0x00010000914a7824 */ /* 0x000fe200078e00ff */
[----:B------:R0:W-:Y:S01]  /*1acf0*/  @!P1 STG.E desc[UR8][R18.64], R21 ;  /* 0x0000001512009986 */ /* 0x0001e2000c101908 */
[----:B------:R-:W-:Y:S01]  /*1ad00*/  PRMT R76, R48, 0x7632, R76 ;  /* 0x00007632304c7816 */ /* 0x000fe2000000004c */
[----:B------:R-:W-:Y:S01]  /*1ad10*/  FMUL.FTZ R82, R97, R82 ;  /* 0x0000005261527220 */ /* 0x000fe20000410000 */
[----:B------:R-:W-:Y:S01]  /*1ad20*/  SHF.L.U32 R17, R17, 0x10, RZ ;  /* 0x0000001011117819 */ /* 0x000fe200000006ff */
[----:B------:R-:W-:Y:S01]  /*1ad30*/  FFMA.FTZ R75, R80, R75, R74 ;  /* 0x0000004b504b7223 */ /* 0x000fe2000001004a */
[----:B------:R-:W-:Y:S01]  /*1ad40*/  SHF.L.U32 R23, R23, 0x10, RZ ;  /* 0x0000001017177819 */ /* 0x000fe200000006ff */
[----:B------:R-:W-:Y:S02]  /*1ad50*/  IMAD.U32 R76, R76, 0x10000, RZ ;  /* 0x000100004c4c7824 */ /* 0x000fe400078e00ff */
[----:B------:R-:W-:Y:S01]  /*1ad60*/  FADD.FTZ R74, -R99, R81 ;  /* 0x00000051634a7221 */ /* 0x000fe20000010100 */
[----:B------:R-:W-:Y:S01]  /*1ad70*/  SHF.L.U32 R81, R63, 0x10, RZ ;  /* 0x000000103f517819 */ /* 0x000fe200000006ff */
[----:B------:R-:W-:-:S02]  /*1ad80*/  IMAD.U32 R78, R149, 0x10000, RZ ;  /* 0x00010000954e7824 */ /* 0x000fc400078e00ff */
[----:B------:R-:W-:Y:S01]  /*1ad90*/  FFMA.FTZ R76, R96, R23, R76 ;  /* 0x00000017604c7223 */ /* 0x000fe2000001004c */
[----:B------:R-:W-:Y:S01]  /*1ada0*/  IMAD.U32 R23, R129, 0x10000, RZ ;  /* 0x0001000081177824 */ /* 0x000fe200078e00ff */
[----:B0-----:R-:W0:Y:S01]  /*1adb0*/  @!P1 LDC.64 R18, c[0x0][0x3c8] ;  /* 0x0000f200ff129b82 */ /* 0x001e220000000a00 */
[----:B------:R-:W-:Y:S01]  /*1adc0*/  PRMT R21, R122, 0x7632, R21 ;  /* 0x000076327a157816 */ /* 0x000fe20000000015 */
[----:B------:R-:W-:Y:S01]  /*1add0*/  FMUL.FTZ R74, R97, R74 ;  /* 0x0000004a614a7220 */ /* 0x000fe20000410000 */
[----:B------:R-:W-:Y:S01]  /*1ade0*/  F2FP.BF16.F32.PACK_AB R22, R79, R22 ;  /* 0x000000164f16723e */ /* 0x000fe200000010ff */
[----:B------:R-:W-:Y:S01]  /*1adf0*/  IMAD.U32 R79, R130, 0x10000, RZ ;  /* 0x00010000824f7824 */ /* 0x000fe200078e00ff */
[----:B------:R-:W-:Y:S01]  /*1ae00*/  F2FP.BF16.F32.PACK_AB R20, R25, R20 ;  /* 0x000000141914723e */ /* 0x000fe200000010ff */
[----:B------:R-:W-:Y:S02]  /*1ae10*/  IMAD.U32 R21, R21, 0x10000, RZ ;  /* 0x0001000015157824 */ /* 0x000fe400078e00ff */
[----:B------:R-:W-:Y:S01]  /*1ae20*/  FFMA.FTZ R104, R74, R81, R104 ;  /* 0x000000514a687223 */ /* 0x000fe20000010068 */
[----:B------:R-:W-:-:S02]  /*1ae30*/  IMAD.U32 R81, R147, 0x10000, RZ ;  /* 0x0001000093517824 */ /* 0x000fc400078e00ff */
[----:B------:R-:W-:Y:S01]  /*1ae40*/  FMUL.FTZ R84, R97, R84 ;  /* 0x0000005461547220 */ /* 0x000fe20000410000 */
[----:B------:R-:W-:Y:S01]  /*1ae50*/  FFMA.FTZ R17, R96, R17, R21 ;  /* 0x0000001160117223 */ /* 0x000fe20000010015 */
[----:B------:R-:W-:Y:S01]  /*1ae60*/  SHF.L.U32 R21, R115, 0x10, RZ ;  /* 0x0000001073157819 */ /* 0x000fe200000006ff */
[--C-:B------:R-:W-:Y:S01]  /*1ae70*/  FFMA.FTZ R105, R82, R105, R78.reuse ;  /* 0x0000006952697223 */ /* 0x100fe2000001004e */
[----:B------:R-:W-:Y:S01]  /*1ae80*/  PRMT R78, R124, 0x7632, R78 ;  /* 0x000076327c4e7816 */ /* 0x000fe2000000004e */
[----:B------:R-:W-:Y:S01]  /*1ae90*/  IMAD.U32 R103, R103, 0x10000, RZ ;  /* 0x0001000067677824 */ /* 0x000fe200078e00ff */
[----:B------:R-:W-:Y:S01]  /*1aea0*/  PRMT R80, R54, 0x7632, R80 ;  /* 0x0000763236507816 */ /* 0x000fe20000000050 */
[----:B------:R-:W-:Y:S01]  /*1aeb0*/  FFMA.FTZ R23, R74, R21, R23 ;  /* 0x000000154a177223 */ /* 0x000fe20000010017 */
[----:B------:R-:W-:Y:S01]  /*1aec0*/  SHF.L.U32 R21, R146, 0x10, RZ ;  /* 0x0000001092157819 */ /* 0x000fe200000006ff */
[C---:B------:R-:W-:Y:S01]  /*1aed0*/  FMUL.FTZ R28, R97.reuse, R28 ;  /* 0x0000001c611c7220 */ /* 0x040fe20000410000 */
[----:B------:R-:W-:Y:S01]  /*1aee0*/  FMUL.FTZ R86, R97, R86 ;  /* 0x0000005661567220 */ /* 0x000fe20000410000 */
[----:B------:R-:W-:Y:S01]  /*1aef0*/  SHF.L.U32 R109, R69, 0x10, RZ ;  /* 0x00000010456d7819 */ /* 0x000fe200000006ff */
[----:B------:R-:W-:Y:S01]  /*1af00*/  FADD.FTZ R90, -R99, R90 ;  /* 0x0000005a635a7221 */ /* 0x000fe20000010100 */
[----:B------:R-:W-:Y:S01]  /*1af10*/  FFMA.FTZ R74, R82, R21, R81 ;  /* 0x00000015524a7223 */ /* 0x000fe20000010051 */
[----:B------:R-:W-:Y:S01]  /*1af20*/  F2FP.BF16.F32.PACK_AB R21, R77, R24 ;  /* 0x000000184d15723e */ /* 0x000fe200000010ff */
[----:B0-----:R-:W-:Y:S01]  /*1af30*/  @!P1 IMAD.WIDE R18, R2, 0x4, R18 ;  /* 0x0000000402129825 */ /* 0x001fe200078e0212 */
[----:B------:R-:W-:-:S03]  /*1af40*/  SHF.L.U32 R77, R68, 0x10, RZ ;  /* 0x00000010444d7819 */ /* 0x000fc600000006ff */
[----:B------:R-:W-:Y:S01]  /*1af50*/  FMUL.FTZ R90, R97, R90 ;  /* 0x0000005a615a7220 */ /* 0x000fe20000410000 */
[----:B------:R-:W-:Y:S01]  /*1af60*/  F2FP.BF16.F32.PACK_AB R23, R74, R23 ;  /* 0x000000174a17723e */ /* 0x000fe200000010ff */
[----:B------:R-:W-:Y:S01]  /*1af70*/  IMAD.U32 R74, R44, 0x10000, RZ ;  /* 0x000100002c4a7824 */ /* 0x000fe200078e00ff */
[----:B------:R0:W-:Y:S01]  /*1af80*/  @!P1 STG.E desc[UR8][R18.64], R97 ;  /* 0x0000006112009986 */ /* 0x0001e2000c101908 */
[----:B------:R-:W-:Y:S01]  /*1af90*/  SHF.L.U32 R81, R56, 0x10, RZ ;  /* 0x0000001038517819 */ /* 0x000fe200000006ff */
[C---:B------:R-:W-:Y:S01]  /*1afa0*/  FFMA.FTZ R98, R84.reuse, R77, R79 ;  /* 0x0000004d54627223 */ /* 0x040fe2000001004f */
[----:B------:R-:W-:Y:S01]  /*1afb0*/  PRMT R77, R65, 0x7632, R77 ;  /* 0x00007632414d7816 */ /* 0x000fe2000000004d */
[----:B------:R-:W-:Y:S01]  /*1afc0*/  FADD.FTZ R92, -R99, R92 ;  /* 0x0000005c635c7221 */ /* 0x000fe20000010100 */
[----:B------:R-:W-:Y:S01]  /*1afd0*/  PRMT R79, R123, 0x7632, R79 ;  /* 0x000076327b4f7816 */ /* 0x000fe2000000004f */
[----:B------:R-:W-:Y:S01]  /*1afe0*/  FFMA.FTZ R74, R84, R81, R74 ;  /* 0x00000051544a7223 */ /* 0x000fe2000001004a */
[----:B------:R-:W-:Y:S01]  /*1aff0*/  PRMT R81, R53, 0x7632, R81 ;  /* 0x0000763235517816 */ /* 0x000fe20000000051 */
[----:B------:R-:W-:Y:S01]  /*1b000*/  FMUL.FTZ R92, R97, R92 ;  /* 0x0000005c615c7220 */ /* 0x000fe20000410000 */
[----:B------:R-:W-:Y:S01]  /*1b010*/  PRMT R84, R49, 0x7632, R84 ;  /* 0x0000763231547816 */ /* 0x000fe20000000054 */
[----:B------:R-:W-:Y:S01]  /*1b020*/  IMAD.U32 R79, R79, 0x10000, RZ ;  /* 0x000100004f4f7824 */ /* 0x000fe200078e00ff */
[----:B------:R-:W-:Y:S01]  /*1b030*/  PRMT R82, R66, 0x7632, R82 ;  /* 0x0000763242527816 */ /* 0x000fe20000000052 */
[----:B0-----:R-:W0:Y:S01]  /*1b040*/  LDC.64 R18, c[0x0][0x428] ;  /* 0x00010a00ff127b82 */ /* 0x001e220000000a00 */
[----:B------:R-:W-:Y:S01]  /*1b050*/  SHF.L.U32 R77, R77, 0x10, RZ ;  /* 0x000000104d4d7819 */ /* 0x000fe200000006ff */
[----:B------:R-:W-:Y:S01]  /*1b060*/  IMAD.U32 R116, R165, 0x10000, RZ ;  /* 0x00010000a5747824 */ /* 0x000fe200078e00ff */
[----:B------:R-:W-:Y:S01]  /*1b070*/  SHF.L.U32 R81, R81, 0x10, RZ ;  /* 0x0000001051517819 */ /* 0x000fe200000006ff */
[C---:B------:R-:W-:Y:S01]  /*1b080*/  FADD.FTZ R94, -R99.reuse, R94 ;  /* 0x0000005e635e7221 */ /* 0x040fe20000010100 */
[----:B------:R-:W-:Y:S01]  /*1b090*/  SHF.L.U32 R117, R70, 0x10, RZ ;  /* 0x0000001046757819 */ /* 0x000fe200000006ff */
[----:B------:R-:W-:Y:S01]  /*1b0a0*/  FADD.FTZ R72, -R99, R72 ;  /* 0x0000004863487221 */ /* 0x000fe20000010100 */
[----:B------:R-:W-:Y:S01]  /*1b0b0*/  SHF.L.U32 R119, R71, 0x10, RZ ;  /* 0x0000001047777819 */ /* 0x000fe200000006ff */
[----:B------:R-:W-:Y:S01]  /*1b0c0*/  FADD.FTZ R108, -R99, R108 ;  /* 0x0000006c636c7221 */ /* 0x000fe20000010100 */
[----:B------:R-:W-:Y:S01]  /*1b0d0*/  SHF.L.U32 R111, R59, 0x10, RZ ;  /* 0x000000103b6f7819 */ /* 0x000fe200000006ff */
[----:B0-----:R-:W-:-:S05]  /*1b0e0*/  IMAD.WIDE.U32 R24, R8, 0x10, R18 ;  /* 0x0000001008187825 */ /* 0x001fca00078e0012 */
[----:B------:R0:W-:Y:S02]  /*1b0f0*/  STG.E.128 desc[UR8][R24.64], R20 ;  /* 0x0000001418007986 */ /* 0x0001e4000c101d08 */
[C---:B0-----:R-:W-:Y:S01]  /*1b100*/  FADD.FTZ R20, -R99.reuse, R73 ;  /* 0x0000004963147221 */ /* 0x041fe20000010100 */
[----:B------:R-:W-:Y:S01]  /*1b110*/  IMAD.U32 R23, R78, 0x10000, RZ ;  /* 0x000100004e177824 */ /* 0x000fe200078e00ff */
[----:B------:R-:W-:Y:S01]  /*1b120*/  PRMT R78, R50, 0x7632, R78 ;  /* 0x00007632324e7816 */ /* 0x000fe2000000004e */
[----:B------:R-:W-:Y:S01]  /*1b130*/  FADD.FTZ R24, -R99, R107 ;  /* 0x0000006b63187221 */ /* 0x000fe20000010100 */
[C---:B------:R-:W-:Y:S01]  /*1b140*/  FMUL.FTZ R20, R97.reuse, R20 ;  /* 0x0000001461147220 */ /* 0x040fe20000410000 */
[----:B------:R-:W-:Y:S01]  /*1b150*/  IMAD.U32 R22, R84, 0x10000, RZ ;  /* 0x0001000054167824 */ /* 0x000fe200078e00ff */
[----:B------:R-:W-:Y:S01]  /*1b160*/  SHF.L.U32 R21, R82, 0x10, RZ ;  /* 0x0000001052157819 */ /* 0x000fe200000006ff */
[----:B------:R-:W-:Y:S01]  /*1b170*/  FMUL.FTZ R24, R97, R24 ;  /* 0x0000001861187220 */ /* 0x000fe20000410000 */
[----:B------:R-:W-:Y:S01]  /*1b180*/  SHF.L.U32 R25, R80, 0x10, RZ ;  /* 0x0000001050197819 */ /* 0x000fe200000006ff */
[----:B------:R-:W-:Y:S01]  /*1b190*/  FFMA.FTZ R73, R20, R77, R79 ;  /* 0x0000004d14497223 */ /* 0x000fe2000001004f */
[----:B------:R-:W-:-:S02]  /*1b1a0*/  IMAD.U32 R78, R78, 0x10000, RZ ;  /* 0x000100004e4e7824 */ /* 0x000fc400078e00ff */
[----:B------:R-:W-:Y:S01]  /*1b1b0*/  FFMA.FTZ R77, R20, R81, R22 ;  /* 0x00000051144d7223 */ /* 0x000fe20000010016 */
[----:B------:R-:W-:Y:S01]  /*1b1c0*/  FADD.FTZ R20, -R99, R85 ;  /* 0x0000005563147221 */ /* 0x000fe20000010100 */
[C---:B------:R-:W-:Y:S01]  /*1b1d0*/  FFMA.FTZ R96, R24.reuse, R21, R23 ;  /* 0x0000001518607223 */ /* 0x040fe20000010017 */
[----:B------:R-:W-:Y:S01]  /*1b1e0*/  FFMA.FTZ R78, R24, R25, R78 ;  /* 0x00000019184e7223 */ /* 0x000fe2000001004e */
[----:B------:R-:W-:Y:S01]  /*1b1f0*/  SHF.L.U32 R21, R150, 0x10, RZ ;  /* 0x0000001096157819 */ /* 0x000fe200000006ff */
[----:B------:R-:W-:Y:S01]  /*1b200*/  IMAD.U32 R23, R151, 0x10000, RZ ;  /* 0x0001000097177824 */ /* 0x000fe200078e00ff */
[----:B------:R-:W-:Y:S01]  /*1b210*/  PRMT R25, R125, 0x7632, R25 ;  /* 0x000076327d197816 */ /* 0x000fe20000000019 */
[----:B------:R-:W-:Y:S01]  /*1b220*/  FMUL.FTZ R20, R97, R20 ;  /* 0x0000001461147220 */ /* 0x000fe20000410000 */
[----:B------:R-:W-:Y:S01]  /*1b230*/  PRMT R79, R55, 0x7632, R79 ;  /* 0x00007632374f7816 */ /* 0x000fe2000000004f */
[----:B------:R-:W-:Y:S01]  /*1b240*/  FADD.FTZ R80, -R99, R89 ;  /* 0x0000005963507221 */ /* 0x000fe20000010100 */
[----:B------:R-:W-:Y:S01]  /*1b250*/  PRMT R22, R51, 0x7632, R22 ;  /* 0x0000763233167816 */ /* 0x000fe20000000016 */
[----:B------:R-:W-:Y:S01]  /*1b260*/  FFMA.FTZ R24, R20, R21, R23 ;  /* 0x0000001514187223 */ /* 0x000fe20000010017 */
[----:B------:R-:W-:Y:S01]  /*1b270*/  SHF.L.U32 R25, R25, 0x10, RZ ;  /* 0x0000001019197819 */ /* 0x000fe200000006ff */
[----:B------:R-:W-:Y:S01]  /*1b280*/  IMAD.U32 R79, R79, 0x10000, RZ ;  /* 0x000100004f4f7824 */ /* 0x000fe200078e00ff */
[----:B------:R-:W-:Y:S01]  /*1b290*/  SHF.L.U32 R22, R22, 0x10, RZ ;  /* 0x0000001016167819 */ /* 0x000fe200000006ff */
[----:B------:R-:W-:Y:S01]  /*1b2a0*/  IMAD.U32 R23, R153, 0x10000, RZ ;  /* 0x0001000099177824 */ /* 0x000fe200078e00ff */
[----:B------:R-:W-:Y:S01]  /*1b2b0*/  SHF.L.U32 R21, R152, 0x10, RZ ;  /* 0x0000001098157819 */ /* 0x000fe200000006ff */
[----:B------:R-:W-:Y:S01]  /*1b2c0*/  FFMA.FTZ R103, R28, R103, R25 ;  /* 0x000000671c677223 */ /* 0x000fe20000010019 */
[----:B------:R-:W-:-:S02]  /*1b2d0*/  IMAD.U32 R25, R131, 0x10000, RZ ;  /* 0x0001000083197824 */ /* 0x000fc400078e00ff */
[----:B------:R-:W-:Y:S01]  /*1b2e0*/  FFMA.FTZ R79, R28, R79, R22 ;  /* 0x0000004f1c4f7223 */ /* 0x000fe20000010016 */
[----:B------:R-:W-:Y:S01]  /*1b2f0*/  FADD.FTZ R22, -R99, R88 ;  /* 0x0000005863167221 */ /* 0x000fe20000010100 */
[----:B------:R-:W-:Y:S01]  /*1b300*/  FFMA.FTZ R28, R20, R21, R23 ;  /* 0x00000015141c7223 */ /* 0x000fe20000010017 */
[----:B------:R-:W-:Y:S01]  /*1b310*/  SHF.L.U32 R21, R57, 0x10, RZ ;  /* 0x0000001039157819 */ /* 0x000fe200000006ff */
[----:B------:R-:W-:Y:S02]  /*1b320*/  IMAD.U32 R23, R45, 0x10000, RZ ;  /* 0x000100002d177824 */ /* 0x000fe400078e00ff */
[----:B------:R-:W-:Y:S01]  /*1b330*/  FADD.FTZ R20, -R99, R87 ;  /* 0x0000005763147221 */ /* 0x000fe20000010100 */
[C---:B------:R-:W-:Y:S01]  /*1b340*/  FMUL.FTZ R22, R97.reuse, R22 ;  /* 0x0000001661167220 */ /* 0x040fe20000410000 */
[C---:B------:R-:W-:Y:S01]  /*1b350*/  FFMA.FTZ R109, R86.reuse, R109, R25 ;  /* 0x0000006d566d7223 */ /* 0x040fe20000010019 */
[----:B------:R-:W-:Y:S01]  /*1b360*/  FFMA.FTZ R106, R86, R21, R23 ;  /* 0x00000015566a7223 */ /* 0x000fe20000010017 */
[----:B------:R-:W-:Y:S01]  /*1b370*/  SHF.L.U32 R21, R156, 0x10, RZ ;  /* 0x000000109c157819 */ /* 0x000fe200000006ff */
[----:B------:R-:W-:Y:S01]  /*1b380*/  FMUL.FTZ R20, R97, R20 ;  /* 0x0000001461147220 */ /* 0x000fe20000410000 */
[----:B------:R-:W-:Y:S01]  /*1b390*/  IMAD.U32 R23, R157, 0x10000, RZ ;  /* 0x000100009d177824 */ /* 0x000fe200078e00ff */
[----:B------:R-:W-:Y:S01]  /*1b3a0*/  SHF.L.U32 R25, R154, 0x10, RZ ;  /* 0x000000109a197819 */ /* 0x000fe200000006ff */
[----:B------:R-:W-:-:S02]  /*1b3b0*/  IMAD.U32 R81, R155, 0x10000, RZ ;  /* 0x000100009b517824 */ /* 0x000fc400078e00ff */
[----:B------:R-:W-:Y:S01]  /*1b3c0*/  FMUL.FTZ R80, R97, R80 ;  /* 0x0000005061507220 */ /* 0x000fe20000410000 */
[----:B------:R-:W-:Y:S01]  /*1b3d0*/  FFMA.FTZ R88, R20, R21, R23 ;  /* 0x0000001514587223 */ /* 0x000fe20000010017 */
[----:B------:R-:W-:Y:S02]  /*1b3e0*/  IMAD.U32 R21, R132, 0x10000, RZ ;  /* 0x0001000084157824 */ /* 0x000fe400078e00ff */
[----:B------:R-:W-:Y:S01]  /*1b3f0*/  FFMA.FTZ R25, R20, R25, R81 ;  /* 0x0000001914197223 */ /* 0x000fe20000010051 */
[----:B------:R-:W-:Y:S01]  /*1b400*/  IMAD.U32 R23, R159, 0x10000, RZ ;  /* 0x000100009f177824 */ /* 0x000fe200078e00ff */
[----:B------:R-:W-:Y:S01]  /*1b410*/  SHF.L.U32 R107, R58, 0x10, RZ ;  /* 0x000000103a6b7819 */ /* 0x000fe200000006ff */
[----:B------:R-:W-:Y:S01]  /*1b420*/  FFMA.FTZ R117, R22, R117, R21 ;  /* 0x0000007516757223 */ /* 0x000fe20000010015 */
[----:B------:R-:W-:Y:S01]  /*1b430*/  SHF.L.U32 R21, R158, 0x10, RZ ;  /* 0x000000109e157819 */ /* 0x000fe200000006ff */
[----:B------:R-:W-:Y:S01]  /*1b440*/  IMAD.U32 R20, R46, 0x10000, RZ ;  /* 0x000100002e147824 */ /* 0x000fe200078e00ff */
[----:B------:R-:W-:Y:S01]  /*1b450*/  SHF.L.U32 R89, R160, 0x10, RZ ;  /* 0x00000010a0597819 */ /* 0x000fe200000006ff */
[----:B------:R-:W0:Y:S01]  /*1b460*/  LDC.64 R86, c[0x0][0x430] ;  /* 0x00010c00ff567b82 */ /* 0x000e220000000a00 */
[----:B------:R-:W-:Y:S01]  /*1b470*/  SHF.L.U32 R81, R164, 0x10, RZ ;  /* 0x00000010a4517819 */ /* 0x000fe200000006ff */
[----:B------:R-:W-:Y:S01]  /*1b480*/  FFMA.FTZ R118, R80, R21, R23 ;  /* 0x0000001550767223 */ /* 0x000fe20000010017 */
[----:B------:R-:W-:-:S02]  /*1b490*/  IMAD.U32 R21, R133, 0x10000, RZ ;  /* 0x0001000085157824 */ /* 0x000fc400078e00ff */
[----:B------:R-:W-:Y:S01]  /*1b4a0*/  FFMA.FTZ R107, R22, R107, R20 ;  /* 0x0000006b166b7223 */ /* 0x000fe20000010014 */
[----:B------:R-:W-:Y:S02]  /*1b4b0*/  IMAD.U32 R20, R161, 0x10000, RZ ;  /* 0x00010000a1147824 */ /* 0x000fe400078e00ff */
[----:B------:R-:W-:Y:S01]  /*1b4c0*/  FFMA.FTZ R116, R92, R81, R116 ;  /* 0x000000515c747223 */ /* 0x000fe20000010074 */
[----:B------:R-:W-:Y:S01]  /*1b4d0*/  FFMA.FTZ R119, R90, R119, R21 ;  /* 0x000000775a777223 */ /* 0x000fe20000010015 */
[----:B------:R-:W-:Y:S01]  /*1b4e0*/  SHF.L.U32 R21, R162, 0x10, RZ ;  /* 0x00000010a2157819 */ /* 0x000fe200000006ff */
[----:B------:R-:W-:Y:S01]  /*1b4f0*/  FFMA.FTZ R89, R80, R89, R20 ;  /* 0x0000005950597223 */ /* 0x000fe20000010014 */
[----:B------:R-:W-:Y:S01]  /*1b500*/  IMAD.U32 R23, R163, 0x10000, RZ ;  /* 0x00010000a3177824 */ /* 0x000fe200078e00ff */
[----:B------:R-:W-:Y:S01]  /*1b510*/  SHF.L.U32 R81, R52, 0x10, RZ ;  /* 0x0000001034517819 */ /* 0x000fe200000006ff */
[----:B------:R-:W-:Y:S01]  /*1b520*/  IMAD.U32 R20, R47, 0x10000, RZ ;  /* 0x000100002f147824 */ /* 0x000fe200078e00ff */
[----:B------:R-:W-:Y:S01]  /*1b530*/  F2FP.BF16.F32.PACK_AB R25, R25, R109 ;  /* 0x0000006d1919723e */ /* 0x000fe200000010ff */
[----:B------:R-:W-:Y:S01]  /*1b540*/  FFMA.FTZ R120, R92, R21, R23 ;  /* 0x000000155c787223 */ /* 0x000fe20000010017 */
[----:B------:R-:W-:Y:S01]  /*1b550*/  SHF.L.U32 R21, R64, 0x10, RZ ;  /* 0x0000001040157819 */ /* 0x000fe200000006ff */
[----:B------:R-:W-:Y:S01]  /*1b560*/  FFMA.FTZ R111, R90, R111, R20 ;  /* 0x0000006f5a6f7223 */ /* 0x000fe20000010014 */
[----:B------:R-:W-:Y:S01]  /*1b570*/  FMUL.FTZ R90, R97, R94 ;  /* 0x0000005e615a7220 */ /* 0x000fe20000410000 */
[----:B------:R-:W-:-:S02]  /*1b580*/  IMAD.U32 R23, R122, 0x10000, RZ ;  /* 0x000100007a177824 */ /* 0x000fc400078e00ff */
[----:B------:R-:W-:Y:S01]  /*1b590*/  FMUL.FTZ R92, R97, R72 ;  /* 0x00000048615c7220 */ /* 0x000fe20000410000 */
[----:B------:R-:W-:Y:S01]  /*1b5a0*/  IMAD.U32 R20, R48, 0x10000, RZ ;  /* 0x0001000030147824 */ /* 0x000fe200078e00ff */
[----:B------:R-:W-:Y:S01]  /*1b5b0*/  F2FP.BF16.F32.PACK_AB R24, R24, R98 ;  /* 0x000000621818723e */ /* 0x000fe200000010ff */
[C---:B------:R-:W-:Y:S01]  /*1b5c0*/  FFMA.FTZ R94, R90.reuse, R21, R23 ;  /* 0x000000155a5e7223 */ /* 0x040fe20000010017 */
[----:B------:R-:W-:Y:S01]  /*1b5d0*/  SHF.L.U32 R21, R65, 0x10, RZ ;  /* 0x0000001041157819 */ /* 0x000fe200000006ff */
[----:B------:R-:W-:Y:S01]  /*1b5e0*/  FFMA.FTZ R90, R90, R81, R20 ;  /* 0x000000515a5a7223 */ /* 0x000fe20000010014 */
[----:B------:R-:W-:Y:S01]  /*1b5f0*/  IMAD.U32 R23, R123, 0x10000, RZ ;  /* 0x000100007b177824 */ /* 0x000fe200078e00ff */
[----:B------:R-:W-:Y:S01]  /*1b600*/  SHF.L.U32 R81, R53, 0x10, RZ ;  /* 0x0000001035517819 */ /* 0x000fe200000006ff */
[----:B------:R-:W-:Y:S01]  /*1b610*/  IMAD.U32 R20, R49, 0x10000, RZ ;  /* 0x0001000031147824 */ /* 0x000fe200078e00ff */
[----:B------:R-:W-:Y:S01]  /*1b620*/  F2FP.BF16.F32.PACK_AB R28, R28, R74 ;  /* 0x0000004a1c1c723e */ /* 0x000fe200000010ff */
[----:B------:R-:W-:Y:S01]  /*1b630*/  FFMA.FTZ R72, R92, R21, R23 ;  /* 0x000000155c487223 */ /* 0x000fe20000010017 */
[----:B------:R-:W-:-:S02]  /*1b640*/  IMAD.U32 R21, R124, 0x10000, RZ ;  /* 0x000100007c157824 */ /* 0x000fc400078e00ff */
[----:B------:R-:W-:Y:S01]  /*1b650*/  FFMA.FTZ R92, R92, R81, R20 ;  /* 0x000000515c5c7223 */ /* 0x000fe20000010014 */
[----:B------:R-:W-:Y:S01]  /*1b660*/  FADD.FTZ R20, -R99, R95 ;  /* 0x0000005f63147221 */ /* 0x000fe20000010100 */
[----:B------:R-:W-:Y:S01]  /*1b670*/  SHF.L.U32 R99, R66, 0x10, RZ ;  /* 0x0000001042637819 */ /* 0x000fe200000006ff */
[----:B------:R-:W-:Y:S01]  /*1b680*/  IMAD.U32 R22, R50, 0x10000, RZ ;  /* 0x0001000032167824 */ /* 0x000fe200078e00ff */
[----:B------:R-:W-:Y:S01]  /*1b690*/  SHF.L.U32 R95, R54, 0x10, RZ ;  /* 0x00000010365f7819 */ /* 0x000fe200000006ff */
[C---:B------:R-:W-:Y:S01]  /*1b6a0*/  FMUL.FTZ R20, R97.reuse, R20 ;  /* 0x0000001461147220 */ /* 0x040fe20000410000 */
[----:B------:R-:W-:Y:S01]  /*1b6b0*/  FMUL.FTZ R97, R97, R108 ;  /* 0x0000006c61617220 */ /* 0x000fe20000410000 */
[----:B------:R-:W-:Y:S01]  /*1b6c0*/  SHF.L.U32 R108, R67, 0x10, RZ ;  /* 0x00000010436c7819 */ /* 0x000fe200000006ff */
[----:B0-----:R-:W-:-:S04]  /*1b6d0*/  IMAD.WIDE.U32 R84, R8, 0x10, R86 ;  /* 0x0000001008547825 */ /* 0x001fc800078e0056 */
[C---:B------:R-:W-:Y:S01]  /*1b6e0*/  FFMA.FTZ R99, R20.reuse, R99, R21 ;  /* 0x0000006314637223 */ /* 0x040fe20000010015 */
[----:B------:R-:W-:Y:S01]  /*1b6f0*/  FFMA.FTZ R95, R20, R95, R22 ;  /* 0x0000005f145f7223 */ /* 0x000fe20000010016 */
[----:B------:R-:W-:Y:S01]  /*1b700*/  SHF.L.U32 R22, R55, 0x10, RZ ;  /* 0x0000001037167819 */ /* 0x000fe200000006ff */
[----:B------:R-:W-:Y:S01]  /*1b710*/  IMAD.U32 R20, R125, 0x10000, RZ ;  /* 0x000100007d147824 */ /* 0x000fe200078e00ff */
[----:B------:R-:W-:Y:S01]  /*1b720*/  F2FP.BF16.F32.PACK_AB R23, R105, R104 ;  /* 0x000000686917723e */ /* 0x000fe200000010ff */
[----:B------:R-:W-:Y:S01]  /*1b730*/  IMAD.U32 R21, R51, 0x10000, RZ ;  /* 0x0001000033157824 */ /* 0x000fe200078e00ff */
[----:B------:R-:W-:Y:S01]  /*1b740*/  F2FP.BF16.F32.PACK_AB R73, R73, R72 ;  /* 0x000000484949723e */ /* 0x000fe200000010ff */
[----:B------:R-:W-:Y:S01]  /*1b750*/  FFMA.FTZ R108, R97, R108, R20 ;  /* 0x0000006c616c7223 */ /* 0x000fe20000010014 */
[----:B------:R-:W-:Y:S01]  /*1b760*/  F2FP.BF16.F32.PACK_AB R20, R27, R26 ;  /* 0x0000001a1b14723e */ /* 0x000fe200000010ff */
[----:B------:R-:W-:Y:S01]  /*1b770*/  FFMA.FTZ R97, R97, R22, R21 ;  /* 0x0000001661617223 */ /* 0x000fe20000010015 */
[----:B------:R-:W-:Y:S01]  /*1b780*/  F2FP.BF16.F32.PACK_AB R21, R29, R30 ;  /* 0x0000001e1d15723e */ /* 0x000fe200000010ff */
[----:B------:R-:W-:Y:S01]  /*1b790*/  IMAD.WIDE.U32 R80, R83, 0x10, R18 ;  /* 0x0000001053507825 */ /* 0x000fe200078e0012 */
[----:B------:R-:W-:-:S02]  /*1b7a0*/  F2FP.BF16.F32.PACK_AB R30, R89, R107 ;  /* 0x0000006b591e723e */ /* 0x000fc400000010ff */
[----:B------:R-:W-:Y:S01]  /*1b7b0*/  F2FP.BF16.F32.PACK_AB R29, R88, R106 ;  /* 0x0000006a581d723e */ /* 0x000fe200000010ff */
[----:B------:R-:W-:Y:S01]  /*1b7c0*/  IMAD.WIDE.U32 R82, R83, 0x10, R86 ;  /* 0x0000001053527825 */ /* 0x000fe200078e0056 */
[----:B------:R-:W0:Y:S01]  /*1b7d0*/  LDC.64 R88, c[0x0][0x380] ;  /* 0x0000e000ff587b82 */ /* 0x000e220000000a00 */
[----:B------:R-:W-:Y:S02]  /*1b7e0*/  F2FP.BF16.F32.PACK_AB R22, R75, R31 ;  /* 0x0000001f4b16723e */ /* 0x000fe400000010ff */
[----:B------:R-:W-:Y:S01]  /*1b7f0*/  F2FP.BF16.F32.PACK_AB R27, R120, R119 ;  /* 0x00000077781b723e */ /* 0x000fe200000010ff */
[C---:B------:R-:W-:Y:S01]  /*1b800*/  IMAD.WIDE.U32 R18, R93.reuse, 0x10, R18 ;  /* 0x000000105d127825 */ /* 0x040fe200078e0012 */
[----:B------:R-:W-:Y:S01]  /*1b810*/  F2FP.BF16.F32.PACK_AB R26, R118, R117 ;  /* 0x00000075761a723e */ /* 0x000fe200000010ff */
[----:B------:R1:W-:Y:S01]  /*1b820*/  STG.E.128 desc[UR8][R84.64], R20 ;  /* 0x0000001454007986 */ /* 0x0003e2000c101d08 */
[----:B------:R-:W-:Y:S01]  /*1b830*/  F2FP.BF16.F32.PACK_AB R31, R116, R111 ;  /* 0x0000006f741f723e */ /* 0x000fe200000010ff */
[----:B------:R-:W-:Y:S01]  /*1b840*/  IMAD.WIDE.U32 R86, R93, 0x10, R86 ;  /* 0x000000105d567825 */ /* 0x000fe200078e0056 */
[----:B------:R-:W-:Y:S01]  /*1b850*/  F2FP.BF16.F32.PACK_AB R75, R103, R108 ;  /* 0x0000006c674b723e */ /* 0x000fe200000010ff */
[----:B------:R1:W-:Y:S01]  /*1b860*/  STG.E.128 desc[UR8][R80.64], R24 ;  /* 0x0000001850007986 */ /* 0x0003e2000c101d08 */
[----:B------:R-:W-:-:S02]  /*1b870*/  F2FP.BF16.F32.PACK_AB R74, R96, R99 ;  /* 0x00000063604a723e */ /* 0x000fc400000010ff */
[----:B------:R-:W-:Y:S01]  /*1b880*/  F2FP.BF16.F32.PACK_AB R72, R17, R94 ;  /* 0x0000005e1148723e */ /* 0x000fe200000010ff */
[----:B------:R1:W-:Y:S01]  /*1b890*/  STG.E.128 desc[UR8][R82.64], R28 ;  /* 0x0000001c52007986 */ /* 0x0003e2000c101d08 */
        /* <DEDUP_REMOVED lines=10> */
.L_x_915:
[----:B------:R-:W-:Y:S01]  /*1b940*/  HFMA2 R31, -RZ, RZ, 0, 1.847743988037109375e-06 ;  /* 0x0000001fff1f7431 */ /* 0x000fe200000001ff */
[----:B------:R-:W-:Y:S01]  /*1b950*/  BSSY B0, `(.L_x_917) ;  /* 0x0000006000007945 */ /* 0x000fe20003800000 */
[----:B------:R-:W-:Y:S02]  /*1b960*/  IMAD.MOV.U32 R30, RZ, RZ, 0x1 ;  /* 0x00000001ff1e7424 */ /* 0x000fe400078e00ff */
[----:B0-----:R-:W-:-:S07]  /*1b970*/  IMAD.MOV.U32 R26, RZ, RZ, -0x1 ;  /* 0xffffffffff1a7424 */ /* 0x001fce00078e00ff */
[----:B-1----:R-:W-:Y:S05]  /*1b980*/  WARPSYNC.COLLECTIVE R26, `(.L_x_918) ;  /* 0x000000001a087348 */ /* 0x002fea0003c00000 */
[----:B------:R0:W2:Y:S02]  /*1b990*/  SHFL.BFLY P2, R27, R29, R30, R31 ;  /* 0x0c00001e1d1b7389 */ /* 0x0000a4000004001f */
[----:B012---:R-:W-:Y:S05]  /*1b9a0*/  ENDCOLLECTIVE ;  /* 0x000000000000791b */ /* 0x007fea0003800000 */
.L_x_918:
[----:B------:R-:W-:Y:S05]  /*1b9b0*/  BSYNC B0 ;  /* 0x0000000000007941 */ /* 0x000fea0003800000 */
.L_x_917:
[----:B------:R-:W-:Y:S01]  /*1b9c0*/  MOV R18, R27 ;  /* 0x0000001b00127202 */ /* 0x000fe20000000f00 */
[----:B------:R-:W-:Y:S02]  /*1b9d0*/  HFMA2 R30, -RZ, RZ, 0, 1.1920928955078125e-07 ;  /* 0x00000002ff1e7431 */ /* 0x000fe400000001ff */
[----:B------:R-:W-:Y:S01]  /*1b9e0*/  IMAD.MOV.U32 R31, RZ, RZ, 0x1f ;  /* 0x0000001fff1f7424 */ /* 0x000fe200078e00ff */
[----:B------:R-:W-:Y:S01]  /*1b9f0*/  MOV R26, 0xffffffff ;  /* 0xffffffff001a7802 */ /* 0x000fe20000000f00 */
[----:B------:R-:W-:-:S04]  /*1ba00*/  FADD.FTZ R20, R29, R18 ;  /* 0x000000121d147221 */ /* 0x000fc80000010000 */
[----:B------:R-:W-:-:S07]  /*1ba10*/  IMAD.MOV.U32 R29, RZ, RZ, R20 ;  /* 0x000000ffff1d7224 */ /* 0x000fce00078e0014 */
[----:B------:R-:W-:Y:S05]  /*1ba20*/  WARPSYNC.COLLECTIVE R26, `(.L_x_919) ;  /* 0x000000001a087348 */ /* 0x000fea0003c00000 */
[----:B------:R0:W1:Y:S02]  /*1ba30*/  SHFL.BFLY P2, R27, R29, R30, R31 ;  /* 0x0c00001e1d1b7389 */ /* 0x000064000004001f */
[----:B01----:R-:W-:Y:S05]  /*1ba40*/  ENDCOLLECTIVE ;  /* 0x000000000000791b */ /* 0x003fea0003800000 */
.L_x_919:
[----:B------:R-:W-:Y:S02]  /*1ba50*/  IMAD.MOV.U32 R30, RZ, RZ, 0x4 ;  /* 0x00000004ff1e7424 */ /* 0x000fe400078e00ff */
[----:B------:R-:W-:-:S04]  /*1ba60*/  IMAD.MOV.U32 R19, RZ, RZ, R27 ;  /* 0x000000ffff137224 */ /* 0x000fc800078e001b */
[----:B------:R-:W-:-:S05]  /*1ba70*/  FADD.FTZ R22, R20, R19 ;  /* 0x0000001314167221 */ /* 0x000fca0000010000 */
[----:B------:R-:W-:-:S07]  /*1ba80*/  MOV R29, R22 ;  /* 0x00000016001d7202 */ /* 0x000fce0000000f00 */
[----:B------:R-:W-:Y:S05]  /*1ba90*/  WARPSYNC.COLLECTIVE R26, `(.L_x_920) ;  /* 0x000000001a087348 */ /* 0x000fea0003c00000 */
[----:B------:R0:W1:Y:S02]  /*1baa0*/  SHFL.BFLY P2, R27, R29, R30, R31 ;  /* 0x0c00001e1d1b7389 */ /* 0x000064000004001f */
[----:B01----:R-:W-:Y:S05]  /*1bab0*/  ENDCOLLECTIVE ;  /* 0x000000000000791b */ /* 0x003fea0003800000 */
.L_x_920:
[----:B------:R-:W-:Y:S01]  /*1bac0*/  HFMA2 R30, -RZ, RZ, 0, 4.76837158203125e-07 ;  /* 0x00000008ff1e7431 */ /* 0x000fe200000001ff */
[----:B------:R-:W-:-:S05]  /*1bad0*/  MOV R19, R27 ;  /* 0x0000001b00137202 */ /* 0x000fca0000000f00 */
[----:B------:R-:W-:Y:S02]  /*1bae0*/  FADD.FTZ R23, R22, R19 ;  /* 0x0000001316177221 */ /* 0x000fe40000010000 */
[----:B------:R-:W0:Y:S02]  /*1baf0*/  LDC R19, c[0x0][0x400] ;  /* 0x00010000ff137b82 */ /* 0x000e240000000800 */
[----:B------:R-:W-:-:S07]  /*1bb00*/  IMAD.MOV.U32 R29, RZ, RZ, R23 ;  /* 0x000000ffff1d7224 */ /* 0x000fce00078e0017 */
[----:B0-----:R-:W-:Y:S05]  /*1bb10*/  WARPSYNC.COLLECTIVE R26, `(.L_x_921) ;  /* 0x000000001a087348 */ /* 0x001fea0003c00000 */
[----:B------:R1:W2:Y:S02]  /*1bb20*/  SHFL.BFLY P2, R27, R29, R30, R31 ;  /* 0x0c00001e1d1b7389 */ /* 0x0002a4000004001f */
[----:B012---:R-:W-:Y:S05]  /*1bb30*/  ENDCOLLECTIVE ;  /* 0x000000000000791b */ /* 0x007fea0003800000 */
.L_x_921:
[----:B------:R-:W-:Y:S02]  /*1bb40*/  IMAD.MOV.U32 R30, RZ, RZ, 0x10 ;  /* 0x00000010ff1e7424 */ /* 0x000fe400078e00ff */
[----:B------:R-:W-:-:S04]  /*1bb50*/  IMAD.MOV.U32 R18, RZ, RZ, R27 ;  /* 0x000000ffff127224 */ /* 0x000fc800078e001b */
[----:B------:R-:W-:-:S05]  /*1bb60*/  FADD.FTZ R24, R23, R18 ;  /* 0x0000001217187221 */ /* 0x000fca0000010000 */
[----:B------:R-:W-:-:S07]  /*1bb70*/  MOV R29, R24 ;  /* 0x00000018001d7202 */ /* 0x000fce0000000f00 */
[----:B------:R-:W-:Y:S05]  /*1bb80*/  WARPSYNC.COLLECTIVE R26, `(.L_x_922) ;  /* 0x000000001a087348 */ /* 0x000fea0003c00000 */
[----:B------:R0:W1:Y:S02]  /*1bb90*/  SHFL.BFLY P2, R27, R29, R30, R31 ;  /* 0x0c00001e1d1b7389 */ /* 0x000064000004001f */
[----:B01----:R-:W-:Y:S05]  /*1bba0*/  ENDCOLLECTIVE ;  /* 0x000000000000791b */ /* 0x003fea0003800000 */
.L_x_922:
[----:B------:R-:W-:Y:S01]  /*1bbb0*/  HFMA2 R30, -RZ, RZ, 0, 5.9604644775390625e-08 ;  /* 0x00000001ff1e7431 */ /* 0x000fe200000001ff */
[----:B------:R-:W-:-:S05]  /*1bbc0*/  MOV R21, R27 ;  /* 0x0000001b00157202 */ /* 0x000fca0000000f00 */
        /* <DEDUP_REMOVED lines=49> */
[----:B------:R-:W-:-:S04]  /*1bee0*/  FFMA.FTZ R18, R23, R23, R18 ;  /* 0x0000001717127223 */ /* 0x000fc80000010012 */
[----:B------:R-:W-:-:S07]  /*1bef0*/  IMAD.MOV.U32 R29, RZ, RZ, R18 ;  /* 0x000000ffff1d7224 */ /* 0x000fce00078e0012 */
[----:B------:R-:W-:Y:S05]  /*1bf00*/  WARPSYNC.COLLECTIVE R26, `(.L_x_923) ;  /* 0x000000001a087348 */ /* 0x000fea0003c00000 */
[----:B------:R0:W1:Y:S02]  /*1bf10*/  SHFL.BFLY P2, R27, R29, R30, R31 ;  /* 0x0c00001e1d1b7389 */ /* 0x000064000004001f */
[----:B01----:R-:W-:Y:S05]  /*1bf20*/  ENDCOLLECTIVE ;  /* 0x000000000000791b */ /* 0x003fea0003800000 */
.L_x_923:
[----:B------:R-:W-:Y:S02]  /*1bf30*/  IMAD.MOV.U32 R30, RZ, RZ, 0x2 ;  /* 0x00000002ff1e7424 */ /* 0x000fe400078e00ff */
[----:B------:R-:W-:-:S04]  /*1bf40*/  IMAD.MOV.U32 R23, RZ, RZ, R27 ;  /* 0x000000ffff177224 */ /* 0x000fc800078e001b */
[----:B------:R-:W-:-:S05]  /*1bf50*/  FADD.FTZ R23, R18, R23 ;  /* 0x0000001712177221 */ /* 0x000fca0000010000 */
[----:B------:R-:W-:-:S07]  /*1bf60*/  MOV R29, R23 ;  /* 0x00000017001d7202 */ /* 0x000fce0000000f00 */
[----:B------:R-:W-:Y:S05]  /*1bf70*/  WARPSYNC.COLLECTIVE R26, `(.L_x_924) ;  /* 0x000000001a087348 */ /* 0x000fea0003c00000 */
[----:B------:R0:W1:Y:S02]  /*1bf80*/  SHFL.BFLY P2, R27, R29, R30, R31 ;  /* 0x0c00001e1d1b7389 */ /* 0x000064000004001f */
[----:B01----:R-:W-:Y:S05]  /*1bf90*/  ENDCOLLECTIVE ;  /* 0x000000000000791b */ /* 0x003fea0003800000 */
.L_x_924:
[----:B------:R-:W-:Y:S01]  /*1bfa0*/  HFMA2 R30, -RZ, RZ, 0, 2.384185791015625e-07 ;  /* 0x00000004ff1e7431 */ /* 0x000fe200000001ff */
[----:B------:R-:W-:-:S05]  /*1bfb0*/  MOV R20, R27 ;  /* 0x0000001b00147202 */ /* 0x000fca0000000f00 */
[----:B------:R-:W-:-:S04]  /*1bfc0*/  FADD.FTZ R20, R23, R20 ;  /* 0x0000001417147221 */ /* 0x000fc80000010000 */
[----:B------:R-:W-:-:S07]  /*1bfd0*/  IMAD.MOV.U32 R29, RZ, RZ, R20 ;  /* 0x000000ffff1d7224 */ /* 0x000fce00078e0014 */
[----:B------:R-:W-:Y:S05]  /*1bfe0*/  WARPSYNC.COLLECTIVE R26, `(.L_x_925) ;  /* 0x000000001a087348 */ /* 0x000fea0003c00000 */
[----:B------:R0:W1:Y:S02]  /*1bff0*/  SHFL.BFLY P2, R27, R29, R30, R31 ;  /* 0x0c00001e1d1b7389 */ /* 0x000064000004001f */
[----:B01----:R-:W-:Y:S05]  /*1c000*/  ENDCOLLECTIVE ;  /* 0x000000000000791b */ /* 0x003fea0003800000 */
.L_x_925:
[----:B------:R-:W-:Y:S02]  /*1c010*/  IMAD.MOV.U32 R30, RZ, RZ, 0x8 ;  /* 0x00000008ff1e7424 */ /* 0x000fe400078e00ff */
[----:B------:R-:W-:-:S04]  /*1c020*/  IMAD.MOV.U32 R25, RZ, RZ, R27 ;  /* 0x000000ffff197224 */ /* 0x000fc800078e001b */
[----:B------:R-:W-:-:S05]  /*1c030*/  FADD.FTZ R25, R20, R25 ;  /* 0x0000001914197221 */ /* 0x000fca0000010000 */
[----:B------:R-:W-:-:S07]  /*1c040*/  MOV R29, R25 ;  /* 0x00000019001d7202 */ /* 0x000fce0000000f00 */
[----:B------:R-:W-:Y:S05]  /*1c050*/  WARPSYNC.COLLECTIVE R26, `(.L_x_926) ;  /* 0x000000001a087348 */ /* 0x000fea0003c00000 */
[----:B------:R0:W1:Y:S02]  /*1c060*/  SHFL.BFLY P2, R27, R29, R30, R31 ;  /* 0x0c00001e1d1b7389 */ /* 0x000064000004001f */
[----:B01----:R-:W-:Y:S05]  /*1c070*/  ENDCOLLECTIVE ;  /* 0x000000000000791b */ /* 0x003fea0003800000 */
.L_x_926:
[----:B------:R-:W-:Y:S01]  /*1c080*/  HFMA2 R30, -RZ, RZ, 0, 9.5367431640625e-07 ;  /* 0x00000010ff1e7431 */ /* 0x000fe200000001ff */
[----:B------:R-:W-:-:S05]  /*1c090*/  MOV R22, R27 ;  /* 0x0000001b00167202 */ /* 0x000fca0000000f00 */
[----:B------:R-:W-:-:S04]  /*1c0a0*/  FADD.FTZ R22, R25, R22 ;  /* 0x0000001619167221 */ /* 0x000fc80000010000 */
[----:B------:R-:W-:-:S07]  /*1c0b0*/  IMAD.MOV.U32 R29, RZ, RZ, R22 ;  /* 0x000000ffff1d7224 */ /* 0x000fce00078e0016 */
[----:B------:R-:W-:Y:S05]  /*1c0c0*/  WARPSYNC.COLLECTIVE R26, `(.L_x_927) ;  /* 0x000000001a087348 */ /* 0x000fea0003c00000 */
[----:B------:R0:W1:Y:S02]  /*1c0d0*/  SHFL.BFLY P2, R27, R29, R30, R31 ;  /* 0x0c00001e1d1b7389 */ /* 0x000064000004001f */
[----:B01----:R-:W-:Y:S05]  /*1c0e0*/  ENDCOLLECTIVE ;  /* 0x000000000000791b */ /* 0x003fea0003800000 */
.L_x_927:
[----:B------:R-:W-:Y:S05]  /*1c0f0*/  BRA `(.L_x_928) ;  /* 0xffffffe400ec7947 */ /* 0x000fea000383ffff */
.L_x_929:
        /* <DEDUP_REMOVED lines=16> */
.L_x_17350:


//--------------------- .text._ZN10layer_norm31ln_parallel_residual_fwd_kernelINS_13Kernel_traitsI13__nv_bfloat16S2_S2_S2_fjLj768ELj1ELj4ELj1ELj16ENS_18Kernel_traits_baseILj768ES2_S2_S2_S2_fjLj128EEEEELb1ELb1ELb0EEEvNS_9FwdParamsE --------------------------
	.section	.text._ZN10layer_norm31ln_parallel_residual_fwd_kernelINS_13Kernel_traitsI13__nv_bfloat16S2_S2_S2_fjLj768ELj1ELj4ELj1ELj16ENS_18Kernel_traits_baseILj768ES2_S2_S2_S2_fjLj128EEEEELb1ELb1ELb0EEEvNS_9FwdParamsE,"ax",@progbits
	.align	128
        .global         _ZN10layer_norm31ln_parallel_residual_fwd_kernelINS_13Kernel_traitsI13__nv_bfloat16S2_S2_S2_fjLj768ELj1ELj4ELj1ELj16ENS_18Kernel_traits_baseILj768ES2_S2_S2_S2_fjLj128EEEEELb1ELb1ELb0EEEvNS_9FwdParamsE
        .type           _ZN10layer_norm31ln_parallel_residual_fwd_kernelINS_13Kernel_traitsI13__nv_bfloat16S2_S2_S2_fjLj768ELj1ELj4ELj1ELj16ENS_18Kernel_traits_baseILj768ES2_S2_S2_S2_fjLj128EEEEELb1ELb1ELb0EEEvNS_9FwdParamsE,@function
        .size           _ZN10layer_norm31ln_parallel_residual_fwd_kernelINS_13Kernel_traitsI13__nv_bfloat16S2_S2_S2_fjLj768ELj1ELj4ELj1ELj16ENS_18Kernel_traits_baseILj768ES2_S2_S2_S2_fjLj128EEEEELb1ELb1ELb0EEEvNS_9FwdParamsE,(.L_x_17351 - _ZN10layer_norm31ln_parallel_residual_fwd_kernelINS_13Kernel_traitsI13__nv_bfloat16S2_S2_S2_fjLj768ELj1ELj4ELj1ELj16ENS_18Kernel_traits_baseILj768ES2_S2_S2_S2_fjLj128EEEEELb1ELb1ELb0EEEvNS_9FwdParamsE)
        .other          _ZN10layer_norm31ln_parallel_residual_fwd_kernelINS_13Kernel_traitsI13__nv_bfloat16S2_S2_S2_fjLj768ELj1ELj4ELj1ELj16ENS_18Kernel_traits_baseILj768ES2_S2_S2_S2_fjLj128EEEEELb1ELb1ELb0EEEvNS_9FwdParamsE,@"STO_CUDA_ENTRY STV_DEFAULT"
_ZN10layer_norm31ln_parallel_residual_fwd_kernelINS_13Kernel_traitsI13__nv_bfloat16S2_S2_S2_fjLj768ELj1ELj4ELj1ELj16ENS_18Kernel_traits_baseILj768ES2_S2_S2_S2_fjLj128EEEEELb1ELb1ELb0EEEvNS_9FwdParamsE:
.text._ZN10layer_norm31ln_parallel_residual_fwd_kernelINS_13Kernel_traitsI13__nv_bfloat16S2_S2_S2_fjLj768ELj1ELj4ELj1ELj16ENS_18Kernel_traits_baseILj768ES2_S2_S2_S2_fjLj128EEEEELb1ELb1ELb0EEEvNS_9FwdParamsE:
[----:B------:R-:W-:Y:S01]  /*0000*/  LDC R1, c[0x0][0x37c] ;  /* 0x0000df00ff017b82 */ /* 0x000fe20000000800 */
[----:B------:R-:W0:Y:S07]  /*0010*/  LDCU.U8 UR4, c[0x0][0x464] ;  /* 0x00008c80ff0477ac */ /* 0x000e2e0008000000 */
[----:B------:R-:W1:Y:S01]  /*0020*/  LDC R64, c[0x0][0x458] ;  /* 0x00011600ff407b82 */ /* 0x000e620000000800 */
[----:B------:R-:W2:Y:S01]  /*0030*/  LDCU.64 UR6, c[0x0][0x450] ;  /* 0x00008a00ff0677ac */ /* 0x000ea20008000a00 */
[----:B------:R-:W3:Y:S06]  /*0040*/  LDCU.64 UR8, c[0x0][0x358] ;  /* 0x00006b00ff0877ac */ /* 0x000eec0008000a00 */
[----:B------:R-:W1:Y:S01]  /*0050*/  LDC R65, c[0x0][0x45c] ;  /* 0x00011700ff417b82 */ /* 0x000e620000000800 */
[----:B------:R-:W4:Y:S01]  /*0060*/  S2R R70, SR_TID.X ;  /* 0x0000000000467919 */ /* 0x000f220000002100 */
[----:B------:R-:W5:Y:S06]  /*0070*/  LDCU.64 UR10, c[0x0][0x438] ;  /* 0x00008700ff0a77ac */ /* 0x000f6c0008000a00 */
[----:B------:R-:W4:Y:S01]  /*0080*/  LDC R9, c[0x0][0x388] ;  /* 0x0000e200ff097b82 */ /* 0x000f220000000800 */
[----:B0-----:R-:W-:Y:S01]  /*0090*/  ISETP.NE.AND P0, PT, RZ, UR4, PT ;  /* 0x00000004ff007c0c */ /* 0x001fe2000bf05270 */
[----:B--2---:R-:W-:-:S02]  /*00a0*/  IMAD.U32 R2, RZ, RZ, UR6 ;  /* 0x00000006ff027e24 */ /* 0x004fc4000f8e00ff */
[----:B------:R-:W-:-:S10]  /*00b0*/  IMAD.U32 R3, RZ, RZ, UR7 ;  /* 0x00000007ff037e24 */ /* 0x000fd4000f8e00ff */
[----:B---3--:R-:W2:Y:S01]  /*00c0*/  @P0 LDG.E.64 R2, desc[UR8][R2.64] ;  /* 0x0000000802020981 */ /* 0x008ea2000c1e1b00 */
[----:B------:R-:W0:Y:S03]  /*00d0*/  @P0 LDC R7, c[0x0][0x460] ;  /* 0x00011800ff070b82 */ /* 0x000e260000000800 */
[----:B-1----:R-:W0:Y:S01]  /*00e0*/  @P0 LDG.E.64 R4, desc[UR8][R64.64] ;  /* 0x0000000840040981 */ /* 0x002e22000c1e1b00 */
[----:B-----5:R-:W-:Y:S01]  /*00f0*/  UISETP.NE.U32.AND UP0, UPT, UR10, URZ, UPT ;  /* 0x000000ff0a00728c */ /* 0x020fe2000bf05070 */
[----:B------:R-:W-:Y:S03]  /*0100*/  BSSY.RECONVERGENT B0, `(.L_x_930) ;  /* 0x0000057000007945 */ /* 0x000fe60003800200 */
[----:B------:R-:W1:Y:S01]  /*0110*/  S2UR UR5, SR_CTAID.X ;  /* 0x00000000000579c3 */ /* 0x000e620000002500 */
[----:B------:R-:W-:Y:S01]  /*0120*/  UISETP.NE.AND.EX UP0, UPT, UR11, URZ, UPT, UP0 ;  /* 0x000000ff0b00728c */ /* 0x000fe2000bf05300 */
[----:B----4-:R-:W-:-:S02]  /*0130*/  SHF.R.S32.HI R0, RZ, 0x1f, R9 ;  /* 0x0000001fff007819 */ /* 0x010fc40000011409 */
[----:B------:R-:W-:Y:S02]  /*0140*/  SHF.R.U32.HI R69, RZ, 0x5, R70 ;  /* 0x00000005ff457819 */ /* 0x000fe40000011646 */
[----:B------:R-:W-:Y:S02]  /*0150*/  LEA.HI R0, R0, R9, RZ, 0x3 ;  /* 0x0000000900007211 */ /* 0x000fe400078f18ff */
[----:B------:R-:W3:Y:S01]  /*0160*/  LDC R71, c[0x0][0x360] ;  /* 0x0000d800ff477b82 */ /* 0x000ee20000000800 */
[----:B-1----:R-:W-:-:S06]  /*0170*/  USHF.L.U32 UR4, UR5, 0x2, URZ ;  /* 0x0000000205047899 */ /* 0x002fcc00080006ff */
[----:B------:R-:W-:Y:S01]  /*0180*/  LOP3.LUT R69, R69, UR4, RZ, 0xfc, !PT ;  /* 0x0000000445457c12 */ /* 0x000fe2000f8efcff */
[----:B---3--:R-:W-:Y:S01]  /*0190*/  IMAD R71, R71, UR5, R70 ;  /* 0x0000000547477c24 */ /* 0x008fe2000f8e0246 */
[----:B--2---:R-:W-:Y:S02]  /*01a0*/  @P0 R2UR UR6, R2 ;  /* 0x00000000020602ca */ /* 0x004fe400000e0000 */
[----:B------:R-:W-:Y:S02]  /*01b0*/  @P0 R2UR UR7, R3 ;  /* 0x00000000030702ca */ /* 0x000fe400000e0000 */
[----:B0-----:R-:W-:Y:S02]  /*01c0*/  @P0 IADD3 R64, P1, PT, R4, R7, RZ ;  /* 0x0000000704400210 */ /* 0x001fe40007f3e0ff */
[C---:B------:R-:W-:Y:S02]  /*01d0*/  LOP3.LUT R3, R70.reuse, 0x1f, RZ, 0xc, !PT ;  /* 0x0000001f46037812 */ /* 0x040fe400078e0cff */
[----:B------:R-:W-:Y:S01]  /*01e0*/  LOP3.LUT R70, R70, 0x1f, RZ, 0xc0, !PT ;  /* 0x0000001f46467812 */ /* 0x000fe200078ec0ff */
[----:B------:R-:W-:Y:S01]  /*01f0*/  @P0 IMAD.X R65, RZ, RZ, R5, P1 ;  /* 0x000000ffff410224 */ /* 0x000fe200008e0605 */
[----:B------:R-:W-:-:S03]  /*0200*/  LEA.HI.SX32 R72, R0, R3, 0x1d ;  /* 0x0000000300487211 */ /* 0x000fc600078feaff */
[----:B------:R-:W-:Y:S01]  /*0210*/  UIADD3 UR14, UPT, UPT, UR6, -0x61c88647, URZ ;  /* 0x9e3779b9060e7890 */ /* 0x000fe2000fffe0ff */
[--C-:B------:R-:W-:Y:S01]  /*0220*/  SHF.R.U64 R68, R64, 0x2, R65.reuse ;  /* 0x0000000240447819 */ /* 0x100fe20000001241 */
[----:B------:R-:W-:Y:S01]  /*0230*/  UIADD3 UR15, UPT, UPT, UR7, -0x4498517b, URZ ;  /* 0xbb67ae85070f7890 */ /* 0x000fe2000fffe0ff */
[----:B------:R-:W-:Y:S01]  /*0240*/  SHF.R.U32.HI R67, RZ, 0x2, R65 ;  /* 0x00000002ff437819 */ /* 0x000fe20000011641 */
[----:B------:R-:W-:Y:S02]  /*0250*/  UIADD3 UR16, UPT, UPT, UR6, 0x3c6ef372, URZ ;  /* 0x3c6ef37206107890 */ /* 0x000fe4000fffe0ff */
[----:B------:R-:W-:Y:S02]  /*0260*/  UIADD3 UR17, UPT, UPT, UR7, 0x76cf5d0a, URZ ;  /* 0x76cf5d0a07117890 */ /* 0x000fe4000fffe0ff */
[----:B------:R-:W-:Y:S02]  /*0270*/  UIADD3 UR18, UPT, UPT, UR6, -0x255992d5, URZ ;  /* 0xdaa66d2b06127890 */ /* 0x000fe4000fffe0ff */
[----:B------:R-:W-:-:S02]  /*0280*/  UIADD3 UR19, UPT, UPT, UR7, 0x32370b8f, URZ ;  /* 0x32370b8f07137890 */ /* 0x000fc4000fffe0ff */
[----:B------:R-:W-:Y:S02]  /*0290*/  UIADD3 UR20, UPT, UPT, UR6, 0x78dde6e4, URZ ;  /* 0x78dde6e406147890 */ /* 0x000fe4000fffe0ff */
[----:B------:R-:W-:Y:S02]  /*02a0*/  UIADD3 UR21, UPT, UPT, UR7, -0x126145ec, URZ ;  /* 0xed9eba1407157890 */ /* 0x000fe4000fffe0ff */
[----:B------:R-:W-:Y:S02]  /*02b0*/  UIADD3 UR22, UPT, UPT, UR6, 0x1715609d, URZ ;  /* 0x1715609d06167890 */ /* 0x000fe4000fffe0ff */
[----:B------:R-:W-:Y:S02]  /*02c0*/  UIADD3 UR23, UPT, UPT, UR7, -0x56f99767, URZ ;  /* 0xa906689907177890 */ /* 0x000fe4000fffe0ff */
[----:B------:R-:W-:Y:S02]  /*02d0*/  UIADD3 UR24, UPT, UPT, UR6, -0x4ab325aa, URZ ;  /* 0xb54cda5606187890 */ /* 0x000fe4000fffe0ff */
[----:B------:R-:W-:-:S02]  /*02e0*/  UIADD3 UR25, UPT, UPT, UR7, 0x646e171e, URZ ;  /* 0x646e171e07197890 */ /* 0x000fc4000fffe0ff */
[----:B------:R-:W-:Y:S02]  /*02f0*/  UIADD3 UR26, UPT, UPT, UR6, 0x5384540f, URZ ;  /* 0x5384540f061a7890 */ /* 0x000fe4000fffe0ff */
[----:B------:R-:W-:Y:S02]  /*0300*/  UIADD3 UR27, UPT, UPT, UR7, 0x1fd5c5a3, URZ ;  /* 0x1fd5c5a3071b7890 */ /* 0x000fe4000fffe0ff */
[----:B------:R-:W-:Y:S02]  /*0310*/  UIADD3 UR28, UPT, UPT, UR6, -0xe443238, URZ ;  /* 0xf1bbcdc8061c7890 */ /* 0x000fe4000fffe0ff */
[----:B------:R-:W-:Y:S02]  /*0320*/  UIADD3 UR29, UPT, UPT, UR7, -0x24c28bd8, URZ ;  /* 0xdb3d7428071d7890 */ /* 0x000fe4000fffe0ff */
[----:B------:R-:W-:Y:S02]  /*0330*/  UIADD3 UR30, UPT, UPT, UR6, -0x700cb87f, URZ ;  /* 0x8ff34781061e7890 */ /* 0x000fe4000fffe0ff */
[----:B------:R-:W-:Y:S01]  /*0340*/  UIADD3 UR31, UPT, UPT, UR7, -0x695add53, URZ ;  /* 0x96a522ad071f7890 */ /* 0x000fe2000fffe0ff */
[----:B------:R-:W-:Y:S11]  /*0350*/  BRA.U !UP0, `(.L_x_931) ;  /* 0x0000000108687547 */ /* 0x000ff6000b800000 */
        /* <DEDUP_REMOVED lines=16> */
[----:B------:R-:W-:Y:S01]  /*0460*/  ISETP.GE.U32.AND P2, PT, R72, 0x60, PT ;  /* 0x000000604800780c */ /* 0x000fe20003f46070 */
[----:B------:R-:W-:-:S12]  /*0470*/  @P0 VIADD R11, R11, 0x20 ;  /* 0x000000200b0b0836 */ /* 0x000fd80000000000 */
[----:B----4-:R-:W-:Y:S05]  /*0480*/  @!P2 BRA `(.L_x_932) ;  /* 0x000000000078a947 */ /* 0x010fea0003800000 */
[----:B------:R-:W0:Y:S08]  /*0490*/  LDC.64 R36, c[0x0][0x3d0] ;  /* 0x0000f400ff247b82 */ /* 0x000e300000000a00 */
[----:B------:R-:W1:Y:S01]  /*04a0*/  LDC.64 R32, c[0x0][0x438] ;  /* 0x00010e00ff207b82 */ /* 0x000e620000000a00 */
[----:B0-----:R-:W-:-:S06]  /*04b0*/  IMAD.WIDE.U32 R36, R11, 0x10, R36 ;  /* 0x000000100b247825 */ /* 0x001fcc00078e0024 */
[----:B------:R-:W5:Y:S01]  /*04c0*/  LDG.E.128 R36, desc[UR8][R36.64] ;  /* 0x0000000824247981 */ /* 0x000f62000c1e1d00 */
[----:B-1----:R-:W-:-:S06]  /*04d0*/  IMAD.WIDE.U32 R32, R11, 0x10, R32 ;  /* 0x000000100b207825 */ /* 0x002fcc00078e0020 */
[----:B------:R-:W5:Y:S01]  /*04e0*/  LD.E.128 R32, desc[UR8][R32.64] ;  /* 0x0000000820207980 */ /* 0x000f62000c101d00 */
[----:B------:R-:W-:Y:S05]  /*04f0*/  BRA `(.L_x_932) ;  /* 0x00000000005c7947 */ /* 0x000fea0003800000 */
.L_x_931:
        /* <DEDUP_REMOVED lines=8> */
[----:B0-----:R-:W-:-:S04]  /*0580*/  @P0 IMAD.WIDE.U32 R2, R11, 0x10, R2 ;  /* 0x000000100b020825 */ /* 0x001fc800078e0002 */
[----:B------:R-:W-:Y:S01]  /*0590*/  @P0 VIADD R11, R11, 0x20 ;  /* 0x000000200b0b0836 */ /* 0x000fe20000000000 */
        /* <DEDUP_REMOVED lines=8> */
[----:B------:R-:W-:Y:S01]  /*0620*/  CS2R R48, SRZ ;  /* 0x0000000000307805 */ /* 0x000fe2000001ff00 */
[----:B------:R-:W-:Y:S01]  /*0630*/  @P1 IMAD.MOV.U32 R51, RZ, RZ, RZ ;  /* 0x000000ffff331224 */ /* 0x000fe200078e00ff */
[----:B------:R-:W-:Y:S02]  /*0640*/  @P2 CS2R R34, SRZ ;  /* 0x0000000000222805 */ /* 0x000fe4000001ff00 */
[----:B------:R-:W-:Y:S01]  /*0650*/  @P2 CS2R R32, SRZ ;  /* 0x0000000000202805 */ /* 0x000fe2000001ff00 */
[----:B------:R-:W-:-:S07]  /*0660*/  @P0 IMAD.MOV.U32 R43, RZ, RZ, RZ ;  /* 0x000000ffff2b0224 */ /* 0x000fce00078e00ff */
.L_x_932:
[----:B------:R-:W-:Y:S05]  /*0670*/  BSYNC.RECONVERGENT B0 ;  /* 0x0000000000007941 */ /* 0x000fea0003800200 */
.L_x_930:
[----:B------:R-:W1:Y:S02]  /*0680*/  LDCU UR4, c[0x0][0x384] ;  /* 0x00007080ff0477ac */ /* 0x000e640008000800 */
[----:B-1----:R-:W-:-:S13]  /*0690*/  ISETP.GE.AND P0, PT, R69, UR4, PT ;  /* 0x0000000445007c0c */ /* 0x002fda000bf06270 */
[----:B------:R-:W-:Y:S05]  /*06a0*/  @P0 EXIT ;  /* 0x000000000000094d */ /* 0x000fea0003800000 */
[----:B------:R-:W-:Y:S01]  /*06b0*/  IMAD.HI.U32 R0, R71, -0x326172a9, RZ ;  /* 0xcd9e8d5747007827 */ /* 0x000fe200078e00ff */
[----:B------:R-:W1:Y:S01]  /*06c0*/  LDCU.U8 UR4, c[0x0][0x410] ;  /* 0x00008200ff0477ac */ /* 0x000e620008000000 */
[----:B------:R-:W-:Y:S01]  /*06d0*/  BSSY B0, `(.L_x_933) ;  /* 0x0001973000007945 */ /* 0x000fe20003800000 */
[----:B------:R-:W-:Y:S01]  /*06e0*/  LOP3.LUT R64, R64, 0x3, RZ, 0xc0, !PT ;  /* 0x0000000340407812 */ /* 0x000fe200078ec0ff */
[----:B0-----:R-:W-:Y:S01]  /*06f0*/  IMAD.HI.U32 R2, R68, -0x2daee0ad, RZ ;  /* 0xd2511f5344027827 */ /* 0x001fe200078e00ff */
[----:B------:R-:W-:Y:S01]  /*0700*/  LOP3.LUT R0, R67, UR6, R0, 0x96, !PT ;  /* 0x0000000643007c12 */ /* 0x000fe2000f8e9600 */
[----:B------:R-:W0:Y:S01]  /*0710*/  LDCU UR32, c[0x0][0x388] ;  /* 0x00007100ff2077ac */ /* 0x000e220008000800 */
[----:B-----5:R-:W-:Y:S01]  /*0720*/  PRMT R63, R35, 0x7632, R63 ;  /* 0x00007632233f7816 */ /* 0x020fe2000000003f */
[----:B------:R-:W-:Y:S01]  /*0730*/  IMAD R4, R71, -0x326172a9, RZ ;  /* 0xcd9e8d5747047824 */ /* 0x000fe200078e02ff */
[----:B------:R-:W-:Y:S01]  /*0740*/  LOP3.LUT R2, R2, UR7, RZ, 0x3c, !PT ;  /* 0x0000000702027c12 */ /* 0x000fe2000f8e3cff */
[----:B------:R-:W-:Y:S01]  /*0750*/  IMAD R6, R68, -0x2daee0ad, RZ ;  /* 0xd2511f5344067824 */ /* 0x000fe200078e02ff */
[----:B------:R-:W-:Y:S01]  /*0760*/  PRMT R62, R39, 0x7632, R62 ;  /* 0x00007632273e7816 */ /* 0x000fe2000000003e */
[----:B------:R-:W-:Y:S01]  /*0770*/  IMAD.HI.U32 R5, R0, -0x2daee0ad, RZ ;  /* 0xd2511f5300057827 */ /* 0x000fe200078e00ff */
[----:B------:R-:W-:Y:S01]  /*0780*/  PRMT R61, R34, 0x7632, R61 ;  /* 0x00007632223d7816 */ /* 0x000fe2000000003d */
[----:B------:R-:W2:Y:S01]  /*0790*/  LDCU UR5, c[0x0][0x448] ;  /* 0x00008900ff0577ac */ /* 0x000ea20008000800 */
[----:B------:R-:W-:Y:S01]  /*07a0*/  PRMT R60, R38, 0x7632, R60 ;  /* 0x00007632263c7816 */ /* 0x000fe2000000003c */
[----:B------:R-:W-:Y:S01]  /*07b0*/  IMAD.HI.U32 R3, R2, -0x326172a9, RZ ;  /* 0xcd9e8d5702037827 */ /* 0x000fe200078e00ff */
[----:B------:R-:W-:Y:S01]  /*07c0*/  LOP3.LUT R5, R6, UR15, R5, 0x96, !PT ;  /* 0x0000000f06057c12 */ /* 0x000fe2000f8e9605 */
[----:B------:R-:W3:Y:S01]  /*07d0*/  LDCU.64 UR10, c[0x0][0x398] ;  /* 0x00007300ff0a77ac */ /* 0x000ee20008000a00 */
[----:B------:R-:W-:Y:S01]  /*07e0*/  PRMT R23, R33, 0x7632, R23 ;  /* 0x0000763221177816 */ /* 0x000fe20000000017 */
[----:B------:R-:W-:Y:S01]  /*07f0*/  IMAD R7, R2, -0x326172a9, RZ ;  /* 0xcd9e8d5702077824 */ /* 0x000fe200078e02ff */
[----:B------:R-:W-:Y:S01]  /*0800*/  LOP3.LUT R3, R4, UR14, R3, 0x96, !PT ;  /* 0x0000000e04037c12 */ /* 0x000fe2000f8e9603 */
[----:B------:R-:W-:Y:S01]  /*0810*/  IMAD R9, R0, -0x2daee0ad, RZ ;  /* 0xd2511f5300097824 */ /* 0x000fe200078e02ff */
[----:B------:R-:W-:Y:S01]  /*0820*/  PRMT R22, R37, 0x7632, R22 ;  /* 0x0000763225167816 */ /* 0x000fe20000000016 */
[----:B------:R-:W-:Y:S01]  /*0830*/  IMAD.HI.U32 R0, R5, -0x326172a9, RZ ;  /* 0xcd9e8d5705007827 */ /* 0x000fe200078e00ff */
[----:B------:R-:W-:Y:S01]  /*0840*/  PRMT R21, R32, 0x7632, R21 ;  /* 0x0000763220157816 */ /* 0x000fe20000000015 */
[----:B------:R-:W4:Y:S01]  /*0850*/  LDCU.64 UR12, c[0x0][0x3a0] ;  /* 0x00007400ff0c77ac */ /* 0x000f220008000a00 */
[----:B------:R-:W-:Y:S01]  /*0860*/  PRMT R20, R36, 0x7632, R20 ;  /* 0x0000763224147816 */ /* 0x000fe20000000014 */
[----:B------:R-:W-:Y:S01]  /*0870*/  IMAD.HI.U32 R2, R3, -0x2daee0ad, RZ ;  /* 0xd2511f5303027827 */ /* 0x000fe200078e00ff */
[----:B------:R-:W-:Y:S01]  /*0880*/  LOP3.LUT R0, R7, UR16, R0, 0x96, !PT ;  /* 0x0000001007007c12 */ /* 0x000fe2000f8e9600 */
[----:B-1----:R-:W-:Y:S01]  /*0890*/  UISETP.NE.AND UP1, UPT, UR4, URZ, UPT ;  /* 0x000000ff0400728c */ /* 0x002fe2000bf25270 */
[----:B------:R-:W-:Y:S01]  /*08a0*/  PRMT R19, R43, 0x7632, R19 ;  /* 0x000076322b137816 */ /* 0x000fe20000000013 */
[----:B------:R-:W-:Y:S01]  /*08b0*/  IMAD R4, R5, -0x326172a9, RZ ;  /* 0xcd9e8d5705047824 */ /* 0x000fe200078e02ff */
[----:B------:R-:W-:Y:S01]  /*08c0*/  LOP3.LUT R2, R9, UR17, R2, 0x96, !PT ;  /* 0x0000001109027c12 */ /* 0x000fe2000f8e9602 */
[----:B------:R-:W-:Y:S01]  /*08d0*/  IMAD R6, R3, -0x2daee0ad, RZ ;  /* 0xd2511f5303067824 */ /* 0x000fe200078e02ff */
[----:B------:R-:W-:Y:S01]  /*08e0*/  PRMT R18, R47, 0x7632, R18 ;  /* 0x000076322f127816 */ /* 0x000fe20000000012 */
[----:B------:R-:W-:Y:S01]  /*08f0*/  IMAD.HI.U32 R5, R0, -0x2daee0ad, RZ ;  /* 0xd2511f5300057827 */ /* 0x000fe200078e00ff */
[----:B------:R-:W-:-:S02]  /*0900*/  PRMT R17, R42, 0x7632, R17 ;  /* 0x000076322a117816 */ /* 0x000fc40000000011 */
[----:B------:R-:W-:Y:S01]  /*0910*/  PRMT R16, R46, 0x7632, R16 ;  /* 0x000076322e107816 */ /* 0x000fe20000000010 */
[----:B------:R-:W-:Y:S01]  /*0920*/  IMAD.HI.U32 R3, R2, -0x326172a9, RZ ;  /* 0xcd9e8d5702037827 */ /* 0x000fe200078e00ff */
[----:B------:R-:W-:Y:S02]  /*0930*/  LOP3.LUT R5, R6, UR19, R5, 0x96, !PT ;  /* 0x0000001306057c12 */ /* 0x000fe4000f8e9605 */
        /* <DEDUP_REMOVED lines=16> */
[----:B------:R-:W-:-:S03]  /*0a40*/  PRMT R8, R54, 0x7632, R8 ;  /* 0x0000763236087816 */ /* 0x000fc60000000008 */
[----:B------:R-:W-:Y:S01]  /*0a50*/  IMAD.HI.U32 R3, R2, -0x326172a9, RZ ;  /* 0xcd9e8d5702037827 */ /* 0x000fe200078e00ff */
[----:B------:R-:W-:-:S03]  /*0a60*/  LOP3.LUT R5, R6, UR23, R5, 0x96, !PT ;  /* 0x0000001706057c12 */ /* 0x000fc6000f8e9605 */
[----:B------:R-:W-:Y:S01]  /*0a70*/  IMAD R7, R2, -0x326172a9, RZ ;  /* 0xcd9e8d5702077824 */ /* 0x000fe200078e02ff */
[----:B------:R-:W-:Y:S01]  /*0a80*/  LOP3.LUT R3, R4, UR22, R3, 0x96, !PT ;  /* 0x0000001604037c12 */ /* 0x000fe2000f8e9603 */
[----:B------:R-:W-:Y:S02]  /*0a90*/  IMAD R9, R0, -0x2daee0ad, RZ ;  /* 0xd2511f5300097824 */ /* 0x000fe400078e02ff */
[----:B------:R-:W-:-:S04]  /*0aa0*/  IMAD.HI.U32 R0, R5, -0x326172a9, RZ ;  /* 0xcd9e8d5705007827 */ /* 0x000fc800078e00ff */
[----:B------:R-:W-:Y:S01]  /*0ab0*/  IMAD.HI.U32 R2, R3, -0x2daee0ad, RZ ;  /* 0xd2511f5303027827 */ /* 0x000fe200078e00ff */
[----:B------:R-:W-:-:S03]  /*0ac0*/  LOP3.LUT R0, R7, UR24, R0, 0x96, !PT ;  /* 0x0000001807007c12 */ /* 0x000fc6000f8e9600 */
[----:B------:R-:W-:Y:S01]  /*0ad0*/  IMAD R4, R5, -0x326172a9, RZ ;  /* 0xcd9e8d5705047824 */ /* 0x000fe200078e02ff */
[----:B------:R-:W-:Y:S01]  /*0ae0*/  LOP3.LUT R2, R9, UR25, R2, 0x96, !PT ;  /* 0x0000001909027c12 */ /* 0x000fe2000f8e9602 */
[----:B------:R-:W-:Y:S02]  /*0af0*/  IMAD R6, R3, -0x2daee0ad, RZ ;  /* 0xd2511f5303067824 */ /* 0x000fe400078e02ff */
[----:B------:R-:W-:-:S04]  /*0b00*/  IMAD.HI.U32 R5, R0, -0x2daee0ad, RZ ;  /* 0xd2511f5300057827 */ /* 0x000fc800078e00ff */
[----:B------:R-:W-:Y:S01]  /*0b10*/  IMAD.HI.U32 R3, R2, -0x326172a9, RZ ;  /* 0xcd9e8d5702037827 */ /* 0x000fe200078e00ff */
[----:B------:R-:W-:Y:S02]  /*0b20*/  LOP3.LUT R5, R6, UR27, R5, 0x96, !PT ;  /* 0x0000001b06057c12 */ /* 0x000fe4000f8e9605 */
[----:B------:R-:W-:Y:S01]  /*0b30*/  PRMT R6, R53, 0x7632, R6 ;  /* 0x0000763235067816 */ /* 0x000fe20000000006 */
        /* <DEDUP_REMOVED lines=14> */
[----:B------:R-:W-:Y:S02]  /*0c20*/  LOP3.LUT R66, R3, UR31, R66, 0x96, !PT ;  /* 0x0000001f03427c12 */ /* 0x000fe4000f8e9642 */
[----:B------:R-:W-:Y:S01]  /*0c30*/  MOV R3, RZ ;  /* 0x000000ff00037202 */ /* 0x000fe20000000f00 */
[----:B------:R-:W-:Y:S01]  /*0c40*/  IMAD R105, R0, -0x2daee0ad, RZ ;  /* 0xd2511f5300697824 */ /* 0x000fe200078e02ff */
[----:B------:R-:W-:Y:S01]  /*0c50*/  LOP3.LUT R65, R4, UR30, R65, 0x96, !PT ;  /* 0x0000001e04417c12 */ /* 0x000fe2000f8e9641 */
[----:B------:R-:W-:Y:S01]  /*0c60*/  IMAD R2, R2, -0x326172a9, RZ ;  /* 0xcd9e8d5702027824 */ /* 0x000fe200078e02ff */
[----:B0-234-:R-:W-:-:S07]  /*0c70*/  PRMT R4, R52, 0x7632, R4 ;  /* 0x0000763234047816 */ /* 0x01dfce0000000004 */
.L_x_1315:
        /* <DEDUP_REMOVED lines=37> */
[----:B------:R-:W-:Y:S01]  /*0ed0*/  @P2 IADD3 R84, PT, PT, R64, 0x1, RZ ;  /* 0x0000000140542810 */ /* 0x000fe20007ffe0ff */
[--C-:B------:R-:W-:Y:S02]  /*0ee0*/  @!P2 IMAD.MOV.U32 R108, RZ, RZ, R105.reuse ;  /* 0x000000ffff6ca224 */ /* 0x100fe400078e0069 */
[----:B------:R-:W-:Y:S02]  /*0ef0*/  @!P2 IMAD.MOV.U32 R0, RZ, RZ, R66 ;  /* 0x000000ffff00a224 */ /* 0x000fe400078e0042 */
[----:B------:R-:W-:Y:S02]  /*0f00*/  @P2 IMAD.MOV.U32 R108, RZ, RZ, R105 ;  /* 0x000000ffff6c2224 */ /* 0x000fe400078e0069 */
[----:B------:R-:W-:Y:S01]  /*0f10*/  @P2 IMAD.MOV.U32 R0, RZ, RZ, R65 ;  /* 0x000000ffff002224 */ /* 0x000fe200078e0041 */
[----:B------:R-:W-:Y:S06]  /*0f20*/  BRA `(.L_x_938) ;  /* 0x0000000000e07947 */ /* 0x000fec0003800000 */
.L_x_939:
        /* <DEDUP_REMOVED lines=11> */
[----:B------:R-:W-:-:S04]  /*0fe0*/  @P3 IMAD.MOV R0, RZ, RZ, R3 ;  /* 0x000000ffff003224 */ /* 0x000fc800078e0203 */
[----:B------:R-:W-:-:S07]  /*0ff0*/  @!P2 IMAD.MOV.U32 R3, RZ, RZ, R0 ;  /* 0x000000ffff03a224 */ /* 0x000fce00078e0000 */
.L_x_941:
[----:B------:R-:W-:Y:S05]  /*1000*/  BSYNC.RECONVERGENT B3 ;  /* 0x0000000000037941 */ /* 0x000fea0003800200 */
.L_x_940:
[----:B------:R-:W-:Y:S01]  /*1010*/  IMAD.WIDE.U32 R64, R71, -0x326172a9, RZ ;  /* 0xcd9e8d5747407825 */ /* 0x000fe200078e00ff */
[----:B------:R-:W-:-:S03]  /*1020*/  LOP3.LUT R106, R3, UR7, R111, 0x96, !PT ;  /* 0x00000007036a7c12 */ /* 0x000fc6000f8e966f */
[----:B------:R-:W-:Y:S02]  /*1030*/  HFMA2 R84, -RZ, RZ, 0, 0 ;  /* 0x00000000ff547431 */ /* 0x000fe400000001ff */
[----:B------:R-:W-:Y:S01]  /*1040*/  IMAD.MOV.U32 R0, RZ, RZ, R105 ;  /* 0x000000ffff007224 */ /* 0x000fe200078e0069 */
[----:B------:R-:W-:Y:S01]  /*1050*/  LOP3.LUT R108, R67, UR6, R65, 0x96, !PT ;  /* 0x00000006436c7c12 */ /* 0x000fe2000f8e9641 */
[----:B------:R-:W-:-:S04]  /*1060*/  IMAD.WIDE.U32 R106, R106, -0x326172a9, RZ ;  /* 0xcd9e8d576a6a7825 */ /* 0x000fc800078e00ff */
[----:B------:R-:W-:Y:S01]  /*1070*/  IMAD.WIDE.U32 R108, R108, -0x2daee0ad, RZ ;  /* 0xd2511f536c6c7825 */ /* 0x000fe200078e00ff */
[----:B------:R-:W-:-:S04]  /*1080*/  LOP3.LUT R111, R64, UR14, R107, 0x96, !PT ;  /* 0x0000000e406f7c12 */ /* 0x000fc8000f8e966b */
        /* <DEDUP_REMOVED lines=31> */
[----:B------:R-:W-:-:S03]  /*1280*/  LOP3.LUT R65, R110, UR30, R107, 0x96, !PT ;  /* 0x0000001e6e417c12 */ /* 0x000fc6000f8e966b */
[----:B------:R-:W-:Y:S01]  /*1290*/  IMAD.MOV.U32 R2, RZ, RZ, R106 ;  /* 0x000000ffff027224 */ /* 0x000fe200078e006a */
[----:B------:R-:W-:-:S07]  /*12a0*/  LOP3.LUT R66, R64, UR31, R109, 0x96, !PT ;  /* 0x0000001f40427c12 */ /* 0x000fce000f8e966d */
.L_x_938:
[----:B------:R-:W-:Y:S05]  /*12b0*/  BSYNC.RECONVERGENT B2 ;  /* 0x0000000000027941 */ /* 0x000fea0003800200 */
.L_x_937:
[----:B------:R-:W0:Y:S01]  /*12c0*/  LDC R118, c[0x0][0x408] ;  /* 0x00010200ff767b82 */ /* 0x000e220000000800 */
[----:B------:R-:W-:Y:S01]  /*12d0*/  I2FP.F32.U32 R93, R0 ;  /* 0x00000000005d7245 */ /* 0x000fe20000201000 */
[----:B------:R-:W-:Y:S01]  /*12e0*/  IMAD.MOV.U32 R116, RZ, RZ, 0x2f800000 ;  /* 0x2f800000ff747424 */ /* 0x000fe200078e00ff */
[----:B------:R-:W-:Y:S01]  /*12f0*/  ISETP.NE.AND P3, PT, R84, 0x1, PT ;  /* 0x000000015400780c */ /* 0x000fe20003f65270 */
[----:B-----5:R-:W-:Y:S01]  /*1300*/  IMAD.U32 R105, R56, 0x10000, RZ ;  /* 0x0001000038697824 */ /* 0x020fe200078e00ff */
[----:B------:R-:W-:Y:S01]  /*1310*/  BSSY.RECONVERGENT B2, `(.L_x_942) ;  /* 0x0000050000027945 */ /* 0x000fe20003800200 */
[----:B------:R-:W-:Y:S01]  /*1320*/  FFMA.FTZ R0, R93, R116, 1.1641532182693481445e-10 ;  /* 0x2f0000005d007423 */ /* 0x000fe20000010074 */
[----:B------:R-:W-:Y:S01]  /*1330*/  @P0 IMAD.U32 R93, R28, 0x10000, RZ ;  /* 0x000100001c5d0824 */ /* 0x000fe200078e00ff */
[----:B------:R-:W1:Y:S01]  /*1340*/  LDC R117, c[0x0][0x404] ;  /* 0x00010100ff757b82 */ /* 0x000e620000000800 */
[----:B------:R-:W-:Y:S01]  /*1350*/  HFMA2 R96, -RZ, RZ, 0, 1.1920928955078125e-07 ;  /* 0x00000002ff607431 */ /* 0x000fe200000001ff */
[----:B------:R-:W-:Y:S01]  /*1360*/  PRMT R56, R56, 0x7632, R56 ;  /* 0x0000763238387816 */ /* 0x000fe20000000038 */
[----:B------:R-:W-:-:S02]  /*1370*/  IMAD.MOV.U32 R64, RZ, RZ, R2 ;  /* 0x000000ffff407224 */ /* 0x000fc400078e0002 */
[----:B0-----:R-:W-:Y:S01]  /*1380*/  FMUL.FTZ R105, R105, R118 ;  /* 0x0000007669697220 */ /* 0x001fe20000410000 */
[----:B-1----:R-:W-:-:S04]  /*1390*/  FSETP.GTU.FTZ.AND P2, PT, R0, R117, PT ;  /* 0x000000750000720b */ /* 0x002fc80003f5c000 */
        /* <DEDUP_REMOVED lines=14> */
.L_x_944:
        /* <DEDUP_REMOVED lines=13> */
.L_x_946:
[----:B------:R-:W-:Y:S05]  /*1550*/  BSYNC.RECONVERGENT B3 ;  /* 0x0000000000037941 */ /* 0x000fea0003800200 */
.L_x_945:
[----:B------:R-:W-:Y:S01]  /*1560*/  IMAD.WIDE.U32 R64, R71, -0x326172a9, RZ ;  /* 0xcd9e8d5747407825 */ /* 0x000fe200078e00ff */
[----:B------:R-:W-:-:S03]  /*1570*/  LOP3.LUT R106, R3, UR7, R115, 0x96, !PT ;  /* 0x00000007036a7c12 */ /* 0x000fc6000f8e9673 */
[----:B------:R-:W-:Y:S01]  /*1580*/  HFMA2 R96, -RZ, RZ, 0, 0 ;  /* 0x00000000ff607431 */ /* 0x000fe200000001ff */
        /* <DEDUP_REMOVED lines=37> */
[----:B------:R-:W-:Y:S01]  /*17e0*/  LOP3.LUT R66, R64, UR31, R107, 0x96, !PT ;  /* 0x0000001f40427c12 */ /* 0x000fe2000f8e966b */
[----:B------:R-:W-:Y:S02]  /*17f0*/  IMAD.MOV.U32 R64, RZ, RZ, R108 ;  /* 0x000000ffff407224 */ /* 0x000fe400078e006c */
[----:B------:R-:W-:-:S07]  /*1800*/  IMAD.MOV.U32 R108, RZ, RZ, R106 ;  /* 0x000000ffff6c7224 */ /* 0x000fce00078e006a */
.L_x_943:
[----:B------:R-:W-:Y:S05]  /*1810*/  BSYNC.RECONVERGENT B2 ;  /* 0x0000000000027941 */ /* 0x000fea0003800200 */
.L_x_942:
        /* <DEDUP_REMOVED lines=8> */
[----:B------:R-:W-:Y:S02]  /*18a0*/  FSETP.GTU.FTZ.AND P2, PT, R56, R117, PT ;  /* 0x000000753800720b */ /* 0x000fe40003f5c000 */
        /* <DEDUP_REMOVED lines=10> */
[----:B------:R-:W-:Y:S02]  /*1950*/  @!P2 IMAD.MOV.U32 R64, RZ, RZ, 0x3 ;  /* 0x00000003ff40a424 */ /* 0x000fe400078e00ff */
[----:B------:R-:W-:Y:S01]  /*1960*/  @!P2 IMAD.MOV.U32 R56, RZ, RZ, R66 ;  /* 0x000000ffff38a224 */ /* 0x000fe200078e0042 */
[----:B------:R-:W-:Y:S01]  /*1970*/  @P2 MOV R56, R65 ;  /* 0x0000004100382202 */ /* 0x000fe20000000f00 */
[----:B------:R-:W-:Y:S01]  /*1980*/  @P2 VIADD R64, R96, 0x1 ;  /* 0x0000000160402836 */ /* 0x000fe20000000000 */
[----:B------:R-:W-:Y:S06]  /*1990*/  BRA `(.L_x_948) ;  /* 0x0000000000e47947 */ /* 0x000fec0003800000 */
.L_x_949:
[----:B------:R-:W-:Y:S01]  /*19a0*/  VIADD R68, R68, 0x1 ;  /* 0x0000000144447836 */ /* 0x000fe20000000000 */
[----:B------:R-:W-:Y:S03]  /*19b0*/  BSSY.RECONVERGENT B3, `(.L_x_950) ;  /* 0x000000c000037945 */ /* 0x000fe60003800200 */
[C---:B------:R-:W-:Y:S01]  /*19c0*/  IMAD.WIDE.U32 R114, R68.reuse, -0x2daee0ad, RZ ;  /* 0xd2511f5344727825 */ /* 0x040fe200078e00ff */
        /* <DEDUP_REMOVED lines=8> */
[----:B------:R-:W-:-:S04]  /*1a50*/  @P3 IMAD.MOV R2, RZ, RZ, R3 ;  /* 0x000000ffff023224 */ /* 0x000fc800078e0203 */
[----:B------:R-:W-:-:S07]  /*1a60*/  @!P2 IMAD.MOV.U32 R3, RZ, RZ, R2 ;  /* 0x000000ffff03a224 */ /* 0x000fce00078e0002 */
.L_x_951:
[----:B------:R-:W-:Y:S05]  /*1a70*/  BSYNC.RECONVERGENT B3 ;  /* 0x0000000000037941 */ /* 0x000fea0003800200 */
.L_x_950:
[----:B------:R-:W-:Y:S01]  /*1a80*/  IMAD.WIDE.U32 R64, R71, -0x326172a9, RZ ;  /* 0xcd9e8d5747407825 */ /* 0x000fe200078e00ff */
[----:B------:R-:W-:-:S03]  /*1a90*/  LOP3.LUT R106, R3, UR7, R115, 0x96, !PT ;  /* 0x00000007036a7c12 */ /* 0x000fc6000f8e9673 */
        /* <DEDUP_REMOVED lines=36> */
[----:B------:R-:W-:Y:S02]  /*1ce0*/  LOP3.LUT R65, R114, UR30, R111, 0x96, !PT ;  /* 0x0000001e72417c12 */ /* 0x000fe4000f8e966f */
[----:B------:R-:W-:Y:S01]  /*1cf0*/  MOV R2, R110 ;  /* 0x0000006e00027202 */ /* 0x000fe20000000f00 */
[----:B------:R-:W-:Y:S01]  /*1d00*/  IMAD.MOV.U32 R108, RZ, RZ, R106 ;  /* 0x000000ffff6c7224 */ /* 0x000fe200078e006a */
[----:B------:R-:W-:Y:S01]  /*1d10*/  LOP3.LUT R66, R64, UR31, R107, 0x96, !PT ;  /* 0x0000001f40427c12 */ /* 0x000fe2000f8e966b */
[----:B------:R-:W-:-:S07]  /*1d20*/  IMAD.MOV.U32 R64, RZ, RZ, RZ ;  /* 0x000000ffff407224 */ /* 0x000fce00078e00ff */
.L_x_948:
[----:B------:R-:W-:Y:S05]  /*1d30*/  BSYNC.RECONVERGENT B2 ;  /* 0x0000000000027941 */ /* 0x000fea0003800200 */
.L_x_947:
[----:B------:R-:W-:Y:S01]  /*1d40*/  I2FP.F32.U32 R83, R56 ;  /* 0x0000003800537245 */ /* 0x000fe20000201000 */
[----:B------:R-:W-:Y:S01]  /*1d50*/  BSSY.RECONVERGENT B2, `(.L_x_952) ;  /* 0x0000051000027945 */ /* 0x000fe20003800200 */
[----:B------:R-:W-:Y:S01]  /*1d60*/  SHF.L.U32 R93, R57, 0x10, RZ ;  /* 0x00000010395d7819 */ /* 0x000fe200000006ff */
[----:B------:R-:W-:Y:S01]  /*1d70*/  IMAD.MOV.U32 R96, RZ, RZ, 0x2 ;  /* 0x00000002ff607424 */ /* 0x000fe200078e00ff */
[----:B------:R-:W-:Y:S01]  /*1d80*/  ISETP.NE.AND P3, PT, R64, 0x1, PT ;  /* 0x000000014000780c */ /* 0x000fe20003f65270 */
[----:B------:R-:W-:Y:S02]  /*1d90*/  FFMA.FTZ R56, R83, R116, 1.1641532182693481445e-10 ;  /* 0x2f00000053387423 */ /* 0x000fe40000010074 */
[----:B------:R-:W-:-:S03]  /*1da0*/  FMUL.FTZ R93, R93, R118 ;  /* 0x000000765d5d7220 */ /* 0x000fc60000410000 */
[----:B------:R-:W-:Y:S01]  /*1db0*/  FSETP.GTU.FTZ.AND P2, PT, R56, R117, PT ;  /* 0x000000753800720b */ /* 0x000fe20003f5c000 */
[----:B------:R-:W-:-:S03]  /*1dc0*/  @P0 IMAD.U32 R56, R29, 0x10000, RZ ;  /* 0x000100001d380824 */ /* 0x000fc600078e00ff */
[----:B------:R-:W-:Y:S02]  /*1dd0*/  FSEL R83, R93, RZ, !P2 ;  /* 0x000000ff5d537208 */ /* 0x000fe40005000000 */
[----:B------:R-:W-:Y:S02]  /*1de0*/  PLOP3.LUT P2, PT, P2, PT, PT, 0x8, 0x80 ;  /* 0x000000000080781c */ /* 0x000fe4000174e170 */
[----:B------:R-:W-:Y:S01]  /*1df0*/  PRMT R93, R57, 0x7632, R93 ;  /* 0x00007632395d7816 */ /* 0x000fe2000000005d */
        /* <DEDUP_REMOVED lines=8> */
[----:B------:R-:W-:Y:S01]  /*1e80*/  @!P2 MOV R96, 0x3 ;  /* 0x000000030060a802 */ /* 0x000fe20000000f00 */
[----:B------:R-:W-:Y:S02]  /*1e90*/  @!P2 IMAD.MOV.U32 R57, RZ, RZ, R66 ;  /* 0x000000ffff39a224 */ /* 0x000fe400078e0042 */
[----:B------:R-:W-:Y:S02]  /*1ea0*/  @P2 VIADD R96, R64, 0x1 ;  /* 0x0000000140602836 */ /* 0x000fe40000000000 */
[----:B------:R-:W-:Y:S01]  /*1eb0*/  @P2 IMAD.MOV.U32 R57, RZ, RZ, R65 ;  /* 0x000000ffff392224 */ /* 0x000fe200078e0041 */
[----:B------:R-:W-:Y:S06]  /*1ec0*/  BRA `(.L_x_953) ;  /* 0x0000000000e47947 */ /* 0x000fec0003800000 */
.L_x_954:
[----:B------:R-:W-:Y:S01]  /*1ed0*/  IADD3 R68, PT, PT, R68, 0x1, RZ ;  /* 0x0000000144447810 */ /* 0x000fe20007ffe0ff */
[----:B------:R-:W-:Y:S03]  /*1ee0*/  BSSY.RECONVERGENT B3, `(.L_x_955) ;  /* 0x000000c000037945 */ /* 0x000fe60003800200 */
[C---:B------:R-:W-:Y:S01]  /*1ef0*/  ISETP.NE.AND P2, PT, R68.reuse, RZ, PT ;  /* 0x000000ff4400720c */ /* 0x040fe20003f45270 */
[----:B------:R-:W-:-:S12]  /*1f00*/  IMAD.WIDE.U32 R120, R68, -0x2daee0ad, RZ ;  /* 0xd2511f5344787825 */ /* 0x000fd800078e00ff */
[----:B------:R-:W-:Y:S05]  /*1f10*/  @P2 BRA `(.L_x_956) ;  /* 0x0000000000202947 */ /* 0x000fea0003800000 */
[----:B------:R-:W-:-:S05]  /*1f20*/  VIADD R67, R67, 0x1 ;  /* 0x0000000143437836 */ /* 0x000fca0000000000 */
[----:B------:R-:W-:-:S13]  /*1f30*/  ISETP.NE.AND P2, PT, R67, RZ, PT ;  /* 0x000000ff4300720c */ /* 0x000fda0003f45270 */
[----:B------:R-:W-:Y:S02]  /*1f40*/  @!P2 VIADD R71, R71, 0x1 ;  /* 0x000000014747a836 */ /* 0x000fe40000000000 */
[----:B------:R-:W-:Y:S02]  /*1f50*/  @!P2 VIADD R2, R3, 0x1 ;  /* 0x000000010302a836 */ /* 0x000fe40000000000 */
[----:B------:R-:W-:Y:S01]  /*1f60*/  @!P2 IMAD.MOV.U32 R67, RZ, RZ, RZ ;  /* 0x000000ffff43a224 */ /* 0x000fe200078e00ff */
[----:B------:R-:W-:-:S13]  /*1f70*/  ISETP.NE.AND P3, PT, R71, RZ, !P2 ;  /* 0x000000ff4700720c */ /* 0x000fda0005765270 */
[----:B------:R-:W-:-:S05]  /*1f80*/  @P3 IADD3 R2, PT, PT, R3, RZ, RZ ;  /* 0x000000ff03023210 */ /* 0x000fca0007ffe0ff */
[----:B------:R-:W-:-:S07]  /*1f90*/  @!P2 IMAD.MOV.U32 R3, RZ, RZ, R2 ;  /* 0x000000ffff03a224 */ /* 0x000fce00078e0002 */
.L_x_956:
[----:B------:R-:W-:Y:S05]  /*1fa0*/  BSYNC.RECONVERGENT B3 ;  /* 0x0000000000037941 */ /* 0x000fea0003800200 */
.L_x_955:
[----:B------:R-:W-:Y:S01]  /*1fb0*/  IMAD.WIDE.U32 R64, R71, -0x326172a9, RZ ;  /* 0xcd9e8d5747407825 */ /* 0x000fe200078e00ff */
[----:B------:R-:W-:-:S03]  /*1fc0*/  LOP3.LUT R56, R3, UR7, R121, 0x96, !PT ;  /* 0x0000000703387c12 */ /* 0x000fc6000f8e9679 */
[----:B------:R-:W-:Y:S01]  /*1fd0*/  IMAD.MOV.U32 R96, RZ, RZ, RZ ;  /* 0x000000ffff607224 */ /* 0x000fe200078e00ff */
        /* <DEDUP_REMOVED lines=37> */
[----:B------:R-:W-:Y:S02]  /*2230*/  LOP3.LUT R66, R64, UR31, R57, 0x96, !PT ;  /* 0x0000001f40427c12 */ /* 0x000fe4000f8e9639 */
[----:B------:R-:W-:Y:S01]  /*2240*/  MOV R57, R108 ;  /* 0x0000006c00397202 */ /* 0x000fe20000000f00 */
[----:B------:R-:W-:-:S07]  /*2250*/  IMAD.MOV.U32 R108, RZ, RZ, R56 ;  /* 0x000000ffff6c7224 */ /* 0x000fce00078e0038 */
.L_x_953:
[----:B------:R-:W-:Y:S05]  /*2260*/  BSYNC.RECONVERGENT B2 ;  /* 0x0000000000027941 */ /* 0x000fea0003800200 */
.L_x_952:
        /* <DEDUP_REMOVED lines=24> */
.L_x_959:
        /* <DEDUP_REMOVED lines=11> */
[----:B------:R-:W-:-:S05]  /*24a0*/  @P3 IMAD.MOV R2, RZ, RZ, R3 ;  /* 0x000000ffff023224 */ /* 0x000fca00078e0203 */
[----:B------:R-:W-:-:S07]  /*24b0*/  @!P2 MOV R3, R2 ;  /* 0x000000020003a202 */ /* 0x000fce0000000f00 */
.L_x_961:
[----:B------:R-:W-:Y:S05]  /*24c0*/  BSYNC.RECONVERGENT B3 ;  /* 0x0000000000037941 */ /* 0x000fea0003800200 */
.L_x_960:
        /* <DEDUP_REMOVED lines=40> */
[----:B------:R-:W-:Y:S01]  /*2750*/  IMAD.MOV.U32 R57, RZ, RZ, R108 ;  /* 0x000000ffff397224 */ /* 0x000fe200078e006c */
[----:B------:R-:W-:Y:S01]  /*2760*/  MOV R108, R56 ;  /* 0x00000038006c7202 */ /* 0x000fe20000000f00 */
[----:B------:R-:W-:-:S07]  /*2770*/  IMAD.MOV.U32 R64, RZ, RZ, RZ ;  /* 0x000000ffff407224 */ /* 0x000fce00078e00ff */
.L_x_958:
[----:B------:R-:W-:Y:S05]  /*2780*/  BSYNC.RECONVERGENT B2 ;  /* 0x0000000000027941 */ /* 0x000fea0003800200 */
.L_x_957:
[----:B------:R-:W-:Y:S01]  /*2790*/  I2FP.F32.U32 R57, R57 ;  /* 0x0000003900397245 */ /* 0x000fe20000201000 */
[----:B------:R-:W-:Y:S01]  /*27a0*/  IMAD.U32 R107, R58, 0x10000, RZ ;  /* 0x000100003a6b7824 */ /* 0x000fe200078e00ff */
[----:B------:R-:W-:Y:S01]  /*27b0*/  ISETP.NE.AND P3, PT, R64, 0x1, PT ;  /* 0x000000014000780c */ /* 0x000fe20003f65270 */
[----:B------:R-:W-:Y:S01]  /*27c0*/  BSSY.RECONVERGENT B2, `(.L_x_962) ;  /* 0x000004e000027945 */ /* 0x000fe20003800200 */
[----:B------:R-:W-:Y:S02]  /*27d0*/  HFMA2 R96, -RZ, RZ, 0, 1.1920928955078125e-07 ;  /* 0x00000002ff607431 */ /* 0x000fe400000001ff */
[----:B------:R-:W-:Y:S01]  /*27e0*/  FFMA.FTZ R56, R57, R116, 1.1641532182693481445e-10 ;  /* 0x2f00000039387423 */ /* 0x000fe20000010074 */
[----:B------:R-:W-:Y:S01]  /*27f0*/  FMUL.FTZ R107, R107, R118 ;  /* 0x000000766b6b7220 */ /* 0x000fe20000410000 */
[----:B------:R-:W-:Y:S01]  /*2800*/  @P0 IMAD.U32 R57, R30, 0x10000, RZ ;  /* 0x000100001e390824 */ /* 0x000fe200078e00ff */
[----:B------:R-:W-:Y:S02]  /*2810*/  PRMT R58, R58, 0x7632, R58 ;  /* 0x000076323a3a7816 */ /* 0x000fe4000000003a */
        /* <DEDUP_REMOVED lines=15> */
.L_x_964:
        /* <DEDUP_REMOVED lines=13> */
.L_x_966:
[----:B------:R-:W-:Y:S05]  /*29e0*/  BSYNC.RECONVERGENT B3 ;  /* 0x0000000000037941 */ /* 0x000fea0003800200 */
.L_x_965:
        /* <DEDUP_REMOVED lines=43> */
.L_x_963:
[----:B------:R-:W-:Y:S05]  /*2ca0*/  BSYNC.RECONVERGENT B2 ;  /* 0x0000000000027941 */ /* 0x000fea0003800200 */
.L_x_962:
[----:B------:R-:W-:Y:S01]  /*2cb0*/  I2FP.F32.U32 R57, R57 ;  /* 0x0000003900397245 */ /* 0x000fe20000201000 */
[----:B------:R-:W-:Y:S01]  /*2cc0*/  IMAD.U32 R107, R58, 0x10000, RZ ;  /* 0x000100003a6b7824 */ /* 0x000fe200078e00ff */
[----:B------:R-:W-:Y:S01]  /*2cd0*/  ISETP.NE.AND P4, PT, R96, 0x1, PT ;  /* 0x000000016000780c */ /* 0x000fe20003f85270 */
[----:B------:R-:W-:Y:S01]  /*2ce0*/  @P0 IMAD.U32 R58, R95, 0x10000, RZ ;  /* 0x000100005f3a0824 */ /* 0x000fe200078e00ff */
[----:B------:R-:W-:Y:S01]  /*2cf0*/  BSSY.RECONVERGENT B2, `(.L_x_967) ;  /* 0x000004c000027945 */ /* 0x000fe20003800200 */
[----:B------:R-:W-:Y:S01]  /*2d00*/  FFMA.FTZ R56, R57, R116, 1.1641532182693481445e-10 ;  /* 0x2f00000039387423 */ /* 0x000fe20000010074 */
[----:B------:R-:W-:Y:S01]  /*2d10*/  FMUL.FTZ R107, R107, R118 ;  /* 0x000000766b6b7220 */ /* 0x000fe20000410000 */
[----:B------:R-:W-:-:S03]  /*2d20*/  MOV R57, R2 ;  /* 0x0000000200397202 */ /* 0x000fc60000000f00 */
        /* <DEDUP_REMOVED lines=15> */
.L_x_969:
        /* <DEDUP_REMOVED lines=13> */
.L_x_971:
[----:B------:R-:W-:Y:S05]  /*2ef0*/  BSYNC.RECONVERGENT B3 ;  /* 0x0000000000037941 */ /* 0x000fea0003800200 */
.L_x_970:
        /* <DEDUP_REMOVED lines=39> */
[----:B------:R-:W-:Y:S02]  /*3170*/  MOV R2, R106 ;  /* 0x0000006a00027202 */ /* 0x000fe40000000f00 */
[----:B------:R-:W-:Y:S01]  /*3180*/  LOP3.LUT R66, R64, UR31, R57, 0x96, !PT ;  /* 0x0000001f40427c12 */ /* 0x000fe2000f8e9639 */
[----:B------:R-:W-:Y:S02]  /*3190*/  IMAD.MOV.U32 R57, RZ, RZ, R108 ;  /* 0x000000ffff397224 */ /* 0x000fe400078e006c */
[----:B------:R-:W-:-:S07]  /*31a0*/  IMAD.MOV.U32 R108, RZ, RZ, R56 ;  /* 0x000000ffff6c7224 */ /* 0x000fce00078e0038 */
.L_x_968:
[----:B------:R-:W-:Y:S05]  /*31b0*/  BSYNC.RECONVERGENT B2 ;  /* 0x0000000000027941 */ /* 0x000fea0003800200 */
.L_x_967:
[----:B------:R-:W-:Y:S01]  /*31c0*/  I2FP.F32.U32 R57, R57 ;  /* 0x0000003900397245 */ /* 0x000fe20000201000 */
[----:B------:R-:W-:Y:S01]  /*31d0*/  BSSY.RECONVERGENT B2, `(.L_x_972) ;  /* 0x0000050000027945 */ /* 0x000fe20003800200 */
[----:B------:R-:W-:Y:S01]  /*31e0*/  SHF.L.U32 R107, R59, 0x10, RZ ;  /* 0x000000103b6b7819 */ /* 0x000fe200000006ff */
[----:B------:R-:W-:Y:S01]  /*31f0*/  IMAD.MOV.U32 R64, RZ, RZ, 0x2 ;  /* 0x00000002ff407424 */ /* 0x000fe200078e00ff */
[----:B------:R-:W-:Y:S01]  /*3200*/  ISETP.NE.AND P5, PT, R58, 0x1, PT ;  /* 0x000000013a00780c */ /* 0x000fe20003fa5270 */
[----:B------:R-:W-:Y:S01]  /*3210*/  FFMA.FTZ R56, R57, R116, 1.1641532182693481445e-10 ;  /* 0x2f00000039387423 */ /* 0x000fe20000010074 */
[----:B------:R-:W-:Y:S02]  /*3220*/  @P0 IMAD.U32 R57, R31, 0x10000, RZ ;  /* 0x000100001f390824 */ /* 0x000fe400078e00ff */
[----:B------:R-:W-:Y:S01]  /*3230*/  FMUL.FTZ R107, R107, R118 ;  /* 0x000000766b6b7220 */ /* 0x000fe20000410000 */
        /* <DEDUP_REMOVED lines=16> */
.L_x_974:
        /* <DEDUP_REMOVED lines=13> */
.L_x_976:
[----:B------:R-:W-:Y:S05]  /*3410*/  BSYNC.RECONVERGENT B3 ;  /* 0x0000000000037941 */ /* 0x000fea0003800200 */
.L_x_975:
        /* <DEDUP_REMOVED lines=40> */
[----:B------:R-:W-:Y:S01]  /*36a0*/  IMAD.MOV.U32 R64, RZ, RZ, RZ ;  /* 0x000000ffff407224 */ /* 0x000fe200078e00ff */
[----:B------:R-:W-:Y:S01]  /*36b0*/  MOV R57, R108 ;  /* 0x0000006c00397202 */ /* 0x000fe20000000f00 */
[----:B------:R-:W-:-:S07]  /*36c0*/  IMAD.MOV.U32 R108, RZ, RZ, R56 ;  /* 0x000000ffff6c7224 */ /* 0x000fce00078e0038 */
.L_x_973:
[----:B------:R-:W-:Y:S05]  /*36d0*/  BSYNC.RECONVERGENT B2 ;  /* 0x0000000000027941 */ /* 0x000fea0003800200 */
.L_x_972:
[----:B------:R-:W-:Y:S01]  /*36e0*/  I2FP.F32.U32 R57, R57 ;  /* 0x0000003900397245 */ /* 0x000fe20000201000 */
[----:B------:R-:W-:Y:S01]  /*36f0*/  IMAD.U32 R59, R122, 0x10000, RZ ;  /* 0x000100007a3b7824 */ /* 0x000fe200078e00ff */
[----:B------:R-:W-:Y:S02]  /*3700*/  @P0 SHF.L.U32 R56, R101, 0x10, RZ ;  /* 0x0000001065380819 */ /* 0x000fe400000006ff */
[----:B------:R-:W-:Y:S01]  /*3710*/  PRMT R58, R120, 0x5410, R121 ;  /* 0x00005410783a7816 */ /* 0x000fe20000000079 */
[----:B------:R-:W-:Y:S01]  /*3720*/  FFMA.FTZ R116, R57, R116, 1.1641532182693481445e-10 ;  /* 0x2f00000039747423 */ /* 0x000fe20000010074 */
[----:B------:R-:W-:Y:S01]  /*3730*/  FMUL.FTZ R59, R59, R118 ;  /* 0x000000763b3b7220 */ /* 0x000fe20000410000 */
[----:B------:R-:W-:-:S03]  /*3740*/  PRMT R57, R114, 0x5410, R115 ;  /* 0x0000541072397816 */ /* 0x000fc60000000073 */
        /* <DEDUP_REMOVED lines=8> */
.L_x_936:
[----:B------:R-:W-:Y:S01]  /*37d0*/  ISETP.NE.AND P2, PT, R64, 0x1, PT ;  /* 0x000000014000780c */ /* 0x000fe20003f45270 */
[----:B------:R-:W-:Y:S01]  /*37e0*/  BSSY.RECONVERGENT B2, `(.L_x_978) ;  /* 0x0000047000027945 */ /* 0x000fe20003800200 */
[----:B------:R-:W-:Y:S02]  /*37f0*/  IMAD.MOV.U32 R74, RZ, RZ, 0x2 ;  /* 0x00000002ff4a7424 */ /* 0x000fe400078e00ff */
[----:B------:R-:W-:Y:S02]  /*3800*/  IMAD.MOV.U32 R0, RZ, RZ, R2 ;  /* 0x000000ffff007224 */ /* 0x000fe400078e0002 */
[----:B------:R-:W-:-:S07]  /*3810*/  IMAD.MOV.U32 R108, RZ, RZ, R105 ;  /* 0x000000ffff6c7224 */ /* 0x000fce00078e0069 */
[----:B------:R-:W-:Y:S05]  /*3820*/  @!P2 BRA `(.L_x_979) ;  /* 0x000000040008a947 */ /* 0x000fea0003800000 */
[----:B------:R-:W-:-:S13]  /*3830*/  ISETP.NE.AND P2, PT, R64, 0x3, PT ;  /* 0x000000034000780c */ /* 0x000fda0003f45270 */
[----:B------:R-:W-:Y:S05]  /*3840*/  @!P2 BRA `(.L_x_980) ;  /* 0x000000000020a947 */ /* 0x000fea0003800000 */
[----:B------:R-:W-:-:S13]  /*3850*/  ISETP.NE.AND P2, PT, R64, 0x2, PT ;  /* 0x000000024000780c */ /* 0x000fda0003f45270 */
[----:B------:R-:W-:Y:S01]  /*3860*/  @!P2 MOV R74, 0x3 ;  /* 0x00000003004aa802 */ /* 0x000fe20000000f00 */
[----:B------:R-:W-:Y:S01]  /*3870*/  @!P2 IMAD.MOV.U32 R108, RZ, RZ, R105 ;  /* 0x000000ffff6ca224 */ /* 0x000fe200078e0069 */
[----:B------:R-:W-:Y:S01]  /*3880*/  @P2 MOV R108, R105 ;  /* 0x00000069006c2202 */ /* 0x000fe20000000f00 */
[----:B------:R-:W-:Y:S02]  /*3890*/  @!P2 IMAD.MOV.U32 R0, RZ, RZ, R66 ;  /* 0x000000ffff00a224 */ /* 0x000fe400078e0042 */
[----:B------:R-:W-:Y:S02]  /*38a0*/  @P2 VIADD R74, R64, 0x1 ;  /* 0x00000001404a2836 */ /* 0x000fe40000000000 */
[----:B------:R-:W-:Y:S01]  /*38b0*/  @P2 IMAD.MOV.U32 R0, RZ, RZ, R65 ;  /* 0x000000ffff002224 */ /* 0x000fe200078e0041 */
[----:B------:R-:W-:Y:S06]  /*38c0*/  BRA `(.L_x_979) ;  /* 0x0000000000e07947 */ /* 0x000fec0003800000 */
.L_x_980:
        /* <DEDUP_REMOVED lines=13> */
.L_x_982:
[----:B------:R-:W-:Y:S05]  /*39a0*/  BSYNC.RECONVERGENT B3 ;  /* 0x0000000000037941 */ /* 0x000fea0003800200 */
.L_x_981:
        /* <DEDUP_REMOVED lines=41> */
[----:B------:R-:W-:-:S07]  /*3c40*/  IMAD.MOV.U32 R74, RZ, RZ, RZ ;  /* 0x000000ffff4a7224 */ /* 0x000fce00078e00ff */
.L_x_979:
[----:B------:R-:W-:Y:S05]  /*3c50*/  BSYNC.RECONVERGENT B2 ;  /* 0x0000000000027941 */ /* 0x000fea0003800200 */
.L_x_978:
        /* <DEDUP_REMOVED lines=10> */
[----:B------:R-:W-:Y:S01]  /*3d00*/  IMAD.MOV.U32 R64, RZ, RZ, R2 ;  /* 0x000000ffff407224 */ /* 0x000fe200078e0002 */
[----:B0-----:R-:W-:-:S04]  /*3d10*/  FSETP.GTU.FTZ.AND P2, PT, R73, R118, PT ;  /* 0x000000764900720b */ /* 0x001fc80003f5c000 */
        /* <DEDUP_REMOVED lines=13> */
.L_x_985:
        /* <DEDUP_REMOVED lines=13> */
.L_x_987:
[----:B------:R-:W-:Y:S05]  /*3ec0*/  BSYNC.RECONVERGENT B3 ;  /* 0x0000000000037941 */ /* 0x000fea0003800200 */
.L_x_986:
        /* <DEDUP_REMOVED lines=43> */
.L_x_984:
[----:B------:R-:W-:Y:S05]  /*4180*/  BSYNC.RECONVERGENT B2 ;  /* 0x0000000000027941 */ /* 0x000fea0003800200 */
.L_x_983:
        /* <DEDUP_REMOVED lines=9> */
[----:B------:R-:W-:-:S05]  /*4220*/  FSEL R73, R64, RZ, !P2 ;  /* 0x000000ff40497208 */ /* 0x000fca0005000000 */
[----:B------:R-:W-:Y:S01]  /*4230*/  FADD.FTZ R64, R0, R73 ;  /* 0x0000004900407221 */ /* 0x000fe20000010000 */
[----:B------:R-:W-:-:S03]  /*4240*/  SEL R73, RZ, 0x1, P2 ;  /* 0x00000001ff497807 */ /* 0x000fc60001000000 */
[--C-:B------:R-:W-:Y:S01]  /*4250*/  @P0 FADD.FTZ R0, R75, R64.reuse ;  /* 0x000000404b000221 */ /* 0x100fe20000010000 */
[----:B------:R-:W-:Y:S02]  /*4260*/  @!P0 IMAD.MOV.U32 R0, RZ, RZ, R64 ;  /* 0x000000ffff008224 */ /* 0x000fe400078e0040 */
        /* <DEDUP_REMOVED lines=11> */
.L_x_990:
        /* <DEDUP_REMOVED lines=13> */
.L_x_992:
[----:B------:R-:W-:Y:S05]  /*43f0*/  BSYNC.RECONVERGENT B3 ;  /* 0x0000000000037941 */ /* 0x000fea0003800200 */
.L_x_991:
        /* <DEDUP_REMOVED lines=41> */
[----:B------:R-:W-:Y:S02]  /*4690*/  IMAD.MOV.U32 R108, RZ, RZ, R74 ;  /* 0x000000ffff6c7224 */ /* 0x000fe400078e004a */
[----:B------:R-:W-:-:S07]  /*46a0*/  IMAD.MOV.U32 R74, RZ, RZ, RZ ;  /* 0x000000ffff4a7224 */ /* 0x000fce00078e00ff */
.L_x_989:
[----:B------:R-:W-:Y:S05]  /*46b0*/  BSYNC.RECONVERGENT B2 ;  /* 0x0000000000027941 */ /* 0x000fea0003800200 */
.L_x_988:
        /* <DEDUP_REMOVED lines=21> */
.L_x_995:
        /* <DEDUP_REMOVED lines=13> */
.L_x_997:
[----:B------:R-:W-:Y:S05]  /*48e0*/  BSYNC.RECONVERGENT B3 ;  /* 0x0000000000037941 */ /* 0x000fea0003800200 */
.L_x_996:
        /* <DEDUP_REMOVED lines=40> */
[----:B------:R-:W-:Y:S02]  /*4b70*/  HFMA2 R76, -RZ, RZ, 0, 0 ;  /* 0x00000000ff4c7431 */ /* 0x000fe400000001ff */
[----:B------:R-:W-:Y:S02]  /*4b80*/  IMAD.MOV.U32 R64, RZ, RZ, R108 ;  /* 0x000000ffff407224 */ /* 0x000fe400078e006c */
[----:B------:R-:W-:-:S07]  /*4b90*/  IMAD.MOV.U32 R108, RZ, RZ, R74 ;  /* 0x000000ffff6c7224 */ /* 0x000fce00078e004a */
.L_x_994:
[----:B------:R-:W-:Y:S05]  /*4ba0*/  BSYNC.RECONVERGENT B2 ;  /* 0x0000000000027941 */ /* 0x000fea0003800200 */
.L_x_993:
[----:B------:R-:W-:Y:S01]  /*4bb0*/  I2FP.F32.U32 R75, R64 ;  /* 0x00000040004b7245 */ /* 0x000fe20000201000 */
[----:B------:R-:W-:Y:S01]  /*4bc0*/  @P0 IMAD.U32 R83, R83, 0x10000, RZ ;  /* 0x0001000053530824 */ /* 0x000fe200078e00ff */
[----:B------:R-:W-:Y:S01]  /*4bd0*/  PRMT R64, R24, 0x7632, R64 ;  /* 0x0000763218407816 */ /* 0x000fe20000000040 */
[----:B------:R-:W-:Y:S01]  /*4be0*/  BSSY.RECONVERGENT B2, `(.L_x_998) ;  /* 0x0000050000027945 */ /* 0x000fe20003800200 */
[----:B------:R-:W-:Y:S01]  /*4bf0*/  ISETP.NE.AND P3, PT, R76, 0x1, PT ;  /* 0x000000014c00780c */ /* 0x000fe20003f65270 */
[----:B------:R-:W-:Y:S02]  /*4c00*/  FFMA.FTZ R75, R75, R80, 1.1641532182693481445e-10 ;  /* 0x2f0000004b4b7423 */ /* 0x000fe40000010050 */
[----:B------:R-:W-:-:S03]  /*4c10*/  IMAD.U32 R64, R64, 0x10000, RZ ;  /* 0x0001000040407824 */ /* 0x000fc600078e00ff */
[----:B------:R-:W-:Y:S01]  /*4c20*/  FSETP.GTU.FTZ.AND P2, PT, R75, R118, PT ;  /* 0x000000764b00720b */ /* 0x000fe20003f5c000 */
[----:B------:R-:W-:-:S03]  /*4c30*/  FMUL.FTZ R64, R64, R117 ;  /* 0x0000007540407220 */ /* 0x000fc60000410000 */
[----:B------:R-:W-:Y:S02]  /*4c40*/  SEL R74, RZ, 0x1, P2 ;  /* 0x00000001ff4a7807 */ /* 0x000fe40001000000 */
[----:B------:R-:W-:Y:S02]  /*4c50*/  FSEL R75, R64, RZ, !P2 ;  /* 0x000000ff404b7208 */ /* 0x000fe40005000000 */
[----:B------:R-:W-:-:S03]  /*4c60*/  MOV R64, 0x2 ;  /* 0x0000000200407802 */ /* 0x000fc60000000f00 */
[----:B------:R-:W-:-:S04]  /*4c70*/  FADD.FTZ R56, R56, R75 ;  /* 0x0000004b38387221 */ /* 0x000fc80000010000 */
        /* <DEDUP_REMOVED lines=13> */
.L_x_1000:
        /* <DEDUP_REMOVED lines=13> */
.L_x_1002:
[----:B------:R-:W-:Y:S05]  /*4e20*/  BSYNC.RECONVERGENT B3 ;  /* 0x0000000000037941 */ /* 0x000fea0003800200 */
.L_x_1001:
        /* <DEDUP_REMOVED lines=42> */
[----:B------:R-:W-:-:S07]  /*50d0*/  IMAD.MOV.U32 R108, RZ, RZ, R76 ;  /* 0x000000ffff6c7224 */ /* 0x000fce00078e004c */
.L_x_999:
[----:B------:R-:W-:Y:S05]  /*50e0*/  BSYNC.RECONVERGENT B2 ;  /* 0x0000000000027941 */ /* 0x000fea0003800200 */
.L_x_998:
[----:B------:R-:W-:Y:S01]  /*50f0*/  I2FP.F32.U32 R75, R56 ;  /* 0x00000038004b7245 */ /* 0x000fe20000201000 */
[C---:B------:R-:W-:Y:S01]  /*5100*/  IMAD.U32 R56, R57.reuse, 0x10000, RZ ;  /* 0x0001000039387824 */ /* 0x040fe200078e00ff */
[----:B------:R-:W-:Y:S01]  /*5110*/  ISETP.NE.AND P3, PT, R64, 0x1, PT ;  /* 0x000000014000780c */ /* 0x000fe20003f65270 */
[----:B------:R-:W-:Y:S01]  /*5120*/  BSSY.RECONVERGENT B2, `(.L_x_1003) ;  /* 0x000004c000027945 */ /* 0x000fe20003800200 */
[----:B------:R-:W-:Y:S01]  /*5130*/  PRMT R93, R57, 0x7632, R93 ;  /* 0x00007632395d7816 */ /* 0x000fe2000000005d */
[----:B------:R-:W-:Y:S01]  /*5140*/  FFMA.FTZ R75, R75, R80, 1.1641532182693481445e-10 ;  /* 0x2f0000004b4b7423 */ /* 0x000fe20000010050 */
[----:B------:R-:W-:Y:S01]  /*5150*/  FMUL.FTZ R56, R56, R117 ;  /* 0x0000007538387220 */ /* 0x000fe20000410000 */
[----:B------:R-:W-:Y:S02]  /*5160*/  IMAD.MOV.U32 R76, RZ, RZ, 0x2 ;  /* 0x00000002ff4c7424 */ /* 0x000fe400078e00ff */
[----:B------:R-:W-:Y:S01]  /*5170*/  IMAD.MOV.U32 R57, RZ, RZ, R2 ;  /* 0x000000ffff397224 */ /* 0x000fe200078e0002 */
        /* <DEDUP_REMOVED lines=13> */
.L_x_1005:
        /* <DEDUP_REMOVED lines=13> */
.L_x_1007:
[----:B------:R-:W-:Y:S05]  /*5320*/  BSYNC.RECONVERGENT B3 ;  /* 0x0000000000037941 */ /* 0x000fea0003800200 */
.L_x_1006:
        /* <DEDUP_REMOVED lines=43> */
.L_x_1004:
[----:B------:R-:W-:Y:S05]  /*55e0*/  BSYNC.RECONVERGENT B2 ;  /* 0x0000000000027941 */ /* 0x000fea0003800200 */
.L_x_1003:
[----:B------:R-:W-:Y:S01]  /*55f0*/  I2FP.F32.U32 R57, R57 ;  /* 0x0000003900397245 */ /* 0x000fe20000201000 */
[----:B------:R-:W-:Y:S01]  /*5600*/  IMAD.U32 R56, R25, 0x10000, RZ ;  /* 0x0001000019387824 */ /* 0x000fe200078e00ff */
[----:B------:R-:W-:Y:S01]  /*5610*/  ISETP.NE.AND P3, PT, R76, 0x1, PT ;  /* 0x000000014c00780c */ /* 0x000fe20003f65270 */
[----:B------:R-:W-:Y:S01]  /*5620*/  BSSY.RECONVERGENT B2, `(.L_x_1008) ;  /* 0x000004f000027945 */ /* 0x000fe20003800200 */
[----:B------:R-:W-:Y:S01]  /*5630*/  @P0 SHF.L.U32 R64, R29, 0x10, RZ ;  /* 0x000000101d400819 */ /* 0x000fe200000006ff */
[----:B------:R-:W-:Y:S01]  /*5640*/  FFMA.FTZ R57, R57, R80, 1.1641532182693481445e-10 ;  /* 0x2f00000039397423 */ /* 0x000fe20000010050 */
[----:B------:R-:W-:-:S04]  /*5650*/  FMUL.FTZ R56, R56, R117 ;  /* 0x0000007538387220 */ /* 0x000fc80000410000 */
[----:B------:R-:W-:Y:S01]  /*5660*/  FSETP.GTU.FTZ.AND P2, PT, R57, R118, PT ;  /* 0x000000763900720b */ /* 0x000fe20003f5c000 */
[----:B------:R-:W-:-:S03]  /*5670*/  IMAD.MOV.U32 R57, RZ, RZ, R2 ;  /* 0x000000ffff397224 */ /* 0x000fc600078e0002 */
[----:B------:R-:W-:-:S05]  /*5680*/  FSEL R56, R56, RZ, !P2 ;  /* 0x000000ff38387208 */ /* 0x000fca0005000000 */
[----:B------:R-:W-:-:S04]  /*5690*/  FADD.FTZ R75, R75, R56 ;  /* 0x000000384b4b7221 */ /* 0x000fc80000010000 */
[--C-:B------:R-:W-:Y:S01]  /*56a0*/  @P0 FADD.FTZ R83, R64, R75.reuse ;  /* 0x0000004b40530221 */ /* 0x100fe20000010000 */
[----:B------:R-:W-:Y:S01]  /*56b0*/  @!P0 IMAD.MOV.U32 R83, RZ, RZ, R75 ;  /* 0x000000ffff538224 */ /* 0x000fe200078e004b */
[----:B------:R-:W-:Y:S01]  /*56c0*/  SEL R75, RZ, 0x1, P2 ;  /* 0x00000001ff4b7807 */ /* 0x000fe20001000000 */
[----:B------:R-:W-:-:S03]  /*56d0*/  IMAD.MOV.U32 R64, RZ, RZ, 0x2 ;  /* 0x00000002ff407424 */ /* 0x000fc600078e00ff */
        /* <DEDUP_REMOVED lines=10> */
.L_x_1010:
        /* <DEDUP_REMOVED lines=13> */
.L_x_1012:
[----:B------:R-:W-:Y:S05]  /*5850*/  BSYNC.RECONVERGENT B3 ;  /* 0x0000000000037941 */ /* 0x000fea0003800200 */
.L_x_1011:
        /* <DEDUP_REMOVED lines=43> */
.L_x_1009:
[----:B------:R-:W-:Y:S05]  /*5b10*/  BSYNC.RECONVERGENT B2 ;  /* 0x0000000000027941 */ /* 0x000fea0003800200 */
.L_x_1008:
[----:B------:R-:W-:Y:S01]  /*5b20*/  I2FP.F32.U32 R57, R57 ;  /* 0x0000003900397245 */ /* 0x000fe20000201000 */
[----:B------:R-:W-:Y:S01]  /*5b30*/  IMAD.U32 R56, R93, 0x10000, RZ ;  /* 0x000100005d387824 */ /* 0x000fe200078e00ff */
[----:B------:R-:W-:Y:S01]  /*5b40*/  ISETP.NE.AND P2, PT, R64, 0x1, PT ;  /* 0x000000014000780c */ /* 0x000fe20003f45270 */
[----:B------:R-:W-:Y:S01]  /*5b50*/  BSSY.RECONVERGENT B2, `(.L_x_1013) ;  /* 0x000004b000027945 */ /* 0x000fe20003800200 */
[----:B------:R-:W-:Y:S02]  /*5b60*/  HFMA2 R77, -RZ, RZ, 0, 1.1920928955078125e-07 ;  /* 0x00000002ff4d7431 */ /* 0x000fe400000001ff */
[----:B------:R-:W-:Y:S01]  /*5b70*/  FFMA.FTZ R57, R57, R80, 1.1641532182693481445e-10 ;  /* 0x2f00000039397423 */ /* 0x000fe20000010050 */
[----:B------:R-:W-:-:S04]  /*5b80*/  FMUL.FTZ R56, R56, R117 ;  /* 0x0000007538387220 */ /* 0x000fc80000410000 */
[----:B------:R-:W-:Y:S01]  /*5b90*/  FSETP.GTU.FTZ.AND P3, PT, R57, R118, PT ;  /* 0x000000763900720b */ /* 0x000fe20003f7c000 */
[----:B------:R-:W-:-:S03]  /*5ba0*/  IMAD.MOV.U32 R57, RZ, RZ, R2 ;  /* 0x000000ffff397224 */ /* 0x000fc600078e0002 */
        /* <DEDUP_REMOVED lines=12> */
.L_x_1015:
        /* <DEDUP_REMOVED lines=13> */
.L_x_1017:
[----:B------:R-:W-:Y:S05]  /*5d40*/  BSYNC.RECONVERGENT B3 ;  /* 0x0000000000037941 */ /* 0x000fea0003800200 */
.L_x_1016:
        /* <DEDUP_REMOVED lines=38> */
[----:B------:R-:W-:Y:S02]  /*5fb0*/  HFMA2 R77, -RZ, RZ, 0, 0 ;  /* 0x00000000ff4d7431 */ /* 0x000fe400000001ff */
[----:B------:R-:W-:Y:S01]  /*5fc0*/  IMAD.MOV.U32 R2, RZ, RZ, R76 ;  /* 0x000000ffff027224 */ /* 0x000fe200078e004c */
[----:B------:R-:W-:Y:S01]  /*5fd0*/  LOP3.LUT R66, R64, UR31, R57, 0x96, !PT ;  /* 0x0000001f40427c12 */ /* 0x000fe2000f8e9639 */
[----:B------:R-:W-:Y:S02]  /*5fe0*/  IMAD.MOV.U32 R57, RZ, RZ, R108 ;  /* 0x000000ffff397224 */ /* 0x000fe400078e006c */
[----:B------:R-:W-:-:S07]  /*5ff0*/  IMAD.MOV.U32 R108, RZ, RZ, R56 ;  /* 0x000000ffff6c7224 */ /* 0x000fce00078e0038 */
.L_x_1014:
[----:B------:R-:W-:Y:S05]  /*6000*/  BSYNC.RECONVERGENT B2 ;  /* 0x0000000000027941 */ /* 0x000fea0003800200 */
.L_x_1013:
[----:B------:R-:W-:Y:S01]  /*6010*/  I2FP.F32.U32 R57, R57 ;  /* 0x0000003900397245 */ /* 0x000fe20000201000 */
[----:B------:R-:W-:Y:S01]  /*6020*/  BSSY.RECONVERGENT B2, `(.L_x_1018) ;  /* 0x0000052000027945 */ /* 0x000fe20003800200 */
[----:B------:R-:W-:Y:S02]  /*6030*/  PRMT R56, R25, 0x7632, R56 ;  /* 0x0000763219387816 */ /* 0x000fe40000000038 */
[----:B------:R-:W-:Y:S01]  /*6040*/  MOV R64, 0x2 ;  /* 0x0000000200407802 */ /* 0x000fe20000000f00 */
[----:B------:R-:W-:Y:S02]  /*6050*/  FFMA.FTZ R57, R57, R80, 1.1641532182693481445e-10 ;  /* 0x2f00000039397423 */ /* 0x000fe40000010050 */
[----:B------:R-:W-:-:S03]  /*6060*/  IMAD.U32 R56, R56, 0x10000, RZ ;  /* 0x0001000038387824 */ /* 0x000fc600078e00ff */
[----:B------:R-:W-:Y:S01]  /*6070*/  FSETP.GTU.FTZ.AND P2, PT, R57, R118, PT ;  /* 0x000000763900720b */ /* 0x000fe20003f5c000 */
[----:B------:R-:W-:Y:S01]  /*6080*/  FMUL.FTZ R56, R56, R117 ;  /* 0x0000007538387220 */ /* 0x000fe20000410000 */
[----:B------:R-:W-:Y:S02]  /*6090*/  @P0 IMAD.U32 R57, R92, 0x10000, RZ ;  /* 0x000100005c390824 */ /* 0x000fe400078e00ff */
[----:B------:R-:W-:Y:S02]  /*60a0*/  SEL R76, RZ, 0x1, P2 ;  /* 0x00000001ff4c7807 */ /* 0x000fe40001000000 */
[----:B------:R-:W-:Y:S02]  /*60b0*/  FSEL R56, R56, RZ, !P2 ;  /* 0x000000ff38387208 */ /* 0x000fe40005000000 */
[----:B------:R-:W-:-:S03]  /*60c0*/  ISETP.NE.AND P2, PT, R77, 0x1, PT ;  /* 0x000000014d00780c */ /* 0x000fc60003f45270 */
        /* <DEDUP_REMOVED lines=14> */
.L_x_1020:
        /* <DEDUP_REMOVED lines=13> */
.L_x_1022:
[----:B------:R-:W-:Y:S05]  /*6280*/  BSYNC.RECONVERGENT B3 ;  /* 0x0000000000037941 */ /* 0x000fea0003800200 */
.L_x_1021:
        /* <DEDUP_REMOVED lines=43> */
.L_x_1019:
[----:B------:R-:W-:Y:S05]  /*6540*/  BSYNC.RECONVERGENT B2 ;  /* 0x0000000000027941 */ /* 0x000fea0003800200 */
.L_x_1018:
[----:B------:R-:W-:Y:S01]  /*6550*/  I2FP.F32.U32 R57, R57 ;  /* 0x0000003900397245 */ /* 0x000fe20000201000 */
[----:B------:R-:W-:Y:S01]  /*6560*/  IMAD.U32 R56, R58, 0x10000, RZ ;  /* 0x000100003a387824 */ /* 0x000fe200078e00ff */
[----:B------:R-:W-:Y:S01]  /*6570*/  ISETP.NE.AND P3, PT, R64, 0x1, PT ;  /* 0x000000014000780c */ /* 0x000fe20003f65270 */
[----:B------:R-:W-:Y:S01]  /*6580*/  BSSY.RECONVERGENT B2, `(.L_x_1023) ;  /* 0x000004b000027945 */ /* 0x000fe20003800200 */
[----:B------:R-:W-:Y:S01]  /*6590*/  PRMT R58, R58, 0x7632, R58 ;  /* 0x000076323a3a7816 */ /* 0x000fe2000000003a */
[----:B------:R-:W-:Y:S01]  /*65a0*/  FFMA.FTZ R57, R57, R80, 1.1641532182693481445e-10 ;  /* 0x2f00000039397423 */ /* 0x000fe20000010050 */
[----:B------:R-:W-:Y:S01]  /*65b0*/  FMUL.FTZ R56, R56, R117 ;  /* 0x0000007538387220 */ /* 0x000fe20000410000 */
[----:B------:R-:W-:-:S03]  /*65c0*/  IMAD.MOV.U32 R78, RZ, RZ, 0x2 ;  /* 0x00000002ff4e7424 */ /* 0x000fc600078e00ff */
[----:B------:R-:W-:Y:S01]  /*65d0*/  FSETP.GTU.FTZ.AND P2, PT, R57, R118, PT ;  /* 0x000000763900720b */ /* 0x000fe20003f5c000 */
[----:B------:R-:W-:-:S03]  /*65e0*/  IMAD.MOV.U32 R57, RZ, RZ, R2 ;  /* 0x000000ffff397224 */ /* 0x000fc600078e0002 */
[----:B------:R-:W-:Y:S02]  /*65f0*/  FSEL R77, R56, RZ, !P2 ;  /* 0x000000ff384d7208 */ /* 0x000fe40005000000 */
[----:B------:R-:W-:Y:S01]  /*6600*/  PLOP3.LUT P2, PT, P2, PT, PT, 0x8, 0x80 ;  /* 0x000000000080781c */ /* 0x000fe2000174e170 */
[----:B------:R-:W-:-:S12]  /*6610*/  @!P3 BRA `(.L_x_1024) ;  /* 0x000000040004b947 */ /* 0x000fd80003800000 */
        /* <DEDUP_REMOVED lines=8> */
.L_x_1025:
        /* <DEDUP_REMOVED lines=13> */
.L_x_1027:
[----:B------:R-:W-:Y:S05]  /*6770*/  BSYNC.RECONVERGENT B3 ;  /* 0x0000000000037941 */ /* 0x000fea0003800200 */
.L_x_1026:
        /* <DEDUP_REMOVED lines=43> */
.L_x_1024:
[----:B------:R-:W-:Y:S05]  /*6a30*/  BSYNC.RECONVERGENT B2 ;  /* 0x0000000000027941 */ /* 0x000fea0003800200 */
.L_x_1023:
[----:B------:R-:W-:Y:S01]  /*6a40*/  I2FP.F32.U32 R57, R57 ;  /* 0x0000003900397245 */ /* 0x000fe20000201000 */
[----:B------:R-:W-:Y:S01]  /*6a50*/  IMAD.U32 R56, R26, 0x10000, RZ ;  /* 0x000100001a387824 */ /* 0x000fe200078e00ff */
[----:B------:R-:W-:Y:S01]  /*6a60*/  @P0 SHF.L.U32 R92, R30, 0x10, RZ ;  /* 0x000000101e5c0819 */ /* 0x000fe200000006ff */
[----:B------:R-:W-:Y:S01]  /*6a70*/  BSSY.RECONVERGENT B2, `(.L_x_1028) ;  /* 0x0000050000027945 */ /* 0x000fe20003800200 */
[----:B------:R-:W-:Y:S02]  /*6a80*/  IMAD.MOV.U32 R96, RZ, RZ, 0x2 ;  /* 0x00000002ff607424 */ /* 0x000fe400078e00ff */
[----:B------:R-:W-:Y:S01]  /*6a90*/  FFMA.FTZ R57, R57, R80, 1.1641532182693481445e-10 ;  /* 0x2f00000039397423 */ /* 0x000fe20000010050 */
[----:B------:R-:W-:-:S04]  /*6aa0*/  FMUL.FTZ R56, R56, R117 ;  /* 0x0000007538387220 */ /* 0x000fc80000410000 */
[----:B------:R-:W-:Y:S01]  /*6ab0*/  FSETP.GTU.FTZ.AND P3, PT, R57, R118, PT ;  /* 0x000000763900720b */ /* 0x000fe20003f7c000 */
[----:B------:R-:W-:-:S03]  /*6ac0*/  IMAD.MOV.U32 R57, RZ, RZ, R2 ;  /* 0x000000ffff397224 */ /* 0x000fc600078e0002 */
[----:B------:R-:W-:Y:S02]  /*6ad0*/  FSEL R64, R56, RZ, !P3 ;  /* 0x000000ff38407208 */ /* 0x000fe40005800000 */
        /* <DEDUP_REMOVED lines=16> */
.L_x_1030:
        /* <DEDUP_REMOVED lines=13> */
.L_x_1032:
[----:B------:R-:W-:Y:S05]  /*6cb0*/  BSYNC.RECONVERGENT B3 ;  /* 0x0000000000037941 */ /* 0x000fea0003800200 */
.L_x_1031:
        /* <DEDUP_REMOVED lines=43> */
.L_x_1029:
[----:B------:R-:W-:Y:S05]  /*6f70*/  BSYNC.RECONVERGENT B2 ;  /* 0x0000000000027941 */ /* 0x000fea0003800200 */
.L_x_1028:
        /* <DEDUP_REMOVED lines=20> */
.L_x_1035:
        /* <DEDUP_REMOVED lines=13> */
.L_x_1037:
[----:B------:R-:W-:Y:S05]  /*7190*/  BSYNC.RECONVERGENT B3 ;  /* 0x0000000000037941 */ /* 0x000fea0003800200 */
.L_x_1036:
        /* <DEDUP_REMOVED lines=43> */
.L_x_1034:
[----:B------:R-:W-:Y:S05]  /*7450*/  BSYNC.RECONVERGENT B2 ;  /* 0x0000000000027941 */ /* 0x000fea0003800200 */
.L_x_1033:
[----:B------:R-:W-:Y:S01]  /*7460*/  I2FP.F32.U32 R57, R64 ;  /* 0x0000004000397245 */ /* 0x000fe20000201000 */
[----:B------:R-:W-:Y:S01]  /*7470*/  @P0 IMAD.U32 R95, R95, 0x10000, RZ ;  /* 0x000100005f5f0824 */ /* 0x000fe200078e00ff */
[----:B------:R-:W-:Y:S01]  /*7480*/  PRMT R56, R26, 0x7632, R56 ;  /* 0x000076321a387816 */ /* 0x000fe20000000038 */
[----:B------:R-:W-:Y:S01]  /*7490*/  BSSY.RECONVERGENT B2, `(.L_x_1038) ;  /* 0x0000050000027945 */ /* 0x000fe20003800200 */
[----:B------:R-:W-:Y:S01]  /*74a0*/  MOV R64, 0x2 ;  /* 0x0000000200407802 */ /* 0x000fe20000000f00 */
[----:B------:R-:W-:Y:S02]  /*74b0*/  FFMA.FTZ R57, R57, R80, 1.1641532182693481445e-10 ;  /* 0x2f00000039397423 */ /* 0x000fe40000010050 */
[----:B------:R-:W-:-:S03]  /*74c0*/  IMAD.U32 R56, R56, 0x10000, RZ ;  /* 0x0001000038387824 */ /* 0x000fc600078e00ff */
[----:B------:R-:W-:Y:S01]  /*74d0*/  FSETP.GTU.FTZ.AND P4, PT, R57, R118, PT ;  /* 0x000000763900720b */ /* 0x000fe20003f9c000 */
[----:B------:R-:W-:-:S03]  /*74e0*/  FMUL.FTZ R56, R56, R117 ;  /* 0x0000007538387220 */ /* 0x000fc60000410000 */
[----:B------:R-:W-:Y:S02]  /*74f0*/  SEL R78, RZ, 0x1, P4 ;  /* 0x00000001ff4e7807 */ /* 0x000fe40002000000 */
[----:B------:R-:W-:Y:S02]  /*7500*/  FSEL R57, R56, RZ, !P4 ;  /* 0x000000ff38397208 */ /* 0x000fe40006000000 */
[----:B------:R-:W-:-:S03]  /*7510*/  ISETP.NE.AND P4, PT, R79, 0x1, PT ;  /* 0x000000014f00780c */ /* 0x000fc60003f85270 */
[----:B------:R-:W-:Y:S01]  /*7520*/  FADD.FTZ R58, R58, R57 ;  /* 0x000000393a3a7221 */ /* 0x000fe20000010000 */
[----:B------:R-:W-:-:S03]  /*7530*/  IMAD.MOV.U32 R57, RZ, RZ, R2 ;  /* 0x000000ffff397224 */ /* 0x000fc600078e0002 */
        /* <DEDUP_REMOVED lines=12> */
.L_x_1040:
        /* <DEDUP_REMOVED lines=13> */
.L_x_1042:
[----:B------:R-:W-:Y:S05]  /*76d0*/  BSYNC.RECONVERGENT B3 ;  /* 0x0000000000037941 */ /* 0x000fea0003800200 */
.L_x_1041:
        /* <DEDUP_REMOVED lines=43> */
.L_x_1039:
[----:B------:R-:W-:Y:S05]  /*7990*/  BSYNC.RECONVERGENT B2 ;  /* 0x0000000000027941 */ /* 0x000fea0003800200 */
.L_x_1038:
[----:B------:R-:W-:Y:S01]  /*79a0*/  I2FP.F32.U32 R57, R57 ;  /* 0x0000003900397245 */ /* 0x000fe20000201000 */
[C---:B------:R-:W-:Y:S01]  /*79b0*/  IMAD.U32 R56, R59.reuse, 0x10000, RZ ;  /* 0x000100003b387824 */ /* 0x040fe200078e00ff */
[----:B------:R-:W-:Y:S01]  /*79c0*/  ISETP.NE.AND P5, PT, R64, 0x1, PT ;  /* 0x000000014000780c */ /* 0x000fe20003fa5270 */
[----:B------:R-:W-:Y:S01]  /*79d0*/  BSSY.RECONVERGENT B2, `(.L_x_1043) ;  /* 0x000004b000027945 */ /* 0x000fe20003800200 */
[----:B------:R-:W-:Y:S01]  /*79e0*/  PRMT R121, R59, 0x7632, R121 ;  /* 0x000076323b797816 */ /* 0x000fe20000000079 */
[----:B------:R-:W-:Y:S01]  /*79f0*/  FFMA.FTZ R57, R57, R80, 1.1641532182693481445e-10 ;  /* 0x2f00000039397423 */ /* 0x000fe20000010050 */
[----:B------:R-:W-:Y:S01]  /*7a00*/  FMUL.FTZ R56, R56, R117 ;  /* 0x0000007538387220 */ /* 0x000fe20000410000 */
[----:B------:R-:W-:Y:S02]  /*7a10*/  HFMA2 R59, -RZ, RZ, 0, 1.1920928955078125e-07 ;  /* 0x00000002ff3b7431 */ /* 0x000fe400000001ff */
[----:B------:R-:W-:Y:S01]  /*7a20*/  IMAD.MOV.U32 R58, RZ, RZ, R2 ;  /* 0x000000ffff3a7224 */ /* 0x000fe200078e0002 */
        /* <DEDUP_REMOVED lines=12> */
.L_x_1045:
        /* <DEDUP_REMOVED lines=13> */
.L_x_1047:
[----:B------:R-:W-:Y:S05]  /*7bc0*/  BSYNC.RECONVERGENT B3 ;  /* 0x0000000000037941 */ /* 0x000fea0003800200 */
.L_x_1046:
        /* <DEDUP_REMOVED lines=34> */
[----:B------:R-:W-:Y:S01]  /*7df0*/  IMAD.MOV.U32 R59, RZ, RZ, RZ ;  /* 0x000000ffff3b7224 */ /* 0x000fe200078e00ff */
[----:B------:R-:W-:Y:S01]  /*7e00*/  LOP3.LUT R56, R56, UR28, R107, 0x96, !PT ;  /* 0x0000001c38387c12 */ /* 0x000fe2000f8e966b */
[----:B------:R-:W-:-:S04]  /*7e10*/  IMAD.WIDE.U32 R64, R64, -0x326172a9, RZ ;  /* 0xcd9e8d5740407825 */ /* 0x000fc800078e00ff */
[----:B------:R-:W-:Y:S01]  /*7e20*/  IMAD.WIDE.U32 R56, R56, -0x2daee0ad, RZ ;  /* 0xd2511f5338387825 */ /* 0x000fe200078e00ff */
[----:B------:R-:W-:-:S03]  /*7e30*/  LOP3.LUT R65, R106, UR30, R65, 0x96, !PT ;  /* 0x0000001e6a417c12 */ /* 0x000fc6000f8e9641 */
[----:B------:R-:W-:Y:S01]  /*7e40*/  IMAD.MOV.U32 R2, RZ, RZ, R64 ;  /* 0x000000ffff027224 */ /* 0x000fe200078e0040 */
[----:B------:R-:W-:Y:S01]  /*7e50*/  LOP3.LUT R66, R58, UR31, R57, 0x96, !PT ;  /* 0x0000001f3a427c12 */ /* 0x000fe2000f8e9639 */
[----:B------:R-:W-:Y:S01]  /*7e60*/  IMAD.MOV.U32 R58, RZ, RZ, R108 ;  /* 0x000000ffff3a7224 */ /* 0x000fe200078e006c */
[----:B------:R-:W-:-:S07]  /*7e70*/  MOV R108, R56 ;  /* 0x00000038006c7202 */ /* 0x000fce0000000f00 */
.L_x_1044:
[----:B------:R-:W-:Y:S05]  /*7e80*/  BSYNC.RECONVERGENT B2 ;  /* 0x0000000000027941 */ /* 0x000fea0003800200 */
.L_x_1043:
[----:B------:R-:W-:Y:S01]  /*7e90*/  I2FP.F32.U32 R57, R58 ;  /* 0x0000003a00397245 */ /* 0x000fe20000201000 */
[----:B------:R-:W-:Y:S01]  /*7ea0*/  IMAD.U32 R56, R27, 0x10000, RZ ;  /* 0x000100001b387824 */ /* 0x000fe200078e00ff */
[----:B------:R-:W-:Y:S01]  /*7eb0*/  @P0 SHF.L.U32 R96, R31, 0x10, RZ ;  /* 0x000000101f600819 */ /* 0x000fe200000006ff */
[----:B------:R-:W-:Y:S01]  /*7ec0*/  BSSY.RECONVERGENT B2, `(.L_x_1048) ;  /* 0x0000050000027945 */ /* 0x000fe20003800200 */
[----:B------:R-:W-:Y:S02]  /*7ed0*/  IMAD.MOV.U32 R106, RZ, RZ, 0x2 ;  /* 0x00000002ff6a7424 */ /* 0x000fe400078e00ff */
[----:B------:R-:W-:Y:S01]  /*7ee0*/  FFMA.FTZ R57, R57, R80, 1.1641532182693481445e-10 ;  /* 0x2f00000039397423 */ /* 0x000fe20000010050 */
[----:B------:R-:W-:-:S04]  /*7ef0*/  FMUL.FTZ R56, R56, R117 ;  /* 0x0000007538387220 */ /* 0x000fc80000410000 */
[----:B------:R-:W-:Y:S02]  /*7f00*/  FSETP.GTU.FTZ.AND P5, PT, R57, R118, PT ;  /* 0x000000763900720b */ /* 0x000fe40003fbc000 */
[----:B------:R-:W-:Y:S02]  /*7f10*/  MOV R57, R2 ;  /* 0x0000000200397202 */ /* 0x000fe40000000f00 */
        /* <DEDUP_REMOVED lines=17> */
.L_x_1050:
        /* <DEDUP_REMOVED lines=13> */
.L_x_1052:
[----:B------:R-:W-:Y:S05]  /*8100*/  BSYNC.RECONVERGENT B3 ;  /* 0x0000000000037941 */ /* 0x000fea0003800200 */
.L_x_1051:
        /* <DEDUP_REMOVED lines=38> */
[----:B------:R-:W-:Y:S01]  /*8370*/  HFMA2 R106, -RZ, RZ, 0, 0 ;  /* 0x00000000ff6a7431 */ /* 0x000fe200000001ff */
[----:B------:R-:W-:Y:S02]  /*8380*/  MOV R2, R64 ;  /* 0x0000004000027202 */ /* 0x000fe40000000f00 */
[----:B------:R-:W-:Y:S01]  /*8390*/  LOP3.LUT R66, R58, UR31, R57, 0x96, !PT ;  /* 0x0000001f3a427c12 */ /* 0x000fe2000f8e9639 */
[----:B------:R-:W-:Y:S02]  /*83a0*/  IMAD.MOV.U32 R57, RZ, RZ, R108 ;  /* 0x000000ffff397224 */ /* 0x000fe400078e006c */
[----:B------:R-:W-:-:S07]  /*83b0*/  IMAD.MOV.U32 R108, RZ, RZ, R56 ;  /* 0x000000ffff6c7224 */ /* 0x000fce00078e0038 */
.L_x_1049:
[----:B------:R-:W-:Y:S05]  /*83c0*/  BSYNC.RECONVERGENT B2 ;  /* 0x0000000000027941 */ /* 0x000fea0003800200 */
.L_x_1048:
        /* <DEDUP_REMOVED lines=20> */
.L_x_1055:
        /* <DEDUP_REMOVED lines=15> */
.L_x_1057:
[----:B------:R-:W-:Y:S05]  /*8600*/  BSYNC.RECONVERGENT B3 ;  /* 0x0000000000037941 */ /* 0x000fea0003800200 */
.L_x_1056:
        /* <DEDUP_REMOVED lines=37> */
[----:B------:R-:W-:-:S03]  /*8860*/  MOV R2, R64 ;  /* 0x0000004000027202 */ /* 0x000fc60000000f00 */
[----:B------:R-:W-:Y:S01]  /*8870*/  HFMA2 R64, -RZ, RZ, 0, 0 ;  /* 0x00000000ff407431 */ /* 0x000fe200000001ff */
[----:B------:R-:W-:Y:S02]  /*8880*/  LOP3.LUT R65, R106, UR30, R65, 0x96, !PT ;  /* 0x0000001e6a417c12 */ /* 0x000fe4000f8e9641 */
[----:B------:R-:W-:Y:S01]  /*8890*/  LOP3.LUT R66, R58, UR31, R57, 0x96, !PT ;  /* 0x0000001f3a427c12 */ /* 0x000fe2000f8e9639 */
[----:B------:R-:W-:Y:S02]  /*88a0*/  IMAD.MOV.U32 R58, RZ, RZ, R108 ;  /* 0x000000ffff3a7224 */ /* 0x000fe400078e006c */
[----:B------:R-:W-:-:S07]  /*88b0*/  IMAD.MOV.U32 R108, RZ, RZ, R56 ;  /* 0x000000ffff6c7224 */ /* 0x000fce00078e0038 */
.L_x_1054:
[----:B------:R-:W-:Y:S05]  /*88c0*/  BSYNC.RECONVERGENT B2 ;  /* 0x0000000000027941 */ /* 0x000fea0003800200 */
.L_x_1053:
[----:B------:R-:W-:Y:S01]  /*88d0*/  I2FP.F32.U32 R57, R58 ;  /* 0x0000003a00397245 */ /* 0x000fe20000201000 */
[----:B------:R-:W-:Y:S01]  /*88e0*/  @P0 IMAD.U32 R58, R101, 0x10000, RZ ;  /* 0x00010000653a0824 */ /* 0x000fe200078e00ff */
[----:B------:R-:W-:-:S03]  /*88f0*/  PRMT R56, R27, 0x7632, R56 ;  /* 0x000076321b387816 */ /* 0x000fc60000000038 */
[----:B------:R-:W-:Y:S02]  /*8900*/  FFMA.FTZ R57, R57, R80, 1.1641532182693481445e-10 ;  /* 0x2f00000039397423 */ /* 0x000fe40000010050 */
[----:B------:R-:W-:-:S03]  /*8910*/  IMAD.U32 R56, R56, 0x10000, RZ ;  /* 0x0001000038387824 */ /* 0x000fc600078e00ff */
        /* <DEDUP_REMOVED lines=8> */
[----:B------:R-:W-:Y:S02]  /*89a0*/  @!P0 MOV R101, R121 ;  /* 0x0000007900658202 */ /* 0x000fe40000000f00 */
[----:B------:R-:W-:Y:S02]  /*89b0*/  PRMT R58, R119, 0x5410, R120 ;  /* 0x00005410773a7816 */ /* 0x000fe40000000078 */
[----:B------:R-:W-:-:S04]  /*89c0*/  F2FP.BF16.F32.PACK_AB R59, RZ, R101 ;  /* 0x00000065ff3b723e */ /* 0x000fc800000010ff */
[----:B------:R-:W-:-:S07]  /*89d0*/  PRMT R59, R116, 0x5410, R59 ;  /* 0x00005410743b7816 */ /* 0x000fce000000003b */
.L_x_977:
[----:B------:R-:W-:Y:S01]  /*89e0*/  ISETP.NE.AND P6, PT, R105, RZ, PT ;  /* 0x000000ff6900720c */ /* 0x000fe20003fc5270 */
[----:B------:R-:W0:Y:S01]  /*89f0*/  LDC.64 R106, c[0x0][0x3b0] ;  /* 0x0000ec00ff6a7b82 */ /* 0x000e220000000a00 */
[----:B------:R-:W-:Y:S02]  /*8a00*/  ISETP.NE.AND P0, PT, R109, RZ, PT ;  /* 0x000000ff6d00720c */ /* 0x000fe40003f05270 */
[----:B------:R-:W-:Y:S02]  /*8a10*/  SEL R109, RZ, 0x1000000, !P5 ;  /* 0x01000000ff6d7807 */ /* 0x000fe40006800000 */
[----:B------:R-:W-:Y:S02]  /*8a20*/  SEL R105, RZ, 0x10000, !P4 ;  /* 0x00010000ff697807 */ /* 0x000fe40006000000 */
[----:B------:R-:W-:Y:S02]  /*8a30*/  ISETP.NE.AND P5, PT, R110, RZ, PT ;  /* 0x000000ff6e00720c */ /* 0x000fe40003fa5270 */
[----:B------:R-:W-:-:S02]  /*8a40*/  ISETP.NE.AND P4, PT, R111, RZ, PT ;  /* 0x000000ff6f00720c */ /* 0x000fc40003f85270 */
[----:B------:R-:W1:Y:S01]  /*8a50*/  LDC.64 R110, c[0x0][0x3a8] ;  /* 0x0000ea00ff6e7b82 */ /* 0x000e620000000a00 */
[----:B------:R-:W-:Y:S02]  /*8a60*/  SEL R114, RZ, 0x100, !P3 ;  /* 0x00000100ff727807 */ /* 0x000fe40005800000 */
[----:B------:R-:W-:Y:S02]  /*8a70*/  SEL R112, RZ, 0x10000, !P5 ;  /* 0x00010000ff707807 */ /* 0x000fe40006800000 */
[----:B------:R-:W-:Y:S02]  /*8a80*/  LOP3.LUT R114, R114, R109, R105, 0xfe, !PT ;  /* 0x0000006d72727212 */ /* 0x000fe400078efe69 */
[----:B------:R-:W-:Y:S02]  /*8a90*/  SEL R109, RZ, 0x1000000, !P4 ;  /* 0x01000000ff6d7807 */ /* 0x000fe40006000000 */
[----:B------:R-:W-:Y:S02]  /*8aa0*/  SEL R105, RZ, 0x100, !P6 ;  /* 0x00000100ff697807 */ /* 0x000fe40007000000 */
[----:B------:R-:W-:-:S02]  /*8ab0*/  SEL R113, RZ, 0x1, !P2 ;  /* 0x00000001ff717807 */ /* 0x000fc40005000000 */
[----:B------:R-:W-:Y:S01]  /*8ac0*/  LOP3.LUT R105, R105, R109, R112, 0xfe, !PT ;  /* 0x0000006d69697212 */ /* 0x000fe200078efe70 */
        /* <DEDUP_REMOVED lines=28> */
.L_x_1058:
[----:B------:R-:W-:Y:S01]  /*8c90*/  IMAD.MOV.U32 R105, RZ, RZ, R108 ;  /* 0x000000ffff697224 */ /* 0x000fe200078e006c */
[----:B0-----:R-:W-:-:S07]  /*8ca0*/  IADD3 R106, PT, PT, R104, 0x20, RZ ;  /* 0x00000020686a7810 */ /* 0x001fce0007ffe0ff */
.L_x_935:
[----:B------:R-:W-:Y:S05]  /*8cb0*/  BSYNC.RECONVERGENT B1 ;  /* 0x0000000000017941 */ /* 0x000fea0003800200 */
.L_x_934:
[----:B------:R-:W-:Y:S01]  /*8cc0*/  ISETP.GE.U32.AND P0, PT, R72, 0x40, PT ;  /* 0x000000404800780c */ /* 0x000fe20003f06070 */
[----:B------:R-:W-:Y:S03]  /*8cd0*/  BSSY.RECONVERGENT B1, `(.L_x_1059) ;  /* 0x00007fd000017945 */ /* 0x000fe60003800200 */
[----:B-1----:R-:W-:-:S09]  /*8ce0*/  P2R R56, PR, RZ, 0x1 ;  /* 0x00000001ff387803 */ /* 0x002fd20000000000 */
[----:B------:R-:W-:Y:S05]  /*8cf0*/  @!P0 BRA `(.L_x_1060) ;  /* 0x0000007c00e88947 */ /* 0x000fea0003800000 */
        /* <DEDUP_REMOVED lines=18> */
[----:B------:R-:W-:Y:S01]  /*8e20*/  ISETP.NE.AND P2, PT, R64, 0x1, PT ;  /* 0x000000014000780c */ /* 0x000fe20003f45270 */
[----:B------:R-:W-:Y:S01]  /*8e30*/  BSSY.RECONVERGENT B2, `(.L_x_1062) ;  /* 0x0000048000027945 */ /* 0x000fe20003800200 */
[----:B-----5:R-:W-:Y:S01]  /*8e40*/  PRMT R80, R27, 0x7632, R80 ;  /* 0x000076321b507816 */ /* 0x020fe20000000050 */
[----:B------:R-:W-:Y:S01]  /*8e50*/  IMAD.MOV.U32 R74, RZ, RZ, 0x2 ;  /* 0x00000002ff4a7424 */ /* 0x000fe200078e00ff */
[----:B------:R-:W-:Y:S01]  /*8e60*/  MOV R108, R105 ;  /* 0x00000069006c7202 */ /* 0x000fe20000000f00 */
[----:B------:R-:W-:-:S08]  /*8e70*/  IMAD.MOV.U32 R73, RZ, RZ, R2 ;  /* 0x000000ffff497224 */ /* 0x000fd000078e0002 */
        /* <DEDUP_REMOVED lines=11> */
.L_x_1064:
        /* <DEDUP_REMOVED lines=13> */
.L_x_1066:
[----:B------:R-:W-:Y:S05]  /*9000*/  BSYNC.RECONVERGENT B3 ;  /* 0x0000000000037941 */ /* 0x000fea0003800200 */
.L_x_1065:
[----:B------:R-:W-:Y:S01]  /*9010*/  IMAD.WIDE.U32 R64, R71, -0x326172a9, RZ ;  /* 0xcd9e8d5747407825 */ /* 0x000fe200078e00ff */
[----:B------:R-:W-:Y:S02]  /*9020*/  LOP3.LUT R74, R3, UR7, R77, 0x96, !PT ;  /* 0x00000007034a7c12 */ /* 0x000fe4000f8e964d */
[----:B------:R-:W-:Y:S02]  /*9030*/  MOV R73, R105 ;  /* 0x0000006900497202 */ /* 0x000fe40000000f00 */
        /* <DEDUP_REMOVED lines=39> */
.L_x_1063:
[----:B------:R-:W-:Y:S05]  /*92b0*/  BSYNC.RECONVERGENT B2 ;  /* 0x0000000000027941 */ /* 0x000fea0003800200 */
.L_x_1062:
[----:B------:R-:W0:Y:S01]  /*92c0*/  LDC R117, c[0x0][0x404] ;  /* 0x00010100ff757b82 */ /* 0x000e220000000800 */
[----:B------:R-:W-:Y:S01]  /*92d0*/  I2FP.F32.U32 R64, R73 ;  /* 0x0000004900407245 */ /* 0x000fe20000201000 */
[----:B------:R-:W-:Y:S01]  /*92e0*/  IMAD.MOV.U32 R115, RZ, RZ, 0x2f800000 ;  /* 0x2f800000ff737424 */ /* 0x000fe200078e00ff */
[----:B------:R-:W-:Y:S01]  /*92f0*/  ISETP.NE.AND P3, PT, R74, 0x1, PT ;  /* 0x000000014a00780c */ /* 0x000fe20003f65270 */
[----:B------:R-:W-:Y:S01]  /*9300*/  BSSY.RECONVERGENT B2, `(.L_x_1067) ;  /* 0x000004e000027945 */ /* 0x000fe20003800200 */
[----:B------:R-:W-:Y:S01]  /*9310*/  SHF.L.U32 R73, R56, 0x10, RZ ;  /* 0x0000001038497819 */ /* 0x000fe200000006ff */
[----:B------:R-:W-:Y:S01]  /*9320*/  FFMA.FTZ R64, R64, R115, 1.1641532182693481445e-10 ;  /* 0x2f00000040407423 */ /* 0x000fe20000010073 */
[----:B------:R-:W-:Y:S01]  /*9330*/  PRMT R56, R56, 0x7632, R56 ;  /* 0x0000763238387816 */ /* 0x000fe20000000038 */
[----:B------:R-:W1:Y:S01]  /*9340*/  LDC R116, c[0x0][0x408] ;  /* 0x00010200ff747b82 */ /* 0x000e620000000800 */
[----:B------:R-:W-:Y:S02]  /*9350*/  IMAD.MOV.U32 R76, RZ, RZ, 0x2 ;  /* 0x00000002ff4c7424 */ /* 0x000fe400078e00ff */
[----:B0-----:R-:W-:Y:S01]  /*9360*/  FSETP.GTU.FTZ.AND P2, PT, R64, R117, PT ;  /* 0x000000754000720b */ /* 0x001fe20003f5c000 */
[----:B------:R-:W-:-:S03]  /*9370*/  IMAD.MOV.U32 R64, RZ, RZ, R2 ;  /* 0x000000ffff407224 */ /* 0x000fc600078e0002 */
        /* <DEDUP_REMOVED lines=13> */
.L_x_1069:
        /* <DEDUP_REMOVED lines=13> */
.L_x_1071:
[----:B------:R-:W-:Y:S05]  /*9520*/  BSYNC.RECONVERGENT B3 ;  /* 0x0000000000037941 */ /* 0x000fea0003800200 */
.L_x_1070:
        /* <DEDUP_REMOVED lines=43> */
.L_x_1068:
[----:B------:R-:W-:Y:S05]  /*97e0*/  BSYNC.RECONVERGENT B2 ;  /* 0x0000000000027941 */ /* 0x000fea0003800200 */
.L_x_1067:
[----:B------:R-:W-:Y:S01]  /*97f0*/  I2FP.F32.U32 R64, R64 ;  /* 0x0000004000407245 */ /* 0x000fe20000201000 */
[----:B------:R-:W-:Y:S01]  /*9800*/  @P0 IMAD.U32 R74, R28, 0x10000, RZ ;  /* 0x000100001c4a0824 */ /* 0x000fe200078e00ff */
[----:B------:R-:W-:Y:S01]  /*9810*/  SHF.L.U32 R75, R24, 0x10, RZ ;  /* 0x00000010184b7819 */ /* 0x000fe200000006ff */
[----:B------:R-:W-:Y:S01]  /*9820*/  BSSY.RECONVERGENT B2, `(.L_x_1072) ;  /* 0x000004f000027945 */ /* 0x000fe20003800200 */
[----:B------:R-:W-:Y:S01]  /*9830*/  ISETP.NE.AND P3, PT, R76, 0x1, PT ;  /* 0x000000014c00780c */ /* 0x000fe20003f65270 */
[----:B------:R-:W-:Y:S02]  /*9840*/  FFMA.FTZ R64, R64, R115, 1.1641532182693481445e-10 ;  /* 0x2f00000040407423 */ /* 0x000fe40000010073 */
[----:B------:R-:W-:-:S03]  /*9850*/  FMUL.FTZ R75, R75, R116 ;  /* 0x000000744b4b7220 */ /* 0x000fc60000410000 */
[----:B------:R-:W-:-:S04]  /*9860*/  FSETP.GTU.FTZ.AND P2, PT, R64, R117, PT ;  /* 0x000000754000720b */ /* 0x000fc80003f5c000 */
[----:B------:R-:W-:-:S05]  /*9870*/  FSEL R64, R75, RZ, !P2 ;  /* 0x000000ff4b407208 */ /* 0x000fca0005000000 */
[----:B------:R-:W-:Y:S01]  /*9880*/  FADD.FTZ R73, R73, R64 ;  /* 0x0000004049497221 */ /* 0x000fe20000010000 */
[----:B------:R-:W-:-:S03]  /*9890*/  IMAD.MOV.U32 R64, RZ, RZ, R2 ;  /* 0x000000ffff407224 */ /* 0x000fc600078e0002 */
[--C-:B------:R-:W-:Y:S01]  /*98a0*/  @P0 FADD.FTZ R81, R74, R73.reuse ;  /* 0x000000494a510221 */ /* 0x100fe20000010000 */
[----:B------:R-:W-:Y:S02]  /*98b0*/  @!P0 IMAD.MOV.U32 R81, RZ, RZ, R73 ;  /* 0x000000ffff518224 */ /* 0x000fe400078e0049 */
[----:B------:R-:W-:Y:S01]  /*98c0*/  HFMA2 R74, -RZ, RZ, 0, 1.1920928955078125e-07 ;  /* 0x00000002ff4a7431 */ /* 0x000fe200000001ff */
[----:B------:R-:W-:Y:S02]  /*98d0*/  SEL R73, RZ, 0x1, P2 ;  /* 0x00000001ff497807 */ /* 0x000fe40001000000 */
        /* <DEDUP_REMOVED lines=10> */
.L_x_1074:
        /* <DEDUP_REMOVED lines=13> */
.L_x_1076:
[----:B------:R-:W-:Y:S05]  /*9a50*/  BSYNC.RECONVERGENT B3 ;  /* 0x0000000000037941 */ /* 0x000fea0003800200 */
.L_x_1075:
        /* <DEDUP_REMOVED lines=43> */
.L_x_1073:
[----:B------:R-:W-:Y:S05]  /*9d10*/  BSYNC.RECONVERGENT B2 ;  /* 0x0000000000027941 */ /* 0x000fea0003800200 */
.L_x_1072:
        /* <DEDUP_REMOVED lines=21> */
.L_x_1079:
        /* <DEDUP_REMOVED lines=13> */
.L_x_1081:
[----:B------:R-:W-:Y:S05]  /*9f40*/  BSYNC.RECONVERGENT B3 ;  /* 0x0000000000037941 */ /* 0x000fea0003800200 */
.L_x_1080:
        /* <DEDUP_REMOVED lines=43> */
.L_x_1078:
[----:B------:R-:W-:Y:S05]  /*a200*/  BSYNC.RECONVERGENT B2 ;  /* 0x0000000000027941 */ /* 0x000fea0003800200 */
.L_x_1077:
[----:B------:R-:W-:Y:S01]  /*a210*/  I2FP.F32.U32 R64, R64 ;  /* 0x0000004000407245 */ /* 0x000fe20000201000 */
[----:B------:R-:W-:Y:S01]  /*a220*/  BSSY.RECONVERGENT B2, `(.L_x_1082) ;  /* 0x0000052000027945 */ /* 0x000fe20003800200 */
[----:B------:R-:W-:Y:S02]  /*a230*/  PRMT R74, R24, 0x7632, R74 ;  /* 0x00007632184a7816 */ /* 0x000fe4000000004a */
[----:B------:R-:W-:Y:S01]  /*a240*/  ISETP.NE.AND P3, PT, R76, 0x1, PT ;  /* 0x000000014c00780c */ /* 0x000fe20003f65270 */
[----:B------:R-:W-:Y:S01]  /*a250*/  FFMA.FTZ R64, R64, R115, 1.1641532182693481445e-10 ;  /* 0x2f00000040407423 */ /* 0x000fe20000010073 */
[----:B------:R-:W-:Y:S01]  /*a260*/  @P0 SHF.L.U32 R85, R85, 0x10, RZ ;  /* 0x0000001055550819 */ /* 0x000fe200000006ff */
[----:B------:R-:W-:-:S03]  /*a270*/  IMAD.U32 R75, R74, 0x10000, RZ ;  /* 0x000100004a4b7824 */ /* 0x000fc600078e00ff */
[----:B------:R-:W-:Y:S01]  /*a280*/  FSETP.GTU.FTZ.AND P2, PT, R64, R117, PT ;  /* 0x000000754000720b */ /* 0x000fe20003f5c000 */
[----:B------:R-:W-:Y:S01]  /*a290*/  FMUL.FTZ R75, R75, R116 ;  /* 0x000000744b4b7220 */ /* 0x000fe20000410000 */
[----:B------:R-:W-:Y:S02]  /*a2a0*/  IMAD.MOV.U32 R64, RZ, RZ, 0x2 ;  /* 0x00000002ff407424 */ /* 0x000fe400078e00ff */
[----:B------:R-:W-:Y:S02]  /*a2b0*/  SEL R74, RZ, 0x1, P2 ;  /* 0x00000001ff4a7807 */ /* 0x000fe40001000000 */
[----:B------:R-:W-:-:S05]  /*a2c0*/  FSEL R75, R75, RZ, !P2 ;  /* 0x000000ff4b4b7208 */ /* 0x000fca0005000000 */
        /* <DEDUP_REMOVED lines=14> */
.L_x_1084:
        /* <DEDUP_REMOVED lines=13> */
.L_x_1086:
[----:B------:R-:W-:Y:S05]  /*a480*/  BSYNC.RECONVERGENT B3 ;  /* 0x0000000000037941 */ /* 0x000fea0003800200 */
.L_x_1085:
        /* <DEDUP_REMOVED lines=42> */
[----:B------:R-:W-:-:S07]  /*a730*/  HFMA2 R64, -RZ, RZ, 0, 0 ;  /* 0x00000000ff407431 */ /* 0x000fce00000001ff */
.L_x_1083:
[----:B------:R-:W-:Y:S05]  /*a740*/  BSYNC.RECONVERGENT B2 ;  /* 0x0000000000027941 */ /* 0x000fea0003800200 */
.L_x_1082:
        /* <DEDUP_REMOVED lines=22> */
.L_x_1089:
        /* <DEDUP_REMOVED lines=13> */
.L_x_1091:
[----:B------:R-:W-:Y:S05]  /*a980*/  BSYNC.RECONVERGENT B3 ;  /* 0x0000000000037941 */ /* 0x000fea0003800200 */
.L_x_1090:
        /* <DEDUP_REMOVED lines=43> */
.L_x_1088:
[----:B------:R-:W-:Y:S05]  /*ac40*/  BSYNC.RECONVERGENT B2 ;  /* 0x0000000000027941 */ /* 0x000fea0003800200 */
.L_x_1087:
[----:B------:R-:W-:Y:S01]  /*ac50*/  I2FP.F32.U32 R56, R57 ;  /* 0x0000003900387245 */ /* 0x000fe20000201000 */
[----:B------:R-:W-:Y:S01]  /*ac60*/  IMAD.U32 R57, R25, 0x10000, RZ ;  /* 0x0001000019397824 */ /* 0x000fe200078e00ff */
[----:B------:R-:W-:Y:S01]  /*ac70*/  BSSY.RECONVERGENT B2, `(.L_x_1092) ;  /* 0x0000050000027945 */ /* 0x000fe20003800200 */
[----:B------:R-:W-:Y:S02]  /*ac80*/  IMAD.MOV.U32 R77, RZ, RZ, 0x2 ;  /* 0x00000002ff4d7424 */ /* 0x000fe400078e00ff */
[----:B------:R-:W-:Y:S01]  /*ac90*/  FFMA.FTZ R56, R56, R115, 1.1641532182693481445e-10 ;  /* 0x2f00000038387423 */ /* 0x000fe20000010073 */
[----:B------:R-:W-:-:S04]  /*aca0*/  FMUL.FTZ R57, R57, R116 ;  /* 0x0000007439397220 */ /* 0x000fc80000410000 */
[----:B------:R-:W-:-:S04]  /*acb0*/  FSETP.GTU.FTZ.AND P2, PT, R56, R117, PT ;  /* 0x000000753800720b */ /* 0x000fc80003f5c000 */
[----:B------:R-:W-:Y:S01]  /*acc0*/  FSEL R56, R57, RZ, !P2 ;  /* 0x000000ff39387208 */ /* 0x000fe20005000000 */
[----:B------:R-:W-:-:S04]  /*acd0*/  @P0 IMAD.U32 R57, R29, 0x10000, RZ ;  /* 0x000100001d390824 */ /* 0x000fc800078e00ff */
[----:B------:R-:W-:Y:S01]  /*ace0*/  FADD.FTZ R56, R75, R56 ;  /* 0x000000384b387221 */ /* 0x000fe20000010000 */
[----:B------:R-:W-:Y:S02]  /*acf0*/  SEL R75, RZ, 0x1, P2 ;  /* 0x00000001ff4b7807 */ /* 0x000fe40001000000 */
[----:B------:R-:W-:Y:S01]  /*ad00*/  ISETP.NE.AND P2, PT, R76, 0x1, PT ;  /* 0x000000014c00780c */ /* 0x000fe20003f45270 */
[----:B------:R-:W-:Y:S01]  /*ad10*/  @P0 FADD.FTZ R86, R57, R56 ;  /* 0x0000003839560221 */ /* 0x000fe20000010000 */
[----:B------:R-:W-:Y:S01]  /*ad20*/  @!P0 MOV R86, R56 ;  /* 0x0000003800568202 */ /* 0x000fe20000000f00 */
[----:B------:R-:W-:-:S03]  /*ad30*/  IMAD.MOV.U32 R57, RZ, RZ, R2 ;  /* 0x000000ffff397224 */ /* 0x000fc600078e0002 */
        /* <DEDUP_REMOVED lines=10> */
.L_x_1094:
        /* <DEDUP_REMOVED lines=13> */
.L_x_1096:
[----:B------:R-:W-:Y:S05]  /*aeb0*/  BSYNC.RECONVERGENT B3 ;  /* 0x0000000000037941 */ /* 0x000fea0003800200 */
.L_x_1095:
        /* <DEDUP_REMOVED lines=43> */
.L_x_1093:
[----:B------:R-:W-:Y:S05]  /*b170*/  BSYNC.RECONVERGENT B2 ;  /* 0x0000000000027941 */ /* 0x000fea0003800200 */
.L_x_1092:
        /* <DEDUP_REMOVED lines=21> */
.L_x_1099:
        /* <DEDUP_REMOVED lines=13> */
.L_x_1101:
[----:B------:R-:W-:Y:S05]  /*b3a0*/  BSYNC.RECONVERGENT B3 ;  /* 0x0000000000037941 */ /* 0x000fea0003800200 */
.L_x_1100:
        /* <DEDUP_REMOVED lines=43> */
.L_x_1098:
[----:B------:R-:W-:Y:S05]  /*b660*/  BSYNC.RECONVERGENT B2 ;  /* 0x0000000000027941 */ /* 0x000fea0003800200 */
.L_x_1097:
        /* <DEDUP_REMOVED lines=26> */
.L_x_1104:
        /* <DEDUP_REMOVED lines=13> */
.L_x_1106:
[----:B------:R-:W-:Y:S05]  /*b8e0*/  BSYNC.RECONVERGENT B3 ;  /* 0x0000000000037941 */ /* 0x000fea0003800200 */
.L_x_1105:
        /* <DEDUP_REMOVED lines=43> */
.L_x_1103:
[----:B------:R-:W-:Y:S05]  /*bba0*/  BSYNC.RECONVERGENT B2 ;  /* 0x0000000000027941 */ /* 0x000fea0003800200 */
.L_x_1102:
        /* <DEDUP_REMOVED lines=21> */
.L_x_1109:
        /* <DEDUP_REMOVED lines=13> */
.L_x_1111:
[----:B------:R-:W-:Y:S05]  /*bdd0*/  BSYNC.RECONVERGENT B3 ;  /* 0x0000000000037941 */ /* 0x000fea0003800200 */
.L_x_1110:
        /* <DEDUP_REMOVED lines=43> */
.L_x_1108:
[----:B------:R-:W-:Y:S05]  /*c090*/  BSYNC.RECONVERGENT B2 ;  /* 0x0000000000027941 */ /* 0x000fea0003800200 */
.L_x_1107:
        /* <DEDUP_REMOVED lines=26> */
.L_x_1114:
        /* <DEDUP_REMOVED lines=13> */
.L_x_1116:
[----:B------:R-:W-:Y:S05]  /*c310*/  BSYNC.RECONVERGENT B3 ;  /* 0x0000000000037941 */ /* 0x000fea0003800200 */
.L_x_1115:
        /* <DEDUP_REMOVED lines=43> */
.L_x_1113:
[----:B------:R-:W-:Y:S05]  /*c5d0*/  BSYNC.RECONVERGENT B2 ;  /* 0x0000000000027941 */ /* 0x000fea0003800200 */
.L_x_1112:
        /* <DEDUP_REMOVED lines=20> */
.L_x_1119:
        /* <DEDUP_REMOVED lines=13> */
.L_x_1121:
[----:B------:R-:W-:Y:S05]  /*c7f0*/  BSYNC.RECONVERGENT B3 ;  /* 0x0000000000037941 */ /* 0x000fea0003800200 */
.L_x_1120:
        /* <DEDUP_REMOVED lines=43> */
.L_x_1118:
[----:B------:R-:W-:Y:S05]  /*cab0*/  BSYNC.RECONVERGENT B2 ;  /* 0x0000000000027941 */ /* 0x000fea0003800200 */
.L_x_1117:
[----:B------:R-:W-:Y:S01]  /*cac0*/  I2FP.F32.U32 R56, R64 ;  /* 0x0000004000387245 */ /* 0x000fe20000201000 */
[----:B------:R-:W-:Y:S01]  /*cad0*/  @P0 IMAD.U32 R97, R97, 0x10000, RZ ;  /* 0x0001000061610824 */ /* 0x000fe200078e00ff */
[----:B------:R-:W-:Y:S01]  /*cae0*/  PRMT R57, R26, 0x7632, R57 ;  /* 0x000076321a397816 */ /* 0x000fe20000000039 */
[----:B------:R-:W-:Y:S01]  /*caf0*/  BSSY.RECONVERGENT B2, `(.L_x_1122) ;  /* 0x0000050000027945 */ /* 0x000fe20003800200 */
[----:B------:R-:W-:Y:S02]  /*cb00*/  IMAD.MOV.U32 R64, RZ, RZ, 0x2 ;  /* 0x00000002ff407424 */ /* 0x000fe400078e00ff */
[----:B------:R-:W-:Y:S01]  /*cb10*/  FFMA.FTZ R56, R56, R115, 1.1641532182693481445e-10 ;  /* 0x2f00000038387423 */ /* 0x000fe20000010073 */
[----:B------:R-:W-:-:S04]  /*cb20*/  IMAD.U32 R57, R57, 0x10000, RZ ;  /* 0x0001000039397824 */ /* 0x000fc800078e00ff */
[----:B------:R-:W-:Y:S01]  /*cb30*/  FSETP.GTU.FTZ.AND P4, PT, R56, R117, PT ;  /* 0x000000753800720b */ /* 0x000fe20003f9c000 */
[----:B------:R-:W-:-:S03]  /*cb40*/  FMUL.FTZ R57, R57, R116 ;  /* 0x0000007439397220 */ /* 0x000fc60000410000 */
[----:B------:R-:W-:Y:S02]  /*cb50*/  SEL R78, RZ, 0x1, P4 ;  /* 0x00000001ff4e7807 */ /* 0x000fe40002000000 */
[----:B------:R-:W-:Y:S02]  /*cb60*/  FSEL R57, R57, RZ, !P4 ;  /* 0x000000ff39397208 */ /* 0x000fe40006000000 */
[----:B------:R-:W-:-:S03]  /*cb70*/  ISETP.NE.AND P4, PT, R79, 0x1, PT ;  /* 0x000000014f00780c */ /* 0x000fc60003f85270 */
        /* <DEDUP_REMOVED lines=14> */
.L_x_1124:
        /* <DEDUP_REMOVED lines=13> */
.L_x_1126:
[----:B------:R-:W-:Y:S05]  /*cd30*/  BSYNC.RECONVERGENT B3 ;  /* 0x0000000000037941 */ /* 0x000fea0003800200 */
.L_x_1125:
        /* <DEDUP_REMOVED lines=43> */
.L_x_1123:
[----:B------:R-:W-:Y:S05]  /*cff0*/  BSYNC.RECONVERGENT B2 ;  /* 0x0000000000027941 */ /* 0x000fea0003800200 */
.L_x_1122:
[----:B------:R-:W-:Y:S01]  /*d000*/  I2FP.F32.U32 R56, R57 ;  /* 0x0000003900387245 */ /* 0x000fe20000201000 */
[----:B------:R-:W-:Y:S01]  /*d010*/  BSSY.RECONVERGENT B2, `(.L_x_1127) ;  /* 0x000004d000027945 */ /* 0x000fe20003800200 */
[----:B------:R-:W-:Y:S01]  /*d020*/  ISETP.NE.AND P5, PT, R64, 0x1, PT ;  /* 0x000000014000780c */ /* 0x000fe20003fa5270 */
[----:B------:R-:W-:Y:S01]  /*d030*/  IMAD.MOV.U32 R58, RZ, RZ, R2 ;  /* 0x000000ffff3a7224 */ /* 0x000fe200078e0002 */
[C---:B------:R-:W-:Y:S01]  /*d040*/  SHF.L.U32 R57, R59.reuse, 0x10, RZ ;  /* 0x000000103b397819 */ /* 0x040fe200000006ff */
[----:B------:R-:W-:Y:S01]  /*d050*/  FFMA.FTZ R56, R56, R115, 1.1641532182693481445e-10 ;  /* 0x2f00000038387423 */ /* 0x000fe20000010073 */
[----:B------:R-:W-:Y:S01]  /*d060*/  PRMT R121, R59, 0x7632, R121 ;  /* 0x000076323b797816 */ /* 0x000fe20000000079 */
[----:B------:R-:W-:Y:S02]  /*d070*/  IMAD.MOV.U32 R59, RZ, RZ, 0x2 ;  /* 0x00000002ff3b7424 */ /* 0x000fe400078e00ff */
        /* <DEDUP_REMOVED lines=13> */
.L_x_1129:
        /* <DEDUP_REMOVED lines=13> */
.L_x_1131:
[----:B------:R-:W-:Y:S05]  /*d220*/  BSYNC.RECONVERGENT B3 ;  /* 0x0000000000037941 */ /* 0x000fea0003800200 */
.L_x_1130:
        /* <DEDUP_REMOVED lines=43> */
.L_x_1128:
[----:B------:R-:W-:Y:S05]  /*d4e0*/  BSYNC.RECONVERGENT B2 ;  /* 0x0000000000027941 */ /* 0x000fea0003800200 */
.L_x_1127:
[----:B------:R-:W-:Y:S01]  /*d4f0*/  I2FP.F32.U32 R56, R58 ;  /* 0x0000003a00387245 */ /* 0x000fe20000201000 */
[----:B------:R-:W-:Y:S01]  /*d500*/  @P0 IMAD.U32 R98, R31, 0x10000, RZ ;  /* 0x000100001f620824 */ /* 0x000fe200078e00ff */
[----:B------:R-:W-:Y:S01]  /*d510*/  SHF.L.U32 R57, R27, 0x10, RZ ;  /* 0x000000101b397819 */ /* 0x000fe200000006ff */
[----:B------:R-:W-:Y:S02]  /*d520*/  BSSY.RECONVERGENT B2, `(.L_x_1132) ;  /* 0x0000050000027945 */ /* 0x000fe40003800200 */
[----:B------:R-:W-:Y:S02]  /*d530*/  FFMA.FTZ R56, R56, R115, 1.1641532182693481445e-10 ;  /* 0x2f00000038387423 */ /* 0x000fe40000010073 */
[----:B------:R-:W-:-:S03]  /*d540*/  FMUL.FTZ R57, R57, R116 ;  /* 0x0000007439397220 */ /* 0x000fc60000410000 */
[----:B------:R-:W-:-:S04]  /*d550*/  FSETP.GTU.FTZ.AND P5, PT, R56, R117, PT ;  /* 0x000000753800720b */ /* 0x000fc80003fbc000 */
[----:B------:R-:W-:Y:S01]  /*d560*/  FSEL R58, R57, RZ, !P5 ;  /* 0x000000ff393a7208 */ /* 0x000fe20006800000 */
[----:B------:R-:W-:Y:S01]  /*d570*/  IMAD.MOV.U32 R57, RZ, RZ, R2 ;  /* 0x000000ffff397224 */ /* 0x000fe200078e0002 */
[----:B------:R-:W-:Y:S02]  /*d580*/  SEL R56, RZ, 0x1, P5 ;  /* 0x00000001ff387807 */ /* 0x000fe40002800000 */
[----:B------:R-:W-:Y:S01]  /*d590*/  ISETP.NE.AND P5, PT, R59, 0x1, PT ;  /* 0x000000013b00780c */ /* 0x000fe20003fa5270 */
[----:B------:R-:W-:Y:S01]  /*d5a0*/  FADD.FTZ R79, R79, R58 ;  /* 0x0000003a4f4f7221 */ /* 0x000fe20000010000 */
[----:B------:R-:W-:-:S03]  /*d5b0*/  HFMA2 R58, -RZ, RZ, 0, 1.1920928955078125e-07 ;  /* 0x00000002ff3a7431 */ /* 0x000fc600000001ff */
        /* <DEDUP_REMOVED lines=13> */
.L_x_1134:
        /* <DEDUP_REMOVED lines=13> */
.L_x_1136:
[----:B------:R-:W-:Y:S05]  /*d760*/  BSYNC.RECONVERGENT B3 ;  /* 0x0000000000037941 */ /* 0x000fea0003800200 */
.L_x_1135:
        /* <DEDUP_REMOVED lines=43> */
.L_x_1133:
[----:B------:R-:W-:Y:S05]  /*da20*/  BSYNC.RECONVERGENT B2 ;  /* 0x0000000000027941 */ /* 0x000fea0003800200 */
.L_x_1132:
        /* <DEDUP_REMOVED lines=20> */
.L_x_1139:
        /* <DEDUP_REMOVED lines=9> */
[----:B------:R-:W-:Y:S01]  /*dc00*/  @!P6 IADD3 R56, PT, PT, R3, 0x1, RZ ;  /* 0x000000010338e810 */ /* 0x000fe20007ffe0ff */
[----:B------:R-:W-:-:S03]  /*dc10*/  @!P6 IMAD.MOV.U32 R67, RZ, RZ, RZ ;  /* 0x000000ffff43e224 */ /* 0x000fc600078e00ff */
[----:B------:R-:W-:-:S13]  /*dc20*/  ISETP.NE.AND P0, PT, R71, RZ, !P6 ;  /* 0x000000ff4700720c */ /* 0x000fda0007705270 */
[----:B------:R-:W-:Y:S01]  /*dc30*/  @P0 IMAD.MOV R56, RZ, RZ, R3 ;  /* 0x000000ffff380224 */ /* 0x000fe200078e0203 */
[----:B------:R-:W-:-:S04]  /*dc40*/  ISETP.NE.AND P0, PT, R2, RZ, PT ;  /* 0x000000ff0200720c */ /* 0x000fc80003f05270 */
[----:B------:R-:W-:-:S09]  /*dc50*/  @!P6 MOV R3, R56 ;  /* 0x000000380003e202 */ /* 0x000fd20000000f00 */
.L_x_1141:
[----:B------:R-:W-:Y:S05]  /*dc60*/  BSYNC.RECONVERGENT B3 ;  /* 0x0000000000037941 */ /* 0x000fea0003800200 */
.L_x_1140:
        /* <DEDUP_REMOVED lines=43> */
.L_x_1138:
[----:B------:R-:W-:Y:S05]  /*df20*/  BSYNC.RECONVERGENT B2 ;  /* 0x0000000000027941 */ /* 0x000fea0003800200 */
.L_x_1137:
[----:B------:R-:W-:Y:S01]  /*df30*/  I2FP.F32.U32 R56, R57 ;  /* 0x0000003900387245 */ /* 0x000fe20000201000 */
[----:B------:R-:W-:Y:S01]  /*df40*/  IMAD.U32 R57, R80, 0x10000, RZ ;  /* 0x0001000050397824 */ /* 0x000fe200078e00ff */
[----:B------:R-:W-:Y:S02]  /*df50*/  @P0 SHF.L.U32 R102, R102, 0x10, RZ ;  /* 0x0000001066660819 */ /* 0x000fe400000006ff */
[----:B------:R-:W-:Y:S01]  /*df60*/  PRMT R58, R119, 0x5410, R120 ;  /* 0x00005410773a7816 */ /* 0x000fe20000000078 */
[----:B------:R-:W-:Y:S01]  /*df70*/  FFMA.FTZ R56, R56, R115, 1.1641532182693481445e-10 ;  /* 0x2f00000038387423 */ /* 0x000fe20000010073 */
[----:B------:R-:W-:-:S04]  /*df80*/  FMUL.FTZ R57, R57, R116 ;  /* 0x0000007439397220 */ /* 0x000fc80000410000 */
[----:B------:R-:W-:-:S04]  /*df90*/  FSETP.GTU.FTZ.AND P6, PT, R56, R117, PT ;  /* 0x000000753800720b */ /* 0x000fc80003fdc000 */
[----:B------:R-:W-:Y:S02]  /*dfa0*/  FSEL R56, R57, RZ, !P6 ;  /* 0x000000ff39387208 */ /* 0x000fe40007000000 */
[----:B------:R-:W-:Y:S02]  /*dfb0*/  SEL R80, RZ, 0x1, P6 ;  /* 0x00000001ff507807 */ /* 0x000fe40003000000 */
[----:B------:R-:W-:Y:S01]  /*dfc0*/  PRMT R57, R114, 0x5410, R113 ;  /* 0x0000541072397816 */ /* 0x000fe20000000071 */
[----:B------:R-:W-:Y:S01]  /*dfd0*/  FADD.FTZ R121, R121, R56 ;  /* 0x0000003879797221 */ /* 0x000fe20000010000 */
[----:B------:R-:W-:-:S03]  /*dfe0*/  PRMT R56, R111, 0x5410, R112 ;  /* 0x000054106f387816 */ /* 0x000fc60000000070 */
[----:B------:R-:W-:Y:S01]  /*dff0*/  @P0 FADD.FTZ R102, R121, R102 ;  /* 0x0000006679660221 */ /* 0x000fe20000010000 */
[----:B------:R-:W-:-:S05]  /*e000*/  @!P0 IMAD.MOV.U32 R102, RZ, RZ, R121 ;  /* 0x000000ffff668224 */ /* 0x000fca00078e0079 */
[----:B------:R-:W-:-:S04]  /*e010*/  F2FP.BF16.F32.PACK_AB R59, RZ, R102 ;  /* 0x00000066ff3b723e */ /* 0x000fc800000010ff */
[----:B------:R-:W-:Y:S01]  /*e020*/  PRMT R59, R118, 0x5410, R59 ;  /* 0x00005410763b7816 */ /* 0x000fe2000000003b */
[----:B------:R-:W-:Y:S06]  /*e030*/  BRA `(.L_x_1142) ;  /* 0x0000002800647947 */ /* 0x000fec0003800000 */
.L_x_1061:
        /* <DEDUP_REMOVED lines=16> */
.L_x_1145:
        /* <DEDUP_REMOVED lines=13> */
.L_x_1147:
[----:B------:R-:W-:Y:S05]  /*e210*/  BSYNC.RECONVERGENT B3 ;  /* 0x0000000000037941 */ /* 0x000fea0003800200 */
.L_x_1146:
[----:B------:R-:W-:Y:S01]  /*e220*/  IMAD.WIDE.U32 R64, R71, -0x326172a9, RZ ;  /* 0xcd9e8d5747407825 */ /* 0x000fe200078e00ff */
[----:B------:R-:W-:-:S03]  /*e230*/  LOP3.LUT R108, R3, UR7, R113, 0x96, !PT ;  /* 0x00000007036c7c12 */ /* 0x000fc6000f8e9671 */
[----:B------:R-:W-:Y:S01]  /*e240*/  IMAD.MOV.U32 R81, RZ, RZ, R105 ;  /* 0x000000ffff517224 */ /* 0x000fe200078e0069 */
        /* <DEDUP_REMOVED lines=38> */
[----:B------:R-:W-:-:S07]  /*e4b0*/  LOP3.LUT R66, R64, UR31, R109, 0x96, !PT ;  /* 0x0000001f40427c12 */ /* 0x000fce000f8e966d */
.L_x_1144:
[----:B------:R-:W-:Y:S05]  /*e4c0*/  BSYNC.RECONVERGENT B2 ;  /* 0x0000000000027941 */ /* 0x000fea0003800200 */
.L_x_1143:
[----:B------:R-:W0:Y:S01]  /*e4d0*/  LDC R117, c[0x0][0x408] ;  /* 0x00010200ff757b82 */ /* 0x000e220000000800 */
[----:B------:R-:W-:Y:S01]  /*e4e0*/  I2FP.F32.U32 R64, R81 ;  /* 0x0000005100407245 */ /* 0x000fe20000201000 */
[----:B------:R-:W-:Y:S02]  /*e4f0*/  HFMA2 R115, -RZ, RZ, 0.1171875, 0 ;  /* 0x2f800000ff737431 */ /* 0x000fe400000001ff */
[C---:B-----5:R-:W-:Y:S01]  /*e500*/  IMAD.U32 R86, R56.reuse, 0x10000, RZ ;  /* 0x0001000038567824 */ /* 0x060fe200078e00ff */
[----:B------:R-:W-:Y:S01]  /*e510*/  ISETP.NE.AND P3, PT, R91, 0x1, PT ;  /* 0x000000015b00780c */ /* 0x000fe20003f65270 */
[----:B------:R-:W-:Y:S01]  /*e520*/  BSSY.RECONVERGENT B2, `(.L_x_1148) ;  /* 0x0000050000027945 */ /* 0x000fe20003800200 */
[----:B------:R-:W-:Y:S01]  /*e530*/  PRMT R56, R56, 0x7632, R56 ;  /* 0x0000763238387816 */ /* 0x000fe20000000038 */
[----:B------:R-:W-:Y:S01]  /*e540*/  FFMA.FTZ R81, R64, R115, 1.1641532182693481445e-10 ;  /* 0x2f00000040517423 */ /* 0x000fe20000010073 */
[----:B------:R-:W1:Y:S01]  /*e550*/  LDC R116, c[0x0][0x404] ;  /* 0x00010100ff747b82 */ /* 0x000e620000000800 */
[----:B------:R-:W-:-:S02]  /*e560*/  @P0 IMAD.U32 R64, R28, 0x10000, RZ ;  /* 0x000100001c400824 */ /* 0x000fc400078e00ff */
[----:B0-----:R-:W-:Y:S01]  /*e570*/  FMUL.FTZ R86, R86, R117 ;  /* 0x0000007556567220 */ /* 0x001fe20000410000 */
[----:B-1----:R-:W-:-:S04]  /*e580*/  FSETP.GTU.FTZ.AND P2, PT, R81, R116, PT ;  /* 0x000000745100720b */ /* 0x002fc80003f5c000 */
[----:B------:R-:W-:Y:S01]  /*e590*/  FSEL R81, R86, RZ, !P2 ;  /* 0x000000ff56517208 */ /* 0x000fe20005000000 */
[----:B------:R-:W-:Y:S01]  /*e5a0*/  HFMA2 R86, -RZ, RZ, 0, 1.1920928955078125e-07 ;  /* 0x00000002ff567431 */ /* 0x000fe200000001ff */
        /* <DEDUP_REMOVED lines=14> */
.L_x_1150:
        /* <DEDUP_REMOVED lines=13> */
.L_x_1152:
[----:B------:R-:W-:Y:S05]  /*e760*/  BSYNC.RECONVERGENT B3 ;  /* 0x0000000000037941 */ /* 0x000fea0003800200 */
.L_x_1151:
        /* <DEDUP_REMOVED lines=43> */
.L_x_1149:
[----:B------:R-:W-:Y:S05]  /*ea20*/  BSYNC.RECONVERGENT B2 ;  /* 0x0000000000027941 */ /* 0x000fea0003800200 */
.L_x_1148:
[----:B------:R-:W-:Y:S01]  /*ea30*/  I2FP.F32.U32 R64, R64 ;  /* 0x0000004000407245 */ /* 0x000fe20000201000 */
[----:B------:R-:W-:Y:S01]  /*ea40*/  IMAD.U32 R56, R56, 0x10000, RZ ;  /* 0x0001000038387824 */ /* 0x000fe200078e00ff */
[----:B------:R-:W-:Y:S01]  /*ea50*/  ISETP.NE.AND P3, PT, R86, 0x1, PT ;  /* 0x000000015600780c */ /* 0x000fe20003f65270 */
[----:B------:R-:W-:Y:S01]  /*ea60*/  BSSY.RECONVERGENT B2, `(.L_x_1153) ;  /* 0x000004e000027945 */ /* 0x000fe20003800200 */
[----:B------:R-:W-:Y:S02]  /*ea70*/  IMAD.MOV.U32 R98, RZ, RZ, 0x2 ;  /* 0x00000002ff627424 */ /* 0x000fe400078e00ff */
[----:B------:R-:W-:Y:S01]  /*ea80*/  FFMA.FTZ R91, R64, R115, 1.1641532182693481445e-10 ;  /* 0x2f000000405b7423 */ /* 0x000fe20000010073 */
[----:B------:R-:W-:Y:S01]  /*ea90*/  FMUL.FTZ R56, R56, R117 ;  /* 0x0000007538387220 */ /* 0x000fe20000410000 */
[----:B------:R-:W-:-:S03]  /*eaa0*/  @P0 SHF.L.U32 R64, R85, 0x10, RZ ;  /* 0x0000001055400819 */ /* 0x000fc600000006ff */
        /* <DEDUP_REMOVED lines=16> */
.L_x_1155:
        /* <DEDUP_REMOVED lines=13> */
.L_x_1157:
[----:B------:R-:W-:Y:S05]  /*ec80*/  BSYNC.RECONVERGENT B3 ;  /* 0x0000000000037941 */ /* 0x000fea0003800200 */
.L_x_1156:
[----:B------:R-:W-:Y:S01]  /*ec90*/  IMAD.WIDE.U32 R64, R71, -0x326172a9, RZ ;  /* 0xcd9e8d5747407825 */ /* 0x000fe200078e00ff */
[----:B------:R-:W-:Y:S02]  /*eca0*/  LOP3.LUT R118, R3, UR7, R123, 0x96, !PT ;  /* 0x0000000703767c12 */ /* 0x000fe4000f8e967b */
[----:B------:R-:W-:Y:S01]  /*ecb0*/  MOV R56, R108 ;  /* 0x0000006c00387202 */ /* 0x000fe20000000f00 */
        /* <DEDUP_REMOVED lines=39> */
[----:B------:R-:W-:-:S07]  /*ef30*/  IMAD.MOV.U32 R108, RZ, RZ, R118 ;  /* 0x000000ffff6c7224 */ /* 0x000fce00078e0076 */
.L_x_1154:
[----:B------:R-:W-:Y:S05]  /*ef40*/  BSYNC.RECONVERGENT B2 ;  /* 0x0000000000027941 */ /* 0x000fea0003800200 */
.L_x_1153:
        /* <DEDUP_REMOVED lines=10> */
[----:B------:R-:W-:-:S03]  /*eff0*/  PLOP3.LUT P3, PT, P3, PT, PT, 0x8, 0x80 ;  /* 0x000000000080781c */ /* 0x000fc60001f6e170 */
[----:B------:R-:W-:Y:S01]  /*f000*/  @P0 FADD.FTZ R86, R91, R86 ;  /* 0x000000565b560221 */ /* 0x000fe20000010000 */
[----:B------:R-:W-:Y:S02]  /*f010*/  PRMT R91, R57, 0x7632, R91 ;  /* 0x00007632395b7816 */ /* 0x000fe4000000005b */
[----:B------:R-:W-:Y:S02]  /*f020*/  P2R R109, PR, RZ, 0x8 ;  /* 0x00000008ff6d7803 */ /* 0x000fe40000000000 */
[----:B------:R-:W-:Y:S02]  /*f030*/  F2FP.BF16.F32.PACK_AB R113, RZ, R86 ;  /* 0x00000056ff71723e */ /* 0x000fe400000010ff */
[----:B------:R-:W-:Y:S01]  /*f040*/  MOV R57, R2 ;  /* 0x0000000200397202 */ /* 0x000fe20000000f00 */
        /* <DEDUP_REMOVED lines=9> */
.L_x_1160:
        /* <DEDUP_REMOVED lines=13> */
.L_x_1162:
[----:B------:R-:W-:Y:S05]  /*f1b0*/  BSYNC.RECONVERGENT B3 ;  /* 0x0000000000037941 */ /* 0x000fea0003800200 */
.L_x_1161:
        /* <DEDUP_REMOVED lines=43> */
.L_x_1159:
[----:B------:R-:W-:Y:S05]  /*f470*/  BSYNC.RECONVERGENT B2 ;  /* 0x0000000000027941 */ /* 0x000fea0003800200 */
.L_x_1158:
[----:B------:R-:W-:Y:S01]  /*f480*/  I2FP.F32.U32 R56, R57 ;  /* 0x0000003900387245 */ /* 0x000fe20000201000 */
[----:B------:R-:W-:Y:S01]  /*f490*/  IMAD.U32 R64, R91, 0x10000, RZ ;  /* 0x000100005b407824 */ /* 0x000fe200078e00ff */
[----:B------:R-:W-:Y:S01]  /*f4a0*/  BSSY.RECONVERGENT B2, `(.L_x_1163) ;  /* 0x000004f000027945 */ /* 0x000fe20003800200 */
[----:B------:R-:W-:Y:S01]  /*f4b0*/  @P0 IMAD.U32 R90, R90, 0x10000, RZ ;  /* 0x000100005a5a0824 */ /* 0x000fe200078e00ff */
[----:B------:R-:W-:Y:S01]  /*f4c0*/  MOV R98, 0x2 ;  /* 0x0000000200627802 */ /* 0x000fe20000000f00 */
[----:B------:R-:W-:Y:S01]  /*f4d0*/  FFMA.FTZ R57, R56, R115, 1.1641532182693481445e-10 ;  /* 0x2f00000038397423 */ /* 0x000fe20000010073 */
[----:B------:R-:W-:-:S04]  /*f4e0*/  FMUL.FTZ R64, R64, R117 ;  /* 0x0000007540407220 */ /* 0x000fc80000410000 */
[----:B------:R-:W-:Y:S01]  /*f4f0*/  FSETP.GTU.FTZ.AND P2, PT, R57, R116, PT ;  /* 0x000000743900720b */ /* 0x000fe20003f5c000 */
[----:B------:R-:W-:-:S03]  /*f500*/  IMAD.MOV.U32 R57, RZ, RZ, R2 ;  /* 0x000000ffff397224 */ /* 0x000fc600078e0002 */
        /* <DEDUP_REMOVED lines=15> */
.L_x_1165:
        /* <DEDUP_REMOVED lines=13> */
.L_x_1167:
[----:B------:R-:W-:Y:S05]  /*f6d0*/  BSYNC.RECONVERGENT B3 ;  /* 0x0000000000037941 */ /* 0x000fea0003800200 */
.L_x_1166:
        /* <DEDUP_REMOVED lines=43> */
.L_x_1164:
[----:B------:R-:W-:Y:S05]  /*f990*/  BSYNC.RECONVERGENT B2 ;  /* 0x0000000000027941 */ /* 0x000fea0003800200 */
.L_x_1163:
[----:B------:R-:W-:Y:S01]  /*f9a0*/  I2FP.F32.U32 R56, R57 ;  /* 0x0000003900387245 */ /* 0x000fe20000201000 */
[----:B------:R-:W-:Y:S01]  /*f9b0*/  IMAD.U32 R64, R58, 0x10000, RZ ;  /* 0x000100003a407824 */ /* 0x000fe200078e00ff */
[----:B------:R-:W-:Y:S01]  /*f9c0*/  ISETP.NE.AND P3, PT, R98, 0x1, PT ;  /* 0x000000016200780c */ /* 0x000fe20003f65270 */
[----:B------:R-:W-:Y:S01]  /*f9d0*/  BSSY.RECONVERGENT B2, `(.L_x_1168) ;  /* 0x000004e000027945 */ /* 0x000fe20003800200 */
[----:B------:R-:W-:Y:S01]  /*f9e0*/  @P0 SHF.L.U32 R119, R30, 0x10, RZ ;  /* 0x000000101e770819 */ /* 0x000fe200000006ff */
[----:B------:R-:W-:Y:S01]  /*f9f0*/  FFMA.FTZ R57, R56, R115, 1.1641532182693481445e-10 ;  /* 0x2f00000038397423 */ /* 0x000fe20000010073 */
[----:B------:R-:W-:Y:S01]  /*fa00*/  FMUL.FTZ R64, R64, R117 ;  /* 0x0000007540407220 */ /* 0x000fe20000410000 */
[----:B------:R-:W-:-:S03]  /*fa10*/  PRMT R58, R58, 0x7632, R58 ;  /* 0x000076323a3a7816 */ /* 0x000fc6000000003a */
[----:B------:R-:W-:Y:S01]  /*fa20*/  FSETP.GTU.FTZ.AND P2, PT, R57, R116, PT ;  /* 0x000000743900720b */ /* 0x000fe20003f5c000 */
[----:B------:R-:W-:-:S03]  /*fa30*/  IMAD.MOV.U32 R57, RZ, RZ, R2 ;  /* 0x000000ffff397224 */ /* 0x000fc600078e0002 */
[----:B------:R-:W-:Y:S01]  /*fa40*/  FSEL R90, R64, RZ, !P2 ;  /* 0x000000ff405a7208 */ /* 0x000fe20005000000 */
[----:B------:R-:W-:Y:S01]  /*fa50*/  IMAD.MOV.U32 R64, RZ, RZ, 0x2 ;  /* 0x00000002ff407424 */ /* 0x000fe200078e00ff */
        /* <DEDUP_REMOVED lines=12> */
.L_x_1170:
        /* <DEDUP_REMOVED lines=13> */
.L_x_1172:
[----:B------:R-:W-:Y:S05]  /*fbf0*/  BSYNC.RECONVERGENT B3 ;  /* 0x0000000000037941 */ /* 0x000fea0003800200 */
.L_x_1171:
        /* <DEDUP_REMOVED lines=43> */
.L_x_1169:
[----:B------:R-:W-:Y:S05]  /*feb0*/  BSYNC.RECONVERGENT B2 ;  /* 0x0000000000027941 */ /* 0x000fea0003800200 */
.L_x_1168:
[----:B------:R-:W-:Y:S01]  /*fec0*/  I2FP.F32.U32 R56, R57 ;  /* 0x0000003900387245 */ /* 0x000fe20000201000 */
[----:B------:R-:W-:Y:S01]  /*fed0*/  BSSY.RECONVERGENT B2, `(.L_x_1173) ;  /* 0x000004f000027945 */ /* 0x000fe20003800200 */
[----:B------:R-:W-:Y:S01]  /*fee0*/  SHF.L.U32 R58, R58, 0x10, RZ ;  /* 0x000000103a3a7819 */ /* 0x000fe200000006ff */
[----:B------:R-:W-:Y:S01]  /*fef0*/  IMAD.MOV.U32 R122, RZ, RZ, 0x2 ;  /* 0x00000002ff7a7424 */ /* 0x000fe200078e00ff */
[----:B------:R-:W-:Y:S01]  /*ff00*/  ISETP.NE.AND P4, PT, R64, 0x1, PT ;  /* 0x000000014000780c */ /* 0x000fe20003f85270 */
[----:B------:R-:W-:Y:S01]  /*ff10*/  FFMA.FTZ R57, R56, R115, 1.1641532182693481445e-10 ;  /* 0x2f00000038397423 */ /* 0x000fe20000010073 */
[----:B------:R-:W-:Y:S02]  /*ff20*/  @P0 IMAD.U32 R56, R97, 0x10000, RZ ;  /* 0x0001000061380824 */ /* 0x000fe400078e00ff */
[----:B------:R-:W-:Y:S02]  /*ff30*/  FMUL.FTZ R58, R58, R117 ;  /* 0x000000753a3a7220 */ /* 0x000fe40000410000 */
        /* <DEDUP_REMOVED lines=15> */
.L_x_1175:
        /* <DEDUP_REMOVED lines=13> */
.L_x_1177:
[----:B------:R-:W-:Y:S05]  /*10100*/  BSYNC.RECONVERGENT B3 ;  /* 0x0000000000037941 */ /* 0x000fea0003800200 */
.L_x_1176:
        /* <DEDUP_REMOVED lines=43> */
.L_x_1174:
[----:B------:R-:W-:Y:S05]  /*103c0*/  BSYNC.RECONVERGENT B2 ;  /* 0x0000000000027941 */ /* 0x000fea0003800200 */
.L_x_1173:
[----:B------:R-:W-:Y:S01]  /*103d0*/  I2FP.F32.U32 R56, R57 ;  /* 0x0000003900387245 */ /* 0x000fe20000201000 */
[----:B------:R-:W-:Y:S01]  /*103e0*/  IMAD.U32 R58, R59, 0x10000, RZ ;  /* 0x000100003b3a7824 */ /* 0x000fe200078e00ff */
[----:B------:R-:W-:Y:S01]  /*103f0*/  ISETP.NE.AND P5, PT, R122, 0x1, PT ;  /* 0x000000017a00780c */ /* 0x000fe20003fa5270 */
[----:B------:R-:W-:Y:S01]  /*10400*/  @P0 IMAD.U32 R121, R31, 0x10000, RZ ;  /* 0x000100001f790824 */ /* 0x000fe200078e00ff */
[----:B------:R-:W-:Y:S01]  /*10410*/  BSSY.RECONVERGENT B2, `(.L_x_1178) ;  /* 0x000004d000027945 */ /* 0x000fe20003800200 */
[----:B------:R-:W-:Y:S01]  /*10420*/  FFMA.FTZ R57, R56, R115, 1.1641532182693481445e-10 ;  /* 0x2f00000038397423 */ /* 0x000fe20000010073 */
[----:B------:R-:W-:Y:S01]  /*10430*/  FMUL.FTZ R58, R58, R117 ;  /* 0x000000753a3a7220 */ /* 0x000fe20000410000 */
[----:B------:R-:W-:-:S03]  /*10440*/  MOV R64, 0x2 ;  /* 0x0000000200407802 */ /* 0x000fc60000000f00 */
[----:B------:R-:W-:Y:S01]  /*10450*/  FSETP.GTU.FTZ.AND P4, PT, R57, R116, PT ;  /* 0x000000743900720b */ /* 0x000fe20003f9c000 */
[----:B------:R-:W-:-:S03]  /*10460*/  IMAD.MOV.U32 R57, RZ, RZ, R2 ;  /* 0x000000ffff397224 */ /* 0x000fc600078e0002 */
[----:B------:R-:W-:Y:S02]  /*10470*/  FSEL R98, R58, RZ, !P4 ;  /* 0x000000ff3a627208 */ /* 0x000fe40006000000 */
        /* <DEDUP_REMOVED lines=13> */
.L_x_1180:
        /* <DEDUP_REMOVED lines=13> */
.L_x_1182:
[----:B------:R-:W-:Y:S05]  /*10620*/  BSYNC.RECONVERGENT B3 ;  /* 0x0000000000037941 */ /* 0x000fea0003800200 */
.L_x_1181:
        /* <DEDUP_REMOVED lines=43> */
.L_x_1179:
[----:B------:R-:W-:Y:S05]  /*108e0*/  BSYNC.RECONVERGENT B2 ;  /* 0x0000000000027941 */ /* 0x000fea0003800200 */
.L_x_1178:
[----:B------:R-:W-:Y:S01]  /*108f0*/  I2FP.F32.U32 R56, R57 ;  /* 0x0000003900387245 */ /* 0x000fe20000201000 */
[----:B------:R-:W-:Y:S01]  /*10900*/  IMAD.U32 R58, R121, 0x10000, RZ ;  /* 0x00010000793a7824 */ /* 0x000fe200078e00ff */
[----:B------:R-:W-:-:S03]  /*10910*/  @P0 SHF.L.U32 R57, R102, 0x10, RZ ;  /* 0x0000001066390819 */ /* 0x000fc600000006ff */
[----:B------:R-:W-:Y:S01]  /*10920*/  FFMA.FTZ R115, R56, R115, 1.1641532182693481445e-10 ;  /* 0x2f00000038737423 */ /* 0x000fe20000010073 */
[----:B------:R-:W-:Y:S01]  /*10930*/  FMUL.FTZ R58, R58, R117 ;  /* 0x000000753a3a7220 */ /* 0x000fe20000410000 */
[----:B------:R-:W-:-:S03]  /*10940*/  PRMT R56, R111, 0x5410, R112 ;  /* 0x000054106f387816 */ /* 0x000fc60000000070 */
[----:B------:R-:W-:-:S04]  /*10950*/  FSETP.GTU.FTZ.AND P5, PT, R115, R116, PT ;  /* 0x000000747300720b */ /* 0x000fc80003fbc000 */
[----:B------:R-:W-:Y:S02]  /*10960*/  FSEL R102, R58, RZ, !P5 ;  /* 0x000000ff3a667208 */ /* 0x000fe40006800000 */
[----:B------:R-:W-:Y:S02]  /*10970*/  PLOP3.LUT P5, PT, P5, PT, PT, 0x8, 0x80 ;  /* 0x000000000080781c */ /* 0x000fe40002fae170 */
[----:B------:R-:W-:Y:S01]  /*10980*/  PRMT R58, R119, 0x5410, R120 ;  /* 0x00005410773a7816 */ /* 0x000fe20000000078 */
[----:B------:R-:W-:Y:S01]  /*10990*/  @P0 FADD.FTZ R102, R57, R102 ;  /* 0x0000006639660221 */ /* 0x000fe20000010000 */
[----:B------:R-:W-:-:S04]  /*109a0*/  PRMT R57, R113, 0x5410, R114 ;  /* 0x0000541071397816 */ /* 0x000fc80000000072 */
[----:B------:R-:W-:-:S04]  /*109b0*/  F2FP.BF16.F32.PACK_AB R59, RZ, R102 ;  /* 0x00000066ff3b723e */ /* 0x000fc800000010ff */
[----:B------:R-:W-:-:S07]  /*109c0*/  PRMT R59, R118, 0x5410, R59 ;  /* 0x00005410763b7816 */ /* 0x000fce000000003b */
.L_x_1142:
[----:B------:R-:W-:Y:S01]  /*109d0*/  ISETP.NE.AND P6, PT, R105, RZ, PT ;  /* 0x000000ff6900720c */ /* 0x000fe20003fc5270 */
[----:B------:R-:W0:Y:S01]  /*109e0*/  LDC.64 R112, c[0x0][0x3a8] ;  /* 0x0000ea00ff707b82 */ /* 0x000e220000000a00 */
[----:B------:R-:W-:Y:S02]  /*109f0*/  SEL R105, RZ, 0x10000, !P4 ;  /* 0x00010000ff697807 */ /* 0x000fe40006000000 */
[----:B------:R-:W-:Y:S02]  /*10a00*/  ISETP.NE.AND P4, PT, R110, RZ, PT ;  /* 0x000000ff6e00720c */ /* 0x000fe40003f85270 */
[----:B------:R-:W-:Y:S02]  /*10a10*/  ISETP.NE.AND P0, PT, R107, RZ, PT ;  /* 0x000000ff6b00720c */ /* 0x000fe40003f05270 */
[----:B------:R-:W-:Y:S01]  /*10a20*/  SEL R107, RZ, 0x1000000, !P5 ;  /* 0x01000000ff6b7807 */ /* 0x000fe20006800000 */
[----:B------:R-:W1:Y:S01]  /*10a30*/  LDC.64 R110, c[0x0][0x3b0] ;  /* 0x0000ec00ff6e7b82 */ /* 0x000e620000000a00 */
[----:B------:R-:W-:-:S02]  /*10a40*/  SEL R116, RZ, 0x100, !P3 ;  /* 0x00000100ff747807 */ /* 0x000fc40005800000 */
[----:B------:R-:W-:Y:S02]  /*10a50*/  ISETP.NE.AND P5, PT, R109, RZ, PT ;  /* 0x000000ff6d00720c */ /* 0x000fe40003fa5270 */
[----:B------:R-:W-:Y:S02]  /*10a60*/  LOP3.LUT R116, R116, R107, R105, 0xfe, !PT ;  /* 0x0000006b74747212 */ /* 0x000fe400078efe69 */
[----:B------:R-:W-:Y:S02]  /*10a70*/  SEL R107, RZ, 0x1000000, !P4 ;  /* 0x01000000ff6b7807 */ /* 0x000fe40006000000 */
        /* <DEDUP_REMOVED lines=8> */
[----:B------:R0:W-:Y:S01]  /*10b00*/  STG.E.128 desc[UR8][R112.64], R56 ;  /* 0x0000003870007986 */ /* 0x0001e2000c101d08 */
[----:B-1----:R-:W-:-:S05]  /*10b10*/  IMAD.WIDE.U32 R110, R106, 0x8, R110 ;  /* 0x000000086a6e7825 */ /* 0x002fca00078e006e */
        /* <DEDUP_REMOVED lines=22> */
.L_x_1183:
[----:B------:R-:W-:Y:S01]  /*10c80*/  IMAD.MOV.U32 R105, RZ, RZ, R108 ;  /* 0x000000ffff697224 */ /* 0x000fe200078e006c */
[----:B------:R-:W-:-:S07]  /*10c90*/  IADD3 R106, PT, PT, R106, 0x20, RZ ;  /* 0x000000206a6a7810 */ /* 0x000fce0007ffe0ff */
.L_x_1060:
[----:B------:R-:W-:Y:S05]  /*10ca0*/  BSYNC.RECONVERGENT B1 ;  /* 0x0000000000017941 */ /* 0x000fea0003800200 */
.L_x_1059:
[----:B------:R-:W-:Y:S01]  /*10cb0*/  ISETP.GE.U32.AND P0, PT, R72, 0x60, PT ;  /* 0x000000604800780c */ /* 0x000fe20003f06070 */
[----:B------:R-:W-:-:S12]  /*10cc0*/  BSSY.RECONVERGENT B1, `(.L_x_1184) ;  /* 0x0000802000017945 */ /* 0x000fd80003800200 */
[----:B------:R-:W-:Y:S05]  /*10cd0*/  @!P0 BRA `(.L_x_1185) ;  /* 0x0000008000008947 */ /* 0x000fea0003800000 */
[----:B------:R-:W-:Y:S01]  /*10ce0*/  ISETP.NE.U32.AND P1, PT, RZ, UR12, PT ;  /* 0x0000000cff007c0c */ /* 0x000fe2000bf25070 */
[----:B------:R-:W2:Y:S01]  /*10cf0*/  LDC.64 R88, c[0x0][0x390] ;  /* 0x0000e400ff587b82 */ /* 0x000ea20000000a00 */
[----:B------:R-:W-:Y:S02]  /*10d00*/  ISETP.NE.U32.AND P2, PT, RZ, UR10, PT ;  /* 0x0000000aff007c0c */ /* 0x000fe4000bf45070 */
[----:B------:R-:W-:Y:S02]  /*10d10*/  ISETP.NE.AND.EX P1, PT, RZ, UR13, PT, P1 ;  /* 0x0000000dff007c0c */ /* 0x000fe4000bf25310 */
[----:B------:R-:W-:-:S11]  /*10d20*/  ISETP.NE.AND.EX P2, PT, RZ, UR11, PT, P2 ;  /* 0x0000000bff007c0c */ /* 0x000fd6000bf45320 */
[----:B01----:R-:W0:Y:S08]  /*10d30*/  @P1 LDC.64 R56, c[0x0][0x3a0] ;  /* 0x0000e800ff381b82 */ /* 0x003e300000000a00 */
[----:B------:R-:W1:Y:S01]  /*10d40*/  @P2 LDC.64 R58, c[0x0][0x398] ;  /* 0x0000e600ff3a2b82 */ /* 0x000e620000000a00 */
[----:B0-----:R-:W-:-:S04]  /*10d50*/  @P1 IMAD.WIDE.U32 R108, R106, 0x10, R56 ;  /* 0x000000106a6c1825 */ /* 0x001fc800078e0038 */
[C---:B--2---:R-:W-:Y:S01]  /*10d60*/  IMAD.WIDE.U32 R56, R106.reuse, 0x10, R88 ;  /* 0x000000106a387825 */ /* 0x044fe200078e0058 */
[----:B------:R-:W2:Y:S03]  /*10d70*/  @P1 LDG.E.128 R28, desc[UR8][R108.64] ;  /* 0x000000086c1c1981 */ /* 0x000ea6000c1e1d00 */
[----:B-1----:R-:W-:Y:S02]  /*10d80*/  @P2 IMAD.WIDE.U32 R110, R106, 0x10, R58 ;  /* 0x000000106a6e2825 */ /* 0x002fe400078e003a */
[----:B------:R-:W5:Y:S04]  /*10d90*/  LDG.E.128 R56, desc[UR8][R56.64] ;  /* 0x0000000838387981 */ /* 0x000f68000c1e1d00 */
[----:B------:R0:W5:Y:S01]  /*10da0*/  @P2 LDG.E.128 R24, desc[UR8][R110.64] ;  /* 0x000000086e182981 */ /* 0x000162000c1e1d00 */
[----:B--2---:R-:W-:-:S02]  /*10db0*/  PRMT R103, R31, 0x7632, R103 ;  /* 0x000076321f677816 */ /* 0x004fc40000000067 */
        /* <DEDUP_REMOVED lines=8> */
[----:B------:R-:W-:Y:S01]  /*10e40*/  PRMT R88, R24, 0x7632, R88 ;  /* 0x0000763218587816 */ /* 0x000fe20000000058 */
[----:B------:R-:W-:Y:S01]  /*10e50*/  IMAD.MOV.U32 R73, RZ, RZ, R2 ;  /* 0x000000ffff497224 */ /* 0x000fe200078e0002 */
[----:B------:R-:W-:-:S07]  /*10e60*/  MOV R80, R105 ;  /* 0x0000006900507202 */ /* 0x000fce0000000f00 */
        /* <DEDUP_REMOVED lines=11> */
.L_x_1189:
        /* <DEDUP_REMOVED lines=13> */
.L_x_1191:
[----:B------:R-:W-:Y:S05]  /*10ff0*/  BSYNC.RECONVERGENT B3 ;  /* 0x0000000000037941 */ /* 0x000fea0003800200 */
.L_x_1190:
        /* <DEDUP_REMOVED lines=40> */
[----:B------:R-:W-:Y:S01]  /*11280*/  MOV R80, R74 ;  /* 0x0000004a00507202 */ /* 0x000fe20000000f00 */
[----:B------:R-:W-:Y:S01]  /*11290*/  IMAD.MOV.U32 R74, RZ, RZ, RZ ;  /* 0x000000ffff4a7224 */ /* 0x000fe200078e00ff */
[----:B------:R-:W-:-:S07]  /*112a0*/  LOP3.LUT R66, R64, UR31, R75, 0x96, !PT ;  /* 0x0000001f40427c12 */ /* 0x000fce000f8e964b */
.L_x_1188:
[----:B------:R-:W-:Y:S05]  /*112b0*/  BSYNC.RECONVERGENT B2 ;  /* 0x0000000000027941 */ /* 0x000fea0003800200 */
.L_x_1187:
[----:B------:R-:W0:Y:S01]  /*112c0*/  LDC R118, c[0x0][0x404] ;  /* 0x00010100ff767b82 */ /* 0x000e220000000800 */
[----:B------:R-:W-:Y:S01]  /*112d0*/  I2FP.F32.U32 R73, R73 ;  /* 0x0000004900497245 */ /* 0x000fe20000201000 */
[----:B------:R-:W-:Y:S01]  /*112e0*/  HFMA2 R116, -RZ, RZ, 0.1171875, 0 ;  /* 0x2f800000ff747431 */ /* 0x000fe200000001ff */
[----:B------:R-:W-:Y:S01]  /*112f0*/  ISETP.NE.AND P4, PT, R74, 0x1, PT ;  /* 0x000000014a00780c */ /* 0x000fe20003f85270 */
[C---:B------:R-:W-:Y:S01]  /*11300*/  IMAD.U32 R64, R56.reuse, 0x10000, RZ ;  /* 0x0001000038407824 */ /* 0x040fe200078e00ff */
[----:B------:R-:W-:Y:S01]  /*11310*/  BSSY.RECONVERGENT B2, `(.L_x_1192) ;  /* 0x000004d000027945 */ /* 0x000fe20003800200 */
[----:B------:R-:W-:Y:S01]  /*11320*/  PRMT R56, R56, 0x7632, R56 ;  /* 0x0000763238387816 */ /* 0x000fe20000000038 */
[----:B------:R-:W-:Y:S01]  /*11330*/  FFMA.FTZ R73, R73, R116, 1.1641532182693481445e-10 ;  /* 0x2f00000049497423 */ /* 0x000fe20000010074 */
[----:B------:R-:W1:Y:S01]  /*11340*/  LDC R117, c[0x0][0x408] ;  /* 0x00010200ff757b82 */ /* 0x000e620000000800 */
[----:B------:R-:W-:Y:S01]  /*11350*/  IMAD.MOV.U32 R76, RZ, RZ, 0x2 ;  /* 0x00000002ff4c7424 */ /* 0x000fe200078e00ff */
[----:B------:R-:W-:-:S02]  /*11360*/  MOV R75, R2 ;  /* 0x00000002004b7202 */ /* 0x000fc40000000f00 */
        /* <DEDUP_REMOVED lines=14> */
.L_x_1194:
        /* <DEDUP_REMOVED lines=13> */
.L_x_1196:
[----:B------:R-:W-:Y:S05]  /*11520*/  BSYNC.RECONVERGENT B3 ;  /* 0x0000000000037941 */ /* 0x000fea0003800200 */
.L_x_1195:
        /* <DEDUP_REMOVED lines=43> */
.L_x_1193:
[----:B------:R-:W-:Y:S05]  /*117e0*/  BSYNC.RECONVERGENT B2 ;  /* 0x0000000000027941 */ /* 0x000fea0003800200 */
.L_x_1192:
        /* <DEDUP_REMOVED lines=9> */
[----:B------:R-:W-:-:S05]  /*11880*/  FSEL R64, R64, RZ, !P3 ;  /* 0x000000ff40407208 */ /* 0x000fca0005800000 */
[----:B------:R-:W-:Y:S01]  /*11890*/  FADD.FTZ R73, R73, R64 ;  /* 0x0000004049497221 */ /* 0x000fe20000010000 */
[----:B------:R-:W-:-:S03]  /*118a0*/  IMAD.MOV.U32 R64, RZ, RZ, R2 ;  /* 0x000000ffff407224 */ /* 0x000fc600078e0002 */
[----:B------:R-:W-:Y:S01]  /*118b0*/  @P1 FADD.FTZ R82, R82, R73 ;  /* 0x0000004952521221 */ /* 0x000fe20000010000 */
[----:B------:R-:W-:Y:S02]  /*118c0*/  @!P1 MOV R82, R73 ;  /* 0x0000004900529202 */ /* 0x000fe40000000f00 */
[----:B------:R-:W-:Y:S02]  /*118d0*/  SEL R73, RZ, 0x1, P3 ;  /* 0x00000001ff497807 */ /* 0x000fe40001800000 */
        /* <DEDUP_REMOVED lines=10> */
.L_x_1199:
        /* <DEDUP_REMOVED lines=13> */
.L_x_1201:
[----:B------:R-:W-:Y:S05]  /*11a50*/  BSYNC.RECONVERGENT B3 ;  /* 0x0000000000037941 */ /* 0x000fea0003800200 */
.L_x_1200:
        /* <DEDUP_REMOVED lines=43> */
.L_x_1198:
[----:B------:R-:W-:Y:S05]  /*11d10*/  BSYNC.RECONVERGENT B2 ;  /* 0x0000000000027941 */ /* 0x000fea0003800200 */
.L_x_1197:
        /* <DEDUP_REMOVED lines=21> */
.L_x_1204:
        /* <DEDUP_REMOVED lines=13> */
.L_x_1206:
[----:B------:R-:W-:Y:S05]  /*11f40*/  BSYNC.RECONVERGENT B3 ;  /* 0x0000000000037941 */ /* 0x000fea0003800200 */
.L_x_1205:
        /* <DEDUP_REMOVED lines=43> */
.L_x_1203:
[----:B------:R-:W-:Y:S05]  /*12200*/  BSYNC.RECONVERGENT B2 ;  /* 0x0000000000027941 */ /* 0x000fea0003800200 */
.L_x_1202:
        /* <DEDUP_REMOVED lines=25> */
.L_x_1209:
        /* <DEDUP_REMOVED lines=13> */
.L_x_1211:
[----:B------:R-:W-:Y:S05]  /*12470*/  BSYNC.RECONVERGENT B3 ;  /* 0x0000000000037941 */ /* 0x000fea0003800200 */
.L_x_1210:
        /* <DEDUP_REMOVED lines=42> */
[----:B------:R-:W-:-:S07]  /*12720*/  MOV R80, R76 ;  /* 0x0000004c00507202 */ /* 0x000fce0000000f00 */
.L_x_1208:
[----:B------:R-:W-:Y:S05]  /*12730*/  BSYNC.RECONVERGENT B2 ;  /* 0x0000000000027941 */ /* 0x000fea0003800200 */
.L_x_1207:
[----:B------:R-:W-:Y:S01]  /*12740*/  I2FP.F32.U32 R75, R56 ;  /* 0x00000038004b7245 */ /* 0x000fe20000201000 */
[C---:B------:R-:W-:Y:S01]  /*12750*/  IMAD.U32 R56, R57.reuse, 0x10000, RZ ;  /* 0x0001000039387824 */ /* 0x040fe200078e00ff */
[----:B------:R-:W-:Y:S01]  /*12760*/  BSSY.RECONVERGENT B2, `(.L_x_1212) ;  /* 0x000004d000027945 */ /* 0x000fe20003800200 */
[----:B------:R-:W-:Y:S01]  /*12770*/  HFMA2 R76, -RZ, RZ, 0, 1.1920928955078125e-07 ;  /* 0x00000002ff4c7431 */ /* 0x000fe200000001ff */
[----:B------:R-:W-:Y:S01]  /*12780*/  PRMT R94, R57, 0x7632, R94 ;  /* 0x00007632395e7816 */ /* 0x000fe2000000005e */
[----:B------:R-:W-:Y:S01]  /*12790*/  FFMA.FTZ R75, R75, R116, 1.1641532182693481445e-10 ;  /* 0x2f0000004b4b7423 */ /* 0x000fe20000010074 */
[----:B------:R-:W-:Y:S01]  /*127a0*/  FMUL.FTZ R56, R56, R117 ;  /* 0x0000007538387220 */ /* 0x000fe20000410000 */
[----:B------:R-:W-:-:S03]  /*127b0*/  IMAD.MOV.U32 R57, RZ, RZ, R2 ;  /* 0x000000ffff397224 */ /* 0x000fc600078e0002 */
        /* <DEDUP_REMOVED lines=14> */
.L_x_1214:
        /* <DEDUP_REMOVED lines=13> */
.L_x_1216:
[----:B------:R-:W-:Y:S05]  /*12970*/  BSYNC.RECONVERGENT B3 ;  /* 0x0000000000037941 */ /* 0x000fea0003800200 */
.L_x_1215:
        /* <DEDUP_REMOVED lines=43> */
.L_x_1213:
[----:B------:R-:W-:Y:S05]  /*12c30*/  BSYNC.RECONVERGENT B2 ;  /* 0x0000000000027941 */ /* 0x000fea0003800200 */
.L_x_1212:
        /* <DEDUP_REMOVED lines=26> */
.L_x_1219:
        /* <DEDUP_REMOVED lines=13> */
.L_x_1221:
[----:B------:R-:W-:Y:S05]  /*12eb0*/  BSYNC.RECONVERGENT B3 ;  /* 0x0000000000037941 */ /* 0x000fea0003800200 */
.L_x_1220:
        /* <DEDUP_REMOVED lines=43> */
.L_x_1218:
[----:B------:R-:W-:Y:S05]  /*13170*/  BSYNC.RECONVERGENT B2 ;  /* 0x0000000000027941 */ /* 0x000fea0003800200 */
.L_x_1217:
        /* <DEDUP_REMOVED lines=21> */
.L_x_1224:
        /* <DEDUP_REMOVED lines=13> */
.L_x_1226:
[----:B------:R-:W-:Y:S05]  /*133a0*/  BSYNC.RECONVERGENT B3 ;  /* 0x0000000000037941 */ /* 0x000fea0003800200 */
.L_x_1225:
        /* <DEDUP_REMOVED lines=43> */
.L_x_1223:
[----:B------:R-:W-:Y:S05]  /*13660*/  BSYNC.RECONVERGENT B2 ;  /* 0x0000000000027941 */ /* 0x000fea0003800200 */
.L_x_1222:
        /* <DEDUP_REMOVED lines=26> */
.L_x_1229:
        /* <DEDUP_REMOVED lines=13> */
.L_x_1231:
[----:B------:R-:W-:Y:S05]  /*138e0*/  BSYNC.RECONVERGENT B3 ;  /* 0x0000000000037941 */ /* 0x000fea0003800200 */
.L_x_1230:
        /* <DEDUP_REMOVED lines=43> */
.L_x_1228:
[----:B------:R-:W-:Y:S05]  /*13ba0*/  BSYNC.RECONVERGENT B2 ;  /* 0x0000000000027941 */ /* 0x000fea0003800200 */
.L_x_1227:
[----:B------:R-:W-:Y:S01]  /*13bb0*/  I2FP.F32.U32 R57, R57 ;  /* 0x0000003900397245 */ /* 0x000fe20000201000 */
[----:B------:R-:W-:Y:S01]  /*13bc0*/  BSSY.RECONVERGENT B2, `(.L_x_1232) ;  /* 0x000004e000027945 */ /* 0x000fe20003800200 */
[C---:B------:R-:W-:Y:S01]  /*13bd0*/  SHF.L.U32 R56, R58.reuse, 0x10, RZ ;  /* 0x000000103a387819 */ /* 0x040fe200000006ff */
[----:B------:R-:W-:Y:S01]  /*13be0*/  IMAD.MOV.U32 R78, RZ, RZ, 0x2 ;  /* 0x00000002ff4e7424 */ /* 0x000fe200078e00ff */
[----:B------:R-:W-:Y:S01]  /*13bf0*/  PRMT R58, R58, 0x7632, R58 ;  /* 0x000076323a3a7816 */ /* 0x000fe2000000003a */
        /* <DEDUP_REMOVED lines=17> */
.L_x_1234:
        /* <DEDUP_REMOVED lines=13> */
.L_x_1236:
[----:B------:R-:W-:Y:S05]  /*13de0*/  BSYNC.RECONVERGENT B3 ;  /* 0x0000000000037941 */ /* 0x000fea0003800200 */
.L_x_1235:
        /* <DEDUP_REMOVED lines=43> */
.L_x_1233:
[----:B------:R-:W-:Y:S05]  /*140a0*/  BSYNC.RECONVERGENT B2 ;  /* 0x0000000000027941 */ /* 0x000fea0003800200 */
.L_x_1232:
[----:B------:R-:W-:Y:S01]  /*140b0*/  I2FP.F32.U32 R57, R64 ;  /* 0x0000004000397245 */ /* 0x000fe20000201000 */
[----:B------:R-:W-:Y:S01]  /*140c0*/  @P1 IMAD.U32 R94, R30, 0x10000, RZ ;  /* 0x000100001e5e1824 */ /* 0x000fe200078e00ff */
[----:B------:R-:W-:Y:S01]  /*140d0*/  SHF.L.U32 R56, R26, 0x10, RZ ;  /* 0x000000101a387819 */ /* 0x000fe200000006ff */
[----:B------:R-:W-:Y:S01]  /*140e0*/  BSSY.RECONVERGENT B2, `(.L_x_1237) ;  /* 0x0000050000027945 */ /* 0x000fe20003800200 */
[----:B------:R-:W-:Y:S02]  /*140f0*/  HFMA2 R79, -RZ, RZ, 0, 1.1920928955078125e-07 ;  /* 0x00000002ff4f7431 */ /* 0x000fe400000001ff */
        /* <DEDUP_REMOVED lines=21> */
.L_x_1239:
        /* <DEDUP_REMOVED lines=13> */
.L_x_1241:
[----:B------:R-:W-:Y:S05]  /*14320*/  BSYNC.RECONVERGENT B3 ;  /* 0x0000000000037941 */ /* 0x000fea0003800200 */
.L_x_1240:
        /* <DEDUP_REMOVED lines=43> */
.L_x_1238:
[----:B------:R-:W-:Y:S05]  /*145e0*/  BSYNC.RECONVERGENT B2 ;  /* 0x0000000000027941 */ /* 0x000fea0003800200 */
.L_x_1237:
        /* <DEDUP_REMOVED lines=20> */
.L_x_1244:
        /* <DEDUP_REMOVED lines=13> */
.L_x_1246:
[----:B------:R-:W-:Y:S05]  /*14800*/  BSYNC.RECONVERGENT B3 ;  /* 0x0000000000037941 */ /* 0x000fea0003800200 */
.L_x_1245:
        /* <DEDUP_REMOVED lines=43> */
.L_x_1243:
[----:B------:R-:W-:Y:S05]  /*14ac0*/  BSYNC.RECONVERGENT B2 ;  /* 0x0000000000027941 */ /* 0x000fea0003800200 */
.L_x_1242:
        /* <DEDUP_REMOVED lines=13> */
[----:B------:R-:W-:Y:S01]  /*14ba0*/  @P1 FADD.FTZ R99, R58, R99 ;  /* 0x000000633a631221 */ /* 0x000fe20000010000 */
        /* <DEDUP_REMOVED lines=11> */
.L_x_1249:
        /* <DEDUP_REMOVED lines=13> */
.L_x_1251:
[----:B------:R-:W-:Y:S05]  /*14d30*/  BSYNC.RECONVERGENT B3 ;  /* 0x0000000000037941 */ /* 0x000fea0003800200 */
.L_x_1250:
        /* <DEDUP_REMOVED lines=40> */
[----:B------:R-:W-:Y:S02]  /*14fc0*/  HFMA2 R64, -RZ, RZ, 0, 0 ;  /* 0x00000000ff407431 */ /* 0x000fe400000001ff */
[----:B------:R-:W-:Y:S02]  /*14fd0*/  IMAD.MOV.U32 R57, RZ, RZ, R80 ;  /* 0x000000ffff397224 */ /* 0x000fe400078e0050 */
[----:B------:R-:W-:-:S07]  /*14fe0*/  IMAD.MOV.U32 R80, RZ, RZ, R56 ;  /* 0x000000ffff507224 */ /* 0x000fce00078e0038 */
.L_x_1248:
[----:B------:R-:W-:Y:S05]  /*14ff0*/  BSYNC.RECONVERGENT B2 ;  /* 0x0000000000027941 */ /* 0x000fea0003800200 */
.L_x_1247:
        /* <DEDUP_REMOVED lines=21> */
.L_x_1254:
        /* <DEDUP_REMOVED lines=13> */
.L_x_1256:
[----:B------:R-:W-:Y:S05]  /*15220*/  BSYNC.RECONVERGENT B3 ;  /* 0x0000000000037941 */ /* 0x000fea0003800200 */
.L_x_1255:
        /* <DEDUP_REMOVED lines=43> */
.L_x_1253:
[----:B------:R-:W-:Y:S05]  /*154e0*/  BSYNC.RECONVERGENT B2 ;  /* 0x0000000000027941 */ /* 0x000fea0003800200 */
.L_x_1252:
[----:B------:R-:W-:Y:S01]  /*154f0*/  I2FP.F32.U32 R57, R58 ;  /* 0x0000003a00397245 */ /* 0x000fe20000201000 */
[----:B------:R-:W-:Y:S01]  /*15500*/  IMAD.U32 R56, R27, 0x10000, RZ ;  /* 0x000100001b387824 */ /* 0x000fe200078e00ff */
[----:B------:R-:W-:Y:S01]  /*15510*/  BSSY.RECONVERGENT B2, `(.L_x_1257) ;  /* 0x0000051000027945 */ /* 0x000fe20003800200 */
[----:B------:R-:W-:Y:S02]  /*15520*/  @P1 IMAD.U32 R100, R31, 0x10000, RZ ;  /* 0x000100001f641824 */ /* 0x000fe400078e00ff */
[----:B------:R-:W-:Y:S01]  /*15530*/  FFMA.FTZ R57, R57, R116, 1.1641532182693481445e-10 ;  /* 0x2f00000039397423 */ /* 0x000fe20000010074 */
[----:B------:R-:W-:-:S04]  /*15540*/  FMUL.FTZ R56, R56, R117 ;  /* 0x0000007538387220 */ /* 0x000fc80000410000 */
[----:B------:R-:W-:Y:S01]  /*15550*/  FSETP.GTU.FTZ.AND P5, PT, R57, R118, PT ;  /* 0x000000763900720b */ /* 0x000fe20003fbc000 */
[----:B------:R-:W-:-:S03]  /*15560*/  IMAD.MOV.U32 R57, RZ, RZ, R2 ;  /* 0x000000ffff397224 */ /* 0x000fc600078e0002 */
[----:B------:R-:W-:Y:S02]  /*15570*/  FSEL R58, R56, RZ, !P5 ;  /* 0x000000ff383a7208 */ /* 0x000fe40006800000 */
[----:B------:R-:W-:Y:S02]  /*15580*/  SEL R56, RZ, 0x1, P5 ;  /* 0x00000001ff387807 */ /* 0x000fe40002800000 */
[----:B------:R-:W-:Y:S01]  /*15590*/  ISETP.NE.AND P5, PT, R59, 0x1, PT ;  /* 0x000000013b00780c */ /* 0x000fe20003fa5270 */
[----:B------:R-:W-:Y:S01]  /*155a0*/  FADD.FTZ R79, R79, R58 ;  /* 0x0000003a4f4f7221 */ /* 0x000fe20000010000 */
[----:B------:R-:W-:-:S03]  /*155b0*/  IMAD.MOV.U32 R58, RZ, RZ, 0x2 ;  /* 0x00000002ff3a7424 */ /* 0x000fc600078e00ff */
        /* <DEDUP_REMOVED lines=13> */
.L_x_1259:
        /* <DEDUP_REMOVED lines=13> */
.L_x_1261:
[----:B------:R-:W-:Y:S05]  /*15760*/  BSYNC.RECONVERGENT B3 ;  /* 0x0000000000037941 */ /* 0x000fea0003800200 */
.L_x_1260:
        /* <DEDUP_REMOVED lines=43> */
.L_x_1258:
[----:B------:R-:W-:Y:S05]  /*15a20*/  BSYNC.RECONVERGENT B2 ;  /* 0x0000000000027941 */ /* 0x000fea0003800200 */
.L_x_1257:
        /* <DEDUP_REMOVED lines=20> */
.L_x_1264:
        /* <DEDUP_REMOVED lines=15> */
.L_x_1266:
[----:B------:R-:W-:Y:S05]  /*15c60*/  BSYNC.RECONVERGENT B3 ;  /* 0x0000000000037941 */ /* 0x000fea0003800200 */
.L_x_1265:
        /* <DEDUP_REMOVED lines=36> */
[----:B------:R-:W-:-:S04]  /*15eb0*/  IMAD.WIDE.U32 R64, R64, -0x326172a9, RZ ;  /* 0xcd9e8d5740407825 */ /* 0x000fc800078e00ff */
[----:B------:R-:W-:Y:S01]  /*15ec0*/  IMAD.WIDE.U32 R56, R56, -0x2daee0ad, RZ ;  /* 0xd2511f5338387825 */ /* 0x000fe200078e00ff */
[----:B------:R-:W-:-:S03]  /*15ed0*/  LOP3.LUT R65, R122, UR30, R65, 0x96, !PT ;  /* 0x0000001e7a417c12 */ /* 0x000fc6000f8e9641 */
[----:B------:R-:W-:Y:S01]  /*15ee0*/  IMAD.MOV.U32 R2, RZ, RZ, R64 ;  /* 0x000000ffff027224 */ /* 0x000fe200078e0040 */
[----:B------:R-:W-:Y:S01]  /*15ef0*/  LOP3.LUT R66, R58, UR31, R57, 0x96, !PT ;  /* 0x0000001f3a427c12 */ /* 0x000fe2000f8e9639 */
[----:B------:R-:W-:Y:S02]  /*15f00*/  IMAD.MOV.U32 R80, RZ, RZ, R56 ;  /* 0x000000ffff507224 */ /* 0x000fe400078e0038 */
[----:B------:R-:W-:-:S07]  /*15f10*/  IMAD.MOV.U32 R64, RZ, RZ, RZ ;  /* 0x000000ffff407224 */ /* 0x000fce00078e00ff */
.L_x_1263:
[----:B------:R-:W-:Y:S05]  /*15f20*/  BSYNC.RECONVERGENT B2 ;  /* 0x0000000000027941 */ /* 0x000fea0003800200 */
.L_x_1262:
[----:B------:R-:W-:Y:S02]  /*15f30*/  I2FP.F32.U32 R57, R59 ;  /* 0x0000003b00397245 */ /* 0x000fe40000201000 */
[----:B------:R-:W-:-:S03]  /*15f40*/  PRMT R56, R27, 0x7632, R56 ;  /* 0x000076321b387816 */ /* 0x000fc60000000038 */
[----:B------:R-:W-:Y:S01]  /*15f50*/  FFMA.FTZ R57, R57, R116, 1.1641532182693481445e-10 ;  /* 0x2f00000039397423 */ /* 0x000fe20000010074 */
[----:B------:R-:W-:-:S04]  /*15f60*/  SHF.L.U32 R56, R56, 0x10, RZ ;  /* 0x0000001038387819 */ /* 0x000fc800000006ff */
[----:B------:R-:W-:Y:S01]  /*15f70*/  FSETP.GTU.FTZ.AND P6, PT, R57, R118, PT ;  /* 0x000000763900720b */ /* 0x000fe20003fdc000 */
[----:B------:R-:W-:Y:S01]  /*15f80*/  FMUL.FTZ R56, R56, R117 ;  /* 0x0000007538387220 */ /* 0x000fe20000410000 */
[----:B------:R-:W-:Y:S02]  /*15f90*/  PRMT R57, R115, 0x5410, R105 ;  /* 0x0000541073397816 */ /* 0x000fe40000000069 */
[----:B------:R-:W-:Y:S02]  /*15fa0*/  MOV R105, R80 ;  /* 0x0000005000697202 */ /* 0x000fe40000000f00 */
[----:B------:R-:W-:Y:S01]  /*15fb0*/  FSEL R58, R56, RZ, !P6 ;  /* 0x000000ff383a7208 */ /* 0x000fe20007000000 */
[----:B------:R-:W-:-:S04]  /*15fc0*/  @P1 IMAD.U32 R56, R103, 0x10000, RZ ;  /* 0x0001000067381824 */ /* 0x000fc800078e00ff */
[----:B------:R-:W-:Y:S01]  /*15fd0*/  FADD.FTZ R121, R121, R58 ;  /* 0x0000003a79797221 */ /* 0x000fe20000010000 */
[----:B------:R-:W-:-:S03]  /*15fe0*/  PRMT R58, R119, 0x5410, R120 ;  /* 0x00005410773a7816 */ /* 0x000fc60000000078 */
[----:B------:R-:W-:Y:S01]  /*15ff0*/  @P1 FADD.FTZ R103, R121, R56 ;  /* 0x0000003879671221 */ /* 0x000fe20000010000 */
[----:B------:R-:W-:Y:S01]  /*16000*/  @!P1 IMAD.MOV.U32 R103, RZ, RZ, R121 ;  /* 0x000000ffff679224 */ /* 0x000fe200078e0079 */
[----:B------:R-:W-:-:S04]  /*16010*/  SEL R56, RZ, 0x1, P6 ;  /* 0x00000001ff387807 */ /* 0x000fc80003000000 */
[----:B------:R-:W-:Y:S02]  /*16020*/  F2FP.BF16.F32.PACK_AB R59, RZ, R103 ;  /* 0x00000067ff3b723e */ /* 0x000fe400000010ff */
[----:B------:R-:W-:Y:S02]  /*16030*/  PRMT R80, R56, 0x7610, R80 ;  /* 0x0000761038507816 */ /* 0x000fe40000000050 */
[----:B------:R-:W-:Y:S02]  /*16040*/  PRMT R56, R113, 0x5410, R111 ;  /* 0x0000541071387816 */ /* 0x000fe4000000006f */
[----:B------:R-:W-:Y:S01]  /*16050*/  PRMT R59, R114, 0x5410, R59 ;  /* 0x00005410723b7816 */ /* 0x000fe2000000003b */
[----:B------:R-:W-:Y:S06]  /*16060*/  BRA `(.L_x_1267) ;  /* 0x00000028006c7947 */ /* 0x000fec0003800000 */
.L_x_1186:
        /* <DEDUP_REMOVED lines=16> */
.L_x_1270:
        /* <DEDUP_REMOVED lines=13> */
.L_x_1272:
[----:B------:R-:W-:Y:S05]  /*16240*/  BSYNC.RECONVERGENT B3 ;  /* 0x0000000000037941 */ /* 0x000fea0003800200 */
.L_x_1271:
        /* <DEDUP_REMOVED lines=42> */
.L_x_1269:
[----:B------:R-:W-:Y:S05]  /*164f0*/  BSYNC.RECONVERGENT B2 ;  /* 0x0000000000027941 */ /* 0x000fea0003800200 */
.L_x_1268:
[----:B------:R-:W0:Y:S01]  /*16500*/  LDC R105, c[0x0][0x408] ;  /* 0x00010200ff697b82 */ /* 0x000e220000000800 */
[----:B------:R-:W-:Y:S01]  /*16510*/  I2FP.F32.U32 R64, R82 ;  /* 0x0000005200407245 */ /* 0x000fe20000201000 */
[----:B------:R-:W-:Y:S01]  /*16520*/  IMAD.MOV.U32 R119, RZ, RZ, 0x2f800000 ;  /* 0x2f800000ff777424 */ /* 0x000fe200078e00ff */
[----:B-----5:R-:W-:Y:S01]  /*16530*/  SHF.L.U32 R82, R56, 0x10, RZ ;  /* 0x0000001038527819 */ /* 0x020fe200000006ff */
[----:B------:R-:W-:Y:S01]  /*16540*/  BSSY.RECONVERGENT B2, `(.L_x_1273) ;  /* 0x0000051000027945 */ /* 0x000fe20003800200 */
[----:B------:R-:W-:Y:S01]  /*16550*/  ISETP.NE.AND P4, PT, R88, 0x1, PT ;  /* 0x000000015800780c */ /* 0x000fe20003f85270 */
[----:B------:R-:W-:Y:S01]  /*16560*/  FFMA.FTZ R107, R64, R119, 1.1641532182693481445e-10 ;  /* 0x2f000000406b7423 */ /* 0x000fe20000010077 */
[----:B------:R-:W-:Y:S01]  /*16570*/  PRMT R56, R56, 0x7632, R56 ;  /* 0x0000763238387816 */ /* 0x000fe20000000038 */
[----:B------:R-:W1:Y:S01]  /*16580*/  LDC R118, c[0x0][0x404] ;  /* 0x00010100ff767b82 */ /* 0x000e620000000800 */
[----:B------:R-:W-:Y:S01]  /*16590*/  IMAD.MOV.U32 R94, RZ, RZ, 0x2 ;  /* 0x00000002ff5e7424 */ /* 0x000fe200078e00ff */
[----:B------:R-:W-:Y:S01]  /*165a0*/  MOV R64, R2 ;  /* 0x0000000200407202 */ /* 0x000fe20000000f00 */
[----:B0-----:R-:W-:Y:S01]  /*165b0*/  FMUL.FTZ R82, R82, R105 ;  /* 0x0000006952527220 */ /* 0x001fe20000410000 */
[----:B-1----:R-:W-:Y:S01]  /*165c0*/  FSETP.GTU.FTZ.AND P3, PT, R107, R118, PT ;  /* 0x000000766b00720b */ /* 0x002fe20003f7c000 */
[----:B------:R-:W-:-:S03]  /*165d0*/  @P1 IMAD.U32 R107, R28, 0x10000, RZ ;  /* 0x000100001c6b1824 */ /* 0x000fc600078e00ff */
        /* <DEDUP_REMOVED lines=14> */
.L_x_1275:
        /* <DEDUP_REMOVED lines=13> */
.L_x_1277:
[----:B------:R-:W-:Y:S05]  /*16790*/  BSYNC.RECONVERGENT B3 ;  /* 0x0000000000037941 */ /* 0x000fea0003800200 */
.L_x_1276:
        /* <DEDUP_REMOVED lines=43> */
.L_x_1274:
[----:B------:R-:W-:Y:S05]  /*16a50*/  BSYNC.RECONVERGENT B2 ;  /* 0x0000000000027941 */ /* 0x000fea0003800200 */
.L_x_1273:
[----:B------:R-:W-:Y:S01]  /*16a60*/  I2FP.F32.U32 R64, R64 ;  /* 0x0000004000407245 */ /* 0x000fe20000201000 */
[----:B------:R-:W-:Y:S01]  /*16a70*/  IMAD.U32 R56, R56, 0x10000, RZ ;  /* 0x0001000038387824 */ /* 0x000fe200078e00ff */
[----:B------:R-:W-:Y:S01]  /*16a80*/  ISETP.NE.AND P3, PT, R94, 0x1, PT ;  /* 0x000000015e00780c */ /* 0x000fe20003f65270 */
[----:B------:R-:W-:Y:S01]  /*16a90*/  BSSY.RECONVERGENT B2, `(.L_x_1278) ;  /* 0x000004e000027945 */ /* 0x000fe20003800200 */
[----:B------:R-:W-:Y:S02]  /*16aa0*/  HFMA2 R100, -RZ, RZ, 0, 1.1920928955078125e-07 ;  /* 0x00000002ff647431 */ /* 0x000fe400000001ff */
[----:B------:R-:W-:Y:S01]  /*16ab0*/  FFMA.FTZ R109, R64, R119, 1.1641532182693481445e-10 ;  /* 0x2f000000406d7423 */ /* 0x000fe20000010077 */
[----:B------:R-:W-:Y:S01]  /*16ac0*/  FMUL.FTZ R56, R56, R105 ;  /* 0x0000006938387220 */ /* 0x000fe20000410000 */
[----:B------:R-:W-:-:S03]  /*16ad0*/  @P1 IMAD.U32 R64, R87, 0x10000, RZ ;  /* 0x0001000057401824 */ /* 0x000fc600078e00ff */
        /* <DEDUP_REMOVED lines=16> */
.L_x_1280:
        /* <DEDUP_REMOVED lines=13> */
.L_x_1282:
[----:B------:R-:W-:Y:S05]  /*16cb0*/  BSYNC.RECONVERGENT B3 ;  /* 0x0000000000037941 */ /* 0x000fea0003800200 */
.L_x_1281:
        /* <DEDUP_REMOVED lines=42> */
[----:B------:R-:W-:-:S07]  /*16f60*/  MOV R114, R116 ;  /* 0x0000007400727202 */ /* 0x000fce0000000f00 */
.L_x_1279:
[----:B------:R-:W-:Y:S05]  /*16f70*/  BSYNC.RECONVERGENT B2 ;  /* 0x0000000000027941 */ /* 0x000fea0003800200 */
.L_x_1278:
[----:B------:R-:W-:Y:S01]  /*16f80*/  I2FP.F32.U32 R56, R56 ;  /* 0x0000003800387245 */ /* 0x000fe20000201000 */
[C---:B------:R-:W-:Y:S01]  /*16f90*/  IMAD.U32 R64, R57.reuse, 0x10000, RZ ;  /* 0x0001000039407824 */ /* 0x040fe200078e00ff */
[----:B------:R-:W-:Y:S01]  /*16fa0*/  BSSY.RECONVERGENT B2, `(.L_x_1283) ;  /* 0x0000050000027945 */ /* 0x000fe20003800200 */
[----:B------:R-:W-:Y:S01]  /*16fb0*/  PRMT R94, R57, 0x7632, R94 ;  /* 0x00007632395e7816 */ /* 0x000fe2000000005e */
[----:B------:R-:W-:Y:S02]  /*16fc0*/  IMAD.MOV.U32 R57, RZ, RZ, R2 ;  /* 0x000000ffff397224 */ /* 0x000fe400078e0002 */
[----:B------:R-:W-:Y:S01]  /*16fd0*/  FFMA.FTZ R109, R56, R119, 1.1641532182693481445e-10 ;  /* 0x2f000000386d7423 */ /* 0x000fe20000010077 */
[----:B------:R-:W-:-:S04]  /*16fe0*/  FMUL.FTZ R64, R64, R105 ;  /* 0x0000006940407220 */ /* 0x000fc80000410000 */
[----:B------:R-:W-:Y:S02]  /*16ff0*/  FSETP.GTU.FTZ.AND P3, PT, R109, R118, PT ;  /* 0x000000766d00720b */ /* 0x000fe40003f7c000 */
[----:B------:R-:W-:Y:S02]  /*17000*/  @P1 SHF.L.U32 R109, R29, 0x10, RZ ;  /* 0x000000101d6d1819 */ /* 0x000fe400000006ff */
[----:B------:R-:W-:Y:S01]  /*17010*/  FSEL R88, R64, RZ, !P3 ;  /* 0x000000ff40587208 */ /* 0x000fe20005800000 */
[----:B------:R-:W-:Y:S01]  /*17020*/  IMAD.MOV.U32 R64, RZ, RZ, 0x2 ;  /* 0x00000002ff407424 */ /* 0x000fe200078e00ff */
        /* <DEDUP_REMOVED lines=14> */
.L_x_1285:
        /* <DEDUP_REMOVED lines=13> */
.L_x_1287:
[----:B------:R-:W-:Y:S05]  /*171e0*/  BSYNC.RECONVERGENT B3 ;  /* 0x0000000000037941 */ /* 0x000fea0003800200 */
.L_x_1286:
        /* <DEDUP_REMOVED lines=43> */
.L_x_1284:
[----:B------:R-:W-:Y:S05]  /*174a0*/  BSYNC.RECONVERGENT B2 ;  /* 0x0000000000027941 */ /* 0x000fea0003800200 */
.L_x_1283:
[----:B------:R-:W-:Y:S01]  /*174b0*/  I2FP.F32.U32 R56, R57 ;  /* 0x0000003900387245 */ /* 0x000fe20000201000 */
[----:B------:R-:W-:Y:S01]  /*174c0*/  BSSY.RECONVERGENT B2, `(.L_x_1288) ;  /* 0x0000050000027945 */ /* 0x000fe20003800200 */
[----:B------:R-:W-:Y:S01]  /*174d0*/  SHF.L.U32 R94, R94, 0x10, RZ ;  /* 0x000000105e5e7819 */ /* 0x000fe200000006ff */
[----:B------:R-:W-:Y:S02]  /*174e0*/  IMAD.MOV.U32 R100, RZ, RZ, 0x2 ;  /* 0x00000002ff647424 */ /* 0x000fe400078e00ff */
[----:B------:R-:W-:Y:S01]  /*174f0*/  FFMA.FTZ R57, R56, R119, 1.1641532182693481445e-10 ;  /* 0x2f00000038397423 */ /* 0x000fe20000010077 */
[----:B------:R-:W-:Y:S02]  /*17500*/  @P1 IMAD.U32 R56, R89, 0x10000, RZ ;  /* 0x0001000059381824 */ /* 0x000fe400078e00ff */
[----:B------:R-:W-:Y:S02]  /*17510*/  FMUL.FTZ R94, R94, R105 ;  /* 0x000000695e5e7220 */ /* 0x000fe40000410000 */
[----:B------:R-:W-:-:S02]  /*17520*/  FSETP.GTU.FTZ.AND P3, PT, R57, R118, PT ;  /* 0x000000763900720b */ /* 0x000fc40003f7c000 */
        /* <DEDUP_REMOVED lines=16> */
.L_x_1290:
        /* <DEDUP_REMOVED lines=13> */
.L_x_1292:
[----:B------:R-:W-:Y:S05]  /*17700*/  BSYNC.RECONVERGENT B3 ;  /* 0x0000000000037941 */ /* 0x000fea0003800200 */
.L_x_1291:
        /* <DEDUP_REMOVED lines=43> */
.L_x_1289:
[----:B------:R-:W-:Y:S05]  /*179c0*/  BSYNC.RECONVERGENT B2 ;  /* 0x0000000000027941 */ /* 0x000fea0003800200 */
.L_x_1288:
[----:B------:R-:W-:Y:S01]  /*179d0*/  I2FP.F32.U32 R56, R57 ;  /* 0x0000003900387245 */ /* 0x000fe20000201000 */
[----:B------:R-:W-:Y:S01]  /*179e0*/  IMAD.U32 R64, R58, 0x10000, RZ ;  /* 0x000100003a407824 */ /* 0x000fe200078e00ff */
[----:B------:R-:W-:Y:S01]  /*179f0*/  BSSY.RECONVERGENT B2, `(.L_x_1293) ;  /* 0x0000050000027945 */ /* 0x000fe20003800200 */
[----:B------:R-:W-:Y:S01]  /*17a00*/  @P1 IMAD.U32 R117, R30, 0x10000, RZ ;  /* 0x000100001e751824 */ /* 0x000fe200078e00ff */
[----:B------:R-:W-:Y:S01]  /*17a10*/  PRMT R58, R58, 0x7632, R58 ;  /* 0x000076323a3a7816 */ /* 0x000fe2000000003a */
        /* <DEDUP_REMOVED lines=20> */
.L_x_1295:
        /* <DEDUP_REMOVED lines=13> */
.L_x_1297:
[----:B------:R-:W-:Y:S05]  /*17c30*/  BSYNC.RECONVERGENT B3 ;  /* 0x0000000000037941 */ /* 0x000fea0003800200 */
.L_x_1296:
        /* <DEDUP_REMOVED lines=43> */
.L_x_1294:
[----:B------:R-:W-:Y:S05]  /*17ef0*/  BSYNC.RECONVERGENT B2 ;  /* 0x0000000000027941 */ /* 0x000fea0003800200 */
.L_x_1293:
[----:B------:R-:W-:Y:S01]  /*17f00*/  I2FP.F32.U32 R56, R57 ;  /* 0x0000003900387245 */ /* 0x000fe20000201000 */
[----:B------:R-:W-:Y:S01]  /*17f10*/  IMAD.U32 R58, R58, 0x10000, RZ ;  /* 0x000100003a3a7824 */ /* 0x000fe200078e00ff */
[----:B------:R-:W-:Y:S01]  /*17f20*/  ISETP.NE.AND P4, PT, R64, 0x1, PT ;  /* 0x000000014000780c */ /* 0x000fe20003f85270 */
[----:B------:R-:W-:Y:S02]  /*17f30*/  BSSY.RECONVERGENT B2, `(.L_x_1298) ;  /* 0x000004d000027945 */ /* 0x000fe40003800200 */
[----:B------:R-:W-:Y:S01]  /*17f40*/  FFMA.FTZ R57, R56, R119, 1.1641532182693481445e-10 ;  /* 0x2f00000038397423 */ /* 0x000fe20000010077 */
[----:B------:R-:W-:Y:S01]  /*17f50*/  FMUL.FTZ R58, R58, R105 ;  /* 0x000000693a3a7220 */ /* 0x000fe20000410000 */
[----:B------:R-:W-:-:S03]  /*17f60*/  @P1 SHF.L.U32 R56, R99, 0x10, RZ ;  /* 0x0000001063381819 */ /* 0x000fc600000006ff */
        /* <DEDUP_REMOVED lines=16> */
.L_x_1300:
        /* <DEDUP_REMOVED lines=13> */
.L_x_1302:
[----:B------:R-:W-:Y:S05]  /*18140*/  BSYNC.RECONVERGENT B3 ;  /* 0x0000000000037941 */ /* 0x000fea0003800200 */
.L_x_1301:
        /* <DEDUP_REMOVED lines=43> */
.L_x_1299:
[----:B------:R-:W-:Y:S05]  /*18400*/  BSYNC.RECONVERGENT B2 ;  /* 0x0000000000027941 */ /* 0x000fea0003800200 */
.L_x_1298:
[----:B------:R-:W-:Y:S01]  /*18410*/  I2FP.F32.U32 R56, R57 ;  /* 0x0000003900387245 */ /* 0x000fe20000201000 */
[----:B------:R-:W-:Y:S01]  /*18420*/  @P1 IMAD.U32 R117, R31, 0x10000, RZ ;  /* 0x000100001f751824 */ /* 0x000fe200078e00ff */
[C---:B------:R-:W-:Y:S01]  /*18430*/  SHF.L.U32 R64, R59.reuse, 0x10, RZ ;  /* 0x000000103b407819 */ /* 0x040fe200000006ff */
[----:B------:R-:W-:Y:S01]  /*18440*/  BSSY.RECONVERGENT B2, `(.L_x_1303) ;  /* 0x000004e000027945 */ /* 0x000fe20003800200 */
[----:B------:R-:W-:Y:S01]  /*18450*/  ISETP.NE.AND P5, PT, R58, 0x1, PT ;  /* 0x000000013a00780c */ /* 0x000fe20003fa5270 */
[----:B------:R-:W-:Y:S01]  /*18460*/  FFMA.FTZ R57, R56, R119, 1.1641532182693481445e-10 ;  /* 0x2f00000038397423 */ /* 0x000fe20000010077 */
[----:B------:R-:W-:Y:S01]  /*18470*/  PRMT R122, R59, 0x7632, R122 ;  /* 0x000076323b7a7816 */ /* 0x000fe2000000007a */
[----:B------:R-:W-:-:S03]  /*18480*/  FMUL.FTZ R64, R64, R105 ;  /* 0x0000006940407220 */ /* 0x000fc60000410000 */
[----:B------:R-:W-:Y:S02]  /*18490*/  FSETP.GTU.FTZ.AND P4, PT, R57, R118, PT ;  /* 0x000000763900720b */ /* 0x000fe40003f9c000 */
[----:B------:R-:W-:Y:S02]  /*184a0*/  MOV R57, R2 ;  /* 0x0000000200397202 */ /* 0x000fe40000000f00 */
        /* <DEDUP_REMOVED lines=14> */
.L_x_1305:
        /* <DEDUP_REMOVED lines=13> */
.L_x_1307:
[----:B------:R-:W-:Y:S05]  /*18660*/  BSYNC.RECONVERGENT B3 ;  /* 0x0000000000037941 */ /* 0x000fea0003800200 */
.L_x_1306:
        /* <DEDUP_REMOVED lines=43> */
.L_x_1304:
[----:B------:R-:W-:Y:S05]  /*18920*/  BSYNC.RECONVERGENT B2 ;  /* 0x0000000000027941 */ /* 0x000fea0003800200 */
.L_x_1303:
[----:B------:R-:W-:Y:S01]  /*18930*/  I2FP.F32.U32 R56, R57 ;  /* 0x0000003900387245 */ /* 0x000fe20000201000 */
[----:B------:R-:W-:Y:S01]  /*18940*/  IMAD.U32 R122, R122, 0x10000, RZ ;  /* 0x000100007a7a7824 */ /* 0x000fe200078e00ff */
[----:B------:R-:W-:Y:S02]  /*18950*/  PRMT R58, R120, 0x5410, R121 ;  /* 0x00005410783a7816 */ /* 0x000fe40000000079 */
[----:B------:R-:W-:Y:S01]  /*18960*/  PRMT R57, R116, 0x5410, R115 ;  /* 0x0000541074397816 */ /* 0x000fe20000000073 */
[----:B------:R-:W-:Y:S01]  /*18970*/  FFMA.FTZ R119, R56, R119, 1.1641532182693481445e-10 ;  /* 0x2f00000038777423 */ /* 0x000fe20000010077 */
[----:B------:R-:W-:Y:S01]  /*18980*/  FMUL.FTZ R122, R122, R105 ;  /* 0x000000697a7a7220 */ /* 0x000fe20000410000 */
[----:B------:R-:W-:Y:S01]  /*18990*/  @P1 IMAD.U32 R56, R103, 0x10000, RZ ;  /* 0x0001000067381824 */ /* 0x000fe200078e00ff */
[----:B------:R-:W-:Y:S02]  /*189a0*/  MOV R105, R114 ;  /* 0x0000007200697202 */ /* 0x000fe40000000f00 */
[----:B------:R-:W-:-:S04]  /*189b0*/  FSETP.GTU.FTZ.AND P5, PT, R119, R118, PT ;  /* 0x000000767700720b */ /* 0x000fc80003fbc000 */
[----:B------:R-:W-:Y:S02]  /*189c0*/  FSEL R103, R122, RZ, !P5 ;  /* 0x000000ff7a677208 */ /* 0x000fe40006800000 */
[----:B------:R-:W-:-:S03]  /*189d0*/  PLOP3.LUT P5, PT, P5, PT, PT, 0x8, 0x80 ;  /* 0x000000000080781c */ /* 0x000fc60002fae170 */
[----:B------:R-:W-:Y:S01]  /*189e0*/  @P1 FADD.FTZ R103, R56, R103 ;  /* 0x0000006738671221 */ /* 0x000fe20000010000 */
[----:B------:R-:W-:-:S04]  /*189f0*/  PRMT R56, R111, 0x5410, R113 ;  /* 0x000054106f387816 */ /* 0x000fc80000000071 */
[----:B------:R-:W-:-:S04]  /*18a00*/  F2FP.BF16.F32.PACK_AB R59, RZ, R103 ;  /* 0x00000067ff3b723e */ /* 0x000fc800000010ff */
[----:B------:R-:W-:-:S07]  /*18a10*/  PRMT R59, R117, 0x5410, R59 ;  /* 0x00005410753b7816 */ /* 0x000fce000000003b */
.L_x_1267:
[----:B------:R-:W-:Y:S02]  /*18a20*/  ISETP.NE.AND P6, PT, R112, RZ, PT ;  /* 0x000000ff7000720c */ /* 0x000fe40003fc5270 */
[----:B------:R-:W-:Y:S02]  /*18a30*/  ISETP.NE.AND P1, PT, R107, RZ, PT ;  /* 0x000000ff6b00720c */ /* 0x000fe40003f25270 */
[----:B------:R-:W-:Y:S02]  /*18a40*/  SEL R114, RZ, 0x100, !P3 ;  /* 0x00000100ff727807 */ /* 0x000fe40005800000 */
[----:B------:R-:W-:Y:S02]  /*18a50*/  SEL R112, RZ, 0x1000000, !P5 ;  /* 0x01000000ff707807 */ /* 0x000fe40006800000 */
[----:B------:R-:W-:Y:S02]  /*18a60*/  SEL R107, RZ, 0x10000, !P4 ;  /* 0x00010000ff6b7807 */ /* 0x000fe40006000000 */
[----:B------:R-:W-:-:S02]  /*18a70*/  ISETP.NE.AND P3, PT, R110, RZ, PT ;  /* 0x000000ff6e00720c */ /* 0x000fc40003f65270 */
[----:B------:R-:W-:Y:S01]  /*18a80*/  ISETP.NE.AND P5, PT, R108, RZ, PT ;  /* 0x000000ff6c00720c */ /* 0x000fe20003fa5270 */
[----:B------:R-:W0:Y:S01]  /*18a90*/  LDC.64 R110, c[0x0][0x3a8] ;  /* 0x0000ea00ff6e7b82 */ /* 0x000e220000000a00 */
[----:B------:R-:W-:Y:S02]  /*18aa0*/  ISETP.NE.AND P4, PT, R109, RZ, PT ;  /* 0x000000ff6d00720c */ /* 0x000fe40003f85270 */
[----:B------:R-:W-:Y:S02]  /*18ab0*/  LOP3.LUT R114, R114, R112, R107, 0xfe, !PT ;  /* 0x0000007072727212 */ /* 0x000fe400078efe6b */
[----:B------:R-:W-:Y:S02]  /*18ac0*/  SEL R113, RZ, 0x1000000, !P3 ;  /* 0x01000000ff717807 */ /* 0x000fe40005800000 */
[----:B------:R-:W-:Y:S01]  /*18ad0*/  SEL R112, RZ, 0x10000, !P4 ;  /* 0x00010000ff707807 */ /* 0x000fe20006000000 */
[----:B------:R-:W1:Y:S01]  /*18ae0*/  LDC.64 R108, c[0x0][0x3b0] ;  /* 0x0000ec00ff6c7b82 */ /* 0x000e620000000a00 */
[----:B------:R-:W-:-:S04]  /*18af0*/  SEL R107, RZ, 0x100, !P5 ;  /* 0x00000100ff6b7807 */ /* 0x000fc80006800000 */
[----:B------:R-:W-:Y:S02]  /*18b00*/  LOP3.LUT R107, R107, R113, R112, 0xfe, !PT ;  /* 0x000000716b6b7212 */ /* 0x000fe400078efe70 */
[----:B------:R-:W-:Y:S02]  /*18b10*/  SEL R113, RZ, 0x1, !P6 ;  /* 0x00000001ff717807 */ /* 0x000fe40007000000 */
[----:B------:R-:W-:Y:S02]  /*18b20*/  SEL R112, RZ, 0x1, !P1 ;  /* 0x00000001ff707807 */ /* 0x000fe40004800000 */
[----:B------:R-:W-:Y:S02]  /*18b30*/  LOP3.LUT R113, R114, R113, RZ, 0xfc, !PT ;  /* 0x0000007172717212 */ /* 0x000fe400078efcff */
[----:B------:R-:W-:Y:S01]  /*18b40*/  LOP3.LUT R112, R107, R112, RZ, 0xfc, !PT ;  /* 0x000000706b707212 */ /* 0x000fe200078efcff */
[----:B0-----:R-:W-:-:S05]  /*18b50*/  IMAD.WIDE.U32 R110, R106, 0x10, R110 ;  /* 0x000000106a6e7825 */ /* 0x001fca00078e006e */
[----:B------:R2:W-:Y:S01]  /*18b60*/  STG.E.128 desc[UR8][R110.64], R56 ;  /* 0x000000386e007986 */ /* 0x0005e2000c101d08 */
[----:B-1----:R-:W-:-:S05]  /*18b70*/  IMAD.WIDE.U32 R108, R106, 0x8, R108 ;  /* 0x000000086a6c7825 */ /* 0x002fca00078e006c */
        /* <DEDUP_REMOVED lines=22> */
.L_x_1185:
[----:B------:R-:W-:Y:S05]  /*18ce0*/  BSYNC.RECONVERGENT B1 ;  /* 0x0000000000017941 */ /* 0x000fea0003800200 */
.L_x_1184:
[----:B0123--:R-:W-:Y:S01]  /*18cf0*/  FADD.FTZ R57, RZ, R0 ;  /* 0x00000000ff397221 */ /* 0x00ffe20000010000 */
        /* <DEDUP_REMOVED lines=100> */
.L_x_1327:
        /* <DEDUP_REMOVED lines=11> */
[----:B0-----:R-:W0:Y:S01]  /*193f0*/  MUFU.RSQ R108, R106 ;  /* 0x0000006a006c7308 */ /* 0x001e220000001400 */
[----:B--2---:R-:W-:-:S05]  /*19400*/  @!P2 IMAD.WIDE R58, R69, 0x4, R58 ;  /* 0x00000004453aa825 */ /* 0x004fca00078e023a */
[----:B------:R2:W-:Y:S01]  /*19410*/  @!P2 STG.E desc[UR8][R58.64], R107 ;  /* 0x0000006b3a00a986 */ /* 0x0005e2000c101908 */
[----:B-1----:R-:W-:-:S05]  /*19420*/  @!P2 IMAD.WIDE R56, R69, 0x4, R56 ;  /* 0x000000044538a825 */ /* 0x002fca00078e0238 */
[----:B0-----:R2:W-:Y:S01]  /*19430*/  @!P2 STG.E desc[UR8][R56.64], R108 ;  /* 0x0000006c3800a986 */ /* 0x0015e2000c101908 */
[----:B------:R-:W-:Y:S05]  /*19440*/  @!P1 BRA `(.L_x_1310) ;  /* 0x0000000000c09947 */ /* 0x000fea0003800000 */
[--C-:B--2---:R-:W-:Y:S01]  /*19450*/  FADD.FTZ R57, R0, -R109.reuse ;  /* 0x8000006d00397221 */ /* 0x104fe20000010000 */
[----:B------:R-:W-:Y:S01]  /*19460*/  SHF.L.U32 R107, R48, 0x10, RZ ;  /* 0x00000010306b7819 */ /* 0x000fe200000006ff */
[----:B------:R-:W-:Y:S02]  /*19470*/  IMAD.U32 R59, R52, 0x10000, RZ ;  /* 0x00010000343b7824 */ /* 0x000fe400078e00ff */
[----:B------:R-:W-:Y:S01]  /*19480*/  FADD.FTZ R111, R83, -R109 ;  /* 0x8000006d536f7221 */ /* 0x000fe20000010000 */
[----:B------:R-:W-:Y:S01]  /*19490*/  FMUL.FTZ R56, R108, R57 ;  /* 0x000000396c387220 */ /* 0x000fe20000410000 */
[----:B------:R-:W-:Y:S01]  /*194a0*/  IMAD.U32 R58, R53, 0x10000, RZ ;  /* 0x00010000353a7824 */ /* 0x000fe200078e00ff */
[----:B------:R-:W-:Y:S01]  /*194b0*/  SHF.L.U32 R110, R6, 0x10, RZ ;  /* 0x00000010066e7819 */ /* 0x000fe200000006ff */
[----:B------:R-:W-:Y:S02]  /*194c0*/  IMAD.U32 R106, R49, 0x10000, RZ ;  /* 0x00010000316a7824 */ /* 0x000fe400078e00ff */
[----:B------:R-:W-:Y:S01]  /*194d0*/  FMUL.FTZ R57, R108, R111 ;  /* 0x0000006f6c397220 */ /* 0x000fe20000410000 */
[----:B------:R-:W-:Y:S01]  /*194e0*/  FFMA.FTZ R56, R56, R59, R107 ;  /* 0x0000003b38387223 */ /* 0x000fe2000001006b */
[--C-:B------:R-:W-:Y:S01]  /*194f0*/  FADD.FTZ R59, R93, -R109.reuse ;  /* 0x8000006d5d3b7221 */ /* 0x100fe20000010000 */
[----:B------:R-:W-:Y:S01]  /*19500*/  FADD.FTZ R107, R92, -R109 ;  /* 0x8000006d5c6b7221 */ /* 0x000fe20000010000 */
[----:B------:R-:W-:Y:S01]  /*19510*/  FFMA.FTZ R57, R57, R58, R106 ;  /* 0x0000003a39397223 */ /* 0x000fe2000001006a */
[----:B------:R-:W-:Y:S01]  /*19520*/  IMAD.U32 R58, R7, 0x10000, RZ ;  /* 0x00010000073a7824 */ /* 0x000fe200078e00ff */
[----:B------:R-:W-:Y:S01]  /*19530*/  SHF.L.U32 R112, R50, 0x10, RZ ;  /* 0x0000001032707819 */ /* 0x000fe200000006ff */
[----:B------:R-:W-:-:S02]  /*19540*/  IMAD.U32 R106, R54, 0x10000, RZ ;  /* 0x00010000366a7824 */ /* 0x000fc400078e00ff */
[C---:B------:R-:W-:Y:S01]  /*19550*/  FMUL.FTZ R59, R108.reuse, R59 ;  /* 0x0000003b6c3b7220 */ /* 0x040fe20000410000 */
[----:B------:R-:W-:Y:S01]  /*19560*/  FMUL.FTZ R107, R108, R107 ;  /* 0x0000006b6c6b7220 */ /* 0x000fe20000410000 */
[--C-:B------:R-:W-:Y:S01]  /*19570*/  FADD.FTZ R111, R95, -R109.reuse ;  /* 0x8000006d5f6f7221 */ /* 0x100fe20000010000 */
[----:B------:R-:W-:Y:S02]  /*19580*/  IMAD.U32 R114, R8, 0x10000, RZ ;  /* 0x0001000008727824 */ /* 0x000fe400078e00ff */
[----:B------:R-:W-:Y:S01]  /*19590*/  FFMA.FTZ R110, R59, R110, R58 ;  /* 0x0000006e3b6e7223 */ /* 0x000fe2000001003a */
[----:B------:R-:W-:Y:S02]  /*195a0*/  IMAD.U32 R116, R9, 0x10000, RZ ;  /* 0x0001000009747824 */ /* 0x000fe400078e00ff */
[----:B------:R-:W-:Y:S01]  /*195b0*/  FMUL.FTZ R111, R108, R111 ;  /* 0x0000006f6c6f7220 */ /* 0x000fe20000410000 */
[----:B------:R-:W-:Y:S01]  /*195c0*/  FFMA.FTZ R58, R107, R106, R112 ;  /* 0x0000006a6b3a7223 */ /* 0x000fe20000010070 */
[----:B------:R-:W-:Y:S01]  /*195d0*/  FADD.FTZ R59, R96, -R109 ;  /* 0x8000006d603b7221 */ /* 0x000fe20000010000 */
[----:B------:R-:W0:Y:S01]  /*195e0*/  LDC.64 R106, c[0x0][0x428] ;  /* 0x00010a00ff6a7b82 */ /* 0x000e220000000a00 */
[----:B------:R-:W-:Y:S01]  /*195f0*/  FFMA.FTZ R111, R111, R114, R116 ;  /* 0x000000726f6f7223 */ /* 0x000fe20000010074 */
[----:B------:R-:W-:Y:S01]  /*19600*/  SHF.L.U32 R112, R55, 0x10, RZ ;  /* 0x0000001037707819 */ /* 0x000fe200000006ff */
[----:B------:R-:W-:-:S02]  /*19610*/  IMAD.U32 R114, R51, 0x10000, RZ ;  /* 0x0001000033727824 */ /* 0x000fc400078e00ff */
[----:B------:R-:W-:Y:S01]  /*19620*/  FMUL.FTZ R59, R108, R59 ;  /* 0x0000003b6c3b7220 */ /* 0x000fe20000410000 */
[--C-:B------:R-:W-:Y:S01]  /*19630*/  FADD.FTZ R113, R101, -R109.reuse ;  /* 0x8000006d65717221 */ /* 0x100fe20000010000 */
[----:B------:R-:W-:Y:S02]  /*19640*/  F2FP.BF16.F32.PACK_AB R58, R111, R58 ;  /* 0x0000003a6f3a723e */ /* 0x000fe400000010ff */
[----:B------:R-:W-:Y:S01]  /*19650*/  FFMA.FTZ R115, R59, R112, R114 ;  /* 0x000000703b737223 */ /* 0x000fe20000010072 */
[----:B------:R-:W-:Y:S01]  /*19660*/  SHF.L.U32 R114, R11, 0x10, RZ ;  /* 0x000000100b727819 */ /* 0x000fe200000006ff */
[----:B------:R-:W-:Y:S02]  /*19670*/  IMAD.U32 R112, R10, 0x10000, RZ ;  /* 0x000100000a707824 */ /* 0x000fe400078e00ff */
[----:B------:R-:W-:Y:S01]  /*19680*/  FMUL.FTZ R113, R108, R113 ;  /* 0x000000716c717220 */ /* 0x000fe20000410000 */
[----:B------:R-:W-:Y:S01]  /*19690*/  FADD.FTZ R59, R84, -R109 ;  /* 0x8000006d543b7221 */ /* 0x000fe20000010000 */
[----:B------:R-:W-:-:S02]  /*196a0*/  F2FP.BF16.F32.PACK_AB R57, R110, R57 ;  /* 0x000000396e39723e */ /* 0x000fc400000010ff */
[----:B------:R-:W-:Y:S01]  /*196b0*/  FFMA.FTZ R116, R113, R112, R114 ;  /* 0x0000007071747223 */ /* 0x000fe20000010072 */
[----:B------:R-:W-:Y:S01]  /*196c0*/  FMUL.FTZ R59, R108, R59 ;  /* 0x0000003b6c3b7220 */ /* 0x000fe20000410000 */
[----:B------:R-:W-:Y:S02]  /*196d0*/  IMAD.U32 R112, R4, 0x10000, RZ ;  /* 0x0001000004707824 */ /* 0x000fe400078e00ff */
[----:B------:R-:W-:-:S04]  /*196e0*/  IMAD.U32 R114, R5, 0x10000, RZ ;  /* 0x0001000005727824 */ /* 0x000fc800078e00ff */
[----:B------:R-:W-:Y:S01]  /*196f0*/  FFMA.FTZ R113, R59, R112, R114 ;  /* 0x000000703b717223 */ /* 0x000fe20000010072 */
[----:B------:R-:W-:Y:S01]  /*19700*/  F2FP.BF16.F32.PACK_AB R59, R116, R115 ;  /* 0x00000073743b723e */ /* 0x000fe200000010ff */
[C---:B0-----:R-:W-:Y:S01]  /*19710*/  IMAD.WIDE.U32 R106, R104.reuse, 0x10, R106 ;  /* 0x00000010686a7825 */ /* 0x041fe200078e006a */
[----:B------:R-:W-:Y:S02]  /*19720*/  IADD3 R104, PT, PT, R104, 0x20, RZ ;  /* 0x0000002068687810 */ /* 0x000fe40007ffe0ff */
[----:B------:R-:W-:-:S05]  /*19730*/  F2FP.BF16.F32.PACK_AB R56, R113, R56 ;  /* 0x000000387138723e */ /* 0x000fca00000010ff */
[----:B------:R0:W-:Y:S02]  /*19740*/  STG.E.128 desc[UR8][R106.64], R56 ;  /* 0x000000386a007986 */ /* 0x0001e4000c101d08 */
.L_x_1310:
[----:B------:R-:W-:Y:S05]  /*19750*/  BSYNC.RECONVERGENT B1 ;  /* 0x0000000000017941 */ /* 0x000fea0003800200 */
.L_x_1309:
[----:B------:R-:W-:Y:S01]  /*19760*/  ISETP.GE.U32.AND P2, PT, R72, 0x40, PT ;  /* 0x000000404800780c */ /* 0x000fe20003f46070 */
[----:B------:R-:W-:-:S12]  /*19770*/  BSSY.RECONVERGENT B1, `(.L_x_1311) ;  /* 0x0000032000017945 */ /* 0x000fd80003800200 */
[----:B------:R-:W-:Y:S05]  /*19780*/  @!P2 BRA `(.L_x_1312) ;  /* 0x0000000000c0a947 */ /* 0x000fea0003800000 */
[--C-:B0-2---:R-:W-:Y:S01]  /*19790*/  FADD.FTZ R57, R81, -R109.reuse ;  /* 0x8000006d51397221 */ /* 0x105fe20000010000 */
[----:B------:R-:W-:Y:S01]  /*197a0*/  FADD.FTZ R111, R86, -R109 ;  /* 0x8000006d566f7221 */ /* 0x000fe20000010000 */
[----:B------:R-:W-:Y:S01]  /*197b0*/  IMAD.U32 R59, R44, 0x10000, RZ ;  /* 0x000100002c3b7824 */ /* 0x000fe200078e00ff */
[----:B------:R-:W-:Y:S01]  /*197c0*/  SHF.L.U32 R58, R45, 0x10, RZ ;  /* 0x000000102d3a7819 */ /* 0x000fe200000006ff */
[----:B------:R-:W-:Y:S02]  /*197d0*/  IMAD.U32 R107, R40, 0x10000, RZ ;  /* 0x00010000286b7824 */ /* 0x000fe400078e00ff */
[C---:B------:R-:W-:Y:S01]  /*197e0*/  FMUL.FTZ R56, R108.reuse, R57 ;  /* 0x000000396c387220 */ /* 0x040fe20000410000 */
[----:B------:R-:W-:Y:S02]  /*197f0*/  IMAD.U32 R106, R41, 0x10000, RZ ;  /* 0x00010000296a7824 */ /* 0x000fe400078e00ff */
[----:B------:R-:W-:Y:S01]  /*19800*/  FMUL.FTZ R57, R108, R111 ;  /* 0x0000006f6c397220 */ /* 0x000fe20000410000 */
[----:B------:R-:W-:-:S02]  /*19810*/  IMAD.U32 R110, R14, 0x10000, RZ ;  /* 0x000100000e6e7824 */ /* 0x000fc400078e00ff */
[----:B------:R-:W-:Y:S01]  /*19820*/  FFMA.FTZ R56, R56, R59, R107 ;  /* 0x0000003b38387223 */ /* 0x000fe2000001006b */
[--C-:B------:R-:W-:Y:S01]  /*19830*/  FADD.FTZ R59, R91, -R109.reuse ;  /* 0x8000006d5b3b7221 */ /* 0x100fe20000010000 */
[--C-:B------:R-:W-:Y:S01]  /*19840*/  FADD.FTZ R107, R90, -R109.reuse ;  /* 0x8000006d5a6b7221 */ /* 0x100fe20000010000 */
[----:B------:R-:W-:Y:S01]  /*19850*/  FFMA.FTZ R57, R57, R58, R106 ;  /* 0x0000003a39397223 */ /* 0x000fe2000001006a */
[----:B------:R-:W-:Y:S01]  /*19860*/  SHF.L.U32 R58, R15, 0x10, RZ ;  /* 0x000000100f3a7819 */ /* 0x000fe200000006ff */
[----:B------:R-:W-:Y:S02]  /*19870*/  IMAD.U32 R106, R46, 0x10000, RZ ;  /* 0x000100002e6a7824 */ /* 0x000fe400078e00ff */
[----:B------:R-:W-:Y:S01]  /*19880*/  FADD.FTZ R111, R97, -R109 ;  /* 0x8000006d616f7221 */ /* 0x000fe20000010000 */
[C---:B------:R-:W-:Y:S01]  /*19890*/  FMUL.FTZ R59, R108.reuse, R59 ;  /* 0x0000003b6c3b7220 */ /* 0x040fe20000410000 */
[----:B------:R-:W-:Y:S01]  /*198a0*/  FMUL.FTZ R107, R108, R107 ;  /* 0x0000006b6c6b7220 */ /* 0x000fe20000410000 */
[----:B------:R-:W-:Y:S01]  /*198b0*/  IMAD.U32 R112, R42, 0x10000, RZ ;  /* 0x000100002a707824 */ /* 0x000fe200078e00ff */
[----:B------:R-:W-:Y:S01]  /*198c0*/  SHF.L.U32 R114, R16, 0x10, RZ ;  /* 0x0000001010727819 */ /* 0x000fe200000006ff */
[----:B------:R-:W-:-:S02]  /*198d0*/  IMAD.U32 R116, R17, 0x10000, RZ ;  /* 0x0001000011747824 */ /* 0x000fc400078e00ff */
[----:B------:R-:W-:Y:S01]  /*198e0*/  FMUL.FTZ R111, R108, R111 ;  /* 0x0000006f6c6f7220 */ /* 0x000fe20000410000 */
[----:B------:R-:W-:Y:S01]  /*198f0*/  FFMA.FTZ R110, R59, R110, R58 ;  /* 0x0000006e3b6e7223 */ /* 0x000fe2000001003a */
[----:B------:R-:W-:Y:S01]  /*19900*/  FFMA.FTZ R58, R107, R106, R112 ;  /* 0x0000006a6b3a7223 */ /* 0x000fe20000010070 */
[--C-:B------:R-:W-:Y:S01]  /*19910*/  FADD.FTZ R59, R98, -R109.reuse ;  /* 0x8000006d623b7221 */ /* 0x100fe20000010000 */
[----:B------:R-:W0:Y:S01]  /*19920*/  LDC.64 R106, c[0x0][0x428] ;  /* 0x00010a00ff6a7b82 */ /* 0x000e220000000a00 */
[----:B------:R-:W-:Y:S01]  /*19930*/  FFMA.FTZ R111, R111, R114, R116 ;  /* 0x000000726f6f7223 */ /* 0x000fe20000010074 */
[----:B------:R-:W-:Y:S01]  /*19940*/  SHF.L.U32 R114, R43, 0x10, RZ ;  /* 0x000000102b727819 */ /* 0x000fe200000006ff */
[----:B------:R-:W-:Y:S02]  /*19950*/  IMAD.U32 R112, R47, 0x10000, RZ ;  /* 0x000100002f707824 */ /* 0x000fe400078e00ff */
[----:B------:R-:W-:Y:S01]  /*19960*/  FMUL.FTZ R59, R108, R59 ;  /* 0x0000003b6c3b7220 */ /* 0x000fe20000410000 */
[----:B------:R-:W-:Y:S01]  /*19970*/  FADD.FTZ R113, R102, -R109 ;  /* 0x8000006d66717221 */ /* 0x000fe20000010000 */
[----:B------:R-:W-:-:S02]  /*19980*/  F2FP.BF16.F32.PACK_AB R58, R111, R58 ;  /* 0x0000003a6f3a723e */ /* 0x000fc400000010ff */
[----:B------:R-:W-:Y:S01]  /*19990*/  FFMA.FTZ R115, R59, R112, R114 ;  /* 0x000000703b737223 */ /* 0x000fe20000010072 */
[----:B------:R-:W-:Y:S02]  /*199a0*/  IMAD.U32 R112, R18, 0x10000, RZ ;  /* 0x0001000012707824 */ /* 0x000fe400078e00ff */
[----:B------:R-:W-:Y:S01]  /*199b0*/  FMUL.FTZ R113, R108, R113 ;  /* 0x000000716c717220 */ /* 0x000fe20000410000 */
[----:B------:R-:W-:Y:S02]  /*199c0*/  IMAD.U32 R114, R19, 0x10000, RZ ;  /* 0x0001000013727824 */ /* 0x000fe400078e00ff */
[----:B------:R-:W-:Y:S01]  /*199d0*/  FADD.FTZ R59, R85, -R109 ;  /* 0x8000006d553b7221 */ /* 0x000fe20000010000 */
[----:B------:R-:W-:Y:S01]  /*199e0*/  F2FP.BF16.F32.PACK_AB R57, R110, R57 ;  /* 0x000000396e39723e */ /* 0x000fe200000010ff */
[----:B------:R-:W-:Y:S01]  /*199f0*/  FFMA.FTZ R116, R113, R112, R114 ;  /* 0x0000007071747223 */ /* 0x000fe20000010072 */
[----:B------:R-:W-:Y:S01]  /*19a00*/  SHF.L.U32 R112, R12, 0x10, RZ ;  /* 0x000000100c707819 */ /* 0x000fe200000006ff */
[----:B------:R-:W-:Y:S01]  /*19a10*/  FMUL.FTZ R59, R108, R59 ;  /* 0x0000003b6c3b7220 */ /* 0x000fe20000410000 */
[----:B------:R-:W-:-:S04]  /*19a20*/  IMAD.U32 R114, R13, 0x10000, RZ ;  /* 0x000100000d727824 */ /* 0x000fc800078e00ff */
[----:B------:R-:W-:Y:S01]  /*19a30*/  FFMA.FTZ R113, R59, R112, R114 ;  /* 0x000000703b717223 */ /* 0x000fe20000010072 */
[----:B------:R-:W-:Y:S01]  /*19a40*/  F2FP.BF16.F32.PACK_AB R59, R116, R115 ;  /* 0x00000073743b723e */ /* 0x000fe200000010ff */
[----:B0-----:R-:W-:-:S03]  /*19a50*/  IMAD.WIDE.U32 R106, R104, 0x10, R106 ;  /* 0x00000010686a7825 */ /* 0x001fc600078e006a */
[----:B------:R-:W-:Y:S01]  /*19a60*/  F2FP.BF16.F32.PACK_AB R56, R113, R56 ;  /* 0x000000387138723e */ /* 0x000fe200000010ff */
[----:B------:R-:W-:-:S04]  /*19a70*/  VIADD R104, R104, 0x20 ;  /* 0x0000002068687836 */ /* 0x000fc80000000000 */
[----:B------:R1:W-:Y:S03]  /*19a80*/  STG.E.128 desc[UR8][R106.64], R56 ;  /* 0x000000386a007986 */ /* 0x0003e6000c101d08 */
.L_x_1312:
[----:B------:R-:W-:Y:S05]  /*19a90*/  BSYNC.RECONVERGENT B1 ;  /* 0x0000000000017941 */ /* 0x000fea0003800200 */
.L_x_1311:
[----:B------:R-:W-:Y:S04]  /*19aa0*/  BSSY.RECONVERGENT B1, `(.L_x_1313) ;  /* 0x0000031000017945 */ /* 0x000fe80003800200 */
[----:B------:R-:W-:Y:S05]  /*19ab0*/  @!P0 BRA `(.L_x_1314) ;  /* 0x0000000000bc8947 */ /* 0x000fea0003800000 */
[--C-:B012---:R-:W-:Y:S01]  /*19ac0*/  FADD.FTZ R57, R82, -R109.reuse ;  /* 0x8000006d52397221 */ /* 0x107fe20000010000 */
[----:B------:R-:W-:Y:S01]  /*19ad0*/  SHF.L.U32 R110, R36, 0x10, RZ ;  /* 0x00000010246e7819 */ /* 0x000fe200000006ff */
[----:B------:R-:W-:Y:S02]  /*19ae0*/  IMAD.U32 R56, R32, 0x10000, RZ ;  /* 0x0001000020387824 */ /* 0x000fe400078e00ff */
[--C-:B------:R-:W-:Y:S01]  /*19af0*/  FADD.FTZ R59, R88, -R109.reuse ;  /* 0x8000006d583b7221 */ /* 0x100fe20000010000 */
[----:B------:R-:W-:Y:S01]  /*19b00*/  FMUL.FTZ R57, R108, R57 ;  /* 0x000000396c397220 */ /* 0x000fe20000410000 */
[--C-:B------:R-:W-:Y:S01]  /*19b10*/  FADD.FTZ R107, R94, -R109.reuse ;  /* 0x8000006d5e6b7221 */ /* 0x100fe20000010000 */
[----:B------:R-:W-:Y:S01]  /*19b20*/  SHF.L.U32 R106, R33, 0x10, RZ ;  /* 0x00000010216a7819 */ /* 0x000fe200000006ff */
[----:B------:R-:W-:Y:S02]  /*19b30*/  IMAD.U32 R58, R37, 0x10000, RZ ;  /* 0x00010000253a7824 */ /* 0x000fe400078e00ff */
[----:B------:R-:W-:Y:S01]  /*19b40*/  FFMA.FTZ R110, R57, R110, R56 ;  /* 0x0000006e396e7223 */ /* 0x000fe20000010038 */
[----:B------:R-:W-:Y:S01]  /*19b50*/  FADD.FTZ R57, R99, -R109 ;  /* 0x8000006d63397221 */ /* 0x000fe20000010000 */
[----:B------:R-:W-:Y:S01]  /*19b60*/  FMUL.FTZ R59, R108, R59 ;  /* 0x0000003b6c3b7220 */ /* 0x000fe20000410000 */
[----:B------:R-:W-:-:S02]  /*19b70*/  IMAD.U32 R112, R38, 0x10000, RZ ;  /* 0x0001000026707824 */ /* 0x000fc400078e00ff */
[C---:B------:R-:W-:Y:S01]  /*19b80*/  FMUL.FTZ R107, R108.reuse, R107 ;  /* 0x0000006b6c6b7220 */ /* 0x040fe20000410000 */
[----:B------:R-:W-:Y:S01]  /*19b90*/  FMUL.FTZ R113, R108, R57 ;  /* 0x000000396c717220 */ /* 0x000fe20000410000 */
[----:B------:R-:W-:Y:S01]  /*19ba0*/  IMAD.U32 R114, R34, 0x10000, RZ ;  /* 0x0001000022727824 */ /* 0x000fe200078e00ff */
[----:B------:R-:W0:Y:S01]  /*19bb0*/  LDC.64 R56, c[0x0][0x428] ;  /* 0x00010a00ff387b82 */ /* 0x000e220000000a00 */
[----:B------:R-:W-:Y:S01]  /*19bc0*/  FFMA.FTZ R111, R59, R58, R106 ;  /* 0x0000003a3b6f7223 */ /* 0x000fe2000001006a */
[----:B------:R-:W-:Y:S01]  /*19bd0*/  SHF.L.U32 R106, R60, 0x10, RZ ;  /* 0x000000103c6a7819 */ /* 0x000fe200000006ff */
[----:B------:R-:W-:Y:S01]  /*19be0*/  FFMA.FTZ R58, R107, R112, R114 ;  /* 0x000000706b3a7223 */ /* 0x000fe20000010072 */
[----:B------:R-:W-:Y:S02]  /*19bf0*/  IMAD.U32 R112, R61, 0x10000, RZ ;  /* 0x000100003d707824 */ /* 0x000fe400078e00ff */
[--C-:B------:R-:W-:Y:S01]  /*19c00*/  FADD.FTZ R59, R100, -R109.reuse ;  /* 0x8000006d643b7221 */ /* 0x100fe20000010000 */
[----:B------:R-:W-:Y:S01]  /*19c10*/  FADD.FTZ R115, R103, -R109 ;  /* 0x8000006d67737221 */ /* 0x000fe20000010000 */
[----:B------:R-:W-:Y:S01]  /*19c20*/  SHF.L.U32 R116, R35, 0x10, RZ ;  /* 0x0000001023747819 */ /* 0x000fe200000006ff */
[----:B------:R-:W-:-:S02]  /*19c30*/  IMAD.U32 R114, R39, 0x10000, RZ ;  /* 0x0001000027727824 */ /* 0x000fc400078e00ff */
[----:B------:R-:W-:Y:S01]  /*19c40*/  FMUL.FTZ R59, R108, R59 ;  /* 0x0000003b6c3b7220 */ /* 0x000fe20000410000 */
[----:B------:R-:W-:Y:S01]  /*19c50*/  FFMA.FTZ R113, R113, R106, R112 ;  /* 0x0000006a71717223 */ /* 0x000fe20000010070 */
[--C-:B------:R-:W-:Y:S01]  /*19c60*/  FADD.FTZ R107, R87, -R109.reuse ;  /* 0x8000006d576b7221 */ /* 0x100fe20000010000 */
[----:B------:R-:W-:Y:S01]  /*19c70*/  FADD.FTZ R109, R89, -R109 ;  /* 0x8000006d596d7221 */ /* 0x000fe20000010000 */
[----:B------:R-:W-:Y:S02]  /*19c80*/  IMAD.U32 R106, R62, 0x10000, RZ ;  /* 0x000100003e6a7824 */ /* 0x000fe400078e00ff */
[C---:B------:R-:W-:Y:S01]  /*19c90*/  FMUL.FTZ R115, R108.reuse, R115 ;  /* 0x000000736c737220 */ /* 0x040fe20000410000 */
[----:B------:R-:W-:Y:S02]  /*19ca0*/  IMAD.U32 R112, R63, 0x10000, RZ ;  /* 0x000100003f707824 */ /* 0x000fe400078e00ff */
[----:B------:R-:W-:Y:S01]  /*19cb0*/  FFMA.FTZ R59, R59, R114, R116 ;  /* 0x000000723b3b7223 */ /* 0x000fe20000010074 */
[C---:B------:R-:W-:Y:S01]  /*19cc0*/  FMUL.FTZ R107, R108.reuse, R107 ;  /* 0x0000006b6c6b7220 */ /* 0x040fe20000410000 */
[----:B------:R-:W-:Y:S01]  /*19cd0*/  FMUL.FTZ R109, R108, R109 ;  /* 0x0000006d6c6d7220 */ /* 0x000fe20000410000 */
[----:B------:R-:W-:Y:S01]  /*19ce0*/  FFMA.FTZ R116, R115, R106, R112 ;  /* 0x0000006a73747223 */ /* 0x000fe20000010070 */
[----:B------:R-:W-:Y:S01]  /*19cf0*/  SHF.L.U32 R106, R20, 0x10, RZ ;  /* 0x00000010146a7819 */ /* 0x000fe200000006ff */
[----:B------:R-:W-:Y:S01]  /*19d00*/  IMAD.U32 R112, R22, 0x10000, RZ ;  /* 0x0001000016707824 */ /* 0x000fe200078e00ff */
[----:B------:R-:W-:Y:S01]  /*19d10*/  SHF.L.U32 R108, R21, 0x10, RZ ;  /* 0x00000010156c7819 */ /* 0x000fe200000006ff */
[----:B------:R-:W-:Y:S01]  /*19d20*/  IMAD.U32 R114, R23, 0x10000, RZ ;  /* 0x0001000017727824 */ /* 0x000fe200078e00ff */
[----:B------:R-:W-:-:S02]  /*19d30*/  F2FP.BF16.F32.PACK_AB R59, R116, R59 ;  /* 0x0000003b743b723e */ /* 0x000fc400000010ff */
[----:B------:R-:W-:Y:S01]  /*19d40*/  F2FP.BF16.F32.PACK_AB R58, R113, R58 ;  /* 0x0000003a713a723e */ /* 0x000fe200000010ff */
[----:B------:R-:W-:Y:S01]  /*19d50*/  FFMA.FTZ R112, R109, R112, R114 ;  /* 0x000000706d707223 */ /* 0x000fe20000010072 */
[----:B------:R-:W-:Y:S01]  /*19d60*/  FFMA.FTZ R109, R107, R106, R108 ;  /* 0x0000006a6b6d7223 */ /* 0x000fe2000001006c */
[----:B0-----:R-:W-:-:S03]  /*19d70*/  IMAD.WIDE.U32 R106, R104, 0x10, R56 ;  /* 0x00000010686a7825 */ /* 0x001fc600078e0038 */
[----:B------:R-:W-:Y:S02]  /*19d80*/  F2FP.BF16.F32.PACK_AB R57, R112, R111 ;  /* 0x0000006f7039723e */ /* 0x000fe400000010ff */
[----:B------:R-:W-:-:S05]  /*19d90*/  F2FP.BF16.F32.PACK_AB R56, R109, R110 ;  /* 0x0000006e6d38723e */ /* 0x000fca00000010ff */
[----:B------:R3:W-:Y:S02]  /*19da0*/  STG.E.128 desc[UR8][R106.64], R56 ;  /* 0x000000386a007986 */ /* 0x0007e4000c101d08 */
.L_x_1314:
[----:B------:R-:W-:Y:S05]  /*19db0*/  BSYNC.RECONVERGENT B1 ;  /* 0x0000000000017941 */ /* 0x000fea0003800200 */
.L_x_1313:
[----:B0123--:R-:W0:Y:S02]  /*19dc0*/  LDC.64 R56, c[0x0][0x380] ;  /* 0x0000e000ff387b82 */ /* 0x00fe240000000a00 */
[----:B0-----:R-:W-:-:S05]  /*19dd0*/  IMAD R69, R56, 0x4, R69 ;  /* 0x0000000438457824 */ /* 0x001fca00078e0245 */
[----:B------:R-:W-:-:S13]  /*19de0*/  ISETP.GE.AND P0, PT, R69, R57, PT ;  /* 0x000000394500720c */ /* 0x000fda0003f06270 */
[----:B------:R-:W-:Y:S05]  /*19df0*/  @!P0 BRA `(.L_x_1315) ;  /* 0xfffffe6c00a08947 */ /* 0x000fea000383ffff */
[----:B------:R-:W-:Y:S05]  /*19e00*/  BSYNC B0 ;  /* 0x0000000000007941 */ /* 0x000fea0003800000 */
.L_x_933:
[----:B------:R-:W-:Y:S05]  /*19e10*/  EXIT ;  /* 0x000000000000794d */ /* 0x000fea0003800000 */
.L_x_1308:
[----:B------:R-:W-:Y:S01]  /*19e20*/  HFMA2 R112, -RZ, RZ, 0, 5.9604644775390625e-08 ;  /* 0x00000001ff707431 */ /* 0x000fe200000001ff */
[----:B------:R-:W-:Y:S01]  /*19e30*/  BSSY B1, `(.L_x_1316) ;  /* 0x0000007000017945 */ /* 0x000fe20003800000 */
[----:B------:R-:W-:Y:S02]  /*19e40*/  IMAD.MOV.U32 R111, RZ, RZ, R56 ;  /* 0x000000ffff6f7224 */ /* 0x000fe400078e0038 */
[----:B------:R-:W-:Y:S02]  /*19e50*/  IMAD.MOV.U32 R113, RZ, RZ, 0x1f ;  /* 0x0000001fff717424 */ /* 0x000fe400078e00ff */
[----:B------:R-:W-:-:S07]  /*19e60*/  IMAD.MOV.U32 R110, RZ, RZ, -0x1 ;  /* 0xffffffffff6e7424 */ /* 0x000fce00078e00ff */
[----:B------:R-:W-:Y:S05]  /*19e70*/  WARPSYNC.COLLECTIVE R110, `(.L_x_1317) ;  /* 0x000000006e087348 */ /* 0x000fea0003c00000 */
[----:B------:R0:W1:Y:S02]  /*19e80*/  SHFL.BFLY P5, R109, R111, R112, R113 ;  /* 0x0c0000706f6d7389 */ /* 0x00006400000a0071 */
[----:B01----:R-:W-:Y:S05]  /*19e90*/  ENDCOLLECTIVE ;  /* 0x000000000000791b */ /* 0x003fea0003800000 */
.L_x_1317:
[----:B------:R-:W-:Y:S05]  /*19ea0*/  BSYNC B1 ;  /* 0x0000000000017941 */ /* 0x000fea0003800000 */
.L_x_1316:
[----:B------:R-:W-:Y:S01]  /*19eb0*/  MOV R57, R109 ;  /* 0x0000006d00397202 */ /* 0x000fe20000000f00 */
[----:B------:R-:W-:Y:S02]  /*19ec0*/  IMAD.MOV.U32 R112, RZ, RZ, 0x2 ;  /* 0x00000002ff707424 */ /* 0x000fe400078e00ff */
[----:B------:R-:W-:Y:S02]  /*19ed0*/  HFMA2 R113, -RZ, RZ, 0, 1.847743988037109375e-06 ;  /* 0x0000001fff717431 */ /* 0x000fe400000001ff */
[----:B------:R-:W-:Y:S02]  /*19ee0*/  IMAD.MOV.U32 R110, RZ, RZ, -0x1 ;  /* 0xffffffffff6e7424 */ /* 0x000fe400078e00ff */
[----:B------:R-:W-:-:S04]  /*19ef0*/  FADD.FTZ R57, R56, R57 ;  /* 0x0000003938397221 */ /* 0x000fc80000010000 */
[----:B------:R-:W-:-:S07]  /*19f00*/  IMAD.MOV.U32 R111, RZ, RZ, R57 ;  /* 0x000000ffff6f7224 */ /* 0x000fce00078e0039 */
[----:B------:R-:W-:Y:S05]  /*19f10*/  WARPSYNC.COLLECTIVE R110, `(.L_x_1318) ;  /* 0x000000006e087348 */ /* 0x000fea0003c00000 */
[----:B------:R0:W1:Y:S02]  /*19f20*/  SHFL.BFLY P5, R109, R111, R112, R113 ;  /* 0x0c0000706f6d7389 */ /* 0x00006400000a0071 */
[----:B01----:R-:W-:Y:S05]  /*19f30*/  ENDCOLLECTIVE ;  /* 0x000000000000791b */ /* 0x003fea0003800000 */
.L_x_1318:
[----:B------:R-:W-:Y:S02]  /*19f40*/  IMAD.MOV.U32 R112, RZ, RZ, 0x4 ;  /* 0x00000004ff707424 */ /* 0x000fe400078e00ff */
[----:B------:R-:W-:-:S04]  /*19f50*/  IMAD.MOV.U32 R58, RZ, RZ, R109 ;  /* 0x000000ffff3a7224 */ /* 0x000fc800078e006d */
[----:B------:R-:W-:-:S05]  /*19f60*/  FADD.FTZ R58, R57, R58 ;  /* 0x0000003a393a7221 */ /* 0x000fca0000010000 */
[----:B------:R-:W-:-:S07]  /*19f70*/  MOV R111, R58 ;  /* 0x0000003a006f7202 */ /* 0x000fce0000000f00 */
[----:B------:R-:W-:Y:S05]  /*19f80*/  WARPSYNC.COLLECTIVE R110, `(.L_x_1319) ;  /* 0x000000006e087348 */ /* 0x000fea0003c00000 */
[----:B------:R0:W1:Y:S02]  /*19f90*/  SHFL.BFLY P5, R109, R111, R112, R113 ;  /* 0x0c0000706f6d7389 */ /* 0x00006400000a0071 */
[----:B01----:R-:W-:Y:S05]  /*19fa0*/  ENDCOLLECTIVE ;  /* 0x000000000000791b */ /* 0x003fea0003800000 */
.L_x_1319:
[----:B------:R-:W-:Y:S02]  /*19fb0*/  IMAD.MOV.U32 R112, RZ, RZ, 0x8 ;  /* 0x00000008ff707424 */ /* 0x000fe400078e00ff */
[----:B------:R-:W-:-:S04]  /*19fc0*/  IMAD.MOV.U32 R59, RZ, RZ, R109 ;  /* 0x000000ffff3b7224 */ /* 0x000fc800078e006d */
[----:B------:R-:W-:-:S05]  /*19fd0*/  FADD.FTZ R59, R58, R59 ;  /* 0x0000003b3a3b7221 */ /* 0x000fca0000010000 */
[----:B------:R-:W-:-:S07]  /*19fe0*/  MOV R111, R59 ;  /* 0x0000003b006f7202 */ /* 0x000fce0000000f00 */
[----:B------:R-:W-:Y:S05]  /*19ff0*/  WARPSYNC.COLLECTIVE R110, `(.L_x_1320) ;  /* 0x000000006e087348 */ /* 0x000fea0003c00000 */
[----:B------:R0:W1:Y:S02]  /*1a000*/  SHFL.BFLY P5, R109, R111, R112, R113 ;  /* 0x0c0000706f6d7389 */ /* 0x00006400000a0071 */
[----:B01----:R-:W-:Y:S05]  /*1a010*/  ENDCOLLECTIVE ;  /* 0x000000000000791b */ /* 0x003fea0003800000 */
.L_x_1320:
[----:B------:R-:W-:Y:S02]  /*1a020*/  IMAD.MOV.U32 R112, RZ, RZ, 0x10 ;  /* 0x00000010ff707424 */ /* 0x000fe400078e00ff */
[----:B------:R-:W-:-:S04]  /*1a030*/  IMAD.MOV.U32 R106, RZ, RZ, R109 ;  /* 0x000000ffff6a7224 */ /* 0x000fc800078e006d */
[----:B------:R-:W-:Y:S02]  /*1a040*/  FADD.FTZ R108, R59, R106 ;  /* 0x0000006a3b6c7221 */ /* 0x000fe40000010000 */
[----:B------:R-:W0:Y:S03]  /*1a050*/  LDC R106, c[0x0][0x400] ;  /* 0x00010000ff6a7b82 */ /* 0x000e260000000800 */
[----:B------:R-:W-:-:S07]  /*1a060*/  MOV R111, R108 ;  /* 0x0000006c006f7202 */ /* 0x000fce0000000f00 */
[----:B0-----:R-:W-:Y:S05]  /*1a070*/  WARPSYNC.COLLECTIVE R110, `(.L_x_1321) ;  /* 0x000000006e087348 */ /* 0x001fea0003c00000 */
[----:B------:R1:W2:Y:S02]  /*1a080*/  SHFL.BFLY P5, R109, R111, R112, R113 ;  /* 0x0c0000706f6d7389 */ /* 0x0002a400000a0071 */
[----:B012---:R-:W-:Y:S05]  /*1a090*/  ENDCOLLECTIVE ;  /* 0x000000000000791b */ /* 0x007fea0003800000 */
.L_x_1321:
        /* <DEDUP_REMOVED lines=57> */
.L_x_1322:
[----:B------:R-:W-:Y:S02]  /*1a430*/  IMAD.MOV.U32 R112, RZ, RZ, 0x2 ;  /* 0x00000002ff707424 */ /* 0x000fe400078e00ff */
[----:B------:R-:W-:-:S04]  /*1a440*/  IMAD.MOV.U32 R57, RZ, RZ, R109 ;  /* 0x000000ffff397224 */ /* 0x000fc800078e006d */
[----:B------:R-:W-:-:S05]  /*1a450*/  FADD.FTZ R57, R56, R57 ;  /* 0x0000003938397221 */ /* 0x000fca0000010000 */
[----:B------:R-:W-:-:S07]  /*1a460*/  MOV R111, R57 ;  /* 0x00000039006f7202 */ /* 0x000fce0000000f00 */
[----:B------:R-:W-:Y:S05]  /*1a470*/  WARPSYNC.COLLECTIVE R110, `(.L_x_1323) ;  /* 0x000000006e087348 */ /* 0x000fea0003c00000 */
[----:B------:R0:W1:Y:S02]  /*1a480*/  SHFL.BFLY P5, R109, R111, R112, R113 ;  /* 0x0c0000706f6d7389 */ /* 0x00006400000a0071 */
[----:B01----:R-:W-:Y:S05]  /*1a490*/  ENDCOLLECTIVE ;  /* 0x000000000000791b */ /* 0x003fea0003800000 */
.L_x_1323:
[----:B------:R-:W-:Y:S02]  /*1a4a0*/  IMAD.MOV.U32 R112, RZ, RZ, 0x4 ;  /* 0x00000004ff707424 */ /* 0x000fe400078e00ff */
[----:B------:R-:W-:-:S04]  /*1a4b0*/  IMAD.MOV.U32 R58, RZ, RZ, R109 ;  /* 0x000000ffff3a7224 */ /* 0x000fc800078e006d */
[----:B------:R-:W-:-:S05]  /*1a4c0*/  FADD.FTZ R58, R57, R58 ;  /* 0x0000003a393a7221 */ /* 0x000fca0000010000 */
[----:B------:R-:W-:-:S07]  /*1a4d0*/  MOV R111, R58 ;  /* 0x0000003a006f7202 */ /* 0x000fce0000000f00 */
[----:B------:R-:W-:Y:S05]  /*1a4e0*/  WARPSYNC.COLLECTIVE R110, `(.L_x_1324) ;  /* 0x000000006e087348 */ /* 0x000fea0003c00000 */
[----:B------:R0:W1:Y:S02]  /*1a4f0*/  SHFL.BFLY P5, R109, R111, R112, R113 ;  /* 0x0c0000706f6d7389 */ /* 0x00006400000a0071 */
[----:B01----:R-:W-:Y:S05]  /*1a500*/  ENDCOLLECTIVE ;  /* 0x000000000000791b */ /* 0x003fea0003800000 */
.L_x_1324:
[----:B------:R-:W-:Y:S02]  /*1a510*/  IMAD.MOV.U32 R112, RZ, RZ, 0x8 ;  /* 0x00000008ff707424 */ /* 0x000fe400078e00ff */
[----:B------:R-:W-:-:S04]  /*1a520*/  IMAD.MOV.U32 R59, RZ, RZ, R109 ;  /* 0x000000ffff3b7224 */ /* 0x000fc800078e006d */
[----:B------:R-:W-:-:S05]  /*1a530*/  FADD.FTZ R59, R58, R59 ;  /* 0x0000003b3a3b7221 */ /* 0x000fca0000010000 */
[----:B------:R-:W-:-:S07]  /*1a540*/  MOV R111, R59 ;  /* 0x0000003b006f7202 */ /* 0x000fce0000000f00 */
[----:B------:R-:W-:Y:S05]  /*1a550*/  WARPSYNC.COLLECTIVE R110, `(.L_x_1325) ;  /* 0x000000006e087348 */ /* 0x000fea0003c00000 */
[----:B------:R0:W1:Y:S02]  /*1a560*/  SHFL.BFLY P5, R109, R111, R112, R113 ;  /* 0x0c0000706f6d7389 */ /* 0x00006400000a0071 */
[----:B01----:R-:W-:Y:S05]  /*1a570*/  ENDCOLLECTIVE ;  /* 0x000000000000791b */ /* 0x003fea0003800000 */
.L_x_1325:
[----:B------:R-:W-:Y:S02]  /*1a580*/  IMAD.MOV.U32 R112, RZ, RZ, 0x10 ;  /* 0x00000010ff707424 */ /* 0x000fe400078e00ff */
[----:B------:R-:W-:-:S04]  /*1a590*/  IMAD.MOV.U32 R108, RZ, RZ, R109 ;  /* 0x000000ffff6c7224 */ /* 0x000fc800078e006d */
[----:B------:R-:W-:-:S05]  /*1a5a0*/  FADD.FTZ R108, R59, R108 ;  /* 0x0000006c3b6c7221 */ /* 0x000fca0000010000 */
[----:B------:R-:W-:-:S07]  /*1a5b0*/  MOV R111, R108 ;  /* 0x0000006c006f7202 */ /* 0x000fce0000000f00 */
[----:B------:R-:W-:Y:S05]  /*1a5c0*/  WARPSYNC.COLLECTIVE R110, `(.L_x_1326) ;  /* 0x000000006e087348 */ /* 0x000fea0003c00000 */
[----:B------:R0:W1:Y:S02]  /*1a5d0*/  SHFL.BFLY P5, R109, R111, R112, R113 ;  /* 0x0c0000706f6d7389 */ /* 0x00006400000a0071 */
[----:B01----:R-:W-:Y:S05]  /*1a5e0*/  ENDCOLLECTIVE ;  /* 0x000000000000791b */ /* 0x003fea0003800000 */
.L_x_1326:
[----:B------:R-:W-:Y:S05]  /*1a5f0*/  BRA `(.L_x_1327) ;  /* 0xffffffec00507947 */ /* 0x000fea000383ffff */
.L_x_1328:
        /* <DEDUP_REMOVED lines=16> */
.L_x_17351:


//--------------------- .text._ZN10layer_norm31ln_parallel_residual_fwd_kernelINS_13Kernel_traitsI13__nv_bfloat16S2_S2_S2_fjLj768ELj1ELj4ELj1ELj16ENS_18Kernel_traits_baseILj768ES2_S2_S2_S2_fjLj128EEEEELb1ELb1ELb1EEEvNS_9FwdParamsE --------------------------
	.section	.text._ZN10layer_norm31ln_parallel_residual_fwd_kernelINS_13Kernel_traitsI13__nv_bfloat16S2_S2_S2_fjLj768ELj1ELj4ELj1ELj16ENS_18Kernel_traits_baseILj768ES2_S2_S2_S2_fjLj128EEEEELb1ELb1ELb1EEEvNS_9FwdParamsE,"ax",@progbits
	.align	128
        .global         _ZN10layer_norm31ln_parallel_residual_fwd_kernelINS_13Kernel_traitsI13__nv_bfloat16S2_S2_S2_fjLj768ELj1ELj4ELj1ELj16ENS_18Kernel_traits_baseILj768ES2_S2_S2_S2_fjLj128EEEEELb1ELb1ELb1EEEvNS_9FwdParamsE
        .type           _ZN10layer_norm31ln_parallel_residual_fwd_kernelINS_13Kernel_traitsI13__nv_bfloat16S2_S2_S2_fjLj768ELj1ELj4ELj1ELj16ENS_18Kernel_traits_baseILj768ES2_S2_S2_S2_fjLj128EEEEELb1ELb1ELb1EEEvNS_9FwdParamsE,@function
        .size           _ZN10layer_norm31ln_parallel_residual_fwd_kernelINS_13Kernel_traitsI13__nv_bfloat16S2_S2_S2_fjLj768ELj1ELj4ELj1ELj16ENS_18Kernel_traits_baseILj768ES2_S2_S2_S2_fjLj128EEEEELb1ELb1ELb1EEEvNS_9FwdParamsE,(.L_x_17352 - _ZN10layer_norm31ln_parallel_residual_fwd_kernelINS_13Kernel_traitsI13__nv_bfloat16S2_S2_S2_fjLj768ELj1ELj4ELj1ELj16ENS_18Kernel_traits_baseILj768ES2_S2_S2_S2_fjLj128EEEEELb1ELb1ELb1EEEvNS_9FwdParamsE)
        .other          _ZN10layer_norm31ln_parallel_residual_fwd_kernelINS_13Kernel_traitsI13__nv_bfloat16S2_S2_S2_fjLj768ELj1ELj4ELj1ELj16ENS_18Kernel_traits_baseILj768ES2_S2_S2_S2_fjLj128EEEEELb1ELb1ELb1EEEvNS_9FwdParamsE,@"STO_CUDA_ENTRY STV_DEFAULT"
_ZN10layer_norm31ln_parallel_residual_fwd_kernelINS_13Kernel_traitsI13__nv_bfloat16S2_S2_S2_fjLj768ELj1ELj4ELj1ELj16ENS_18Kernel_traits_baseILj768ES2_S2_S2_S2_fjLj128EEEEELb1ELb1ELb1EEEvNS_9FwdParamsE:
.text._ZN10layer_norm31ln_parallel_residual_fwd_kernelINS_13Kernel_traitsI13__nv_bfloat16S2_S2_S2_fjLj768ELj1ELj4ELj1ELj16ENS_18Kernel_traits_baseILj768ES2_S2_S2_S2_fjLj128EEEEELb1ELb1ELb1EEEvNS_9FwdParamsE:
[----:B------:R-:W-:Y:S01]  /*0000*/  LDC R1, c[0x0][0x37c] ;  /* 0x0000df00ff017b82 */ /* 0x000fe20000000800 */
[----:B------:R-:W0:Y:S01]  /*0010*/  LDCU.U8 UR4, c[0x0][0x464] ;  /* 0x00008c80ff0477ac */ /* 0x000e220008000000 */
[----:B------:R-:W1:Y:S06]  /*0020*/  S2R R22, SR_TID.X ;  /* 0x0000000000167919 */ /* 0x000e6c0000002100 */
[----:B------:R-:W2:Y:S01]  /*0030*/  LDC R64, c[0x0][0x458] ;  /* 0x00011600ff407b82 */ /* 0x000ea20000000800 */
[----:B------:R-:W3:Y:S01]  /*0040*/  LDCU.64 UR6, c[0x0][0x450] ;  /* 0x00008a00ff0677ac */ /* 0x000ee20008000a00 */
[----:B------:R-:W4:Y:S06]  /*0050*/  LDCU.64 UR8, c[0x0][0x358] ;  /* 0x00006b00ff0877ac */ /* 0x000f2c0008000a00 */
[----:B------:R-:W2:Y:S01]  /*0060*/  LDC R65, c[0x0][0x45c] ;  /* 0x00011700ff417b82 */ /* 0x000ea20000000800 */
[----:B------:R-:W2:Y:S01]  /*0070*/  LDCU UR10, c[0x0][0x384] ;  /* 0x00007080ff0a77ac */ /* 0x000ea20008000800 */
[----:B0-----:R-:W-:Y:S01]  /*0080*/  ISETP.NE.AND P1, PT, RZ, UR4, PT ;  /* 0x00000004ff007c0c */ /* 0x001fe2000bf25270 */
[----:B------:R-:W0:Y:S05]  /*0090*/  LDCU.64 UR4, c[0x0][0x438] ;  /* 0x00008700ff0477ac */ /* 0x000e2a0008000a00 */
[----:B------:R-:W0:Y:S01]  /*00a0*/  LDC.64 R6, c[0x0][0x3d0] ;  /* 0x0000f400ff067b82 */ /* 0x000e220000000a00 */
[----:B---3--:R-:W-:-:S02]  /*00b0*/  IMAD.U32 R2, RZ, RZ, UR6 ;  /* 0x00000006ff027e24 */ /* 0x008fc4000f8e00ff */
[----:B------:R-:W-:-:S06]  /*00c0*/  IMAD.U32 R3, RZ, RZ, UR7 ;  /* 0x00000007ff037e24 */ /* 0x000fcc000f8e00ff */
[----:B----4-:R-:W3:Y:S01]  /*00d0*/  @P1 LDG.E.64 R2, desc[UR8][R2.64] ;  /* 0x0000000802021981 */ /* 0x010ee2000c1e1b00 */
[----:B------:R-:W4:Y:S01]  /*00e0*/  @P1 LDC R25, c[0x0][0x460] ;  /* 0x00011800ff191b82 */ /* 0x000f220000000800 */
[----:B-1----:R-:W-:Y:S02]  /*00f0*/  LOP3.LUT R121, R22, 0x1f, RZ, 0xc0, !PT ;  /* 0x0000001f16797812 */ /* 0x002fe400078ec0ff */
[----:B--2---:R-:W4:Y:S01]  /*0100*/  @P1 LDG.E.64 R4, desc[UR8][R64.64] ;  /* 0x0000000840041981 */ /* 0x004f22000c1e1b00 */
[----:B0-----:R-:W-:-:S04]  /*0110*/  ISETP.NE.U32.AND P0, PT, RZ, UR4, PT ;  /* 0x00000004ff007c0c */ /* 0x001fc8000bf05070 */
[----:B------:R-:W-:-:S13]  /*0120*/  ISETP.NE.AND.EX P0, PT, RZ, UR5, PT, P0 ;  /* 0x00000005ff007c0c */ /* 0x000fda000bf05300 */
[----:B------:R-:W0:Y:S01]  /*0130*/  @P0 LDC.64 R20, c[0x0][0x438] ;  /* 0x00010e00ff140b82 */ /* 0x000e220000000a00 */
[----:B------:R-:W-:-:S05]  /*0140*/  IMAD.WIDE.U32 R6, R121, 0x10, R6 ;  /* 0x0000001079067825 */ /* 0x000fca00078e0006 */
[----:B------:R1:W5:Y:S04]  /*0150*/  LDG.E.128 R16, desc[UR8][R6.64] ;  /* 0x0000000806107981 */ /* 0x000368000c1e1d00 */
[----:B------:R1:W5:Y:S04]  /*0160*/  LDG.E.128 R12, desc[UR8][R6.64+0x200] ;  /* 0x00020008060c7981 */ /* 0x000368000c1e1d00 */
[----:B------:R1:W5:Y:S01]  /*0170*/  LDG.E.128 R8, desc[UR8][R6.64+0x400] ;  /* 0x0004000806087981 */ /* 0x000362000c1e1d00 */
[----:B0-----:R-:W-:-:S05]  /*0180*/  @P0 IMAD.WIDE.U32 R20, R121, 0x10, R20 ;  /* 0x0000001079140825 */ /* 0x001fca00078e0014 */
[----:B------:R1:W5:Y:S04]  /*0190*/  @P0 LDG.E.128 R88, desc[UR8][R20.64+0x200] ;  /* 0x0002000814580981 */ /* 0x000368000c1e1d00 */
[----:B------:R1:W5:Y:S04]  /*01a0*/  @P0 LDG.E.128 R72, desc[UR8][R20.64+0x400] ;  /* 0x0004000814480981 */ /* 0x000368000c1e1d00 */
[----:B------:R1:W5:Y:S01]  /*01b0*/  @P0 LDG.E.128 R104, desc[UR8][R20.64] ;  /* 0x0000000814680981 */ /* 0x000362000c1e1d00 */
[----:B------:R-:W0:Y:S01]  /*01c0*/  S2UR UR5, SR_CTAID.X ;  /* 0x00000000000579c3 */ /* 0x000e220000002500 */
[----:B------:R-:W-:-:S07]  /*01d0*/  SHF.R.U32.HI R0, RZ, 0x5, R22 ;  /* 0x00000005ff007819 */ /* 0x000fce0000011616 */
[----:B------:R-:W2:Y:S01]  /*01e0*/  LDC R23, c[0x0][0x360] ;  /* 0x0000d800ff177b82 */ /* 0x000ea20000000800 */
[----:B0-----:R-:W-:-:S06]  /*01f0*/  USHF.L.U32 UR4, UR5, 0x2, URZ ;  /* 0x0000000205047899 */ /* 0x001fcc00080006ff */
[----:B------:R-:W-:-:S04]  /*0200*/  LOP3.LUT R0, R0, UR4, RZ, 0xfc, !PT ;  /* 0x0000000400007c12 */ /* 0x000fc8000f8efcff */
[----:B------:R-:W-:Y:S02]  /*0210*/  ISETP.GE.AND P2, PT, R0, UR10, PT ;  /* 0x0000000a00007c0c */ /* 0x000fe4000bf46270 */
[----:B---3--:R-:W-:Y:S02]  /*0220*/  @P1 R2UR UR6, R2 ;  /* 0x00000000020612ca */ /* 0x008fe400000e0000 */
[----:B------:R-:W-:Y:S02]  /*0230*/  @P1 R2UR UR7, R3 ;  /* 0x00000000030712ca */ /* 0x000fe400000e0000 */
[----:B----4-:R-:W-:Y:S01]  /*0240*/  @P1 IADD3 R64, P3, PT, R4, R25, RZ ;  /* 0x0000001904401210 */ /* 0x010fe20007f7e0ff */
[----:B--2---:R-:W-:-:S04]  /*0250*/  IMAD R4, R23, UR5, R22 ;  /* 0x0000000517047c24 */ /* 0x004fc8000f8e0216 */
[----:B------:R-:W-:Y:S02]  /*0260*/  @P1 IMAD.X R65, RZ, RZ, R5, P3 ;  /* 0x000000ffff411224 */ /* 0x000fe400018e0605 */
[----:B-1----:R-:W-:Y:S06]  /*0270*/  @P2 EXIT ;  /* 0x000000000000294d */ /* 0x002fec0003800000 */
[----:B------:R-:W-:Y:S01]  /*0280*/  MOV R2, R4 ;  /* 0x0000000400027202 */ /* 0x000fe20000000f00 */
[----:B------:R-:W-:Y:S01]  /*0290*/  UIADD3 UR13, UPT, UPT, UR6, -0x61c88647, URZ ;  /* 0x9e3779b9060d7890 */ /* 0x000fe2000fffe0ff */
[--C-:B------:R-:W-:Y:S01]  /*02a0*/  SHF.R.U64 R3, R64, 0x2, R65.reuse ;  /* 0x0000000240037819 */ /* 0x100fe20000001241 */
[----:B------:R-:W-:Y:S01]  /*02b0*/  UIADD3 UR14, UPT, UPT, UR7, -0x4498517b, URZ ;  /* 0xbb67ae85070e7890 */ /* 0x000fe2000fffe0ff */
[----:B------:R-:W-:Y:S01]  /*02c0*/  SHF.R.U32.HI R4, RZ, 0x2, R65 ;  /* 0x00000002ff047819 */ /* 0x000fe20000011641 */
[----:B------:R-:W-:Y:S01]  /*02d0*/  IMAD.HI.U32 R5, R2, -0x326172a9, RZ ;  /* 0xcd9e8d5702057827 */ /* 0x000fe200078e00ff */
[----:B------:R-:W-:Y:S01]  /*02e0*/  UIADD3 UR15, UPT, UPT, UR6, 0x3c6ef372, URZ ;  /* 0x3c6ef372060f7890 */ /* 0x000fe2000fffe0ff */
[----:B-----5:R-:W-:Y:S01]  /*02f0*/  @!P0 CS2R R90, SRZ ;  /* 0x00000000005a8805 */ /* 0x020fe2000001ff00 */
[----:B------:R-:W-:Y:S01]  /*0300*/  UIADD3 UR16, UPT, UPT, UR7, 0x76cf5d0a, URZ ;  /* 0x76cf5d0a07107890 */ /* 0x000fe2000fffe0ff */
[C---:B------:R-:W-:Y:S01]  /*0310*/  IMAD.HI.U32 R6, R3.reuse, -0x2daee0ad, RZ ;  /* 0xd2511f5303067827 */ /* 0x040fe200078e00ff */
[----:B------:R-:W-:Y:S01]  /*0320*/  LOP3.LUT R5, R4, UR6, R5, 0x96, !PT ;  /* 0x0000000604057c12 */ /* 0x000fe2000f8e9605 */
[----:B------:R-:W-:Y:S01]  /*0330*/  UIADD3 UR17, UPT, UPT, UR6, -0x255992d5, URZ ;  /* 0xdaa66d2b06117890 */ /* 0x000fe2000fffe0ff */
[----:B------:R-:W-:Y:S01]  /*0340*/  @!P0 CS2R R106, SRZ ;  /* 0x00000000006a8805 */ /* 0x000fe2000001ff00 */
[----:B------:R-:W-:Y:S01]  /*0350*/  IMAD R22, R3, -0x2daee0ad, RZ ;  /* 0xd2511f5303167824 */ /* 0x000fe200078e02ff */
[----:B------:R-:W-:Y:S01]  /*0360*/  LOP3.LUT R6, R6, UR7, RZ, 0x3c, !PT ;  /* 0x0000000706067c12 */ /* 0x000fe2000f8e3cff */
[C---:B------:R-:W-:Y:S01]  /*0370*/  IMAD.HI.U32 R21, R5.reuse, -0x2daee0ad, RZ ;  /* 0xd2511f5305157827 */ /* 0x040fe200078e00ff */
[----:B------:R-:W-:Y:S01]  /*0380*/  UIADD3 UR18, UPT, UPT, UR7, 0x32370b8f, URZ ;  /* 0x32370b8f07127890 */ /* 0x000fe2000fffe0ff */
[----:B------:R-:W-:Y:S01]  /*0390*/  @!P0 CS2R R88, SRZ ;  /* 0x0000000000588805 */ /* 0x000fe2000001ff00 */
[----:B------:R-:W-:Y:S01]  /*03a0*/  UIADD3 UR19, UPT, UPT, UR6, 0x78dde6e4, URZ ;  /* 0x78dde6e406137890 */ /* 0x000fe2000fffe0ff */
[----:B------:R-:W-:Y:S01]  /*03b0*/  IMAD R20, R2, -0x326172a9, RZ ;  /* 0xcd9e8d5702147824 */ /* 0x000fe200078e02ff */
[----:B------:R-:W-:Y:S01]  /*03c0*/  LOP3.LUT R21, R22, UR14, R21, 0x96, !PT ;  /* 0x0000000e16157c12 */ /* 0x000fe2000f8e9615 */
[C---:B------:R-:W-:Y:S01]  /*03d0*/  IMAD.HI.U32 R7, R6.reuse, -0x326172a9, RZ ;  /* 0xcd9e8d5706077827 */ /* 0x040fe200078e00ff */
[----:B------:R-:W-:Y:S01]  /*03e0*/  UIADD3 UR20, UPT, UPT, UR7, -0x126145ec, URZ ;  /* 0xed9eba1407147890 */ /* 0x000fe2000fffe0ff */
[----:B------:R-:W-:Y:S01]  /*03f0*/  @!P0 CS2R R74, SRZ ;  /* 0x00000000004a8805 */ /* 0x000fe2000001ff00 */
[----:B------:R-:W-:Y:S01]  /*0400*/  UIADD3 UR21, UPT, UPT, UR6, 0x1715609d, URZ ;  /* 0x1715609d06157890 */ /* 0x000fe2000fffe0ff */
[----:B------:R-:W-:Y:S01]  /*0410*/  IMAD R23, R6, -0x326172a9, RZ ;  /* 0xcd9e8d5706177824 */ /* 0x000fe200078e02ff */
[----:B------:R-:W-:Y:S01]  /*0420*/  LOP3.LUT R7, R20, UR13, R7, 0x96, !PT ;  /* 0x0000000d14077c12 */ /* 0x000fe2000f8e9607 */
[----:B------:R-:W-:Y:S01]  /*0430*/  IMAD R20, R5, -0x2daee0ad, RZ ;  /* 0xd2511f5305147824 */ /* 0x000fe200078e02ff */
[----:B------:R-:W-:Y:S01]  /*0440*/  UIADD3 UR22, UPT, UPT, UR7, -0x56f99767, URZ ;  /* 0xa906689907167890 */ /* 0x000fe2000fffe0ff */
[----:B------:R-:W-:Y:S01]  /*0450*/  IMAD.HI.U32 R6, R21, -0x326172a9, RZ ;  /* 0xcd9e8d5715067827 */ /* 0x000fe200078e00ff */
[----:B------:R-:W-:Y:S01]  /*0460*/  UIADD3 UR23, UPT, UPT, UR6, -0x4ab325aa, URZ ;  /* 0xb54cda5606177890 */ /* 0x000fe2000fffe0ff */
[----:B------:R-:W-:Y:S01]  /*0470*/  @!P0 CS2R R72, SRZ ;  /* 0x0000000000488805 */ /* 0x000fe2000001ff00 */
[----:B------:R-:W-:Y:S01]  /*0480*/  UIADD3 UR24, UPT, UPT, UR7, 0x646e171e, URZ ;  /* 0x646e171e07187890 */ /* 0x000fe2000fffe0ff */
[----:B------:R-:W-:Y:S01]  /*0490*/  IMAD.HI.U32 R5, R7, -0x2daee0ad, RZ ;  /* 0xd2511f5307057827 */ /* 0x000fe200078e00ff */
[----:B------:R-:W-:Y:S01]  /*04a0*/  LOP3.LUT R6, R23, UR15, R6, 0x96, !PT ;  /* 0x0000000f17067c12 */ /* 0x000fe2000f8e9606 */
[----:B------:R-:W0:Y:S01]  /*04b0*/  LDCU.64 UR4, c[0x0][0x398] ;  /* 0x00007300ff0477ac */ /* 0x000e220008000a00 */
[----:B------:R-:W-:Y:S01]  /*04c0*/  @!P0 CS2R R104, SRZ ;  /* 0x0000000000688805 */ /* 0x000fe2000001ff00 */
[----:B------:R-:W-:Y:S01]  /*04d0*/  IMAD R22, R7, -0x2daee0ad, RZ ;  /* 0xd2511f5307167824 */ /* 0x000fe200078e02ff */
[----:B------:R-:W-:Y:S01]  /*04e0*/  LOP3.LUT R5, R20, UR16, R5, 0x96, !PT ;  /* 0x0000001014057c12 */ /* 0x000fe2000f8e9605 */
[----:B------:R-:W-:Y:S01]  /*04f0*/  IMAD R20, R21, -0x326172a9, RZ ;  /* 0xcd9e8d5715147824 */ /* 0x000fe200078e02ff */
[----:B------:R-:W-:Y:S01]  /*0500*/  UIADD3 UR25, UPT, UPT, UR6, 0x5384540f, URZ ;  /* 0x5384540f06197890 */ /* 0x000fe2000fffe0ff */
[----:B------:R-:W-:Y:S01]  /*0510*/  IMAD.HI.U32 R21, R6, -0x2daee0ad, RZ ;  /* 0xd2511f5306157827 */ /* 0x000fe200078e00ff */
[----:B------:R-:W-:Y:S01]  /*0520*/  UIADD3 UR26, UPT, UPT, UR7, 0x1fd5c5a3, URZ ;  /* 0x1fd5c5a3071a7890 */ /* 0x000fe2000fffe0ff */
[----:B------:R-:W-:Y:S01]  /*0530*/  PRMT R93, R90, 0x7632, R93 ;  /* 0x000076325a5d7816 */ /* 0x000fe2000000005d */
[----:B------:R-:W-:Y:S01]  /*0540*/  UIADD3 UR27, UPT, UPT, UR6, -0xe443238, URZ ;  /* 0xf1bbcdc8061b7890 */ /* 0x000fe2000fffe0ff */
[C---:B------:R-:W-:Y:S01]  /*0550*/  IMAD.HI.U32 R7, R5.reuse, -0x326172a9, RZ ;  /* 0xcd9e8d5705077827 */ /* 0x040fe200078e00ff */
[----:B------:R-:W-:Y:S01]  /*0560*/  LOP3.LUT R21, R22, UR18, R21, 0x96, !PT ;  /* 0x0000001216157c12 */ /* 0x000fe2000f8e9615 */
[----:B------:R-:W-:Y:S01]  /*0570*/  UIADD3 UR28, UPT, UPT, UR7, -0x24c28bd8, URZ ;  /* 0xdb3d7428071c7890 */ /* 0x000fe2000fffe0ff */
[----:B------:R-:W-:Y:S01]  /*0580*/  PRMT R109, R106, 0x7632, R109 ;  /* 0x000076326a6d7816 */ /* 0x000fe2000000006d */
[----:B------:R-:W-:Y:S01]  /*0590*/  IMAD R23, R6, -0x2daee0ad, RZ ;  /* 0xd2511f5306177824 */ /* 0x000fe200078e02ff */
[----:B------:R-:W-:Y:S01]  /*05a0*/  LOP3.LUT R7, R20, UR17, R7, 0x96, !PT ;  /* 0x0000001114077c12 */ /* 0x000fe2000f8e9607 */
[----:B------:R-:W-:Y:S01]  /*05b0*/  IMAD R20, R5, -0x326172a9, RZ ;  /* 0xcd9e8d5705147824 */ /* 0x000fe200078e02ff */
[----:B------:R-:W-:Y:S01]  /*05c0*/  UIADD3 UR29, UPT, UPT, UR6, -0x700cb87f, URZ ;  /* 0x8ff34781061d7890 */ /* 0x000fe2000fffe0ff */
[----:B------:R-:W-:Y:S01]  /*05d0*/  IMAD.HI.U32 R5, R21, -0x326172a9, RZ ;  /* 0xcd9e8d5715057827 */ /* 0x000fe200078e00ff */
[----:B0-----:R-:W-:Y:S01]  /*05e0*/  UISETP.NE.U32.AND UP0, UPT, UR4, URZ, UPT ;  /* 0x000000ff0400728c */ /* 0x001fe2000bf05070 */
[----:B------:R-:W-:Y:S01]  /*05f0*/  PRMT R97, R89, 0x7632, R97 ;  /* 0x0000763259617816 */ /* 0x000fe20000000061 */
[----:B------:R-:W0:Y:S01]  /*0600*/  LDCU.U8 UR4, c[0x0][0x410] ;  /* 0x00008200ff0477ac */ /* 0x000e220008000000 */
[----:B------:R-:W-:Y:S01]  /*0610*/  IMAD.HI.U32 R6, R7, -0x2daee0ad, RZ ;  /* 0xd2511f5307067827 */ /* 0x000fe200078e00ff */
[----:B------:R-:W-:Y:S01]  /*0620*/  LOP3.LUT R5, R20, UR19, R5, 0x96, !PT ;  /* 0x0000001314057c12 */ /* 0x000fe2000f8e9605 */
[----:B------:R-:W-:Y:S01]  /*0630*/  BSSY B0, `(.L_x_1329) ;  /* 0x00018d2000007945 */ /* 0x000fe20003800000 */
[----:B------:R-:W-:Y:S01]  /*0640*/  UISETP.NE.AND.EX UP0, UPT, UR5, URZ, UPT, UP0 ;  /* 0x000000ff0500728c */ /* 0x000fe2000bf05300 */
[----:B------:R-:W-:Y:S01]  /*0650*/  IMAD R20, R21, -0x326172a9, RZ ;  /* 0xcd9e8d5715147824 */ /* 0x000fe200078e02ff */
[----:B------:R-:W-:Y:S01]  /*0660*/  LOP3.LUT R6, R23, UR20, R6, 0x96, !PT ;  /* 0x0000001417067c12 */ /* 0x000fe2000f8e9606 */
[----:B------:R-:W-:Y:S01]  /*0670*/  IMAD R22, R7, -0x2daee0ad, RZ ;  /* 0xd2511f5307167824 */ /* 0x000fe200078e02ff */
[----:B------:R-:W-:Y:S01]  /*0680*/  UIADD3 UR30, UPT, UPT, UR7, -0x695add53, URZ ;  /* 0x96a522ad071e7890 */ /* 0x000fe2000fffe0ff */
[----:B------:R-:W-:Y:S01]  /*0690*/  IMAD.HI.U32 R21, R5, -0x2daee0ad, RZ ;  /* 0xd2511f5305157827 */ /* 0x000fe200078e00ff */
[----:B------:R-:W-:Y:S01]  /*06a0*/  PRMT R70, R75, 0x7632, R70 ;  /* 0x000076324b467816 */ /* 0x000fe20000000046 */
[----:B------:R-:W1:Y:S01]  /*06b0*/  LDCU UR31, c[0x0][0x404] ;  /* 0x00008080ff1f77ac */ /* 0x000e620008000800 */
[----:B------:R-:W-:Y:S01]  /*06c0*/  PRMT R81, R73, 0x7632, R81 ;  /* 0x0000763249517816 */ /* 0x000fe20000000051 */
[----:B------:R-:W-:Y:S01]  /*06d0*/  IMAD.HI.U32 R7, R6, -0x326172a9, RZ ;  /* 0xcd9e8d5706077827 */ /* 0x000fe200078e00ff */
[----:B------:R-:W-:Y:S01]  /*06e0*/  LOP3.LUT R21, R22, UR22, R21, 0x96, !PT ;  /* 0x0000001616157c12 */ /* 0x000fe2000f8e9615 */
[----:B------:R-:W2:Y:S01]  /*06f0*/  LDCU UR32, c[0x0][0x408] ;  /* 0x00008100ff2077ac */ /* 0x000ea20008000800 */
[----:B------:R-:W-:Y:S01]  /*0700*/  PRMT R113, R105, 0x7632, R113 ;  /* 0x0000763269717816 */ /* 0x000fe20000000071 */
[----:B------:R-:W-:Y:S01]  /*0710*/  IMAD R23, R5, -0x2daee0ad, RZ ;  /* 0xd2511f5305177824 */ /* 0x000fe200078e02ff */
[----:B------:R-:W-:Y:S01]  /*0720*/  LOP3.LUT R7, R20, UR21, R7, 0x96, !PT ;  /* 0x0000001514077c12 */ /* 0x000fe2000f8e9607 */
[----:B------:R-:W-:Y:S01]  /*0730*/  IMAD R6, R6, -0x326172a9, RZ ;  /* 0xcd9e8d5706067824 */ /* 0x000fe200078e02ff */
[----:B------:R-:W-:Y:S01]  /*0740*/  PRMT R71, R11, 0x7632, R71 ;  /* 0x000076320b477816 */ /* 0x000fe20000000047 */
[----:B------:R-:W-:Y:S01]  /*0750*/  IMAD.HI.U32 R5, R21, -0x326172a9, RZ ;  /* 0xcd9e8d5715057827 */ /* 0x000fe200078e00ff */
[----:B------:R-:W-:Y:S01]  /*0760*/  PRMT R78, R10, 0x7632, R78 ;  /* 0x000076320a4e7816 */ /* 0x000fe2000000004e */
[----:B------:R-:W3:Y:S01]  /*0770*/  LDCU UR5, c[0x0][0x388] ;  /* 0x00007100ff0577ac */ /* 0x000ee20008000800 */
[----:B------:R-:W-:Y:S01]  /*0780*/  PRMT R82, R9, 0x7632, R82 ;  /* 0x0000763209527816 */ /* 0x000fe20000000052 */
[----:B------:R-:W-:Y:S01]  /*0790*/  IMAD.HI.U32 R20, R7, -0x2daee0ad, RZ ;  /* 0xd2511f5307147827 */ /* 0x000fe200078e00ff */
[----:B------:R-:W-:Y:S01]  /*07a0*/  LOP3.LUT R5, R6, UR23, R5, 0x96, !PT ;  /* 0x0000001706057c12 */ /* 0x000fe2000f8e9605 */
[----:B------:R-:W4:Y:S01]  /*07b0*/  LDCU UR12, c[0x0][0x448] ;  /* 0x00008900ff0c77ac */ /* 0x000f220008000800 */
[----:B------:R-:W-:Y:S01]  /*07c0*/  PRMT R6, R91, 0x7632, R6 ;  /* 0x000076325b067816 */ /* 0x000fe20000000006 */
[----:B------:R-:W-:Y:S01]  /*07d0*/  IMAD R22, R21, -0x326172a9, RZ ;  /* 0xcd9e8d5715167824 */ /* 0x000fe200078e02ff */
[----:B------:R-:W-:Y:S01]  /*07e0*/  LOP3.LUT R20, R23, UR24, R20, 0x96, !PT ;  /* 0x0000001817147c12 */ /* 0x000fe2000f8e9614 */
[----:B------:R-:W-:Y:S01]  /*07f0*/  IMAD R24, R7, -0x2daee0ad, RZ ;  /* 0xd2511f5307187824 */ /* 0x000fe200078e02ff */
[----:B------:R-:W-:Y:S01]  /*0800*/  PRMT R86, R8, 0x7632, R86 ;  /* 0x0000763208567816 */ /* 0x000fe20000000056 */
[----:B------:R-:W-:Y:S01]  /*0810*/  IMAD.HI.U32 R21, R5, -0x2daee0ad, RZ ;  /* 0xd2511f5305157827 */ /* 0x000fe200078e00ff */
[----:B------:R-:W-:Y:S01]  /*0820*/  PRMT R94, R14, 0x7632, R94 ;  /* 0x000076320e5e7816 */ /* 0x000fe2000000005e */
[----:B------:R-:W1:Y:S01]  /*0830*/  LDCU.64 UR10, c[0x0][0x3a0] ;  /* 0x00007400ff0a77ac */ /* 0x000e620008000a00 */
[----:B------:R-:W-:Y:S01]  /*0840*/  PRMT R98, R13, 0x7632, R98 ;  /* 0x000076320d627816 */ /* 0x000fe20000000062 */
[----:B------:R-:W-:Y:S01]  /*0850*/  IMAD.HI.U32 R7, R20, -0x326172a9, RZ ;  /* 0xcd9e8d5714077827 */ /* 0x000fe200078e00ff */
[----:B------:R-:W-:Y:S01]  /*0860*/  LOP3.LUT R21, R24, UR26, R21, 0x96, !PT ;  /* 0x0000001a18157c12 */ /* 0x000fe2000f8e9615 */
[----:B0-----:R-:W-:Y:S01]  /*0870*/  UISETP.NE.AND UP1, UPT, UR4, URZ, UPT ;  /* 0x000000ff0400728c */ /* 0x001fe2000bf25270 */
        /* <DEDUP_REMOVED lines=9> */
[--C-:B------:R-:W-:Y:S02]  /*0910*/  LOP3.LUT R20, R20, UR27, R7.reuse, 0x96, !PT ;  /* 0x0000001b14147c12 */ /* 0x100fe4000f8e9607 */
[----:B------:R-:W-:Y:S01]  /*0920*/  PRMT R7, R107, 0x7632, R7 ;  /* 0x000076326b077816 */ /* 0x000fe20000000007 */
[----:B------:R-:W-:Y:S01]  /*0930*/  IMAD.U32 R95, R90, 0x10000, RZ ;  /* 0x000100005a5f7824 */ /* 0x000fe200078e00ff */
[----:B------:R-:W-:Y:S01]  /*0940*/  LOP3.LUT R24, R24, UR28, R5, 0x96, !PT ;  /* 0x0000001c18187c12 */ /* 0x000fe2000f8e9605 */
[----:B------:R-:W-:Y:S01]  /*0950*/  IMAD.U32 R111, R106, 0x10000, RZ ;  /* 0x000100006a6f7824 */ /* 0x000fe200078e00ff */
[----:B------:R-:W-:Y:S01]  /*0960*/  PRMT R90, R15, 0x7632, R90 ;  /* 0x000076320f5a7816 */ /* 0x000fe2000000005a */
[----:B------:R-:W-:Y:S01]  /*0970*/  IMAD R26, R21, -0x326172a9, RZ ;  /* 0xcd9e8d57151a7824 */ /* 0x000fe200078e02ff */
[----:B------:R-:W-:Y:S01]  /*0980*/  PRMT R106, R19, 0x7632, R106 ;  /* 0x00007632136a7816 */ /* 0x000fe2000000006a */
[----:B------:R-:W-:Y:S01]  /*0990*/  IMAD R22, R22, -0x2daee0ad, RZ ;  /* 0xd2511f5316167824 */ /* 0x000fe200078e02ff */
[----:B------:R-:W-:Y:S01]  /*09a0*/  PRMT R101, R88, 0x7632, R101 ;  /* 0x0000763258657816 */ /* 0x000fe20000000065 */
[----:B------:R-:W-:Y:S01]  /*09b0*/  IMAD.HI.U32 R67, R20, -0x2daee0ad, RZ ;  /* 0xd2511f5314437827 */ /* 0x000fe200078e00ff */
[----:B------:R-:W-:-:S02]  /*09c0*/  PRMT R77, R74, 0x7632, R77 ;  /* 0x000076324a4d7816 */ /* 0x000fc4000000004d */
[----:B------:R-:W-:Y:S01]  /*09d0*/  PRMT R85, R72, 0x7632, R85 ;  /* 0x0000763248557816 */ /* 0x000fe20000000055 */
[----:B------:R-:W-:Y:S01]  /*09e0*/  IMAD.HI.U32 R65, R24, -0x326172a9, RZ ;  /* 0xcd9e8d5718417827 */ /* 0x000fe200078e00ff */
[----:B------:R-:W-:Y:S02]  /*09f0*/  PRMT R117, R104, 0x7632, R117 ;  /* 0x0000763268757816 */ /* 0x000fe40000000075 */
[----:B------:R-:W-:Y:S01]  /*0a00*/  SHF.L.U32 R103, R88, 0x10, RZ ;  /* 0x0000001058677819 */ /* 0x000fe200000006ff */
[----:B------:R-:W-:Y:S01]  /*0a10*/  IMAD.U32 R99, R89, 0x10000, RZ ;  /* 0x0001000059637824 */ /* 0x000fe200078e00ff */
[----:B------:R-:W-:Y:S01]  /*0a20*/  SHF.L.U32 R87, R72, 0x10, RZ ;  /* 0x0000001048577819 */ /* 0x000fe200000006ff */
[----:B------:R-:W-:Y:S01]  /*0a30*/  IMAD.U32 R115, R105, 0x10000, RZ ;  /* 0x0001000069737824 */ /* 0x000fe200078e00ff */
[----:B------:R-:W-:Y:S01]  /*0a40*/  SHF.L.U32 R119, R104, 0x10, RZ ;  /* 0x0000001068777819 */ /* 0x000fe200000006ff */
[----:B------:R-:W-:Y:S01]  /*0a50*/  IMAD.U32 R91, R91, 0x10000, RZ ;  /* 0x000100005b5b7824 */ /* 0x000fe200078e00ff */
[----:B------:R-:W-:Y:S01]  /*0a60*/  LOP3.LUT R67, R22, UR30, R67, 0x96, !PT ;  /* 0x0000001e16437c12 */ /* 0x000fe2000f8e9643 */
[----:B------:R-:W-:Y:S01]  /*0a70*/  IMAD.U32 R75, R75, 0x10000, RZ ;  /* 0x000100004b4b7824 */ /* 0x000fe200078e00ff */
[----:B------:R-:W-:Y:S01]  /*0a80*/  LOP3.LUT R65, R26, UR29, R65, 0x96, !PT ;  /* 0x0000001d1a417c12 */ /* 0x000fe2000f8e9641 */
[----:B------:R-:W-:Y:S01]  /*0a90*/  IMAD.U32 R79, R74, 0x10000, RZ ;  /* 0x000100004a4f7824 */ /* 0x000fe200078e00ff */
[----:B------:R-:W-:Y:S01]  /*0aa0*/  LOP3.LUT R64, R64, 0x3, RZ, 0xc0, !PT ;  /* 0x0000000340407812 */ /* 0x000fe200078ec0ff */
        /* <DEDUP_REMOVED lines=17> */
[----:B------:R-:W-:Y:S01]  /*0bc0*/  PLOP3.LUT P0, PT, PT, PT, UP0, 0x80, 0x8 ;  /* 0x000000000008781c */ /* 0x000fe20003f0f008 */
[----:B------:R-:W-:Y:S01]  /*0bd0*/  IMAD.U32 R112, R18, 0x10000, RZ ;  /* 0x0001000012707824 */ /* 0x000fe200078e00ff */
[----:B------:R-:W-:Y:S01]  /*0be0*/  SHF.L.U32 R117, R117, 0x10, RZ ;  /* 0x0000001075757819 */ /* 0x000fe200000006ff */
[----:B------:R-:W-:-:S02]  /*0bf0*/  IMAD.U32 R116, R17, 0x10000, RZ ;  /* 0x0001000011747824 */ /* 0x000fc400078e00ff */
[----:B------:R-:W-:Y:S02]  /*0c00*/  IMAD.MOV.U32 R5, RZ, RZ, RZ ;  /* 0x000000ffff057224 */ /* 0x000fe400078e00ff */
[----:B------:R-:W-:Y:S02]  /*0c10*/  IMAD.U32 R70, R70, 0x10000, RZ ;  /* 0x0001000046467824 */ /* 0x000fe400078e00ff */
[----:B------:R-:W-:Y:S02]  /*0c20*/  IMAD.U32 R71, R71, 0x10000, RZ ;  /* 0x0001000047477824 */ /* 0x000fe400078e00ff */
[----:B------:R-:W-:Y:S02]  /*0c30*/  IMAD.U32 R78, R78, 0x10000, RZ ;  /* 0x000100004e4e7824 */ /* 0x000fe400078e00ff */
[----:B------:R-:W-:Y:S02]  /*0c40*/  IMAD.U32 R81, R81, 0x10000, RZ ;  /* 0x0001000051517824 */ /* 0x000fe400078e00ff */
[----:B------:R-:W-:-:S02]  /*0c50*/  IMAD.U32 R82, R82, 0x10000, RZ ;  /* 0x0001000052527824 */ /* 0x000fc400078e00ff */
[----:B------:R-:W-:Y:S02]  /*0c60*/  IMAD.U32 R86, R86, 0x10000, RZ ;  /* 0x0001000056567824 */ /* 0x000fe400078e00ff */
        /* <DEDUP_REMOVED lines=12> */
[----:B------:R-:W-:Y:S02]  /*0d30*/  IMAD R46, R20, -0x2daee0ad, RZ ;  /* 0xd2511f53142e7824 */ /* 0x000fe400078e02ff */
[----:B-1234-:R-:W-:-:S07]  /*0d40*/  IMAD R72, R24, -0x326172a9, RZ ;  /* 0xcd9e8d5718487824 */ /* 0x01efce00078e02ff */
.L_x_1700:
[----:B------:R-:W-:Y:S01]  /*0d50*/  ISETP.NE.U32.AND P1, PT, RZ, UR10, PT ;  /* 0x0000000aff007c0c */ /* 0x000fe2000bf25070 */
[----:B0-----:R-:W0:Y:S01]  /*0d60*/  @P0 LDC.64 R10, c[0x0][0x398] ;  /* 0x0000e600ff0a0b82 */ /* 0x001e220000000a00 */
        /* <DEDUP_REMOVED lines=8> */
[----:B------:R-:W0:Y:S01]  /*0df0*/  LDC.64 R38, c[0x0][0x398] ;  /* 0x0000e600ff267b82 */ /* 0x000e220000000a00 */
[----:B------:R-:W3:Y:S01]  /*0e00*/  @P0 LDG.E.128 R32, desc[UR8][R10.64] ;  /* 0x000000080a200981 */ /* 0x000ee2000c1e1d00 */
[----:B-1----:R-:W-:-:S06]  /*0e10*/  IMAD.WIDE.U32 R24, R6, 0x10, R68 ;  /* 0x0000001006187825 */ /* 0x002fcc00078e0044 */
[----:B------:R-:W5:Y:S01]  /*0e20*/  LDG.E.128 R24, desc[UR8][R24.64] ;  /* 0x0000000818187981 */ /* 0x000f62000c1e1d00 */
[----:B--2---:R-:W-:-:S05]  /*0e30*/  @P1 IMAD.WIDE.U32 R8, R6, 0x10, R8 ;  /* 0x0000001006081825 */ /* 0x004fca00078e0008 */
[----:B------:R-:W2:Y:S01]  /*0e40*/  @P1 LDG.E.128 R28, desc[UR8][R8.64] ;  /* 0x00000008081c1981 */ /* 0x000ea2000c1e1d00 */
[----:B0-----:R-:W-:-:S04]  /*0e50*/  ISETP.NE.U32.AND P0, PT, R38, RZ, PT ;  /* 0x000000ff2600720c */ /* 0x001fc80003f05070 */
[----:B------:R-:W-:Y:S01]  /*0e60*/  ISETP.NE.AND.EX P0, PT, R39, RZ, PT, P0 ;  /* 0x000000ff2700720c */ /* 0x000fe20003f05300 */
[----:B------:R-:W-:Y:S01]  /*0e70*/  IMAD.MOV.U32 R42, RZ, RZ, 0x2f800000 ;  /* 0x2f800000ff2a7424 */ /* 0x000fe200078e00ff */
[----:B---3--:R-:W-:Y:S02]  /*0e80*/  PRMT R14, R35, 0x7632, R14 ;  /* 0x00007632230e7816 */ /* 0x008fe4000000000e */
[----:B------:R-:W-:Y:S02]  /*0e90*/  PRMT R12, R34, 0x7632, R12 ;  /* 0x00007632220c7816 */ /* 0x000fe4000000000c */
[----:B------:R-:W-:Y:S02]  /*0ea0*/  PRMT R10, R33, 0x7632, R10 ;  /* 0x00007632210a7816 */ /* 0x000fe4000000000a */
[----:B------:R-:W-:Y:S02]  /*0eb0*/  PRMT R11, R32, 0x7632, R11 ;  /* 0x00007632200b7816 */ /* 0x000fe4000000000b */
[----:B--2---:R-:W-:-:S02]  /*0ec0*/  PRMT R37, R31, 0x7632, R37 ;  /* 0x000076321f257816 */ /* 0x004fc40000000025 */
[----:B------:R-:W-:Y:S02]  /*0ed0*/  PRMT R47, R30, 0x7632, R47 ;  /* 0x000076321e2f7816 */ /* 0x000fe4000000002f */
[----:B------:R-:W-:Y:S02]  /*0ee0*/  PRMT R52, R29, 0x7632, R52 ;  /* 0x000076321d347816 */ /* 0x000fe40000000034 */
[----:B------:R-:W-:Y:S01]  /*0ef0*/  PRMT R36, R28, 0x7632, R36 ;  /* 0x000076321c247816 */ /* 0x000fe20000000024 */
[----:B------:R-:W-:Y:S06]  /*0f00*/  @P0 BRA `(.L_x_1330) ;  /* 0x0000002800400947 */ /* 0x000fec0003800000 */
        /* <DEDUP_REMOVED lines=11> */
[--C-:B------:R-:W-:Y:S02]  /*0fc0*/  @!P0 IMAD.MOV.U32 R40, RZ, RZ, R46.reuse ;  /* 0x000000ffff288224 */ /* 0x100fe400078e002e */
[----:B------:R-:W-:Y:S02]  /*0fd0*/  @P0 VIADD R11, R64, 0x1 ;  /* 0x00000001400b0836 */ /* 0x000fe40000000000 */
[----:B------:R-:W-:Y:S02]  /*0fe0*/  @P0 IMAD.MOV.U32 R40, RZ, RZ, R46 ;  /* 0x000000ffff280224 */ /* 0x000fe400078e002e */
[----:B------:R-:W-:Y:S01]  /*0ff0*/  @P0 IMAD.MOV.U32 R7, RZ, RZ, R65 ;  /* 0x000000ffff070224 */ /* 0x000fe200078e0041 */
[----:B------:R-:W-:Y:S06]  /*1000*/  BRA `(.L_x_1332) ;  /* 0x0000000000dc7947 */ /* 0x000fec0003800000 */
.L_x_1333:
        /* <DEDUP_REMOVED lines=13> */
.L_x_1335:
[----:B------:R-:W-:Y:S05]  /*10e0*/  BSYNC.RECONVERGENT B2 ;  /* 0x0000000000027941 */ /* 0x000fea0003800200 */
.L_x_1334:
        /* <DEDUP_REMOVED lines=37> */
[----:B------:R-:W-:Y:S02]  /*1340*/  HFMA2 R11, -RZ, RZ, 0, 0 ;  /* 0x00000000ff0b7431 */ /* 0x000fe400000001ff */
[----:B------:R-:W-:Y:S01]  /*1350*/  IMAD.WIDE.U32 R40, R40, -0x2daee0ad, RZ ;  /* 0xd2511f5328287825 */ /* 0x000fe200078e00ff */
[----:B------:R-:W-:-:S04]  /*1360*/  LOP3.LUT R65, R10, UR29, R73, 0x96, !PT ;  /* 0x0000001d0a417c12 */ /* 0x000fc8000f8e9649 */
[----:B------:R-:W-:-:S07]  /*1370*/  LOP3.LUT R67, R8, UR30, R41, 0x96, !PT ;  /* 0x0000001e08437c12 */ /* 0x000fce000f8e9629 */
.L_x_1332:
[----:B------:R-:W-:Y:S05]  /*1380*/  BSYNC.RECONVERGENT B1 ;  /* 0x0000000000017941 */ /* 0x000fea0003800200 */
.L_x_1331:
[----:B------:R-:W-:Y:S01]  /*1390*/  I2FP.F32.U32 R7, R7 ;  /* 0x0000000700077245 */ /* 0x000fe20000201000 */
[----:B-----5:R-:W-:Y:S01]  /*13a0*/  IMAD.U32 R8, R24, 0x10000, RZ ;  /* 0x0001000018087824 */ /* 0x020fe200078e00ff */
[----:B------:R-:W-:Y:S01]  /*13b0*/  ISETP.NE.AND P2, PT, R11, 0x1, PT ;  /* 0x000000010b00780c */ /* 0x000fe20003f45270 */
[----:B------:R-:W-:Y:S01]  /*13c0*/  IMAD.U32 R43, RZ, RZ, UR32 ;  /* 0x00000020ff2b7e24 */ /* 0x000fe2000f8e00ff */
[----:B------:R-:W-:Y:S01]  /*13d0*/  @P1 SHF.L.U32 R10, R28, 0x10, RZ ;  /* 0x000000101c0a1819 */ /* 0x000fe200000006ff */
[----:B------:R-:W-:Y:S01]  /*13e0*/  FFMA.FTZ R7, R7, R42, 1.1641532182693481445e-10 ;  /* 0x2f00000007077423 */ /* 0x000fe2000001002a */
[----:B------:R-:W-:Y:S02]  /*13f0*/  IMAD.U32 R44, RZ, RZ, UR31 ;  /* 0x0000001fff2c7e24 */ /* 0x000fe4000f8e00ff */
[----:B------:R-:W-:Y:S01]  /*1400*/  FMUL.FTZ R8, R8, R43 ;  /* 0x0000002b08087220 */ /* 0x000fe20000410000 */
[----:B------:R-:W-:Y:S01]  /*1410*/  BSSY.RECONVERGENT B1, `(.L_x_1336) ;  /* 0x000004b000017945 */ /* 0x000fe20003800200 */
[----:B------:R-:W-:Y:S01]  /*1420*/  PRMT R24, R24, 0x7632, R24 ;  /* 0x0000763218187816 */ /* 0x000fe20000000018 */
[----:B------:R-:W-:Y:S01]  /*1430*/  IMAD.MOV.U32 R9, RZ, RZ, R72 ;  /* 0x000000ffff097224 */ /* 0x000fe200078e0048 */
[----:B------:R-:W-:-:S04]  /*1440*/  FSETP.GTU.FTZ.AND P0, PT, R7, R44, PT ;  /* 0x0000002c0700720b */ /* 0x000fc80003f1c000 */
        /* <DEDUP_REMOVED lines=15> */
.L_x_1338:
        /* <DEDUP_REMOVED lines=13> */
.L_x_1340:
[----:B------:R-:W-:Y:S05]  /*1610*/  BSYNC.RECONVERGENT B2 ;  /* 0x0000000000027941 */ /* 0x000fea0003800200 */
.L_x_1339:
        /* <DEDUP_REMOVED lines=39> */
[----:B------:R-:W-:Y:S02]  /*1890*/  HFMA2 R10, -RZ, RZ, 0, 0 ;  /* 0x00000000ff0a7431 */ /* 0x000fe400000001ff */
[----:B------:R-:W-:Y:S02]  /*18a0*/  IMAD.MOV.U32 R9, RZ, RZ, R40 ;  /* 0x000000ffff097224 */ /* 0x000fe400078e0028 */
[----:B------:R-:W-:-:S07]  /*18b0*/  IMAD.MOV.U32 R40, RZ, RZ, R8 ;  /* 0x000000ffff287224 */ /* 0x000fce00078e0008 */
.L_x_1337:
[----:B------:R-:W-:Y:S05]  /*18c0*/  BSYNC.RECONVERGENT B1 ;  /* 0x0000000000017941 */ /* 0x000fea0003800200 */
.L_x_1336:
[----:B------:R-:W-:Y:S01]  /*18d0*/  I2FP.F32.U32 R9, R9 ;  /* 0x0000000900097245 */ /* 0x000fe20000201000 */
[----:B------:R-:W-:Y:S01]  /*18e0*/  IMAD.U32 R24, R24, 0x10000, RZ ;  /* 0x0001000018187824 */ /* 0x000fe200078e00ff */
[----:B------:R-:W-:Y:S01]  /*18f0*/  ISETP.NE.AND P2, PT, R10, 0x1, PT ;  /* 0x000000010a00780c */ /* 0x000fe20003f45270 */
[----:B------:R-:W-:Y:S01]  /*1900*/  BSSY.RECONVERGENT B1, `(.L_x_1341) ;  /* 0x000004d000017945 */ /* 0x000fe20003800200 */
[----:B------:R-:W-:Y:S02]  /*1910*/  IMAD.MOV.U32 R13, RZ, RZ, 0x2 ;  /* 0x00000002ff0d7424 */ /* 0x000fe400078e00ff */
[----:B------:R-:W-:Y:S01]  /*1920*/  FFMA.FTZ R9, R9, R42, 1.1641532182693481445e-10 ;  /* 0x2f00000009097423 */ /* 0x000fe2000001002a */
[----:B------:R-:W-:-:S04]  /*1930*/  FMUL.FTZ R24, R24, R43 ;  /* 0x0000002b18187220 */ /* 0x000fc80000410000 */
[----:B------:R-:W-:Y:S01]  /*1940*/  FSETP.GTU.FTZ.AND P0, PT, R9, R44, PT ;  /* 0x0000002c0900720b */ /* 0x000fe20003f1c000 */
[----:B------:R-:W-:-:S03]  /*1950*/  @P1 IMAD.U32 R9, R36, 0x10000, RZ ;  /* 0x0001000024091824 */ /* 0x000fc600078e00ff */
[----:B------:R-:W-:Y:S02]  /*1960*/  FSEL R8, R24, RZ, !P0 ;  /* 0x000000ff18087208 */ /* 0x000fe40004000000 */
        /* <DEDUP_REMOVED lines=14> */
.L_x_1343:
        /* <DEDUP_REMOVED lines=13> */
.L_x_1345:
[----:B------:R-:W-:Y:S05]  /*1b20*/  BSYNC.RECONVERGENT B2 ;  /* 0x0000000000027941 */ /* 0x000fea0003800200 */
.L_x_1344:
        /* <DEDUP_REMOVED lines=41> */
[----:B------:R-:W-:-:S07]  /*1dc0*/  LOP3.LUT R67, R12, UR30, R11, 0x96, !PT ;  /* 0x0000001e0c437c12 */ /* 0x000fce000f8e960b */
.L_x_1342:
[----:B------:R-:W-:Y:S05]  /*1dd0*/  BSYNC.RECONVERGENT B1 ;  /* 0x0000000000017941 */ /* 0x000fea0003800200 */
.L_x_1341:
        /* <DEDUP_REMOVED lines=8> */
[----:B------:R-:W-:Y:S02]  /*1e60*/  IMAD.MOV.U32 R11, RZ, RZ, R72 ;  /* 0x000000ffff0b7224 */ /* 0x000fe400078e0048 */
        /* <DEDUP_REMOVED lines=16> */
.L_x_1348:
        /* <DEDUP_REMOVED lines=13> */
.L_x_1350:
[----:B------:R-:W-:Y:S05]  /*2040*/  BSYNC.RECONVERGENT B2 ;  /* 0x0000000000027941 */ /* 0x000fea0003800200 */
.L_x_1349:
        /* <DEDUP_REMOVED lines=42> */
.L_x_1347:
[----:B------:R-:W-:Y:S05]  /*22f0*/  BSYNC.RECONVERGENT B1 ;  /* 0x0000000000017941 */ /* 0x000fea0003800200 */
.L_x_1346:
        /* <DEDUP_REMOVED lines=23> */
.L_x_1353:
        /* <DEDUP_REMOVED lines=13> */
.L_x_1355:
[----:B------:R-:W-:Y:S05]  /*2540*/  BSYNC.RECONVERGENT B2 ;  /* 0x0000000000027941 */ /* 0x000fea0003800200 */
.L_x_1354:
        /* <DEDUP_REMOVED lines=42> */
.L_x_1352:
[----:B------:R-:W-:Y:S05]  /*27f0*/  BSYNC.RECONVERGENT B1 ;  /* 0x0000000000017941 */ /* 0x000fea0003800200 */
.L_x_1351:
        /* <DEDUP_REMOVED lines=24> */
.L_x_1358:
        /* <DEDUP_REMOVED lines=13> */
.L_x_1360:
[----:B------:R-:W-:Y:S05]  /*2a50*/  BSYNC.RECONVERGENT B2 ;  /* 0x0000000000027941 */ /* 0x000fea0003800200 */
.L_x_1359:
        /* <DEDUP_REMOVED lines=40> */
[----:B------:R-:W-:Y:S02]  /*2ce0*/  IMAD.MOV.U32 R13, RZ, RZ, R40 ;  /* 0x000000ffff0d7224 */ /* 0x000fe400078e0028 */
[----:B------:R-:W-:-:S07]  /*2cf0*/  IMAD.MOV.U32 R40, RZ, RZ, R12 ;  /* 0x000000ffff287224 */ /* 0x000fce00078e000c */
.L_x_1357:
[----:B------:R-:W-:Y:S05]  /*2d00*/  BSYNC.RECONVERGENT B1 ;  /* 0x0000000000017941 */ /* 0x000fea0003800200 */
.L_x_1356:
        /* <DEDUP_REMOVED lines=23> */
.L_x_1363:
        /* <DEDUP_REMOVED lines=13> */
.L_x_1365:
[----:B------:R-:W-:Y:S05]  /*2f50*/  BSYNC.RECONVERGENT B2 ;  /* 0x0000000000027941 */ /* 0x000fea0003800200 */
.L_x_1364:
        /* <DEDUP_REMOVED lines=42> */
.L_x_1362:
[----:B------:R-:W-:Y:S05]  /*3200*/  BSYNC.RECONVERGENT B1 ;  /* 0x0000000000017941 */ /* 0x000fea0003800200 */
.L_x_1361:
        /* <DEDUP_REMOVED lines=11> */
[----:B------:R-:W-:Y:S02]  /*32c0*/  PRMT R14, R27, 0x7632, R14 ;  /* 0x000076321b0e7816 */ /* 0x000fe4000000000e */
[----:B------:R-:W-:Y:S01]  /*32d0*/  PLOP3.LUT P4, PT, P4, PT, PT, 0x8, 0x80 ;  /* 0x000000000080781c */ /* 0x000fe2000278e170 */
        /* <DEDUP_REMOVED lines=11> */
.L_x_1368:
        /* <DEDUP_REMOVED lines=13> */
.L_x_1370:
[----:B------:R-:W-:Y:S05]  /*3460*/  BSYNC.RECONVERGENT B2 ;  /* 0x0000000000027941 */ /* 0x000fea0003800200 */
.L_x_1369:
        /* <DEDUP_REMOVED lines=39> */
[----:B------:R-:W-:-:S03]  /*36e0*/  LOP3.LUT R65, R52, UR29, R73, 0x96, !PT ;  /* 0x0000001d34417c12 */ /* 0x000fc6000f8e9649 */
[----:B------:R-:W-:Y:S01]  /*36f0*/  IMAD.MOV.U32 R40, RZ, RZ, R48 ;  /* 0x000000ffff287224 */ /* 0x000fe200078e0030 */
[----:B------:R-:W-:-:S07]  /*3700*/  LOP3.LUT R67, R50, UR30, R49, 0x96, !PT ;  /* 0x0000001e32437c12 */ /* 0x000fce000f8e9631 */
.L_x_1367:
[----:B------:R-:W-:Y:S05]  /*3710*/  BSYNC.RECONVERGENT B1 ;  /* 0x0000000000017941 */ /* 0x000fea0003800200 */
.L_x_1366:
[----:B------:R-:W-:Y:S01]  /*3720*/  I2FP.F32.U32 R47, R47 ;  /* 0x0000002f002f7245 */ /* 0x000fe20000201000 */
[----:B------:R-:W-:Y:S01]  /*3730*/  IMAD.U32 R14, R14, 0x10000, RZ ;  /* 0x000100000e0e7824 */ /* 0x000fe200078e00ff */
[----:B------:R-:W-:Y:S01]  /*3740*/  PRMT R26, R46, 0x5410, R26 ;  /* 0x000054102e1a7816 */ /* 0x000fe2000000001a */
[----:B------:R-:W-:Y:S01]  /*3750*/  @P1 IMAD.U32 R37, R37, 0x10000, RZ ;  /* 0x0001000025251824 */ /* 0x000fe200078e00ff */
[----:B------:R-:W-:Y:S01]  /*3760*/  PRMT R25, R45, 0x5410, R25 ;  /* 0x000054102d197816 */ /* 0x000fe20000000019 */
[----:B------:R-:W-:Y:S01]  /*3770*/  FFMA.FTZ R47, R47, R42, 1.1641532182693481445e-10 ;  /* 0x2f0000002f2f7423 */ /* 0x000fe2000001002a */
[----:B------:R-:W-:Y:S01]  /*3780*/  FMUL.FTZ R14, R14, R43 ;  /* 0x0000002b0e0e7220 */ /* 0x000fe20000410000 */
[----:B------:R-:W-:-:S03]  /*3790*/  PRMT R24, R41, 0x5410, R24 ;  /* 0x0000541029187816 */ /* 0x000fc60000000018 */
[----:B------:R-:W-:-:S04]  /*37a0*/  FSETP.GTU.FTZ.AND P5, PT, R47, R44, PT ;  /* 0x0000002c2f00720b */ /* 0x000fc80003fbc000 */
[----:B------:R-:W-:Y:S02]  /*37b0*/  FSEL R14, R14, RZ, !P5 ;  /* 0x000000ff0e0e7208 */ /* 0x000fe40006800000 */
[----:B------:R-:W-:-:S03]  /*37c0*/  PLOP3.LUT P5, PT, P5, PT, PT, 0x8, 0x80 ;  /* 0x000000000080781c */ /* 0x000fc60002fae170 */
[----:B------:R-:W-:-:S05]  /*37d0*/  @P1 FADD.FTZ R14, R14, R37 ;  /* 0x000000250e0e1221 */ /* 0x000fca0000010000 */
[----:B------:R-:W-:-:S04]  /*37e0*/  F2FP.BF16.F32.PACK_AB R37, RZ, R14 ;  /* 0x0000000eff25723e */ /* 0x000fc800000010ff */
[----:B------:R-:W-:Y:S01]  /*37f0*/  PRMT R27, R27, 0x5410, R37 ;  /* 0x000054101b1b7816 */ /* 0x000fe20000000025 */
[----:B------:R-:W-:Y:S06]  /*3800*/  BRA `(.L_x_1371) ;  /* 0x0000005000247947 */ /* 0x000fec0003800000 */
.L_x_1330:
        /* <DEDUP_REMOVED lines=16> */
.L_x_1374:
        /* <DEDUP_REMOVED lines=13> */
.L_x_1376:
[----:B------:R-:W-:Y:S05]  /*39e0*/  BSYNC.RECONVERGENT B2 ;  /* 0x0000000000027941 */ /* 0x000fea0003800200 */
.L_x_1375:
        /* <DEDUP_REMOVED lines=40> */
[----:B------:R-:W-:-:S07]  /*3c70*/  LOP3.LUT R67, R8, UR30, R41, 0x96, !PT ;  /* 0x0000001e08437c12 */ /* 0x000fce000f8e9629 */
.L_x_1373:
[----:B------:R-:W-:Y:S05]  /*3c80*/  BSYNC.RECONVERGENT B1 ;  /* 0x0000000000017941 */ /* 0x000fea0003800200 */
.L_x_1372:
[----:B------:R-:W-:Y:S01]  /*3c90*/  I2FP.F32.U32 R7, R7 ;  /* 0x0000000700077245 */ /* 0x000fe20000201000 */
[----:B------:R-:W-:Y:S01]  /*3ca0*/  IMAD.U32 R44, RZ, RZ, UR31 ;  /* 0x0000001fff2c7e24 */ /* 0x000fe2000f8e00ff */
[----:B------:R-:W-:Y:S01]  /*3cb0*/  ISETP.NE.AND P2, PT, R15, 0x1, PT ;  /* 0x000000010f00780c */ /* 0x000fe20003f45270 */
[C---:B-----5:R-:W-:Y:S01]  /*3cc0*/  IMAD.U32 R8, R24.reuse, 0x10000, RZ ;  /* 0x0001000018087824 */ /* 0x060fe200078e00ff */
[----:B------:R-:W-:Y:S01]  /*3cd0*/  BSSY.RECONVERGENT B1, `(.L_x_1377) ;  /* 0x000004c000017945 */ /* 0x000fe20003800200 */
[----:B------:R-:W-:Y:S01]  /*3ce0*/  FFMA.FTZ R7, R7, R42, 1.1641532182693481445e-10 ;  /* 0x2f00000007077423 */ /* 0x000fe2000001002a */
[----:B------:R-:W-:Y:S02]  /*3cf0*/  IMAD.U32 R43, RZ, RZ, UR32 ;  /* 0x00000020ff2b7e24 */ /* 0x000fe4000f8e00ff */
[----:B------:R-:W-:Y:S01]  /*3d00*/  HFMA2 R16, -RZ, RZ, 0, 1.1920928955078125e-07 ;  /* 0x00000002ff107431 */ /* 0x000fe200000001ff */
[----:B------:R-:W-:Y:S01]  /*3d10*/  PRMT R13, R24, 0x7632, R13 ;  /* 0x00007632180d7816 */ /* 0x000fe2000000000d */
[----:B------:R-:W-:Y:S01]  /*3d20*/  IMAD.MOV.U32 R9, RZ, RZ, R72 ;  /* 0x000000ffff097224 */ /* 0x000fe200078e0048 */
[----:B------:R-:W-:Y:S01]  /*3d30*/  FSETP.GTU.FTZ.AND P0, PT, R7, R44, PT ;  /* 0x0000002c0700720b */ /* 0x000fe20003f1c000 */
[----:B------:R-:W-:-:S03]  /*3d40*/  FMUL.FTZ R7, R8, R43 ;  /* 0x0000002b08077220 */ /* 0x000fc60000410000 */
        /* <DEDUP_REMOVED lines=12> */
.L_x_1379:
        /* <DEDUP_REMOVED lines=13> */
.L_x_1381:
[----:B------:R-:W-:Y:S05]  /*3ee0*/  BSYNC.RECONVERGENT B2 ;  /* 0x0000000000027941 */ /* 0x000fea0003800200 */
.L_x_1380:
        /* <DEDUP_REMOVED lines=40> */
[----:B------:R-:W-:Y:S02]  /*4170*/  IMAD.MOV.U32 R40, RZ, RZ, R8 ;  /* 0x000000ffff287224 */ /* 0x000fe400078e0008 */
[----:B------:R-:W-:-:S07]  /*4180*/  IMAD.MOV.U32 R16, RZ, RZ, RZ ;  /* 0x000000ffff107224 */ /* 0x000fce00078e00ff */
.L_x_1378:
[----:B------:R-:W-:Y:S05]  /*4190*/  BSYNC.RECONVERGENT B1 ;  /* 0x0000000000017941 */ /* 0x000fea0003800200 */
.L_x_1377:
        /* <DEDUP_REMOVED lines=10> */
[----:B------:R-:W-:-:S03]  /*4240*/  SEL R15, RZ, 0x1, P0 ;  /* 0x00000001ff0f7807 */ /* 0x000fc60000000000 */
[----:B------:R-:W-:-:S04]  /*4250*/  FADD.FTZ R8, R7, R8 ;  /* 0x0000000807087221 */ /* 0x000fc80000010000 */
[--C-:B------:R-:W-:Y:S01]  /*4260*/  @P1 FADD.FTZ R7, R9, R8.reuse ;  /* 0x0000000809071221 */ /* 0x100fe20000010000 */
[----:B------:R-:W-:Y:S01]  /*4270*/  @!P1 IMAD.MOV.U32 R7, RZ, RZ, R8 ;  /* 0x000000ffff079224 */ /* 0x000fe200078e0008 */
        /* <DEDUP_REMOVED lines=11> */
.L_x_1384:
        /* <DEDUP_REMOVED lines=13> */
.L_x_1386:
[----:B------:R-:W-:Y:S05]  /*4400*/  BSYNC.RECONVERGENT B2 ;  /* 0x0000000000027941 */ /* 0x000fea0003800200 */
.L_x_1385:
        /* <DEDUP_REMOVED lines=39> */
[----:B------:R-:W-:Y:S02]  /*4680*/  LOP3.LUT R67, R16, UR30, R9, 0x96, !PT ;  /* 0x0000001e10437c12 */ /* 0x000fe4000f8e9609 */
[----:B------:R-:W-:Y:S01]  /*4690*/  MOV R9, R40 ;  /* 0x0000002800097202 */ /* 0x000fe20000000f00 */
[----:B------:R-:W-:-:S07]  /*46a0*/  IMAD.MOV.U32 R40, RZ, RZ, R8 ;  /* 0x000000ffff287224 */ /* 0x000fce00078e0008 */
.L_x_1383:
[----:B------:R-:W-:Y:S05]  /*46b0*/  BSYNC.RECONVERGENT B1 ;  /* 0x0000000000017941 */ /* 0x000fea0003800200 */
.L_x_1382:
        /* <DEDUP_REMOVED lines=21> */
.L_x_1389:
        /* <DEDUP_REMOVED lines=13> */
.L_x_1391:
[----:B------:R-:W-:Y:S05]  /*48e0*/  BSYNC.RECONVERGENT B2 ;  /* 0x0000000000027941 */ /* 0x000fea0003800200 */
.L_x_1390:
        /* <DEDUP_REMOVED lines=40> */
[----:B------:R-:W-:Y:S02]  /*4b70*/  IMAD.MOV.U32 R9, RZ, RZ, R40 ;  /* 0x000000ffff097224 */ /* 0x000fe400078e0028 */
[----:B------:R-:W-:-:S07]  /*4b80*/  IMAD.MOV.U32 R40, RZ, RZ, R8 ;  /* 0x000000ffff287224 */ /* 0x000fce00078e0008 */
.L_x_1388:
[----:B------:R-:W-:Y:S05]  /*4b90*/  BSYNC.RECONVERGENT B1 ;  /* 0x0000000000017941 */ /* 0x000fea0003800200 */
.L_x_1387:
[----:B------:R-:W-:Y:S01]  /*4ba0*/  I2FP.F32.U32 R9, R9 ;  /* 0x0000000900097245 */ /* 0x000fe20000201000 */
[----:B------:R-:W-:Y:S01]  /*4bb0*/  @P1 IMAD.U32 R36, R36, 0x10000, RZ ;  /* 0x0001000024241824 */ /* 0x000fe200078e00ff */
[----:B------:R-:W-:Y:S01]  /*4bc0*/  SHF.L.U32 R8, R11, 0x10, RZ ;  /* 0x000000100b087819 */ /* 0x000fe200000006ff */
[----:B------:R-:W-:Y:S01]  /*4bd0*/  BSSY.RECONVERGENT B1, `(.L_x_1392) ;  /* 0x000004e000017945 */ /* 0x000fe20003800200 */
[----:B------:R-:W-:Y:S01]  /*4be0*/  ISETP.NE.AND P2, PT, R18, 0x1, PT ;  /* 0x000000011200780c */ /* 0x000fe20003f45270 */
[----:B------:R-:W-:Y:S01]  /*4bf0*/  FFMA.FTZ R9, R9, R42, 1.1641532182693481445e-10 ;  /* 0x2f00000009097423 */ /* 0x000fe2000001002a */
[----:B------:R-:W-:Y:S02]  /*4c00*/  IMAD.MOV.U32 R17, RZ, RZ, 0x2 ;  /* 0x00000002ff117424 */ /* 0x000fe400078e00ff */
[----:B------:R-:W-:Y:S02]  /*4c10*/  FMUL.FTZ R8, R8, R43 ;  /* 0x0000002b08087220 */ /* 0x000fe40000410000 */
[----:B------:R-:W-:-:S02]  /*4c20*/  FSETP.GTU.FTZ.AND P0, PT, R9, R44, PT ;  /* 0x0000002c0900720b */ /* 0x000fc40003f1c000 */
[----:B------:R-:W-:Y:S02]  /*4c30*/  MOV R9, R72 ;  /* 0x0000004800097202 */ /* 0x000fe40000000f00 */
[----:B------:R-:W-:Y:S02]  /*4c40*/  FSEL R8, R8, RZ, !P0 ;  /* 0x000000ff08087208 */ /* 0x000fe40004000000 */
[----:B------:R-:W-:-:S03]  /*4c50*/  SEL R16, RZ, 0x1, P0 ;  /* 0x00000001ff107807 */ /* 0x000fc60000000000 */
[----:B------:R-:W-:-:S04]  /*4c60*/  FADD.FTZ R13, R13, R8 ;  /* 0x000000080d0d7221 */ /* 0x000fc80000010000 */
[--C-:B------:R-:W-:Y:S01]  /*4c70*/  @P1 FADD.FTZ R8, R36, R13.reuse ;  /* 0x0000000d24081221 */ /* 0x100fe20000010000 */
[----:B------:R-:W-:-:S05]  /*4c80*/  @!P1 IMAD.MOV.U32 R8, RZ, RZ, R13 ;  /* 0x000000ffff089224 */ /* 0x000fca00078e000d */
        /* <DEDUP_REMOVED lines=10> */
.L_x_1394:
        /* <DEDUP_REMOVED lines=13> */
.L_x_1396:
[----:B------:R-:W-:Y:S05]  /*4e00*/  BSYNC.RECONVERGENT B2 ;  /* 0x0000000000027941 */ /* 0x000fea0003800200 */
.L_x_1395:
        /* <DEDUP_REMOVED lines=42> */
.L_x_1393:
[----:B------:R-:W-:Y:S05]  /*50b0*/  BSYNC.RECONVERGENT B1 ;  /* 0x0000000000017941 */ /* 0x000fea0003800200 */
.L_x_1392:
[----:B------:R-:W-:Y:S01]  /*50c0*/  I2FP.F32.U32 R9, R9 ;  /* 0x0000000900097245 */ /* 0x000fe20000201000 */
[----:B------:R-:W-:Y:S01]  /*50d0*/  IMAD.U32 R18, R25, 0x10000, RZ ;  /* 0x0001000019127824 */ /* 0x000fe200078e00ff */
[----:B------:R-:W-:Y:S01]  /*50e0*/  ISETP.NE.AND P2, PT, R17, 0x1, PT ;  /* 0x000000011100780c */ /* 0x000fe20003f45270 */
[----:B------:R-:W-:Y:S01]  /*50f0*/  BSSY.RECONVERGENT B1, `(.L_x_1397) ;  /* 0x000004b000017945 */ /* 0x000fe20003800200 */
[----:B------:R-:W-:Y:S02]  /*5100*/  HFMA2 R19, -RZ, RZ, 0, 1.1920928955078125e-07 ;  /* 0x00000002ff137431 */ /* 0x000fe400000001ff */
[----:B------:R-:W-:Y:S01]  /*5110*/  FFMA.FTZ R9, R9, R42, 1.1641532182693481445e-10 ;  /* 0x2f00000009097423 */ /* 0x000fe2000001002a */
[----:B------:R-:W-:Y:S01]  /*5120*/  PRMT R11, R25, 0x7632, R11 ;  /* 0x00007632190b7816 */ /* 0x000fe2000000000b */
[----:B------:R-:W-:-:S03]  /*5130*/  IMAD.MOV.U32 R13, RZ, RZ, R72 ;  /* 0x000000ffff0d7224 */ /* 0x000fc600078e0048 */
        /* <DEDUP_REMOVED lines=14> */
.L_x_1399:
        /* <DEDUP_REMOVED lines=13> */
.L_x_1401:
[----:B------:R-:W-:Y:S05]  /*52f0*/  BSYNC.RECONVERGENT B2 ;  /* 0x0000000000027941 */ /* 0x000fea0003800200 */
.L_x_1400:
        /* <DEDUP_REMOVED lines=42> */
.L_x_1398:
[----:B------:R-:W-:Y:S05]  /*55a0*/  BSYNC.RECONVERGENT B1 ;  /* 0x0000000000017941 */ /* 0x000fea0003800200 */
.L_x_1397:
        /* <DEDUP_REMOVED lines=8> */
[----:B------:R-:W-:Y:S02]  /*5630*/  FSEL R18, R18, RZ, !P0 ;  /* 0x000000ff12127208 */ /* 0x000fe40004000000 */
[----:B------:R-:W-:-:S03]  /*5640*/  SEL R17, RZ, 0x1, P0 ;  /* 0x00000001ff117807 */ /* 0x000fc60000000000 */
[----:B------:R-:W-:-:S04]  /*5650*/  FADD.FTZ R13, R9, R18 ;  /* 0x00000012090d7221 */ /* 0x000fc80000010000 */
[--C-:B------:R-:W-:Y:S01]  /*5660*/  @P1 FADD.FTZ R9, R20, R13.reuse ;  /* 0x0000000d14091221 */ /* 0x100fe20000010000 */
[----:B------:R-:W-:Y:S01]  /*5670*/  @!P1 IMAD.MOV.U32 R9, RZ, RZ, R13 ;  /* 0x000000ffff099224 */ /* 0x000fe200078e000d */
[----:B------:R-:W-:Y:S01]  /*5680*/  MOV R13, R72 ;  /* 0x00000048000d7202 */ /* 0x000fe20000000f00 */
[----:B------:R-:W-:-:S03]  /*5690*/  IMAD.MOV.U32 R20, RZ, RZ, 0x2 ;  /* 0x00000002ff147424 */ /* 0x000fc600078e00ff */
        /* <DEDUP_REMOVED lines=10> */
.L_x_1404:
        /* <DEDUP_REMOVED lines=13> */
.L_x_1406:
[----:B------:R-:W-:Y:S05]  /*5810*/  BSYNC.RECONVERGENT B2 ;  /* 0x0000000000027941 */ /* 0x000fea0003800200 */
.L_x_1405:
        /* <DEDUP_REMOVED lines=42> */
.L_x_1403:
[----:B------:R-:W-:Y:S05]  /*5ac0*/  BSYNC.RECONVERGENT B1 ;  /* 0x0000000000017941 */ /* 0x000fea0003800200 */
.L_x_1402:
[----:B------:R-:W-:Y:S01]  /*5ad0*/  ISETP.NE.AND P3, PT, R20, 0x1, PT ;  /* 0x000000011400780c */ /* 0x000fe20003f65270 */
[----:B------:R-:W-:Y:S01]  /*5ae0*/  IMAD.U32 R18, R11, 0x10000, RZ ;  /* 0x000100000b127824 */ /* 0x000fe200078e00ff */
[----:B------:R-:W-:Y:S01]  /*5af0*/  I2FP.F32.U32 R13, R13 ;  /* 0x0000000d000d7245 */ /* 0x000fe20000201000 */
[----:B------:R-:W-:Y:S01]  /*5b00*/  BSSY.RECONVERGENT B1, `(.L_x_1407) ;  /* 0x0000049000017945 */ /* 0x000fe20003800200 */
[----:B------:R-:W-:Y:S02]  /*5b10*/  HFMA2 R19, -RZ, RZ, 0, 1.1920928955078125e-07 ;  /* 0x00000002ff137431 */ /* 0x000fe400000001ff */
[----:B------:R-:W-:Y:S01]  /*5b20*/  FMUL.FTZ R11, R18, R43 ;  /* 0x0000002b120b7220 */ /* 0x000fe20000410000 */
[----:B------:R-:W-:-:S05]  /*5b30*/  FFMA.FTZ R13, R13, R42, 1.1641532182693481445e-10 ;  /* 0x2f0000000d0d7423 */ /* 0x000fca000001002a */
[----:B------:R-:W-:Y:S01]  /*5b40*/  FSETP.GTU.FTZ.AND P0, PT, R13, R44, PT ;  /* 0x0000002c0d00720b */ /* 0x000fe20003f1c000 */
[----:B------:R-:W-:-:S03]  /*5b50*/  IMAD.MOV.U32 R13, RZ, RZ, R72 ;  /* 0x000000ffff0d7224 */ /* 0x000fc600078e0048 */
[----:B------:R-:W-:Y:S02]  /*5b60*/  PLOP3.LUT P2, PT, P0, PT, PT, 0x8, 0x80 ;  /* 0x000000000080781c */ /* 0x000fe4000074e170 */
[----:B------:R-:W-:Y:S01]  /*5b70*/  FSEL R11, R11, RZ, !P0 ;  /* 0x000000ff0b0b7208 */ /* 0x000fe20004000000 */
[----:B------:R-:W-:Y:S10]  /*5b80*/  @!P3 BRA `(.L_x_1408) ;  /* 0x000000040000b947 */ /* 0x000ff40003800000 */
        /* <DEDUP_REMOVED lines=8> */
.L_x_1409:
        /* <DEDUP_REMOVED lines=13> */
.L_x_1411:
[----:B------:R-:W-:Y:S05]  /*5ce0*/  BSYNC.RECONVERGENT B2 ;  /* 0x0000000000027941 */ /* 0x000fea0003800200 */
.L_x_1410:
        /* <DEDUP_REMOVED lines=42> */
.L_x_1408:
[----:B------:R-:W-:Y:S05]  /*5f90*/  BSYNC.RECONVERGENT B1 ;  /* 0x0000000000017941 */ /* 0x000fea0003800200 */
.L_x_1407:
        /* <DEDUP_REMOVED lines=8> */
[----:B------:R-:W-:-:S04]  /*6020*/  FSETP.GTU.FTZ.AND P0, PT, R13, R44, PT ;  /* 0x0000002c0d00720b */ /* 0x000fc80003f1c000 */
        /* <DEDUP_REMOVED lines=16> */
.L_x_1414:
        /* <DEDUP_REMOVED lines=13> */
.L_x_1416:
[----:B------:R-:W-:Y:S05]  /*6200*/  BSYNC.RECONVERGENT B2 ;  /* 0x0000000000027941 */ /* 0x000fea0003800200 */
.L_x_1415:
        /* <DEDUP_REMOVED lines=42> */
.L_x_1413:
[----:B------:R-:W-:Y:S05]  /*64b0*/  BSYNC.RECONVERGENT B1 ;  /* 0x0000000000017941 */ /* 0x000fea0003800200 */
.L_x_1412:
        /* <DEDUP_REMOVED lines=21> */
.L_x_1419:
        /* <DEDUP_REMOVED lines=13> */
.L_x_1421:
[----:B------:R-:W-:Y:S05]  /*66e0*/  BSYNC.RECONVERGENT B2 ;  /* 0x0000000000027941 */ /* 0x000fea0003800200 */
.L_x_1420:
        /* <DEDUP_REMOVED lines=42> */
.L_x_1418:
[----:B------:R-:W-:Y:S05]  /*6990*/  BSYNC.RECONVERGENT B1 ;  /* 0x0000000000017941 */ /* 0x000fea0003800200 */
.L_x_1417:
[----:B------:R-:W-:Y:S01]  /*69a0*/  I2FP.F32.U32 R19, R19 ;  /* 0x0000001300137245 */ /* 0x000fe20000201000 */
[----:B------:R-:W-:Y:S01]  /*69b0*/  BSSY.RECONVERGENT B1, `(.L_x_1422) ;  /* 0x0000050000017945 */ /* 0x000fe20003800200 */
[----:B------:R-:W-:Y:S01]  /*69c0*/  SHF.L.U32 R20, R34, 0x10, RZ ;  /* 0x0000001022147819 */ /* 0x000fe200000006ff */
[----:B------:R-:W-:Y:S01]  /*69d0*/  IMAD.MOV.U32 R48, RZ, RZ, 0x2 ;  /* 0x00000002ff307424 */ /* 0x000fe200078e00ff */
[----:B------:R-:W-:Y:S01]  /*69e0*/  MOV R21, R72 ;  /* 0x0000004800157202 */ /* 0x000fe20000000f00 */
[----:B------:R-:W-:Y:S02]  /*69f0*/  FFMA.FTZ R19, R19, R42, 1.1641532182693481445e-10 ;  /* 0x2f00000013137423 */ /* 0x000fe4000001002a */
[----:B------:R-:W-:-:S03]  /*6a00*/  FMUL.FTZ R20, R20, R43 ;  /* 0x0000002b14147220 */ /* 0x000fc60000410000 */
[----:B------:R-:W-:Y:S01]  /*6a10*/  FSETP.GTU.FTZ.AND P0, PT, R19, R44, PT ;  /* 0x0000002c1300720b */ /* 0x000fe20003f1c000 */
[----:B------:R-:W-:-:S03]  /*6a20*/  @P1 IMAD.U32 R19, R30, 0x10000, RZ ;  /* 0x000100001e131824 */ /* 0x000fc600078e00ff */
[----:B------:R-:W-:-:S05]  /*6a30*/  FSEL R20, R20, RZ, !P0 ;  /* 0x000000ff14147208 */ /* 0x000fca0004000000 */
[----:B------:R-:W-:-:S04]  /*6a40*/  FADD.FTZ R20, R11, R20 ;  /* 0x000000140b147221 */ /* 0x000fc80000010000 */
[--C-:B------:R-:W-:Y:S01]  /*6a50*/  @P1 FADD.FTZ R11, R19, R20.reuse ;  /* 0x00000014130b1221 */ /* 0x100fe20000010000 */
        /* <DEDUP_REMOVED lines=13> */
.L_x_1424:
        /* <DEDUP_REMOVED lines=13> */
.L_x_1426:
[----:B------:R-:W-:Y:S05]  /*6c00*/  BSYNC.RECONVERGENT B2 ;  /* 0x0000000000027941 */ /* 0x000fea0003800200 */
.L_x_1425:
        /* <DEDUP_REMOVED lines=42> */
.L_x_1423:
[----:B------:R-:W-:Y:S05]  /*6eb0*/  BSYNC.RECONVERGENT B1 ;  /* 0x0000000000017941 */ /* 0x000fea0003800200 */
.L_x_1422:
        /* <DEDUP_REMOVED lines=20> */
.L_x_1429:
        /* <DEDUP_REMOVED lines=13> */
.L_x_1431:
[----:B------:R-:W-:Y:S05]  /*70d0*/  BSYNC.RECONVERGENT B2 ;  /* 0x0000000000027941 */ /* 0x000fea0003800200 */
.L_x_1430:
        /* <DEDUP_REMOVED lines=42> */
.L_x_1428:
[----:B------:R-:W-:Y:S05]  /*7380*/  BSYNC.RECONVERGENT B1 ;  /* 0x0000000000017941 */ /* 0x000fea0003800200 */
.L_x_1427:
        /* <DEDUP_REMOVED lines=25> */
.L_x_1434:
        /* <DEDUP_REMOVED lines=13> */
.L_x_1436:
[----:B------:R-:W-:Y:S05]  /*75f0*/  BSYNC.RECONVERGENT B2 ;  /* 0x0000000000027941 */ /* 0x000fea0003800200 */
.L_x_1435:
        /* <DEDUP_REMOVED lines=41> */
[----:B------:R-:W-:-:S07]  /*7890*/  HFMA2 R50, -RZ, RZ, 0, 0 ;  /* 0x00000000ff327431 */ /* 0x000fce00000001ff */
.L_x_1433:
[----:B------:R-:W-:Y:S05]  /*78a0*/  BSYNC.RECONVERGENT B1 ;  /* 0x0000000000017941 */ /* 0x000fea0003800200 */
.L_x_1432:
        /* <DEDUP_REMOVED lines=21> */
.L_x_1439:
        /* <DEDUP_REMOVED lines=13> */
.L_x_1441:
[----:B------:R-:W-:Y:S05]  /*7ad0*/  BSYNC.RECONVERGENT B2 ;  /* 0x0000000000027941 */ /* 0x000fea0003800200 */
.L_x_1440:
        /* <DEDUP_REMOVED lines=42> */
.L_x_1438:
[----:B------:R-:W-:Y:S05]  /*7d80*/  BSYNC.RECONVERGENT B1 ;  /* 0x0000000000017941 */ /* 0x000fea0003800200 */
.L_x_1437:
[----:B------:R-:W-:Y:S01]  /*7d90*/  I2FP.F32.U32 R21, R21 ;  /* 0x0000001500157245 */ /* 0x000fe20000201000 */
[----:B------:R-:W-:Y:S01]  /*7da0*/  @P1 IMAD.U32 R50, R31, 0x10000, RZ ;  /* 0x000100001f321824 */ /* 0x000fe200078e00ff */
[----:B------:R-:W-:Y:S01]  /*7db0*/  SHF.L.U32 R48, R35, 0x10, RZ ;  /* 0x0000001023307819 */ /* 0x000fe200000006ff */
[----:B------:R-:W-:Y:S01]  /*7dc0*/  BSSY.RECONVERGENT B1, `(.L_x_1442) ;  /* 0x000004e000017945 */ /* 0x000fe20003800200 */
[----:B------:R-:W-:Y:S02]  /*7dd0*/  HFMA2 R52, -RZ, RZ, 0, 1.1920928955078125e-07 ;  /* 0x00000002ff347431 */ /* 0x000fe400000001ff */
[----:B------:R-:W-:Y:S01]  /*7de0*/  FFMA.FTZ R21, R21, R42, 1.1641532182693481445e-10 ;  /* 0x2f00000015157423 */ /* 0x000fe2000001002a */
[----:B------:R-:W-:Y:S02]  /*7df0*/  IMAD.MOV.U32 R49, RZ, RZ, R72 ;  /* 0x000000ffff317224 */ /* 0x000fe400078e0048 */
[----:B------:R-:W-:Y:S02]  /*7e00*/  FMUL.FTZ R48, R48, R43 ;  /* 0x0000002b30307220 */ /* 0x000fe40000410000 */
[----:B------:R-:W-:-:S04]  /*7e10*/  FSETP.GTU.FTZ.AND P5, PT, R21, R44, PT ;  /* 0x0000002c1500720b */ /* 0x000fc80003fbc000 */
        /* <DEDUP_REMOVED lines=16> */
.L_x_1444:
        /* <DEDUP_REMOVED lines=13> */
.L_x_1446:
[----:B------:R-:W-:Y:S05]  /*7ff0*/  BSYNC.RECONVERGENT B2 ;  /* 0x0000000000027941 */ /* 0x000fea0003800200 */
.L_x_1445:
        /* <DEDUP_REMOVED lines=40> */
[----:B------:R-:W-:Y:S02]  /*8280*/  IMAD.MOV.U32 R49, RZ, RZ, R40 ;  /* 0x000000ffff317224 */ /* 0x000fe400078e0028 */
[----:B------:R-:W-:-:S07]  /*8290*/  IMAD.MOV.U32 R40, RZ, RZ, R48 ;  /* 0x000000ffff287224 */ /* 0x000fce00078e0030 */
.L_x_1443:
[----:B------:R-:W-:Y:S05]  /*82a0*/  BSYNC.RECONVERGENT B1 ;  /* 0x0000000000017941 */ /* 0x000fea0003800200 */
.L_x_1442:
        /* <DEDUP_REMOVED lines=20> */
.L_x_1449:
        /* <DEDUP_REMOVED lines=15> */
.L_x_1451:
[----:B------:R-:W-:Y:S05]  /*84e0*/  BSYNC.RECONVERGENT B2 ;  /* 0x0000000000027941 */ /* 0x000fea0003800200 */
.L_x_1450:
        /* <DEDUP_REMOVED lines=42> */
.L_x_1448:
[----:B------:R-:W-:Y:S05]  /*8790*/  BSYNC.RECONVERGENT B1 ;  /* 0x0000000000017941 */ /* 0x000fea0003800200 */
.L_x_1447:
[----:B------:R-:W-:Y:S01]  /*87a0*/  I2FP.F32.U32 R49, R50 ;  /* 0x0000003200317245 */ /* 0x000fe20000201000 */
[----:B------:R-:W-:Y:S01]  /*87b0*/  @P1 IMAD.U32 R48, R37, 0x10000, RZ ;  /* 0x0001000025301824 */ /* 0x000fe200078e00ff */
[----:B------:R-:W-:Y:S02]  /*87c0*/  SHF.L.U32 R14, R14, 0x10, RZ ;  /* 0x000000100e0e7819 */ /* 0x000fe400000006ff */
[----:B------:R-:W-:Y:S01]  /*87d0*/  PRMT R26, R26, 0x5410, R46 ;  /* 0x000054101a1a7816 */ /* 0x000fe2000000002e */
[----:B------:R-:W-:Y:S01]  /*87e0*/  FFMA.FTZ R49, R49, R42, 1.1641532182693481445e-10 ;  /* 0x2f00000031317423 */ /* 0x000fe2000001002a */
[----:B------:R-:W-:Y:S01]  /*87f0*/  PRMT R25, R25, 0x5410, R45 ;  /* 0x0000541019197816 */ /* 0x000fe2000000002d */
[----:B------:R-:W-:Y:S01]  /*8800*/  FMUL.FTZ R14, R14, R43 ;  /* 0x0000002b0e0e7220 */ /* 0x000fe20000410000 */
[----:B------:R-:W-:Y:S02]  /*8810*/  PRMT R24, R24, 0x5410, R41 ;  /* 0x0000541018187816 */ /* 0x000fe40000000029 */
[----:B------:R-:W-:-:S04]  /*8820*/  FSETP.GTU.FTZ.AND P6, PT, R49, R44, PT ;  /* 0x0000002c3100720b */ /* 0x000fc80003fdc000 */
[----:B------:R-:W-:Y:S02]  /*8830*/  FSEL R14, R14, RZ, !P6 ;  /* 0x000000ff0e0e7208 */ /* 0x000fe40007000000 */
[----:B------:R-:W-:-:S03]  /*8840*/  SEL R61, RZ, 0x1, P6 ;  /* 0x00000001ff3d7807 */ /* 0x000fc60003000000 */
[----:B------:R-:W-:-:S04]  /*8850*/  FADD.FTZ R47, R47, R14 ;  /* 0x0000000e2f2f7221 */ /* 0x000fc80000010000 */
[--C-:B------:R-:W-:Y:S01]  /*8860*/  @P1 FADD.FTZ R14, R48, R47.reuse ;  /* 0x0000002f300e1221 */ /* 0x100fe20000010000 */
[----:B------:R-:W-:-:S05]  /*8870*/  @!P1 IMAD.MOV.U32 R14, RZ, RZ, R47 ;  /* 0x000000ffff0e9224 */ /* 0x000fca00078e002f */
[----:B------:R-:W-:-:S04]  /*8880*/  F2FP.BF16.F32.PACK_AB R37, RZ, R14 ;  /* 0x0000000eff25723e */ /* 0x000fc800000010ff */
[----:B------:R-:W-:-:S07]  /*8890*/  PRMT R27, R27, 0x5410, R37 ;  /* 0x000054101b1b7816 */ /* 0x000fce0000000025 */
.L_x_1371:
[----:B------:R-:W0:Y:S01]  /*88a0*/  LDC.64 R124, c[0x0][0x3a8] ;  /* 0x0000ea00ff7c7b82 */ /* 0x000e220000000a00 */
[----:B------:R-:W-:Y:S02]  /*88b0*/  SEL R46, RZ, 0x1000000, !P5 ;  /* 0x01000000ff2e7807 */ /* 0x000fe40006800000 */
[----:B------:R-:W-:Y:S02]  /*88c0*/  SEL R45, RZ, 0x10000, !P4 ;  /* 0x00010000ff2d7807 */ /* 0x000fe40006000000 */
[----:B------:R-:W-:Y:S02]  /*88d0*/  SEL R48, RZ, 0x100, !P0 ;  /* 0x00000100ff307807 */ /* 0x000fe40004000000 */
[----:B------:R-:W-:Y:S01]  /*88e0*/  ISETP.NE.AND P5, PT, R22, RZ, PT ;  /* 0x000000ff1600720c */ /* 0x000fe20003fa5270 */
[----:B------:R-:W1:Y:S01]  /*88f0*/  LDC.64 R122, c[0x0][0x3b0] ;  /* 0x0000ec00ff7a7b82 */ /* 0x000e620000000a00 */
[----:B------:R-:W-:Y:S02]  /*8900*/  ISETP.NE.AND P4, PT, R36, RZ, PT ;  /* 0x000000ff2400720c */ /* 0x000fe40003f85270 */
[----:B------:R-:W-:-:S02]  /*8910*/  ISETP.NE.U32.AND P0, PT, R38, RZ, PT ;  /* 0x000000ff2600720c */ /* 0x000fc40003f05070 */
[----:B------:R-:W-:Y:S02]  /*8920*/  ISETP.NE.AND P6, PT, R23, RZ, PT ;  /* 0x000000ff1700720c */ /* 0x000fe40003fc5270 */
[----:B------:R-:W-:Y:S02]  /*8930*/  ISETP.NE.AND.EX P0, PT, R39, RZ, PT, P0 ;  /* 0x000000ff2700720c */ /* 0x000fe40003f05300 */
[----:B------:R-:W-:Y:S01]  /*8940*/  SEL R41, RZ, 0x1000000, !P2 ;  /* 0x01000000ff297807 */ /* 0x000fe20005000000 */
[----:B------:R-:W2:Y:S01]  /*8950*/  @P1 LDC.64 R38, c[0x0][0x3a0] ;  /* 0x0000e800ff261b82 */ /* 0x000ea20000000a00 */
[----:B------:R-:W-:Y:S02]  /*8960*/  SEL R22, RZ, 0x10000, !P4 ;  /* 0x00010000ff167807 */ /* 0x000fe40006000000 */
[----:B------:R-:W-:Y:S02]  /*8970*/  SEL R23, RZ, 0x100, !P5 ;  /* 0x00000100ff177807 */ /* 0x000fe40006800000 */
[----:B------:R-:W-:-:S02]  /*8980*/  LOP3.LUT R48, R48, R46, R45, 0xfe, !PT ;  /* 0x0000002e30307212 */ /* 0x000fc400078efe2d */
[----:B------:R-:W-:Y:S02]  /*8990*/  SEL R47, RZ, 0x1, !P3 ;  /* 0x00000001ff2f7807 */ /* 0x000fe40005800000 */
[----:B------:R-:W-:Y:S01]  /*89a0*/  LOP3.LUT R23, R23, R41, R22, 0xfe, !PT ;  /* 0x0000002917177212 */ /* 0x000fe200078efe16 */
[----:B------:R-:W3:Y:S01]  /*89b0*/  @P0 LDC.64 R36, c[0x0][0x398] ;  /* 0x0000e600ff240b82 */ /* 0x000ee20000000a00 */
[----:B------:R-:W-:Y:S02]  /*89c0*/  SEL R46, RZ, 0x1, !P6 ;  /* 0x00000001ff2e7807 */ /* 0x000fe40007000000 */
[----:B------:R-:W-:Y:S01]  /*89d0*/  LOP3.LUT R47, R48, R47, RZ, 0xfc, !PT ;  /* 0x0000002f302f7212 */ /* 0x000fe200078efcff */
[C---:B0-----:R-:W-:Y:S01]  /*89e0*/  IMAD.WIDE.U32 R48, R6.reuse, 0x10, R124 ;  /* 0x0000001006307825 */ /* 0x041fe200078e007c */
[----:B------:R-:W-:Y:S02]  /*89f0*/  LOP3.LUT R46, R23, R46, RZ, 0xfc, !PT ;  /* 0x0000002e172e7212 */ /* 0x000fe400078efcff */
[C---:B------:R-:W-:Y:S01]  /*8a00*/  IADD3 R22, PT, PT, R6.reuse, 0x20, RZ ;  /* 0x0000002006167810 */ /* 0x040fe20007ffe0ff */
[----:B-1----:R-:W-:Y:S01]  /*8a10*/  IMAD.WIDE.U32 R50, R6, 0x8, R122 ;  /* 0x0000000806327825 */ /* 0x002fe200078e007a */
[----:B------:R0:W-:Y:S04]  /*8a20*/  STG.E.128 desc[UR8][R48.64], R24 ;  /* 0x0000001830007986 */ /* 0x0001e8000c101d08 */
[----:B------:R0:W-:Y:S01]  /*8a30*/  STG.E.64 desc[UR8][R50.64], R46 ;  /* 0x0000002e32007986 */ /* 0x0001e2000c101b08 */
[----:B--2---:R-:W-:Y:S01]  /*8a40*/  @P1 IMAD.WIDE.U32 R38, R22, 0x10, R38 ;  /* 0x0000001016261825 */ /* 0x004fe200078e0026 */
        /* <DEDUP_REMOVED lines=21> */
.L_x_1452:
[----:B------:R2:W4:Y:S01]  /*8ba0*/  @P1 LDG.E.128 R28, desc[UR8][R38.64] ;  /* 0x00000008261c1981 */ /* 0x000522000c1e1d00 */
[----:B---3--:R-:W-:-:S05]  /*8bb0*/  @P0 IMAD.WIDE.U32 R36, R22, 0x10, R36 ;  /* 0x0000001016240825 */ /* 0x008fca00078e0024 */
[----:B------:R3:W5:Y:S01]  /*8bc0*/  @P0 LDG.E.128 R32, desc[UR8][R36.64] ;  /* 0x0000000824200981 */ /* 0x000762000c1e1d00 */
[----:B--2---:R-:W-:-:S06]  /*8bd0*/  IMAD.WIDE.U32 R38, R22, 0x10, R68 ;  /* 0x0000001016267825 */ /* 0x004fcc00078e0044 */
[----:B------:R-:W5:Y:S01]  /*8be0*/  LDG.E.128 R36, desc[UR8][R38.64] ;  /* 0x0000000826247981 */ /* 0x000f62000c1e1d00 */
[----:B----4-:R-:W-:Y:S02]  /*8bf0*/  PRMT R45, R31, 0x7632, R45 ;  /* 0x000076321f2d7816 */ /* 0x010fe4000000002d */
[----:B------:R-:W-:Y:S02]  /*8c00*/  PRMT R60, R30, 0x7632, R60 ;  /* 0x000076321e3c7816 */ /* 0x000fe4000000003c */
[----:B------:R-:W-:Y:S02]  /*8c10*/  PRMT R53, R29, 0x7632, R53 ;  /* 0x000076321d357816 */ /* 0x000fe40000000035 */
[----:B0-----:R-:W-:Y:S01]  /*8c20*/  PRMT R49, R28, 0x7632, R49 ;  /* 0x000076321c317816 */ /* 0x001fe20000000031 */
[----:B---3--:R-:W-:Y:S06]  /*8c30*/  @!P0 BRA `(.L_x_1453) ;  /* 0x0000005000408947 */ /* 0x008fec0003800000 */
[----:B------:R-:W-:Y:S01]  /*8c40*/  ISETP.NE.AND P2, PT, R54, 0x1, PT ;  /* 0x000000013600780c */ /* 0x000fe20003f45270 */
[----:B------:R-:W-:Y:S01]  /*8c50*/  BSSY.RECONVERGENT B1, `(.L_x_1454) ;  /* 0x000004b000017945 */ /* 0x000fe20003800200 */
[----:B-----5:R-:W-:Y:S01]  /*8c60*/  PRMT R52, R35, 0x7632, R52 ;  /* 0x0000763223347816 */ /* 0x020fe20000000034 */
[----:B------:R-:W-:Y:S01]  /*8c70*/  IMAD.MOV.U32 R18, RZ, RZ, 0x2 ;  /* 0x00000002ff127424 */ /* 0x000fe200078e00ff */
[----:B------:R-:W-:Y:S01]  /*8c80*/  PRMT R20, R34, 0x7632, R20 ;  /* 0x0000763222147816 */ /* 0x000fe20000000014 */
[----:B------:R-:W-:Y:S01]  /*8c90*/  IMAD.MOV.U32 R48, RZ, RZ, R40 ;  /* 0x000000ffff307224 */ /* 0x000fe200078e0028 */
[----:B------:R-:W-:Y:S02]  /*8ca0*/  PRMT R21, R33, 0x7632, R21 ;  /* 0x0000763221157816 */ /* 0x000fe40000000015 */
[----:B------:R-:W-:Y:S02]  /*8cb0*/  PRMT R41, R32, 0x7632, R41 ;  /* 0x0000763220297816 */ /* 0x000fe40000000029 */
[----:B------:R-:W-:-:S03]  /*8cc0*/  MOV R15, R72 ;  /* 0x00000048000f7202 */ /* 0x000fc60000000f00 */
        /* <DEDUP_REMOVED lines=11> */
.L_x_1456:
        /* <DEDUP_REMOVED lines=13> */
.L_x_1458:
[----:B------:R-:W-:Y:S05]  /*8e50*/  BSYNC.RECONVERGENT B2 ;  /* 0x0000000000027941 */ /* 0x000fea0003800200 */
.L_x_1457:
[----:B-1----:R-:W-:Y:S01]  /*8e60*/  IMAD.WIDE.U32 R24, R2, -0x326172a9, RZ ;  /* 0xcd9e8d5702187825 */ /* 0x002fe200078e00ff */
        /* <DEDUP_REMOVED lines=39> */
[----:B------:R-:W-:Y:S01]  /*90e0*/  IMAD.MOV.U32 R18, RZ, RZ, RZ ;  /* 0x000000ffff127224 */ /* 0x000fe200078e00ff */
[----:B------:R-:W-:-:S07]  /*90f0*/  MOV R48, R16 ;  /* 0x0000001000307202 */ /* 0x000fce0000000f00 */
.L_x_1455:
[----:B------:R-:W-:Y:S05]  /*9100*/  BSYNC.RECONVERGENT B1 ;  /* 0x0000000000017941 */ /* 0x000fea0003800200 */
.L_x_1454:
[----:B------:R-:W-:Y:S01]  /*9110*/  I2FP.F32.U32 R15, R15 ;  /* 0x0000000f000f7245 */ /* 0x000fe20000201000 */
[----:B------:R-:W-:Y:S01]  /*9120*/  BSSY.RECONVERGENT B1, `(.L_x_1459) ;  /* 0x000004d000017945 */ /* 0x000fe20003800200 */
[----:B------:R-:W-:Y:S01]  /*9130*/  ISETP.NE.AND P3, PT, R18, 0x1, PT ;  /* 0x000000011200780c */ /* 0x000fe20003f65270 */
[----:B------:R-:W-:Y:S01]  /*9140*/  IMAD.MOV.U32 R19, RZ, RZ, 0x2 ;  /* 0x00000002ff137424 */ /* 0x000fe200078e00ff */
[C---:B------:R-:W-:Y:S01]  /*9150*/  SHF.L.U32 R16, R36.reuse, 0x10, RZ ;  /* 0x0000001024107819 */ /* 0x040fe200000006ff */
        /* <DEDUP_REMOVED lines=17> */
.L_x_1461:
        /* <DEDUP_REMOVED lines=13> */
.L_x_1463:
[----:B------:R-:W-:Y:S05]  /*9340*/  BSYNC.RECONVERGENT B2 ;  /* 0x0000000000027941 */ /* 0x000fea0003800200 */
.L_x_1462:
[----:B-1----:R-:W-:Y:S01]  /*9350*/  IMAD.WIDE.U32 R24, R2, -0x326172a9, RZ ;  /* 0xcd9e8d5702187825 */ /* 0x002fe200078e00ff */
        /* <DEDUP_REMOVED lines=39> */
[----:B------:R-:W-:Y:S01]  /*95d0*/  IMAD.MOV.U32 R17, RZ, RZ, R48 ;  /* 0x000000ffff117224 */ /* 0x000fe200078e0030 */
[----:B------:R-:W-:-:S07]  /*95e0*/  MOV R48, R16 ;  /* 0x0000001000307202 */ /* 0x000fce0000000f00 */
.L_x_1460:
[----:B------:R-:W-:Y:S05]  /*95f0*/  BSYNC.RECONVERGENT B1 ;  /* 0x0000000000017941 */ /* 0x000fea0003800200 */
.L_x_1459:
[----:B------:R-:W-:Y:S01]  /*9600*/  I2FP.F32.U32 R17, R17 ;  /* 0x0000001100117245 */ /* 0x000fe20000201000 */
[----:B------:R-:W-:Y:S01]  /*9610*/  IMAD.U32 R16, R32, 0x10000, RZ ;  /* 0x0001000020107824 */ /* 0x000fe200078e00ff */
[----:B------:R-:W-:Y:S01]  /*9620*/  ISETP.NE.AND P3, PT, R19, 0x1, PT ;  /* 0x000000011300780c */ /* 0x000fe20003f65270 */
[----:B------:R-:W-:Y:S01]  /*9630*/  BSSY.RECONVERGENT B1, `(.L_x_1464) ;  /* 0x000004e000017945 */ /* 0x000fe20003800200 */
[----:B------:R-:W-:Y:S01]  /*9640*/  @P1 SHF.L.U32 R18, R28, 0x10, RZ ;  /* 0x000000101c121819 */ /* 0x000fe200000006ff */
[----:B------:R-:W-:Y:S01]  /*9650*/  FFMA.FTZ R17, R17, R42, 1.1641532182693481445e-10 ;  /* 0x2f00000011117423 */ /* 0x000fe2000001002a */
[----:B------:R-:W-:-:S04]  /*9660*/  FMUL.FTZ R16, R16, R43 ;  /* 0x0000002b10107220 */ /* 0x000fc80000410000 */
[----:B------:R-:W-:Y:S02]  /*9670*/  FSETP.GTU.FTZ.AND P2, PT, R17, R44, PT ;  /* 0x0000002c1100720b */ /* 0x000fe40003f5c000 */
[----:B------:R-:W-:Y:S02]  /*9680*/  MOV R17, R72 ;  /* 0x0000004800117202 */ /* 0x000fe40000000f00 */
[----:B------:R-:W-:-:S05]  /*9690*/  FSEL R16, R16, RZ, !P2 ;  /* 0x000000ff10107208 */ /* 0x000fca0005000000 */
[----:B------:R-:W-:Y:S01]  /*96a0*/  FADD.FTZ R15, R15, R16 ;  /* 0x000000100f0f7221 */ /* 0x000fe20000010000 */
[----:B------:R-:W-:-:S03]  /*96b0*/  IMAD.MOV.U32 R16, RZ, RZ, 0x2 ;  /* 0x00000002ff107424 */ /* 0x000fc600078e00ff */
        /* <DEDUP_REMOVED lines=13> */
.L_x_1466:
        /* <DEDUP_REMOVED lines=13> */
.L_x_1468:
[----:B------:R-:W-:Y:S05]  /*9860*/  BSYNC.RECONVERGENT B2 ;  /* 0x0000000000027941 */ /* 0x000fea0003800200 */
.L_x_1467:
        /* <DEDUP_REMOVED lines=38> */
[----:B------:R-:W-:Y:S02]  /*9ad0*/  LOP3.LUT R67, R18, UR30, R17, 0x96, !PT ;  /* 0x0000001e12437c12 */ /* 0x000fe4000f8e9611 */
[----:B------:R-:W-:Y:S01]  /*9ae0*/  MOV R17, R48 ;  /* 0x0000003000117202 */ /* 0x000fe20000000f00 */
[----:B------:R-:W-:Y:S02]  /*9af0*/  IMAD.MOV.U32 R48, RZ, RZ, R16 ;  /* 0x000000ffff307224 */ /* 0x000fe400078e0010 */
[----:B------:R-:W-:-:S07]  /*9b00*/  IMAD.MOV.U32 R16, RZ, RZ, RZ ;  /* 0x000000ffff107224 */ /* 0x000fce00078e00ff */
.L_x_1465:
[----:B------:R-:W-:Y:S05]  /*9b10*/  BSYNC.RECONVERGENT B1 ;  /* 0x0000000000017941 */ /* 0x000fea0003800200 */
.L_x_1464:
[----:B------:R-:W-:Y:S01]  /*9b20*/  I2FP.F32.U32 R17, R17 ;  /* 0x0000001100117245 */ /* 0x000fe20000201000 */
[----:B------:R-:W-:Y:S01]  /*9b30*/  BSSY.RECONVERGENT B1, `(.L_x_1469) ;  /* 0x000004c000017945 */ /* 0x000fe20003800200 */
[----:B------:R-:W-:Y:S01]  /*9b40*/  ISETP.NE.AND P3, PT, R16, 0x1, PT ;  /* 0x000000011000780c */ /* 0x000fe20003f65270 */
[----:B------:R-:W-:Y:S01]  /*9b50*/  IMAD.MOV.U32 R18, RZ, RZ, 0x2 ;  /* 0x00000002ff127424 */ /* 0x000fe200078e00ff */
[----:B------:R-:W-:Y:S01]  /*9b60*/  SHF.L.U32 R40, R40, 0x10, RZ ;  /* 0x0000001028287819 */ /* 0x000fe200000006ff */
[----:B------:R-:W-:-:S04]  /*9b70*/  FFMA.FTZ R17, R17, R42, 1.1641532182693481445e-10 ;  /* 0x2f00000011117423 */ /* 0x000fc8000001002a */
        /* <DEDUP_REMOVED lines=15> */
.L_x_1471:
        /* <DEDUP_REMOVED lines=13> */
.L_x_1473:
[----:B------:R-:W-:Y:S05]  /*9d40*/  BSYNC.RECONVERGENT B2 ;  /* 0x0000000000027941 */ /* 0x000fea0003800200 */
.L_x_1472:
        /* <DEDUP_REMOVED lines=39> */
[----:B------:R-:W-:Y:S01]  /*9fc0*/  IMAD.MOV.U32 R17, RZ, RZ, R48 ;  /* 0x000000ffff117224 */ /* 0x000fe200078e0030 */
[----:B------:R-:W-:Y:S01]  /*9fd0*/  MOV R48, R16 ;  /* 0x0000001000307202 */ /* 0x000fe20000000f00 */
[----:B------:R-:W-:-:S07]  /*9fe0*/  IMAD.MOV.U32 R18, RZ, RZ, RZ ;  /* 0x000000ffff127224 */ /* 0x000fce00078e00ff */
.L_x_1470:
[----:B------:R-:W-:Y:S05]  /*9ff0*/  BSYNC.RECONVERGENT B1 ;  /* 0x0000000000017941 */ /* 0x000fea0003800200 */
.L_x_1469:
[----:B------:R-:W-:Y:S01]  /*a000*/  I2FP.F32.U32 R17, R17 ;  /* 0x0000001100117245 */ /* 0x000fe20000201000 */
[----:B------:R-:W-:Y:S01]  /*a010*/  IMAD.U32 R16, R41, 0x10000, RZ ;  /* 0x0001000029107824 */ /* 0x000fe200078e00ff */
[----:B------:R-:W-:Y:S01]  /*a020*/  ISETP.NE.AND P3, PT, R18, 0x1, PT ;  /* 0x000000011200780c */ /* 0x000fe20003f65270 */
[----:B------:R-:W-:Y:S01]  /*a030*/  BSSY.RECONVERGENT B1, `(.L_x_1474) ;  /* 0x000004e000017945 */ /* 0x000fe20003800200 */
[----:B------:R-:W-:Y:S01]  /*a040*/  @P1 SHF.L.U32 R49, R49, 0x10, RZ ;  /* 0x0000001031311819 */ /* 0x000fe200000006ff */
[----:B------:R-:W-:Y:S01]  /*a050*/  FFMA.FTZ R17, R17, R42, 1.1641532182693481445e-10 ;  /* 0x2f00000011117423 */ /* 0x000fe2000001002a */
[----:B------:R-:W-:Y:S01]  /*a060*/  FMUL.FTZ R16, R16, R43 ;  /* 0x0000002b10107220 */ /* 0x000fe20000410000 */
[----:B-1----:R-:W-:-:S03]  /*a070*/  IMAD.MOV.U32 R25, RZ, RZ, 0x2 ;  /* 0x00000002ff197424 */ /* 0x002fc600078e00ff */
[----:B------:R-:W-:-:S04]  /*a080*/  FSETP.GTU.FTZ.AND P2, PT, R17, R44, PT ;  /* 0x0000002c1100720b */ /* 0x000fc80003f5c000 */
[----:B------:R-:W-:Y:S02]  /*a090*/  FSEL R17, R16, RZ, !P2 ;  /* 0x000000ff10117208 */ /* 0x000fe40005000000 */
[----:B------:R-:W-:-:S03]  /*a0a0*/  SEL R16, RZ, 0x1, P2 ;  /* 0x00000001ff107807 */ /* 0x000fc60001000000 */
[----:B------:R-:W-:Y:S01]  /*a0b0*/  FADD.FTZ R40, R40, R17 ;  /* 0x0000001128287221 */ /* 0x000fe20000010000 */
[----:B------:R-:W-:-:S03]  /*a0c0*/  MOV R17, R72 ;  /* 0x0000004800117202 */ /* 0x000fc60000000f00 */
        /* <DEDUP_REMOVED lines=12> */
.L_x_1476:
        /* <DEDUP_REMOVED lines=13> */
.L_x_1478:
[----:B------:R-:W-:Y:S05]  /*a260*/  BSYNC.RECONVERGENT B2 ;  /* 0x0000000000027941 */ /* 0x000fea0003800200 */
.L_x_1477:
        /* <DEDUP_REMOVED lines=42> */
.L_x_1475:
[----:B------:R-:W-:Y:S05]  /*a510*/  BSYNC.RECONVERGENT B1 ;  /* 0x0000000000017941 */ /* 0x000fea0003800200 */
.L_x_1474:
[----:B------:R-:W-:Y:S01]  /*a520*/  I2FP.F32.U32 R17, R17 ;  /* 0x0000001100117245 */ /* 0x000fe20000201000 */
[----:B------:R-:W-:Y:S01]  /*a530*/  BSSY.RECONVERGENT B1, `(.L_x_1479) ;  /* 0x000004d000017945 */ /* 0x000fe20003800200 */
[----:B------:R-:W-:Y:S01]  /*a540*/  ISETP.NE.AND P3, PT, R25, 0x1, PT ;  /* 0x000000011900780c */ /* 0x000fe20003f65270 */
[----:B------:R-:W-:Y:S01]  /*a550*/  IMAD.MOV.U32 R27, RZ, RZ, 0x2 ;  /* 0x00000002ff1b7424 */ /* 0x000fe200078e00ff */
[----:B------:R-:W-:Y:S01]  /*a560*/  SHF.L.U32 R18, R37, 0x10, RZ ;  /* 0x0000001025127819 */ /* 0x000fe200000006ff */
        /* <DEDUP_REMOVED lines=17> */
.L_x_1481:
        /* <DEDUP_REMOVED lines=13> */
.L_x_1483:
[----:B------:R-:W-:Y:S05]  /*a750*/  BSYNC.RECONVERGENT B2 ;  /* 0x0000000000027941 */ /* 0x000fea0003800200 */
.L_x_1482:
        /* <DEDUP_REMOVED lines=42> */
.L_x_1480:
[----:B------:R-:W-:Y:S05]  /*aa00*/  BSYNC.RECONVERGENT B1 ;  /* 0x0000000000017941 */ /* 0x000fea0003800200 */
.L_x_1479:
        /* <DEDUP_REMOVED lines=25> */
.L_x_1486:
        /* <DEDUP_REMOVED lines=13> */
.L_x_1488:
[----:B------:R-:W-:Y:S05]  /*ac70*/  BSYNC.RECONVERGENT B2 ;  /* 0x0000000000027941 */ /* 0x000fea0003800200 */
.L_x_1487:
        /* <DEDUP_REMOVED lines=42> */
.L_x_1485:
[----:B------:R-:W-:Y:S05]  /*af20*/  BSYNC.RECONVERGENT B1 ;  /* 0x0000000000017941 */ /* 0x000fea0003800200 */
.L_x_1484:
        /* <DEDUP_REMOVED lines=21> */
.L_x_1491:
        /* <DEDUP_REMOVED lines=13> */
.L_x_1493:
[----:B------:R-:W-:Y:S05]  /*b150*/  BSYNC.RECONVERGENT B2 ;  /* 0x0000000000027941 */ /* 0x000fea0003800200 */
.L_x_1492:
        /* <DEDUP_REMOVED lines=42> */
.L_x_1490:
[----:B------:R-:W-:Y:S05]  /*b400*/  BSYNC.RECONVERGENT B1 ;  /* 0x0000000000017941 */ /* 0x000fea0003800200 */
.L_x_1489:
        /* <DEDUP_REMOVED lines=25> */
.L_x_1496:
        /* <DEDUP_REMOVED lines=13> */
.L_x_1498:
[----:B------:R-:W-:Y:S05]  /*b670*/  BSYNC.RECONVERGENT B2 ;  /* 0x0000000000027941 */ /* 0x000fea0003800200 */
.L_x_1497:
        /* <DEDUP_REMOVED lines=42> */
.L_x_1495:
[----:B------:R-:W-:Y:S05]  /*b920*/  BSYNC.RECONVERGENT B1 ;  /* 0x0000000000017941 */ /* 0x000fea0003800200 */
.L_x_1494:
        /* <DEDUP_REMOVED lines=21> */
.L_x_1501:
        /* <DEDUP_REMOVED lines=13> */
.L_x_1503:
[----:B------:R-:W-:Y:S05]  /*bb50*/  BSYNC.RECONVERGENT B2 ;  /* 0x0000000000027941 */ /* 0x000fea0003800200 */
.L_x_1502:
        /* <DEDUP_REMOVED lines=41> */
[----:B------:R-:W-:-:S07]  /*bdf0*/  MOV R48, R40 ;  /* 0x0000002800307202 */ /* 0x000fce0000000f00 */
.L_x_1500:
[----:B------:R-:W-:Y:S05]  /*be00*/  BSYNC.RECONVERGENT B1 ;  /* 0x0000000000017941 */ /* 0x000fea0003800200 */
.L_x_1499:
[----:B------:R-:W-:Y:S01]  /*be10*/  I2FP.F32.U32 R27, R27 ;  /* 0x0000001b001b7245 */ /* 0x000fe20000201000 */
[----:B------:R-:W-:Y:S01]  /*be20*/  IMAD.U32 R38, R34, 0x10000, RZ ;  /* 0x0001000022267824 */ /* 0x000fe200078e00ff */
[----:B------:R-:W-:Y:S01]  /*be30*/  @P1 SHF.L.U32 R54, R30, 0x10, RZ ;  /* 0x000000101e361819 */ /* 0x000fe200000006ff */
[----:B------:R-:W-:Y:S01]  /*be40*/  BSSY.RECONVERGENT B1, `(.L_x_1504) ;  /* 0x000004f000017945 */ /* 0x000fe20003800200 */
[----:B------:R-:W-:Y:S02]  /*be50*/  IMAD.MOV.U32 R56, RZ, RZ, 0x2 ;  /* 0x00000002ff387424 */ /* 0x000fe400078e00ff */
[----:B------:R-:W-:Y:S01]  /*be60*/  FFMA.FTZ R27, R27, R42, 1.1641532182693481445e-10 ;  /* 0x2f0000001b1b7423 */ /* 0x000fe2000001002a */
[----:B------:R-:W-:Y:S01]  /*be70*/  FMUL.FTZ R38, R38, R43 ;  /* 0x0000002b26267220 */ /* 0x000fe20000410000 */
[----:B------:R-:W-:-:S03]  /*be80*/  MOV R41, R72 ;  /* 0x0000004800297202 */ /* 0x000fc60000000f00 */
[----:B------:R-:W-:-:S04]  /*be90*/  FSETP.GTU.FTZ.AND P3, PT, R27, R44, PT ;  /* 0x0000002c1b00720b */ /* 0x000fc80003f7c000 */
        /* <DEDUP_REMOVED lines=17> */
.L_x_1506:
        /* <DEDUP_REMOVED lines=13> */
.L_x_1508:
[----:B------:R-:W-:Y:S05]  /*c080*/  BSYNC.RECONVERGENT B2 ;  /* 0x0000000000027941 */ /* 0x000fea0003800200 */
.L_x_1507:
        /* <DEDUP_REMOVED lines=39> */
[----:B------:R-:W-:Y:S02]  /*c300*/  LOP3.LUT R67, R54, UR30, R41, 0x96, !PT ;  /* 0x0000001e36437c12 */ /* 0x000fe4000f8e9629 */
[----:B------:R-:W-:Y:S01]  /*c310*/  MOV R41, R48 ;  /* 0x0000003000297202 */ /* 0x000fe20000000f00 */
[----:B------:R-:W-:-:S07]  /*c320*/  IMAD.MOV.U32 R48, RZ, RZ, R40 ;  /* 0x000000ffff307224 */ /* 0x000fce00078e0028 */
.L_x_1505:
[----:B------:R-:W-:Y:S05]  /*c330*/  BSYNC.RECONVERGENT B1 ;  /* 0x0000000000017941 */ /* 0x000fea0003800200 */
.L_x_1504:
        /* <DEDUP_REMOVED lines=20> */
.L_x_1511:
        /* <DEDUP_REMOVED lines=13> */
.L_x_1513:
[----:B------:R-:W-:Y:S05]  /*c550*/  BSYNC.RECONVERGENT B2 ;  /* 0x0000000000027941 */ /* 0x000fea0003800200 */
.L_x_1512:
        /* <DEDUP_REMOVED lines=42> */
.L_x_1510:
[----:B------:R-:W-:Y:S05]  /*c800*/  BSYNC.RECONVERGENT B1 ;  /* 0x0000000000017941 */ /* 0x000fea0003800200 */
.L_x_1509:
[----:B------:R-:W-:Y:S01]  /*c810*/  I2FP.F32.U32 R41, R54 ;  /* 0x0000003600297245 */ /* 0x000fe20000201000 */
[----:B------:R-:W-:Y:S01]  /*c820*/  IMAD.U32 R20, R20, 0x10000, RZ ;  /* 0x0001000014147824 */ /* 0x000fe200078e00ff */
[----:B------:R-:W-:Y:S01]  /*c830*/  @P1 SHF.L.U32 R40, R60, 0x10, RZ ;  /* 0x000000103c281819 */ /* 0x000fe200000006ff */
[----:B------:R-:W-:Y:S02]  /*c840*/  BSSY.RECONVERGENT B1, `(.L_x_1514) ;  /* 0x000004e000017945 */ /* 0x000fe40003800200 */
[----:B------:R-:W-:Y:S01]  /*c850*/  FFMA.FTZ R41, R41, R42, 1.1641532182693481445e-10 ;  /* 0x2f00000029297423 */ /* 0x000fe2000001002a */
[----:B------:R-:W-:-:S04]  /*c860*/  FMUL.FTZ R20, R20, R43 ;  /* 0x0000002b14147220 */ /* 0x000fc80000410000 */
[----:B------:R-:W-:Y:S01]  /*c870*/  FSETP.GTU.FTZ.AND P4, PT, R41, R44, PT ;  /* 0x0000002c2900720b */ /* 0x000fe20003f9c000 */
[----:B------:R-:W-:-:S03]  /*c880*/  IMAD.MOV.U32 R41, RZ, RZ, 0x2 ;  /* 0x00000002ff297424 */ /* 0x000fc600078e00ff */
[----:B------:R-:W-:Y:S02]  /*c890*/  FSEL R54, R20, RZ, !P4 ;  /* 0x000000ff14367208 */ /* 0x000fe40006000000 */
[----:B------:R-:W-:Y:S02]  /*c8a0*/  SEL R20, RZ, 0x1, P4 ;  /* 0x00000001ff147807 */ /* 0x000fe40002000000 */
[----:B------:R-:W-:Y:S01]  /*c8b0*/  ISETP.NE.AND P4, PT, R55, 0x1, PT ;  /* 0x000000013700780c */ /* 0x000fe20003f85270 */
[----:B------:R-:W-:-:S04]  /*c8c0*/  FADD.FTZ R21, R21, R54 ;  /* 0x0000003615157221 */ /* 0x000fc80000010000 */
[----:B------:R-:W-:Y:S01]  /*c8d0*/  @P1 FADD.FTZ R40, R21, R40 ;  /* 0x0000002815281221 */ /* 0x000fe20000010000 */
[----:B------:R-:W-:Y:S01]  /*c8e0*/  @!P1 IMAD.MOV.U32 R40, RZ, RZ, R21 ;  /* 0x000000ffff289224 */ /* 0x000fe200078e0015 */
[----:B------:R-:W-:-:S04]  /*c8f0*/  MOV R21, R72 ;  /* 0x0000004800157202 */ /* 0x000fc80000000f00 */
        /* <DEDUP_REMOVED lines=10> */
.L_x_1516:
        /* <DEDUP_REMOVED lines=13> */
.L_x_1518:
[----:B------:R-:W-:Y:S05]  /*ca70*/  BSYNC.RECONVERGENT B2 ;  /* 0x0000000000027941 */ /* 0x000fea0003800200 */
.L_x_1517:
        /* <DEDUP_REMOVED lines=42> */
.L_x_1515:
[----:B------:R-:W-:Y:S05]  /*cd20*/  BSYNC.RECONVERGENT B1 ;  /* 0x0000000000017941 */ /* 0x000fea0003800200 */
.L_x_1514:
        /* <DEDUP_REMOVED lines=21> */
.L_x_1521:
        /* <DEDUP_REMOVED lines=13> */
.L_x_1523:
[----:B------:R-:W-:Y:S05]  /*cf50*/  BSYNC.RECONVERGENT B2 ;  /* 0x0000000000027941 */ /* 0x000fea0003800200 */
.L_x_1522:
        /* <DEDUP_REMOVED lines=42> */
.L_x_1520:
[----:B------:R-:W-:Y:S05]  /*d200*/  BSYNC.RECONVERGENT B1 ;  /* 0x0000000000017941 */ /* 0x000fea0003800200 */
.L_x_1519:
        /* <DEDUP_REMOVED lines=26> */
.L_x_1526:
        /* <DEDUP_REMOVED lines=13> */
.L_x_1528:
[----:B------:R-:W-:Y:S05]  /*d480*/  BSYNC.RECONVERGENT B2 ;  /* 0x0000000000027941 */ /* 0x000fea0003800200 */
.L_x_1527:
        /* <DEDUP_REMOVED lines=42> */
.L_x_1525:
[----:B------:R-:W-:Y:S05]  /*d730*/  BSYNC.RECONVERGENT B1 ;  /* 0x0000000000017941 */ /* 0x000fea0003800200 */
.L_x_1524:
        /* <DEDUP_REMOVED lines=20> */
.L_x_1531:
        /* <DEDUP_REMOVED lines=15> */
.L_x_1533:
[----:B------:R-:W-:Y:S05]  /*d970*/  BSYNC.RECONVERGENT B2 ;  /* 0x0000000000027941 */ /* 0x000fea0003800200 */
.L_x_1532:
        /* <DEDUP_REMOVED lines=36> */
[----:B------:R-:W-:-:S04]  /*dbc0*/  IMAD.WIDE.U32 R72, R72, -0x326172a9, RZ ;  /* 0xcd9e8d5748487825 */ /* 0x000fc800078e00ff */
[----:B------:R-:W-:Y:S01]  /*dbd0*/  IMAD.WIDE.U32 R56, R56, -0x2daee0ad, RZ ;  /* 0xd2511f5338387825 */ /* 0x000fe200078e00ff */
[----:B------:R-:W-:Y:S02]  /*dbe0*/  LOP3.LUT R65, R60, UR29, R73, 0x96, !PT ;  /* 0x0000001d3c417c12 */ /* 0x000fe4000f8e9649 */
[----:B------:R-:W-:Y:S01]  /*dbf0*/  MOV R48, R56 ;  /* 0x0000003800307202 */ /* 0x000fe20000000f00 */
[----:B------:R-:W-:Y:S01]  /*dc00*/  IMAD.MOV.U32 R56, RZ, RZ, RZ ;  /* 0x000000ffff387224 */ /* 0x000fe200078e00ff */
[----:B------:R-:W-:-:S07]  /*dc10*/  LOP3.LUT R67, R58, UR30, R57, 0x96, !PT ;  /* 0x0000001e3a437c12 */ /* 0x000fce000f8e9639 */
.L_x_1530:
[----:B------:R-:W-:Y:S05]  /*dc20*/  BSYNC.RECONVERGENT B1 ;  /* 0x0000000000017941 */ /* 0x000fea0003800200 */
.L_x_1529:
[----:B------:R-:W-:Y:S01]  /*dc30*/  I2FP.F32.U32 R57, R59 ;  /* 0x0000003b00397245 */ /* 0x000fe20000201000 */
[----:B------:R-:W-:Y:S01]  /*dc40*/  IMAD.U32 R52, R52, 0x10000, RZ ;  /* 0x0001000034347824 */ /* 0x000fe200078e00ff */
[----:B------:R-:W-:Y:S02]  /*dc50*/  PRMT R38, R38, 0x5410, R54 ;  /* 0x0000541026267816 */ /* 0x000fe40000000036 */
[----:B------:R-:W-:Y:S01]  /*dc60*/  PRMT R37, R37, 0x5410, R53 ;  /* 0x0000541025257816 */ /* 0x000fe20000000035 */
[----:B------:R-:W-:Y:S01]  /*dc70*/  FFMA.FTZ R57, R57, R42, 1.1641532182693481445e-10 ;  /* 0x2f00000039397423 */ /* 0x000fe2000001002a */
[----:B------:R-:W-:Y:S01]  /*dc80*/  FMUL.FTZ R52, R52, R43 ;  /* 0x0000002b34347220 */ /* 0x000fe20000410000 */
[----:B------:R-:W-:-:S03]  /*dc90*/  PRMT R36, R36, 0x5410, R51 ;  /* 0x0000541024247816 */ /* 0x000fc60000000033 */
[----:B------:R-:W-:-:S04]  /*dca0*/  FSETP.GTU.FTZ.AND P6, PT, R57, R44, PT ;  /* 0x0000002c3900720b */ /* 0x000fc80003fdc000 */
[----:B------:R-:W-:Y:S02]  /*dcb0*/  FSEL R58, R52, RZ, !P6 ;  /* 0x000000ff343a7208 */ /* 0x000fe40007000000 */
[----:B------:R-:W-:Y:S02]  /*dcc0*/  @P1 SHF.L.U32 R52, R45, 0x10, RZ ;  /* 0x000000102d341819 */ /* 0x000fe400000006ff */
[----:B------:R-:W-:Y:S01]  /*dcd0*/  SEL R61, RZ, 0x1, P6 ;  /* 0x00000001ff3d7807 */ /* 0x000fe20003000000 */
[----:B------:R-:W-:-:S04]  /*dce0*/  FADD.FTZ R55, R55, R58 ;  /* 0x0000003a37377221 */ /* 0x000fc80000010000 */
[----:B------:R-:W-:Y:S01]  /*dcf0*/  @P1 FADD.FTZ R45, R55, R52 ;  /* 0x00000034372d1221 */ /* 0x000fe20000010000 */
[----:B------:R-:W-:-:S05]  /*dd00*/  @!P1 IMAD.MOV.U32 R45, RZ, RZ, R55 ;  /* 0x000000ffff2d9224 */ /* 0x000fca00078e0037 */
[----:B------:R-:W-:-:S04]  /*dd10*/  F2FP.BF16.F32.PACK_AB R52, RZ, R45 ;  /* 0x0000002dff34723e */ /* 0x000fc800000010ff */
[----:B------:R-:W-:Y:S01]  /*dd20*/  PRMT R39, R39, 0x5410, R52 ;  /* 0x0000541027277816 */ /* 0x000fe20000000034 */
[----:B------:R-:W-:Y:S06]  /*dd30*/  BRA `(.L_x_1534) ;  /* 0x00000028003c7947 */ /* 0x000fec0003800000 */
.L_x_1453:
        /* <DEDUP_REMOVED lines=16> */
.L_x_1537:
        /* <DEDUP_REMOVED lines=13> */
.L_x_1539:
[----:B------:R-:W-:Y:S05]  /*df10*/  BSYNC.RECONVERGENT B2 ;  /* 0x0000000000027941 */ /* 0x000fea0003800200 */
.L_x_1538:
        /* <DEDUP_REMOVED lines=42> */
.L_x_1536:
[----:B------:R-:W-:Y:S05]  /*e1c0*/  BSYNC.RECONVERGENT B1 ;  /* 0x0000000000017941 */ /* 0x000fea0003800200 */
.L_x_1535:
[----:B------:R-:W-:Y:S01]  /*e1d0*/  I2FP.F32.U32 R23, R23 ;  /* 0x0000001700177245 */ /* 0x000fe20000201000 */
[----:B------:R-:W-:Y:S01]  /*e1e0*/  @P1 IMAD.U32 R26, R28, 0x10000, RZ ;  /* 0x000100001c1a1824 */ /* 0x000fe200078e00ff */
[C---:B-----5:R-:W-:Y:S01]  /*e1f0*/  SHF.L.U32 R24, R36.reuse, 0x10, RZ ;  /* 0x0000001024187819 */ /* 0x060fe200000006ff */
[----:B------:R-:W-:Y:S01]  /*e200*/  BSSY.RECONVERGENT B1, `(.L_x_1540) ;  /* 0x000004e000017945 */ /* 0x000fe20003800200 */
[----:B------:R-:W-:Y:S01]  /*e210*/  ISETP.NE.AND P3, PT, R27, 0x1, PT ;  /* 0x000000011b00780c */ /* 0x000fe20003f65270 */
[----:B------:R-:W-:Y:S01]  /*e220*/  FFMA.FTZ R23, R23, R42, 1.1641532182693481445e-10 ;  /* 0x2f00000017177423 */ /* 0x000fe2000001002a */
[----:B------:R-:W-:Y:S01]  /*e230*/  PRMT R36, R36, 0x7632, R36 ;  /* 0x0000763224247816 */ /* 0x000fe20000000024 */
[----:B------:R-:W-:Y:S01]  /*e240*/  FMUL.FTZ R24, R24, R43 ;  /* 0x0000002b18187220 */ /* 0x000fe20000410000 */
[----:B------:R-:W-:Y:S02]  /*e250*/  MOV R25, R72 ;  /* 0x0000004800197202 */ /* 0x000fe40000000f00 */
        /* <DEDUP_REMOVED lines=16> */
.L_x_1542:
        /* <DEDUP_REMOVED lines=13> */
.L_x_1544:
[----:B------:R-:W-:Y:S05]  /*e430*/  BSYNC.RECONVERGENT B2 ;  /* 0x0000000000027941 */ /* 0x000fea0003800200 */
.L_x_1543:
        /* <DEDUP_REMOVED lines=40> */
[----:B------:R-:W-:Y:S01]  /*e6c0*/  MOV R25, R48 ;  /* 0x0000003000197202 */ /* 0x000fe20000000f00 */
[----:B------:R-:W-:-:S07]  /*e6d0*/  IMAD.MOV.U32 R48, RZ, RZ, R24 ;  /* 0x000000ffff307224 */ /* 0x000fce00078e0018 */
.L_x_1541:
[----:B------:R-:W-:Y:S05]  /*e6e0*/  BSYNC.RECONVERGENT B1 ;  /* 0x0000000000017941 */ /* 0x000fea0003800200 */
.L_x_1540:
        /* <DEDUP_REMOVED lines=24> */
.L_x_1547:
        /* <DEDUP_REMOVED lines=13> */
.L_x_1549:
[----:B------:R-:W-:Y:S05]  /*e940*/  BSYNC.RECONVERGENT B2 ;  /* 0x0000000000027941 */ /* 0x000fea0003800200 */
.L_x_1548:
        /* <DEDUP_REMOVED lines=42> */
.L_x_1546:
[----:B------:R-:W-:Y:S05]  /*ebf0*/  BSYNC.RECONVERGENT B1 ;  /* 0x0000000000017941 */ /* 0x000fea0003800200 */
.L_x_1545:
[----:B------:R-:W-:Y:S01]  /*ec00*/  I2FP.F32.U32 R25, R25 ;  /* 0x0000001900197245 */ /* 0x000fe20000201000 */
[----:B------:R-:W-:Y:S01]  /*ec10*/  @P1 IMAD.U32 R40, R29, 0x10000, RZ ;  /* 0x000100001d281824 */ /* 0x000fe200078e00ff */
[----:B------:R-:W-:Y:S01]  /*ec20*/  SHF.L.U32 R26, R37, 0x10, RZ ;  /* 0x00000010251a7819 */ /* 0x000fe200000006ff */
        /* <DEDUP_REMOVED lines=22> */
.L_x_1552:
        /* <DEDUP_REMOVED lines=13> */
.L_x_1554:
[----:B------:R-:W-:Y:S05]  /*ee60*/  BSYNC.RECONVERGENT B2 ;  /* 0x0000000000027941 */ /* 0x000fea0003800200 */
.L_x_1553:
        /* <DEDUP_REMOVED lines=42> */
.L_x_1551:
[----:B------:R-:W-:Y:S05]  /*f110*/  BSYNC.RECONVERGENT B1 ;  /* 0x0000000000017941 */ /* 0x000fea0003800200 */
.L_x_1550:
        /* <DEDUP_REMOVED lines=24> */
.L_x_1557:
        /* <DEDUP_REMOVED lines=13> */
.L_x_1559:
[----:B------:R-:W-:Y:S05]  /*f370*/  BSYNC.RECONVERGENT B2 ;  /* 0x0000000000027941 */ /* 0x000fea0003800200 */
.L_x_1558:
        /* <DEDUP_REMOVED lines=42> */
.L_x_1556:
[----:B------:R-:W-:Y:S05]  /*f620*/  BSYNC.RECONVERGENT B1 ;  /* 0x0000000000017941 */ /* 0x000fea0003800200 */
.L_x_1555:
[----:B------:R-:W-:Y:S01]  /*f630*/  I2FP.F32.U32 R27, R27 ;  /* 0x0000001b001b7245 */ /* 0x000fe20000201000 */
[----:B------:R-:W-:Y:S01]  /*f640*/  @P1 IMAD.U32 R54, R30, 0x10000, RZ ;  /* 0x000100001e361824 */ /* 0x000fe200078e00ff */
[C---:B------:R-:W-:Y:S01]  /*f650*/  SHF.L.U32 R40, R38.reuse, 0x10, RZ ;  /* 0x0000001026287819 */ /* 0x040fe200000006ff */
        /* <DEDUP_REMOVED lines=21> */
.L_x_1562:
        /* <DEDUP_REMOVED lines=13> */
.L_x_1564:
[----:B------:R-:W-:Y:S05]  /*f880*/  BSYNC.RECONVERGENT B2 ;  /* 0x0000000000027941 */ /* 0x000fea0003800200 */
.L_x_1563:
        /* <DEDUP_REMOVED lines=42> */
.L_x_1561:
[----:B------:R-:W-:Y:S05]  /*fb30*/  BSYNC.RECONVERGENT B1 ;  /* 0x0000000000017941 */ /* 0x000fea0003800200 */
.L_x_1560:
[----:B------:R-:W-:Y:S01]  /*fb40*/  I2FP.F32.U32 R41, R41 ;  /* 0x0000002900297245 */ /* 0x000fe20000201000 */
[----:B------:R-:W-:Y:S01]  /*fb50*/  BSSY.RECONVERGENT B1, `(.L_x_1565) ;  /* 0x000004e000017945 */ /* 0x000fe20003800200 */
[----:B------:R-:W-:Y:S01]  /*fb60*/  SHF.L.U32 R40, R53, 0x10, RZ ;  /* 0x0000001035287819 */ /* 0x000fe200000006ff */
[----:B------:R-:W-:Y:S01]  /*fb70*/  @P1 IMAD.U32 R53, R60, 0x10000, RZ ;  /* 0x000100003c351824 */ /* 0x000fe200078e00ff */
        /* <DEDUP_REMOVED lines=19> */
.L_x_1567:
        /* <DEDUP_REMOVED lines=13> */
.L_x_1569:
[----:B------:R-:W-:Y:S05]  /*fd80*/  BSYNC.RECONVERGENT B2 ;  /* 0x0000000000027941 */ /* 0x000fea0003800200 */
.L_x_1568:
        /* <DEDUP_REMOVED lines=42> */
.L_x_1566:
[----:B------:R-:W-:Y:S05]  /*10030*/  BSYNC.RECONVERGENT B1 ;  /* 0x0000000000017941 */ /* 0x000fea0003800200 */
.L_x_1565:
        /* <DEDUP_REMOVED lines=24> */
.L_x_1572:
        /* <DEDUP_REMOVED lines=13> */
.L_x_1574:
[----:B------:R-:W-:Y:S05]  /*10290*/  BSYNC.RECONVERGENT B2 ;  /* 0x0000000000027941 */ /* 0x000fea0003800200 */
.L_x_1573:
        /* <DEDUP_REMOVED lines=42> */
.L_x_1571:
[----:B------:R-:W-:Y:S05]  /*10540*/  BSYNC.RECONVERGENT B1 ;  /* 0x0000000000017941 */ /* 0x000fea0003800200 */
.L_x_1570:
        /* <DEDUP_REMOVED lines=10> */
[----:B------:R-:W-:-:S03]  /*105f0*/  PLOP3.LUT P5, PT, P5, PT, PT, 0x8, 0x80 ;  /* 0x000000000080781c */ /* 0x000fc60002fae170 */
[----:B------:R-:W-:-:S05]  /*10600*/  @P1 FADD.FTZ R45, R54, R45 ;  /* 0x0000002d362d1221 */ /* 0x000fca0000010000 */
[----:B------:R-:W-:-:S04]  /*10610*/  F2FP.BF16.F32.PACK_AB R54, RZ, R45 ;  /* 0x0000002dff36723e */ /* 0x000fc800000010ff */
[----:B------:R-:W-:-:S07]  /*10620*/  PRMT R39, R39, 0x5410, R54 ;  /* 0x0000541027277816 */ /* 0x000fce0000000036 */
.L_x_1534:
[----:B------:R-:W-:Y:S02]  /*10630*/  SEL R57, RZ, 0x1000000, !P5 ;  /* 0x01000000ff397807 */ /* 0x000fe40006800000 */
[----:B------:R-:W-:Y:S02]  /*10640*/  SEL R54, RZ, 0x10000, !P4 ;  /* 0x00010000ff367807 */ /* 0x000fe40006000000 */
[----:B------:R-:W-:Y:S02]  /*10650*/  SEL R55, RZ, 0x100, !P3 ;  /* 0x00000100ff377807 */ /* 0x000fe40005800000 */
[----:B------:R-:W-:Y:S02]  /*10660*/  ISETP.NE.AND P5, PT, R47, RZ, PT ;  /* 0x000000ff2f00720c */ /* 0x000fe40003fa5270 */
[----:B------:R-:W-:Y:S02]  /*10670*/  ISETP.NE.AND P4, PT, R49, RZ, PT ;  /* 0x000000ff3100720c */ /* 0x000fe40003f85270 */
[----:B------:R-:W-:-:S02]  /*10680*/  ISETP.NE.AND P3, PT, R50, RZ, PT ;  /* 0x000000ff3200720c */ /* 0x000fc40003f65270 */
[----:B------:R-:W-:Y:S01]  /*10690*/  SEL R52, RZ, 0x10000, !P4 ;  /* 0x00010000ff347807 */ /* 0x000fe20006000000 */
[----:B------:R-:W0:Y:S01]  /*106a0*/  @P1 LDC.64 R50, c[0x0][0x3a0] ;  /* 0x0000e800ff321b82 */ /* 0x000e220000000a00 */
[----:B------:R-:W-:Y:S02]  /*106b0*/  SEL R53, RZ, 0x1000000, !P3 ;  /* 0x01000000ff357807 */ /* 0x000fe40005800000 */
[----:B------:R-:W-:Y:S02]  /*106c0*/  SEL R49, RZ, 0x100, !P5 ;  /* 0x00000100ff317807 */ /* 0x000fe40006800000 */
[----:B------:R-:W-:Y:S01]  /*106d0*/  ISETP.NE.AND P6, PT, R46, RZ, PT ;  /* 0x000000ff2e00720c */ /* 0x000fe20003fc5270 */
[----:B------:R-:W-:Y:S01]  /*106e0*/  IMAD.WIDE.U32 R46, R22, 0x10, R124 ;  /* 0x00000010162e7825 */ /* 0x000fe200078e007c */
[----:B------:R-:W-:Y:S02]  /*106f0*/  LOP3.LUT R49, R49, R53, R52, 0xfe, !PT ;  /* 0x0000003531317212 */ /* 0x000fe400078efe34 */
[----:B------:R-:W-:-:S02]  /*10700*/  LOP3.LUT R55, R55, R57, R54, 0xfe, !PT ;  /* 0x0000003937377212 */ /* 0x000fc400078efe36 */
[----:B------:R-:W-:Y:S01]  /*10710*/  SEL R52, RZ, 0x1, !P6 ;  /* 0x00000001ff347807 */ /* 0x000fe20007000000 */
[----:B------:R1:W-:Y:S01]  /*10720*/  STG.E.128 desc[UR8][R46.64], R36 ;  /* 0x000000242e007986 */ /* 0x0003e2000c101d08 */
[----:B------:R-:W-:Y:S02]  /*10730*/  SEL R54, RZ, 0x1, !P2 ;  /* 0x00000001ff367807 */ /* 0x000fe40005000000 */
[----:B-1----:R-:W-:Y:S01]  /*10740*/  LOP3.LUT R38, R49, R52, RZ, 0xfc, !PT ;  /* 0x0000003431267212 */ /* 0x002fe200078efcff */
[----:B------:R-:W-:Y:S01]  /*10750*/  IMAD.WIDE.U32 R52, R22, 0x8, R122 ;  /* 0x0000000816347825 */ /* 0x000fe200078e007a */
[----:B------:R-:W-:Y:S01]  /*10760*/  LOP3.LUT R39, R55, R54, RZ, 0xfc, !PT ;  /* 0x0000003637277212 */ /* 0x000fe200078efcff */
[----:B------:R-:W1:Y:S02]  /*10770*/  @P0 LDC.64 R36, c[0x0][0x398] ;  /* 0x0000e600ff240b82 */ /* 0x000e640000000a00 */
[----:B------:R-:W-:Y:S02]  /*10780*/  VIADD R47, R6, 0x40 ;  /* 0x00000040062f7836 */ /* 0x000fe40000000000 */
[----:B------:R2:W-:Y:S02]  /*10790*/  STG.E.64 desc[UR8][R52.64], R38 ;  /* 0x0000002634007986 */ /* 0x0005e4000c101b08 */
[----:B0-----:R-:W-:Y:S01]  /*107a0*/  @P1 IMAD.WIDE.U32 R50, R47, 0x10, R50 ;  /* 0x000000102f321825 */ /* 0x001fe200078e0032 */
[----:B------:R-:W-:Y:S06]  /*107b0*/  @!P0 BRA `(.L_x_1575) ;  /* 0x0000000000508947 */ /* 0x000fec0003800000 */
[----:B--2---:R-:W-:Y:S01]  /*107c0*/  SHF.L.U32 R39, R21, 0x10, RZ ;  /* 0x0000001015277819 */ /* 0x004fe200000006ff */
[----:B------:R-:W0:Y:S01]  /*107d0*/  LDC.64 R58, c[0x0][0x3b8] ;  /* 0x0000ee00ff3a7b82 */ /* 0x000e220000000a00 */
[----:B------:R-:W-:Y:S02]  /*107e0*/  LOP3.LUT R38, R61, 0xffff, RZ, 0xc0, !PT ;  /* 0x0000ffff3d267812 */ /* 0x000fe400078ec0ff */
[----:B------:R-:W-:Y:S02]  /*107f0*/  LOP3.LUT R39, R39, 0xff0000, RZ, 0xc0, !PT ;  /* 0x00ff000027277812 */ /* 0x000fe400078ec0ff */
[----:B------:R-:W-:Y:S02]  /*10800*/  PRMT R49, R20, 0x7104, RZ ;  /* 0x0000710414317816 */ /* 0x000fe400000000ff */
[----:B------:R-:W-:Y:S02]  /*10810*/  PRMT R38, R39, 0x4210, R38 ;  /* 0x0000421027267816 */ /* 0x000fe40000000026 */
[----:B------:R-:W-:-:S02]  /*10820*/  LOP3.LUT R39, R18, 0xff, RZ, 0xc0, !PT ;  /* 0x000000ff12277812 */ /* 0x000fc400078ec0ff */
[----:B------:R-:W-:Y:S02]  /*10830*/  LOP3.LUT R38, R38, 0xff00, R49, 0xf8, !PT ;  /* 0x0000ff0026267812 */ /* 0x000fe400078ef831 */
[----:B------:R-:W-:Y:S02]  /*10840*/  LOP3.LUT R52, R17, 0xff, RZ, 0xc0, !PT ;  /* 0x000000ff11347812 */ /* 0x000fe400078ec0ff */
[----:B------:R-:W-:Y:S02]  /*10850*/  LOP3.LUT R54, R16, 0xff, RZ, 0xc0, !PT ;  /* 0x000000ff10367812 */ /* 0x000fe400078ec0ff */
[----:B------:R-:W-:Y:S01]  /*10860*/  LOP3.LUT R49, R38, 0xff, R19, 0xf8, !PT ;  /* 0x000000ff26317812 */ /* 0x000fe200078ef813 */
[----:B------:R-:W-:-:S04]  /*10870*/  IMAD.WIDE.U32 R38, R39, 0x1000000, RZ ;  /* 0x0100000027267825 */ /* 0x000fc800078e00ff */
        /* <DEDUP_REMOVED lines=8> */
.L_x_1575:
[C---:B-1----:R-:W-:Y:S01]  /*10900*/  @P0 IMAD.WIDE.U32 R36, R47.reuse, 0x10, R36 ;  /* 0x000000102f240825 */ /* 0x042fe200078e0024 */
[----:B------:R-:W3:Y:S03]  /*10910*/  @P1 LDG.E.128 R28, desc[UR8][R50.64] ;  /* 0x00000008321c1981 */ /* 0x000ee6000c1e1d00 */
[----:B0-2---:R-:W-:Y:S01]  /*10920*/  IMAD.WIDE.U32 R38, R47, 0x10, R68 ;  /* 0x000000102f267825 */ /* 0x005fe200078e0044 */
[----:B------:R0:W5:Y:S05]  /*10930*/  @P0 LDG.E.128 R32, desc[UR8][R36.64] ;  /* 0x0000000824200981 */ /* 0x00016a000c1e1d00 */
[----:B------:R-:W5:Y:S01]  /*10940*/  LDG.E.128 R36, desc[UR8][R38.64] ;  /* 0x0000000826247981 */ /* 0x000f62000c1e1d00 */
        /* <DEDUP_REMOVED lines=23> */
.L_x_1579:
        /* <DEDUP_REMOVED lines=13> */
.L_x_1581:
[----:B------:R-:W-:Y:S05]  /*10b90*/  BSYNC.RECONVERGENT B2 ;  /* 0x0000000000027941 */ /* 0x000fea0003800200 */
.L_x_1580:
        /* <DEDUP_REMOVED lines=42> */
.L_x_1578:
[----:B------:R-:W-:Y:S05]  /*10e40*/  BSYNC.RECONVERGENT B1 ;  /* 0x0000000000017941 */ /* 0x000fea0003800200 */
.L_x_1577:
        /* <DEDUP_REMOVED lines=22> */
.L_x_1584:
        /* <DEDUP_REMOVED lines=13> */
.L_x_1586:
[----:B------:R-:W-:Y:S05]  /*11080*/  BSYNC.RECONVERGENT B2 ;  /* 0x0000000000027941 */ /* 0x000fea0003800200 */
.L_x_1585:
        /* <DEDUP_REMOVED lines=40> */
[----:B------:R-:W-:Y:S02]  /*11310*/  IMAD.MOV.U32 R17, RZ, RZ, R46 ;  /* 0x000000ffff117224 */ /* 0x000fe400078e002e */
[----:B------:R-:W-:-:S07]  /*11320*/  IMAD.MOV.U32 R46, RZ, RZ, R16 ;  /* 0x000000ffff2e7224 */ /* 0x000fce00078e0010 */
.L_x_1583:
[----:B------:R-:W-:Y:S05]  /*11330*/  BSYNC.RECONVERGENT B1 ;  /* 0x0000000000017941 */ /* 0x000fea0003800200 */
.L_x_1582:
        /* <DEDUP_REMOVED lines=8> */
[----:B------:R-:W-:Y:S01]  /*113c0*/  FSETP.GTU.FTZ.AND P2, PT, R17, R44, PT ;  /* 0x0000002c1100720b */ /* 0x000fe20003f5c000 */
[----:B------:R-:W-:-:S03]  /*113d0*/  IMAD.MOV.U32 R17, RZ, RZ, R72 ;  /* 0x000000ffff117224 */ /* 0x000fc600078e0048 */
[----:B------:R-:W-:-:S05]  /*113e0*/  FSEL R16, R16, RZ, !P2 ;  /* 0x000000ff10107208 */ /* 0x000fca0005000000 */
[----:B------:R-:W-:-:S04]  /*113f0*/  FADD.FTZ R15, R15, R16 ;  /* 0x000000100f0f7221 */ /* 0x000fc80000010000 */
        /* <DEDUP_REMOVED lines=13> */
.L_x_1589:
        /* <DEDUP_REMOVED lines=13> */
.L_x_1591:
[----:B------:R-:W-:Y:S05]  /*115a0*/  BSYNC.RECONVERGENT B2 ;  /* 0x0000000000027941 */ /* 0x000fea0003800200 */
.L_x_1590:
        /* <DEDUP_REMOVED lines=42> */
.L_x_1588:
[----:B------:R-:W-:Y:S05]  /*11850*/  BSYNC.RECONVERGENT B1 ;  /* 0x0000000000017941 */ /* 0x000fea0003800200 */
.L_x_1587:
        /* <DEDUP_REMOVED lines=21> */
.L_x_1594:
        /* <DEDUP_REMOVED lines=13> */
.L_x_1596:
[----:B------:R-:W-:Y:S05]  /*11a80*/  BSYNC.RECONVERGENT B2 ;  /* 0x0000000000027941 */ /* 0x000fea0003800200 */
.L_x_1595:
        /* <DEDUP_REMOVED lines=42> */
.L_x_1593:
[----:B------:R-:W-:Y:S05]  /*11d30*/  BSYNC.RECONVERGENT B1 ;  /* 0x0000000000017941 */ /* 0x000fea0003800200 */
.L_x_1592:
[----:B------:R-:W-:Y:S01]  /*11d40*/  I2FP.F32.U32 R17, R17 ;  /* 0x0000001100117245 */ /* 0x000fe20000201000 */
[----:B------:R-:W-:Y:S01]  /*11d50*/  @P1 IMAD.U32 R49, R49, 0x10000, RZ ;  /* 0x0001000031311824 */ /* 0x000fe200078e00ff */
[----:B------:R-:W-:Y:S01]  /*11d60*/  PRMT R16, R32, 0x7632, R16 ;  /* 0x0000763220107816 */ /* 0x000fe20000000010 */
[----:B------:R-:W-:Y:S01]  /*11d70*/  BSSY.RECONVERGENT B1, `(.L_x_1597) ;  /* 0x000004f000017945 */ /* 0x000fe20003800200 */
[----:B------:R-:W-:Y:S01]  /*11d80*/  ISETP.NE.AND P3, PT, R19, 0x1, PT ;  /* 0x000000011300780c */ /* 0x000fe20003f65270 */
[----:B------:R-:W-:Y:S01]  /*11d90*/  FFMA.FTZ R17, R17, R42, 1.1641532182693481445e-10 ;  /* 0x2f00000011117423 */ /* 0x000fe2000001002a */
[----:B------:R-:W-:Y:S02]  /*11da0*/  IMAD.MOV.U32 R21, RZ, RZ, 0x2 ;  /* 0x00000002ff157424 */ /* 0x000fe400078e00ff */
[----:B------:R-:W-:Y:S02]  /*11db0*/  IMAD.U32 R16, R16, 0x10000, RZ ;  /* 0x0001000010107824 */ /* 0x000fe400078e00ff */
[----:B------:R-:W-:-:S02]  /*11dc0*/  FSETP.GTU.FTZ.AND P2, PT, R17, R44, PT ;  /* 0x0000002c1100720b */ /* 0x000fc40003f5c000 */
[----:B------:R-:W-:-:S05]  /*11dd0*/  FMUL.FTZ R16, R16, R43 ;  /* 0x0000002b10107220 */ /* 0x000fca0000410000 */
        /* <DEDUP_REMOVED lines=16> */
.L_x_1599:
        /* <DEDUP_REMOVED lines=13> */
.L_x_1601:
[----:B------:R-:W-:Y:S05]  /*11fb0*/  BSYNC.RECONVERGENT B2 ;  /* 0x0000000000027941 */ /* 0x000fea0003800200 */
.L_x_1600:
        /* <DEDUP_REMOVED lines=42> */
.L_x_1598:
[----:B------:R-:W-:Y:S05]  /*12260*/  BSYNC.RECONVERGENT B1 ;  /* 0x0000000000017941 */ /* 0x000fea0003800200 */
.L_x_1597:
        /* <DEDUP_REMOVED lines=22> */
.L_x_1604:
        /* <DEDUP_REMOVED lines=13> */
.L_x_1606:
[----:B------:R-:W-:Y:S05]  /*124a0*/  BSYNC.RECONVERGENT B2 ;  /* 0x0000000000027941 */ /* 0x000fea0003800200 */
.L_x_1605:
        /* <DEDUP_REMOVED lines=42> */
.L_x_1603:
[----:B------:R-:W-:Y:S05]  /*12750*/  BSYNC.RECONVERGENT B1 ;  /* 0x0000000000017941 */ /* 0x000fea0003800200 */
.L_x_1602:
        /* <DEDUP_REMOVED lines=25> */
.L_x_1609:
        /* <DEDUP_REMOVED lines=13> */
.L_x_1611:
[----:B------:R-:W-:Y:S05]  /*129c0*/  BSYNC.RECONVERGENT B2 ;  /* 0x0000000000027941 */ /* 0x000fea0003800200 */
.L_x_1610:
        /* <DEDUP_REMOVED lines=42> */
.L_x_1608:
[----:B------:R-:W-:Y:S05]  /*12c70*/  BSYNC.RECONVERGENT B1 ;  /* 0x0000000000017941 */ /* 0x000fea0003800200 */
.L_x_1607:
        /* <DEDUP_REMOVED lines=21> */
.L_x_1614:
        /* <DEDUP_REMOVED lines=13> */
.L_x_1616:
[----:B------:R-:W-:Y:S05]  /*12ea0*/  BSYNC.RECONVERGENT B2 ;  /* 0x0000000000027941 */ /* 0x000fea0003800200 */
.L_x_1615:
        /* <DEDUP_REMOVED lines=42> */
.L_x_1613:
[----:B------:R-:W-:Y:S05]  /*13150*/  BSYNC.RECONVERGENT B1 ;  /* 0x0000000000017941 */ /* 0x000fea0003800200 */
.L_x_1612:
[----:B------:R-:W-:Y:S01]  /*13160*/  I2FP.F32.U32 R19, R19 ;  /* 0x0000001300137245 */ /* 0x000fe20000201000 */
[----:B------:R-:W-:Y:S01]  /*13170*/  @P1 IMAD.U32 R55, R55, 0x10000, RZ ;  /* 0x0001000037371824 */ /* 0x000fe200078e00ff */
[----:B------:R-:W-:Y:S01]  /*13180*/  PRMT R18, R33, 0x7632, R18 ;  /* 0x0000763221127816 */ /* 0x000fe20000000012 */
[----:B------:R-:W-:Y:S02]  /*13190*/  BSSY.RECONVERGENT B1, `(.L_x_1617) ;  /* 0x000004f000017945 */ /* 0x000fe40003800200 */
[----:B------:R-:W-:Y:S02]  /*131a0*/  FFMA.FTZ R19, R19, R42, 1.1641532182693481445e-10 ;  /* 0x2f00000013137423 */ /* 0x000fe4000001002a */
[----:B------:R-:W-:-:S03]  /*131b0*/  IMAD.U32 R18, R18, 0x10000, RZ ;  /* 0x0001000012127824 */ /* 0x000fc600078e00ff */
[----:B------:R-:W-:Y:S01]  /*131c0*/  FSETP.GTU.FTZ.AND P2, PT, R19, R44, PT ;  /* 0x0000002c1300720b */ /* 0x000fe20003f5c000 */
[----:B------:R-:W-:-:S05]  /*131d0*/  FMUL.FTZ R18, R18, R43 ;  /* 0x0000002b12127220 */ /* 0x000fca0000410000 */
[----:B------:R-:W-:Y:S02]  /*131e0*/  FSEL R19, R18, RZ, !P2 ;  /* 0x000000ff12137208 */ /* 0x000fe40005000000 */
[----:B------:R-:W-:Y:S02]  /*131f0*/  SEL R18, RZ, 0x1, P2 ;  /* 0x00000001ff127807 */ /* 0x000fe40001000000 */
[----:B------:R-:W-:Y:S01]  /*13200*/  ISETP.NE.AND P2, PT, R20, 0x1, PT ;  /* 0x000000011400780c */ /* 0x000fe20003f45270 */
[----:B------:R-:W-:Y:S01]  /*13210*/  FADD.FTZ R56, R56, R19 ;  /* 0x0000001338387221 */ /* 0x000fe20000010000 */
[----:B------:R-:W-:-:S03]  /*13220*/  IMAD.MOV.U32 R19, RZ, RZ, R72 ;  /* 0x000000ffff137224 */ /* 0x000fc600078e0048 */
[----:B------:R-:W-:Y:S01]  /*13230*/  @P1 FADD.FTZ R55, R56, R55 ;  /* 0x0000003738371221 */ /* 0x000fe20000010000 */
[----:B------:R-:W-:Y:S01]  /*13240*/  @!P1 MOV R55, R56 ;  /* 0x0000003800379202 */ /* 0x000fe20000000f00 */
[----:B------:R-:W-:-:S03]  /*13250*/  IMAD.MOV.U32 R56, RZ, RZ, 0x2 ;  /* 0x00000002ff387424 */ /* 0x000fc600078e00ff */
        /* <DEDUP_REMOVED lines=10> */
.L_x_1619:
        /* <DEDUP_REMOVED lines=13> */
.L_x_1621:
[----:B------:R-:W-:Y:S05]  /*133d0*/  BSYNC.RECONVERGENT B2 ;  /* 0x0000000000027941 */ /* 0x000fea0003800200 */
.L_x_1620:
        /* <DEDUP_REMOVED lines=41> */
[----:B------:R-:W-:-:S07]  /*13670*/  MOV R46, R20 ;  /* 0x00000014002e7202 */ /* 0x000fce0000000f00 */
.L_x_1618:
[----:B------:R-:W-:Y:S05]  /*13680*/  BSYNC.RECONVERGENT B1 ;  /* 0x0000000000017941 */ /* 0x000fea0003800200 */
.L_x_1617:
        /* <DEDUP_REMOVED lines=21> */
.L_x_1624:
        /* <DEDUP_REMOVED lines=13> */
.L_x_1626:
[----:B------:R-:W-:Y:S05]  /*138b0*/  BSYNC.RECONVERGENT B2 ;  /* 0x0000000000027941 */ /* 0x000fea0003800200 */
.L_x_1625:
        /* <DEDUP_REMOVED lines=42> */
.L_x_1623:
[----:B------:R-:W-:Y:S05]  /*13b60*/  BSYNC.RECONVERGENT B1 ;  /* 0x0000000000017941 */ /* 0x000fea0003800200 */
.L_x_1622:
        /* <DEDUP_REMOVED lines=11> */
[----:B------:R-:W-:-:S04]  /*13c20*/  FADD.FTZ R19, R19, R56 ;  /* 0x0000003813137221 */ /* 0x000fc80000010000 */
        /* <DEDUP_REMOVED lines=14> */
.L_x_1629:
        /* <DEDUP_REMOVED lines=13> */
.L_x_1631:
[----:B------:R-:W-:Y:S05]  /*13de0*/  BSYNC.RECONVERGENT B2 ;  /* 0x0000000000027941 */ /* 0x000fea0003800200 */
.L_x_1630:
[----:B------:R-:W-:Y:S01]  /*13df0*/  LOP3.LUT R66, R5, UR7, R21, 0x96, !PT ;  /* 0x0000000705427c12 */ /* 0x000fe2000f8e9615 */
[----:B------:R-:W-:-:S04]  /*13e00*/  IMAD.WIDE.U32 R58, R2, -0x326172a9, RZ ;  /* 0xcd9e8d57023a7825 */ /* 0x000fc800078e00ff */
[----:B------:R-:W-:Y:S01]  /*13e10*/  IMAD.WIDE.U32 R66, R66, -0x326172a9, RZ ;  /* 0xcd9e8d5742427825 */ /* 0x000fe200078e00ff */
[----:B------:R-:W-:-:S04]  /*13e20*/  LOP3.LUT R59, R4, UR6, R59, 0x96, !PT ;  /* 0x00000006043b7c12 */ /* 0x000fc8000f8e963b */
[----:B------:R-:W-:Y:S01]  /*13e30*/  LOP3.LUT R21, R58, UR13, R67, 0x96, !PT ;  /* 0x0000000d3a157c12 */ /* 0x000fe2000f8e9643 */
[----:B------:R-:W-:-:S05]  /*13e40*/  IMAD.WIDE.U32 R58, R59, -0x2daee0ad, RZ ;  /* 0xd2511f533b3a7825 */ /* 0x000fca00078e00ff */
        /* <DEDUP_REMOVED lines=27> */
[----:B------:R-:W-:-:S04]  /*14000*/  IMAD.WIDE.U32 R58, R59, -0x326172a9, RZ ;  /* 0xcd9e8d573b3a7825 */ /* 0x000fc800078e00ff */
[----:B------:R-:W-:Y:S01]  /*14010*/  IMAD.WIDE.U32 R72, R72, -0x326172a9, RZ ;  /* 0xcd9e8d5748487825 */ /* 0x000fe200078e00ff */
[----:B------:R-:W-:-:S04]  /*14020*/  LOP3.LUT R59, R66, UR27, R59, 0x96, !PT ;  /* 0x0000001b423b7c12 */ /* 0x000fc8000f8e963b */
[----:B------:R-:W-:Y:S01]  /*14030*/  LOP3.LUT R65, R58, UR29, R73, 0x96, !PT ;  /* 0x0000001d3a417c12 */ /* 0x000fe2000f8e9649 */
[----:B------:R-:W-:-:S05]  /*14040*/  IMAD.WIDE.U32 R58, R59, -0x2daee0ad, RZ ;  /* 0xd2511f533b3a7825 */ /* 0x000fca00078e00ff */
[----:B------:R-:W-:Y:S01]  /*14050*/  LOP3.LUT R67, R20, UR30, R59, 0x96, !PT ;  /* 0x0000001e14437c12 */ /* 0x000fe2000f8e963b */
[----:B------:R-:W-:Y:S01]  /*14060*/  IMAD.MOV.U32 R20, RZ, RZ, R46 ;  /* 0x000000ffff147224 */ /* 0x000fe200078e002e */
[----:B------:R-:W-:Y:S01]  /*14070*/  MOV R46, R58 ;  /* 0x0000003a002e7202 */ /* 0x000fe20000000f00 */
[----:B------:R-:W-:-:S07]  /*14080*/  IMAD.MOV.U32 R59, RZ, RZ, RZ ;  /* 0x000000ffff3b7224 */ /* 0x000fce00078e00ff */
.L_x_1628:
[----:B------:R-:W-:Y:S05]  /*14090*/  BSYNC.RECONVERGENT B1 ;  /* 0x0000000000017941 */ /* 0x000fea0003800200 */
.L_x_1627:
        /* <DEDUP_REMOVED lines=20> */
.L_x_1634:
        /* <DEDUP_REMOVED lines=13> */
.L_x_1636:
[----:B------:R-:W-:Y:S05]  /*142b0*/  BSYNC.RECONVERGENT B2 ;  /* 0x0000000000027941 */ /* 0x000fea0003800200 */
.L_x_1635:
        /* <DEDUP_REMOVED lines=35> */
[----:B------:R-:W-:-:S03]  /*144f0*/  LOP3.LUT R59, R66, UR27, R59, 0x96, !PT ;  /* 0x0000001b423b7c12 */ /* 0x000fc6000f8e963b */
[----:B------:R-:W-:Y:S01]  /*14500*/  HFMA2 R66, -RZ, RZ, 0, 0 ;  /* 0x00000000ff427431 */ /* 0x000fe200000001ff */
[----:B------:R-:W-:Y:S01]  /*14510*/  LOP3.LUT R65, R58, UR29, R73, 0x96, !PT ;  /* 0x0000001d3a417c12 */ /* 0x000fe2000f8e9649 */
[----:B------:R-:W-:-:S05]  /*14520*/  IMAD.WIDE.U32 R58, R59, -0x2daee0ad, RZ ;  /* 0xd2511f533b3a7825 */ /* 0x000fca00078e00ff */
[----:B------:R-:W-:Y:S01]  /*14530*/  LOP3.LUT R67, R20, UR30, R59, 0x96, !PT ;  /* 0x0000001e14437c12 */ /* 0x000fe2000f8e963b */
[----:B------:R-:W-:Y:S02]  /*14540*/  IMAD.MOV.U32 R20, RZ, RZ, R46 ;  /* 0x000000ffff147224 */ /* 0x000fe400078e002e */
[----:B------:R-:W-:-:S07]  /*14550*/  IMAD.MOV.U32 R46, RZ, RZ, R58 ;  /* 0x000000ffff2e7224 */ /* 0x000fce00078e003a */
.L_x_1633:
[----:B------:R-:W-:Y:S05]  /*14560*/  BSYNC.RECONVERGENT B1 ;  /* 0x0000000000017941 */ /* 0x000fea0003800200 */
.L_x_1632:
[----:B------:R-:W-:Y:S01]  /*14570*/  I2FP.F32.U32 R21, R20 ;  /* 0x0000001400157245 */ /* 0x000fe20000201000 */
[----:B------:R-:W-:Y:S01]  /*14580*/  IMAD.U32 R64, R64, 0x10000, RZ ;  /* 0x0001000040407824 */ /* 0x000fe200078e00ff */
[----:B------:R-:W-:Y:S03]  /*14590*/  BSSY.RECONVERGENT B1, `(.L_x_1637) ;  /* 0x0000050000017945 */ /* 0x000fe60003800200 */
[----:B------:R-:W-:Y:S01]  /*145a0*/  FFMA.FTZ R21, R21, R42, 1.1641532182693481445e-10 ;  /* 0x2f00000015157423 */ /* 0x000fe2000001002a */
[----:B------:R-:W-:-:S04]  /*145b0*/  FMUL.FTZ R64, R64, R43 ;  /* 0x0000002b40407220 */ /* 0x000fc80000410000 */
[----:B------:R-:W-:Y:S01]  /*145c0*/  FSETP.GTU.FTZ.AND P4, PT, R21, R44, PT ;  /* 0x0000002c1500720b */ /* 0x000fe20003f9c000 */
[----:B------:R-:W-:-:S03]  /*145d0*/  @P1 IMAD.U32 R21, R68, 0x10000, RZ ;  /* 0x0001000044151824 */ /* 0x000fc600078e00ff */
[----:B------:R-:W-:Y:S02]  /*145e0*/  FSEL R59, R64, RZ, !P4 ;  /* 0x000000ff403b7208 */ /* 0x000fe40006000000 */
[----:B------:R-:W-:Y:S02]  /*145f0*/  SEL R20, RZ, 0x1, P4 ;  /* 0x00000001ff147807 */ /* 0x000fe40002000000 */
[----:B------:R-:W-:Y:S01]  /*14600*/  ISETP.NE.AND P4, PT, R66, 0x1, PT ;  /* 0x000000014200780c */ /* 0x000fe20003f85270 */
[----:B------:R-:W-:Y:S01]  /*14610*/  FADD.FTZ R38, R38, R59 ;  /* 0x0000003b26267221 */ /* 0x000fe20000010000 */
[----:B------:R-:W-:-:S03]  /*14620*/  IMAD.MOV.U32 R59, RZ, RZ, 0x2 ;  /* 0x00000002ff3b7424 */ /* 0x000fc600078e00ff */
[----:B------:R-:W-:Y:S01]  /*14630*/  @P1 FADD.FTZ R58, R38, R21 ;  /* 0x00000015263a1221 */ /* 0x000fe20000010000 */
[----:B------:R-:W-:Y:S01]  /*14640*/  @!P1 MOV R58, R38 ;  /* 0x00000026003a9202 */ /* 0x000fe20000000f00 */
[----:B------:R-:W-:-:S03]  /*14650*/  IMAD.MOV.U32 R21, RZ, RZ, R72 ;  /* 0x000000ffff157224 */ /* 0x000fc600078e0048 */
        /* <DEDUP_REMOVED lines=10> */
.L_x_1639:
        /* <DEDUP_REMOVED lines=13> */
.L_x_1641:
[----:B------:R-:W-:Y:S05]  /*147d0*/  BSYNC.RECONVERGENT B2 ;  /* 0x0000000000027941 */ /* 0x000fea0003800200 */
.L_x_1640:
        /* <DEDUP_REMOVED lines=43> */
.L_x_1638:
[----:B------:R-:W-:Y:S05]  /*14a90*/  BSYNC.RECONVERGENT B1 ;  /* 0x0000000000017941 */ /* 0x000fea0003800200 */
.L_x_1637:
        /* <DEDUP_REMOVED lines=21> */
.L_x_1644:
        /* <DEDUP_REMOVED lines=13> */
.L_x_1646:
[----:B------:R-:W-:Y:S05]  /*14cc0*/  BSYNC.RECONVERGENT B2 ;  /* 0x0000000000027941 */ /* 0x000fea0003800200 */
.L_x_1645:
[----:B------:R-:W-:Y:S01]  /*14cd0*/  LOP3.LUT R68, R5, UR7, R65, 0x96, !PT ;  /* 0x0000000705447c12 */ /* 0x000fe2000f8e9641 */
[----:B------:R-:W-:-:S04]  /*14ce0*/  IMAD.WIDE.U32 R66, R2, -0x326172a9, RZ ;  /* 0xcd9e8d5702427825 */ /* 0x000fc800078e00ff */
[----:B------:R-:W-:Y:S01]  /*14cf0*/  IMAD.WIDE.U32 R68, R68, -0x326172a9, RZ ;  /* 0xcd9e8d5744447825 */ /* 0x000fe200078e00ff */
[----:B------:R-:W-:-:S03]  /*14d00*/  LOP3.LUT R67, R4, UR6, R67, 0x96, !PT ;  /* 0x0000000604437c12 */ /* 0x000fc6000f8e9643 */
[----:B------:R-:W-:Y:S01]  /*14d10*/  IMAD.MOV.U32 R39, RZ, RZ, R46 ;  /* 0x000000ffff277224 */ /* 0x000fe200078e002e */
        /* <DEDUP_REMOVED lines=33> */
[----:B------:R-:W-:-:S03]  /*14f30*/  IMAD.WIDE.U32 R66, R67, -0x2daee0ad, RZ ;  /* 0xd2511f5343427825 */ /* 0x000fc600078e00ff */
[----:B------:R-:W-:Y:S01]  /*14f40*/  MOV R46, R66 ;  /* 0x00000042002e7202 */ /* 0x000fe20000000f00 */
[----:B------:R-:W-:Y:S01]  /*14f50*/  IMAD.MOV.U32 R66, RZ, RZ, RZ ;  /* 0x000000ffff427224 */ /* 0x000fe200078e00ff */
[----:B------:R-:W-:-:S07]  /*14f60*/  LOP3.LUT R67, R64, UR30, R67, 0x96, !PT ;  /* 0x0000001e40437c12 */ /* 0x000fce000f8e9643 */
.L_x_1643:
[----:B------:R-:W-:Y:S05]  /*14f70*/  BSYNC.RECONVERGENT B1 ;  /* 0x0000000000017941 */ /* 0x000fea0003800200 */
.L_x_1642:
        /* <DEDUP_REMOVED lines=11> */
[----:B------:R-:W-:-:S05]  /*15030*/  @P1 SHF.L.U32 R64, R31, 0x10, RZ ;  /* 0x000000101f401819 */ /* 0x000fca00000006ff */
[--C-:B------:R-:W-:Y:S01]  /*15040*/  @P1 FADD.FTZ R59, R64, R21.reuse ;  /* 0x00000015403b1221 */ /* 0x100fe20000010000 */
[--C-:B------:R-:W-:Y:S01]  /*15050*/  @!P1 IMAD.MOV.U32 R59, RZ, RZ, R21.reuse ;  /* 0x000000ffff3b9224 */ /* 0x100fe200078e0015 */
[----:B------:R-:W-:Y:S02]  /*15060*/  PRMT R21, R39, 0x7610, R21 ;  /* 0x0000761027157816 */ /* 0x000fe40000000015 */
        /* <DEDUP_REMOVED lines=11> */
.L_x_1649:
        /* <DEDUP_REMOVED lines=13> */
.L_x_1651:
[----:B------:R-:W-:Y:S05]  /*151f0*/  BSYNC.RECONVERGENT B2 ;  /* 0x0000000000027941 */ /* 0x000fea0003800200 */
.L_x_1650:
        /* <DEDUP_REMOVED lines=37> */
[----:B------:R-:W-:Y:S01]  /*15450*/  IMAD.WIDE.U32 R66, R67, -0x2daee0ad, RZ ;  /* 0xd2511f5343427825 */ /* 0x000fe200078e00ff */
[----:B------:R-:W-:-:S03]  /*15460*/  MOV R72, R68 ;  /* 0x0000004400487202 */ /* 0x000fc60000000f00 */
[----:B------:R-:W-:Y:S01]  /*15470*/  HFMA2 R68, -RZ, RZ, 0, 0 ;  /* 0x00000000ff447431 */ /* 0x000fe200000001ff */
[----:B------:R-:W-:Y:S01]  /*15480*/  LOP3.LUT R67, R64, UR30, R67, 0x96, !PT ;  /* 0x0000001e40437c12 */ /* 0x000fe2000f8e9643 */
[----:B------:R-:W-:Y:S02]  /*15490*/  IMAD.MOV.U32 R64, RZ, RZ, R46 ;  /* 0x000000ffff407224 */ /* 0x000fe400078e002e */
[----:B------:R-:W-:-:S07]  /*154a0*/  IMAD.MOV.U32 R46, RZ, RZ, R66 ;  /* 0x000000ffff2e7224 */ /* 0x000fce00078e0042 */
.L_x_1648:
[----:B------:R-:W-:Y:S05]  /*154b0*/  BSYNC.RECONVERGENT B1 ;  /* 0x0000000000017941 */ /* 0x000fea0003800200 */
.L_x_1647:
        /* <DEDUP_REMOVED lines=20> */
.L_x_1654:
        /* <DEDUP_REMOVED lines=15> */
.L_x_1656:
[----:B------:R-:W-:Y:S05]  /*156f0*/  BSYNC.RECONVERGENT B2 ;  /* 0x0000000000027941 */ /* 0x000fea0003800200 */
.L_x_1655:
        /* <DEDUP_REMOVED lines=39> */
[----:B------:R-:W-:Y:S01]  /*15970*/  IMAD.MOV.U32 R69, RZ, RZ, R46 ;  /* 0x000000ffff457224 */ /* 0x000fe200078e002e */
[----:B------:R-:W-:Y:S01]  /*15980*/  LOP3.LUT R67, R64, UR30, R67, 0x96, !PT ;  /* 0x0000001e40437c12 */ /* 0x000fe2000f8e9643 */
[----:B------:R-:W-:Y:S02]  /*15990*/  HFMA2 R64, -RZ, RZ, 0, 0 ;  /* 0x00000000ff407431 */ /* 0x000fe400000001ff */
[----:B------:R-:W-:-:S07]  /*159a0*/  IMAD.MOV.U32 R46, RZ, RZ, R66 ;  /* 0x000000ffff2e7224 */ /* 0x000fce00078e0042 */
.L_x_1653:
[----:B------:R-:W-:Y:S05]  /*159b0*/  BSYNC.RECONVERGENT B1 ;  /* 0x0000000000017941 */ /* 0x000fea0003800200 */
.L_x_1652:
[----:B------:R-:W-:Y:S02]  /*159c0*/  I2FP.F32.U32 R69, R69 ;  /* 0x0000004500457245 */ /* 0x000fe40000201000 */
[----:B------:R-:W-:Y:S02]  /*159d0*/  PRMT R38, R63, 0x5410, R38 ;  /* 0x000054103f267816 */ /* 0x000fe40000000026 */
[----:B------:R-:W-:Y:S01]  /*159e0*/  PRMT R37, R37, 0x5410, R62 ;  /* 0x0000541025257816 */ /* 0x000fe2000000003e */
[----:B------:R-:W-:Y:S01]  /*159f0*/  FFMA.FTZ R69, R69, R42, 1.1641532182693481445e-10 ;  /* 0x2f00000045457423 */ /* 0x000fe2000001002a */
[----:B------:R-:W-:Y:S01]  /*15a00*/  IMAD.U32 R42, R61, 0x10000, RZ ;  /* 0x000100003d2a7824 */ /* 0x000fe200078e00ff */
[----:B------:R-:W-:-:S03]  /*15a10*/  PRMT R36, R36, 0x5410, R57 ;  /* 0x0000541024247816 */ /* 0x000fc60000000039 */
[----:B------:R-:W-:Y:S01]  /*15a20*/  FMUL.FTZ R42, R42, R43 ;  /* 0x0000002b2a2a7220 */ /* 0x000fe20000410000 */
[----:B------:R-:W-:Y:S01]  /*15a30*/  FSETP.GTU.FTZ.AND P6, PT, R69, R44, PT ;  /* 0x0000002c4500720b */ /* 0x000fe20003fdc000 */
[----:B------:R-:W-:-:S03]  /*15a40*/  @P1 IMAD.U32 R44, R60, 0x10000, RZ ;  /* 0x000100003c2c1824 */ /* 0x000fc600078e00ff */
[----:B------:R-:W-:Y:S02]  /*15a50*/  FSEL R42, R42, RZ, !P6 ;  /* 0x000000ff2a2a7208 */ /* 0x000fe40007000000 */
[----:B------:R-:W-:-:S03]  /*15a60*/  SEL R61, RZ, 0x1, P6 ;  /* 0x00000001ff3d7807 */ /* 0x000fc60003000000 */
[----:B------:R-:W-:-:S04]  /*15a70*/  FADD.FTZ R73, R73, R42 ;  /* 0x0000002a49497221 */ /* 0x000fc80000010000 */
[----:B------:R-:W-:Y:S01]  /*15a80*/  @P1 FADD.FTZ R44, R73, R44 ;  /* 0x0000002c492c1221 */ /* 0x000fe20000010000 */
[----:B------:R-:W-:-:S04]  /*15a90*/  @!P1 MOV R44, R73 ;  /* 0x00000049002c9202 */ /* 0x000fc80000000f00 */
[----:B------:R-:W-:-:S04]  /*15aa0*/  F2FP.BF16.F32.PACK_AB R42, RZ, R44 ;  /* 0x0000002cff2a723e */ /* 0x000fc800000010ff */
[----:B------:R-:W-:Y:S01]  /*15ab0*/  PRMT R39, R39, 0x5410, R42 ;  /* 0x0000541027277816 */ /* 0x000fe2000000002a */
[----:B------:R-:W-:Y:S06]  /*15ac0*/  BRA `(.L_x_1657) ;  /* 0x0000002800447947 */ /* 0x000fec0003800000 */
.L_x_1576:
        /* <DEDUP_REMOVED lines=16> */
.L_x_1660:
        /* <DEDUP_REMOVED lines=13> */
.L_x_1662:
[----:B------:R-:W-:Y:S05]  /*15ca0*/  BSYNC.RECONVERGENT B2 ;  /* 0x0000000000027941 */ /* 0x000fea0003800200 */
.L_x_1661:
        /* <DEDUP_REMOVED lines=41> */
[----:B------:R-:W-:-:S07]  /*15f40*/  MOV R50, R48 ;  /* 0x0000003000327202 */ /* 0x000fce0000000f00 */
.L_x_1659:
[----:B------:R-:W-:Y:S05]  /*15f50*/  BSYNC.RECONVERGENT B1 ;  /* 0x0000000000017941 */ /* 0x000fea0003800200 */
.L_x_1658:
[----:B------:R-:W-:Y:S01]  /*15f60*/  I2FP.F32.U32 R51, R50 ;  /* 0x0000003200337245 */ /* 0x000fe20000201000 */
[C---:B-----5:R-:W-:Y:S01]  /*15f70*/  IMAD.U32 R48, R36.reuse, 0x10000, RZ ;  /* 0x0001000024307824 */ /* 0x060fe200078e00ff */
[----:B------:R-:W-:Y:S01]  /*15f80*/  ISETP.NE.AND P3, PT, R53, 0x1, PT ;  /* 0x000000013500780c */ /* 0x000fe20003f65270 */
[----:B------:R-:W-:Y:S01]  /*15f90*/  BSSY.RECONVERGENT B1, `(.L_x_1663) ;  /* 0x000004e000017945 */ /* 0x000fe20003800200 */
[----:B------:R-:W-:Y:S01]  /*15fa0*/  PRMT R36, R36, 0x7632, R36 ;  /* 0x0000763224247816 */ /* 0x000fe20000000024 */
[----:B------:R-:W-:Y:S01]  /*15fb0*/  FFMA.FTZ R51, R51, R42, 1.1641532182693481445e-10 ;  /* 0x2f00000033337423 */ /* 0x000fe2000001002a */
[----:B------:R-:W-:Y:S01]  /*15fc0*/  FMUL.FTZ R48, R48, R43 ;  /* 0x0000002b30307220 */ /* 0x000fe20000410000 */
[----:B------:R-:W-:-:S03]  /*15fd0*/  IMAD.MOV.U32 R54, RZ, RZ, 0x2 ;  /* 0x00000002ff367424 */ /* 0x000fc600078e00ff */
[----:B------:R-:W-:Y:S02]  /*15fe0*/  FSETP.GTU.FTZ.AND P2, PT, R51, R44, PT ;  /* 0x0000002c3300720b */ /* 0x000fe40003f5c000 */
[----:B------:R-:W-:Y:S02]  /*15ff0*/  @P1 SHF.L.U32 R51, R28, 0x10, RZ ;  /* 0x000000101c331819 */ /* 0x000fe400000006ff */
        /* <DEDUP_REMOVED lines=15> */
.L_x_1665:
        /* <DEDUP_REMOVED lines=13> */
.L_x_1667:
[----:B------:R-:W-:Y:S05]  /*161c0*/  BSYNC.RECONVERGENT B2 ;  /* 0x0000000000027941 */ /* 0x000fea0003800200 */
.L_x_1666:
        /* <DEDUP_REMOVED lines=41> */
[----:B------:R-:W-:-:S07]  /*16460*/  MOV R46, R50 ;  /* 0x00000032002e7202 */ /* 0x000fce0000000f00 */
.L_x_1664:
[----:B------:R-:W-:Y:S05]  /*16470*/  BSYNC.RECONVERGENT B1 ;  /* 0x0000000000017941 */ /* 0x000fea0003800200 */
.L_x_1663:
        /* <DEDUP_REMOVED lines=24> */
.L_x_1670:
        /* <DEDUP_REMOVED lines=13> */
.L_x_1672:
[----:B------:R-:W-:Y:S05]  /*166d0*/  BSYNC.RECONVERGENT B2 ;  /* 0x0000000000027941 */ /* 0x000fea0003800200 */
.L_x_1671:
        /* <DEDUP_REMOVED lines=42> */
.L_x_1669:
[----:B------:R-:W-:Y:S05]  /*16980*/  BSYNC.RECONVERGENT B1 ;  /* 0x0000000000017941 */ /* 0x000fea0003800200 */
.L_x_1668:
[----:B------:R-:W-:Y:S01]  /*16990*/  I2FP.F32.U32 R53, R50 ;  /* 0x0000003200357245 */ /* 0x000fe20000201000 */
[C---:B------:R-:W-:Y:S01]  /*169a0*/  IMAD.U32 R50, R37.reuse, 0x10000, RZ ;  /* 0x0001000025327824 */ /* 0x040fe200078e00ff */
        /* <DEDUP_REMOVED lines=23> */
.L_x_1675:
        /* <DEDUP_REMOVED lines=13> */
.L_x_1677:
[----:B------:R-:W-:Y:S05]  /*16bf0*/  BSYNC.RECONVERGENT B2 ;  /* 0x0000000000027941 */ /* 0x000fea0003800200 */
.L_x_1676:
        /* <DEDUP_REMOVED lines=42> */
.L_x_1674:
[----:B------:R-:W-:Y:S05]  /*16ea0*/  BSYNC.RECONVERGENT B1 ;  /* 0x0000000000017941 */ /* 0x000fea0003800200 */
.L_x_1673:
[----:B------:R-:W-:Y:S01]  /*16eb0*/  I2FP.F32.U32 R53, R53 ;  /* 0x0000003500357245 */ /* 0x000fe20000201000 */
[----:B------:R-:W-:Y:S01]  /*16ec0*/  IMAD.U32 R56, R37, 0x10000, RZ ;  /* 0x0001000025387824 */ /* 0x000fe200078e00ff */
[----:B------:R-:W-:Y:S01]  /*16ed0*/  ISETP.NE.AND P2, PT, R58, 0x1, PT ;  /* 0x000000013a00780c */ /* 0x000fe20003f45270 */
[----:B------:R-:W-:Y:S01]  /*16ee0*/  BSSY.RECONVERGENT B1, `(.L_x_1678) ;  /* 0x000004d000017945 */ /* 0x000fe20003800200 */
[----:B------:R-:W-:Y:S01]  /*16ef0*/  @P1 SHF.L.U32 R64, R55, 0x10, RZ ;  /* 0x0000001037401819 */ /* 0x000fe200000006ff */
[----:B------:R-:W-:Y:S01]  /*16f00*/  FFMA.FTZ R53, R53, R42, 1.1641532182693481445e-10 ;  /* 0x2f00000035357423 */ /* 0x000fe2000001002a */
[----:B------:R-:W-:-:S04]  /*16f10*/  FMUL.FTZ R56, R56, R43 ;  /* 0x0000002b38387220 */ /* 0x000fc80000410000 */
[----:B------:R-:W-:-:S04]  /*16f20*/  FSETP.GTU.FTZ.AND P3, PT, R53, R44, PT ;  /* 0x0000002c3500720b */ /* 0x000fc80003f7c000 */
[----:B------:R-:W-:Y:S01]  /*16f30*/  FSEL R55, R56, RZ, !P3 ;  /* 0x000000ff38377208 */ /* 0x000fe20005800000 */
[----:B------:R-:W-:Y:S01]  /*16f40*/  IMAD.MOV.U32 R56, RZ, RZ, R72 ;  /* 0x000000ffff387224 */ /* 0x000fe200078e0048 */
        /* <DEDUP_REMOVED lines=14> */
.L_x_1680:
        /* <DEDUP_REMOVED lines=13> */
.L_x_1682:
[----:B------:R-:W-:Y:S05]  /*17100*/  BSYNC.RECONVERGENT B2 ;  /* 0x0000000000027941 */ /* 0x000fea0003800200 */
.L_x_1681:
        /* <DEDUP_REMOVED lines=41> */
[----:B------:R-:W-:-:S07]  /*173a0*/  MOV R46, R66 ;  /* 0x00000042002e7202 */ /* 0x000fce0000000f00 */
.L_x_1679:
[----:B------:R-:W-:Y:S05]  /*173b0*/  BSYNC.RECONVERGENT B1 ;  /* 0x0000000000017941 */ /* 0x000fea0003800200 */
.L_x_1678:
        /* <DEDUP_REMOVED lines=24> */
.L_x_1685:
        /* <DEDUP_REMOVED lines=13> */
.L_x_1687:
[----:B------:R-:W-:Y:S05]  /*17610*/  BSYNC.RECONVERGENT B2 ;  /* 0x0000000000027941 */ /* 0x000fea0003800200 */
.L_x_1686:
        /* <DEDUP_REMOVED lines=42> */
.L_x_1684:
[----:B------:R-:W-:Y:S05]  /*178c0*/  BSYNC.RECONVERGENT B1 ;  /* 0x0000000000017941 */ /* 0x000fea0003800200 */
.L_x_1683:
        /* <DEDUP_REMOVED lines=23> */
.L_x_1690:
        /* <DEDUP_REMOVED lines=13> */
.L_x_1692:
[----:B------:R-:W-:Y:S05]  /*17b10*/  BSYNC.RECONVERGENT B2 ;  /* 0x0000000000027941 */ /* 0x000fea0003800200 */
.L_x_1691:
[----:B------:R-:W-:Y:S01]  /*17b20*/  LOP3.LUT R66, R5, UR7, R65, 0x96, !PT ;  /* 0x0000000705427c12 */ /* 0x000fe2000f8e9641 */
[----:B------:R-:W-:Y:S01]  /*17b30*/  IMAD.WIDE.U32 R68, R2, -0x326172a9, RZ ;  /* 0xcd9e8d5702447825 */ /* 0x000fe200078e00ff */
[----:B------:R-:W-:-:S03]  /*17b40*/  MOV R59, R46 ;  /* 0x0000002e003b7202 */ /* 0x000fc60000000f00 */
        /* <DEDUP_REMOVED lines=34> */
[----:B------:R-:W-:Y:S01]  /*17d70*/  IMAD.MOV.U32 R72, RZ, RZ, R66 ;  /* 0x000000ffff487224 */ /* 0x000fe200078e0042 */
[----:B------:R-:W-:Y:S01]  /*17d80*/  LOP3.LUT R65, R68, UR29, R67, 0x96, !PT ;  /* 0x0000001d44417c12 */ /* 0x000fe2000f8e9643 */
[----:B------:R-:W-:-:S04]  /*17d90*/  IMAD.WIDE.U32 R68, R69, -0x2daee0ad, RZ ;  /* 0xd2511f5345447825 */ /* 0x000fc800078e00ff */
[----:B------:R-:W-:Y:S01]  /*17da0*/  IMAD.MOV.U32 R46, RZ, RZ, R68 ;  /* 0x000000ffff2e7224 */ /* 0x000fe200078e0044 */
[----:B------:R-:W-:Y:S01]  /*17db0*/  LOP3.LUT R67, R64, UR30, R69, 0x96, !PT ;  /* 0x0000001e40437c12 */ /* 0x000fe2000f8e9645 */
[----:B------:R-:W-:-:S07]  /*17dc0*/  IMAD.MOV.U32 R68, RZ, RZ, RZ ;  /* 0x000000ffff447224 */ /* 0x000fce00078e00ff */
.L_x_1689:
[----:B------:R-:W-:Y:S05]  /*17dd0*/  BSYNC.RECONVERGENT B1 ;  /* 0x0000000000017941 */ /* 0x000fea0003800200 */
.L_x_1688:
[----:B------:R-:W-:Y:S01]  /*17de0*/  I2FP.F32.U32 R59, R59 ;  /* 0x0000003b003b7245 */ /* 0x000fe20000201000 */
[----:B------:R-:W-:Y:S01]  /*17df0*/  BSSY.RECONVERGENT B1, `(.L_x_1693) ;  /* 0x0000050000017945 */ /* 0x000fe20003800200 */
[----:B------:R-:W-:Y:S02]  /*17e00*/  SHF.L.U32 R64, R39, 0x10, RZ ;  /* 0x0000001027407819 */ /* 0x000fe400000006ff */
        /* <DEDUP_REMOVED lines=21> */
.L_x_1695:
        /* <DEDUP_REMOVED lines=13> */
.L_x_1697:
[----:B------:R-:W-:Y:S05]  /*18030*/  BSYNC.RECONVERGENT B2 ;  /* 0x0000000000027941 */ /* 0x000fea0003800200 */
.L_x_1696:
        /* <DEDUP_REMOVED lines=36> */
[----:B------:R-:W-:Y:S02]  /*18280*/  LOP3.LUT R65, R68, UR29, R67, 0x96, !PT ;  /* 0x0000001d44417c12 */ /* 0x000fe4000f8e9643 */
[----:B------:R-:W-:Y:S01]  /*18290*/  MOV R72, R66 ;  /* 0x0000004200487202 */ /* 0x000fe20000000f00 */
[----:B------:R-:W-:-:S04]  /*182a0*/  IMAD.WIDE.U32 R66, R69, -0x2daee0ad, RZ ;  /* 0xd2511f5345427825 */ /* 0x000fc800078e00ff */
[----:B------:R-:W-:Y:S01]  /*182b0*/  IMAD.MOV.U32 R69, RZ, RZ, R46 ;  /* 0x000000ffff457224 */ /* 0x000fe200078e002e */
[----:B------:R-:W-:Y:S01]  /*182c0*/  LOP3.LUT R67, R64, UR30, R67, 0x96, !PT ;  /* 0x0000001e40437c12 */ /* 0x000fe2000f8e9643 */
[----:B------:R-:W-:Y:S02]  /*182d0*/  HFMA2 R64, -RZ, RZ, 0, 0 ;  /* 0x00000000ff407431 */ /* 0x000fe400000001ff */
[----:B------:R-:W-:-:S07]  /*182e0*/  IMAD.MOV.U32 R46, RZ, RZ, R66 ;  /* 0x000000ffff2e7224 */ /* 0x000fce00078e0042 */
.L_x_1694:
[----:B------:R-:W-:Y:S05]  /*182f0*/  BSYNC.RECONVERGENT B1 ;  /* 0x0000000000017941 */ /* 0x000fea0003800200 */
.L_x_1693:
        /* <DEDUP_REMOVED lines=10> */
[----:B------:R-:W-:-:S03]  /*183a0*/  PLOP3.LUT P5, PT, P5, PT, PT, 0x8, 0x80 ;  /* 0x000000000080781c */ /* 0x000fc60002fae170 */
[----:B------:R-:W-:-:S05]  /*183b0*/  @P1 FADD.FTZ R44, R43, R44 ;  /* 0x0000002c2b2c1221 */ /* 0x000fca0000010000 */
[----:B------:R-:W-:-:S04]  /*183c0*/  F2FP.BF16.F32.PACK_AB R42, RZ, R44 ;  /* 0x0000002cff2a723e */ /* 0x000fc800000010ff */
[----:B------:R-:W-:-:S07]  /*183d0*/  PRMT R39, R39, 0x5410, R42 ;  /* 0x0000541027277816 */ /* 0x000fce000000002a */
.L_x_1657:
[----:B------:R-:W-:Y:S01]  /*183e0*/  ISETP.NE.AND P6, PT, R51, RZ, PT ;  /* 0x000000ff3300720c */ /* 0x000fe20003fc5270 */
[----:B------:R-:W-:Y:S01]  /*183f0*/  FADD.FTZ R51, RZ, R7 ;  /* 0x00000007ff337221 */ /* 0x000fe20000010000 */
[----:B------:R-:W-:Y:S01]  /*18400*/  ISETP.NE.AND P1, PT, R52, RZ, PT ;  /* 0x000000ff3400720c */ /* 0x000fe20003f25270 */
[----:B------:R-:W-:Y:S01]  /*18410*/  IMAD.WIDE.U32 R62, R47, 0x8, R122 ;  /* 0x000000082f3e7825 */ /* 0x000fe200078e007a */
[----:B------:R-:W-:-:S03]  /*18420*/  SEL R42, RZ, 0x1000000, !P5 ;  /* 0x01000000ff2a7807 */ /* 0x000fc60006800000 */
[----:B------:R-:W-:Y:S01]  /*18430*/  FADD.FTZ R52, R51, R8 ;  /* 0x0000000833347221 */ /* 0x000fe20000010000 */
[----:B------:R-:W-:Y:S02]  /*18440*/  ISETP.NE.AND P5, PT, R54, RZ, PT ;  /* 0x000000ff3600720c */ /* 0x000fe40003fa5270 */
[----:B------:R-:W-:Y:S01]  /*18450*/  SEL R43, RZ, 0x10000, !P4 ;  /* 0x00010000ff2b7807 */ /* 0x000fe20006000000 */
[----:B------:R-:W-:Y:S01]  /*18460*/  FADD.FTZ R51, R52, R9 ;  /* 0x0000000934337221 */ /* 0x000fe20000010000 */
[----:B------:R-:W-:Y:S02]  /*18470*/  SEL R54, RZ, 0x100, !P3 ;  /* 0x00000100ff367807 */ /* 0x000fe40005800000 */
[----:B------:R-:W-:Y:S01]  /*18480*/  ISETP.NE.AND P4, PT, R53, RZ, PT ;  /* 0x000000ff3500720c */ /* 0x000fe20003f85270 */
[----:B------:R-:W-:Y:S01]  /*18490*/  FADD.FTZ R52, R51, R10 ;  /* 0x0000000a33347221 */ /* 0x000fe20000010000 */
[----:B------:R-:W-:Y:S02]  /*184a0*/  LOP3.LUT R54, R54, R42, R43, 0xfe, !PT ;  /* 0x0000002a36367212 */ /* 0x000fe400078efe2b */
[----:B------:R-:W-:Y:S01]  /*184b0*/  SEL R43, RZ, 0x1000000, !P4 ;  /* 0x01000000ff2b7807 */ /* 0x000fe20006000000 */
[----:B------:R-:W-:Y:S01]  /*184c0*/  FADD.FTZ R51, R52, R11 ;  /* 0x0000000b34337221 */ /* 0x000fe20000010000 */
[----:B------:R-:W-:-:S02]  /*184d0*/  SEL R42, RZ, 0x10000, !P5 ;  /* 0x00010000ff2a7807 */ /* 0x000fc40006800000 */
[----:B------:R-:W-:Y:S01]  /*184e0*/  SEL R57, RZ, 0x100, !P6 ;  /* 0x00000100ff397807 */ /* 0x000fe20007000000 */
[----:B------:R-:W-:-:S03]  /*184f0*/  FADD.FTZ R52, R51, R12 ;  /* 0x0000000c33347221 */ /* 0x000fc60000010000 */
[----:B------:R-:W-:Y:S01]  /*18500*/  LOP3.LUT R57, R57, R43, R42, 0xfe, !PT ;  /* 0x0000002b39397212 */ /* 0x000fe200078efe2a */
        /* <DEDUP_REMOVED lines=8> */
[----:B------:R-:W-:-:S03]  /*18590*/  SEL R51, RZ, 0x1, !P2 ;  /* 0x00000001ff337807 */ /* 0x000fc60005000000 */
[----:B------:R-:W-:-:S04]  /*185a0*/  FADD.FTZ R52, R52, R41 ;  /* 0x0000002934347221 */ /* 0x000fc80000010000 */
[----:B------:R-:W-:Y:S01]  /*185b0*/  FADD.FTZ R43, R52, R45 ;  /* 0x0000002d342b7221 */ /* 0x000fe20000010000 */
[----:B------:R-:W-:-:S04]  /*185c0*/  IMAD.WIDE.U32 R52, R47, 0x10, R124 ;  /* 0x000000102f347825 */ /* 0x000fc800078e007c */
[----:B------:R-:W-:Y:S01]  /*185d0*/  FADD.FTZ R42, R43, R48 ;  /* 0x000000302b2a7221 */ /* 0x000fe20000010000 */
[----:B------:R-:W-:Y:S01]  /*185e0*/  LOP3.LUT R43, R54, R51, RZ, 0xfc, !PT ;  /* 0x00000033362b7212 */ /* 0x000fe200078efcff */
[----:B------:R0:W-:Y:S02]  /*185f0*/  STG.E.128 desc[UR8][R52.64], R36 ;  /* 0x0000002434007986 */ /* 0x0001e4000c101d08 */
[----:B------:R-:W-:Y:S01]  /*18600*/  FADD.FTZ R51, R42, R49 ;  /* 0x000000312a337221 */ /* 0x000fe20000010000 */
[----:B------:R-:W-:Y:S02]  /*18610*/  SEL R42, RZ, 0x1, !P1 ;  /* 0x00000001ff2a7807 */ /* 0x000fe40004800000 */
[----:B------:R-:W-:Y:S01]  /*18620*/  ISETP.NE.AND P1, PT, R121, RZ, PT ;  /* 0x000000ff7900720c */ /* 0x000fe20003f25270 */
[----:B------:R-:W-:Y:S01]  /*18630*/  FADD.FTZ R54, R51, R50 ;  /* 0x0000003233367221 */ /* 0x000fe20000010000 */
[----:B------:R-:W-:-:S03]  /*18640*/  LOP3.LUT R42, R57, R42, RZ, 0xfc, !PT ;  /* 0x0000002a392a7212 */ /* 0x000fc600078efcff */
[----:B------:R-:W-:Y:S02]  /*18650*/  FADD.FTZ R51, R54, R55 ;  /* 0x0000003736337221 */ /* 0x000fe40000010000 */
[----:B------:R0:W-:Y:S02]  /*18660*/  STG.E.64 desc[UR8][R62.64], R42 ;  /* 0x0000002a3e007986 */ /* 0x0001e4000c101b08 */
[----:B------:R-:W-:-:S04]  /*18670*/  FADD.FTZ R51, R51, R56 ;  /* 0x0000003833337221 */ /* 0x000fc80000010000 */
[----:B------:R-:W-:-:S04]  /*18680*/  FADD.FTZ R54, R51, R58 ;  /* 0x0000003a33367221 */ /* 0x000fc80000010000 */
[----:B------:R-:W-:Y:S01]  /*18690*/  FADD.FTZ R51, R54, R59 ;  /* 0x0000003b36337221 */ /* 0x000fe20000010000 */
[----:B------:R-:W-:Y:S06]  /*186a0*/  @!P0 BRA `(.L_x_1698) ;  /* 0x0000000000508947 */ /* 0x000fec0003800000 */
[----:B0-----:R-:W-:Y:S01]  /*186b0*/  SHF.L.U32 R37, R21, 0x10, RZ ;  /* 0x0000001015257819 */ /* 0x001fe200000006ff */
[----:B------:R-:W0:Y:S01]  /*186c0*/  LDC.64 R52, c[0x0][0x3b8] ;  /* 0x0000ee00ff347b82 */ /* 0x000e220000000a00 */
[----:B------:R-:W-:Y:S02]  /*186d0*/  LOP3.LUT R36, R61, 0xffff, RZ, 0xc0, !PT ;  /* 0x0000ffff3d247812 */ /* 0x000fe400078ec0ff */
[----:B------:R-:W-:Y:S02]  /*186e0*/  LOP3.LUT R37, R37, 0xff0000, RZ, 0xc0, !PT ;  /* 0x00ff000025257812 */ /* 0x000fe400078ec0ff */
[----:B------:R-:W-:Y:S02]  /*186f0*/  PRMT R39, R20, 0x7104, RZ ;  /* 0x0000710414277816 */ /* 0x000fe400000000ff */
[----:B------:R-:W-:Y:S02]  /*18700*/  PRMT R36, R37, 0x4210, R36 ;  /* 0x0000421025247816 */ /* 0x000fe40000000024 */
[----:B------:R-:W-:-:S02]  /*18710*/  LOP3.LUT R37, R18, 0xff, RZ, 0xc0, !PT ;  /* 0x000000ff12257812 */ /* 0x000fc400078ec0ff */
        /* <DEDUP_REMOVED lines=13> */
.L_x_1698:
        /* <DEDUP_REMOVED lines=72> */
.L_x_1712:
[C---:B------:R-:W-:Y:S01]  /*18c70*/  FMUL.FTZ R36, R51.reuse, R51 ;  /* 0x0000003333247220 */ /* 0x040fe20000410000 */
[----:B------:R-:W-:Y:S01]  /*18c80*/  PLOP3.LUT P2, PT, PT, PT, UP1, 0x40, 0x4 ;  /* 0x000000000004781c */ /* 0x000fe20003f4e818 */
[----:B-1----:R-:W-:Y:S01]  /*18c90*/  FADD.FTZ R38, R42, R53 ;  /* 0x000000352a267221 */ /* 0x002fe20000010000 */
[----:B------:R-:W-:Y:S02]  /*18ca0*/  PLOP3.LUT P3, PT, PT, PT, UP1, 0x40, 0x4 ;  /* 0x000000000004781c */ /* 0x000fe40003f6e818 */
[----:B------:R-:W-:Y:S01]  /*18cb0*/  FSEL R43, R36, RZ, !P2 ;  /* 0x000000ff242b7208 */ /* 0x000fe20005000000 */
[----:B------:R-:W-:Y:S01]  /*18cc0*/  FFMA.FTZ R38, R38, R37, UR12 ;  /* 0x0000000c26267e23 */ /* 0x000fe20008010025 */
[----:B------:R-:W-:Y:S01]  /*18cd0*/  FSEL R39, R51, RZ, P3 ;  /* 0x000000ff33277208 */ /* 0x000fe20001800000 */
[----:B------:R-:W1:Y:S02]  /*18ce0*/  LDC.64 R36, c[0x0][0x428] ;  /* 0x00010a00ff247b82 */ /* 0x000e640000000a00 */
[----:B------:R-:W-:-:S02]  /*18cf0*/  FADD.FTZ R43, R38, R43 ;  /* 0x0000002b262b7221 */ /* 0x000fc40000010000 */
[C---:B------:R-:W-:Y:S01]  /*18d00*/  FADD.FTZ R12, -R39.reuse, R12 ;  /* 0x0000000c270c7221 */ /* 0x040fe20000010100 */
[C---:B0-----:R-:W-:Y:S01]  /*18d10*/  FADD.FTZ R42, -R39.reuse, R9 ;  /* 0x00000009272a7221 */ /* 0x041fe20000010100 */
[----:B------:R-:W0:Y:S01]  /*18d20*/  MUFU.RSQ R53, R43 ;  /* 0x0000002b00357308 */ /* 0x000e220000001400 */
        /* <DEDUP_REMOVED lines=21> */
[----:B0-----:R-:W-:Y:S01]  /*18e80*/  FMUL.FTZ R12, R53, R12 ;  /* 0x0000000c350c7220 */ /* 0x001fe20000410000 */
[----:B------:R-:W-:Y:S01]  /*18e90*/  FADD.FTZ R39, -R39, R44 ;  /* 0x0000002c27277221 */ /* 0x000fe20000010100 */
[C---:B------:R-:W-:Y:S01]  /*18ea0*/  FMUL.FTZ R42, R53.reuse, R42 ;  /* 0x0000002a352a7220 */ /* 0x040fe20000410000 */
[----:B------:R-:W-:Y:S01]  /*18eb0*/  FMUL.FTZ R44, R53, R8 ;  /* 0x00000008352c7220 */ /* 0x000fe20000410000 */
[----:B------:R-:W-:Y:S01]  /*18ec0*/  FFMA.FTZ R27, R12, R110, R109 ;  /* 0x0000006e0c1b7223 */ /* 0x000fe2000001006d */
[----:B-1----:R-:W-:-:S04]  /*18ed0*/  IMAD.WIDE.U32 R6, R6, 0x10, R36 ;  /* 0x0000001006067825 */ /* 0x002fc800078e0024 */
[C---:B------:R-:W-:Y:S01]  /*18ee0*/  FMUL.FTZ R60, R53.reuse, R60 ;  /* 0x0000003c353c7220 */ /* 0x040fe20000410000 */
[----:B------:R-:W-:Y:S01]  /*18ef0*/  FMUL.FTZ R40, R53, R40 ;  /* 0x0000002835287220 */ /* 0x000fe20000410000 */
[----:B------:R-:W-:Y:S01]  /*18f00*/  FFMA.FTZ R9, R42, R116, R115 ;  /* 0x000000742a097223 */ /* 0x000fe20000010073 */
[----:B------:R-:W-:-:S04]  /*18f10*/  IMAD.WIDE.U32 R22, R22, 0x10, R36 ;  /* 0x0000001016167825 */ /* 0x000fc800078e0024 */
[----:B------:R-:W-:Y:S01]  /*18f20*/  FMUL.FTZ R41, R53, R39 ;  /* 0x0000002735297220 */ /* 0x000fe20000410000 */
[----:B------:R-:W-:Y:S01]  /*18f30*/  FFMA.FTZ R25, R44, R118, R117 ;  /* 0x000000762c197223 */ /* 0x000fe20000010075 */
[----:B------:R-:W0:Y:S01]  /*18f40*/  @!P1 LDC.64 R42, c[0x0][0x3c0] ;  /* 0x0000f000ff2a9b82 */ /* 0x000e220000000a00 */
[----:B------:R-:W-:-:S04]  /*18f50*/  IMAD.WIDE.U32 R12, R47, 0x10, R36 ;  /* 0x000000102f0c7825 */ /* 0x000fc800078e0024 */
[C---:B------:R-:W-:Y:S01]  /*18f60*/  FMUL.FTZ R36, R53.reuse, R59 ;  /* 0x0000003b35247220 */ /* 0x040fe20000410000 */
[C---:B------:R-:W-:Y:S01]  /*18f70*/  FMUL.FTZ R24, R53.reuse, R24 ;  /* 0x0000001835187220 */ /* 0x040fe20000410000 */
[----:B------:R-:W-:Y:S01]  /*18f80*/  FMUL.FTZ R26, R53, R26 ;  /* 0x0000001a351a7220 */ /* 0x000fe20000410000 */
[----:B------:R-:W-:Y:S01]  /*18f90*/  FFMA.FTZ R60, R60, R96, R95 ;  /* 0x000000603c3c7223 */ /* 0x000fe2000001005f */
[----:B------:R-:W-:Y:S01]  /*18fa0*/  FFMA.FTZ R39, R40, R94, R93 ;  /* 0x0000005e28277223 */ /* 0x000fe2000001005d */
[----:B------:R-:W-:Y:S01]  /*18fb0*/  FFMA.FTZ R36, R36, R76, R75 ;  /* 0x0000004c24247223 */ /* 0x000fe2000001004b */
[----:B------:R-:W1:Y:S01]  /*18fc0*/  @!P1 LDC.64 R44, c[0x0][0x3c8] ;  /* 0x0000f200ff2c9b82 */ /* 0x000e620000000a00 */
[----:B------:R-:W-:Y:S01]  /*18fd0*/  FFMA.FTZ R41, R41, R71, R70 ;  /* 0x0000004729297223 */ /* 0x000fe20000010046 */
[----:B------:R-:W-:Y:S01]  /*18fe0*/  FFMA.FTZ R37, R24, R102, R101 ;  /* 0x0000006618257223 */ /* 0x000fe20000010065 */
[----:B------:R-:W-:Y:S01]  /*18ff0*/  FMUL.FTZ R38, R53, R38 ;  /* 0x0000002635267220 */ /* 0x000fe20000410000 */
[----:B------:R-:W-:Y:S01]  /*19000*/  FFMA.FTZ R24, R26, R98, R97 ;  /* 0x000000621a187223 */ /* 0x000fe20000010061 */
[----:B------:R-:W-:Y:S01]  /*19010*/  F2FP.BF16.F32.PACK_AB R26, R39, R60 ;  /* 0x0000003c271a723e */ /* 0x000fe200000010ff */
[----:B------:R-:W-:Y:S01]  /*19020*/  FMUL.FTZ R68, R53, R68 ;  /* 0x0000004435447220 */ /* 0x000fe20000410000 */
[----:B------:R-:W-:Y:S01]  /*19030*/  F2FP.BF16.F32.PACK_AB R39, R41, R36 ;  /* 0x000000242927723e */ /* 0x000fe200000010ff */
[----:B------:R-:W-:Y:S01]  /*19040*/  FFMA.FTZ R8, R38, R120, R119 ;  /* 0x0000007826087223 */ /* 0x000fe20000010077 */
[----:B------:R-:W2:Y:S01]  /*19050*/  LDC.64 R40, c[0x0][0x380] ;  /* 0x0000e000ff287b82 */ /* 0x000ea20000000a00 */
[C---:B------:R-:W-:Y:S01]  /*19060*/  FMUL.FTZ R52, R53.reuse, R52 ;  /* 0x0000003435347220 */ /* 0x040fe20000410000 */
[C---:B------:R-:W-:Y:S01]  /*19070*/  FMUL.FTZ R10, R53.reuse, R10 ;  /* 0x0000000a350a7220 */ /* 0x040fe20000410000 */
[----:B------:R-:W-:Y:S01]  /*19080*/  FMUL.FTZ R14, R53, R14 ;  /* 0x0000000e350e7220 */ /* 0x000fe20000410000 */
[----:B------:R-:W-:Y:S01]  /*19090*/  F2FP.BF16.F32.PACK_AB R8, R25, R8 ;  /* 0x000000081908723e */ /* 0x000fe200000010ff */
[----:B------:R-:W-:Y:S01]  /*190a0*/  FFMA.FTZ R68, R68, R112, R111 ;  /* 0x0000007044447223 */ /* 0x000fe2000001006f */
[----:B------:R-:W-:Y:S01]  /*190b0*/  FFMA.FTZ R25, R52, R100, R99 ;  /* 0x0000006434197223 */ /* 0x000fe20000010063 */
[C---:B------:R-:W-:Y:S01]  /*190c0*/  FMUL.FTZ R122, R53.reuse, R122 ;  /* 0x0000007a357a7220 */ /* 0x040fe20000410000 */
[C---:B------:R-:W-:Y:S01]  /*190d0*/  FMUL.FTZ R124, R53.reuse, R124 ;  /* 0x0000007c357c7220 */ /* 0x040fe20000410000 */
[----:B------:R-:W-:Y:S01]  /*190e0*/  FFMA.FTZ R38, R10, R114, R113 ;  /* 0x000000720a267223 */ /* 0x000fe20000010071 */
[----:B------:R-:W-:Y:S01]  /*190f0*/  FFMA.FTZ R14, R14, R104, R103 ;  /* 0x000000680e0e7223 */ /* 0x000fe20000010067 */
[C---:B------:R-:W-:Y:S01]  /*19100*/  FMUL.FTZ R66, R53.reuse, R66 ;  /* 0x0000004235427220 */ /* 0x040fe20000410000 */
[C---:B------:R-:W-:Y:S01]  /*19110*/  FMUL.FTZ R74, R53.reuse, R74 ;  /* 0x0000004a354a7220 */ /* 0x040fe20000410000 */
        /* <DEDUP_REMOVED lines=8> */
[----:B------:R-:W-:Y:S01]  /*191a0*/  F2FP.BF16.F32.PACK_AB R10, R27, R68 ;  /* 0x000000441b0a723e */ /* 0x000fe200000010ff */
[----:B------:R-:W-:Y:S01]  /*191b0*/  FFMA.FTZ R27, R66, R92, R91 ;  /* 0x0000005c421b7223 */ /* 0x000fe2000001005b */
[----:B------:R-:W-:Y:S01]  /*191c0*/  F2FP.BF16.F32.PACK_AB R25, R24, R25 ;  /* 0x000000191819723e */ /* 0x000fe200000010ff */
[----:B------:R-:W-:Y:S01]  /*191d0*/  FFMA.FTZ R74, R74, R90, R89 ;  /* 0x0000005a4a4a7223 */ /* 0x000fe20000010059 */
[----:B------:R-:W-:Y:S01]  /*191e0*/  F2FP.BF16.F32.PACK_AB R9, R38, R9 ;  /* 0x000000092609723e */ /* 0x000fe200000010ff */
[----:B------:R-:W-:Y:S01]  /*191f0*/  FFMA.FTZ R36, R48, R88, R87 ;  /* 0x0000005830247223 */ /* 0x000fe20000010057 */
[----:B------:R-:W-:Y:S01]  /*19200*/  F2FP.BF16.F32.PACK_AB R24, R37, R14 ;  /* 0x0000000e2518723e */ /* 0x000fe200000010ff */
[----:B------:R-:W-:Y:S01]  /*19210*/  FFMA.FTZ R37, R50, R84, R83 ;  /* 0x0000005432257223 */ /* 0x000fe20000010053 */
[----:B------:R-:W-:Y:S01]  /*19220*/  FFMA.FTZ R38, R56, R80, R79 ;  /* 0x0000005038267223 */ /* 0x000fe2000001004f */
[----:B------:R-:W-:Y:S01]  /*19230*/  FFMA.FTZ R49, R58, R78, R77 ;  /* 0x0000004e3a317223 */ /* 0x000fe2000001004d */
[----:B------:R-:W-:Y:S01]  /*19240*/  FFMA.FTZ R62, R62, R82, R81 ;  /* 0x000000523e3e7223 */ /* 0x000fe20000010051 */
[----:B------:R-:W-:Y:S01]  /*19250*/  FFMA.FTZ R47, R54, R86, R85 ;  /* 0x00000056362f7223 */ /* 0x000fe20000010055 */
[----:B0-----:R-:W-:Y:S01]  /*19260*/  @!P1 IMAD.WIDE R42, R0, 0x4, R42 ;  /* 0x00000004002a9825 */ /* 0x001fe200078e022a */
[----:B------:R-:W-:-:S02]  /*19270*/  F2FP.BF16.F32.PACK_AB R11, R124, R11 ;  /* 0x0000000b7c0b723e */ /* 0x000fc400000010ff */
[----:B------:R-:W-:Y:S01]  /*19280*/  F2FP.BF16.F32.PACK_AB R27, R74, R27 ;  /* 0x0000001b4a1b723e */ /* 0x000fe200000010ff */
[----:B-1----:R-:W-:Y:S01]  /*19290*/  @!P1 IMAD.WIDE R44, R0, 0x4, R44 ;  /* 0x00000004002c9825 */ /* 0x002fe200078e022c */
[----:B------:R-:W-:Y:S01]  /*192a0*/  F2FP.BF16.F32.PACK_AB R38, R49, R38 ;  /* 0x000000263126723e */ /* 0x000fe200000010ff */
[----:B------:R0:W-:Y:S01]  /*192b0*/  @!P1 STG.E desc[UR8][R42.64], R51 ;  /* 0x000000332a009986 */ /* 0x0001e2000c101908 */
[----:B------:R-:W-:Y:S01]  /*192c0*/  F2FP.BF16.F32.PACK_AB R37, R62, R37 ;  /* 0x000000253e25723e */ /* 0x000fe200000010ff */
[----:B--2---:R-:W-:Y:S01]  /*192d0*/  IMAD R0, R40, 0x4, R0 ;  /* 0x0000000428007824 */ /* 0x004fe200078e0200 */
[----:B------:R-:W-:Y:S01]  /*192e0*/  F2FP.BF16.F32.PACK_AB R36, R47, R36 ;  /* 0x000000242f24723e */ /* 0x000fe200000010ff */
[----:B------:R0:W-:Y:S03]  /*192f0*/  @!P1 STG.E desc[UR8][R44.64], R53 ;  /* 0x000000352c009986 */ /* 0x0001e6000c101908 */
[----:B------:R-:W-:Y:S01]  /*19300*/  ISETP.GE.AND P1, PT, R0, R41, PT ;  /* 0x000000290000720c */ /* 0x000fe20003f26270 */
[----:B------:R0:W-:Y:S04]  /*19310*/  STG.E.128 desc[UR8][R6.64], R8 ;  /* 0x0000000806007986 */ /* 0x0001e8000c101d08 */
[----:B------:R0:W-:Y:S04]  /*19320*/  STG.E.128 desc[UR8][R22.64], R24 ;  /* 0x0000001816007986 */ /* 0x0001e8000c101d08 */
[----:B------:R0:W-:Y:S04]  /*19330*/  STG.E.128 desc[UR8][R12.64], R36 ;  /* 0x000000240c007986 */ /* 0x0001e8000c101d08 */
[----:B------:R-:W-:Y:S05]  /*19340*/  @!P1 BRA `(.L_x_1700) ;  /* 0xfffffe7800809947 */ /* 0x000fea000383ffff */
[----:B------:R-:W-:Y:S05]  /*19350*/  BSYNC B0 ;  /* 0x0000000000007941 */ /* 0x000fea0003800000 */
.L_x_1329:
[----:B------:R-:W-:Y:S05]  /*19360*/  EXIT ;  /* 0x000000000000794d */ /* 0x000fea0003800000 */
.L_x_1699:
[----:B------:R-:W-:Y:S01]  /*19370*/  HFMA2 R54, -RZ, RZ, 0, 5.9604644775390625e-08 ;  /* 0x00000001ff367431 */ /* 0x000fe200000001ff */
[----:B------:R-:W-:Y:S01]  /*19380*/  BSSY B1, `(.L_x_1701) ;  /* 0x0000007000017945 */ /* 0x000fe20003800000 */
[----:B------:R-:W-:Y:S02]  /*19390*/  IMAD.MOV.U32 R57, RZ, RZ, R51 ;  /* 0x000000ffff397224 */ /* 0x000fe400078e0033 */
[----:B0-----:R-:W-:Y:S02]  /*193a0*/  IMAD.MOV.U32 R63, RZ, RZ, 0x1f ;  /* 0x0000001fff3f7424 */ /* 0x001fe400078e00ff */
[----:B------:R-:W-:-:S07]  /*193b0*/  IMAD.MOV.U32 R52, RZ, RZ, -0x1 ;  /* 0xffffffffff347424 */ /* 0x000fce00078e00ff */
[----:B-1----:R-:W-:Y:S05]  /*193c0*/  WARPSYNC.COLLECTIVE R52, `(.L_x_1702) ;  /* 0x0000000034087348 */ /* 0x002fea0003c00000 */
[----:B------:R0:W2:Y:S02]  /*193d0*/  SHFL.BFLY P2, R53, R57, R54, R63 ;  /* 0x0c00003639357389 */ /* 0x0000a4000004003f */
[----:B012---:R-:W-:Y:S05]  /*193e0*/  ENDCOLLECTIVE ;  /* 0x000000000000791b */ /* 0x007fea0003800000 */
.L_x_1702:
[----:B------:R-:W-:Y:S05]  /*193f0*/  BSYNC B1 ;  /* 0x0000000000017941 */ /* 0x000fea0003800000 */
.L_x_1701:
        /* <DEDUP_REMOVED lines=9> */
.L_x_1703:
[----:B------:R-:W-:Y:S02]  /*19490*/  IMAD.MOV.U32 R54, RZ, RZ, 0x4 ;  /* 0x00000004ff367424 */ /* 0x000fe400078e00ff */
[----:B------:R-:W-:-:S04]  /*194a0*/  IMAD.MOV.U32 R37, RZ, RZ, R53 ;  /* 0x000000ffff257224 */ /* 0x000fc800078e0035 */
[----:B------:R-:W-:-:S05]  /*194b0*/  FADD.FTZ R39, R38, R37 ;  /* 0x0000002526277221 */ /* 0x000fca0000010000 */
[----:B------:R-:W-:-:S07]  /*194c0*/  MOV R57, R39 ;  /* 0x0000002700397202 */ /* 0x000fce0000000f00 */
[----:B------:R-:W-:Y:S05]  /*194d0*/  WARPSYNC.COLLECTIVE R52, `(.L_x_1704) ;  /* 0x0000000034087348 */ /* 0x000fea0003c00000 */
[----:B------:R0:W1:Y:S02]  /*194e0*/  SHFL.BFLY P2, R53, R57, R54, R63 ;  /* 0x0c00003639357389 */ /* 0x000064000004003f */
[----:B01----:R-:W-:Y:S05]  /*194f0*/  ENDCOLLECTIVE ;  /* 0x000000000000791b */ /* 0x003fea0003800000 */
.L_x_1704:
[----:B------:R-:W-:Y:S02]  /*19500*/  IMAD.MOV.U32 R54, RZ, RZ, 0x8 ;  /* 0x00000008ff367424 */ /* 0x000fe400078e00ff */
[----:B------:R-:W-:-:S04]  /*19510*/  IMAD.MOV.U32 R36, RZ, RZ, R53 ;  /* 0x000000ffff247224 */ /* 0x000fc800078e0035 */
[----:B------:R-:W-:-:S05]  /*19520*/  FADD.FTZ R42, R39, R36 ;  /* 0x00000024272a7221 */ /* 0x000fca0000010000 */
[----:B------:R-:W-:-:S07]  /*19530*/  MOV R57, R42 ;  /* 0x0000002a00397202 */ /* 0x000fce0000000f00 */
[----:B------:R-:W-:Y:S05]  /*19540*/  WARPSYNC.COLLECTIVE R52, `(.L_x_1705) ;  /* 0x0000000034087348 */ /* 0x000fea0003c00000 */
[----:B------:R0:W1:Y:S02]  /*19550*/  SHFL.BFLY P2, R53, R57, R54, R63 ;  /* 0x0c00003639357389 */ /* 0x000064000004003f */
[----:B01----:R-:W-:Y:S05]  /*19560*/  ENDCOLLECTIVE ;  /* 0x000000000000791b */ /* 0x003fea0003800000 */
.L_x_1705:
        /* <DEDUP_REMOVED lines=8> */
.L_x_1706:
[----:B------:R-:W-:Y:S02]  /*195f0*/  IMAD.MOV.U32 R54, RZ, RZ, 0x1 ;  /* 0x00000001ff367424 */ /* 0x000fe400078e00ff */
        /* <DEDUP_REMOVED lines=55> */
.L_x_1707:
[----:B------:R-:W-:Y:S02]  /*19970*/  IMAD.MOV.U32 R54, RZ, RZ, 0x2 ;  /* 0x00000002ff367424 */ /* 0x000fe400078e00ff */
[----:B------:R-:W-:-:S04]  /*19980*/  IMAD.MOV.U32 R39, RZ, RZ, R53 ;  /* 0x000000ffff277224 */ /* 0x000fc800078e0035 */
[----:B------:R-:W-:-:S05]  /*19990*/  FADD.FTZ R39, R36, R39 ;  /* 0x0000002724277221 */ /* 0x000fca0000010000 */
[----:B------:R-:W-:-:S07]  /*199a0*/  MOV R57, R39 ;  /* 0x0000002700397202 */ /* 0x000fce0000000f00 */
[----:B------:R-:W-:Y:S05]  /*199b0*/  WARPSYNC.COLLECTIVE R52, `(.L_x_1708) ;  /* 0x0000000034087348 */ /* 0x000fea0003c00000 */
[----:B------:R0:W1:Y:S02]  /*199c0*/  SHFL.BFLY P2, R53, R57, R54, R63 ;  /* 0x0c00003639357389 */ /* 0x000064000004003f */
[----:B01----:R-:W-:Y:S05]  /*199d0*/  ENDCOLLECTIVE ;  /* 0x000000000000791b */ /* 0x003fea0003800000 */
.L_x_1708:
[----:B------:R-:W-:Y:S02]  /*199e0*/  IMAD.MOV.U32 R54, RZ, RZ, 0x4 ;  /* 0x00000004ff367424 */ /* 0x000fe400078e00ff */
[----:B------:R-:W-:-:S04]  /*199f0*/  IMAD.MOV.U32 R38, RZ, RZ, R53 ;  /* 0x000000ffff267224 */ /* 0x000fc800078e0035 */
[----:B------:R-:W-:-:S05]  /*19a00*/  FADD.FTZ R38, R39, R38 ;  /* 0x0000002627267221 */ /* 0x000fca0000010000 */
[----:B------:R-:W-:-:S07]  /*19a10*/  MOV R57, R38 ;  /* 0x0000002600397202 */ /* 0x000fce0000000f00 */
[----:B------:R-:W-:Y:S05]  /*19a20*/  WARPSYNC.COLLECTIVE R52, `(.L_x_1709) ;  /* 0x0000000034087348 */ /* 0x000fea0003c00000 */
[----:B------:R0:W1:Y:S02]  /*19a30*/  SHFL.BFLY P2, R53, R57, R54, R63 ;  /* 0x0c00003639357389 */ /* 0x000064000004003f */
[----:B01----:R-:W-:Y:S05]  /*19a40*/  ENDCOLLECTIVE ;  /* 0x000000000000791b */ /* 0x003fea0003800000 */
.L_x_1709:
[----:B------:R-:W-:Y:S02]  /*19a50*/  IMAD.MOV.U32 R54, RZ, RZ, 0x8 ;  /* 0x00000008ff367424 */ /* 0x000fe400078e00ff */
[----:B------:R-:W-:-:S04]  /*19a60*/  IMAD.MOV.U32 R43, RZ, RZ, R53 ;  /* 0x000000ffff2b7224 */ /* 0x000fc800078e0035 */
[----:B------:R-:W-:-:S05]  /*19a70*/  FADD.FTZ R43, R38, R43 ;  /* 0x0000002b262b7221 */ /* 0x000fca0000010000 */
[----:B------:R-:W-:-:S07]  /*19a80*/  MOV R57, R43 ;  /* 0x0000002b00397202 */ /* 0x000fce0000000f00 */
[----:B------:R-:W-:Y:S05]  /*19a90*/  WARPSYNC.COLLECTIVE R52, `(.L_x_1710) ;  /* 0x0000000034087348 */ /* 0x000fea0003c00000 */
[----:B------:R0:W1:Y:S02]  /*19aa0*/  SHFL.BFLY P2, R53, R57, R54, R63 ;  /* 0x0c00003639357389 */ /* 0x000064000004003f */
[----:B01----:R-:W-:Y:S05]  /*19ab0*/  ENDCOLLECTIVE ;  /* 0x000000000000791b */ /* 0x003fea0003800000 */
.L_x_1710:
[----:B------:R-:W-:Y:S02]  /*19ac0*/  IMAD.MOV.U32 R54, RZ, RZ, 0x10 ;  /* 0x00000010ff367424 */ /* 0x000fe400078e00ff */
[----:B------:R-:W-:-:S04]  /*19ad0*/  IMAD.MOV.U32 R42, RZ, RZ, R53 ;  /* 0x000000ffff2a7224 */ /* 0x000fc800078e0035 */
[----:B------:R-:W-:-:S05]  /*19ae0*/  FADD.FTZ R42, R43, R42 ;  /* 0x0000002a2b2a7221 */ /* 0x000fca0000010000 */
[----:B------:R-:W-:-:S07]  /*19af0*/  MOV R57, R42 ;  /* 0x0000002a00397202 */ /* 0x000fce0000000f00 */
[----:B------:R-:W-:Y:S05]  /*19b00*/  WARPSYNC.COLLECTIVE R52, `(.L_x_1711) ;  /* 0x0000000034087348 */ /* 0x000fea0003c00000 */
[----:B------:R0:W1:Y:S02]  /*19b10*/  SHFL.BFLY P2, R53, R57, R54, R63 ;  /* 0x0c00003639357389 */ /* 0x000064000004003f */
[----:B01----:R-:W-:Y:S05]  /*19b20*/  ENDCOLLECTIVE ;  /* 0x000000000000791b */ /* 0x003fea0003800000 */
.L_x_1711:
[----:B------:R-:W-:Y:S05]  /*19b30*/  BRA `(.L_x_1712) ;  /* 0xfffffff0004c7947 */ /* 0x000fea000383ffff */
.L_x_1713:
        /* <DEDUP_REMOVED lines=12> */
.L_x_17352:


//--------------------- .text._ZN10layer_norm31ln_parallel_residual_fwd_kernelINS_13Kernel_traitsI6__halfS2_S2_S2_fjLj768ELj1ELj4ELj1ELj16ENS_18Kernel_traits_baseILj768ES2_S2_S2_S2_fjLj128EEEEELb0ELb0ELb0EEEvNS_9FwdParamsE --------------------------
	.section	.text._ZN10layer_norm31ln_parallel_residual_fwd_kernelINS_13Kernel_traitsI6__halfS2_S2_S2_fjLj768ELj1ELj4ELj1ELj16ENS_18Kernel_traits_baseILj768ES2_S2_S2_S2_fjLj128EEEEELb0ELb0ELb0EEEvNS_9FwdParamsE,"ax",@progbits
	.align	128
        .global         _ZN10layer_norm31ln_parallel_residual_fwd_kernelINS_13Kernel_traitsI6__halfS2_S2_S2_fjLj768ELj1ELj4ELj1ELj16ENS_18Kernel_traits_baseILj768ES2_S2_S2_S2_fjLj128EEEEELb0ELb0ELb0EEEvNS_9FwdParamsE
        .type           _ZN10layer_norm31ln_parallel_residual_fwd_kernelINS_13Kernel_traitsI6__halfS2_S2_S2_fjLj768ELj1ELj4ELj1ELj16ENS_18Kernel_traits_baseILj768ES2_S2_S2_S2_fjLj128EEEEELb0ELb0ELb0EEEvNS_9FwdParamsE,@function
        .size           _ZN10layer_norm31ln_parallel_residual_fwd_kernelINS_13Kernel_traitsI6__halfS2_S2_S2_fjLj768ELj1ELj4ELj1ELj16ENS_18Kernel_traits_baseILj768ES2_S2_S2_S2_fjLj128EEEEELb0ELb0ELb0EEEvNS_9FwdParamsE,(.L_x_17353 - _ZN10layer_norm31ln_parallel_residual_fwd_kernelINS_13Kernel_traitsI6__halfS2_S2_S2_fjLj768ELj1ELj4ELj1ELj16ENS_18Kernel_traits_baseILj768ES2_S2_S2_S2_fjLj128EEEEELb0ELb0ELb0EEEvNS_9FwdParamsE)
        .other          _ZN10layer_norm31ln_parallel_residual_fwd_kernelINS_13Kernel_traitsI6__halfS2_S2_S2_fjLj768ELj1ELj4ELj1ELj16ENS_18Kernel_traits_baseILj768ES2_S2_S2_S2_fjLj128EEEEELb0ELb0ELb0EEEvNS_9FwdParamsE,@"STO_CUDA_ENTRY STV_DEFAULT"
_ZN10layer_norm31ln_parallel_residual_fwd_kernelINS_13Kernel_traitsI6__halfS2_S2_S2_fjLj768ELj1ELj4ELj1ELj16ENS_18Kernel_traits_baseILj768ES2_S2_S2_S2_fjLj128EEEEELb0ELb0ELb0EEEvNS_9FwdParamsE:
.text._ZN10layer_norm31ln_parallel_residual_fwd_kernelINS_13Kernel_traitsI6__halfS2_S2_S2_fjLj768ELj1ELj4ELj1ELj16ENS_18Kernel_traits_baseILj768ES2_S2_S2_S2_fjLj128EEEEELb0ELb0ELb0EEEvNS_9FwdParamsE:
[----:B------:R-:W-:Y:S01]  /*0000*/  LDC R1, c[0x0][0x37c] ;  /* 0x0000df00ff017b82 */ /* 0x000fe20000000800 */
[----:B------:R-:W0:Y:S07]  /*0010*/  S2R R2, SR_TID.X ;  /* 0x0000000000027919 */ /* 0x000e2e0000002100 */
[----:B------:R-:W1:Y:S01]  /*0020*/  LDC.64 R4, c[0x0][0x398] ;  /* 0x0000e600ff047b82 */ /* 0x000e620000000a00 */
[----:B------:R-:W2:Y:S01]  /*0030*/  LDCU.64 UR10, c[0x0][0x438] ;  /* 0x00008700ff0a77ac */ /* 0x000ea20008000a00 */
[----:B------:R-:W-:Y:S01]  /*0040*/  BSSY.RECONVERGENT B0, `(.L_x_1714) ;  /* 0x00000ce000007945 */ /* 0x000fe20003800200 */
[----:B------:R-:W1:Y:S05]  /*0050*/  LDCU.64 UR8, c[0x0][0x3a0] ;  /* 0x00007400ff0877ac */ /* 0x000e6a0008000a00 */
[----:B------:R-:W3:Y:S01]  /*0060*/  LDC R3, c[0x0][0x388] ;  /* 0x0000e200ff037b82 */ /* 0x000ee20000000800 */
[----:B------:R-:W4:Y:S07]  /*0070*/  LDCU.64 UR6, c[0x0][0x358] ;  /* 0x00006b00ff0677ac */ /* 0x000f2e0008000a00 */
[----:B------:R-:W5:Y:S01]  /*0080*/  S2UR UR4, SR_CTAID.X ;  /* 0x00000000000479c3 */ /* 0x000f620000002500 */
[----:B--2---:R-:W-:-:S04]  /*0090*/  UISETP.NE.U32.AND UP0, UPT, UR10, URZ, UPT ;  /* 0x000000ff0a00728c */ /* 0x004fc8000bf05070 */
[----:B------:R-:W-:Y:S01]  /*00a0*/  UISETP.NE.AND.EX UP0, UPT, UR11, URZ, UPT, UP0 ;  /* 0x000000ff0b00728c */ /* 0x000fe2000bf05300 */
[----:B-1----:R-:W-:-:S04]  /*00b0*/  LOP3.LUT P1, RZ, R4, UR8, RZ, 0xfc, !PT ;  /* 0x0000000804ff7c12 */ /* 0x002fc8000f82fcff */
[----:B------:R-:W-:Y:S02]  /*00c0*/  LOP3.LUT P1, RZ, R5, UR9, RZ, 0xfc, P1 ;  /* 0x0000000905ff7c12 */ /* 0x000fe4000882fcff */
[----:B0-----:R-:W-:Y:S02]  /*00d0*/  LOP3.LUT R5, R2, 0x1f, RZ, 0xc, !PT ;  /* 0x0000001f02057812 */ /* 0x001fe400078e0cff */
[----:B---3--:R-:W-:-:S04]  /*00e0*/  SHF.R.S32.HI R0, RZ, 0x1f, R3 ;  /* 0x0000001fff007819 */ /* 0x008fc80000011403 */
[----:B------:R-:W-:Y:S02]  /*00f0*/  LEA.HI R0, R0, R3, RZ, 0x3 ;  /* 0x0000000300007211 */ /* 0x000fe400078f18ff */
[----:B------:R-:W-:Y:S01]  /*0100*/  SHF.R.U32.HI R3, RZ, 0x5, R2 ;  /* 0x00000005ff037819 */ /* 0x000fe20000011602 */
[----:B-----5:R-:W-:Y:S01]  /*0110*/  USHF.L.U32 UR4, UR4, 0x2, URZ ;  /* 0x0000000204047899 */ /* 0x020fe200080006ff */
[----:B------:R-:W-:Y:S02]  /*0120*/  LEA.HI.SX32 R0, R0, R5, 0x1d ;  /* 0x0000000500007211 */ /* 0x000fe400078feaff */
[----:B------:R-:W-:-:S03]  /*0130*/  LOP3.LUT R2, R2, 0x1f, RZ, 0xc0, !PT ;  /* 0x0000001f02027812 */ /* 0x000fc600078ec0ff */
[----:B------:R-:W-:Y:S01]  /*0140*/  LOP3.LUT R3, R3, UR4, RZ, 0xfc, !PT ;  /* 0x0000000403037c12 */ /* 0x000fe2000f8efcff */
[----:B----4-:R-:W-:Y:S06]  /*0150*/  BRA.U UP0, `(.L_x_1715) ;  /* 0x00000005008c7547 */ /* 0x010fec000b800000 */
[----:B------:R-:W0:Y:S02]  /*0160*/  LDCU.64 UR4, c[0x0][0x440] ;  /* 0x00008800ff0477ac */ /* 0x000e240008000a00 */
[----:B0-----:R-:W-:-:S04]  /*0170*/  UISETP.NE.U32.AND UP0, UPT, UR4, URZ, UPT ;  /* 0x000000ff0400728c */ /* 0x001fc8000bf05070 */
[----:B------:R-:W-:-:S09]  /*0180*/  UISETP.NE.AND.EX UP0, UPT, UR5, URZ, UPT, UP0 ;  /* 0x000000ff0500728c */ /* 0x000fd2000bf05300 */
[----:B------:R-:W-:Y:S05]  /*0190*/  BRA.U UP0, `(.L_x_1716) ;  /* 0x0000000100c07547 */ /* 0x000fea000b800000 */
[----:B------:R-:W0:Y:S01]  /*01a0*/  LDC.64 R4, c[0x0][0x3d0] ;  /* 0x0000f400ff047b82 */ /* 0x000e220000000a00 */
[C---:B------:R-:W-:Y:S02]  /*01b0*/  ISETP.GE.U32.AND P0, PT, R0.reuse, 0x20, PT ;  /* 0x000000200000780c */ /* 0x040fe40003f06070 */
[----:B------:R-:W-:Y:S02]  /*01c0*/  ISETP.GE.U32.AND P2, PT, R0, 0x40, PT ;  /* 0x000000400000780c */ /* 0x000fe40003f46070 */
[----:B------:R-:W-:-:S03]  /*01d0*/  MOV R13, R2 ;  /* 0x00000002000d7202 */ /* 0x000fc60000000f00 */
[----:B------:R-:W1:Y:S06]  /*01e0*/  LDC.64 R6, c[0x0][0x3d8] ;  /* 0x0000f600ff067b82 */ /* 0x000e6c0000000a00 */
[C---:B------:R-:W-:Y:S02]  /*01f0*/  @P0 LOP3.LUT R13, R2.reuse, 0x20, RZ, 0xfc, !PT ;  /* 0x00000020020d0812 */ /* 0x040fe400078efcff */
[----:B------:R-:W2:Y:S08]  /*0200*/  LDC.64 R8, c[0x0][0x3d0] ;  /* 0x0000f400ff087b82 */ /* 0x000eb00000000a00 */
[----:B------:R-:W3:Y:S01]  /*0210*/  LDC.64 R10, c[0x0][0x3d8] ;  /* 0x0000f600ff0a7b82 */ /* 0x000ee20000000a00 */
[----:B0-----:R-:W-:-:S05]  /*0220*/  @P0 IMAD.WIDE.U32 R4, R2, 0x10, R4 ;  /* 0x0000001002040825 */ /* 0x001fca00078e0004 */
[----:B------:R0:W5:Y:S01]  /*0230*/  @P0 LDG.E.128 R16, desc[UR6][R4.64] ;  /* 0x0000000604100981 */ /* 0x000162000c1e1d00 */
[----:B-1----:R-:W-:-:S05]  /*0240*/  @P0 IMAD.WIDE.U32 R6, R2, 0x10, R6 ;  /* 0x0000001002060825 */ /* 0x002fca00078e0006 */
[----:B------:R0:W5:Y:S01]  /*0250*/  @P0 LDG.E.128 R20, desc[UR6][R6.64] ;  /* 0x0000000606140981 */ /* 0x000162000c1e1d00 */
[----:B--2---:R-:W-:-:S05]  /*0260*/  @P2 IMAD.WIDE.U32 R8, R13, 0x10, R8 ;  /* 0x000000100d082825 */ /* 0x004fca00078e0008 */
[----:B------:R0:W5:Y:S01]  /*0270*/  @P2 LDG.E.128 R24, desc[UR6][R8.64] ;  /* 0x0000000608182981 */ /* 0x000162000c1e1d00 */
[----:B---3--:R-:W-:-:S05]  /*0280*/  @P2 IMAD.WIDE.U32 R10, R13, 0x10, R10 ;  /* 0x000000100d0a2825 */ /* 0x008fca00078e000a */
[----:B------:R0:W5:Y:S01]  /*0290*/  @P2 LDG.E.128 R28, desc[UR6][R10.64] ;  /* 0x000000060a1c2981 */ /* 0x000162000c1e1d00 */
[----:B------:R-:W-:Y:S01]  /*02a0*/  ISETP.GE.U32.AND P3, PT, R0, 0x60, PT ;  /* 0x000000600000780c */ /* 0x000fe20003f66070 */
[----:B------:R-:W-:Y:S01]  /*02b0*/  HFMA2 R34, -RZ, RZ, 0, 0 ;  /* 0x00000000ff227431 */ /* 0x000fe200000001ff */
[----:B------:R-:W-:Y:S02]  /*02c0*/  CS2R R32, SRZ ;  /* 0x0000000000207805 */ /* 0x000fe4000001ff00 */
[----:B------:R-:W-:Y:S02]  /*02d0*/  MOV R38, RZ ;  /* 0x000000ff00267202 */ /* 0x000fe40000000f00 */
[----:B------:R-:W-:Y:S02]  /*02e0*/  CS2R R36, SRZ ;  /* 0x0000000000247805 */ /* 0x000fe4000001ff00 */
[----:B------:R-:W-:Y:S02]  /*02f0*/  CS2R R42, SRZ ;  /* 0x00000000002a7805 */ /* 0x000fe4000001ff00 */
[----:B------:R-:W-:-:S02]  /*0300*/  CS2R R40, SRZ ;  /* 0x0000000000287805 */ /* 0x000fc4000001ff00 */
[----:B------:R-:W-:Y:S02]  /*0310*/  CS2R R46, SRZ ;  /* 0x00000000002e7805 */ /* 0x000fe4000001ff00 */
[----:B------:R-:W-:Y:S02]  /*0320*/  CS2R R44, SRZ ;  /* 0x00000000002c7805 */ /* 0x000fe4000001ff00 */
[----:B------:R-:W-:Y:S02]  /*0330*/  @P0 MOV R39, RZ ;  /* 0x000000ff00270202 */ /* 0x000fe40000000f00 */
[----:B------:R-:W-:Y:S02]  /*0340*/  @P2 MOV R35, RZ ;  /* 0x000000ff00232202 */ /* 0x000fe40000000f00 */
[----:B------:R-:W-:Y:S01]  /*0350*/  @P2 IADD3 R13, PT, PT, R13, 0x20, RZ ;  /* 0x000000200d0d2810 */ /* 0x000fe20007ffe0ff */
        /* <DEDUP_REMOVED lines=10> */
[----:B------:R-:W-:Y:S02]  /*0400*/  CS2R R32, SRZ ;  /* 0x0000000000207805 */ /* 0x000fe4000001ff00 */
[----:B------:R-:W-:Y:S02]  /*0410*/  MOV R38, RZ ;  /* 0x000000ff00267202 */ /* 0x000fe40000000f00 */
[----:B------:R-:W-:-:S02]  /*0420*/  CS2R R36, SRZ ;  /* 0x0000000000247805 */ /* 0x000fc4000001ff00 */
[----:B------:R-:W-:Y:S02]  /*0430*/  CS2R R62, SRZ ;  /* 0x00000000003e7805 */ /* 0x000fe4000001ff00 */
[----:B------:R-:W-:Y:S02]  /*0440*/  CS2R R60, SRZ ;  /* 0x00000000003c7805 */ /* 0x000fe4000001ff00 */
[----:B------:R-:W-:Y:S02]  /*0450*/  CS2R R42, SRZ ;  /* 0x00000000002a7805 */ /* 0x000fe4000001ff00 */
[----:B------:R-:W-:Y:S02]  /*0460*/  CS2R R40, SRZ ;  /* 0x0000000000287805 */ /* 0x000fe4000001ff00 */
[----:B------:R-:W-:Y:S02]  /*0470*/  CS2R R46, SRZ ;  /* 0x00000000002e7805 */ /* 0x000fe4000001ff00 */
[----:B------:R-:W-:Y:S01]  /*0480*/  CS2R R44, SRZ ;  /* 0x00000000002c7805 */ /* 0x000fe2000001ff00 */
[----:B------:R-:W-:Y:S06]  /*0490*/  BRA `(.L_x_1717) ;  /* 0x0000000800207947 */ /* 0x000fec0003800000 */
.L_x_1716:
[C---:B------:R-:W-:Y:S01]  /*04a0*/  ISETP.GE.U32.AND P0, PT, R0.reuse, 0x20, PT ;  /* 0x000000200000780c */ /* 0x040fe20003f06070 */
[----:B------:R-:W0:Y:S01]  /*04b0*/  LDC.64 R6, c[0x0][0x3d0] ;  /* 0x0000f400ff067b82 */ /* 0x000e220000000a00 */
[----:B------:R-:W-:Y:S02]  /*04c0*/  ISETP.GE.U32.AND P2, PT, R0, 0x40, PT ;  /* 0x000000400000780c */ /* 0x000fe40003f46070 */
[----:B------:R-:W-:-:S05]  /*04d0*/  MOV R51, R2 ;  /* 0x0000000200337202 */ /* 0x000fca0000000f00 */
[----:B------:R-:W1:Y:S04]  /*04e0*/  LDC.64 R8, c[0x0][0x3d8] ;  /* 0x0000f600ff087b82 */ /* 0x000e680000000a00 */
[----:B------:R-:W-:-:S04]  /*04f0*/  @P0 LOP3.LUT R51, R2, 0x20, RZ, 0xfc, !PT ;  /* 0x0000002002330812 */ /* 0x000fc800078efcff */
[----:B------:R-:W2:Y:S08]  /*0500*/  LDC.64 R10, c[0x0][0x3d0] ;  /* 0x0000f400ff0a7b82 */ /* 0x000eb00000000a00 */
[----:B------:R-:W3:Y:S01]  /*0510*/  @P0 LDC.64 R4, c[0x0][0x440] ;  /* 0x00011000ff040b82 */ /* 0x000ee20000000a00 */
[----:B0-----:R-:W-:-:S05]  /*0520*/  @P0 IMAD.WIDE.U32 R12, R2, 0x10, R6 ;  /* 0x00000010020c0825 */ /* 0x001fca00078e0006 */
[----:B------:R0:W5:Y:S02]  /*0530*/  @P0 LDG.E.128 R16, desc[UR6][R12.64] ;  /* 0x000000060c100981 */ /* 0x000164000c1e1d00 */
[----:B------:R-:W4:Y:S08]  /*0540*/  LDC.64 R32, c[0x0][0x3d8] ;  /* 0x0000f600ff207b82 */ /* 0x000f300000000a00 */
[----:B------:R-:W0:Y:S01]  /*0550*/  @P2 LDC.64 R36, c[0x0][0x440] ;  /* 0x00011000ff242b82 */ /* 0x000e220000000a00 */
[----:B-1----:R-:W-:-:S04]  /*0560*/  @P0 IMAD.WIDE.U32 R14, R2, 0x10, R8 ;  /* 0x00000010020e0825 */ /* 0x002fc800078e0008 */
[C---:B--2---:R-:W-:Y:S01]  /*0570*/  @P2 IMAD.WIDE.U32 R6, R51.reuse, 0x10, R10 ;  /* 0x0000001033062825 */ /* 0x044fe200078e000a */
[----:B------:R1:W5:Y:S03]  /*0580*/  @P0 LDG.E.128 R20, desc[UR6][R14.64] ;  /* 0x000000060e140981 */ /* 0x000366000c1e1d00 */
[----:B---3--:R-:W-:Y:S01]  /*0590*/  @P0 IMAD.WIDE.U32 R4, R2, 0x10, R4 ;  /* 0x0000001002040825 */ /* 0x008fe200078e0004 */
[----:B------:R1:W5:Y:S04]  /*05a0*/  @P2 LDG.E.128 R24, desc[UR6][R6.64] ;  /* 0x0000000606182981 */ /* 0x000368000c1e1d00 */
[----:B------:R1:W5:Y:S01]  /*05b0*/  @P0 LD.E.128 R44, desc[UR6][R4.64] ;  /* 0x00000006042c0980 */ /* 0x000362000c101d00 */
[----:B----4-:R-:W-:-:S05]  /*05c0*/  @P2 IMAD.WIDE.U32 R8, R51, 0x10, R32 ;  /* 0x0000001033082825 */ /* 0x010fca00078e0020 */
[----:B------:R1:W5:Y:S01]  /*05d0*/  @P2 LDG.E.128 R28, desc[UR6][R8.64] ;  /* 0x00000006081c2981 */ /* 0x000362000c1e1d00 */
[----:B0-----:R-:W-:-:S05]  /*05e0*/  @P2 IMAD.WIDE.U32 R10, R51, 0x10, R36 ;  /* 0x00000010330a2825 */ /* 0x001fca00078e0024 */
[----:B------:R1:W5:Y:S01]  /*05f0*/  @P2 LD.E.128 R40, desc[UR6][R10.64] ;  /* 0x000000060a282980 */ /* 0x000362000c101d00 */
[----:B------:R-:W-:Y:S01]  /*0600*/  ISETP.GE.U32.AND P3, PT, R0, 0x60, PT ;  /* 0x000000600000780c */ /* 0x000fe20003f66070 */
[----:B------:R-:W-:Y:S01]  /*0610*/  HFMA2 R34, -RZ, RZ, 0, 0 ;  /* 0x00000000ff227431 */ /* 0x000fe200000001ff */
[----:B------:R-:W-:Y:S02]  /*0620*/  CS2R R32, SRZ ;  /* 0x0000000000207805 */ /* 0x000fe4000001ff00 */
[----:B------:R-:W-:Y:S02]  /*0630*/  MOV R38, RZ ;  /* 0x000000ff00267202 */ /* 0x000fe40000000f00 */
[----:B------:R-:W-:Y:S02]  /*0640*/  CS2R R36, SRZ ;  /* 0x0000000000247805 */ /* 0x000fe4000001ff00 */
[----:B------:R-:W-:Y:S02]  /*0650*/  @P0 MOV R39, RZ ;  /* 0x000000ff00270202 */ /* 0x000fe40000000f00 */
[----:B------:R-:W-:-:S02]  /*0660*/  @P2 MOV R35, RZ ;  /* 0x000000ff00232202 */ /* 0x000fc40000000f00 */
[----:B------:R-:W-:Y:S01]  /*0670*/  @P2 IADD3 R51, PT, PT, R51, 0x20, RZ ;  /* 0x0000002033332810 */ /* 0x000fe20007ffe0ff */
[----:B-1----:R-:W-:Y:S06]  /*0680*/  @!P3 BRA `(.L_x_1717) ;  /* 0x0000000400a4b947 */ /* 0x002fec0003800000 */
[----:B------:R-:W0:Y:S08]  /*0690*/  LDC.64 R48, c[0x0][0x3d0] ;  /* 0x0000f400ff307b82 */ /* 0x000e300000000a00 */
[----:B------:R-:W1:Y:S08]  /*06a0*/  LDC.64 R52, c[0x0][0x3d8] ;  /* 0x0000f600ff347b82 */ /* 0x000e700000000a00 */
[----:B------:R-:W2:Y:S01]  /*06b0*/  LDC.64 R60, c[0x0][0x440] ;  /* 0x00011000ff3c7b82 */ /* 0x000ea20000000a00 */
[----:B0-----:R-:W-:-:S04]  /*06c0*/  IMAD.WIDE.U32 R48, R51, 0x10, R48 ;  /* 0x0000001033307825 */ /* 0x001fc800078e0030 */
[----:B-1----:R-:W-:-:S06]  /*06d0*/  IMAD.WIDE.U32 R52, R51, 0x10, R52 ;  /* 0x0000001033347825 */ /* 0x002fcc00078e0034 */
[----:B------:R-:W5:Y:S01]  /*06e0*/  LDG.E.128 R52, desc[UR6][R52.64] ;  /* 0x0000000634347981 */ /* 0x000f62000c1e1d00 */
[----:B--2---:R-:W-:-:S03]  /*06f0*/  IMAD.WIDE.U32 R60, R51, 0x10, R60 ;  /* 0x00000010333c7825 */ /* 0x004fc600078e003c */
[----:B------:R-:W5:Y:S04]  /*0700*/  LDG.E.128 R48, desc[UR6][R48.64] ;  /* 0x0000000630307981 */ /* 0x000f68000c1e1d00 */
[----:B------:R-:W5:Y:S01]  /*0710*/  LD.E.128 R60, desc[UR6][R60.64] ;  /* 0x000000063c3c7980 */ /* 0x000f62000c101d00 */
[----:B------:R-:W-:Y:S02]  /*0720*/  CS2R R58, SRZ ;  /* 0x00000000003a7805 */ /* 0x000fe4000001ff00 */
[----:B------:R-:W-:Y:S02]  /*0730*/  CS2R R56, SRZ ;  /* 0x0000000000387805 */ /* 0x000fe4000001ff00 */
[----:B------:R-:W-:Y:S02]  /*0740*/  MOV R34, RZ ;  /* 0x000000ff00227202 */ /* 0x000fe40000000f00 */
[----:B------:R-:W-:-:S02]  /*0750*/  CS2R R32, SRZ ;  /* 0x0000000000207805 */ /* 0x000fc4000001ff00 */
[----:B------:R-:W-:Y:S02]  /*0760*/  MOV R38, RZ ;  /* 0x000000ff00267202 */ /* 0x000fe40000000f00 */
[----:B------:R-:W-:Y:S01]  /*0770*/  CS2R R36, SRZ ;  /* 0x0000000000247805 */ /* 0x000fe2000001ff00 */
[----:B------:R-:W-:Y:S06]  /*0780*/  BRA `(.L_x_1717) ;  /* 0x0000000400647947 */ /* 0x000fec0003800000 */
.L_x_1715:
[----:B------:R-:W0:Y:S02]  /*0790*/  LDCU.64 UR4, c[0x0][0x440] ;  /* 0x00008800ff0477ac */ /* 0x000e240008000a00 */
[----:B0-----:R-:W-:-:S04]  /*07a0*/  UISETP.NE.U32.AND UP0, UPT, UR4, URZ, UPT ;  /* 0x000000ff0400728c */ /* 0x001fc8000bf05070 */
[----:B------:R-:W-:-:S09]  /*07b0*/  UISETP.NE.AND.EX UP0, UPT, UR5, URZ, UPT, UP0 ;  /* 0x000000ff0500728c */ /* 0x000fd2000bf05300 */
[----:B------:R-:W-:Y:S05]  /*07c0*/  BRA.U !UP0, `(.L_x_1718) ;  /* 0x0000000108b07547 */ /* 0x000fea000b800000 */
[C---:B------:R-:W-:Y:S01]  /*07d0*/  ISETP.GE.U32.AND P0, PT, R0.reuse, 0x20, PT ;  /* 0x000000200000780c */ /* 0x040fe20003f06070 */
[----:B------:R-:W0:Y:S01]  /*07e0*/  LDC.64 R6, c[0x0][0x3d0] ;  /* 0x0000f400ff067b82 */ /* 0x000e220000000a00 */
[----:B------:R-:W-:Y:S02]  /*07f0*/  ISETP.GE.U32.AND P2, PT, R0, 0x40, PT ;  /* 0x000000400000780c */ /* 0x000fe40003f46070 */
[----:B------:R-:W-:-:S05]  /*0800*/  MOV R59, R2 ;  /* 0x00000002003b7202 */ /* 0x000fca0000000f00 */
[----:B------:R-:W1:Y:S04]  /*0810*/  LDC.64 R8, c[0x0][0x3d8] ;  /* 0x0000f600ff087b82 */ /* 0x000e680000000a00 */
[----:B------:R-:W-:-:S04]  /*0820*/  @P0 LOP3.LUT R59, R2, 0x20, RZ, 0xfc, !PT ;  /* 0x00000020023b0812 */ /* 0x000fc800078efcff */
[----:B------:R-:W2:Y:S08]  /*0830*/  @P0 LDC.64 R10, c[0x0][0x440] ;  /* 0x00011000ff0a0b82 */ /* 0x000eb00000000a00 */
[----:B------:R-:W3:Y:S01]  /*0840*/  LDC.64 R12, c[0x0][0x3d0] ;  /* 0x0000f400ff0c7b82 */ /* 0x000ee20000000a00 */
[----:B0-----:R-:W-:-:S05]  /*0850*/  @P0 IMAD.WIDE.U32 R14, R2, 0x10, R6 ;  /* 0x00000010020e0825 */ /* 0x001fca00078e0006 */
[----:B------:R0:W5:Y:S02]  /*0860*/  @P0 LDG.E.128 R16, desc[UR6][R14.64] ;  /* 0x000000060e100981 */ /* 0x000164000c1e1d00 */
[----:B------:R-:W4:Y:S01]  /*0870*/  @P0 LDC.64 R4, c[0x0][0x438] ;  /* 0x00010e00ff040b82 */ /* 0x000f220000000a00 */
[----:B-1----:R-:W-:-:S05]  /*0880*/  @P0 IMAD.WIDE.U32 R48, R2, 0x10, R8 ;  /* 0x0000001002300825 */ /* 0x002fca00078e0008 */
[----:B------:R0:W5:Y:S02]  /*0890*/  @P0 LDG.E.128 R20, desc[UR6][R48.64] ;  /* 0x0000000630140981 */ /* 0x000164000c1e1d00 */
[----:B------:R-:W1:Y:S08]  /*08a0*/  @P2 LDC.64 R52, c[0x0][0x438] ;  /* 0x00010e00ff342b82 */ /* 0x000e700000000a00 */
[----:B------:R-:W0:Y:S08]  /*08b0*/  LDC.64 R54, c[0x0][0x3d8] ;  /* 0x0000f600ff367b82 */ /* 0x000e300000000a00 */
[----:B------:R-:W0:Y:S01]  /*08c0*/  @P2 LDC.64 R56, c[0x0][0x440] ;  /* 0x00011000ff382b82 */ /* 0x000e220000000a00 */
[----:B--2---:R-:W-:-:S04]  /*08d0*/  @P0 IMAD.WIDE.U32 R50, R2, 0x10, R10 ;  /* 0x0000001002320825 */ /* 0x004fc800078e000a */
[C---:B---3--:R-:W-:Y:S01]  /*08e0*/  @P2 IMAD.WIDE.U32 R6, R59.reuse, 0x10, R12 ;  /* 0x000000103b062825 */ /* 0x048fe200078e000c */
[----:B------:R2:W5:Y:S03]  /*08f0*/  @P0 LD.E.128 R44, desc[UR6][R50.64] ;  /* 0x00000006322c0980 */ /* 0x000566000c101d00 */
[----:B----4-:R-:W-:Y:S01]  /*0900*/  @P0 IMAD.WIDE.U32 R4, R2, 0x10, R4 ;  /* 0x0000001002040825 */ /* 0x010fe200078e0004 */
[----:B------:R2:W5:Y:S03]  /*0910*/  @P2 LDG.E.128 R24, desc[UR6][R6.64] ;  /* 0x0000000606182981 */ /* 0x000566000c1e1d00 */
[C---:B-1----:R-:W-:Y:S01]  /*0920*/  @P2 IMAD.WIDE.U32 R8, R59.reuse, 0x10, R52 ;  /* 0x000000103b082825 */ /* 0x042fe200078e0034 */
[----:B------:R2:W5:Y:S03]  /*0930*/  @P0 LD.E.128 R36, desc[UR6][R4.64] ;  /* 0x0000000604240980 */ /* 0x000566000c101d00 */
[C---:B0-----:R-:W-:Y:S01]  /*0940*/  @P2 IMAD.WIDE.U32 R10, R59.reuse, 0x10, R54 ;  /* 0x000000103b0a2825 */ /* 0x041fe200078e0036 */
[----:B------:R2:W5:Y:S04]  /*0950*/  @P2 LD.E.128 R32, desc[UR6][R8.64] ;  /* 0x0000000608202980 */ /* 0x000568000c101d00 */
[----:B------:R2:W5:Y:S01]  /*0960*/  @P2 LDG.E.128 R28, desc[UR6][R10.64] ;  /* 0x000000060a1c2981 */ /* 0x000562000c1e1d00 */
[----:B------:R-:W-:-:S05]  /*0970*/  @P2 IMAD.WIDE.U32 R12, R59, 0x10, R56 ;  /* 0x000000103b0c2825 */ /* 0x000fca00078e0038 */
[----:B------:R2:W5:Y:S01]  /*0980*/  @P2 LD.E.128 R40, desc[UR6][R12.64] ;  /* 0x000000060c282980 */ /* 0x000562000c101d00 */
[----:B------:R-:W-:Y:S02]  /*0990*/  ISETP.GE.U32.AND P3, PT, R0, 0x60, PT ;  /* 0x000000600000780c */ /* 0x000fe40003f66070 */
[----:B------:R-:W-:-:S11]  /*09a0*/  @P2 IADD3 R59, PT, PT, R59, 0x20, RZ ;  /* 0x000000203b3b2810 */ /* 0x000fd60007ffe0ff */
[----:B--2---:R-:W-:Y:S05]  /*09b0*/  @!P3 BRA `(.L_x_1717) ;  /* 0x0000000000d8b947 */ /* 0x004fea0003800000 */
[----:B------:R-:W0:Y:S08]  /*09c0*/  LDC.64 R48, c[0x0][0x3d0] ;  /* 0x0000f400ff307b82 */ /* 0x000e300000000a00 */
[----:B------:R-:W1:Y:S08]  /*09d0*/  LDC.64 R56, c[0x0][0x438] ;  /* 0x00010e00ff387b82 */ /* 0x000e700000000a00 */
[----:B------:R-:W2:Y:S08]  /*09e0*/  LDC.64 R52, c[0x0][0x3d8] ;  /* 0x0000f600ff347b82 */ /* 0x000eb00000000a00 */
[----:B------:R-:W3:Y:S01]  /*09f0*/  LDC.64 R60, c[0x0][0x440] ;  /* 0x00011000ff3c7b82 */ /* 0x000ee20000000a00 */
[----:B0-----:R-:W-:-:S06]  /*0a00*/  IMAD.WIDE.U32 R48, R59, 0x10, R48 ;  /* 0x000000103b307825 */ /* 0x001fcc00078e0030 */
[----:B------:R-:W5:Y:S01]  /*0a10*/  LDG.E.128 R48, desc[UR6][R48.64] ;  /* 0x0000000630307981 */ /* 0x000f62000c1e1d00 */
[----:B-1----:R-:W-:-:S04]  /*0a20*/  IMAD.WIDE.U32 R56, R59, 0x10, R56 ;  /* 0x000000103b387825 */ /* 0x002fc800078e0038 */
[----:B--2---:R-:W-:-:S06]  /*0a30*/  IMAD.WIDE.U32 R52, R59, 0x10, R52 ;  /* 0x000000103b347825 */ /* 0x004fcc00078e0034 */
[----:B------:R-:W5:Y:S01]  /*0a40*/  LDG.E.128 R52, desc[UR6][R52.64] ;  /* 0x0000000634347981 */ /* 0x000f62000c1e1d00 */
[----:B---3--:R-:W-:-:S03]  /*0a50*/  IMAD.WIDE.U32 R60, R59, 0x10, R60 ;  /* 0x000000103b3c7825 */ /* 0x008fc600078e003c */
[----:B------:R-:W5:Y:S04]  /*0a60*/  LD.E.128 R56, desc[UR6][R56.64] ;  /* 0x0000000638387980 */ /* 0x000f68000c101d00 */
[----:B------:R-:W5:Y:S01]  /*0a70*/  LD.E.128 R60, desc[UR6][R60.64] ;  /* 0x000000063c3c7980 */ /* 0x000f62000c101d00 */
[----:B------:R-:W-:Y:S05]  /*0a80*/  BRA `(.L_x_1717) ;  /* 0x0000000000a47947 */ /* 0x000fea0003800000 */
.L_x_1718:
[C---:B------:R-:W-:Y:S01]  /*0a90*/  ISETP.GE.U32.AND P2, PT, R0.reuse, 0x40, PT ;  /* 0x000000400000780c */ /* 0x040fe20003f46070 */
[----:B------:R-:W0:Y:S01]  /*0aa0*/  LDC.64 R4, c[0x0][0x3d0] ;  /* 0x0000f400ff047b82 */ /* 0x000e220000000a00 */
[C---:B------:R-:W-:Y:S02]  /*0ab0*/  ISETP.GE.U32.AND P3, PT, R0.reuse, 0x60, PT ;  /* 0x000000600000780c */ /* 0x040fe40003f66070 */
[----:B------:R-:W-:Y:S02]  /*0ac0*/  ISETP.GE.U32.AND P0, PT, R0, 0x20, PT ;  /* 0x000000200000780c */ /* 0x000fe40003f06070 */
[----:B------:R-:W-:-:S03]  /*0ad0*/  MOV R65, R2 ;  /* 0x0000000200417202 */ /* 0x000fc60000000f00 */
[----:B------:R-:W1:Y:S08]  /*0ae0*/  LDC.64 R8, c[0x0][0x3d8] ;  /* 0x0000f600ff087b82 */ /* 0x000e700000000a00 */
[----:B------:R-:W2:Y:S01]  /*0af0*/  @P2 LDC.64 R6, c[0x0][0x438] ;  /* 0x00010e00ff062b82 */ /* 0x000ea20000000a00 */
[----:B------:R-:W-:-:S07]  /*0b00*/  @P0 LOP3.LUT R65, R2, 0x20, RZ, 0xfc, !PT ;  /* 0x0000002002410812 */ /* 0x000fce00078efcff */
[----:B------:R-:W3:Y:S01]  /*0b10*/  LDC.64 R10, c[0x0][0x3d0] ;  /* 0x0000f400ff0a7b82 */ /* 0x000ee20000000a00 */
[----:B0-----:R-:W-:-:S05]  /*0b20*/  @P2 IMAD.WIDE.U32 R4, R65, 0x10, R4 ;  /* 0x0000001041042825 */ /* 0x001fca00078e0004 */
[----:B------:R0:W5:Y:S02]  /*0b30*/  @P2 LDG.E.128 R24, desc[UR6][R4.64] ;  /* 0x0000000604182981 */ /* 0x000164000c1e1d00 */
[----:B------:R-:W4:Y:S01]  /*0b40*/  @P3 LDC.64 R12, c[0x0][0x438] ;  /* 0x00010e00ff0c3b82 */ /* 0x000f220000000a00 */
[----:B-1----:R-:W-:-:S05]  /*0b50*/  @P2 IMAD.WIDE.U32 R8, R65, 0x10, R8 ;  /* 0x0000001041082825 */ /* 0x002fca00078e0008 */
[----:B------:R0:W5:Y:S02]  /*0b60*/  @P2 LDG.E.128 R28, desc[UR6][R8.64] ;  /* 0x00000006081c2981 */ /* 0x000164000c1e1d00 */
[----:B------:R-:W1:Y:S01]  /*0b70*/  LDC.64 R14, c[0x0][0x3d8] ;  /* 0x0000f600ff0e7b82 */ /* 0x000e620000000a00 */
[C---:B--2---:R-:W-:Y:S01]  /*0b80*/  @P2 IMAD.WIDE.U32 R6, R65.reuse, 0x10, R6 ;  /* 0x0000001041062825 */ /* 0x044fe200078e0006 */
[----:B------:R-:W-:-:S04]  /*0b90*/  @P2 IADD3 R65, PT, PT, R65, 0x20, RZ ;  /* 0x0000002041412810 */ /* 0x000fc80007ffe0ff */
[----:B------:R0:W5:Y:S02]  /*0ba0*/  @P2 LD.E.128 R32, desc[UR6][R6.64] ;  /* 0x0000000606202980 */ /* 0x000164000c101d00 */
[----:B------:R-:W2:Y:S01]  /*0bb0*/  LDC.64 R40, c[0x0][0x3d0] ;  /* 0x0000f400ff287b82 */ /* 0x000ea20000000a00 */
[----:B---3--:R-:W-:-:S05]  /*0bc0*/  @P3 IMAD.WIDE.U32 R10, R65, 0x10, R10 ;  /* 0x00000010410a3825 */ /* 0x008fca00078e000a */
[----:B------:R0:W5:Y:S02]  /*0bd0*/  @P3 LDG.E.128 R48, desc[UR6][R10.64] ;  /* 0x000000060a303981 */ /* 0x000164000c1e1d00 */
[----:B------:R-:W3:Y:S01]  /*0be0*/  @P0 LDC.64 R44, c[0x0][0x438] ;  /* 0x00010e00ff2c0b82 */ /* 0x000ee20000000a00 */
[----:B----4-:R-:W-:-:S05]  /*0bf0*/  @P3 IMAD.WIDE.U32 R12, R65, 0x10, R12 ;  /* 0x00000010410c3825 */ /* 0x010fca00078e000c */
[----:B------:R0:W5:Y:S02]  /*0c00*/  @P3 LD.E.128 R56, desc[UR6][R12.64] ;  /* 0x000000060c383980 */ /* 0x000164000c101d00 */
[----:B------:R-:W4:Y:S01]  /*0c10*/  LDC.64 R68, c[0x0][0x3d8] ;  /* 0x0000f600ff447b82 */ /* 0x000f220000000a00 */
[----:B-1----:R-:W-:-:S05]  /*0c20*/  @P3 IMAD.WIDE.U32 R14, R65, 0x10, R14 ;  /* 0x00000010410e3825 */ /* 0x002fca00078e000e */
[----:B------:R0:W5:Y:S01]  /*0c30*/  @P3 LDG.E.128 R52, desc[UR6][R14.64] ;  /* 0x000000060e343981 */ /* 0x000162000c1e1d00 */
[----:B--2---:R-:W-:-:S05]  /*0c40*/  @P0 IMAD.WIDE.U32 R64, R2, 0x10, R40 ;  /* 0x0000001002400825 */ /* 0x004fca00078e0028 */
[----:B------:R0:W5:Y:S01]  /*0c50*/  @P0 LDG.E.128 R16, desc[UR6][R64.64] ;  /* 0x0000000640100981 */ /* 0x000162000c1e1d00 */
[----:B---3--:R-:W-:-:S05]  /*0c60*/  @P0 IMAD.WIDE.U32 R66, R2, 0x10, R44 ;  /* 0x0000001002420825 */ /* 0x008fca00078e002c */
[----:B------:R0:W5:Y:S01]  /*0c70*/  @P0 LD.E.128 R36, desc[UR6][R66.64] ;  /* 0x0000000642240980 */ /* 0x000162000c101d00 */
[----:B----4-:R-:W-:-:S05]  /*0c80*/  @P0 IMAD.WIDE.U32 R68, R2, 0x10, R68 ;  /* 0x0000001002440825 */ /* 0x010fca00078e0044 */
[----:B------:R0:W5:Y:S01]  /*0c90*/  @P0 LDG.E.128 R20, desc[UR6][R68.64] ;  /* 0x0000000644140981 */ /* 0x000162000c1e1d00 */
[----:B------:R-:W-:Y:S01]  /*0ca0*/  HFMA2 R42, -RZ, RZ, 0, 0 ;  /* 0x00000000ff2a7431 */ /* 0x000fe200000001ff */
[----:B------:R-:W-:Y:S02]  /*0cb0*/  CS2R R40, SRZ ;  /* 0x0000000000287805 */ /* 0x000fe4000001ff00 */
[----:B------:R-:W-:Y:S02]  /*0cc0*/  MOV R46, RZ ;  /* 0x000000ff002e7202 */ /* 0x000fe40000000f00 */
[----:B------:R-:W-:Y:S02]  /*0cd0*/  CS2R R44, SRZ ;  /* 0x00000000002c7805 */ /* 0x000fe4000001ff00 */
[----:B------:R-:W-:Y:S02]  /*0ce0*/  @P0 MOV R47, RZ ;  /* 0x000000ff002f0202 */ /* 0x000fe40000000f00 */
[----:B------:R-:W-:-:S02]  /*0cf0*/  @P3 CS2R R62, SRZ ;  /* 0x00000000003e3805 */ /* 0x000fc4000001ff00 */
[----:B------:R-:W-:Y:S02]  /*0d00*/  @P3 CS2R R60, SRZ ;  /* 0x00000000003c3805 */ /* 0x000fe4000001ff00 */
[----:B0-----:R-:W-:-:S07]  /*0d10*/  @P2 MOV R43, RZ ;  /* 0x000000ff002b2202 */ /* 0x001fce0000000f00 */
.L_x_1717:
[----:B------:R-:W-:Y:S05]  /*0d20*/  BSYNC.RECONVERGENT B0 ;  /* 0x0000000000007941 */ /* 0x000fea0003800200 */
.L_x_1714:
[----:B------:R-:W0:Y:S02]  /*0d30*/  LDCU UR4, c[0x0][0x384] ;  /* 0x00007080ff0477ac */ /* 0x000e240008000800 */
[----:B0-----:R-:W-:-:S13]  /*0d40*/  ISETP.GE.AND P2, PT, R3, UR4, PT ;  /* 0x0000000403007c0c */ /* 0x001fda000bf46270 */
[----:B------:R-:W-:Y:S05]  /*0d50*/  @P2 EXIT ;  /* 0x000000000000294d */ /* 0x000fea0003800000 */
[----:B------:R-:W0:Y:S01]  /*0d60*/  LDCU.U8 UR4, c[0x0][0x410] ;  /* 0x00008200ff0477ac */ /* 0x000e220008000000 */
[----:B------:R-:W1:Y:S01]  /*0d70*/  LDCU UR8, c[0x0][0x388] ;  /* 0x00007100ff0877ac */ /* 0x000e620008000800 */
[----:B------:R-:W2:Y:S01]  /*0d80*/  LDCU UR5, c[0x0][0x448] ;  /* 0x00008900ff0577ac */ /* 0x000ea20008000800 */
[----:B------:R-:W3:Y:S01]  /*0d90*/  LDCU.64 UR10, c[0x0][0x398] ;  /* 0x00007300ff0a77ac */ /* 0x000ee20008000a00 */
[----:B------:R-:W4:Y:S01]  /*0da0*/  LDCU.64 UR12, c[0x0][0x3a0] ;  /* 0x00007400ff0c77ac */ /* 0x000f220008000a00 */
[----:B0-----:R-:W-:-:S04]  /*0db0*/  ISETP.NE.AND P2, PT, RZ, UR4, PT ;  /* 0x00000004ff007c0c */ /* 0x001fc8000bf45270 */
[----:B-1234-:R-:W-:-:S09]  /*0dc0*/  P2R R7, PR, RZ, 0x4 ;  /* 0x00000004ff077803 */ /* 0x01efd20000000000 */
.L_x_1744:
[----:B------:R-:W-:Y:S01]  /*0dd0*/  IMAD R76, R3, UR8, RZ ;  /* 0x00000008034c7c24 */ /* 0x000fe2000f8e02ff */
[----:B------:R-:W-:Y:S04]  /*0de0*/  BSSY.RECONVERGENT B0, `(.L_x_1719) ;  /* 0x0000089000007945 */ /* 0x000fe80003800200 */
[----:B------:R-:W-:-:S04]  /*0df0*/  SHF.R.S32.HI R77, RZ, 0x1f, R76 ;  /* 0x0000001fff4d7819 */ /* 0x000fc8000001144c */
[----:B------:R-:W-:-:S04]  /*0e00*/  LEA.HI R77, R77, R76, RZ, 0x3 ;  /* 0x0000004c4d4d7211 */ /* 0x000fc800078f18ff */
[----:B------:R-:W-:-:S04]  /*0e10*/  LEA.HI.SX32 R103, R77, R2, 0x1d ;  /* 0x000000024d677211 */ /* 0x000fc800078feaff */
[----:B------:R-:W-:Y:S01]  /*0e20*/  MOV R80, R103 ;  /* 0x0000006700507202 */ /* 0x000fe20000000f00 */
[----:B0-----:R-:W-:Y:S06]  /*0e30*/  @!P0 BRA `(.L_x_1720) ;  /* 0x00000008000c8947 */ /* 0x001fec0003800000 */
        /* <DEDUP_REMOVED lines=14> */
[----:B------:R-:W-:Y:S05]  /*0f20*/  @!P2 BRA `(.L_x_1722) ;  /* 0x0000000000b4a947 */ /* 0x000fea0003800000 */
[----:B-----5:R-:W-:Y:S02]  /*0f30*/  HADD2.F32 R4, -RZ, R76.H0_H0 ;  /* 0x2000004cff047230 */ /* 0x020fe40000004100 */
[----:B------:R-:W-:Y:S02]  /*0f40*/  HADD2.F32 R9, -RZ, R64.H0_H0 ;  /* 0x20000040ff097230 */ /* 0x000fe40000004100 */
[--C-:B------:R-:W-:Y:S02]  /*0f50*/  HADD2.F32 R73, -RZ, R78.reuse.H0_H0 ;  /* 0x2000004eff497230 */ /* 0x100fe40000004100 */
[----:B------:R-:W-:Y:S02]  /*0f60*/  HADD2.F32 R75, -RZ, R78.H1_H1 ;  /* 0x3000004eff4b7230 */ /* 0x000fe40000004100 */
[----:B------:R-:W-:Y:S01]  /*0f70*/  FADD.FTZ R4, R4, R9 ;  /* 0x0000000904047221 */ /* 0x000fe20000010000 */
[----:B------:R-:W-:Y:S02]  /*0f80*/  HADD2.F32 R76, -RZ, R76.H1_H1 ;  /* 0x3000004cff4c7230 */ /* 0x000fe40000004100 */
[----:B------:R-:W-:-:S02]  /*0f90*/  HADD2.F32 R11, -RZ, R77.H0_H0 ;  /* 0x2000004dff0b7230 */ /* 0x000fc40000004100 */
[----:B------:R-:W-:Y:S02]  /*0fa0*/  HADD2.F32 R9, -RZ, R64.H1_H1 ;  /* 0x30000040ff097230 */ /* 0x000fe40000004100 */
[----:B------:R-:W-:Y:S02]  /*0fb0*/  HADD2.F32 R72, -RZ, R65.H0_H0 ;  /* 0x20000041ff487230 */ /* 0x000fe40000004100 */
[--C-:B------:R-:W-:Y:S02]  /*0fc0*/  HADD2.F32 R78, -RZ, R66.reuse.H0_H0 ;  /* 0x20000042ff4e7230 */ /* 0x100fe40000004100 */
[----:B------:R-:W-:Y:S01]  /*0fd0*/  FADD.FTZ R76, R76, R9 ;  /* 0x000000094c4c7221 */ /* 0x000fe20000010000 */
[----:B0-----:R-:W-:Y:S02]  /*0fe0*/  HADD2.F32 R80, -RZ, R66.H1_H1 ;  /* 0x30000042ff507230 */ /* 0x001fe40000004100 */
[----:B------:R-:W-:Y:S01]  /*0ff0*/  FADD.FTZ R11, R11, R72 ;  /* 0x000000480b0b7221 */ /* 0x000fe20000010000 */
[----:B------:R-:W-:-:S02]  /*1000*/  HADD2.F32 R77, -RZ, R77.H1_H1 ;  /* 0x3000004dff4d7230 */ /* 0x000fc40000004100 */
[----:B------:R-:W-:Y:S01]  /*1010*/  FADD.FTZ R73, R73, R78 ;  /* 0x0000004e49497221 */ /* 0x000fe20000010000 */
[----:B------:R-:W-:Y:S02]  /*1020*/  HADD2.F32 R74, -RZ, R65.H1_H1 ;  /* 0x30000041ff4a7230 */ /* 0x000fe40000004100 */
[----:B------:R-:W-:Y:S01]  /*1030*/  FADD.FTZ R75, R75, R80 ;  /* 0x000000504b4b7221 */ /* 0x000fe20000010000 */
[----:B------:R-:W-:Y:S02]  /*1040*/  HADD2.F32 R9, -RZ, R68.H0_H0 ;  /* 0x20000044ff097230 */ /* 0x000fe40000004100 */
[----:B------:R-:W-:Y:S02]  /*1050*/  HADD2.F32 R72, -RZ, R69.H0_H0 ;  /* 0x20000045ff487230 */ /* 0x000fe40000004100 */
[----:B------:R-:W-:Y:S01]  /*1060*/  FADD.FTZ R74, R77, R74 ;  /* 0x0000004a4d4a7221 */ /* 0x000fe20000010000 */
[----:B------:R-:W-:Y:S02]  /*1070*/  HADD2.F32 R78, -RZ, R70.H0_H0 ;  /* 0x20000046ff4e7230 */ /* 0x000fe40000004100 */
[----:B------:R-:W-:Y:S01]  /*1080*/  FADD.FTZ R4, R4, R9 ;  /* 0x0000000904047221 */ /* 0x000fe20000010000 */
[----:B------:R-:W-:-:S02]  /*1090*/  HADD2.F32 R81, -RZ, R79.H0_H0 ;  /* 0x2000004fff517230 */ /* 0x000fc40000004100 */
[----:B------:R-:W-:Y:S01]  /*10a0*/  FADD.FTZ R11, R11, R72 ;  /* 0x000000480b0b7221 */ /* 0x000fe20000010000 */
[----:B------:R-:W-:Y:S02]  /*10b0*/  HADD2.F32 R79, -RZ, R79.H1_H1 ;  /* 0x3000004fff4f7230 */ /* 0x000fe40000004100 */
[----:B------:R-:W-:Y:S01]  /*10c0*/  FADD.FTZ R87, R73, R78 ;  /* 0x0000004e49577221 */ /* 0x000fe20000010000 */
[--C-:B------:R-:W-:Y:S02]  /*10d0*/  HADD2.F32 R80, -RZ, R67.reuse.H0_H0 ;  /* 0x20000043ff507230 */ /* 0x100fe40000004100 */
[----:B------:R-:W-:Y:S02]  /*10e0*/  HADD2.F32 R82, -RZ, R67.H1_H1 ;  /* 0x30000043ff527230 */ /* 0x000fe40000004100 */
[--C-:B------:R-:W-:Y:S02]  /*10f0*/  HADD2.F32 R77, -RZ, R71.reuse.H0_H0 ;  /* 0x20000047ff4d7230 */ /* 0x100fe40000004100 */
[----:B------:R-:W-:Y:S01]  /*1100*/  FADD.FTZ R80, R81, R80 ;  /* 0x0000005051507221 */ /* 0x000fe20000010000 */
[----:B------:R-:W-:-:S02]  /*1110*/  HADD2.F32 R72, -RZ, R71.H1_H1 ;  /* 0x30000047ff487230 */ /* 0x000fc40000004100 */
[----:B------:R-:W-:Y:S01]  /*1120*/  FADD.FTZ R79, R79, R82 ;  /* 0x000000524f4f7221 */ /* 0x000fe20000010000 */
[----:B------:R-:W-:Y:S02]  /*1130*/  HADD2.F32 R90, -RZ, R70.H1_H1 ;  /* 0x30000046ff5a7230 */ /* 0x000fe40000004100 */
[----:B------:R-:W-:Y:S01]  /*1140*/  FADD.FTZ R88, R80, R77 ;  /* 0x0000004d50587221 */ /* 0x000fe20000010000 */
[----:B------:R-:W-:Y:S02]  /*1150*/  HADD2.F32 R73, -RZ, R69.H1_H1 ;  /* 0x30000045ff497230 */ /* 0x000fe40000004100 */
[----:B------:R-:W-:Y:S01]  /*1160*/  FADD.FTZ R95, R79, R72 ;  /* 0x000000484f5f7221 */ /* 0x000fe20000010000 */
[----:B------:R-:W-:Y:S02]  /*1170*/  HADD2.F32 R9, -RZ, R68.H1_H1 ;  /* 0x30000044ff097230 */ /* 0x000fe40000004100 */
[----:B------:R-:W-:Y:S01]  /*1180*/  FADD.FTZ R90, R75, R90 ;  /* 0x0000005a4b5a7221 */ /* 0x000fe20000010000 */
[----:B------:R-:W-:Y:S01]  /*1190*/  FADD.FTZ R86, R74, R73 ;  /* 0x000000494a567221 */ /* 0x000fe20000010000 */
[----:B------:R-:W-:Y:S01]  /*11a0*/  F2FP.F16.F32.PACK_AB R75, R95, R88 ;  /* 0x000000585f4b723e */ /* 0x000fe200000000ff */
[----:B------:R-:W-:-:S02]  /*11b0*/  FADD.FTZ R9, R76, R9 ;  /* 0x000000094c097221 */ /* 0x000fc40000010000 */
[----:B------:R-:W-:Y:S02]  /*11c0*/  F2FP.F16.F32.PACK_AB R74, R90, R87 ;  /* 0x000000575a4a723e */ /* 0x000fe400000000ff */
[----:B------:R-:W-:Y:S02]  /*11d0*/  F2FP.F16.F32.PACK_AB R73, R86, R11 ;  /* 0x0000000b5649723e */ /* 0x000fe400000000ff */
[----:B------:R-:W-:Y:S01]  /*11e0*/  F2FP.F16.F32.PACK_AB R72, R9, R4 ;  /* 0x000000040948723e */ /* 0x000fe200000000ff */
[----:B------:R-:W-:Y:S06]  /*11f0*/  BRA `(.L_x_1723) ;  /* 0x00000004000c7947 */ /* 0x000fec0003800000 */
.L_x_1722:
[----:B-----5:R-:W-:Y:S02]  /*1200*/  HADD2.F32 R4, -RZ, R76.H0_H0 ;  /* 0x2000004cff047230 */ /* 0x020fe40000004100 */
[----:B------:R-:W-:Y:S02]  /*1210*/  HADD2.F32 R11, -RZ, R77.H0_H0 ;  /* 0x2000004dff0b7230 */ /* 0x000fe40000004100 */
[----:B------:R-:W-:Y:S02]  /*1220*/  HADD2.F32 R9, -RZ, R64.H0_H0 ;  /* 0x20000040ff097230 */ /* 0x000fe40000004100 */
[----:B------:R-:W-:Y:S02]  /*1230*/  HADD2.F32 R72, -RZ, R65.H0_H0 ;  /* 0x20000041ff487230 */ /* 0x000fe40000004100 */
[----:B------:R-:W-:Y:S02]  /*1240*/  HADD2.F32 R87, -RZ, R78.H0_H0 ;  /* 0x2000004eff577230 */ /* 0x000fe40000004100 */
[----:B------:R-:W-:Y:S01]  /*1250*/  FADD.FTZ R4, R4, R9 ;  /* 0x0000000904047221 */ /* 0x000fe20000010000 */
[----:B------:R-:W-:-:S02]  /*1260*/  HADD2.F32 R88, -RZ, R79.H0_H0 ;  /* 0x2000004fff587230 */ /* 0x000fc40000004100 */
[----:B------:R-:W-:Y:S01]  /*1270*/  FADD.FTZ R11, R11, R72 ;  /* 0x000000480b0b7221 */ /* 0x000fe20000010000 */
[----:B------:R-:W-:Y:S02]  /*1280*/  HADD2.F32 R76, -RZ, R76.H1_H1 ;  /* 0x3000004cff4c7230 */ /* 0x000fe40000004100 */
[----:B------:R-:W-:Y:S02]  /*1290*/  HADD2.F32 R77, -RZ, R77.H1_H1 ;  /* 0x3000004dff4d7230 */ /* 0x000fe40000004100 */
[----:B------:R-:W-:Y:S02]  /*12a0*/  HADD2.F32 R78, -RZ, R78.H1_H1 ;  /* 0x3000004eff4e7230 */ /* 0x000fe40000004100 */
[----:B------:R-:W-:Y:S02]  /*12b0*/  HADD2.F32 R74, -RZ, R66.H0_H0 ;  /* 0x20000042ff4a7230 */ /* 0x000fe40000004100 */
[----:B------:R-:W-:Y:S02]  /*12c0*/  HADD2.F32 R79, -RZ, R79.H1_H1 ;  /* 0x3000004fff4f7230 */ /* 0x000fe40000004100 */
[----:B------:R-:W-:-:S02]  /*12d0*/  HADD2.F32 R75, -RZ, R67.H0_H0 ;  /* 0x20000043ff4b7230 */ /* 0x000fc40000004100 */
[----:B------:R-:W-:Y:S01]  /*12e0*/  FADD.FTZ R87, R87, R74 ;  /* 0x0000004a57577221 */ /* 0x000fe20000010000 */
[----:B------:R-:W-:Y:S02]  /*12f0*/  HADD2.F32 R72, -RZ, R67.H1_H1 ;  /* 0x30000043ff487230 */ /* 0x000fe40000004100 */
        /* <DEDUP_REMOVED lines=13> */
.L_x_1721:
[----:B------:R-:W-:Y:S05]  /*13d0*/  @!P2 BRA `(.L_x_1724) ;  /* 0x000000000074a947 */ /* 0x000fea0003800000 */
        /* <DEDUP_REMOVED lines=29> */
.L_x_1724:
[--C-:B-----5:R-:W-:Y:S02]  /*15b0*/  HADD2.F32 R4, -RZ, R76.reuse.H0_H0 ;  /* 0x2000004cff047230 */ /* 0x120fe40000004100 */
[----:B------:R-:W-:Y:S02]  /*15c0*/  HADD2.F32 R9, -RZ, R76.H1_H1 ;  /* 0x3000004cff097230 */ /* 0x000fe40000004100 */
[--C-:B------:R-:W-:Y:S02]  /*15d0*/  HADD2.F32 R11, -RZ, R77.reuse.H0_H0 ;  /* 0x2000004dff0b7230 */ /* 0x100fe40000004100 */
[----:B------:R-:W-:Y:S02]  /*15e0*/  HADD2.F32 R86, -RZ, R77.H1_H1 ;  /* 0x3000004dff567230 */ /* 0x000fe40000004100 */
[--C-:B------:R-:W-:Y:S02]  /*15f0*/  HADD2.F32 R87, -RZ, R78.reuse.H0_H0 ;  /* 0x2000004eff577230 */ /* 0x100fe40000004100 */
[----:B------:R-:W-:-:S02]  /*1600*/  HADD2.F32 R90, -RZ, R78.H1_H1 ;  /* 0x3000004eff5a7230 */ /* 0x000fc40000004100 */
[--C-:B------:R-:W-:Y:S02]  /*1610*/  HADD2.F32 R88, -RZ, R79.reuse.H0_H0 ;  /* 0x2000004fff587230 */ /* 0x100fe40000004100 */
[----:B------:R-:W-:-:S07]  /*1620*/  HADD2.F32 R95, -RZ, R79.H1_H1 ;  /* 0x3000004fff5f7230 */ /* 0x000fce0000004100 */
.L_x_1723:
[----:B------:R-:W1:Y:S01]  /*1630*/  @P1 LDC.64 R76, c[0x0][0x3a8] ;  /* 0x0000ea00ff4c1b82 */ /* 0x000e620000000a00 */
[C---:B0-----:R-:W-:Y:S01]  /*1640*/  IADD3 R80, PT, PT, R103.reuse, 0x20, RZ ;  /* 0x0000002067507810 */ /* 0x041fe20007ffe0ff */
[----:B-1----:R-:W-:-:S05]  /*1650*/  @P1 IMAD.WIDE.U32 R76, R103, 0x10, R76 ;  /* 0x00000010674c1825 */ /* 0x002fca00078e004c */
[----:B------:R0:W-:Y:S02]  /*1660*/  @P1 STG.E.128 desc[UR6][R76.64], R72 ;  /* 0x000000484c001986 */ /* 0x0001e4000c101d06 */
.L_x_1720:
[----:B------:R-:W-:Y:S05]  /*1670*/  BSYNC.RECONVERGENT B0 ;  /* 0x0000000000007941 */ /* 0x000fea0003800200 */
.L_x_1719:
[----:B------:R-:W-:Y:S01]  /*1680*/  ISETP.GE.U32.AND P0, PT, R0, 0x40, PT ;  /* 0x000000400000780c */ /* 0x000fe20003f06070 */
[----:B------:R-:W-:Y:S03]  /*1690*/  BSSY.RECONVERGENT B0, `(.L_x_1725) ;  /* 0x000008c000007945 */ /* 0x000fe60003800200 */
[----:B0-----:R-:W-:-:S09]  /*16a0*/  P2R R76, PR, RZ, 0x1 ;  /* 0x00000001ff4c7803 */ /* 0x001fd20000000000 */
        /* <DEDUP_REMOVED lines=17> */
[----:B------:R-:W-:-:S04]  /*17c0*/  UISETP.NE.U32.AND UP0, UPT, UR12, URZ, UPT ;  /* 0x000000ff0c00728c */ /* 0x000fc8000bf05070 */
[----:B------:R-:W-:-:S09]  /*17d0*/  UISETP.NE.AND.EX UP0, UPT, UR13, URZ, UPT, UP0 ;  /* 0x000000ff0d00728c */ /* 0x000fd2000bf05300 */
[----:B------:R-:W-:Y:S05]  /*17e0*/  BRA.U UP0, `(.L_x_1728) ;  /* 0x0000000100247547 */ /* 0x000fea000b800000 */
[--C-:B-----5:R-:W-:Y:S02]  /*17f0*/  HADD2.F32 R5, -RZ, R76.reuse.H0_H0 ;  /* 0x2000004cff057230 */ /* 0x120fe40000004100 */
[----:B------:R-:W-:Y:S02]  /*1800*/  HADD2.F32 R10, -RZ, R76.H1_H1 ;  /* 0x3000004cff0a7230 */ /* 0x000fe40000004100 */
[--C-:B------:R-:W-:Y:S02]  /*1810*/  HADD2.F32 R8, -RZ, R77.reuse.H0_H0 ;  /* 0x2000004dff087230 */ /* 0x100fe40000004100 */
[----:B------:R-:W-:Y:S02]  /*1820*/  HADD2.F32 R85, -RZ, R77.H1_H1 ;  /* 0x3000004dff557230 */ /* 0x000fe40000004100 */
[--C-:B------:R-:W-:Y:S02]  /*1830*/  HADD2.F32 R84, -RZ, R78.reuse.H0_H0 ;  /* 0x2000004eff547230 */ /* 0x100fe40000004100 */
[----:B------:R-:W-:-:S02]  /*1840*/  HADD2.F32 R89, -RZ, R78.H1_H1 ;  /* 0x3000004eff597230 */ /* 0x000fc40000004100 */
[--C-:B------:R-:W-:Y:S02]  /*1850*/  HADD2.F32 R91, -RZ, R79.reuse.H0_H0 ;  /* 0x2000004fff5b7230 */ /* 0x100fe40000004100 */
[----:B------:R-:W-:Y:S01]  /*1860*/  HADD2.F32 R94, -RZ, R79.H1_H1 ;  /* 0x3000004fff5e7230 */ /* 0x000fe20000004100 */
[----:B------:R-:W-:Y:S06]  /*1870*/  BRA `(.L_x_1729) ;  /* 0x0000000400a47947 */ /* 0x000fec0003800000 */
.L_x_1728:
[----:B-----5:R-:W-:Y:S02]  /*1880*/  HADD2.F32 R5, -RZ, R76.H0_H0 ;  /* 0x2000004cff057230 */ /* 0x020fe40000004100 */
[----:B------:R-:W-:Y:S02]  /*1890*/  HADD2.F32 R8, -RZ, R68.H0_H0 ;  /* 0x20000044ff087230 */ /* 0x000fe40000004100 */
[----:B------:R-:W-:Y:S02]  /*18a0*/  HADD2.F32 R72, -RZ, R77.H0_H0 ;  /* 0x2000004dff487230 */ /* 0x000fe40000004100 */
[----:B------:R-:W-:Y:S02]  /*18b0*/  HADD2.F32 R73, -RZ, R69.H0_H0 ;  /* 0x20000045ff497230 */ /* 0x000fe40000004100 */
[----:B------:R-:W-:Y:S01]  /*18c0*/  FADD.FTZ R5, R8, R5 ;  /* 0x0000000508057221 */ /* 0x000fe20000010000 */
[----:B------:R-:W-:Y:S02]  /*18d0*/  HADD2.F32 R84, -RZ, R78.H0_H0 ;  /* 0x2000004eff547230 */ /* 0x000fe40000004100 */
        /* <DEDUP_REMOVED lines=23> */
.L_x_1727:
[----:B------:R-:W-:-:S04]  /*1a50*/  UISETP.NE.U32.AND UP0, UPT, UR12, URZ, UPT ;  /* 0x000000ff0c00728c */ /* 0x000fc8000bf05070 */
[----:B------:R-:W-:-:S09]  /*1a60*/  UISETP.NE.AND.EX UP0, UPT, UR13, URZ, UPT, UP0 ;  /* 0x000000ff0d00728c */ /* 0x000fd2000bf05300 */
[----:B------:R-:W-:Y:S05]  /*1a70*/  BRA.U UP0, `(.L_x_1730) ;  /* 0x0000000100747547 */ /* 0x000fea000b800000 */
        /* <DEDUP_REMOVED lines=29> */
.L_x_1730:
[----:B-----5:R-:W-:Y:S02]  /*1c50*/  HADD2.F32 R5, -RZ, R76.H0_H0 ;  /* 0x2000004cff057230 */ /* 0x020fe40000004100 */
[----:B------:R-:W-:Y:S02]  /*1c60*/  HADD2.F32 R8, -RZ, R64.H0_H0 ;  /* 0x20000040ff087230 */ /* 0x000fe40000004100 */
[--C-:B------:R-:W-:Y:S02]  /*1c70*/  HADD2.F32 R10, -RZ, R77.reuse.H0_H0 ;  /* 0x2000004dff0a7230 */ /* 0x100fe40000004100 */
[----:B------:R-:W-:Y:S02]  /*1c80*/  HADD2.F32 R77, -RZ, R77.H1_H1 ;  /* 0x3000004dff4d7230 */ /* 0x000fe40000004100 */
[----:B------:R-:W-:Y:S01]  /*1c90*/  FADD.FTZ R5, R8, R5 ;  /* 0x0000000508057221 */ /* 0x000fe20000010000 */
[--C-:B------:R-:W-:Y:S02]  /*1ca0*/  HADD2.F32 R74, -RZ, R79.reuse.H0_H0 ;  /* 0x2000004fff4a7230 */ /* 0x100fe40000004100 */
[----:B------:R-:W-:-:S02]  /*1cb0*/  HADD2.F32 R82, -RZ, R79.H1_H1 ;  /* 0x3000004fff527230 */ /* 0x000fc40000004100 */
[--C-:B------:R-:W-:Y:S02]  /*1cc0*/  HADD2.F32 R8, -RZ, R65.reuse.H1_H1 ;  /* 0x30000041ff087230 */ /* 0x100fe40000004100 */
[----:B------:R-:W-:Y:S02]  /*1cd0*/  HADD2.F32 R72, -RZ, R78.H0_H0 ;  /* 0x2000004eff487230 */ /* 0x000fe40000004100 */
[----:B------:R-:W-:Y:S02]  /*1ce0*/  HADD2.F32 R75, -RZ, R65.H0_H0 ;  /* 0x20000041ff4b7230 */ /* 0x000fe40000004100 */
[----:B------:R-:W-:Y:S01]  /*1cf0*/  FADD.FTZ R77, R8, R77 ;  /* 0x0000004d084d7221 */ /* 0x000fe20000010000 */
[----:B------:R-:W-:Y:S02]  /*1d00*/  HADD2.F32 R79, -RZ, R66.H0_H0 ;  /* 0x20000042ff4f7230 */ /* 0x000fe40000004100 */
[----:B------:R-:W-:Y:S02]  /*1d10*/  HADD2.F32 R78, -RZ, R78.H1_H1 ;  /* 0x3000004eff4e7230 */ /* 0x000fe40000004100 */
[----:B------:R-:W-:Y:S01]  /*1d20*/  FADD.FTZ R10, R75, R10 ;  /* 0x0000000a4b0a7221 */ /* 0x000fe20000010000 */
[----:B------:R-:W-:-:S02]  /*1d30*/  HADD2.F32 R81, -RZ, R66.H1_H1 ;  /* 0x30000042ff517230 */ /* 0x000fc40000004100 */
[----:B------:R-:W-:Y:S01]  /*1d40*/  FADD.FTZ R72, R79, R72 ;  /* 0x000000484f487221 */ /* 0x000fe20000010000 */
[----:B------:R-:W-:Y:S02]  /*1d50*/  HADD2.F32 R8, -RZ, R68.H0_H0 ;  /* 0x20000044ff087230 */ /* 0x000fe40000004100 */
[----:B------:R-:W-:Y:S02]  /*1d60*/  HADD2.F32 R75, -RZ, R69.H0_H0 ;  /* 0x20000045ff4b7230 */ /* 0x000fe40000004100 */
[----:B------:R-:W-:Y:S01]  /*1d70*/  FADD.FTZ R78, R81, R78 ;  /* 0x0000004e514e7221 */ /* 0x000fe20000010000 */
[----:B------:R-:W-:Y:S02]  /*1d80*/  HADD2.F32 R79, -RZ, R70.H0_H0 ;  /* 0x20000046ff4f7230 */ /* 0x000fe40000004100 */
[----:B------:R-:W-:Y:S01]  /*1d90*/  FADD.FTZ R5, R8, R5 ;  /* 0x0000000508057221 */ /* 0x000fe20000010000 */
[----:B------:R-:W-:Y:S02]  /*1da0*/  HADD2.F32 R76, -RZ, R76.H1_H1 ;  /* 0x3000004cff4c7230 */ /* 0x000fe40000004100 */
[----:B------:R-:W-:Y:S01]  /*1db0*/  FADD.FTZ R8, R75, R10 ;  /* 0x0000000a4b087221 */ /* 0x000fe20000010000 */
[----:B------:R-:W-:-:S02]  /*1dc0*/  HADD2.F32 R73, -RZ, R64.H1_H1 ;  /* 0x30000040ff497230 */ /* 0x000fc40000004100 */
[----:B------:R-:W-:Y:S01]  /*1dd0*/  FADD.FTZ R84, R79, R72 ;  /* 0x000000484f547221 */ /* 0x000fe20000010000 */
[--C-:B------:R-:W-:Y:S02]  /*1de0*/  HADD2.F32 R81, -RZ, R67.reuse.H0_H0 ;  /* 0x20000043ff517230 */ /* 0x100fe40000004100 */
[----:B------:R-:W-:Y:S02]  /*1df0*/  HADD2.F32 R83, -RZ, R67.H1_H1 ;  /* 0x30000043ff537230 */ /* 0x000fe40000004100 */
[----:B------:R-:W-:Y:S01]  /*1e00*/  FADD.FTZ R73, R73, R76 ;  /* 0x0000004c49497221 */ /* 0x000fe20000010000 */
[--C-:B------:R-:W-:Y:S02]  /*1e10*/  HADD2.F32 R91, -RZ, R71.reuse.H0_H0 ;  /* 0x20000047ff5b7230 */ /* 0x100fe40000004100 */
[----:B------:R-:W-:Y:S01]  /*1e20*/  FADD.FTZ R74, R81, R74 ;  /* 0x0000004a514a7221 */ /* 0x000fe20000010000 */
[----:B------:R-:W-:Y:S02]  /*1e30*/  HADD2.F32 R75, -RZ, R71.H1_H1 ;  /* 0x30000047ff4b7230 */ /* 0x000fe40000004100 */
[----:B------:R-:W-:Y:S01]  /*1e40*/  FADD.FTZ R82, R83, R82 ;  /* 0x0000005253527221 */ /* 0x000fe20000010000 */
[----:B------:R-:W-:-:S02]  /*1e50*/  HADD2.F32 R89, -RZ, R70.H1_H1 ;  /* 0x30000046ff597230 */ /* 0x000fc40000004100 */
[----:B------:R-:W-:Y:S01]  /*1e60*/  FADD.FTZ R91, R91, R74 ;  /* 0x0000004a5b5b7221 */ /* 0x000fe20000010000 */
[----:B------:R-:W-:Y:S02]  /*1e70*/  HADD2.F32 R72, -RZ, R69.H1_H1 ;  /* 0x30000045ff487230 */ /* 0x000fe40000004100 */
[----:B------:R-:W-:Y:S01]  /*1e80*/  FADD.FTZ R94, R75, R82 ;  /* 0x000000524b5e7221 */ /* 0x000fe20000010000 */
[----:B------:R-:W-:Y:S02]  /*1e90*/  HADD2.F32 R10, -RZ, R68.H1_H1 ;  /* 0x30000044ff0a7230 */ /* 0x000fe40000004100 */
[----:B------:R-:W-:Y:S01]  /*1ea0*/  FADD.FTZ R89, R89, R78 ;  /* 0x0000004e59597221 */ /* 0x000fe20000010000 */
[----:B------:R-:W-:Y:S01]  /*1eb0*/  FADD.FTZ R85, R72, R77 ;  /* 0x0000004d48557221 */ /* 0x000fe20000010000 */
[----:B------:R-:W-:Y:S01]  /*1ec0*/  F2FP.F16.F32.PACK_AB R75, R94, R91 ;  /* 0x0000005b5e4b723e */ /* 0x000fe200000000ff */
[----:B------:R-:W-:Y:S02]  /*1ed0*/  FADD.FTZ R10, R10, R73 ;  /* 0x000000490a0a7221 */ /* 0x000fe40000010000 */
[----:B------:R-:W-:-:S02]  /*1ee0*/  F2FP.F16.F32.PACK_AB R74, R89, R84 ;  /* 0x00000054594a723e */ /* 0x000fc400000000ff */
[----:B------:R-:W-:Y:S02]  /*1ef0*/  F2FP.F16.F32.PACK_AB R73, R85, R8 ;  /* 0x000000085549723e */ /* 0x000fe400000000ff */
[----:B------:R-:W-:-:S07]  /*1f00*/  F2FP.F16.F32.PACK_AB R72, R10, R5 ;  /* 0x000000050a48723e */ /* 0x000fce00000000ff */
.L_x_1729:
[----:B------:R-:W0:Y:S02]  /*1f10*/  @P1 LDC.64 R76, c[0x0][0x3a8] ;  /* 0x0000ea00ff4c1b82 */ /* 0x000e240000000a00 */
[C---:B0-----:R-:W-:Y:S01]  /*1f20*/  @P1 IMAD.WIDE.U32 R76, R80.reuse, 0x10, R76 ;  /* 0x00000010504c1825 */ /* 0x041fe200078e004c */
[----:B------:R-:W-:-:S04]  /*1f30*/  IADD3 R80, PT, PT, R80, 0x20, RZ ;  /* 0x0000002050507810 */ /* 0x000fc80007ffe0ff */
[----:B------:R0:W-:Y:S03]  /*1f40*/  @P1 STG.E.128 desc[UR6][R76.64], R72 ;  /* 0x000000484c001986 */ /* 0x0001e6000c101d06 */
.L_x_1726:
[----:B------:R-:W-:Y:S05]  /*1f50*/  BSYNC.RECONVERGENT B0 ;  /* 0x0000000000007941 */ /* 0x000fea0003800200 */
.L_x_1725:
        /* <DEDUP_REMOVED lines=31> */
.L_x_1734:
        /* <DEDUP_REMOVED lines=8> */
[----:B------:R-:W-:Y:S02]  /*21d0*/  HADD2.F32 R15, -RZ, R71.H0_H0 ;  /* 0x20000047ff0f7230 */ /* 0x000fe40000004100 */
[----:B------:R-:W-:Y:S02]  /*21e0*/  HADD2.F32 R76, -RZ, R76.H1_H1 ;  /* 0x3000004cff4c7230 */ /* 0x000fe40000004100 */
[----:B------:R-:W-:Y:S02]  /*21f0*/  HADD2.F32 R77, -RZ, R77.H1_H1 ;  /* 0x3000004dff4d7230 */ /* 0x000fe40000004100 */
[----:B------:R-:W-:Y:S01]  /*2200*/  FADD.FTZ R92, R15, R92 ;  /* 0x0000005c0f5c7221 */ /* 0x000fe20000010000 */
[----:B------:R-:W-:Y:S02]  /*2210*/  HADD2.F32 R78, -RZ, R78.H1_H1 ;  /* 0x3000004eff4e7230 */ /* 0x000fe40000004100 */
[----:B------:R-:W-:-:S02]  /*2220*/  HADD2.F32 R73, -RZ, R70.H0_H0 ;  /* 0x20000046ff497230 */ /* 0x000fc40000004100 */
[----:B------:R-:W-:Y:S02]  /*2230*/  HADD2.F32 R79, -RZ, R79.H1_H1 ;  /* 0x3000004fff4f7230 */ /* 0x000fe40000004100 */
[----:B------:R-:W-:Y:S02]  /*2240*/  HADD2.F32 R74, -RZ, R71.H1_H1 ;  /* 0x30000047ff4a7230 */ /* 0x000fe40000004100 */
[----:B------:R-:W-:Y:S01]  /*2250*/  FADD.FTZ R14, R73, R14 ;  /* 0x0000000e490e7221 */ /* 0x000fe20000010000 */
[----:B------:R-:W-:Y:S02]  /*2260*/  HADD2.F32 R93, -RZ, R70.H1_H1 ;  /* 0x30000046ff5d7230 */ /* 0x000fe40000004100 */
[----:B------:R-:W-:Y:S02]  /*2270*/  HADD2.F32 R72, -RZ, R69.H1_H1 ;  /* 0x30000045ff487230 */ /* 0x000fe40000004100 */
[----:B------:R-:W-:Y:S01]  /*2280*/  FADD.FTZ R101, R74, R79 ;  /* 0x0000004f4a657221 */ /* 0x000fe20000010000 */
[----:B------:R-:W-:-:S02]  /*2290*/  HADD2.F32 R13, -RZ, R68.H1_H1 ;  /* 0x30000044ff0d7230 */ /* 0x000fc40000004100 */
[----:B------:R-:W-:Y:S01]  /*22a0*/  FADD.FTZ R93, R93, R78 ;  /* 0x0000004e5d5d7221 */ /* 0x000fe20000010000 */
[----:B------:R-:W-:Y:S01]  /*22b0*/  FADD.FTZ R15, R72, R77 ;  /* 0x0000004d480f7221 */ /* 0x000fe20000010000 */
[----:B------:R-:W-:Y:S01]  /*22c0*/  F2FP.F16.F32.PACK_AB R75, R101, R92 ;  /* 0x0000005c654b723e */ /* 0x000fe200000000ff */
[----:B------:R-:W-:Y:S02]  /*22d0*/  FADD.FTZ R13, R13, R76 ;  /* 0x0000004c0d0d7221 */ /* 0x000fe40000010000 */
[----:B------:R-:W-:Y:S02]  /*22e0*/  F2FP.F16.F32.PACK_AB R74, R93, R14 ;  /* 0x0000000e5d4a723e */ /* 0x000fe400000000ff */
[----:B------:R-:W-:Y:S02]  /*22f0*/  F2FP.F16.F32.PACK_AB R73, R15, R12 ;  /* 0x0000000c0f49723e */ /* 0x000fe400000000ff */
[----:B------:R-:W-:Y:S01]  /*2300*/  F2FP.F16.F32.PACK_AB R72, R13, R6 ;  /* 0x000000060d48723e */ /* 0x000fe200000000ff */
[----:B------:R-:W-:Y:S06]  /*2310*/  BRA `(.L_x_1735) ;  /* 0x0000000400307947 */ /* 0x000fec0003800000 */
.L_x_1733:
        /* <DEDUP_REMOVED lines=32> */
.L_x_1736:
[----:B-----5:R-:W-:Y:S02]  /*2520*/  HADD2.F32 R6, -RZ, R76.H0_H0 ;  /* 0x2000004cff067230 */ /* 0x020fe40000004100 */
[----:B------:R-:W-:Y:S02]  /*2530*/  HADD2.F32 R13, -RZ, R64.H0_H0 ;  /* 0x20000040ff0d7230 */ /* 0x000fe40000004100 */
[--C-:B------:R-:W-:Y:S02]  /*2540*/  HADD2.F32 R12, -RZ, R77.reuse.H0_H0 ;  /* 0x2000004dff0c7230 */ /* 0x100fe40000004100 */
[----:B------:R-:W-:Y:S02]  /*2550*/  HADD2.F32 R77, -RZ, R77.H1_H1 ;  /* 0x3000004dff4d7230 */ /* 0x000fe40000004100 */
[----:B------:R-:W-:Y:S01]  /*2560*/  FADD.FTZ R6, R13, R6 ;  /* 0x000000060d067221 */ /* 0x000fe20000010000 */
[----:B------:R-:W-:Y:S02]  /*2570*/  HADD2.F32 R14, -RZ, R65.H1_H1 ;  /* 0x30000041ff0e7230 */ /* 0x000fe40000004100 */
[----:B------:R-:W-:-:S02]  /*2580*/  HADD2.F32 R76, -RZ, R76.H1_H1 ;  /* 0x3000004cff4c7230 */ /* 0x000fc40000004100 */
[----:B------:R-:W-:Y:S02]  /*2590*/  HADD2.F32 R72, -RZ, R78.H0_H0 ;  /* 0x2000004eff487230 */ /* 0x000fe40000004100 */
[----:B------:R-:W-:Y:S01]  /*25a0*/  FADD.FTZ R77, R14, R77 ;  /* 0x0000004d0e4d7221 */ /* 0x000fe20000010000 */
[----:B------:R-:W-:Y:S02]  /*25b0*/  HADD2.F32 R13, -RZ, R64.H1_H1 ;  /* 0x30000040ff0d7230 */ /* 0x000fe40000004100 */
[----:B------:R-:W-:Y:S02]  /*25c0*/  HADD2.F32 R73, -RZ, R66.H0_H0 ;  /* 0x20000042ff497230 */ /* 0x000fe40000004100 */
[--C-:B------:R-:W-:Y:S02]  /*25d0*/  HADD2.F32 R74, -RZ, R79.reuse.H0_H0 ;  /* 0x2000004fff4a7230 */ /* 0x100fe40000004100 */
[----:B------:R-:W-:Y:S01]  /*25e0*/  FADD.FTZ R76, R13, R76 ;  /* 0x0000004c0d4c7221 */ /* 0x000fe20000010000 */
[----:B------:R-:W-:-:S02]  /*25f0*/  HADD2.F32 R81, -RZ, R79.H1_H1 ;  /* 0x3000004fff517230 */ /* 0x000fc40000004100 */
[----:B------:R-:W-:Y:S01]  /*2600*/  FADD.FTZ R72, R73, R72 ;  /* 0x0000004849487221 */ /* 0x000fe20000010000 */
[----:B------:R-:W-:Y:S02]  /*2610*/  HADD2.F32 R15, -RZ, R65.H0_H0 ;  /* 0x20000041ff0f7230 */ /* 0x000fe40000004100 */
[--C-:B------:R-:W-:Y:S02]  /*2620*/  HADD2.F32 R14, -RZ, R67.reuse.H1_H1 ;  /* 0x30000043ff0e7230 */ /* 0x100fe40000004100 */
[----:B------:R-:W-:Y:S02]  /*2630*/  HADD2.F32 R78, -RZ, R78.H1_H1 ;  /* 0x3000004eff4e7230 */ /* 0x000fe40000004100 */
[----:B------:R-:W-:Y:S01]  /*2640*/  FADD.FTZ R12, R15, R12 ;  /* 0x0000000c0f0c7221 */ /* 0x000fe20000010000 */
[----:B------:R-:W-:Y:S02]  /*2650*/  HADD2.F32 R75, -RZ, R66.H1_H1 ;  /* 0x30000042ff4b7230 */ /* 0x000fe40000004100 */
[----:B------:R-:W-:Y:S01]  /*2660*/  FADD.FTZ R81, R14, R81 ;  /* 0x000000510e517221 */ /* 0x000fe20000010000 */
[----:B------:R-:W-:-:S02]  /*2670*/  HADD2.F32 R79, -RZ, R67.H0_H0 ;  /* 0x20000043ff4f7230 */ /* 0x000fc40000004100 */
[----:B------:R-:W-:Y:S02]  /*2680*/  HADD2.F32 R13, -RZ, R68.H0_H0 ;  /* 0x20000044ff0d7230 */ /* 0x000fe40000004100 */
[----:B------:R-:W-:Y:S01]  /*2690*/  FADD.FTZ R75, R75, R78 ;  /* 0x0000004e4b4b7221 */ /* 0x000fe20000010000 */
[----:B------:R-:W-:Y:S02]  /*26a0*/  HADD2.F32 R73, -RZ, R70.H0_H0 ;  /* 0x20000046ff497230 */ /* 0x000fe40000004100 */
[----:B------:R-:W-:Y:S01]  /*26b0*/  FADD.FTZ R79, R79, R74 ;  /* 0x0000004a4f4f7221 */ /* 0x000fe20000010000 */
[----:B------:R-:W-:Y:S02]  /*26c0*/  HADD2.F32 R15, -RZ, R69.H0_H0 ;  /* 0x20000045ff0f7230 */ /* 0x000fe40000004100 */
[----:B------:R-:W-:Y:S01]  /*26d0*/  FADD.FTZ R6, R13, R6 ;  /* 0x000000060d067221 */ /* 0x000fe20000010000 */
        /* <DEDUP_REMOVED lines=15> */
[----:B------:R-:W-:-:S07]  /*27d0*/  F2FP.F16.F32.PACK_AB R72, R13, R6 ;  /* 0x000000060d48723e */ /* 0x000fce00000000ff */
.L_x_1735:
[----:B------:R-:W0:Y:S02]  /*27e0*/  @P1 LDC.64 R76, c[0x0][0x3a8] ;  /* 0x0000ea00ff4c1b82 */ /* 0x000e240000000a00 */
[----:B0-----:R-:W-:-:S05]  /*27f0*/  @P1 IMAD.WIDE.U32 R76, R80, 0x10, R76 ;  /* 0x00000010504c1825 */ /* 0x001fca00078e004c */
[----:B------:R1:W-:Y:S02]  /*2800*/  @P1 STG.E.128 desc[UR6][R76.64], R72 ;  /* 0x000000484c001986 */ /* 0x0003e4000c101d06 */
.L_x_1732:
[----:B------:R-:W-:Y:S05]  /*2810*/  BSYNC.RECONVERGENT B0 ;  /* 0x0000000000007941 */ /* 0x000fea0003800200 */
.L_x_1731:
        /* <DEDUP_REMOVED lines=101> */
.L_x_1756:
[----:B------:R-:W-:Y:S01]  /*2e70*/  FMUL.FTZ R96, R81, R81 ;  /* 0x0000005151607220 */ /* 0x000fe20000410000 */
[----:B------:R-:W-:Y:S01]  /*2e80*/  ISETP.NE.AND P3, PT, R7, RZ, PT ;  /* 0x000000ff0700720c */ /* 0x000fe20003f65270 */
[----:B-1----:R-:W-:Y:S01]  /*2e90*/  FADD.FTZ R97, R82, R83 ;  /* 0x0000005352617221 */ /* 0x002fe20000010000 */
[----:B------:R-:W1:Y:S01]  /*2ea0*/  @!P5 LDC.64 R78, c[0x0][0x3c0] ;  /* 0x0000f000ff4edb82 */ /* 0x000e620000000a00 */
[----:B------:R-:W-:Y:S01]  /*2eb0*/  BSSY.RECONVERGENT B0, `(.L_x_1738) ;  /* 0x000005b000007945 */ /* 0x000fe20003800200 */
[----:B------:R-:W-:Y:S01]  /*2ec0*/  FSEL R83, R96, RZ, P3 ;  /* 0x000000ff60537208 */ /* 0x000fe20001800000 */
[----:B------:R-:W-:Y:S01]  /*2ed0*/  FFMA.FTZ R80, R97, R80, UR5 ;  /* 0x0000000561507e23 */ /* 0x000fe20008010050 */
[----:B------:R-:W-:-:S03]  /*2ee0*/  FSEL R102, R81, RZ, !P3 ;  /* 0x000000ff51667208 */ /* 0x000fc60005800000 */
[----:B------:R-:W-:Y:S01]  /*2ef0*/  FADD.FTZ R80, R80, R83 ;  /* 0x0000005350507221 */ /* 0x000fe20000010000 */
[----:B------:R-:W2:Y:S03]  /*2f00*/  @!P5 LDC.64 R76, c[0x0][0x3c8] ;  /* 0x0000f200ff4cdb82 */ /* 0x000ea60000000a00 */
[----:B------:R-:W3:Y:S01]  /*2f10*/  MUFU.RSQ R100, R80 ;  /* 0x0000005000647308 */ /* 0x000ee20000001400 */
[----:B-1----:R-:W-:-:S05]  /*2f20*/  @!P5 IMAD.WIDE R78, R3, 0x4, R78 ;  /* 0x00000004034ed825 */ /* 0x002fca00078e024e */
[----:B------:R1:W-:Y:S01]  /*2f30*/  @!P5 STG.E desc[UR6][R78.64], R81 ;  /* 0x000000514e00d986 */ /* 0x0003e2000c101906 */
[----:B--2---:R-:W-:-:S05]  /*2f40*/  @!P5 IMAD.WIDE R76, R3, 0x4, R76 ;  /* 0x00000004034cd825 */ /* 0x004fca00078e024c */
[----:B---3--:R1:W-:Y:S01]  /*2f50*/  @!P5 STG.E desc[UR6][R76.64], R100 ;  /* 0x000000644c00d986 */ /* 0x0083e2000c101906 */
[----:B------:R-:W-:Y:S05]  /*2f60*/  @!P0 BRA `(.L_x_1739) ;  /* 0x00000004003c8947 */ /* 0x000fea0003800000 */
[--C-:B-1----:R-:W-:Y:S01]  /*2f70*/  FADD.FTZ R77, R88, -R102.reuse ;  /* 0x80000066584d7221 */ /* 0x102fe20000010000 */
[----:B-----5:R-:W-:Y:S02]  /*2f80*/  HADD2.F32 R79, -RZ, R19.H0_H0 ;  /* 0x20000013ff4f7230 */ /* 0x020fe40000004100 */
[--C-:B------:R-:W-:Y:S01]  /*2f90*/  FADD.FTZ R115, R9, -R102.reuse ;  /* 0x8000006609737221 */ /* 0x100fe20000010000 */
[----:B------:R-:W-:Y:S02]  /*2fa0*/  HADD2.F32 R81, -RZ, R39.H0_H0 ;  /* 0x20000027ff517230 */ /* 0x000fe40000004100 */
[----:B------:R-:W-:Y:S01]  /*2fb0*/  FMUL.FTZ R104, R100, R77 ;  /* 0x0000004d64687220 */ /* 0x000fe20000410000 */
[----:B------:R-:W-:Y:S02]  /*2fc0*/  HADD2.F32 R83, -RZ, R23.H0_H0 ;  /* 0x20000017ff537230 */ /* 0x000fe40000004100 */
[----:B------:R-:W-:Y:S01]  /*2fd0*/  FADD.FTZ R77, R87, -R102 ;  /* 0x80000066574d7221 */ /* 0x000fe20000010000 */
[----:B------:R-:W-:-:S02]  /*2fe0*/  HADD2.F32 R97, -RZ, R47.H0_H0 ;  /* 0x2000002fff617230 */ /* 0x000fc40000004100 */
[----:B------:R-:W-:Y:S01]  /*2ff0*/  FFMA.FTZ R76, R104, R79, R81 ;  /* 0x0000004f684c7223 */ /* 0x000fe20000010051 */
[----:B------:R-:W-:Y:S01]  /*3000*/  FADD.FTZ R79, R95, -R102 ;  /* 0x800000665f4f7221 */ /* 0x000fe20000010000 */
[----:B------:R-:W-:Y:S02]  /*3010*/  HADD2.F32 R96, -RZ, R19.H1_H1 ;  /* 0x30000013ff607230 */ /* 0x000fe40000004100 */
[C---:B------:R-:W-:Y:S01]  /*3020*/  FMUL.FTZ R77, R100.reuse, R77 ;  /* 0x0000004d644d7220 */ /* 0x040fe20000410000 */
[----:B------:R-:W-:Y:S02]  /*3030*/  HADD2.F32 R98, -RZ, R39.H1_H1 ;  /* 0x30000027ff627230 */ /* 0x000fe40000004100 */
[----:B------:R-:W-:Y:S01]  /*3040*/  FMUL.FTZ R81, R100, R79 ;  /* 0x0000004f64517220 */ /* 0x000fe20000410000 */
[----:B------:R-:W-:Y:S02]  /*3050*/  HADD2.F32 R106, -RZ, R23.H1_H1 ;  /* 0x30000017ff6a7230 */ /* 0x000fe40000004100 */
[----:B------:R-:W-:Y:S01]  /*3060*/  FFMA.FTZ R104, R104, R83, R97 ;  /* 0x0000005368687223 */ /* 0x000fe20000010061 */
[----:B------:R-:W-:-:S02]  /*3070*/  HADD2.F32 R99, -RZ, R47.H1_H1 ;  /* 0x3000002fff637230 */ /* 0x000fc40000004100 */
[C---:B------:R-:W-:Y:S01]  /*3080*/  FFMA.FTZ R79, R81.reuse, R96, R98 ;  /* 0x00000060514f7223 */ /* 0x040fe20000010062 */
[----:B------:R-:W-:Y:S02]  /*3090*/  HADD2.F32 R78, -RZ, R18.H0_H0 ;  /* 0x20000012ff4e7230 */ /* 0x000fe40000004100 */
[----:B------:R-:W-:Y:S01]  /*30a0*/  FMUL.FTZ R115, R100, R115 ;  /* 0x0000007364737220 */ /* 0x000fe20000410000 */
[----:B------:R-:W-:Y:S02]  /*30b0*/  HADD2.F32 R80, -RZ, R38.H0_H0 ;  /* 0x20000026ff507230 */ /* 0x000fe40000004100 */
[----:B------:R-:W-:Y:S01]  /*30c0*/  FFMA.FTZ R83, R81, R106, R99 ;  /* 0x0000006a51537223 */ /* 0x000fe20000010063 */
[----:B0-----:R-:W-:Y:S02]  /*30d0*/  HADD2.F32 R82, -RZ, R22.H0_H0 ;  /* 0x20000016ff527230 */ /* 0x001fe40000004100 */
[----:B------:R-:W-:Y:S01]  /*30e0*/  FADD.FTZ R81, R90, -R102 ;  /* 0x800000665a517221 */ /* 0x000fe20000010000 */
[----:B------:R-:W-:-:S02]  /*30f0*/  HADD2.F32 R105, -RZ, R46.H0_H0 ;  /* 0x2000002eff697230 */ /* 0x000fc40000004100 */
[----:B------:R-:W-:Y:S01]  /*3100*/  FFMA.FTZ R78, R77, R78, R80 ;  /* 0x0000004e4d4e7223 */ /* 0x000fe20000010050 */
[----:B------:R-:W-:Y:S01]  /*3110*/  HADD2.F32 R107, -RZ, R18.H1_H1 ;  /* 0x30000012ff6b7230 */ /* 0x000fe20000004100 */
[----:B------:R-:W-:Y:S01]  /*3120*/  F2FP.F16.F32.PACK_AB R79, R79, R76 ;  /* 0x0000004c4f4f723e */ /* 0x000fe200000000ff */
[----:B------:R-:W-:Y:S02]  /*3130*/  HADD2.F32 R99, -RZ, R38.H1_H1 ;  /* 0x30000026ff637230 */ /* 0x000fe40000004100 */
[----:B------:R-:W-:Y:S01]  /*3140*/  FFMA.FTZ R105, R77, R82, R105 ;  /* 0x000000524d697223 */ /* 0x000fe20000010069 */
[----:B------:R-:W-:Y:S01]  /*3150*/  FADD.FTZ R77, R11, -R102 ;  /* 0x800000660b4d7221 */ /* 0x000fe20000010000 */
[----:B------:R-:W-:Y:S01]  /*3160*/  FMUL.FTZ R82, R100, R81 ;  /* 0x0000005164527220 */ /* 0x000fe20000410000 */
[----:B------:R-:W-:Y:S01]  /*3170*/  HADD2.F32 R109, -RZ, R22.H1_H1 ;  /* 0x30000016ff6d7230 */ /* 0x000fe20000004100 */
[----:B------:R-:W-:Y:S01]  /*3180*/  F2FP.F16.F32.PACK_AB R83, R83, R104 ;  /* 0x000000685353723e */ /* 0x000fe200000000ff */
[----:B------:R-:W-:-:S02]  /*3190*/  HADD2.F32 R106, -RZ, R46.H1_H1 ;  /* 0x3000002eff6a7230 */ /* 0x000fc40000004100 */
[----:B------:R-:W-:Y:S01]  /*31a0*/  FMUL.FTZ R81, R100, R77 ;  /* 0x0000004d64517220 */ /* 0x000fe20000410000 */
[----:B------:R-:W-:Y:S02]  /*31b0*/  HADD2.F32 R80, -RZ, R17.H0_H0 ;  /* 0x20000011ff507230 */ /* 0x000fe40000004100 */
[----:B------:R-:W-:Y:S01]  /*31c0*/  FFMA.FTZ R107, R82, R107, R99 ;  /* 0x0000006b526b7223 */ /* 0x000fe20000010063 */
[----:B------:R-:W-:Y:S02]  /*31d0*/  HADD2.F32 R96, -RZ, R37.H0_H0 ;  /* 0x20000025ff607230 */ /* 0x000fe40000004100 */
[----:B------:R-:W-:Y:S01]  /*31e0*/  FADD.FTZ R99, R86, -R102 ;  /* 0x8000006656637221 */ /* 0x000fe20000010000 */
[----:B------:R-:W-:Y:S02]  /*31f0*/  HADD2.F32 R98, -RZ, R21.H0_H0 ;  /* 0x20000015ff627230 */ /* 0x000fe40000004100 */
[----:B------:R-:W-:Y:S01]  /*3200*/  FFMA.FTZ R82, R82, R109, R106 ;  /* 0x0000006d52527223 */ /* 0x000fe2000001006a */
[----:B------:R-:W-:-:S02]  /*3210*/  HADD2.F32 R97, -RZ, R45.H0_H0 ;  /* 0x2000002dff617230 */ /* 0x000fc40000004100 */
[C---:B------:R-:W-:Y:S01]  /*3220*/  FFMA.FTZ R77, R81.reuse, R80, R96 ;  /* 0x00000050514d7223 */ /* 0x040fe20000010060 */
[----:B------:R-:W-:Y:S02]  /*3230*/  HADD2.F32 R106, -RZ, R17.H1_H1 ;  /* 0x30000011ff6a7230 */ /* 0x000fe40000004100 */
[----:B------:R-:W-:Y:S01]  /*3240*/  FMUL.FTZ R99, R100, R99 ;  /* 0x0000006364637220 */ /* 0x000fe20000410000 */
[----:B------:R-:W-:Y:S02]  /*3250*/  HADD2.F32 R80, -RZ, R37.H1_H1 ;  /* 0x30000025ff507230 */ /* 0x000fe40000004100 */
[----:B------:R-:W-:Y:S01]  /*3260*/  FFMA.FTZ R81, R81, R98, R97 ;  /* 0x0000006251517223 */ /* 0x000fe20000010061 */
[----:B------:R-:W-:Y:S02]  /*3270*/  HADD2.F32 R96, -RZ, R21.H1_H1 ;  /* 0x30000015ff607230 */ /* 0x000fe40000004100 */
[----:B------:R-:W-:Y:S01]  /*3280*/  FADD.FTZ R97, R4, -R102 ;  /* 0x8000006604617221 */ /* 0x000fe20000010000 */
[----:B------:R-:W-:-:S02]  /*3290*/  HADD2.F32 R98, -RZ, R45.H1_H1 ;  /* 0x3000002dff627230 */ /* 0x000fc40000004100 */
[C---:B------:R-:W-:Y:S01]  /*32a0*/  FFMA.FTZ R106, R99.reuse, R106, R80 ;  /* 0x0000006a636a7223 */ /* 0x040fe20000010050 */
[----:B------:R-:W-:Y:S02]  /*32b0*/  HADD2.F32 R109, -RZ, R16.H0_H0 ;  /* 0x20000010ff6d7230 */ /* 0x000fe40000004100 */
[----:B------:R-:W-:Y:S01]  /*32c0*/  FMUL.FTZ R108, R100, R97 ;  /* 0x00000061646c7220 */ /* 0x000fe20000410000 */
[----:B------:R-:W-:Y:S02]  /*32d0*/  HADD2.F32 R111, -RZ, R36.H0_H0 ;  /* 0x20000024ff6f7230 */ /* 0x000fe40000004100 */
[----:B------:R-:W-:Y:S01]  /*32e0*/  FFMA.FTZ R80, R99, R96, R98 ;  /* 0x0000006063507223 */ /* 0x000fe20000010062 */
[----:B------:R-:W-:Y:S01]  /*32f0*/  HADD2.F32 R110, -RZ, R16.H1_H1 ;  /* 0x30000010ff6e7230 */ /* 0x000fe20000004100 */
[----:B------:R-:W0:Y:S01]  /*3300*/  LDC.64 R98, c[0x0][0x428] ;  /* 0x00010a00ff627b82 */ /* 0x000e220000000a00 */
[----:B------:R-:W-:Y:S02]  /*3310*/  HADD2.F32 R112, -RZ, R36.H1_H1 ;  /* 0x30000024ff707230 */ /* 0x000fe40000004100 */
[----:B------:R-:W-:Y:S01]  /*3320*/  FFMA.FTZ R109, R108, R109, R111 ;  /* 0x0000006d6c6d7223 */ /* 0x000fe2000001006f */
[----:B------:R-:W-:Y:S01]  /*3330*/  HADD2.F32 R111, -RZ, R20.H0_H0 ;  /* 0x20000014ff6f7230 */ /* 0x000fe20000004100 */
[----:B------:R-:W-:Y:S01]  /*3340*/  F2FP.F16.F32.PACK_AB R78, R107, R78 ;  /* 0x0000004e6b4e723e */ /* 0x000fe200000000ff */
[----:B------:R-:W-:-:S02]  /*3350*/  HADD2.F32 R113, -RZ, R44.H0_H0 ;  /* 0x2000002cff717230 */ /* 0x000fc40000004100 */
[C---:B------:R-:W-:Y:S01]  /*3360*/  FFMA.FTZ R110, R115.reuse, R110, R112 ;  /* 0x0000006e736e7223 */ /* 0x040fe20000010070 */
[----:B------:R-:W-:Y:S01]  /*3370*/  HADD2.F32 R114, -RZ, R20.H1_H1 ;  /* 0x30000014ff727230 */ /* 0x000fe20000004100 */
[----:B------:R-:W1:Y:S01]  /*3380*/  LDC.64 R96, c[0x0][0x430] ;  /* 0x00010c00ff607b82 */ /* 0x000e620000000a00 */
[----:B------:R-:W-:Y:S02]  /*3390*/  HADD2.F32 R117, -RZ, R44.H1_H1 ;  /* 0x3000002cff757230 */ /* 0x000fe40000004100 */
[----:B------:R-:W-:Y:S01]  /*33a0*/  FFMA.FTZ R111, R108, R111, R113 ;  /* 0x0000006f6c6f7223 */ /* 0x000fe20000010071 */
[----:B------:R-:W-:Y:S02]  /*33b0*/  F2FP.F16.F32.PACK_AB R77, R106, R77 ;  /* 0x0000004d6a4d723e */ /* 0x000fe400000000ff */
[----:B------:R-:W-:Y:S01]  /*33c0*/  F2FP.F16.F32.PACK_AB R76, R110, R109 ;  /* 0x0000006d6e4c723e */ /* 0x000fe200000000ff */
[----:B------:R-:W-:Y:S01]  /*33d0*/  FFMA.FTZ R114, R115, R114, R117 ;  /* 0x0000007273727223 */ /* 0x000fe20000010075 */
[----:B------:R-:W-:-:S02]  /*33e0*/  F2FP.F16.F32.PACK_AB R81, R80, R81 ;  /* 0x000000515051723e */ /* 0x000fc400000000ff */
[----:B------:R-:W-:Y:S02]  /*33f0*/  F2FP.F16.F32.PACK_AB R82, R82, R105 ;  /* 0x000000695252723e */ /* 0x000fe400000000ff */
[----:B------:R-:W-:Y:S01]  /*3400*/  F2FP.F16.F32.PACK_AB R80, R114, R111 ;  /* 0x0000006f7250723e */ /* 0x000fe200000000ff */
[----:B0-----:R-:W-:-:S05]  /*3410*/  IMAD.WIDE.U32 R98, R103, 0x10, R98 ;  /* 0x0000001067627825 */ /* 0x001fca00078e0062 */
[----:B------:R2:W-:Y:S01]  /*3420*/  STG.E.128 desc[UR6][R98.64], R76 ;  /* 0x0000004c62007986 */ /* 0x0005e2000c101d06 */
[C---:B-1----:R-:W-:Y:S01]  /*3430*/  IMAD.WIDE.U32 R96, R103.reuse, 0x10, R96 ;  /* 0x0000001067607825 */ /* 0x042fe200078e0060 */
[----:B------:R-:W-:-:S04]  /*3440*/  IADD3 R103, PT, PT, R103, 0x20, RZ ;  /* 0x0000002067677810 */ /* 0x000fc80007ffe0ff */
[----:B------:R2:W-:Y:S03]  /*3450*/  STG.E.128 desc[UR6][R96.64], R80 ;  /* 0x0000005060007986 */ /* 0x0005e6000c101d06 */
.L_x_1739:
[----:B------:R-:W-:Y:S05]  /*3460*/  BSYNC.RECONVERGENT B0 ;  /* 0x0000000000007941 */ /* 0x000fea0003800200 */
.L_x_1738:
[----:B------:R-:W-:Y:S01]  /*3470*/  ISETP.GE.U32.AND P3, PT, R0, 0x40, PT ;  /* 0x000000400000780c */ /* 0x000fe20003f66070 */
[----:B------:R-:W-:-:S12]  /*3480*/  BSSY.RECONVERGENT B0, `(.L_x_1740) ;  /* 0x0000051000007945 */ /* 0x000fd80003800200 */
[----:B------:R-:W-:Y:S05]  /*3490*/  @!P3 BRA `(.L_x_1741) ;  /* 0x00000004003cb947 */ /* 0x000fea0003800000 */
[--C-:B-12---:R-:W-:Y:S01]  /*34a0*/  FADD.FTZ R77, R91, -R102.reuse ;  /* 0x800000665b4d7221 */ /* 0x106fe20000010000 */
        /* <DEDUP_REMOVED lines=36> */
[C---:B------:R-:W-:Y:S01]  /*36f0*/  FFMA.FTZ R107, R82.reuse, R107, R99 ;  /* 0x0000006b526b7223 */ /* 0x040fe20000010063 */
        /* <DEDUP_REMOVED lines=41> */
.L_x_1741:
[----:B------:R-:W-:Y:S05]  /*3990*/  BSYNC.RECONVERGENT B0 ;  /* 0x0000000000007941 */ /* 0x000fea0003800200 */
.L_x_1740:
[----:B------:R-:W-:Y:S04]  /*39a0*/  BSSY.RECONVERGENT B0, `(.L_x_1742) ;  /* 0x0000050000007945 */ /* 0x000fe80003800200 */
[----:B------:R-:W-:Y:S05]  /*39b0*/  @!P2 BRA `(.L_x_1743) ;  /* 0x000000040038a947 */ /* 0x000fea0003800000 */
[--C-:B-123--:R-:W-:Y:S01]  /*39c0*/  FADD.FTZ R77, R6, -R102.reuse ;  /* 0x80000066064d7221 */ /* 0x10efe20000010000 */
[--C-:B------:R-:W-:Y:S01]  /*39d0*/  FADD.FTZ R81, R13, -R102.reuse ;  /* 0x800000660d517221 */ /* 0x100fe20000010000 */
[----:B-----5:R-:W-:Y:S02]  /*39e0*/  HADD2.F32 R76, -RZ, R48.H0_H0 ;  /* 0x20000030ff4c7230 */ /* 0x020fe40000004100 */
[----:B------:R-:W-:Y:S01]  /*39f0*/  FADD.FTZ R99, R15, -R102 ;  /* 0x800000660f637221 */ /* 0x000fe20000010000 */
[----:B------:R-:W-:Y:S02]  /*3a00*/  HADD2.F32 R78, -RZ, R56.H0_H0 ;  /* 0x20000038ff4e7230 */ /* 0x000fe40000004100 */
[C---:B------:R-:W-:Y:S01]  /*3a10*/  FMUL.FTZ R77, R100.reuse, R77 ;  /* 0x0000004d644d7220 */ /* 0x040fe20000410000 */
[----:B------:R-:W-:Y:S02]  /*3a20*/  HADD2.F32 R80, -RZ, R52.H0_H0 ;  /* 0x20000034ff507230 */ /* 0x000fe40000004100 */
[----:B------:R-:W-:Y:S01]  /*3a30*/  FMUL.FTZ R81, R100, R81 ;  /* 0x0000005164517220 */ /* 0x000fe20000410000 */
[----:B------:R-:W-:-:S02]  /*3a40*/  HADD2.F32 R79, -RZ, R60.H0_H0 ;  /* 0x2000003cff4f7230 */ /* 0x000fc40000004100 */
[C---:B------:R-:W-:Y:S01]  /*3a50*/  FFMA.FTZ R76, R77.reuse, R76, R78 ;  /* 0x0000004c4d4c7223 */ /* 0x040fe2000001004e */
[----:B0-----:R-:W-:Y:S02]  /*3a60*/  HADD2.F32 R82, -RZ, R48.H1_H1 ;  /* 0x30000030ff527230 */ /* 0x001fe40000004100 */
[----:B------:R-:W-:Y:S01]  /*3a70*/  FMUL.FTZ R99, R100, R99 ;  /* 0x0000006364637220 */ /* 0x000fe20000410000 */
[----:B------:R-:W-:Y:S02]  /*3a80*/  HADD2.F32 R96, -RZ, R56.H1_H1 ;  /* 0x30000038ff607230 */ /* 0x000fe40000004100 */
[----:B------:R-:W-:Y:S01]  /*3a90*/  FFMA.FTZ R80, R77, R80, R79 ;  /* 0x000000504d507223 */ /* 0x000fe2000001004f */
[--C-:B------:R-:W-:Y:S01]  /*3aa0*/  FADD.FTZ R77, R12, -R102.reuse ;  /* 0x800000660c4d7221 */ /* 0x100fe20000010000 */
[----:B------:R-:W-:Y:S02]  /*3ab0*/  HADD2.F32 R78, -RZ, R52.H1_H1 ;  /* 0x30000034ff4e7230 */ /* 0x000fe40000004100 */
[----:B------:R-:W-:Y:S01]  /*3ac0*/  FADD.FTZ R113, R93, -R102 ;  /* 0x800000665d717221 */ /* 0x000fe20000010000 */
[----:B------:R-:W-:Y:S01]  /*3ad0*/  FFMA.FTZ R79, R81, R82, R96 ;  /* 0x00000052514f7223 */ /* 0x000fe20000010060 */
[----:B------:R-:W-:-:S02]  /*3ae0*/  HADD2.F32 R82, -RZ, R60.H1_H1 ;  /* 0x3000003cff527230 */ /* 0x000fc40000004100 */
[----:B------:R-:W-:Y:S01]  /*3af0*/  FMUL.FTZ R83, R100, R77 ;  /* 0x0000004d64537220 */ /* 0x000fe20000410000 */
[----:B------:R-:W-:Y:S02]  /*3b00*/  HADD2.F32 R96, -RZ, R49.H0_H0 ;  /* 0x20000031ff607230 */ /* 0x000fe40000004100 */
[----:B------:R-:W-:Y:S01]  /*3b10*/  FADD.FTZ R117, R92, -R102 ;  /* 0x800000665c757221 */ /* 0x000fe20000010000 */
[----:B------:R-:W-:Y:S02]  /*3b20*/  HADD2.F32 R98, -RZ, R57.H0_H0 ;  /* 0x20000039ff627230 */ /* 0x000fe40000004100 */
[----:B------:R-:W-:Y:S01]  /*3b30*/  FFMA.FTZ R105, R81, R78, R82 ;  /* 0x0000004e51697223 */ /* 0x000fe20000010052 */
[----:B------:R-:W-:Y:S02]  /*3b40*/  HADD2.F32 R104, -RZ, R53.H0_H0 ;  /* 0x20000035ff687230 */ /* 0x000fe40000004100 */
[----:B------:R-:W-:Y:S01]  /*3b50*/  FADD.FTZ R119, R101, -R102 ;  /* 0x8000006665777221 */ /* 0x000fe20000010000 */
[----:B------:R-:W-:-:S02]  /*3b60*/  HADD2.F32 R97, -RZ, R61.H0_H0 ;  /* 0x2000003dff617230 */ /* 0x000fc40000004100 */
[C---:B------:R-:W-:Y:S01]  /*3b70*/  FFMA.FTZ R77, R83.reuse, R96, R98 ;  /* 0x00000060534d7223 */ /* 0x040fe20000010062 */
[----:B------:R-:W-:Y:S02]  /*3b80*/  HADD2.F32 R106, -RZ, R49.H1_H1 ;  /* 0x30000031ff6a7230 */ /* 0x000fe40000004100 */
[----:B------:R-:W-:Y:S01]  /*3b90*/  FMUL.FTZ R113, R100, R113 ;  /* 0x0000007164717220 */ /* 0x000fe20000410000 */
[----:B------:R-:W-:Y:S02]  /*3ba0*/  HADD2.F32 R108, -RZ, R57.H1_H1 ;  /* 0x30000039ff6c7230 */ /* 0x000fe40000004100 */
[----:B------:R-:W-:Y:S01]  /*3bb0*/  FFMA.FTZ R81, R83, R104, R97 ;  /* 0x0000006853517223 */ /* 0x000fe20000010061 */
[----:B------:R-:W-:Y:S01]  /*3bc0*/  HADD2.F32 R110, -RZ, R53.H1_H1 ;  /* 0x30000035ff6e7230 */ /* 0x000fe20000004100 */
[----:B------:R-:W0:Y:S01]  /*3bd0*/  LDC.64 R96, c[0x0][0x428] ;  /* 0x00010a00ff607b82 */ /* 0x000e220000000a00 */
[----:B------:R-:W-:Y:S02]  /*3be0*/  HADD2.F32 R107, -RZ, R61.H1_H1 ;  /* 0x3000003dff6b7230 */ /* 0x000fe40000004100 */
[----:B------:R-:W-:Y:S01]  /*3bf0*/  FFMA.FTZ R82, R99, R106, R108 ;  /* 0x0000006a63527223 */ /* 0x000fe2000001006c */
[----:B------:R-:W-:Y:S01]  /*3c00*/  FADD.FTZ R83, R14, -R102 ;  /* 0x800000660e537221 */ /* 0x000fe20000010000 */
[----:B------:R-:W-:-:S02]  /*3c10*/  HADD2.F32 R109, -RZ, R58.H0_H0 ;  /* 0x2000003aff6d7230 */ /* 0x000fc40000004100 */
[C---:B------:R-:W-:Y:S01]  /*3c20*/  FMUL.FTZ R102, R100.reuse, R119 ;  /* 0x0000007764667220 */ /* 0x040fe20000410000 */
[----:B------:R-:W-:Y:S01]  /*3c30*/  FFMA.FTZ R104, R99, R110, R107 ;  /* 0x0000006e63687223 */ /* 0x000fe2000001006b */
[----:B------:R-:W-:Y:S01]  /*3c40*/  HADD2.F32 R107, -RZ, R50.H0_H0 ;  /* 0x20000032ff6b7230 */ /* 0x000fe20000004100 */
[----:B------:R-:W1:Y:S01]  /*3c50*/  LDC.64 R98, c[0x0][0x430] ;  /* 0x00010c00ff627b82 */ /* 0x000e620000000a00 */
[----:B------:R-:W-:Y:S02]  /*3c60*/  HADD2.F32 R111, -RZ, R54.H0_H0 ;  /* 0x20000036ff6f7230 */ /* 0x000fe40000004100 */
[C---:B------:R-:W-:Y:S01]  /*3c70*/  FMUL.FTZ R106, R100.reuse, R83 ;  /* 0x00000053646a7220 */ /* 0x040fe20000410000 */
[----:B------:R-:W-:Y:S02]  /*3c80*/  HADD2.F32 R108, -RZ, R62.H0_H0 ;  /* 0x2000003eff6c7230 */ /* 0x000fe40000004100 */
[----:B------:R-:W-:Y:S01]  /*3c90*/  FMUL.FTZ R83, R100, R117 ;  /* 0x0000007564537220 */ /* 0x000fe20000410000 */
[----:B------:R-:W-:-:S02]  /*3ca0*/  HADD2.F32 R110, -RZ, R50.H1_H1 ;  /* 0x30000032ff6e7230 */ /* 0x000fc40000004100 */
[C---:B------:R-:W-:Y:S01]  /*3cb0*/  FFMA.FTZ R78, R106.reuse, R107, R109 ;  /* 0x0000006b6a4e7223 */ /* 0x040fe2000001006d */
[----:B------:R-:W-:Y:S02]  /*3cc0*/  HADD2.F32 R112, -RZ, R58.H1_H1 ;  /* 0x3000003aff707230 */ /* 0x000fe40000004100 */
[----:B------:R-:W-:Y:S01]  /*3cd0*/  FFMA.FTZ R100, R106, R111, R108 ;  /* 0x0000006f6a647223 */ /* 0x000fe2000001006c */
[----:B------:R-:W-:Y:S01]  /*3ce0*/  HADD2.F32 R114, -RZ, R54.H1_H1 ;  /* 0x30000036ff727230 */ /* 0x000fe20000004100 */
[----:B------:R-:W-:Y:S01]  /*3cf0*/  F2FP.F16.F32.PACK_AB R76, R79, R76 ;  /* 0x0000004c4f4c723e */ /* 0x000fe200000000ff */
[----:B------:R-:W-:Y:S02]  /*3d00*/  HADD2.F32 R115, -RZ, R62.H1_H1 ;  /* 0x3000003eff737230 */ /* 0x000fe40000004100 */
[----:B------:R-:W-:Y:S01]  /*3d10*/  FFMA.FTZ R109, R113, R110, R112 ;  /* 0x0000006e716d7223 */ /* 0x000fe20000010070 */
[----:B------:R-:W-:Y:S01]  /*3d20*/  HADD2.F32 R106, -RZ, R51.H0_H0 ;  /* 0x20000033ff6a7230 */ /* 0x000fe20000004100 */
[----:B------:R-:W-:Y:S01]  /*3d30*/  F2FP.F16.F32.PACK_AB R77, R82, R77 ;  /* 0x0000004d524d723e */ /* 0x000fe200000000ff */
[----:B------:R-:W-:-:S02]  /*3d40*/  HADD2.F32 R108, -RZ, R59.H0_H0 ;  /* 0x2000003bff6c7230 */ /* 0x000fc40000004100 */
[----:B------:R-:W-:Y:S01]  /*3d50*/  FFMA.FTZ R107, R113, R114, R115 ;  /* 0x00000072716b7223 */ /* 0x000fe20000010073 */
[----:B------:R-:W-:Y:S01]  /*3d60*/  HADD2.F32 R113, -RZ, R51.H1_H1 ;  /* 0x30000033ff717230 */ /* 0x000fe20000004100 */
[----:B------:R-:W-:Y:S01]  /*3d70*/  F2FP.F16.F32.PACK_AB R78, R109, R78 ;  /* 0x0000004e6d4e723e */ /* 0x000fe200000000ff */
[----:B------:R-:W-:Y:S02]  /*3d80*/  HADD2.F32 R115, -RZ, R59.H1_H1 ;  /* 0x3000003bff737230 */ /* 0x000fe40000004100 */
[----:B------:R-:W-:Y:S01]  /*3d90*/  FFMA.FTZ R106, R83, R106, R108 ;  /* 0x0000006a536a7223 */ /* 0x000fe2000001006c */
[----:B------:R-:W-:Y:S01]  /*3da0*/  HADD2.F32 R110, -RZ, R55.H0_H0 ;  /* 0x20000037ff6e7230 */ /* 0x000fe20000004100 */
[----:B------:R-:W-:Y:S01]  /*3db0*/  F2FP.F16.F32.PACK_AB R82, R107, R100 ;  /* 0x000000646b52723e */ /* 0x000fe200000000ff */
[----:B------:R-:W-:Y:S02]  /*3dc0*/  HADD2.F32 R111, -RZ, R63.H0_H0 ;  /* 0x2000003fff6f7230 */ /* 0x000fe40000004100 */
[----:B------:R-:W-:Y:S01]  /*3dd0*/  FFMA.FTZ R113, R102, R113, R115 ;  /* 0x0000007166717223 */ /* 0x000fe20000010073 */
[----:B------:R-:W-:Y:S01]  /*3de0*/  HADD2.F32 R117, -RZ, R55.H1_H1 ;  /* 0x30000037ff757230 */ /* 0x000fe20000004100 */
[----:B------:R-:W-:Y:S01]  /*3df0*/  F2FP.F16.F32.PACK_AB R81, R104, R81 ;  /* 0x000000516851723e */ /* 0x000fe200000000ff */
[----:B------:R-:W-:-:S02]  /*3e00*/  HADD2.F32 R112, -RZ, R63.H1_H1 ;  /* 0x3000003fff707230 */ /* 0x000fc40000004100 */
[----:B------:R-:W-:Y:S01]  /*3e10*/  FFMA.FTZ R83, R83, R110, R111 ;  /* 0x0000006e53537223 */ /* 0x000fe2000001006f */
[----:B0-----:R-:W-:Y:S01]  /*3e20*/  IMAD.WIDE.U32 R96, R103, 0x10, R96 ;  /* 0x0000001067607825 */ /* 0x001fe200078e0060 */
[----:B------:R-:W-:-:S03]  /*3e30*/  F2FP.F16.F32.PACK_AB R79, R113, R106 ;  /* 0x0000006a714f723e */ /* 0x000fc600000000ff */
[----:B------:R-:W-:Y:S01]  /*3e40*/  FFMA.FTZ R112, R102, R117, R112 ;  /* 0x0000007566707223 */ /* 0x000fe20000010070 */
[----:B-1----:R-:W-:Y:S01]  /*3e50*/  IMAD.WIDE.U32 R98, R103, 0x10, R98 ;  /* 0x0000001067627825 */ /* 0x002fe200078e0062 */
[----:B------:R-:W-:Y:S01]  /*3e60*/  F2FP.F16.F32.PACK_AB R80, R105, R80 ;  /* 0x000000506950723e */ /* 0x000fe200000000ff */
[----:B------:R4:W-:Y:S02]  /*3e70*/  STG.E.128 desc[UR6][R96.64], R76 ;  /* 0x0000004c60007986 */ /* 0x0009e4000c101d06 */
[----:B------:R-:W-:-:S05]  /*3e80*/  F2FP.F16.F32.PACK_AB R83, R112, R83 ;  /* 0x000000537053723e */ /* 0x000fca00000000ff */
[----:B------:R4:W-:Y:S02]  /*3e90*/  STG.E.128 desc[UR6][R98.64], R80 ;  /* 0x0000005062007986 */ /* 0x0009e4000c101d06 */
.L_x_1743:
[----:B------:R-:W-:Y:S05]  /*3ea0*/  BSYNC.RECONVERGENT B0 ;  /* 0x0000000000007941 */ /* 0x000fea0003800200 */
.L_x_1742:
[----:B-1234-:R-:W1:Y:S02]  /*3eb0*/  LDC.64 R76, c[0x0][0x380] ;  /* 0x0000e000ff4c7b82 */ /* 0x01ee640000000a00 */
[----:B-1----:R-:W-:-:S04]  /*3ec0*/  LEA R3, R76, R3, 0x2 ;  /* 0x000000034c037211 */ /* 0x002fc800078e10ff */
[----:B------:R-:W-:-:S13]  /*3ed0*/  ISETP.GE.AND P2, PT, R3, R77, PT ;  /* 0x0000004d0300720c */ /* 0x000fda0003f46270 */
[----:B------:R-:W-:Y:S05]  /*3ee0*/  @!P2 BRA `(.L_x_1744) ;  /* 0xffffffcc00b8a947 */ /* 0x000fea000383ffff */
[----:B------:R-:W-:Y:S05]  /*3ef0*/  EXIT ;  /* 0x000000000000794d */ /* 0x000fea0003800000 */
.L_x_1737:
[----:B------:R-:W-:Y:S01]  /*3f00*/  HFMA2 R98, -RZ, RZ, 0, 5.9604644775390625e-08 ;  /* 0x00000001ff627431 */ /* 0x000fe200000001ff */
[----:B------:R-:W-:Y:S01]  /*3f10*/  BSSY B0, `(.L_x_1745) ;  /* 0x0000007000007945 */ /* 0x000fe20003800000 */
[----:B------:R-:W-:Y:S02]  /*3f20*/  MOV R97, R76 ;  /* 0x0000004c00617202 */ /* 0x000fe40000000f00 */
[----:B------:R-:W-:Y:S02]  /*3f30*/  MOV R99, 0x1f ;  /* 0x0000001f00637802 */ /* 0x000fe40000000f00 */
[----:B------:R-:W-:-:S07]  /*3f40*/  MOV R96, 0xffffffff ;  /* 0xffffffff00607802 */ /* 0x000fce0000000f00 */
[----:B-----5:R-:W-:Y:S05]  /*3f50*/  WARPSYNC.COLLECTIVE R96, `(.L_x_1746) ;  /* 0x0000000060087348 */ /* 0x020fea0003c00000 */
[----:B------:R0:W1:Y:S02]  /*3f60*/  SHFL.BFLY P6, R83, R97, R98, R99 ;  /* 0x0c00006261537389 */ /* 0x00006400000c0063 */
[----:B01---5:R-:W-:Y:S05]  /*3f70*/  ENDCOLLECTIVE ;  /* 0x000000000000791b */ /* 0x023fea0003800000 */
.L_x_1746:
[----:B------:R-:W-:Y:S05]  /*3f80*/  BSYNC B0 ;  /* 0x0000000000007941 */ /* 0x000fea0003800000 */
.L_x_1745:
[----:B------:R-:W-:Y:S01]  /*3f90*/  MOV R77, R83 ;  /* 0x00000053004d7202 */ /* 0x000fe20000000f00 */
[----:B------:R-:W-:Y:S01]  /*3fa0*/  HFMA2 R98, -RZ, RZ, 0, 1.1920928955078125e-07 ;  /* 0x00000002ff627431 */ /* 0x000fe200000001ff */
[----:B------:R-:W-:Y:S02]  /*3fb0*/  MOV R99, 0x1f ;  /* 0x0000001f00637802 */ /* 0x000fe40000000f00 */
[----:B------:R-:W-:Y:S01]  /*3fc0*/  MOV R96, 0xffffffff ;  /* 0xffffffff00607802 */ /* 0x000fe20000000f00 */
[----:B------:R-:W-:-:S05]  /*3fd0*/  FADD.FTZ R77, R76, R77 ;  /* 0x0000004d4c4d7221 */ /* 0x000fca0000010000 */
[----:B------:R-:W-:-:S07]  /*3fe0*/  MOV R97, R77 ;  /* 0x0000004d00617202 */ /* 0x000fce0000000f00 */
[----:B------:R-:W-:Y:S05]  /*3ff0*/  WARPSYNC.COLLECTIVE R96, `(.L_x_1747) ;  /* 0x0000000060087348 */ /* 0x000fea0003c00000 */
[----:B------:R0:W1:Y:S02]  /*4000*/  SHFL.BFLY P6, R83, R97, R98, R99 ;  /* 0x0c00006261537389 */ /* 0x00006400000c0063 */
[----:B01----:R-:W-:Y:S05]  /*4010*/  ENDCOLLECTIVE ;  /* 0x000000000000791b */ /* 0x003fea0003800000 */
.L_x_1747:
[----:B------:R-:W-:Y:S01]  /*4020*/  HFMA2 R98, -RZ, RZ, 0, 2.384185791015625e-07 ;  /* 0x00000004ff627431 */ /* 0x000fe200000001ff */
[----:B------:R-:W-:-:S05]  /*4030*/  MOV R78, R83 ;  /* 0x00000053004e7202 */ /* 0x000fca0000000f00 */
[----:B------:R-:W-:-:S05]  /*4040*/  FADD.FTZ R78, R77, R78 ;  /* 0x0000004e4d4e7221 */ /* 0x000fca0000010000 */
[----:B------:R-:W-:-:S07]  /*4050*/  MOV R97, R78 ;  /* 0x0000004e00617202 */ /* 0x000fce0000000f00 */
[----:B------:R-:W-:Y:S05]  /*4060*/  WARPSYNC.COLLECTIVE R96, `(.L_x_1748) ;  /* 0x0000000060087348 */ /* 0x000fea0003c00000 */
[----:B------:R0:W1:Y:S02]  /*4070*/  SHFL.BFLY P6, R83, R97, R98, R99 ;  /* 0x0c00006261537389 */ /* 0x00006400000c0063 */
[----:B01----:R-:W-:Y:S05]  /*4080*/  ENDCOLLECTIVE ;  /* 0x000000000000791b */ /* 0x003fea0003800000 */
.L_x_1748:
[----:B------:R-:W-:Y:S01]  /*4090*/  HFMA2 R98, -RZ, RZ, 0, 4.76837158203125e-07 ;  /* 0x00000008ff627431 */ /* 0x000fe200000001ff */
[----:B------:R-:W-:-:S05]  /*40a0*/  MOV R79, R83 ;  /* 0x00000053004f7202 */ /* 0x000fca0000000f00 */
[----:B------:R-:W-:-:S05]  /*40b0*/  FADD.FTZ R79, R78, R79 ;  /* 0x0000004f4e4f7221 */ /* 0x000fca0000010000 */
[----:B------:R-:W-:-:S07]  /*40c0*/  MOV R97, R79 ;  /* 0x0000004f00617202 */ /* 0x000fce0000000f00 */
[----:B------:R-:W-:Y:S05]  /*40d0*/  WARPSYNC.COLLECTIVE R96, `(.L_x_1749) ;  /* 0x0000000060087348 */ /* 0x000fea0003c00000 */
[----:B------:R0:W1:Y:S02]  /*40e0*/  SHFL.BFLY P6, R83, R97, R98, R99 ;  /* 0x0c00006261537389 */ /* 0x00006400000c0063 */
[----:B01----:R-:W-:Y:S05]  /*40f0*/  ENDCOLLECTIVE ;  /* 0x000000000000791b */ /* 0x003fea0003800000 */
.L_x_1749:
[----:B------:R-:W-:Y:S01]  /*4100*/  HFMA2 R98, -RZ, RZ, 0, 9.5367431640625e-07 ;  /* 0x00000010ff627431 */ /* 0x000fe200000001ff */
[----:B------:R-:W-:-:S05]  /*4110*/  MOV R80, R83 ;  /* 0x0000005300507202 */ /* 0x000fca0000000f00 */
[----:B------:R-:W-:Y:S02]  /*4120*/  FADD.FTZ R82, R79, R80 ;  /* 0x000000504f527221 */ /* 0x000fe40000010000 */
[----:B------:R-:W0:Y:S03]  /*4130*/  LDC R80, c[0x0][0x400] ;  /* 0x00010000ff507b82 */ /* 0x000e260000000800 */
[----:B------:R-:W-:-:S07]  /*4140*/  MOV R97, R82 ;  /* 0x0000005200617202 */ /* 0x000fce0000000f00 */
[----:B0-----:R-:W-:Y:S05]  /*4150*/  WARPSYNC.COLLECTIVE R96, `(.L_x_1750) ;  /* 0x0000000060087348 */ /* 0x001fea0003c00000 */
[----:B------:R1:W2:Y:S02]  /*4160*/  SHFL.BFLY P6, R83, R97, R98, R99 ;  /* 0x0c00006261537389 */ /* 0x0002a400000c0063 */
[----:B012---:R-:W-:Y:S05]  /*4170*/  ENDCOLLECTIVE ;  /* 0x000000000000791b */ /* 0x007fea0003800000 */
.L_x_1750:
        /* <DEDUP_REMOVED lines=57> */
.L_x_1751:
[----:B------:R-:W-:Y:S01]  /*4510*/  HFMA2 R98, -RZ, RZ, 0, 1.1920928955078125e-07 ;  /* 0x00000002ff627431 */ /* 0x000fe200000001ff */
[----:B------:R-:W-:-:S05]  /*4520*/  MOV R77, R83 ;  /* 0x00000053004d7202 */ /* 0x000fca0000000f00 */
[----:B------:R-:W-:-:S05]  /*4530*/  FADD.FTZ R77, R76, R77 ;  /* 0x0000004d4c4d7221 */ /* 0x000fca0000010000 */
[----:B------:R-:W-:-:S07]  /*4540*/  MOV R97, R77 ;  /* 0x0000004d00617202 */ /* 0x000fce0000000f00 */
[----:B------:R-:W-:Y:S05]  /*4550*/  WARPSYNC.COLLECTIVE R96, `(.L_x_1752) ;  /* 0x0000000060087348 */ /* 0x000fea0003c00000 */
[----:B------:R0:W1:Y:S02]  /*4560*/  SHFL.BFLY P6, R83, R97, R98, R99 ;  /* 0x0c00006261537389 */ /* 0x00006400000c0063 */
[----:B01----:R-:W-:Y:S05]  /*4570*/  ENDCOLLECTIVE ;  /* 0x000000000000791b */ /* 0x003fea0003800000 */
.L_x_1752:
[----:B------:R-:W-:Y:S01]  /*4580*/  HFMA2 R98, -RZ, RZ, 0, 2.384185791015625e-07 ;  /* 0x00000004ff627431 */ /* 0x000fe200000001ff */
[----:B------:R-:W-:-:S05]  /*4590*/  MOV R78, R83 ;  /* 0x00000053004e7202 */ /* 0x000fca0000000f00 */
[----:B------:R-:W-:-:S05]  /*45a0*/  FADD.FTZ R78, R77, R78 ;  /* 0x0000004e4d4e7221 */ /* 0x000fca0000010000 */
[----:B------:R-:W-:-:S07]  /*45b0*/  MOV R97, R78 ;  /* 0x0000004e00617202 */ /* 0x000fce0000000f00 */
[----:B------:R-:W-:Y:S05]  /*45c0*/  WARPSYNC.COLLECTIVE R96, `(.L_x_1753) ;  /* 0x0000000060087348 */ /* 0x000fea0003c00000 */
[----:B------:R0:W1:Y:S02]  /*45d0*/  SHFL.BFLY P6, R83, R97, R98, R99 ;  /* 0x0c00006261537389 */ /* 0x00006400000c0063 */
[----:B01----:R-:W-:Y:S05]  /*45e0*/  ENDCOLLECTIVE ;  /* 0x000000000000791b */ /* 0x003fea0003800000 */
.L_x_1753:
[----:B------:R-:W-:Y:S01]  /*45f0*/  HFMA2 R98, -RZ, RZ, 0, 4.76837158203125e-07 ;  /* 0x00000008ff627431 */ /* 0x000fe200000001ff */
[----:B------:R-:W-:-:S05]  /*4600*/  MOV R79, R83 ;  /* 0x00000053004f7202 */ /* 0x000fca0000000f00 */
[----:B------:R-:W-:-:S05]  /*4610*/  FADD.FTZ R79, R78, R79 ;  /* 0x0000004f4e4f7221 */ /* 0x000fca0000010000 */
[----:B------:R-:W-:-:S07]  /*4620*/  MOV R97, R79 ;  /* 0x0000004f00617202 */ /* 0x000fce0000000f00 */
[----:B------:R-:W-:Y:S05]  /*4630*/  WARPSYNC.COLLECTIVE R96, `(.L_x_1754) ;  /* 0x0000000060087348 */ /* 0x000fea0003c00000 */
[----:B------:R0:W1:Y:S02]  /*4640*/  SHFL.BFLY P6, R83, R97, R98, R99 ;  /* 0x0c00006261537389 */ /* 0x00006400000c0063 */
[----:B01----:R-:W-:Y:S05]  /*4650*/  ENDCOLLECTIVE ;  /* 0x000000000000791b */ /* 0x003fea0003800000 */
.L_x_1754:
[----:B------:R-:W-:Y:S01]  /*4660*/  HFMA2 R98, -RZ, RZ, 0, 9.5367431640625e-07 ;  /* 0x00000010ff627431 */ /* 0x000fe200000001ff */
[----:B------:R-:W-:-:S05]  /*4670*/  MOV R82, R83 ;  /* 0x0000005300527202 */ /* 0x000fca0000000f00 */
[----:B------:R-:W-:-:S05]  /*4680*/  FADD.FTZ R82, R79, R82 ;  /* 0x000000524f527221 */ /* 0x000fca0000010000 */
[----:B------:R-:W-:-:S07]  /*4690*/  MOV R97, R82 ;  /* 0x0000005200617202 */ /* 0x000fce0000000f00 */
[----:B------:R-:W-:Y:S05]  /*46a0*/  WARPSYNC.COLLECTIVE R96, `(.L_x_1755) ;  /* 0x0000000060087348 */ /* 0x000fea0003c00000 */
[----:B------:R0:W1:Y:S02]  /*46b0*/  SHFL.BFLY P6, R83, R97, R98, R99 ;  /* 0x0c00006261537389 */ /* 0x00006400000c0063 */
[----:B01----:R-:W-:Y:S05]  /*46c0*/  ENDCOLLECTIVE ;  /* 0x000000000000791b */ /* 0x003fea0003800000 */
.L_x_1755:
[----:B------:R-:W-:Y:S05]  /*46d0*/  BRA `(.L_x_1756) ;  /* 0xffffffe400e47947 */ /* 0x000fea000383ffff */
.L_x_1757:
        /* <DEDUP_REMOVED lines=10> */
.L_x_17353:


//--------------------- .text._ZN10layer_norm31ln_parallel_residual_fwd_kernelINS_13Kernel_traitsI6__halfS2_S2_S2_fjLj768ELj1ELj4ELj1ELj16ENS_18Kernel_traits_baseILj768ES2_S2_S2_S2_fjLj128EEEEELb0ELb0ELb1EEEvNS_9FwdParamsE --------------------------
	.section	.text._ZN10layer_norm31ln_parallel_residual_fwd_kernelINS_13Kernel_traitsI6__halfS2_S2_S2_fjLj768ELj1ELj4ELj1ELj16ENS_18Kernel_traits_baseILj768ES2_S2_S2_S2_fjLj128EEEEELb0ELb0ELb1EEEvNS_9FwdParamsE,"ax",@progbits
	.align	128
        .global         _ZN10layer_norm31ln_parallel_residual_fwd_kernelINS_13Kernel_traitsI6__halfS2_S2_S2_fjLj768ELj1ELj4ELj1ELj16ENS_18Kernel_traits_baseILj768ES2_S2_S2_S2_fjLj128EEEEELb0ELb0ELb1EEEvNS_9FwdParamsE
        .type           _ZN10layer_norm31ln_parallel_residual_fwd_kernelINS_13Kernel_traitsI6__halfS2_S2_S2_fjLj768ELj1ELj4ELj1ELj16ENS_18Kernel_traits_baseILj768ES2_S2_S2_S2_fjLj128EEEEELb0ELb0ELb1EEEvNS_9FwdParamsE,@function
        .size           _ZN10layer_norm31ln_parallel_residual_fwd_kernelINS_13Kernel_traitsI6__halfS2_S2_S2_fjLj768ELj1ELj4ELj1ELj16ENS_18Kernel_traits_baseILj768ES2_S2_S2_S2_fjLj128EEEEELb0ELb0ELb1EEEvNS_9FwdParamsE,(.L_x_17354 - _ZN10layer_norm31ln_parallel_residual_fwd_kernelINS_13Kernel_traitsI6__halfS2_S2_S2_fjLj768ELj1ELj4ELj1ELj16ENS_18Kernel_traits_baseILj768ES2_S2_S2_S2_fjLj128EEEEELb0ELb0ELb1EEEvNS_9FwdParamsE)
        .other          _ZN10layer_norm31ln_parallel_residual_fwd_kernelINS_13Kernel_traitsI6__halfS2_S2_S2_fjLj768ELj1ELj4ELj1ELj16ENS_18Kernel_traits_baseILj768ES2_S2_S2_S2_fjLj128EEEEELb0ELb0ELb1EEEvNS_9FwdParamsE,@"STO_CUDA_ENTRY STV_DEFAULT"
_ZN10layer_norm31ln_parallel_residual_fwd_kernelINS_13Kernel_traitsI6__halfS2_S2_S2_fjLj768ELj1ELj4ELj1ELj16ENS_18Kernel_traits_baseILj768ES2_S2_S2_S2_fjLj128EEEEELb0ELb0ELb1EEEvNS_9FwdParamsE:
.text._ZN10layer_norm31ln_parallel_residual_fwd_kernelINS_13Kernel_traitsI6__halfS2_S2_S2_fjLj768ELj1ELj4ELj1ELj16ENS_18Kernel_traits_baseILj768ES2_S2_S2_S2_fjLj128EEEEELb0ELb0ELb1EEEvNS_9FwdParamsE:
        /* <DEDUP_REMOVED lines=43> */
.L_x_1759:
        /* <DEDUP_REMOVED lines=22> */
.L_x_1758:
        /* <DEDUP_REMOVED lines=11> */
[----:B------:R-:W2:Y:S01]  /*04c0*/  LDG.E.128 R36, desc[UR6][R2.64+0x400] ;  /* 0x0004000602247981 */ /* 0x000ea2000c1e1d00 */
[----:B---3--:R-:W-:-:S03]  /*04d0*/  IMAD.WIDE.U32 R6, R0, 0x10, R6 ;  /* 0x0000001000067825 */ /* 0x008fc600078e0006 */
[----:B------:R-:W3:Y:S04]  /*04e0*/  LDG.E.128 R64, desc[UR6][R4.64+0x200] ;  /* 0x0002000604407981 */ /* 0x000ee8000c1e1d00 */
[----:B------:R-:W3:Y:S04]  /*04f0*/  LDG.E.128 R56, desc[UR6][R4.64+0x400] ;  /* 0x0004000604387981 */ /* 0x000ee8000c1e1d00 */
[----:B------:R-:W3:Y:S04]  /*0500*/  LDG.E.128 R52, desc[UR6][R6.64+0x400] ;  /* 0x0004000606347981 */ /* 0x000ee8000c1e1d00 */
[----:B------:R-:W5:Y:S04]  /*0510*/  LDG.E.128 R16, desc[UR6][R4.64] ;  /* 0x0000000604107981 */ /* 0x000f68000c1e1d00 */
[----:B------:R-:W5:Y:S01]  /*0520*/  LDG.E.128 R28, desc[UR6][R6.64] ;  /* 0x00000006061c7981 */ /* 0x000f62000c1e1d00 */
[----:B0-----:R-:W-:-:S03]  /*0530*/  @P1 IMAD.WIDE.U32 R8, R0, 0x10, R8 ;  /* 0x0000001000081825 */ /* 0x001fc600078e0008 */
[----:B------:R-:W5:Y:S04]  /*0540*/  LDG.E.128 R32, desc[UR6][R6.64+0x200] ;  /* 0x0002000606207981 */ /* 0x000f68000c1e1d00 */
[----:B------:R-:W5:Y:S04]  /*0550*/  @P1 LDG.E.128 R48, desc[UR6][R8.64] ;  /* 0x0000000608301981 */ /* 0x000f68000c1e1d00 */
[----:B------:R-:W5:Y:S04]  /*0560*/  @P1 LDG.E.128 R44, desc[UR6][R8.64+0x200] ;  /* 0x00020006082c1981 */ /* 0x000f68000c1e1d00 */
[----:B------:R2:W5:Y:S01]  /*0570*/  @P1 LDG.E.128 R40, desc[UR6][R8.64+0x400] ;  /* 0x0004000608281981 */ /* 0x000562000c1e1d00 */
[----:B----4-:R-:W-:-:S02]  /*0580*/  @P1 MOV R13, R20 ;  /* 0x00000014000d1202 */ /* 0x010fc40000000f00 */
[----:B------:R-:W-:Y:S02]  /*0590*/  @P1 MOV R12, R21 ;  /* 0x00000015000c1202 */ /* 0x000fe40000000f00 */
[----:B------:R-:W-:Y:S02]  /*05a0*/  @P1 MOV R11, R22 ;  /* 0x00000016000b1202 */ /* 0x000fe40000000f00 */
[----:B------:R-:W-:Y:S02]  /*05b0*/  @P1 MOV R10, R23 ;  /* 0x00000017000a1202 */ /* 0x000fe40000000f00 */
[----:B--2---:R-:W-:Y:S02]  /*05c0*/  @P1 MOV R9, R24 ;  /* 0x0000001800091202 */ /* 0x004fe40000000f00 */
[----:B------:R-:W-:Y:S02]  /*05d0*/  @P1 MOV R8, R25 ;  /* 0x0000001900081202 */ /* 0x000fe40000000f00 */
[----:B------:R-:W-:-:S02]  /*05e0*/  @P1 MOV R7, R26 ;  /* 0x0000001a00071202 */ /* 0x000fc40000000f00 */
[----:B------:R-:W-:Y:S02]  /*05f0*/  @P1 MOV R6, R27 ;  /* 0x0000001b00061202 */ /* 0x000fe40000000f00 */
[----:B------:R-:W-:Y:S02]  /*0600*/  @P1 MOV R5, R36 ;  /* 0x0000002400051202 */ /* 0x000fe40000000f00 */
[----:B------:R-:W-:Y:S02]  /*0610*/  @P1 MOV R4, R37 ;  /* 0x0000002500041202 */ /* 0x000fe40000000f00 */
[----:B------:R-:W-:Y:S02]  /*0620*/  @P1 MOV R3, R38 ;  /* 0x0000002600031202 */ /* 0x000fe40000000f00 */
[----:B------:R-:W-:Y:S02]  /*0630*/  @P1 MOV R2, R39 ;  /* 0x0000002700021202 */ /* 0x000fe40000000f00 */
[----:B------:R-:W-:-:S02]  /*0640*/  @!P1 MOV R13, R20 ;  /* 0x00000014000d9202 */ /* 0x000fc40000000f00 */
[----:B------:R-:W-:Y:S02]  /*0650*/  @!P1 MOV R12, R21 ;  /* 0x00000015000c9202 */ /* 0x000fe40000000f00 */
[----:B------:R-:W-:Y:S02]  /*0660*/  @!P1 MOV R11, R22 ;  /* 0x00000016000b9202 */ /* 0x000fe40000000f00 */
        /* <DEDUP_REMOVED lines=8> */
[----:B------:R-:W-:Y:S02]  /*06f0*/  @!P1 MOV R2, R39 ;  /* 0x0000002700029202 */ /* 0x000fe40000000f00 */
[----:B------:R-:W-:-:S02]  /*0700*/  @!P1 CS2R R50, SRZ ;  /* 0x0000000000329805 */ /* 0x000fc4000001ff00 */
[----:B---3--:R-:W-:Y:S02]  /*0710*/  @P1 MOV R20, R64 ;  /* 0x0000004000141202 */ /* 0x008fe40000000f00 */
[----:B------:R-:W-:Y:S02]  /*0720*/  @!P1 CS2R R48, SRZ ;  /* 0x0000000000309805 */ /* 0x000fe4000001ff00 */
[----:B------:R-:W-:Y:S02]  /*0730*/  @P1 MOV R21, R65 ;  /* 0x0000004100151202 */ /* 0x000fe40000000f00 */
[----:B------:R-:W-:Y:S02]  /*0740*/  @!P1 CS2R R46, SRZ ;  /* 0x00000000002e9805 */ /* 0x000fe4000001ff00 */
[----:B------:R-:W-:Y:S02]  /*0750*/  @P1 MOV R22, R66 ;  /* 0x0000004200161202 */ /* 0x000fe40000000f00 */
[----:B------:R-:W-:-:S02]  /*0760*/  @!P1 CS2R R44, SRZ ;  /* 0x00000000002c9805 */ /* 0x000fc4000001ff00 */
[----:B------:R-:W-:Y:S02]  /*0770*/  @P1 MOV R23, R67 ;  /* 0x0000004300171202 */ /* 0x000fe40000000f00 */
[----:B------:R-:W-:Y:S02]  /*0780*/  @!P1 CS2R R42, SRZ ;  /* 0x00000000002a9805 */ /* 0x000fe4000001ff00 */
[----:B------:R-:W-:Y:S02]  /*0790*/  @P1 MOV R24, R56 ;  /* 0x0000003800181202 */ /* 0x000fe40000000f00 */
[----:B------:R-:W-:Y:S02]  /*07a0*/  @!P1 CS2R R40, SRZ ;  /* 0x0000000000289805 */ /* 0x000fe4000001ff00 */
        /* <DEDUP_REMOVED lines=18> */
[----:B------:R-:W-:-:S07]  /*08d0*/  @!P1 MOV R39, R55 ;  /* 0x0000003700279202 */ /* 0x000fce0000000f00 */
.L_x_1760:
[----:B------:R-:W0:Y:S02]  /*08e0*/  LDCU UR4, c[0x0][0x384] ;  /* 0x00007080ff0477ac */ /* 0x000e240008000800 */
[----:B0-----:R-:W-:-:S13]  /*08f0*/  ISETP.GE.AND P1, PT, R14, UR4, PT ;  /* 0x000000040e007c0c */ /* 0x001fda000bf26270 */
[----:B------:R-:W-:Y:S05]  /*0900*/  @P1 EXIT ;  /* 0x000000000000194d */ /* 0x000fea0003800000 */
[----:B------:R-:W0:Y:S01]  /*0910*/  LDCU.U8 UR4, c[0x0][0x410] ;  /* 0x00008200ff0477ac */ /* 0x000e220008000000 */
[----:B------:R-:W-:Y:S01]  /*0920*/  ISETP.NE.U32.AND P1, PT, R60, RZ, PT ;  /* 0x000000ff3c00720c */ /* 0x000fe20003f25070 */
[----:B------:R-:W1:Y:S03]  /*0930*/  LDCU UR5, c[0x0][0x388] ;  /* 0x00007100ff0577ac */ /* 0x000e660008000800 */
[----:B------:R-:W-:Y:S01]  /*0940*/  ISETP.NE.AND.EX P1, PT, R61, RZ, PT, P1 ;  /* 0x000000ff3d00720c */ /* 0x000fe20003f25310 */
[----:B------:R-:W2:Y:S01]  /*0950*/  LDCU UR8, c[0x0][0x448] ;  /* 0x00008900ff0877ac */ /* 0x000ea20008000800 */
[----:B------:R-:W3:Y:S01]  /*0960*/  LDCU.64 UR10, c[0x0][0x3a0] ;  /* 0x00007400ff0a77ac */ /* 0x000ee20008000a00 */
[----:B------:R-:W4:Y:S01]  /*0970*/  LDCU.64 UR12, c[0x0][0x398] ;  /* 0x00007300ff0c77ac */ /* 0x000f220008000a00 */
[----:B0-----:R-:W-:-:S13]  /*0980*/  ISETP.NE.AND P3, PT, RZ, UR4, PT ;  /* 0x00000004ff007c0c */ /* 0x001fda000bf65270 */
.L_x_1774:
[----:B---3--:R-:W-:Y:S01]  /*0990*/  ISETP.NE.U32.AND P2, PT, RZ, UR10, PT ;  /* 0x0000000aff007c0c */ /* 0x008fe2000bf45070 */
[----:B0-----:R-:W0:Y:S01]  /*09a0*/  LDC.64 R70, c[0x0][0x390] ;  /* 0x0000e400ff467b82 */ /* 0x001e220000000a00 */
[----:B-1----:R-:W-:Y:S02]  /*09b0*/  IMAD R15, R14, UR5, RZ ;  /* 0x000000050e0f7c24 */ /* 0x002fe4000f8e02ff */
[----:B------:R-:W-:-:S03]  /*09c0*/  ISETP.NE.AND.EX P2, PT, RZ, UR11, PT, P2 ;  /* 0x0000000bff007c0c */ /* 0x000fc6000bf45320 */
[----:B------:R-:W-:Y:S02]  /*09d0*/  SHF.R.S32.HI R64, RZ, 0x1f, R15 ;  /* 0x0000001fff407819 */ /* 0x000fe4000001140f */
[----:B------:R-:W1:Y:S02]  /*09e0*/  @P1 LDC.64 R68, c[0x0][0x398] ;  /* 0x0000e600ff441b82 */ /* 0x000e640000000a00 */
[----:B------:R-:W-:-:S04]  /*09f0*/  LEA.HI R91, R64, R15, RZ, 0x3 ;  /* 0x0000000f405b7211 */ /* 0x000fc800078f18ff */
[----:B------:R-:W-:Y:S02]  /*0a00*/  LEA.HI.SX32 R91, R91, R0, 0x1d ;  /* 0x000000005b5b7211 */ /* 0x000fe400078feaff */
[----:B------:R-:W3:Y:S03]  /*0a10*/  @P2 LDC.64 R72, c[0x0][0x3a0] ;  /* 0x0000e800ff482b82 */ /* 0x000ee60000000a00 */
[----:B0-----:R-:W-:-:S06]  /*0a20*/  IMAD.WIDE.U32 R64, R91, 0x10, R70 ;  /* 0x000000105b407825 */ /* 0x001fcc00078e0046 */
[----:B-----5:R-:W5:Y:S01]  /*0a30*/  LDG.E.128 R64, desc[UR6][R64.64] ;  /* 0x0000000640407981 */ /* 0x020f62000c1e1d00 */
[----:B-1----:R-:W-:-:S05]  /*0a40*/  @P1 IMAD.WIDE.U32 R68, R91, 0x10, R68 ;  /* 0x000000105b441825 */ /* 0x002fca00078e0044 */
[----:B------:R0:W5:Y:S01]  /*0a50*/  @P1 LDG.E.128 R52, desc[UR6][R68.64] ;  /* 0x0000000644341981 */ /* 0x000162000c1e1d00 */
[----:B---3--:R-:W-:-:S05]  /*0a60*/  @P2 IMAD.WIDE.U32 R72, R91, 0x10, R72 ;  /* 0x000000105b482825 */ /* 0x008fca00078e0048 */
        /* <DEDUP_REMOVED lines=8> */
[--C-:B------:R-:W-:Y:S02]  /*0af0*/  HADD2.F32 R63, -RZ, R53.reuse.H0_H0 ;  /* 0x20000035ff3f7230 */ /* 0x100fe40000004100 */
[----:B------:R-:W-:-:S02]  /*0b00*/  HADD2.F32 R60, -RZ, R53.H1_H1 ;  /* 0x30000035ff3c7230 */ /* 0x000fc40000004100 */
[--C-:B0-----:R-:W-:Y:S02]  /*0b10*/  HADD2.F32 R68, -RZ, R66.reuse.H0_H0 ;  /* 0x20000042ff447230 */ /* 0x101fe40000004100 */
[----:B------:R-:W-:Y:S01]  /*0b20*/  FADD.FTZ R62, R62, R63 ;  /* 0x0000003f3e3e7221 */ /* 0x000fe20000010000 */
[----:B------:R-:W-:Y:S02]  /*0b30*/  HADD2.F32 R66, -RZ, R66.H1_H1 ;  /* 0x30000042ff427230 */ /* 0x000fe40000004100 */
[----:B------:R-:W-:Y:S01]  /*0b40*/  FADD.FTZ R65, R65, R60 ;  /* 0x0000003c41417221 */ /* 0x000fe20000010000 */
[----:B------:R-:W-:Y:S02]  /*0b50*/  HADD2.F32 R69, -RZ, R54.H1_H1 ;  /* 0x30000036ff457230 */ /* 0x000fe40000004100 */
[----:B------:R-:W-:Y:S02]  /*0b60*/  HADD2.F32 R64, -RZ, R64.H1_H1 ;  /* 0x30000040ff407230 */ /* 0x000fe40000004100 */
[----:B------:R-:W-:-:S02]  /*0b70*/  HADD2.F32 R73, -RZ, R67.H1_H1 ;  /* 0x30000043ff497230 */ /* 0x000fc40000004100 */
[----:B------:R-:W-:Y:S01]  /*0b80*/  FADD.FTZ R66, R66, R69 ;  /* 0x0000004542427221 */ /* 0x000fe20000010000 */
[----:B------:R-:W-:Y:S02]  /*0b90*/  HADD2.F32 R61, -RZ, R52.H1_H1 ;  /* 0x30000034ff3d7230 */ /* 0x000fe40000004100 */
[----:B------:R-:W-:Y:S02]  /*0ba0*/  HADD2.F32 R60, -RZ, R55.H1_H1 ;  /* 0x30000037ff3c7230 */ /* 0x000fe40000004100 */
[----:B------:R-:W-:Y:S02]  /*0bb0*/  HADD2.F32 R63, -RZ, R57.H0_H0 ;  /* 0x20000039ff3f7230 */ /* 0x000fe40000004100 */
[----:B------:R-:W-:Y:S01]  /*0bc0*/  FADD.FTZ R61, R64, R61 ;  /* 0x0000003d403d7221 */ /* 0x000fe20000010000 */
[----:B------:R-:W-:Y:S02]  /*0bd0*/  HADD2.F32 R72, -RZ, R67.H0_H0 ;  /* 0x20000043ff487230 */ /* 0x000fe40000004100 */
[----:B------:R-:W-:Y:S01]  /*0be0*/  FADD.FTZ R73, R73, R60 ;  /* 0x0000003c49497221 */ /* 0x000fe20000010000 */
[----:B------:R-:W-:-:S02]  /*0bf0*/  HADD2.F32 R67, -RZ, R54.H0_H0 ;  /* 0x20000036ff437230 */ /* 0x000fc40000004100 */
[----:B------:R-:W-:Y:S01]  /*0c00*/  FADD.FTZ R88, R62, R63 ;  /* 0x0000003f3e587221 */ /* 0x000fe20000010000 */
[----:B------:R-:W-:Y:S02]  /*0c10*/  HADD2.F32 R69, -RZ, R55.H0_H0 ;  /* 0x20000037ff457230 */ /* 0x000fe40000004100 */
        /* <DEDUP_REMOVED lines=21> */
.L_x_1762:
[----:B-----5:R-:W-:Y:S02]  /*0d70*/  HADD2.F32 R86, -RZ, R64.H0_H0 ;  /* 0x20000040ff567230 */ /* 0x020fe40000004100 */
[----:B------:R-:W-:Y:S02]  /*0d80*/  HADD2.F32 R15, -RZ, R52.H0_H0 ;  /* 0x20000034ff0f7230 */ /* 0x000fe40000004100 */
[----:B------:R-:W-:Y:S02]  /*0d90*/  HADD2.F32 R88, -RZ, R65.H0_H0 ;  /* 0x20000041ff587230 */ /* 0x000fe40000004100 */
[----:B------:R-:W-:Y:S02]  /*0da0*/  HADD2.F32 R84, -RZ, R66.H0_H0 ;  /* 0x20000042ff547230 */ /* 0x000fe40000004100 */
[----:B------:R-:W-:Y:S01]  /*0db0*/  FADD.FTZ R86, R86, R15 ;  /* 0x0000000f56567221 */ /* 0x000fe20000010000 */
[----:B------:R-:W-:Y:S02]  /*0dc0*/  HADD2.F32 R82, -RZ, R67.H0_H0 ;  /* 0x20000043ff527230 */ /* 0x000fe40000004100 */
[----:B------:R-:W-:-:S02]  /*0dd0*/  HADD2.F32 R64, -RZ, R64.H1_H1 ;  /* 0x30000040ff407230 */ /* 0x000fc40000004100 */
[----:B------:R-:W-:Y:S02]  /*0de0*/  HADD2.F32 R65, -RZ, R65.H1_H1 ;  /* 0x30000041ff417230 */ /* 0x000fe40000004100 */
[----:B------:R-:W-:Y:S02]  /*0df0*/  HADD2.F32 R66, -RZ, R66.H1_H1 ;  /* 0x30000042ff427230 */ /* 0x000fe40000004100 */
[----:B------:R-:W-:Y:S02]  /*0e00*/  HADD2.F32 R61, -RZ, R53.H0_H0 ;  /* 0x20000035ff3d7230 */ /* 0x000fe40000004100 */
[----:B------:R-:W-:Y:S02]  /*0e10*/  HADD2.F32 R63, -RZ, R54.H0_H0 ;  /* 0x20000036ff3f7230 */ /* 0x000fe40000004100 */
[----:B------:R-:W-:Y:S02]  /*0e20*/  HADD2.F32 R67, -RZ, R67.H1_H1 ;  /* 0x30000043ff437230 */ /* 0x000fe40000004100 */
[----:B------:R-:W-:Y:S01]  /*0e30*/  FADD.FTZ R88, R88, R61 ;  /* 0x0000003d58587221 */ /* 0x000fe20000010000 */
        /* <DEDUP_REMOVED lines=16> */
.L_x_1761:
[----:B------:R-:W-:Y:S05]  /*0f40*/  @!P2 BRA `(.L_x_1764) ;  /* 0x000000000074a947 */ /* 0x000fea0003800000 */
        /* <DEDUP_REMOVED lines=29> */
.L_x_1764:
        /* <DEDUP_REMOVED lines=8> */
.L_x_1763:
[----:B0-----:R-:W0:Y:S01]  /*11a0*/  @P0 LDC.64 R68, c[0x0][0x3a8] ;  /* 0x0000ea00ff440b82 */ /* 0x001e220000000a00 */
[----:B------:R-:W-:-:S05]  /*11b0*/  IADD3 R93, PT, PT, R91, 0x20, RZ ;  /* 0x000000205b5d7810 */ /* 0x000fca0007ffe0ff */
[----:B------:R-:W-:Y:S02]  /*11c0*/  IMAD.WIDE.U32 R64, R93, 0x10, R70 ;  /* 0x000000105d407825 */ /* 0x000fe400078e0046 */
[----:B------:R-:W1:Y:S08]  /*11d0*/  @P1 LDC.64 R72, c[0x0][0x398] ;  /* 0x0000e600ff481b82 */ /* 0x000e700000000a00 */
[----:B------:R-:W3:Y:S01]  /*11e0*/  @P2 LDC.64 R74, c[0x0][0x3a0] ;  /* 0x0000e800ff4a2b82 */ /* 0x000ee20000000a00 */
[----:B0-----:R-:W-:-:S05]  /*11f0*/  @P0 IMAD.WIDE.U32 R68, R91, 0x10, R68 ;  /* 0x000000105b440825 */ /* 0x001fca00078e0044 */
[----:B------:R0:W-:Y:S01]  /*1200*/  @P0 STG.E.128 desc[UR6][R68.64], R60 ;  /* 0x0000003c44000986 */ /* 0x0001e2000c101d06 */
[----:B-1----:R-:W-:-:S03]  /*1210*/  @P1 IMAD.WIDE.U32 R72, R93, 0x10, R72 ;  /* 0x000000105d481825 */ /* 0x002fc600078e0048 */
[----:B------:R-:W5:Y:S04]  /*1220*/  LDG.E.128 R64, desc[UR6][R64.64] ;  /* 0x0000000640407981 */ /* 0x000f68000c1e1d00 */
[----:B------:R0:W5:Y:S01]  /*1230*/  @P1 LDG.E.128 R52, desc[UR6][R72.64] ;  /* 0x0000000648341981 */ /* 0x000162000c1e1d00 */
[----:B---3--:R-:W-:-:S05]  /*1240*/  @P2 IMAD.WIDE.U32 R74, R93, 0x10, R74 ;  /* 0x000000105d4a2825 */ /* 0x008fca00078e004a */
[----:B------:R0:W5:Y:S01]  /*1250*/  @P2 LDG.E.128 R56, desc[UR6][R74.64] ;  /* 0x000000064a382981 */ /* 0x000162000c1e1d00 */
[----:B----4-:R-:W-:-:S04]  /*1260*/  UISETP.NE.U32.AND UP0, UPT, UR12, URZ, UPT ;  /* 0x000000ff0c00728c */ /* 0x010fc8000bf05070 */
        /* <DEDUP_REMOVED lines=14> */
.L_x_1766:
        /* <DEDUP_REMOVED lines=29> */
.L_x_1765:
        /* <DEDUP_REMOVED lines=32> */
.L_x_1768:
[----:B-----5:R-:W-:Y:S02]  /*1720*/  HADD2.F32 R15, -RZ, R64.H0_H0 ;  /* 0x20000040ff0f7230 */ /* 0x020fe40000004100 */
[----:B------:R-:W-:Y:S02]  /*1730*/  HADD2.F32 R60, -RZ, R52.H0_H0 ;  /* 0x20000034ff3c7230 */ /* 0x000fe40000004100 */
[--C-:B------:R-:W-:Y:S02]  /*1740*/  HADD2.F32 R68, -RZ, R66.reuse.H0_H0 ;  /* 0x20000042ff447230 */ /* 0x100fe40000004100 */
[----:B------:R-:W-:Y:S02]  /*1750*/  HADD2.F32 R62, -RZ, R65.H0_H0 ;  /* 0x20000041ff3e7230 */ /* 0x000fe40000004100 */
[----:B------:R-:W-:Y:S01]  /*1760*/  FADD.FTZ R15, R60, R15 ;  /* 0x0000000f3c0f7221 */ /* 0x000fe20000010000 */
[----:B------:R-:W-:Y:S02]  /*1770*/  HADD2.F32 R66, -RZ, R66.H1_H1 ;  /* 0x30000042ff427230 */ /* 0x000fe40000004100 */
[----:B------:R-:W-:-:S02]  /*1780*/  HADD2.F32 R69, -RZ, R54.H1_H1 ;  /* 0x30000036ff457230 */ /* 0x000fc40000004100 */
[----:B------:R-:W-:Y:S02]  /*1790*/  HADD2.F32 R65, -RZ, R65.H1_H1 ;  /* 0x30000041ff417230 */ /* 0x000fe40000004100 */
[--C-:B------:R-:W-:Y:S02]  /*17a0*/  HADD2.F32 R63, -RZ, R53.reuse.H0_H0 ;  /* 0x20000035ff3f7230 */ /* 0x100fe40000004100 */
[----:B------:R-:W-:Y:S01]  /*17b0*/  FADD.FTZ R66, R69, R66 ;  /* 0x0000004245427221 */ /* 0x000fe20000010000 */
[----:B------:R-:W-:Y:S02]  /*17c0*/  HADD2.F32 R60, -RZ, R53.H1_H1 ;  /* 0x30000035ff3c7230 */ /* 0x000fe40000004100 */
[--C-:B------:R-:W-:Y:S02]  /*17d0*/  HADD2.F32 R72, -RZ, R67.reuse.H0_H0 ;  /* 0x20000043ff487230 */ /* 0x100fe40000004100 */
[----:B------:R-:W-:Y:S01]  /*17e0*/  FADD.FTZ R62, R63, R62 ;  /* 0x0000003e3f3e7221 */ /* 0x000fe20000010000 */
[----:B------:R-:W-:-:S02]  /*17f0*/  HADD2.F32 R73, -RZ, R67.H1_H1 ;  /* 0x30000043ff497230 */ /* 0x000fc40000004100 */
[----:B------:R-:W-:Y:S01]  /*1800*/  FADD.FTZ R65, R60, R65 ;  /* 0x000000413c417221 */ /* 0x000fe20000010000 */
[--C-:B------:R-:W-:Y:S02]  /*1810*/  HADD2.F32 R69, -RZ, R55.reuse.H0_H0 ;  /* 0x20000037ff457230 */ /* 0x100fe40000004100 */
[----:B------:R-:W-:Y:S02]  /*1820*/  HADD2.F32 R64, -RZ, R64.H1_H1 ;  /* 0x30000040ff407230 */ /* 0x000fe40000004100 */
[----:B------:R-:W-:Y:S02]  /*1830*/  HADD2.F32 R61, -RZ, R52.H1_H1 ;  /* 0x30000034ff3d7230 */ /* 0x000fe40000004100 */
[----:B------:R-:W-:Y:S01]  /*1840*/  FADD.FTZ R69, R69, R72 ;  /* 0x0000004845457221 */ /* 0x000fe20000010000 */
[----:B------:R-:W-:Y:S02]  /*1850*/  HADD2.F32 R67, -RZ, R54.H0_H0 ;  /* 0x20000036ff437230 */ /* 0x000fe40000004100 */
[----:B------:R-:W-:-:S02]  /*1860*/  HADD2.F32 R60, -RZ, R55.H1_H1 ;  /* 0x30000037ff3c7230 */ /* 0x000fc40000004100 */
[----:B------:R-:W-:Y:S01]  /*1870*/  FADD.FTZ R61, R61, R64 ;  /* 0x000000403d3d7221 */ /* 0x000fe20000010000 */
[----:B------:R-:W-:Y:S02]  /*1880*/  HADD2.F32 R63, -RZ, R57.H0_H0 ;  /* 0x20000039ff3f7230 */ /* 0x000fe40000004100 */
[----:B------:R-:W-:Y:S01]  /*1890*/  FADD.FTZ R67, R67, R68 ;  /* 0x0000004443437221 */ /* 0x000fe20000010000 */
        /* <DEDUP_REMOVED lines=8> */
[----:B------:R-:W-:Y:S02]  /*1920*/  HADD2.F32 R73, -RZ, R58.H1_H1 ;  /* 0x3000003aff497230 */ /* 0x000fe40000004100 */
[----:B------:R-:W-:Y:S01]  /*1930*/  FADD.FTZ R74, R74, R67 ;  /* 0x000000434a4a7221 */ /* 0x000fe20000010000 */
        /* <DEDUP_REMOVED lines=9> */
[----:B------:R-:W-:-:S07]  /*19d0*/  F2FP.F16.F32.PACK_AB R60, R79, R68 ;  /* 0x000000444f3c723e */ /* 0x000fce00000000ff */
.L_x_1767:
[----:B------:R-:W0:Y:S01]  /*19e0*/  @P2 LDC.64 R64, c[0x0][0x3a0] ;  /* 0x0000e800ff402b82 */ /* 0x000e220000000a00 */
[----:B------:R-:W-:-:S07]  /*19f0*/  IADD3 R119, PT, PT, R91, 0x40, RZ ;  /* 0x000000405b777810 */ /* 0x000fce0007ffe0ff */
[----:B------:R-:W1:Y:S08]  /*1a00*/  @P0 LDC.64 R94, c[0x0][0x3a8] ;  /* 0x0000ea00ff5e0b82 */ /* 0x000e700000000a00 */
[----:B------:R-:W3:Y:S01]  /*1a10*/  @P1 LDC.64 R96, c[0x0][0x398] ;  /* 0x0000e600ff601b82 */ /* 0x000ee20000000a00 */
[----:B0-----:R-:W-:-:S04]  /*1a20*/  @P2 IMAD.WIDE.U32 R98, R119, 0x10, R64 ;  /* 0x0000001077622825 */ /* 0x001fc800078e0040 */
[----:B------:R-:W-:-:S04]  /*1a30*/  IMAD.WIDE.U32 R64, R119, 0x10, R70 ;  /* 0x0000001077407825 */ /* 0x000fc800078e0046 */
[----:B-1----:R-:W-:-:S05]  /*1a40*/  @P0 IMAD.WIDE.U32 R94, R93, 0x10, R94 ;  /* 0x000000105d5e0825 */ /* 0x002fca00078e005e */
[----:B------:R0:W-:Y:S01]  /*1a50*/  @P0 STG.E.128 desc[UR6][R94.64], R60 ;  /* 0x0000003c5e000986 */ /* 0x0001e2000c101d06 */
[----:B---3--:R-:W-:-:S03]  /*1a60*/  @P1 IMAD.WIDE.U32 R96, R119, 0x10, R96 ;  /* 0x0000001077601825 */ /* 0x008fc600078e0060 */
[----:B------:R0:W5:Y:S04]  /*1a70*/  @P2 LDG.E.128 R56, desc[UR6][R98.64] ;  /* 0x0000000662382981 */ /* 0x000168000c1e1d00 */
[----:B------:R0:W5:Y:S04]  /*1a80*/  @P1 LDG.E.128 R52, desc[UR6][R96.64] ;  /* 0x0000000660341981 */ /* 0x000168000c1e1d00 */
[----:B------:R-:W5:Y:S01]  /*1a90*/  LDG.E.128 R64, desc[UR6][R64.64] ;  /* 0x0000000640407981 */ /* 0x000f62000c1e1d00 */
[----:B------:R-:W-:Y:S05]  /*1aa0*/  BRA.U UP0, `(.L_x_1769) ;  /* 0x00000001009c7547 */ /* 0x000fea000b800000 */
        /* <DEDUP_REMOVED lines=8> */
[----:B0-----:R-:W-:Y:S01]  /*1b30*/  HADD2.F32 R95, -RZ, R67.H1_H1 ;  /* 0x30000043ff5f7230 */ /* 0x001fe20000004100 */
[----:B------:R-:W-:Y:S06]  /*1b40*/  BRA `(.L_x_1771) ;  /* 0x00000004009c7947 */ /* 0x000fec0003800000 */
.L_x_1770:
[----:B-----5:R-:W-:Y:S02]  /*1b50*/  HADD2.F32 R77, -RZ, R64.H0_H0 ;  /* 0x20000040ff4d7230 */ /* 0x020fe40000004100 */
[----:B------:R-:W-:Y:S02]  /*1b60*/  HADD2.F32 R70, -RZ, R65.H0_H0 ;  /* 0x20000041ff467230 */ /* 0x000fe40000004100 */
[----:B------:R-:W-:Y:S02]  /*1b70*/  HADD2.F32 R78, -RZ, R66.H0_H0 ;  /* 0x20000042ff4e7230 */ /* 0x000fe40000004100 */
[----:B0-----:R-:W-:Y:S02]  /*1b80*/  HADD2.F32 R60, -RZ, R56.H0_H0 ;  /* 0x20000038ff3c7230 */ /* 0x001fe40000004100 */
[----:B------:R-:W-:Y:S02]  /*1b90*/  HADD2.F32 R15, -RZ, R57.H0_H0 ;  /* 0x20000039ff0f7230 */ /* 0x000fe40000004100 */
[----:B------:R-:W-:-:S02]  /*1ba0*/  HADD2.F32 R61, -RZ, R58.H0_H0 ;  /* 0x2000003aff3d7230 */ /* 0x000fc40000004100 */
[----:B------:R-:W-:Y:S01]  /*1bb0*/  FADD.FTZ R77, R60, R77 ;  /* 0x0000004d3c4d7221 */ /* 0x000fe20000010000 */
[----:B------:R-:W-:Y:S02]  /*1bc0*/  HADD2.F32 R90, -RZ, R67.H0_H0 ;  /* 0x20000043ff5a7230 */ /* 0x000fe40000004100 */
[----:B------:R-:W-:Y:S01]  /*1bd0*/  FADD.FTZ R70, R15, R70 ;  /* 0x000000460f467221 */ /* 0x000fe20000010000 */
[----:B------:R-:W-:Y:S02]  /*1be0*/  HADD2.F32 R64, -RZ, R64.H1_H1 ;  /* 0x30000040ff407230 */ /* 0x000fe40000004100 */
[----:B------:R-:W-:Y:S01]  /*1bf0*/  FADD.FTZ R78, R61, R78 ;  /* 0x0000004e3d4e7221 */ /* 0x000fe20000010000 */
[----:B------:R-:W-:Y:S02]  /*1c00*/  HADD2.F32 R65, -RZ, R65.H1_H1 ;  /* 0x30000041ff417230 */ /* 0x000fe40000004100 */
[----:B------:R-:W-:Y:S02]  /*1c10*/  HADD2.F32 R66, -RZ, R66.H1_H1 ;  /* 0x30000042ff427230 */ /* 0x000fe40000004100 */
[----:B------:R-:W-:-:S02]  /*1c20*/  HADD2.F32 R67, -RZ, R67.H1_H1 ;  /* 0x30000043ff437230 */ /* 0x000fc40000004100 */
[--C-:B------:R-:W-:Y:S02]  /*1c30*/  HADD2.F32 R61, -RZ, R59.reuse.H0_H0 ;  /* 0x2000003bff3d7230 */ /* 0x100fe40000004100 */
[----:B------:R-:W-:Y:S02]  /*1c40*/  HADD2.F32 R62, -RZ, R59.H1_H1 ;  /* 0x3000003bff3e7230 */ /* 0x000fe40000004100 */
        /* <DEDUP_REMOVED lines=13> */
.L_x_1769:
[----:B------:R-:W-:Y:S05]  /*1d20*/  BRA.U UP1, `(.L_x_1772) ;  /* 0x0000000101747547 */ /* 0x000fea000b800000 */
        /* <DEDUP_REMOVED lines=29> */
.L_x_1772:
[----:B-----5:R-:W-:Y:S02]  /*1f00*/  HADD2.F32 R15, -RZ, R64.H0_H0 ;  /* 0x20000040ff0f7230 */ /* 0x020fe40000004100 */
[----:B0-----:R-:W-:Y:S02]  /*1f10*/  HADD2.F32 R60, -RZ, R52.H0_H0 ;  /* 0x20000034ff3c7230 */ /* 0x001fe40000004100 */
[----:B------:R-:W-:Y:S02]  /*1f20*/  HADD2.F32 R64, -RZ, R64.H1_H1 ;  /* 0x30000040ff407230 */ /* 0x000fe40000004100 */
[----:B------:R-:W-:Y:S02]  /*1f30*/  HADD2.F32 R62, -RZ, R65.H0_H0 ;  /* 0x20000041ff3e7230 */ /* 0x000fe40000004100 */
[----:B------:R-:W-:Y:S01]  /*1f40*/  FADD.FTZ R15, R60, R15 ;  /* 0x0000000f3c0f7221 */ /* 0x000fe20000010000 */
[----:B------:R-:W-:Y:S02]  /*1f50*/  HADD2.F32 R70, -RZ, R66.H0_H0 ;  /* 0x20000042ff467230 */ /* 0x000fe40000004100 */
[----:B------:R-:W-:-:S02]  /*1f60*/  HADD2.F32 R61, -RZ, R52.H1_H1 ;  /* 0x30000034ff3d7230 */ /* 0x000fc40000004100 */
[----:B------:R-:W-:Y:S02]  /*1f70*/  HADD2.F32 R63, -RZ, R53.H0_H0 ;  /* 0x20000035ff3f7230 */ /* 0x000fe40000004100 */
[----:B------:R-:W-:Y:S02]  /*1f80*/  HADD2.F32 R65, -RZ, R65.H1_H1 ;  /* 0x30000041ff417230 */ /* 0x000fe40000004100 */
[----:B------:R-:W-:Y:S01]  /*1f90*/  FADD.FTZ R61, R61, R64 ;  /* 0x000000403d3d7221 */ /* 0x000fe20000010000 */
[----:B------:R-:W-:Y:S02]  /*1fa0*/  HADD2.F32 R66, -RZ, R66.H1_H1 ;  /* 0x30000042ff427230 */ /* 0x000fe40000004100 */
[----:B------:R-:W-:Y:S01]  /*1fb0*/  FADD.FTZ R62, R63, R62 ;  /* 0x0000003e3f3e7221 */ /* 0x000fe20000010000 */
[----:B------:R-:W-:Y:S02]  /*1fc0*/  HADD2.F32 R60, -RZ, R53.H1_H1 ;  /* 0x30000035ff3c7230 */ /* 0x000fe40000004100 */
[----:B------:R-:W-:-:S02]  /*1fd0*/  HADD2.F32 R71, -RZ, R54.H1_H1 ;  /* 0x30000036ff477230 */ /* 0x000fc40000004100 */
[--C-:B------:R-:W-:Y:S02]  /*1fe0*/  HADD2.F32 R77, -RZ, R67.reuse.H0_H0 ;  /* 0x20000043ff4d7230 */ /* 0x100fe40000004100 */
[----:B------:R-:W-:Y:S01]  /*1ff0*/  FADD.FTZ R65, R60, R65 ;  /* 0x000000413c417221 */ /* 0x000fe20000010000 */
[----:B------:R-:W-:Y:S02]  /*2000*/  HADD2.F32 R80, -RZ, R67.H1_H1 ;  /* 0x30000043ff507230 */ /* 0x000fe40000004100 */
[----:B------:R-:W-:Y:S01]  /*2010*/  FADD.FTZ R66, R71, R66 ;  /* 0x0000004247427221 */ /* 0x000fe20000010000 */
[----:B------:R-:W-:Y:S02]  /*2020*/  HADD2.F32 R67, -RZ, R54.H0_H0 ;  /* 0x20000036ff437230 */ /* 0x000fe40000004100 */
[----:B------:R-:W-:Y:S02]  /*2030*/  HADD2.F32 R64, -RZ, R55.H0_H0 ;  /* 0x20000037ff407230 */ /* 0x000fe40000004100 */
[----:B------:R-:W-:-:S02]  /*2040*/  HADD2.F32 R63, -RZ, R57.H0_H0 ;  /* 0x20000039ff3f7230 */ /* 0x000fc40000004100 */
[----:B------:R-:W-:Y:S01]  /*2050*/  FADD.FTZ R67, R67, R70 ;  /* 0x0000004643437221 */ /* 0x000fe20000010000 */
[----:B------:R-:W-:Y:S02]  /*2060*/  HADD2.F32 R71, -RZ, R55.H1_H1 ;  /* 0x30000037ff477230 */ /* 0x000fe40000004100 */
[----:B------:R-:W-:Y:S01]  /*2070*/  FADD.FTZ R64, R64, R77 ;  /* 0x0000004d40407221 */ /* 0x000fe20000010000 */
[----:B------:R-:W-:Y:S02]  /*2080*/  HADD2.F32 R60, -RZ, R56.H0_H0 ;  /* 0x20000038ff3c7230 */ /* 0x000fe40000004100 */
[----:B------:R-:W-:Y:S01]  /*2090*/  FADD.FTZ R70, R63, R62 ;  /* 0x0000003e3f467221 */ /* 0x000fe20000010000 */
[----:B------:R-:W-:Y:S02]  /*20a0*/  HADD2.F32 R62, -RZ, R59.H1_H1 ;  /* 0x3000003bff3e7230 */ /* 0x000fe40000004100 */
[----:B------:R-:W-:Y:S01]  /*20b0*/  FADD.FTZ R71, R71, R80 ;  /* 0x0000005047477221 */ /* 0x000fe20000010000 */
[----:B------:R-:W-:-:S02]  /*20c0*/  HADD2.F32 R78, -RZ, R58.H0_H0 ;  /* 0x2000003aff4e7230 */ /* 0x000fc40000004100 */
[----:B------:R-:W-:Y:S01]  /*20d0*/  FADD.FTZ R77, R60, R15 ;  /* 0x0000000f3c4d7221 */ /* 0x000fe20000010000 */
[----:B------:R-:W-:Y:S02]  /*20e0*/  HADD2.F32 R15, -RZ, R59.H0_H0 ;  /* 0x2000003bff0f7230 */ /* 0x000fe40000004100 */
        /* <DEDUP_REMOVED lines=13> */
.L_x_1771:
        /* <DEDUP_REMOVED lines=99> */
.L_x_1786:
[----:B------:R-:W-:Y:S01]  /*27f0*/  FMUL.FTZ R15, R121, R121 ;  /* 0x00000079790f7220 */ /* 0x000fe20000410000 */
[----:B01----:R-:W-:Y:S01]  /*2800*/  FADD.FTZ R67, R67, R94 ;  /* 0x0000005e43437221 */ /* 0x003fe20000010000 */
[----:B------:R-:W-:Y:S01]  /*2810*/  FSEL R92, R121, RZ, !P3 ;  /* 0x000000ff795c7208 */ /* 0x000fe20005800000 */
[----:B------:R-:W-:Y:S02]  /*2820*/  HADD2.F32 R66, -RZ, R13.H0_H0 ;  /* 0x2000000dff427230 */ /* 0x000fe40000004100 */
[----:B------:R-:W-:Y:S01]  /*2830*/  FSEL R15, R15, RZ, P3 ;  /* 0x000000ff0f0f7208 */ /* 0x000fe20001800000 */
[----:B--2---:R-:W-:Y:S01]  /*2840*/  FFMA.FTZ R64, R67, R64, UR8 ;  /* 0x0000000843407e23 */ /* 0x004fe20008010040 */
[C---:B------:R-:W-:Y:S01]  /*2850*/  FADD.FTZ R86, -R92.reuse, R86 ;  /* 0x000000565c567221 */ /* 0x040fe20000010100 */
[----:B------:R-:W-:Y:S01]  /*2860*/  FADD.FTZ R96, -R92, R87 ;  /* 0x000000575c607221 */ /* 0x000fe20000010100 */
[--C-:B------:R-:W-:Y:S02]  /*2870*/  HADD2.F32 R87, -RZ, R16.reuse.H1_H1 ;  /* 0x30000010ff577230 */ /* 0x100fe40000004100 */
[----:B------:R-:W-:Y:S01]  /*2880*/  FADD.FTZ R15, R64, R15 ;  /* 0x0000000f400f7221 */ /* 0x000fe20000010000 */
[----:B------:R-:W-:-:S02]  /*2890*/  HADD2.F32 R64, -RZ, R16.H0_H0 ;  /* 0x20000010ff407230 */ /* 0x000fc40000004100 */
[C---:B------:R-:W-:Y:S01]  /*28a0*/  FADD.FTZ R88, -R92.reuse, R88 ;  /* 0x000000585c587221 */ /* 0x040fe20000010100 */
[----:B------:R-:W-:Y:S01]  /*28b0*/  HADD2.F32 R67, -RZ, R13.H1_H1 ;  /* 0x3000000dff437230 */ /* 0x000fe20000004100 */
[----:B------:R0:W1:Y:S01]  /*28c0*/  MUFU.RSQ R99, R15 ;  /* 0x0000000f00637308 */ /* 0x0000620000001400 */
[----:B------:R-:W-:Y:S02]  /*28d0*/  HADD2.F32 R94, -RZ, R28.H0_H0 ;  /* 0x2000001cff5e7230 */ /* 0x000fe40000004100 */
[C---:B------:R-:W-:Y:S01]  /*28e0*/  FADD.FTZ R84, -R92.reuse, R84 ;  /* 0x000000545c547221 */ /* 0x040fe20000010100 */
[----:B------:R-:W-:Y:S02]  /*28f0*/  HADD2.F32 R65, -RZ, R48.H0_H0 ;  /* 0x20000030ff417230 */ /* 0x000fe40000004100 */
[C---:B------:R-:W-:Y:S01]  /*2900*/  FADD.FTZ R82, -R92.reuse, R82 ;  /* 0x000000525c527221 */ /* 0x040fe20000010100 */
[----:B------:R-:W-:Y:S02]  /*2910*/  HADD2.F32 R97, -RZ, R12.H0_H0 ;  /* 0x2000000cff617230 */ /* 0x000fe40000004100 */
[----:B------:R-:W-:Y:S01]  /*2920*/  FADD.FTZ R68, -R92, R68 ;  /* 0x000000445c447221 */ /* 0x000fe20000010100 */
[----:B------:R-:W-:-:S02]  /*2930*/  HADD2.F32 R113, -RZ, R29.H0_H0 ;  /* 0x2000001dff717230 */ /* 0x000fc40000004100 */
[C---:B------:R-:W-:Y:S01]  /*2940*/  FADD.FTZ R72, -R92.reuse, R72 ;  /* 0x000000485c487221 */ /* 0x040fe20000010100 */
[----:B0-----:R-:W-:Y:S02]  /*2950*/  HADD2.F32 R15, -RZ, R28.H1_H1 ;  /* 0x3000001cff0f7230 */ /* 0x001fe40000004100 */
[C---:B------:R-:W-:Y:S01]  /*2960*/  FADD.FTZ R74, -R92.reuse, R74 ;  /* 0x0000004a5c4a7221 */ /* 0x040fe20000010100 */
[----:B------:R-:W-:Y:S02]  /*2970*/  HADD2.F32 R103, -RZ, R17.H1_H1 ;  /* 0x30000011ff677230 */ /* 0x000fe40000004100 */
[C---:B------:R-:W-:Y:S01]  /*2980*/  FADD.FTZ R76, -R92.reuse, R76 ;  /* 0x0000004c5c4c7221 */ /* 0x040fe20000010100 */
[----:B------:R-:W-:Y:S02]  /*2990*/  HADD2.F32 R115, -RZ, R30.H0_H0 ;  /* 0x2000001eff737230 */ /* 0x000fe40000004100 */
[----:B------:R-:W-:Y:S01]  /*29a0*/  FADD.FTZ R80, -R92, R80 ;  /* 0x000000505c507221 */ /* 0x000fe20000010100 */
[----:B------:R-:W-:-:S02]  /*29b0*/  HADD2.F32 R105, -RZ, R18.H1_H1 ;  /* 0x30000012ff697230 */ /* 0x000fc40000004100 */
[----:B------:R-:W-:Y:S01]  /*29c0*/  FADD.FTZ R70, -R92, R70 ;  /* 0x000000465c467221 */ /* 0x000fe20000010100 */
[----:B------:R-:W-:Y:S02]  /*29d0*/  HADD2.F32 R118, -RZ, R51.H0_H0 ;  /* 0x20000033ff767230 */ /* 0x000fe40000004100 */
[C---:B-1----:R-:W-:Y:S01]  /*29e0*/  FMUL.FTZ R111, R99.reuse, R86 ;  /* 0x00000056636f7220 */ /* 0x042fe20000410000 */
[C---:B------:R-:W-:Y:S01]  /*29f0*/  FMUL.FTZ R96, R99.reuse, R96 ;  /* 0x0000006063607220 */ /* 0x040fe20000410000 */
[C---:B------:R-:W-:Y:S01]  /*2a00*/  FMUL.FTZ R88, R99.reuse, R88 ;  /* 0x0000005863587220 */ /* 0x040fe20000410000 */
[----:B------:R-:W-:Y:S01]  /*2a10*/  FMUL.FTZ R84, R99, R84 ;  /* 0x0000005463547220 */ /* 0x000fe20000410000 */
[----:B------:R-:W-:Y:S01]  /*2a20*/  FFMA.FTZ R86, R111, R64, R66 ;  /* 0x000000406f567223 */ /* 0x000fe20000010042 */
[----:B------:R-:W-:Y:S01]  /*2a30*/  FFMA.FTZ R87, R96, R87, R67 ;  /* 0x0000005760577223 */ /* 0x000fe20000010043 */
[----:B------:R-:W-:Y:S02]  /*2a40*/  HADD2.F32 R67, -RZ, R17.H0_H0 ;  /* 0x20000011ff437230 */ /* 0x000fe40000004100 */
[----:B------:R-:W-:Y:S01]  /*2a50*/  FADD.FTZ R66, -R92, R89 ;  /* 0x000000595c427221 */ /* 0x000fe20000010100 */
[----:B------:R-:W-:-:S02]  /*2a60*/  HADD2.F32 R64, -RZ, R49.H0_H0 ;  /* 0x20000031ff407230 */ /* 0x000fc40000004100 */
[----:B------:R-:W-:Y:S01]  /*2a70*/  FFMA.FTZ R111, R111, R94, R65 ;  /* 0x0000005e6f6f7223 */ /* 0x000fe20000010041 */
[----:B------:R-:W-:Y:S02]  /*2a80*/  HADD2.F32 R65, -RZ, R48.H1_H1 ;  /* 0x30000030ff417230 */ /* 0x000fe40000004100 */
[----:B------:R-:W-:Y:S01]  /*2a90*/  FMUL.FTZ R66, R99, R66 ;  /* 0x0000004263427220 */ /* 0x000fe20000410000 */
[----:B------:R-:W-:Y:S02]  /*2aa0*/  HADD2.F32 R89, -RZ, R12.H1_H1 ;  /* 0x3000000cff597230 */ /* 0x000fe40000004100 */
[C---:B------:R-:W-:Y:S01]  /*2ab0*/  FFMA.FTZ R94, R88.reuse, R67, R97 ;  /* 0x00000043585e7223 */ /* 0x040fe20000010061 */
[----:B------:R-:W-:Y:S01]  /*2ac0*/  FFMA.FTZ R113, R88, R113, R64 ;  /* 0x0000007158717223 */ /* 0x000fe20000010040 */
[----:B------:R-:W-:Y:S01]  /*2ad0*/  FADD.FTZ R88, -R92, R83 ;  /* 0x000000535c587221 */ /* 0x000fe20000010100 */
[----:B------:R-:W-:Y:S01]  /*2ae0*/  FFMA.FTZ R112, R96, R15, R65 ;  /* 0x0000000f60707223 */ /* 0x000fe20000010041 */
[----:B------:R-:W-:Y:S01]  /*2af0*/  FFMA.FTZ R103, R66, R103, R89 ;  /* 0x0000006742677223 */ /* 0x000fe20000010059 */
[----:B------:R-:W-:-:S02]  /*2b00*/  HADD2.F32 R15, -RZ, R29.H1_H1 ;  /* 0x3000001dff0f7230 */ /* 0x000fc40000004100 */
[C---:B------:R-:W-:Y:S01]  /*2b10*/  FMUL.FTZ R88, R99.reuse, R88 ;  /* 0x0000005863587220 */ /* 0x040fe20000410000 */
[----:B------:R-:W-:Y:S02]  /*2b20*/  HADD2.F32 R65, -RZ, R49.H1_H1 ;  /* 0x30000031ff417230 */ /* 0x000fe40000004100 */
[----:B------:R-:W-:Y:S01]  /*2b30*/  FMUL.FTZ R82, R99, R82 ;  /* 0x0000005263527220 */ /* 0x000fe20000410000 */
[----:B------:R-:W-:Y:S02]  /*2b40*/  HADD2.F32 R64, -RZ, R50.H0_H0 ;  /* 0x20000032ff407230 */ /* 0x000fe40000004100 */
[----:B------:R-:W-:Y:S01]  /*2b50*/  FADD.FTZ R96, -R92, R79 ;  /* 0x0000004f5c607221 */ /* 0x000fe20000010100 */
[----:B------:R-:W-:Y:S02]  /*2b60*/  HADD2.F32 R67, -RZ, R18.H0_H0 ;  /* 0x20000012ff437230 */ /* 0x000fe40000004100 */
[----:B------:R-:W-:Y:S01]  /*2b70*/  FFMA.FTZ R114, R66, R15, R65 ;  /* 0x0000000f42727223 */ /* 0x000fe20000010041 */
[----:B------:R-:W-:-:S02]  /*2b80*/  HADD2.F32 R89, -RZ, R11.H0_H0 ;  /* 0x2000000bff597230 */ /* 0x000fc40000004100 */
[----:B------:R-:W-:Y:S01]  /*2b90*/  FFMA.FTZ R115, R84, R115, R64 ;  /* 0x0000007354737223 */ /* 0x000fe20000010040 */
[----:B------:R-:W-:Y:S02]  /*2ba0*/  HADD2.F32 R83, -RZ, R11.H1_H1 ;  /* 0x3000000bff537230 */ /* 0x000fe40000004100 */
[----:B------:R-:W-:Y:S01]  /*2bb0*/  FADD.FTZ R64, -R92, R81 ;  /* 0x000000515c407221 */ /* 0x000fe20000010100 */
[----:B------:R-:W-:Y:S02]  /*2bc0*/  HADD2.F32 R15, -RZ, R30.H1_H1 ;  /* 0x3000001eff0f7230 */ /* 0x000fe40000004100 */
[----:B------:R-:W-:Y:S01]  /*2bd0*/  FFMA.FTZ R66, R84, R67, R89 ;  /* 0x0000004354427223 */ /* 0x000fe20000010059 */
[----:B------:R-:W-:Y:S02]  /*2be0*/  HADD2.F32 R67, -RZ, R19.H0_H0 ;  /* 0x20000013ff437230 */ /* 0x000fe40000004100 */
[----:B------:R-:W-:Y:S01]  /*2bf0*/  FFMA.FTZ R105, R88, R105, R83 ;  /* 0x0000006958697223 */ /* 0x000fe20000010053 */
[----:B------:R-:W-:-:S02]  /*2c00*/  HADD2.F32 R83, -RZ, R10.H0_H0 ;  /* 0x2000000aff537230 */ /* 0x000fc40000004100 */
[C---:B------:R-:W-:Y:S01]  /*2c10*/  FMUL.FTZ R64, R99.reuse, R64 ;  /* 0x0000004063407220 */ /* 0x040fe20000410000 */
[----:B------:R-:W-:Y:S02]  /*2c20*/  HADD2.F32 R89, -RZ, R31.H0_H0 ;  /* 0x2000001fff597230 */ /* 0x000fe40000004100 */
[----:B------:R-:W-:Y:S01]  /*2c30*/  FMUL.FTZ R79, R99, R68 ;  /* 0x00000044634f7220 */ /* 0x000fe20000410000 */
[----:B------:R-:W-:Y:S02]  /*2c40*/  HADD2.F32 R65, -RZ, R50.H1_H1 ;  /* 0x30000032ff417230 */ /* 0x000fe40000004100 */
[C---:B------:R-:W-:Y:S01]  /*2c50*/  FFMA.FTZ R67, R82.reuse, R67, R83 ;  /* 0x0000004352437223 */ /* 0x040fe20000010053 */
[----:B------:R-:W-:Y:S02]  /*2c60*/  HADD2.F32 R81, -RZ, R19.H1_H1 ;  /* 0x30000013ff517230 */ /* 0x000fe40000004100 */
[----:B------:R-:W-:Y:S01]  /*2c70*/  FFMA.FTZ R118, R82, R89, R118 ;  /* 0x0000005952767223 */ /* 0x000fe20000010076 */
[----:B------:R-:W-:-:S02]  /*2c80*/  HADD2.F32 R97, -RZ, R10.H1_H1 ;  /* 0x3000000aff617230 */ /* 0x000fc40000004100 */
[----:B------:R-:W-:Y:S01]  /*2c90*/  FFMA.FTZ R116, R88, R15, R65 ;  /* 0x0000000f58747223 */ /* 0x000fe20000010041 */
[----:B------:R-:W-:Y:S02]  /*2ca0*/  HADD2.F32 R82, -RZ, R20.H0_H0 ;  /* 0x20000014ff527230 */ /* 0x000fe40000004100 */
[C---:B------:R-:W-:Y:S01]  /*2cb0*/  FMUL.FTZ R96, R99.reuse, R96 ;  /* 0x0000006063607220 */ /* 0x040fe20000410000 */
[----:B------:R-:W-:Y:S02]  /*2cc0*/  HADD2.F32 R84, -RZ, R9.H0_H0 ;  /* 0x20000009ff547230 */ /* 0x000fe40000004100 */
[----:B------:R-:W-:Y:S01]  /*2cd0*/  FFMA.FTZ R100, R64, R81, R97 ;  /* 0x0000005140647223 */ /* 0x000fe20000010061 */
[----:B------:R-:W-:Y:S02]  /*2ce0*/  HADD2.F32 R88, -RZ, R32.H0_H0 ;  /* 0x20000020ff587230 */ /* 0x000fe40000004100 */
[----:B------:R-:W-:Y:S01]  /*2cf0*/  FMUL.FTZ R102, R99, R72 ;  /* 0x0000004863667220 */ /* 0x000fe20000410000 */
[----:B------:R-:W-:-:S02]  /*2d00*/  HADD2.F32 R65, -RZ, R44.H0_H0 ;  /* 0x2000002cff417230 */ /* 0x000fc40000004100 */
[C---:B------:R-:W-:Y:S01]  /*2d10*/  FFMA.FTZ R68, R79.reuse, R82, R84 ;  /* 0x000000524f447223 */ /* 0x040fe20000010054 */
[----:B------:R-:W-:Y:S02]  /*2d20*/  HADD2.F32 R97, -RZ, R20.H1_H1 ;  /* 0x30000014ff617230 */ /* 0x000fe40000004100 */
[----:B------:R-:W-:Y:S01]  /*2d30*/  FADD.FTZ R82, -R92, R69 ;  /* 0x000000455c527221 */ /* 0x000fe20000010100 */
[----:B------:R-:W-:Y:S02]  /*2d40*/  HADD2.F32 R81, -RZ, R9.H1_H1 ;  /* 0x30000009ff517230 */ /* 0x000fe40000004100 */
[----:B------:R-:W-:Y:S01]  /*2d50*/  FFMA.FTZ R79, R79, R88, R65 ;  /* 0x000000584f4f7223 */ /* 0x000fe20000010041 */
[----:B------:R-:W-:Y:S02]  /*2d60*/  HADD2.F32 R117, -RZ, R31.H1_H1 ;  /* 0x3000001fff757230 */ /* 0x000fe40000004100 */
[----:B------:R-:W-:Y:S01]  /*2d70*/  FMUL.FTZ R74, R99, R74 ;  /* 0x0000004a634a7220 */ /* 0x000fe20000410000 */
[----:B------:R-:W-:-:S02]  /*2d80*/  HADD2.F32 R15, -RZ, R51.H1_H1 ;  /* 0x30000033ff0f7230 */ /* 0x000fc40000004100 */
[----:B------:R-:W-:Y:S01]  /*2d90*/  FFMA.FTZ R97, R96, R97, R81 ;  /* 0x0000006160617223 */ /* 0x000fe20000010051 */
[----:B------:R-:W-:Y:S02]  /*2da0*/  HADD2.F32 R65, -RZ, R32.H1_H1 ;  /* 0x30000020ff417230 */ /* 0x000fe40000004100 */
[C---:B------:R-:W-:Y:S01]  /*2db0*/  FMUL.FTZ R76, R99.reuse, R76 ;  /* 0x0000004c634c7220 */ /* 0x040fe20000410000 */
[----:B------:R-:W-:Y:S02]  /*2dc0*/  HADD2.F32 R81, -RZ, R44.H1_H1 ;  /* 0x3000002cff517230 */ /* 0x000fe40000004100 */
[----:B------:R-:W-:Y:S01]  /*2dd0*/  FFMA.FTZ R117, R64, R117, R15 ;  /* 0x0000007540757223 */ /* 0x000fe2000001000f */
[----:B------:R-:W-:Y:S02]  /*2de0*/  HADD2.F32 R83, -RZ, R21.H0_H0 ;  /* 0x20000015ff537230 */ /* 0x000fe40000004100 */
[----:B------:R-:W-:Y:S01]  /*2df0*/  FMUL.FTZ R15, R99, R82 ;  /* 0x00000052630f7220 */ /* 0x000fe20000410000 */
[----:B------:R-:W-:-:S02]  /*2e00*/  HADD2.F32 R89, -RZ, R8.H0_H0 ;  /* 0x20000008ff597230 */ /* 0x000fc40000004100 */
[----:B------:R-:W-:Y:S01]  /*2e10*/  FFMA.FTZ R72, R96, R65, R81 ;  /* 0x0000004160487223 */ /* 0x000fe20000010051 */
[----:B------:R-:W-:Y:S02]  /*2e20*/  HADD2.F32 R101, -RZ, R33.H0_H0 ;  /* 0x20000021ff657230 */ /* 0x000fe40000004100 */
[C---:B------:R-:W-:Y:S01]  /*2e30*/  FMUL.FTZ R80, R99.reuse, R80 ;  /* 0x0000005063507220 */ /* 0x040fe20000410000 */
[----:B------:R-:W-:Y:S02]  /*2e40*/  HADD2.F32 R64, -RZ, R45.H0_H0 ;  /* 0x2000002dff407230 */ /* 0x000fe40000004100 */
[----:B------:R-:W-:Y:S01]  /*2e50*/  FFMA.FTZ R69, R102, R83, R89 ;  /* 0x0000005366457223 */ /* 0x000fe20000010059 */
[----:B------:R-:W-:Y:S02]  /*2e60*/  HADD2.F32 R84, -RZ, R21.H1_H1 ;  /* 0x30000015ff547230 */ /* 0x000fe40000004100 */
[----:B------:R-:W-:Y:S01]  /*2e70*/  FMUL.FTZ R70, R99, R70 ;  /* 0x0000004663467220 */ /* 0x000fe20000410000 */
[----:B------:R-:W-:-:S02]  /*2e80*/  HADD2.F32 R88, -RZ, R8.H1_H1 ;  /* 0x30000008ff587230 */ /* 0x000fc40000004100 */
[----:B------:R-:W-:Y:S01]  /*2e90*/  FFMA.FTZ R102, R102, R101, R64 ;  /* 0x0000006566667223 */ /* 0x000fe20000010040 */
[----:B------:R-:W-:Y:S02]  /*2ea0*/  HADD2.F32 R64, -RZ, R33.H1_H1 ;  /* 0x30000021ff407230 */ /* 0x000fe40000004100 */
[C---:B------:R-:W-:Y:S01]  /*2eb0*/  FADD.FTZ R78, -R92.reuse, R78 ;  /* 0x0000004e5c4e7221 */ /* 0x040fe20000010100 */
[----:B------:R-:W-:Y:S02]  /*2ec0*/  HADD2.F32 R82, -RZ, R45.H1_H1 ;  /* 0x3000002dff527230 */ /* 0x000fe40000004100 */
[----:B------:R-:W-:Y:S01]  /*2ed0*/  FFMA.FTZ R96, R15, R84, R88 ;  /* 0x000000540f607223 */ /* 0x000fe20000010058 */
[----:B------:R-:W-:Y:S02]  /*2ee0*/  HADD2.F32 R107, -RZ, R22.H0_H0 ;  /* 0x20000016ff6b7230 */ /* 0x000fe40000004100 */
[----:B------:R-:W-:Y:S01]  /*2ef0*/  FADD.FTZ R88, -R92, R73 ;  /* 0x000000495c587221 */ /* 0x000fe20000010100 */
[----:B------:R-:W-:-:S02]  /*2f00*/  HADD2.F32 R65, -RZ, R7.H0_H0 ;  /* 0x20000007ff417230 */ /* 0x000fc40000004100 */
[----:B------:R-:W-:Y:S01]  /*2f10*/  FFMA.FTZ R73, R15, R64, R82 ;  /* 0x000000400f497223 */ /* 0x000fe20000010052 */
[----:B------:R-:W-:Y:S02]  /*2f20*/  HADD2.F32 R101, -RZ, R34.H0_H0 ;  /* 0x20000022ff657230 */ /* 0x000fe40000004100 */
[----:B------:R-:W-:Y:S01]  /*2f30*/  FMUL.FTZ R88, R99, R88 ;  /* 0x0000005863587220 */ /* 0x000fe20000410000 */
[----:B------:R-:W-:Y:S02]  /*2f40*/  HADD2.F32 R84, -RZ, R46.H0_H0 ;  /* 0x2000002eff547230 */ /* 0x000fe40000004100 */
[----:B------:R-:W-:Y:S01]  /*2f50*/  FFMA.FTZ R107, R74, R107, R65 ;  /* 0x0000006b4a6b7223 */ /* 0x000fe20000010041 */
[----:B------:R-:W-:Y:S02]  /*2f60*/  HADD2.F32 R81, -RZ, R22.H1_H1 ;  /* 0x30000016ff517230 */ /* 0x000fe40000004100 */
[----:B------:R-:W-:Y:S01]  /*2f70*/  FADD.FTZ R82, -R92, R75 ;  /* 0x0000004b5c527221 */ /* 0x000fe20000010100 */
[----:B------:R-:W-:-:S02]  /*2f80*/  HADD2.F32 R83, -RZ, R7.H1_H1 ;  /* 0x30000007ff537230 */ /* 0x000fc40000004100 */
[----:B------:R-:W-:Y:S01]  /*2f90*/  FFMA.FTZ R101, R74, R101, R84 ;  /* 0x000000654a657223 */ /* 0x000fe20000010054 */
[----:B------:R-:W-:Y:S02]  /*2fa0*/  HADD2.F32 R89, -RZ, R34.H1_H1 ;  /* 0x30000022ff597230 */ /* 0x000fe40000004100 */
[----:B------:R-:W-:Y:S01]  /*2fb0*/  FMUL.FTZ R82, R99, R82 ;  /* 0x0000005263527220 */ /* 0x000fe20000410000 */
[----:B------:R-:W-:Y:S02]  /*2fc0*/  HADD2.F32 R98, -RZ, R46.H1_H1 ;  /* 0x3000002eff627230 */ /* 0x000fe40000004100 */
[----:B------:R-:W-:Y:S01]  /*2fd0*/  FFMA.FTZ R108, R88, R81, R83 ;  /* 0x00000051586c7223 */ /* 0x000fe20000010053 */
[----:B------:R-:W-:Y:S01]  /*2fe0*/  HADD2.F32 R109, -RZ, R23.H0_H0 ;  /* 0x20000017ff6d7230 */ /* 0x000fe20000004100 */
[----:B------:R-:W-:Y:S01]  /*2ff0*/  F2FP.F16.F32.PACK_AB R67, R100, R67 ;  /* 0x000000436443723e */ /* 0x000fe200000000ff */
[----:B------:R-:W-:Y:S02]  /*3000*/  HADD2.F32 R15, -RZ, R6.H0_H0 ;  /* 0x20000006ff0f7230 */ /* 0x000fe40000004100 */
[----:B------:R-:W-:Y:S01]  /*3010*/  FFMA.FTZ R74, R88, R89, R98 ;  /* 0x00000059584a7223 */ /* 0x000fe20000010062 */
[----:B------:R-:W-:-:S02]  /*3020*/  HADD2.F32 R65, -RZ, R35.H0_H0 ;  /* 0x20000023ff417230 */ /* 0x000fc40000004100 */
[----:B------:R-:W-:Y:S01]  /*3030*/  FADD.FTZ R100, -R92, R85 ;  /* 0x000000555c647221 */ /* 0x000fe20000010100 */
[----:B------:R-:W-:Y:S02]  /*3040*/  HADD2.F32 R64, -RZ, R47.H0_H0 ;  /* 0x2000002fff407230 */ /* 0x000fe40000004100 */
[----:B------:R-:W-:Y:S01]  /*3050*/  FFMA.FTZ R109, R76, R109, R15 ;  /* 0x0000006d4c6d7223 */ /* 0x000fe2000001000f */
[----:B------:R-:W-:Y:S02]  /*3060*/  HADD2.F32 R81, -RZ, R23.H1_H1 ;  /* 0x30000017ff517230 */ /* 0x000fe40000004100 */
[----:B------:R-:W-:Y:S01]  /*3070*/  FADD.FTZ R106, -R92, R90 ;  /* 0x0000005a5c6a7221 */ /* 0x000fe20000010100 */
[----:B------:R-:W-:Y:S02]  /*3080*/  HADD2.F32 R83, -RZ, R6.H1_H1 ;  /* 0x30000006ff537230 */ /* 0x000fe40000004100 */
[----:B------:R-:W-:Y:S01]  /*3090*/  FFMA.FTZ R75, R76, R65, R64 ;  /* 0x000000414c4b7223 */ /* 0x000fe20000010040 */
[----:B------:R-:W-:-:S02]  /*30a0*/  HADD2.F32 R89, -RZ, R35.H1_H1 ;  /* 0x30000023ff597230 */ /* 0x000fc40000004100 */
[----:B------:R-:W-:Y:S01]  /*30b0*/  FADD.FTZ R76, -R92, R77 ;  /* 0x0000004d5c4c7221 */ /* 0x000fe20000010100 */
[----:B------:R-:W-:Y:S02]  /*30c0*/  HADD2.F32 R104, -RZ, R47.H1_H1 ;  /* 0x3000002fff687230 */ /* 0x000fe40000004100 */
[C---:B------:R-:W-:Y:S01]  /*30d0*/  FFMA.FTZ R110, R82.reuse, R81, R83 ;  /* 0x00000051526e7223 */ /* 0x040fe20000010053 */
[----:B------:R-:W-:Y:S02]  /*30e0*/  HADD2.F32 R84, -RZ, R5.H0_H0 ;  /* 0x20000005ff547230 */ /* 0x000fe40000004100 */
[----:B------:R-:W-:Y:S01]  /*30f0*/  FMUL.FTZ R15, R99, R76 ;  /* 0x0000004c630f7220 */ /* 0x000fe20000410000 */
[----:B------:R-:W-:Y:S02]  /*3100*/  HADD2.F32 R88, -RZ, R36.H0_H0 ;  /* 0x20000024ff587230 */ /* 0x000fe40000004100 */
[----:B------:R-:W-:Y:S01]  /*3110*/  FFMA.FTZ R104, R82, R89, R104 ;  /* 0x0000005952687223 */ /* 0x000fe20000010068 */
[----:B------:R-:W-:Y:S01]  /*3120*/  HADD2.F32 R82, -RZ, R24.H0_H0 ;  /* 0x20000018ff527230 */ /* 0x000fe20000004100 */
[----:B------:R-:W0:Y:S01]  /*3130*/  @!P2 LDC.64 R64, c[0x0][0x3c0] ;  /* 0x0000f000ff40ab82 */ /* 0x000e220000000a00 */
[----:B------:R-:W-:Y:S01]  /*3140*/  HADD2.F32 R77, -RZ, R40.H0_H0 ;  /* 0x20000028ff4d7230 */ /* 0x000fe20000004100 */
[----:B------:R-:W-:Y:S01]  /*3150*/  F2FP.F16.F32.PACK_AB R69, R96, R69 ;  /* 0x000000456045723e */ /* 0x000fe200000000ff */
[----:B------:R-:W-:-:S02]  /*3160*/  HADD2.F32 R83, -RZ, R24.H1_H1 ;  /* 0x30000018ff537230 */ /* 0x000fc40000004100 */
[C---:B------:R-:W-:Y:S01]  /*3170*/  FFMA.FTZ R76, R15.reuse, R82, R84 ;  /* 0x000000520f4c7223 */ /* 0x040fe20000010054 */
[----:B------:R-:W-:Y:S02]  /*3180*/  HADD2.F32 R81, -RZ, R36.H1_H1 ;  /* 0x30000024ff517230 */ /* 0x000fe40000004100 */
[----:B------:R-:W-:Y:S01]  /*3190*/  FFMA.FTZ R15, R15, R88, R77 ;  /* 0x000000580f0f7223 */ /* 0x000fe2000001004d */
[----:B------:R-:W-:Y:S01]  /*31a0*/  HADD2.F32 R77, -RZ, R5.H1_H1 ;  /* 0x30000005ff4d7230 */ /* 0x000fe20000004100 */
[----:B------:R-:W-:Y:S01]  /*31b0*/  F2FP.F16.F32.PACK_AB R68, R97, R68 ;  /* 0x000000446144723e */ /* 0x000fe200000000ff */
[----:B------:R-:W-:Y:S01]  /*31c0*/  HADD2.F32 R82, -RZ, R40.H1_H1 ;  /* 0x30000028ff527230 */ /* 0x000fe20000004100 */
[----:B------:R-:W-:Y:S01]  /*31d0*/  F2FP.F16.F32.PACK_AB R66, R105, R66 ;  /* 0x000000426942723e */ /* 0x000fe200000000ff */
[----:B------:R-:W-:Y:S02]  /*31e0*/  HADD2.F32 R89, -RZ, R37.H0_H0 ;  /* 0x20000025ff597230 */ /* 0x000fe40000004100 */
[----:B------:R-:W-:Y:S01]  /*31f0*/  FFMA.FTZ R83, R80, R83, R77 ;  /* 0x0000005350537223 */ /* 0x000fe2000001004d */
[----:B------:R-:W-:-:S02]  /*3200*/  HADD2.F32 R77, -RZ, R25.H0_H0 ;  /* 0x20000019ff4d7230 */ /* 0x000fc40000004100 */
[----:B------:R-:W-:Y:S01]  /*3210*/  FFMA.FTZ R80, R80, R81, R82 ;  /* 0x0000005150507223 */ /* 0x000fe20000010052 */
[--C-:B------:R-:W-:Y:S01]  /*3220*/  HADD2.F32 R81, -RZ, R4.reuse.H0_H0 ;  /* 0x20000004ff517230 */ /* 0x100fe20000004100 */
[----:B------:R-:W1:Y:S01]  /*3230*/  LDC.64 R96, c[0x0][0x380] ;  /* 0x0000e000ff607b82 */ /* 0x000e620000000a00 */
[--C-:B------:R-:W-:Y:S02]  /*3240*/  HADD2.F32 R84, -RZ, R41.reuse.H0_H0 ;  /* 0x20000029ff547230 */ /* 0x100fe40000004100 */
[----:B------:R-:W-:Y:S01]  /*3250*/  FMUL.FTZ R100, R99, R100 ;  /* 0x0000006463647220 */ /* 0x000fe20000410000 */
[----:B------:R-:W-:Y:S02]  /*3260*/  HADD2.F32 R82, -RZ, R41.H1_H1 ;  /* 0x30000029ff527230 */ /* 0x000fe40000004100 */
[C---:B------:R-:W-:Y:S01]  /*3270*/  FFMA.FTZ R77, R70.reuse, R77, R81 ;  /* 0x0000004d464d7223 */ /* 0x040fe20000010051 */
[----:B------:R-:W-:Y:S02]  /*3280*/  HADD2.F32 R81, -RZ, R4.H1_H1 ;  /* 0x30000004ff517230 */ /* 0x000fe40000004100 */
[----:B------:R-:W-:Y:S01]  /*3290*/  FFMA.FTZ R84, R70, R89, R84 ;  /* 0x0000005946547223 */ /* 0x000fe20000010054 */
[----:B------:R-:W-:Y:S01]  /*32a0*/  FADD.FTZ R70, -R92, R71 ;  /* 0x000000475c467221 */ /* 0x000fe20000010100 */
[----:B------:R-:W-:-:S02]  /*32b0*/  HADD2.F32 R71, -RZ, R25.H1_H1 ;  /* 0x30000019ff477230 */ /* 0x000fc40000004100 */
[----:B------:R-:W-:Y:S01]  /*32c0*/  FADD.FTZ R92, -R92, R95 ;  /* 0x0000005f5c5c7221 */ /* 0x000fe20000010100 */
[----:B------:R-:W-:Y:S02]  /*32d0*/  HADD2.F32 R89, -RZ, R37.H1_H1 ;  /* 0x30000025ff597230 */ /* 0x000fe40000004100 */
[----:B------:R-:W-:Y:S01]  /*32e0*/  FMUL.FTZ R70, R99, R70 ;  /* 0x0000004663467220 */ /* 0x000fe20000410000 */
[----:B0-----:R-:W-:-:S04]  /*32f0*/  @!P2 IMAD.WIDE R64, R14, 0x4, R64 ;  /* 0x000000040e40a825 */ /* 0x001fc800078e0240 */
[C---:B------:R-:W-:Y:S01]  /*3300*/  FMUL.FTZ R106, R99.reuse, R106 ;  /* 0x0000006a636a7220 */ /* 0x040fe20000410000 */
[C---:B------:R-:W-:Y:S01]  /*3310*/  FMUL.FTZ R92, R99.reuse, R92 ;  /* 0x0000005c635c7220 */ /* 0x040fe20000410000 */
[C---:B------:R-:W-:Y:S01]  /*3320*/  FFMA.FTZ R98, R70.reuse, R71, R81 ;  /* 0x0000004746627223 */ /* 0x040fe20000010051 */
[----:B------:R-:W-:Y:S01]  /*3330*/  FFMA.FTZ R81, R70, R89, R82 ;  /* 0x0000005946517223 */ /* 0x000fe20000010052 */
[----:B------:R0:W-:Y:S01]  /*3340*/  @!P2 STG.E desc[UR6][R64.64], R121 ;  /* 0x000000794000a986 */ /* 0x0001e2000c101906 */
[----:B------:R-:W2:Y:S01]  /*3350*/  @!P2 LDC.64 R70, c[0x0][0x3c8] ;  /* 0x0000f200ff46ab82 */ /* 0x000ea20000000a00 */
[----:B------:R-:W-:Y:S01]  /*3360*/  FMUL.FTZ R82, R99, R78 ;  /* 0x0000004e63527220 */ /* 0x000fe20000410000 */
[--C-:B------:R-:W-:Y:S01]  /*3370*/  HADD2.F32 R123, -RZ, R38.reuse.H0_H0 ;  /* 0x20000026ff7b7230 */ /* 0x100fe20000004100 */
[----:B------:R-:W-:Y:S01]  /*3380*/  F2FP.F16.F32.PACK_AB R75, R104, R75 ;  /* 0x0000004b684b723e */ /* 0x000fe200000000ff */
[--C-:B------:R-:W-:Y:S01]  /*3390*/  HADD2.F32 R85, -RZ, R3.reuse.H1_H1 ;  /* 0x30000003ff557230 */ /* 0x100fe20000004100 */
[----:B------:R-:W-:Y:S01]  /*33a0*/  F2FP.F16.F32.PACK_AB R74, R74, R101 ;  /* 0x000000654a4a723e */ /* 0x000fe200000000ff */
[----:B------:R-:W-:Y:S01]  /*33b0*/  HADD2.F32 R105, -RZ, R38.H1_H1 ;  /* 0x30000026ff697230 */ /* 0x000fe20000004100 */
[----:B------:R-:W-:Y:S01]  /*33c0*/  F2FP.F16.F32.PACK_AB R73, R73, R102 ;  /* 0x000000664949723e */ /* 0x000fe200000000ff */
[----:B------:R-:W3:Y:S01]  /*33d0*/  LDC.64 R88, c[0x0][0x428] ;  /* 0x00010a00ff587b82 */ /* 0x000ee20000000a00 */
[----:B------:R-:W-:Y:S01]  /*33e0*/  HADD2.F32 R90, -RZ, R42.H1_H1 ;  /* 0x3000002aff5a7230 */ /* 0x000fe20000004100 */
[----:B------:R-:W-:Y:S01]  /*33f0*/  F2FP.F16.F32.PACK_AB R72, R72, R79 ;  /* 0x0000004f4848723e */ /* 0x000fe200000000ff */
[----:B0-----:R-:W-:Y:S01]  /*3400*/  HADD2.F32 R65, -RZ, R26.H0_H0 ;  /* 0x2000001aff417230 */ /* 0x001fe20000004100 */
[----:B------:R-:W-:Y:S01]  /*3410*/  F2FP.F16.F32.PACK_AB R77, R98, R77 ;  /* 0x0000004d624d723e */ /* 0x000fe200000000ff */
[----:B------:R-:W-:Y:S01]  /*3420*/  HADD2.F32 R121, -RZ, R3.H0_H0 ;  /* 0x20000003ff797230 */ /* 0x000fe20000004100 */
[----:B------:R-:W-:Y:S01]  /*3430*/  F2FP.F16.F32.PACK_AB R76, R83, R76 ;  /* 0x0000004c534c723e */ /* 0x000fe200000000ff */
[----:B------:R-:W-:Y:S01]  /*3440*/  HADD2.F32 R64, -RZ, R42.H0_H0 ;  /* 0x2000002aff407230 */ /* 0x000fe20000004100 */
[----:B------:R-:W-:-:S02]  /*3450*/  F2FP.F16.F32.PACK_AB R81, R81, R84 ;  /* 0x000000545151723e */ /* 0x000fc400000000ff */
[C---:B------:R-:W-:Y:S01]  /*3460*/  FFMA.FTZ R78, R82.reuse, R65, R121 ;  /* 0x00000041524e7223 */ /* 0x040fe20000010079 */
[----:B------:R-:W-:Y:S01]  /*3470*/  F2FP.F16.F32.PACK_AB R65, R103, R94 ;  /* 0x0000005e6741723e */ /* 0x000fe200000000ff */
[----:B------:R-:W-:Y:S01]  /*3480*/  FFMA.FTZ R82, R82, R123, R64 ;  /* 0x0000007b52527223 */ /* 0x000fe20000010040 */
[----:B------:R-:W0:Y:S01]  /*3490*/  LDC.64 R94, c[0x0][0x430] ;  /* 0x00010c00ff5e7b82 */ /* 0x000e220000000a00 */
[----:B------:R-:W-:Y:S01]  /*34a0*/  F2FP.F16.F32.PACK_AB R64, R87, R86 ;  /* 0x000000565740723e */ /* 0x000fe200000000ff */
[----:B------:R-:W-:Y:S01]  /*34b0*/  HADD2.F32 R103, -RZ, R26.H1_H1 ;  /* 0x3000001aff677230 */ /* 0x000fe20000004100 */
[----:B------:R-:W-:Y:S01]  /*34c0*/  F2FP.F16.F32.PACK_AB R80, R80, R15 ;  /* 0x0000000f5050723e */ /* 0x000fe200000000ff */
[----:B--2---:R-:W-:Y:S01]  /*34d0*/  @!P2 IMAD.WIDE R70, R14, 0x4, R70 ;  /* 0x000000040e46a825 */ /* 0x004fe200078e0246 */
[----:B-1----:R-:W-:-:S03]  /*34e0*/  LEA R14, R96, R14, 0x2 ;  /* 0x0000000e600e7211 */ /* 0x002fc600078e10ff */
[C---:B------:R-:W-:Y:S01]  /*34f0*/  FFMA.FTZ R103, R100.reuse, R103, R85 ;  /* 0x0000006764677223 */ /* 0x040fe20000010055 */
[----:B------:R-:W-:Y:S01]  /*3500*/  HADD2.F32 R121, -RZ, R27.H0_H0 ;  /* 0x2000001bff797230 */ /* 0x000fe20000004100 */
[----:B------:R1:W-:Y:S01]  /*3510*/  @!P2 STG.E desc[UR6][R70.64], R99 ;  /* 0x000000634600a986 */ /* 0x0003e2000c101906 */
[----:B------:R-:W-:Y:S02]  /*3520*/  HADD2.F32 R123, -RZ, R2.H0_H0 ;  /* 0x20000002ff7b7230 */ /* 0x000fe40000004100 */
[----:B------:R-:W-:Y:S01]  /*3530*/  FFMA.FTZ R85, R100, R105, R90 ;  /* 0x0000006964557223 */ /* 0x000fe2000001005a */
[----:B---3--:R-:W-:Y:S01]  /*3540*/  IMAD.WIDE.U32 R86, R91, 0x10, R88 ;  /* 0x000000105b567825 */ /* 0x008fe200078e0058 */
[----:B------:R-:W-:-:S03]  /*3550*/  F2FP.F16.F32.PACK_AB R78, R103, R78 ;  /* 0x0000004e674e723e */ /* 0x000fc600000000ff */
[----:B------:R-:W-:Y:S01]  /*3560*/  FFMA.FTZ R105, R106, R121, R123 ;  /* 0x000000796a697223 */ /* 0x000fe2000001007b */
[----:B------:R-:W-:Y:S01]  /*3570*/  HADD2.F32 R100, -RZ, R43.H1_H1 ;  /* 0x3000002bff647230 */ /* 0x000fe20000004100 */
[----:B------:R2:W-:Y:S01]  /*3580*/  STG.E.128 desc[UR6][R86.64], R64 ;  /* 0x0000004056007986 */ /* 0x0005e2000c101d06 */
[----:B------:R-:W-:Y:S02]  /*3590*/  F2FP.F16.F32.PACK_AB R82, R85, R82 ;  /* 0x000000525552723e */ /* 0x000fe400000000ff */
[----:B------:R-:W-:Y:S01]  /*35a0*/  ISETP.GE.AND P2, PT, R14, R97, PT ;  /* 0x000000610e00720c */ /* 0x000fe20003f46270 */
[----:B-1----:R-:W-:Y:S01]  /*35b0*/  HADD2.F32 R99, -RZ, R39.H0_H0 ;  /* 0x20000027ff637230 */ /* 0x002fe20000004100 */
[----:B------:R-:W-:Y:S01]  /*35c0*/  F2FP.F16.F32.PACK_AB R70, R108, R107 ;  /* 0x0000006b6c46723e */ /* 0x000fe200000000ff */
[----:B------:R-:W-:Y:S02]  /*35d0*/  HADD2.F32 R71, -RZ, R2.H1_H1 ;  /* 0x30000002ff477230 */ /* 0x000fe40000004100 */
[----:B0-----:R-:W-:-:S04]  /*35e0*/  IMAD.WIDE.U32 R90, R91, 0x10, R94 ;  /* 0x000000105b5a7825 */ /* 0x001fc800078e005e */
[----:B--2---:R-:W-:Y:S01]  /*35f0*/  HADD2.F32 R65, -RZ, R43.H0_H0 ;  /* 0x2000002bff417230 */ /* 0x004fe20000004100 */
[----:B------:R-:W-:Y:S01]  /*3600*/  F2FP.F16.F32.PACK_AB R66, R116, R115 ;  /* 0x000000737442723e */ /* 0x000fe200000000ff */
[----:B------:R-:W-:Y:S01]  /*3610*/  HADD2.F32 R67, -RZ, R27.H1_H1 ;  /* 0x3000001bff437230 */ /* 0x000fe20000004100 */
[----:B------:R-:W-:Y:S01]  /*3620*/  F2FP.F16.F32.PACK_AB R64, R112, R111 ;  /* 0x0000006f7040723e */ /* 0x000fe200000000ff */
[----:B------:R-:W-:Y:S02]  /*3630*/  HADD2.F32 R87, -RZ, R39.H1_H1 ;  /* 0x30000027ff577230 */ /* 0x000fe40000004100 */
[----:B------:R-:W-:Y:S01]  /*3640*/  FFMA.FTZ R99, R106, R99, R65 ;  /* 0x000000636a637223 */ /* 0x000fe20000010041 */
[----:B------:R-:W-:Y:S01]  /*3650*/  F2FP.F16.F32.PACK_AB R65, R114, R113 ;  /* 0x000000717241723e */ /* 0x000fe200000000ff */
[C---:B------:R-:W-:Y:S01]  /*3660*/  FFMA.FTZ R106, R92.reuse, R67, R71 ;  /* 0x000000435c6a7223 */ /* 0x040fe20000010047 */
[----:B------:R-:W-:Y:S01]  /*3670*/  F2FP.F16.F32.PACK_AB R67, R117, R118 ;  /* 0x000000767543723e */ /* 0x000fe200000000ff */
[----:B------:R-:W-:Y:S01]  /*3680*/  FFMA.FTZ R100, R92, R87, R100 ;  /* 0x000000575c647223 */ /* 0x000fe20000010064 */
[----:B------:R-:W-:Y:S01]  /*3690*/  IMAD.WIDE.U32 R86, R93, 0x10, R88 ;  /* 0x000000105d567825 */ /* 0x000fe200078e0058 */
[----:B------:R-:W-:-:S02]  /*36a0*/  F2FP.F16.F32.PACK_AB R71, R110, R109 ;  /* 0x0000006d6e47723e */ /* 0x000fc400000000ff */
[----:B------:R-:W-:Y:S01]  /*36b0*/  F2FP.F16.F32.PACK_AB R79, R106, R105 ;  /* 0x000000696a4f723e */ /* 0x000fe200000000ff */
[----:B------:R-:W-:Y:S01]  /*36c0*/  IMAD.WIDE.U32 R92, R93, 0x10, R94 ;  /* 0x000000105d5c7825 */ /* 0x000fe200078e005e */
[----:B------:R-:W-:Y:S01]  /*36d0*/  F2FP.F16.F32.PACK_AB R83, R100, R99 ;  /* 0x000000636453723e */ /* 0x000fe200000000ff */
[----:B------:R0:W-:Y:S02]  /*36e0*/  STG.E.128 desc[UR6][R90.64], R64 ;  /* 0x000000405a007986 */ /* 0x0001e4000c101d06 */
[C---:B------:R-:W-:Y:S02]  /*36f0*/  IMAD.WIDE.U32 R88, R119.reuse, 0x10, R88 ;  /* 0x0000001077587825 */ /* 0x040fe400078e0058 */
[----:B------:R0:W-:Y:S02]  /*3700*/  STG.E.128 desc[UR6][R86.64], R68 ;  /* 0x0000004456007986 */ /* 0x0001e4000c101d06 */
[----:B------:R-:W-:Y:S02]  /*3710*/  IMAD.WIDE.U32 R94, R119, 0x10, R94 ;  /* 0x00000010775e7825 */ /* 0x000fe400078e005e */
[----:B------:R0:W-:Y:S04]  /*3720*/  STG.E.128 desc[UR6][R92.64], R72 ;  /* 0x000000485c007986 */ /* 0x0001e8000c101d06 */
[----:B------:R0:W-:Y:S04]  /*3730*/  STG.E.128 desc[UR6][R88.64], R76 ;  /* 0x0000004c58007986 */ /* 0x0001e8000c101d06 */
[----:B------:R0:W-:Y:S01]  /*3740*/  STG.E.128 desc[UR6][R94.64], R80 ;  /* 0x000000505e007986 */ /* 0x0001e2000c101d06 */
[----:B------:R-:W-:Y:S05]  /*3750*/  @!P2 BRA `(.L_x_1774) ;  /* 0xffffffd0008ca947 */ /* 0x000fea000383ffff */
[----:B------:R-:W-:Y:S05]  /*3760*/  EXIT ;  /* 0x000000000000794d */ /* 0x000fea0003800000 */
.L_x_1773:
[----:B------:R-:W-:Y:S01]  /*3770*/  HFMA2 R98, -RZ, RZ, 0, 5.9604644775390625e-08 ;  /* 0x00000001ff627431 */ /* 0x000fe200000001ff */
[----:B------:R-:W-:Y:S01]  /*3780*/  BSSY B0, `(.L_x_1775) ;  /* 0x0000007000007945 */ /* 0x000fe20003800000 */
[----:B------:R-:W-:Y:S02]  /*3790*/  MOV R99, R66 ;  /* 0x0000004200637202 */ /* 0x000fe40000000f00 */
[----:B------:R-:W-:Y:S02]  /*37a0*/  MOV R101, 0x1f ;  /* 0x0000001f00657802 */ /* 0x000fe40000000f00 */
[----:B------:R-:W-:-:S07]  /*37b0*/  MOV R96, 0xffffffff ;  /* 0xffffffff00607802 */ /* 0x000fce0000000f00 */
[----:B--2---:R-:W-:Y:S05]  /*37c0*/  WARPSYNC.COLLECTIVE R96, `(.L_x_1776) ;  /* 0x0000000060087348 */ /* 0x004fea0003c00000 */
[----:B------:R0:W1:Y:S02]  /*37d0*/  SHFL.BFLY P4, R97, R99, R98, R101 ;  /* 0x0c00006263617389 */ /* 0x0000640000080065 */
[----:B012---:R-:W-:Y:S05]  /*37e0*/  ENDCOLLECTIVE ;  /* 0x000000000000791b */ /* 0x007fea0003800000 */
.L_x_1776:
[----:B------:R-:W-:Y:S05]  /*37f0*/  BSYNC B0 ;  /* 0x0000000000007941 */ /* 0x000fea0003800000 */
.L_x_1775:
        /* <DEDUP_REMOVED lines=9> */
.L_x_1777:
[----:B------:R-:W-:Y:S01]  /*3890*/  HFMA2 R98, -RZ, RZ, 0, 2.384185791015625e-07 ;  /* 0x00000004ff627431 */ /* 0x000fe200000001ff */
[----:B------:R-:W-:-:S05]  /*38a0*/  MOV R64, R97 ;  /* 0x0000006100407202 */ /* 0x000fca0000000f00 */
[----:B------:R-:W-:-:S05]  /*38b0*/  FADD.FTZ R67, R65, R64 ;  /* 0x0000004041437221 */ /* 0x000fca0000010000 */
[----:B------:R-:W-:-:S07]  /*38c0*/  MOV R99, R67 ;  /* 0x0000004300637202 */ /* 0x000fce0000000f00 */
[----:B------:R-:W-:Y:S05]  /*38d0*/  WARPSYNC.COLLECTIVE R96, `(.L_x_1778) ;  /* 0x0000000060087348 */ /* 0x000fea0003c00000 */
[----:B------:R0:W1:Y:S02]  /*38e0*/  SHFL.BFLY P4, R97, R99, R98, R101 ;  /* 0x0c00006263617389 */ /* 0x0000640000080065 */
[----:B01----:R-:W-:Y:S05]  /*38f0*/  ENDCOLLECTIVE ;  /* 0x000000000000791b */ /* 0x003fea0003800000 */
.L_x_1778:
[----:B------:R-:W-:Y:S01]  /*3900*/  HFMA2 R98, -RZ, RZ, 0, 4.76837158203125e-07 ;  /* 0x00000008ff627431 */ /* 0x000fe200000001ff */
[----:B------:R-:W-:-:S05]  /*3910*/  MOV R64, R97 ;  /* 0x0000006100407202 */ /* 0x000fca0000000f00 */
[----:B------:R-:W-:Y:S02]  /*3920*/  FADD.FTZ R92, R67, R64 ;  /* 0x00000040435c7221 */ /* 0x000fe40000010000 */
[----:B------:R-:W0:Y:S03]  /*3930*/  LDC R64, c[0x0][0x400] ;  /* 0x00010000ff407b82 */ /* 0x000e260000000800 */
[----:B------:R-:W-:-:S07]  /*3940*/  MOV R99, R92 ;  /* 0x0000005c00637202 */ /* 0x000fce0000000f00 */
[----:B0-----:R-:W-:Y:S05]  /*3950*/  WARPSYNC.COLLECTIVE R96, `(.L_x_1779) ;  /* 0x0000000060087348 */ /* 0x001fea0003c00000 */
[----:B------:R1:W2:Y:S02]  /*3960*/  SHFL.BFLY P4, R97, R99, R98, R101 ;  /* 0x0c00006263617389 */ /* 0x0002a40000080065 */
[----:B012---:R-:W-:Y:S05]  /*3970*/  ENDCOLLECTIVE ;  /* 0x000000000000791b */ /* 0x007fea0003800000 */
.L_x_1779:
[----:B------:R-:W-:Y:S01]  /*3980*/  HFMA2 R98, -RZ, RZ, 0, 9.5367431640625e-07 ;  /* 0x00000010ff627431 */ /* 0x000fe200000001ff */
[----:B------:R-:W-:-:S05]  /*3990*/  MOV R15, R97 ;  /* 0x00000061000f7202 */ /* 0x000fca0000000f00 */
[----:B------:R-:W-:-:S05]  /*39a0*/  FADD.FTZ R94, R92, R15 ;  /* 0x0000000f5c5e7221 */ /* 0x000fca0000010000 */
[----:B------:R-:W-:-:S07]  /*39b0*/  MOV R99, R94 ;  /* 0x0000005e00637202 */ /* 0x000fce0000000f00 */
[----:B------:R-:W-:Y:S05]  /*39c0*/  WARPSYNC.COLLECTIVE R96, `(.L_x_1780) ;  /* 0x0000000060087348 */ /* 0x000fea0003c00000 */
[----:B------:R0:W1:Y:S02]  /*39d0*/  SHFL.BFLY P4, R97, R99, R98, R101 ;  /* 0x0c00006263617389 */ /* 0x0000640000080065 */
[----:B01----:R-:W-:Y:S05]  /*39e0*/  ENDCOLLECTIVE ;  /* 0x000000000000791b */ /* 0x003fea0003800000 */
.L_x_1780:
[----:B------:R-:W-:Y:S01]  /*39f0*/  HFMA2 R98, -RZ, RZ, 0, 5.9604644775390625e-08 ;  /* 0x00000001ff627431 */ /* 0x000fe200000001ff */
[----:B------:R-:W-:-:S05]  /*3a00*/  MOV R15, R97 ;  /* 0x00000061000f7202 */ /* 0x000fca0000000f00 */
[----:B------:R-:W-:-:S04]  /*3a10*/  FADD.FTZ R15, R94, R15 ;  /* 0x0000000f5e0f7221 */ /* 0x000fc80000010000 */
[----:B------:R-:W-:-:S04]  /*3a20*/  FMUL.FTZ R121, R15, R64 ;  /* 0x000000400f797220 */ /* 0x000fc80000410000 */
[C---:B------:R-:W-:Y:S01]  /*3a30*/  FADD.FTZ R15, -R121.reuse, R86 ;  /* 0x00000056790f7221 */ /* 0x040fe20000010100 */
[C---:B------:R-:W-:Y:S01]  /*3a40*/  FADD.FTZ R66, -R121.reuse, R87 ;  /* 0x0000005779427221 */ /* 0x040fe20000010100 */
[----:B------:R-:W-:Y:S02]  /*3a50*/  FADD.FTZ R92, -R121, R88 ;  /* 0x00000058795c7221 */ /* 0x000fe40000010100 */
[----:B------:R-:W-:-:S04]  /*3a60*/  FFMA.FTZ R15, R15, R15, RZ ;  /* 0x0000000f0f0f7223 */ /* 0x000fc800000100ff */
        /* <DEDUP_REMOVED lines=44> */
[----:B------:R-:W-:-:S07]  /*3d30*/  MOV R99, R15 ;  /* 0x0000000f00637202 */ /* 0x000fce0000000f00 */
[----:B------:R-:W-:Y:S05]  /*3d40*/  WARPSYNC.COLLECTIVE R96, `(.L_x_1781) ;  /* 0x0000000060087348 */ /* 0x000fea0003c00000 */
[----:B------:R0:W1:Y:S02]  /*3d50*/  SHFL.BFLY P4, R97, R99, R98, R101 ;  /* 0x0c00006263617389 */ /* 0x0000640000080065 */
[----:B01----:R-:W-:Y:S05]  /*3d60*/  ENDCOLLECTIVE ;  /* 0x000000000000791b */ /* 0x003fea0003800000 */
.L_x_1781:
[----:B------:R-:W-:Y:S01]  /*3d70*/  HFMA2 R98, -RZ, RZ, 0, 1.1920928955078125e-07 ;  /* 0x00000002ff627431 */ /* 0x000fe200000001ff */
[----:B------:R-:W-:-:S05]  /*3d80*/  MOV R66, R97 ;  /* 0x0000006100427202 */ /* 0x000fca0000000f00 */
[----:B------:R-:W-:-:S05]  /*3d90*/  FADD.FTZ R66, R15, R66 ;  /* 0x000000420f427221 */ /* 0x000fca0000010000 */
[----:B------:R-:W-:-:S07]  /*3da0*/  MOV R99, R66 ;  /* 0x0000004200637202 */ /* 0x000fce0000000f00 */
[----:B------:R-:W-:Y:S05]  /*3db0*/  WARPSYNC.COLLECTIVE R96, `(.L_x_1782) ;  /* 0x0000000060087348 */ /* 0x000fea0003c00000 */
[----:B------:R0:W1:Y:S02]  /*3dc0*/  SHFL.BFLY P4, R97, R99, R98, R101 ;  /* 0x0c00006263617389 */ /* 0x0000640000080065 */
[----:B01----:R-:W-:Y:S05]  /*3dd0*/  ENDCOLLECTIVE ;  /* 0x000000000000791b */ /* 0x003fea0003800000 */
.L_x_1782:
[----:B------:R-:W-:Y:S01]  /*3de0*/  HFMA2 R98, -RZ, RZ, 0, 2.384185791015625e-07 ;  /* 0x00000004ff627431 */ /* 0x000fe200000001ff */
[----:B------:R-:W-:-:S05]  /*3df0*/  MOV R65, R97 ;  /* 0x0000006100417202 */ /* 0x000fca0000000f00 */
[----:B------:R-:W-:-:S05]  /*3e00*/  FADD.FTZ R65, R66, R65 ;  /* 0x0000004142417221 */ /* 0x000fca0000010000 */
[----:B------:R-:W-:-:S07]  /*3e10*/  MOV R99, R65 ;  /* 0x0000004100637202 */ /* 0x000fce0000000f00 */
[----:B------:R-:W-:Y:S05]  /*3e20*/  WARPSYNC.COLLECTIVE R96, `(.L_x_1783) ;  /* 0x0000000060087348 */ /* 0x000fea0003c00000 */
[----:B------:R0:W1:Y:S02]  /*3e30*/  SHFL.BFLY P4, R97, R99, R98, R101 ;  /* 0x0c00006263617389 */ /* 0x0000640000080065 */
[----:B01----:R-:W-:Y:S05]  /*3e40*/  ENDCOLLECTIVE ;  /* 0x000000000000791b */ /* 0x003fea0003800000 */
.L_x_1783:
[----:B------:R-:W-:Y:S01]  /*3e50*/  HFMA2 R98, -RZ, RZ, 0, 4.76837158203125e-07 ;  /* 0x00000008ff627431 */ /* 0x000fe200000001ff */
[----:B------:R-:W-:-:S05]  /*3e60*/  MOV R92, R97 ;  /* 0x00000061005c7202 */ /* 0x000fca0000000f00 */
[----:B------:R-:W-:-:S05]  /*3e70*/  FADD.FTZ R92, R65, R92 ;  /* 0x0000005c415c7221 */ /* 0x000fca0000010000 */
[----:B------:R-:W-:-:S07]  /*3e80*/  MOV R99, R92 ;  /* 0x0000005c00637202 */ /* 0x000fce0000000f00 */
[----:B------:R-:W-:Y:S05]  /*3e90*/  WARPSYNC.COLLECTIVE R96, `(.L_x_1784) ;  /* 0x0000000060087348 */ /* 0x000fea0003c00000 */
[----:B------:R0:W1:Y:S02]  /*3ea0*/  SHFL.BFLY P4, R97, R99, R98, R101 ;  /* 0x0c00006263617389 */ /* 0x0000640000080065 */
[----:B01----:R-:W-:Y:S05]  /*3eb0*/  ENDCOLLECTIVE ;  /* 0x000000000000791b */ /* 0x003fea0003800000 */
.L_x_1784:
[----:B------:R-:W-:Y:S01]  /*3ec0*/  HFMA2 R98, -RZ, RZ, 0, 9.5367431640625e-07 ;  /* 0x00000010ff627431 */ /* 0x000fe200000001ff */
[----:B------:R-:W-:-:S05]  /*3ed0*/  MOV R67, R97 ;  /* 0x0000006100437202 */ /* 0x000fca0000000f00 */
[----:B------:R-:W-:-:S05]  /*3ee0*/  FADD.FTZ R67, R92, R67 ;  /* 0x000000435c437221 */ /* 0x000fca0000010000 */
[----:B------:R-:W-:-:S07]  /*3ef0*/  MOV R99, R67 ;  /* 0x0000004300637202 */ /* 0x000fce0000000f00 */
[----:B------:R-:W-:Y:S05]  /*3f00*/  WARPSYNC.COLLECTIVE R96, `(.L_x_1785) ;  /* 0x0000000060087348 */ /* 0x000fea0003c00000 */
[----:B------:R0:W1:Y:S02]  /*3f10*/  SHFL.BFLY P4, R97, R99, R98, R101 ;  /* 0x0c00006263617389 */ /* 0x0000640000080065 */
[----:B01----:R-:W-:Y:S05]  /*3f20*/  ENDCOLLECTIVE ;  /* 0x000000000000791b */ /* 0x003fea0003800000 */
.L_x_1785:
[----:B------:R-:W-:Y:S01]  /*3f30*/  MOV R94, R97 ;  /* 0x00000061005e7202 */ /* 0x000fe20000000f00 */
[----:B------:R-:W-:Y:S06]  /*3f40*/  BRA `(.L_x_1786) ;  /* 0xffffffe800287947 */ /* 0x000fec000383ffff */
.L_x_1787:
        /* <DEDUP_REMOVED lines=11> */
.L_x_17354:


//--------------------- .text._ZN10layer_norm31ln_parallel_residual_fwd_kernelINS_13Kernel_traitsI6__halfS2_S2_S2_fjLj768ELj1ELj4ELj1ELj16ENS_18Kernel_traits_baseILj768ES2_S2_S2_S2_fjLj128EEEEELb0ELb1ELb0EEEvNS_9FwdParamsE --------------------------
	.section	.text._ZN10layer_norm31ln_parallel_residual_fwd_kernelINS_13Kernel_traitsI6__halfS2_S2_S2_fjLj768ELj1ELj4ELj1ELj16ENS_18Kernel_traits_baseILj768ES2_S2_S2_S2_fjLj128EEEEELb0ELb1ELb0EEEvNS_9FwdParamsE,"ax",@progbits
	.align	128
        .global         _ZN10layer_norm31ln_parallel_residual_fwd_kernelINS_13Kernel_traitsI6__halfS2_S2_S2_fjLj768ELj1ELj4ELj1ELj16ENS_18Kernel_traits_baseILj768ES2_S2_S2_S2_fjLj128EEEEELb0ELb1ELb0EEEvNS_9FwdParamsE
        .type           _ZN10layer_norm31ln_parallel_residual_fwd_kernelINS_13Kernel_traitsI6__halfS2_S2_S2_fjLj768ELj1ELj4ELj1ELj16ENS_18Kernel_traits_baseILj768ES2_S2_S2_S2_fjLj128EEEEELb0ELb1ELb0EEEvNS_9FwdParamsE,@function
        .size           _ZN10layer_norm31ln_parallel_residual_fwd_kernelINS_13Kernel_traitsI6__halfS2_S2_S2_fjLj768ELj1ELj4ELj1ELj16ENS_18Kernel_traits_baseILj768ES2_S2_S2_S2_fjLj128EEEEELb0ELb1ELb0EEEvNS_9FwdParamsE,(.L_x_17355 - _ZN10layer_norm31ln_parallel_residual_fwd_kernelINS_13Kernel_traitsI6__halfS2_S2_S2_fjLj768ELj1ELj4ELj1ELj16ENS_18Kernel_traits_baseILj768ES2_S2_S2_S2_fjLj128EEEEELb0ELb1ELb0EEEvNS_9FwdParamsE)
        .other          _ZN10layer_norm31ln_parallel_residual_fwd_kernelINS_13Kernel_traitsI6__halfS2_S2_S2_fjLj768ELj1ELj4ELj1ELj16ENS_18Kernel_traits_baseILj768ES2_S2_S2_S2_fjLj128EEEEELb0ELb1ELb0EEEvNS_9FwdParamsE,@"STO_CUDA_ENTRY STV_DEFAULT"
_ZN10layer_norm31ln_parallel_residual_fwd_kernelINS_13Kernel_traitsI6__halfS2_S2_S2_fjLj768ELj1ELj4ELj1ELj16ENS_18Kernel_traits_baseILj768ES2_S2_S2_S2_fjLj128EEEEELb0ELb1ELb0EEEvNS_9FwdParamsE:
.text._ZN10layer_norm31ln_parallel_residual_fwd_kernelINS_13Kernel_traitsI6__halfS2_S2_S2_fjLj768ELj1ELj4ELj1ELj16ENS_18Kernel_traits_baseILj768ES2_S2_S2_S2_fjLj128EEEEELb0ELb1ELb0EEEvNS_9FwdParamsE:
        /* <DEDUP_REMOVED lines=21> */
[----:B------:R-:W-:Y:S06]  /*0150*/  BRA.U !UP1, `(.L_x_1789) ;  /* 0x0000000109687547 */ /* 0x000fec000b800000 */
[C---:B------:R-:W-:Y:S02]  /*0160*/  ISETP.GE.U32.AND P0, PT, R7.reuse, 0x20, PT ;  /* 0x000000200700780c */ /* 0x040fe40003f06070 */
[----:B------:R-:W-:Y:S02]  /*0170*/  ISETP.GE.U32.AND P1, PT, R7, 0x40, PT ;  /* 0x000000400700780c */ /* 0x000fe40003f26070 */
[----:B------:R-:W-:-:S09]  /*0180*/  MOV R15, R6 ;  /* 0x00000006000f7202 */ /* 0x000fd20000000f00 */
[----:B------:R-:W1:Y:S01]  /*0190*/  @P0 LDC.64 R2, c[0x0][0x3d0] ;  /* 0x0000f400ff020b82 */ /* 0x000e620000000a00 */
[----:B------:R-:W-:-:S07]  /*01a0*/  @P0 LOP3.LUT R15, R6, 0x20, RZ, 0xfc, !PT ;  /* 0x00000020060f0812 */ /* 0x000fce00078efcff */
[----:B------:R-:W2:Y:S08]  /*01b0*/  @P0 LDC.64 R8, c[0x0][0x438] ;  /* 0x00010e00ff080b82 */ /* 0x000eb00000000a00 */
[----:B------:R-:W3:Y:S08]  /*01c0*/  @P1 LDC.64 R10, c[0x0][0x3d0] ;  /* 0x0000f400ff0a1b82 */ /* 0x000ef00000000a00 */
[----:B------:R-:W4:Y:S01]  /*01d0*/  @P1 LDC.64 R12, c[0x0][0x438] ;  /* 0x00010e00ff0c1b82 */ /* 0x000f220000000a00 */
[----:B-1----:R-:W-:-:S05]  /*01e0*/  @P0 IMAD.WIDE.U32 R2, R6, 0x10, R2 ;  /* 0x0000001006020825 */ /* 0x002fca00078e0002 */
[----:B0-----:R0:W5:Y:S01]  /*01f0*/  @P0 LDG.E.128 R44, desc[UR6][R2.64] ;  /* 0x00000006022c0981 */ /* 0x001162000c1e1d00 */
[----:B--2---:R-:W-:-:S05]  /*0200*/  @P0 IMAD.WIDE.U32 R8, R6, 0x10, R8 ;  /* 0x0000001006080825 */ /* 0x004fca00078e0008 */
[----:B------:R0:W5:Y:S01]  /*0210*/  @P0 LD.E.128 R40, desc[UR6][R8.64] ;  /* 0x0000000608280980 */ /* 0x000162000c101d00 */
[----:B---3--:R-:W-:-:S05]  /*0220*/  @P1 IMAD.WIDE.U32 R10, R15, 0x10, R10 ;  /* 0x000000100f0a1825 */ /* 0x008fca00078e000a */
[----:B------:R0:W5:Y:S01]  /*0230*/  @P1 LDG.E.128 R36, desc[UR6][R10.64] ;  /* 0x000000060a241981 */ /* 0x000162000c1e1d00 */
[----:B----4-:R-:W-:-:S05]  /*0240*/  @P1 IMAD.WIDE.U32 R12, R15, 0x10, R12 ;  /* 0x000000100f0c1825 */ /* 0x010fca00078e000c */
        /* <DEDUP_REMOVED lines=11> */
.L_x_1789:
[C---:B------:R-:W-:Y:S02]  /*0300*/  ISETP.GE.U32.AND P1, PT, R7.reuse, 0x40, PT ;  /* 0x000000400700780c */ /* 0x040fe40003f26070 */
[C---:B------:R-:W-:Y:S02]  /*0310*/  ISETP.GE.U32.AND P0, PT, R7.reuse, 0x20, PT ;  /* 0x000000200700780c */ /* 0x040fe40003f06070 */
[----:B------:R-:W-:Y:S02]  /*0320*/  ISETP.GE.U32.AND P2, PT, R7, 0x60, PT ;  /* 0x000000600700780c */ /* 0x000fe40003f46070 */
[----:B------:R-:W-:-:S07]  /*0330*/  MOV R15, R6 ;  /* 0x00000006000f7202 */ /* 0x000fce0000000f00 */
[----:B------:R-:W1:Y:S02]  /*0340*/  @P1 LDC.64 R2, c[0x0][0x3d0] ;  /* 0x0000f400ff021b82 */ /* 0x000e640000000a00 */
[----:B------:R-:W-:-:S06]  /*0350*/  @P0 LOP3.LUT R15, R6, 0x20, RZ, 0xfc, !PT ;  /* 0x00000020060f0812 */ /* 0x000fcc00078efcff */
[----:B------:R-:W2:Y:S08]  /*0360*/  @P0 LDC.64 R8, c[0x0][0x3d0] ;  /* 0x0000f400ff080b82 */ /* 0x000eb00000000a00 */
[----:B------:R-:W3:Y:S01]  /*0370*/  @P2 LDC.64 R12, c[0x0][0x3d0] ;  /* 0x0000f400ff0c2b82 */ /* 0x000ee20000000a00 */
[C---:B-1----:R-:W-:Y:S01]  /*0380*/  @P1 IMAD.WIDE.U32 R2, R15.reuse, 0x10, R2 ;  /* 0x000000100f021825 */ /* 0x042fe200078e0002 */
[----:B------:R-:W-:-:S04]  /*0390*/  @P1 IADD3 R15, PT, PT, R15, 0x20, RZ ;  /* 0x000000200f0f1810 */ /* 0x000fc80007ffe0ff */
[----:B0-----:R0:W5:Y:S01]  /*03a0*/  @P1 LDG.E.128 R36, desc[UR6][R2.64] ;  /* 0x0000000602241981 */ /* 0x001162000c1e1d00 */
[----:B--2---:R-:W-:-:S05]  /*03b0*/  @P0 IMAD.WIDE.U32 R10, R6, 0x10, R8 ;  /* 0x00000010060a0825 */ /* 0x004fca00078e0008 */
[----:B------:R0:W5:Y:S01]  /*03c0*/  @P0 LDG.E.128 R44, desc[UR6][R10.64] ;  /* 0x000000060a2c0981 */ /* 0x000162000c1e1d00 */
[----:B---3--:R-:W-:-:S05]  /*03d0*/  @P2 IMAD.WIDE.U32 R8, R15, 0x10, R12 ;  /* 0x000000100f082825 */ /* 0x008fca00078e000c */
        /* <DEDUP_REMOVED lines=9> */
.L_x_1790:
[----:B------:R-:W-:Y:S05]  /*0470*/  BSYNC.RECONVERGENT B0 ;  /* 0x0000000000007941 */ /* 0x000fea0003800200 */
.L_x_1788:
        /* <DEDUP_REMOVED lines=8> */
[----:B0-----:R-:W-:-:S11]  /*0500*/  UISETP.NE.AND UP2, UPT, UR4, URZ, UPT ;  /* 0x000000ff0400728c */ /* 0x001fd6000bf45270 */
.L_x_1816:
[----:B-1----:R-:W-:Y:S01]  /*0510*/  IMAD R4, R5, UR9, RZ ;  /* 0x0000000905047c24 */ /* 0x002fe2000f8e02ff */
[----:B------:R-:W-:Y:S04]  /*0520*/  BSSY.RECONVERGENT B0, `(.L_x_1791) ;  /* 0x000008c000007945 */ /* 0x000fe80003800200 */
[----:B------:R-:W-:-:S04]  /*0530*/  SHF.R.S32.HI R11, RZ, 0x1f, R4 ;  /* 0x0000001fff0b7819 */ /* 0x000fc80000011404 */
[----:B------:R-:W-:-:S04]  /*0540*/  LEA.HI R11, R11, R4, RZ, 0x3 ;  /* 0x000000040b0b7211 */ /* 0x000fc800078f18ff */
[----:B------:R-:W-:-:S04]  /*0550*/  LEA.HI.SX32 R4, R11, R6, 0x1d ;  /* 0x000000060b047211 */ /* 0x000fc800078feaff */
[----:B------:R-:W-:Y:S01]  /*0560*/  MOV R70, R4 ;  /* 0x0000000400467202 */ /* 0x000fe20000000f00 */
[----:B0-----:R-:W-:Y:S06]  /*0570*/  @!P0 BRA `(.L_x_1792) ;  /* 0x0000000800188947 */ /* 0x001fec0003800000 */
[----:B---3--:R-:W-:Y:S01]  /*0580*/  ISETP.NE.U32.AND P0, PT, RZ, UR10, PT ;  /* 0x0000000aff007c0c */ /* 0x008fe2000bf05070 */
[----:B------:R-:W0:Y:S01]  /*0590*/  LDC.64 R48, c[0x0][0x390] ;  /* 0x0000e400ff307b82 */ /* 0x000e220000000a00 */
[----:B----4-:R-:W-:Y:S02]  /*05a0*/  ISETP.NE.U32.AND P1, PT, RZ, UR12, PT ;  /* 0x0000000cff007c0c */ /* 0x010fe4000bf25070 */
[----:B------:R-:W-:Y:S02]  /*05b0*/  ISETP.NE.AND.EX P0, PT, RZ, UR11, PT, P0 ;  /* 0x0000000bff007c0c */ /* 0x000fe4000bf05300 */
[----:B------:R-:W-:-:S11]  /*05c0*/  ISETP.NE.AND.EX P1, PT, RZ, UR13, PT, P1 ;  /* 0x0000000dff007c0c */ /* 0x000fd6000bf25310 */
[----:B------:R-:W1:Y:S08]  /*05d0*/  @P0 LDC.64 R56, c[0x0][0x398] ;  /* 0x0000e600ff380b82 */ /* 0x000e700000000a00 */
[----:B------:R-:W3:Y:S01]  /*05e0*/  @P1 LDC.64 R10, c[0x0][0x3a0] ;  /* 0x0000e800ff0a1b82 */ /* 0x000ee20000000a00 */
[----:B0-----:R-:W-:-:S06]  /*05f0*/  IMAD.WIDE.U32 R48, R4, 0x10, R48 ;  /* 0x0000001004307825 */ /* 0x001fcc00078e0030 */
[----:B------:R-:W5:Y:S01]  /*0600*/  LDG.E.128 R48, desc[UR6][R48.64] ;  /* 0x0000000630307981 */ /* 0x000f62000c1e1d00 */
[----:B-1----:R-:W-:-:S05]  /*0610*/  @P0 IMAD.WIDE.U32 R56, R4, 0x10, R56 ;  /* 0x0000001004380825 */ /* 0x002fca00078e0038 */
[----:B------:R0:W5:Y:S01]  /*0620*/  @P0 LDG.E.128 R20, desc[UR6][R56.64] ;  /* 0x0000000638140981 */ /* 0x000162000c1e1d00 */
[----:B---3--:R-:W-:-:S05]  /*0630*/  @P1 IMAD.WIDE.U32 R10, R4, 0x10, R10 ;  /* 0x00000010040a1825 */ /* 0x008fca00078e000a */
[----:B------:R0:W5:Y:S01]  /*0640*/  @P1 LDG.E.128 R16, desc[UR6][R10.64] ;  /* 0x000000060a101981 */ /* 0x000162000c1e1d00 */
[----:B------:R-:W-:Y:S05]  /*0650*/  @!P0 BRA `(.L_x_1793) ;  /* 0x00000004002c8947 */ /* 0x000fea0003800000 */
[----:B------:R-:W-:Y:S05]  /*0660*/  @!P1 BRA `(.L_x_1794) ;  /* 0x0000000000b49947 */ /* 0x000fea0003800000 */
[----:B0----5:R-:W-:Y:S02]  /*0670*/  HADD2.F32 R10, -RZ, R48.H0_H0 ;  /* 0x20000030ff0a7230 */ /* 0x021fe40000004100 */
[----:B------:R-:W-:Y:S02]  /*0680*/  HADD2.F32 R11, -RZ, R20.H0_H0 ;  /* 0x20000014ff0b7230 */ /* 0x000fe40000004100 */
[----:B------:R-:W-:Y:S02]  /*0690*/  HADD2.F32 R54, -RZ, R48.H1_H1 ;  /* 0x30000030ff367230 */ /* 0x000fe40000004100 */
[----:B------:R-:W-:Y:S02]  /*06a0*/  HADD2.F32 R15, -RZ, R50.H0_H0 ;  /* 0x20000032ff0f7230 */ /* 0x000fe40000004100 */
[----:B------:R-:W-:Y:S01]  /*06b0*/  FADD.FTZ R10, R10, R11 ;  /* 0x0000000b0a0a7221 */ /* 0x000fe20000010000 */
[----:B------:R-:W-:Y:S02]  /*06c0*/  HADD2.F32 R48, -RZ, R22.H0_H0 ;  /* 0x20000016ff307230 */ /* 0x000fe40000004100 */
[----:B------:R-:W-:-:S02]  /*06d0*/  HADD2.F32 R12, -RZ, R49.H0_H0 ;  /* 0x20000031ff0c7230 */ /* 0x000fc40000004100 */
[----:B------:R-:W-:Y:S02]  /*06e0*/  HADD2.F32 R11, -RZ, R20.H1_H1 ;  /* 0x30000014ff0b7230 */ /* 0x000fe40000004100 */
[----:B------:R-:W-:Y:S01]  /*06f0*/  FADD.FTZ R15, R15, R48 ;  /* 0x000000300f0f7221 */ /* 0x000fe20000010000 */
[----:B------:R-:W-:Y:S02]  /*0700*/  HADD2.F32 R13, -RZ, R21.H0_H0 ;  /* 0x20000015ff0d7230 */ /* 0x000fe40000004100 */
[----:B------:R-:W-:Y:S02]  /*0710*/  HADD2.F32 R59, -RZ, R49.H1_H1 ;  /* 0x30000031ff3b7230 */ /* 0x000fe40000004100 */
[----:B------:R-:W-:Y:S01]  /*0720*/  FADD.FTZ R54, R54, R11 ;  /* 0x0000000b36367221 */ /* 0x000fe20000010000 */
[----:B------:R-:W-:Y:S02]  /*0730*/  HADD2.F32 R50, -RZ, R50.H1_H1 ;  /* 0x30000032ff327230 */ /* 0x000fe40000004100 */
[----:B------:R-:W-:Y:S01]  /*0740*/  FADD.FTZ R12, R12, R13 ;  /* 0x0000000d0c0c7221 */ /* 0x000fe20000010000 */
[----:B------:R-:W-:-:S02]  /*0750*/  HADD2.F32 R49, -RZ, R22.H1_H1 ;  /* 0x30000016ff317230 */ /* 0x000fc40000004100 */
[----:B------:R-:W-:Y:S02]  /*0760*/  HADD2.F32 R3, -RZ, R51.H0_H0 ;  /* 0x20000033ff037230 */ /* 0x000fe40000004100 */
[----:B------:R-:W-:Y:S02]  /*0770*/  HADD2.F32 R48, -RZ, R23.H0_H0 ;  /* 0x20000017ff307230 */ /* 0x000fe40000004100 */
[----:B------:R-:W-:Y:S01]  /*0780*/  FADD.FTZ R49, R50, R49 ;  /* 0x0000003132317221 */ /* 0x000fe20000010000 */
[----:B------:R-:W-:Y:S02]  /*0790*/  HADD2.F32 R14, -RZ, R21.H1_H1 ;  /* 0x30000015ff0e7230 */ /* 0x000fe40000004100 */
        /* <DEDUP_REMOVED lines=8> */
[----:B------:R-:W-:Y:S02]  /*0820*/  HADD2.F32 R14, -RZ, R18.H0_H0 ;  /* 0x20000012ff0e7230 */ /* 0x000fe40000004100 */
        /* <DEDUP_REMOVED lines=17> */
.L_x_1794:
[----:B-----5:R-:W-:Y:S02]  /*0940*/  HADD2.F32 R3, -RZ, R48.H0_H0 ;  /* 0x20000030ff037230 */ /* 0x020fe40000004100 */
[----:B0-----:R-:W-:Y:S02]  /*0950*/  HADD2.F32 R56, -RZ, R49.H0_H0 ;  /* 0x20000031ff387230 */ /* 0x001fe40000004100 */
[----:B------:R-:W-:Y:S02]  /*0960*/  HADD2.F32 R57, -RZ, R50.H0_H0 ;  /* 0x20000032ff397230 */ /* 0x000fe40000004100 */
[----:B------:R-:W-:Y:S02]  /*0970*/  HADD2.F32 R10, -RZ, R20.H0_H0 ;  /* 0x20000014ff0a7230 */ /* 0x000fe40000004100 */
        /* <DEDUP_REMOVED lines=25> */
.L_x_1793:
[----:B------:R-:W-:Y:S05]  /*0b10*/  @!P1 BRA `(.L_x_1796) ;  /* 0x0000000000749947 */ /* 0x000fea0003800000 */
        /* <DEDUP_REMOVED lines=29> */
.L_x_1796:
[--C-:B-----5:R-:W-:Y:S02]  /*0cf0*/  HADD2.F32 R3, -RZ, R48.reuse.H0_H0 ;  /* 0x20000030ff037230 */ /* 0x120fe40000004100 */
[----:B------:R-:W-:Y:S02]  /*0d00*/  HADD2.F32 R54, -RZ, R48.H1_H1 ;  /* 0x30000030ff367230 */ /* 0x000fe40000004100 */
[--C-:B0-----:R-:W-:Y:S02]  /*0d10*/  HADD2.F32 R56, -RZ, R49.reuse.H0_H0 ;  /* 0x20000031ff387230 */ /* 0x101fe40000004100 */
[----:B------:R-:W-:Y:S02]  /*0d20*/  HADD2.F32 R59, -RZ, R49.H1_H1 ;  /* 0x30000031ff3b7230 */ /* 0x000fe40000004100 */
[--C-:B------:R-:W-:Y:S02]  /*0d30*/  HADD2.F32 R57, -RZ, R50.reuse.H0_H0 ;  /* 0x20000032ff397230 */ /* 0x100fe40000004100 */
[----:B------:R-:W-:-:S02]  /*0d40*/  HADD2.F32 R62, -RZ, R50.H1_H1 ;  /* 0x30000032ff3e7230 */ /* 0x000fc40000004100 */
[--C-:B------:R-:W-:Y:S02]  /*0d50*/  HADD2.F32 R63, -RZ, R51.reuse.H0_H0 ;  /* 0x20000033ff3f7230 */ /* 0x100fe40000004100 */
[----:B------:R-:W-:-:S07]  /*0d60*/  HADD2.F32 R68, -RZ, R51.H1_H1 ;  /* 0x30000033ff447230 */ /* 0x000fce0000004100 */
.L_x_1795:
[----:B------:R-:W0:Y:S01]  /*0d70*/  @UP0 LDCU.64 UR4, c[0x0][0x3a8] ;  /* 0x00007500ff0407ac */ /* 0x000e220008000a00 */
[----:B------:R-:W-:Y:S01]  /*0d80*/  PLOP3.LUT P0, PT, PT, PT, UP0, 0x80, 0x8 ;  /* 0x000000000008781c */ /* 0x000fe20003f0f008 */
[----:B------:R-:W-:Y:S01]  /*0d90*/  HFMA2 R11, -RZ, RZ, 0, 9.5367431640625e-07 ;  /* 0x00000010ff0b7431 */ /* 0x000fe200000001ff */
[----:B------:R-:W-:Y:S02]  /*0da0*/  PLOP3.LUT P1, PT, PT, PT, UP0, 0x80, 0x8 ;  /* 0x000000000008781c */ /* 0x000fe40003f2f008 */
[----:B------:R-:W-:-:S09]  /*0db0*/  IADD3 R70, PT, PT, R4, 0x20, RZ ;  /* 0x0000002004467810 */ /* 0x000fd20007ffe0ff */
[----:B0-----:R-:W-:-:S05]  /*0dc0*/  @P0 IMAD.WIDE.U32 R10, R4, R11, UR4 ;  /* 0x00000004040a0e25 */ /* 0x001fca000f8e000b */
[----:B------:R0:W-:Y:S02]  /*0dd0*/  @P1 STG.E.128 desc[UR6][R10.64], R12 ;  /* 0x0000000c0a001986 */ /* 0x0001e4000c101d06 */
.L_x_1792:
[----:B--234-:R-:W-:Y:S05]  /*0de0*/  BSYNC.RECONVERGENT B0 ;  /* 0x0000000000007941 */ /* 0x01cfea0003800200 */
.L_x_1791:
[----:B------:R-:W-:Y:S01]  /*0df0*/  ISETP.GE.U32.AND P2, PT, R7, 0x40, PT ;  /* 0x000000400700780c */ /* 0x000fe20003f46070 */
[----:B------:R-:W-:-:S12]  /*0e00*/  BSSY.RECONVERGENT B0, `(.L_x_1797) ;  /* 0x000008e000007945 */ /* 0x000fd80003800200 */
[----:B------:R-:W-:Y:S05]  /*0e10*/  @!P2 BRA `(.L_x_1798) ;  /* 0x000000080030a947 */ /* 0x000fea0003800000 */
[----:B------:R-:W-:Y:S01]  /*0e20*/  ISETP.NE.U32.AND P0, PT, RZ, UR10, PT ;  /* 0x0000000aff007c0c */ /* 0x000fe2000bf05070 */
[----:B------:R-:W1:Y:S01]  /*0e30*/  LDC.64 R48, c[0x0][0x390] ;  /* 0x0000e400ff307b82 */ /* 0x000e620000000a00 */
[----:B------:R-:W-:Y:S02]  /*0e40*/  ISETP.NE.U32.AND P1, PT, RZ, UR12, PT ;  /* 0x0000000cff007c0c */ /* 0x000fe4000bf25070 */
[----:B------:R-:W-:Y:S02]  /*0e50*/  ISETP.NE.AND.EX P0, PT, RZ, UR11, PT, P0 ;  /* 0x0000000bff007c0c */ /* 0x000fe4000bf05300 */
[----:B------:R-:W-:-:S11]  /*0e60*/  ISETP.NE.AND.EX P1, PT, RZ, UR13, PT, P1 ;  /* 0x0000000dff007c0c */ /* 0x000fd6000bf25310 */
[----:B------:R-:W2:Y:S08]  /*0e70*/  @P0 LDC.64 R64, c[0x0][0x398] ;  /* 0x0000e600ff400b82 */ /* 0x000eb00000000a00 */
[----:B0-----:R-:W0:Y:S01]  /*0e80*/  @P1 LDC.64 R10, c[0x0][0x3a0] ;  /* 0x0000e800ff0a1b82 */ /* 0x001e220000000a00 */
[----:B-1----:R-:W-:-:S06]  /*0e90*/  IMAD.WIDE.U32 R48, R70, 0x10, R48 ;  /* 0x0000001046307825 */ /* 0x002fcc00078e0030 */
[----:B------:R-:W5:Y:S01]  /*0ea0*/  LDG.E.128 R48, desc[UR6][R48.64] ;  /* 0x0000000630307981 */ /* 0x000f62000c1e1d00 */
[----:B--2---:R-:W-:-:S05]  /*0eb0*/  @P0 IMAD.WIDE.U32 R64, R70, 0x10, R64 ;  /* 0x0000001046400825 */ /* 0x004fca00078e0040 */
[----:B------:R1:W5:Y:S01]  /*0ec0*/  @P0 LDG.E.128 R20, desc[UR6][R64.64] ;  /* 0x0000000640140981 */ /* 0x000362000c1e1d00 */
[----:B0-----:R-:W-:-:S05]  /*0ed0*/  @P1 IMAD.WIDE.U32 R10, R70, 0x10, R10 ;  /* 0x00000010460a1825 */ /* 0x001fca00078e000a */
[----:B------:R1:W5:Y:S01]  /*0ee0*/  @P1 LDG.E.128 R16, desc[UR6][R10.64] ;  /* 0x000000060a101981 */ /* 0x000362000c1e1d00 */
[----:B------:R-:W-:-:S04]  /*0ef0*/  UISETP.NE.U32.AND UP1, UPT, UR10, URZ, UPT ;  /* 0x000000ff0a00728c */ /* 0x000fc8000bf25070 */
[----:B------:R-:W-:-:S09]  /*0f00*/  UISETP.NE.AND.EX UP1, UPT, UR11, URZ, UPT, UP1 ;  /* 0x000000ff0b00728c */ /* 0x000fd2000bf25310 */
[----:B-1----:R-:W-:Y:S05]  /*0f10*/  BRA.U UP1, `(.L_x_1799) ;  /* 0x0000000101a47547 */ /* 0x002fea000b800000 */
        /* <DEDUP_REMOVED lines=12> */
.L_x_1800:
        /* <DEDUP_REMOVED lines=29> */
.L_x_1799:
        /* <DEDUP_REMOVED lines=32> */
.L_x_1802:
[--C-:B-----5:R-:W-:Y:S02]  /*13b0*/  HADD2.F32 R10, -RZ, R48.reuse.H0_H0 ;  /* 0x20000030ff0a7230 */ /* 0x120fe40000004100 */
[----:B------:R-:W-:Y:S02]  /*13c0*/  HADD2.F32 R55, -RZ, R48.H1_H1 ;  /* 0x30000030ff377230 */ /* 0x000fe40000004100 */
[--C-:B------:R-:W-:Y:S02]  /*13d0*/  HADD2.F32 R11, -RZ, R20.reuse.H0_H0 ;  /* 0x20000014ff0b7230 */ /* 0x100fe40000004100 */
[----:B------:R-:W-:Y:S02]  /*13e0*/  HADD2.F32 R12, -RZ, R20.H1_H1 ;  /* 0x30000014ff0c7230 */ /* 0x000fe40000004100 */
[--C-:B------:R-:W-:Y:S02]  /*13f0*/  HADD2.F32 R13, -RZ, R49.reuse.H0_H0 ;  /* 0x20000031ff0d7230 */ /* 0x100fe40000004100 */
[----:B------:R-:W-:Y:S01]  /*1400*/  FADD.FTZ R10, R11, R10 ;  /* 0x0000000a0b0a7221 */ /* 0x000fe20000010000 */
[----:B------:R-:W-:-:S02]  /*1410*/  HADD2.F32 R61, -RZ, R49.H1_H1 ;  /* 0x30000031ff3d7230 */ /* 0x000fc40000004100 */
[----:B------:R-:W-:Y:S01]  /*1420*/  FADD.FTZ R55, R12, R55 ;  /* 0x000000370c377221 */ /* 0x000fe20000010000 */
[----:B------:R-:W-:Y:S02]  /*1430*/  HADD2.F32 R2, -RZ, R51.H0_H0 ;  /* 0x20000033ff027230 */ /* 0x000fe40000004100 */
[----:B------:R-:W-:Y:S02]  /*1440*/  HADD2.F32 R49, -RZ, R23.H0_H0 ;  /* 0x20000017ff317230 */ /* 0x000fe40000004100 */
[----:B------:R-:W-:Y:S02]  /*1450*/  HADD2.F32 R65, -RZ, R50.H1_H1 ;  /* 0x30000032ff417230 */ /* 0x000fe40000004100 */
[----:B------:R-:W-:Y:S02]  /*1460*/  HADD2.F32 R51, -RZ, R51.H1_H1 ;  /* 0x30000033ff337230 */ /* 0x000fe40000004100 */
[----:B------:R-:W-:Y:S01]  /*1470*/  FADD.FTZ R49, R49, R2 ;  /* 0x0000000231317221 */ /* 0x000fe20000010000 */
[----:B------:R-:W-:-:S02]  /*1480*/  HADD2.F32 R14, -RZ, R21.H0_H0 ;  /* 0x20000015ff0e7230 */ /* 0x000fc40000004100 */
[----:B------:R-:W-:Y:S02]  /*1490*/  HADD2.F32 R48, -RZ, R21.H1_H1 ;  /* 0x30000015ff307230 */ /* 0x000fe40000004100 */
[----:B------:R-:W-:Y:S02]  /*14a0*/  HADD2.F32 R52, -RZ, R22.H1_H1 ;  /* 0x30000016ff347230 */ /* 0x000fe40000004100 */
[----:B------:R-:W-:Y:S01]  /*14b0*/  FADD.FTZ R13, R14, R13 ;  /* 0x0000000d0e0d7221 */ /* 0x000fe20000010000 */
[----:B------:R-:W-:Y:S02]  /*14c0*/  HADD2.F32 R12, -RZ, R23.H1_H1 ;  /* 0x30000017ff0c7230 */ /* 0x000fe40000004100 */
[----:B------:R-:W-:Y:S01]  /*14d0*/  FADD.FTZ R61, R48, R61 ;  /* 0x0000003d303d7221 */ /* 0x000fe20000010000 */
[----:B------:R-:W-:Y:S02]  /*14e0*/  HADD2.F32 R11, -RZ, R16.H0_H0 ;  /* 0x20000010ff0b7230 */ /* 0x000fe40000004100 */
[----:B------:R-:W-:Y:S01]  /*14f0*/  FADD.FTZ R65, R52, R65 ;  /* 0x0000004134417221 */ /* 0x000fe20000010000 */
[----:B------:R-:W-:-:S02]  /*1500*/  HADD2.F32 R15, -RZ, R50.H0_H0 ;  /* 0x20000032ff0f7230 */ /* 0x000fc40000004100 */
[----:B------:R-:W-:Y:S01]  /*1510*/  FADD.FTZ R51, R12, R51 ;  /* 0x000000330c337221 */ /* 0x000fe20000010000 */
[----:B------:R-:W-:Y:S02]  /*1520*/  HADD2.F32 R50, -RZ, R22.H0_H0 ;  /* 0x20000016ff327230 */ /* 0x000fe40000004100 */
[----:B------:R-:W-:Y:S01]  /*1530*/  FADD.FTZ R2, R11, R10 ;  /* 0x0000000a0b027221 */ /* 0x000fe20000010000 */
[----:B------:R-:W-:Y:S02]  /*1540*/  HADD2.F32 R52, -RZ, R17.H0_H0 ;  /* 0x20000011ff347230 */ /* 0x000fe40000004100 */
        /* <DEDUP_REMOVED lines=18> */
.L_x_1801:
[----:B------:R-:W0:Y:S01]  /*1670*/  @UP0 LDCU.64 UR4, c[0x0][0x3a8] ;  /* 0x00007500ff0407ac */ /* 0x000e220008000a00 */
[----:B------:R-:W-:Y:S02]  /*1680*/  PLOP3.LUT P0, PT, PT, PT, UP0, 0x80, 0x8 ;  /* 0x000000000008781c */ /* 0x000fe40003f0f008 */
[----:B------:R-:W-:Y:S02]  /*1690*/  PLOP3.LUT P1, PT, PT, PT, UP0, 0x80, 0x8 ;  /* 0x000000000008781c */ /* 0x000fe40003f2f008 */
[----:B------:R-:W-:-:S09]  /*16a0*/  MOV R11, 0x10 ;  /* 0x00000010000b7802 */ /* 0x000fd20000000f00 */
[C---:B0-----:R-:W-:Y:S01]  /*16b0*/  @P0 IMAD.WIDE.U32 R10, R70.reuse, R11, UR4 ;  /* 0x00000004460a0e25 */ /* 0x041fe2000f8e000b */
[----:B------:R-:W-:-:S04]  /*16c0*/  IADD3 R70, PT, PT, R70, 0x20, RZ ;  /* 0x0000002046467810 */ /* 0x000fc80007ffe0ff */
[----:B------:R1:W-:Y:S03]  /*16d0*/  @P1 STG.E.128 desc[UR6][R10.64], R12 ;  /* 0x0000000c0a001986 */ /* 0x0003e6000c101d06 */
.L_x_1798:
[----:B------:R-:W-:Y:S05]  /*16e0*/  BSYNC.RECONVERGENT B0 ;  /* 0x0000000000007941 */ /* 0x000fea0003800200 */
.L_x_1797:
        /* <DEDUP_REMOVED lines=8> */
[----:B------:R-:W3:Y:S08]  /*1770*/  @P0 LDC.64 R50, c[0x0][0x398] ;  /* 0x0000e600ff320b82 */ /* 0x000ef00000000a00 */
[----:B------:R-:W4:Y:S01]  /*1780*/  @P1 LDC.64 R48, c[0x0][0x3a0] ;  /* 0x0000e800ff301b82 */ /* 0x000f220000000a00 */
[----:B--2---:R-:W-:-:S06]  /*1790*/  IMAD.WIDE.U32 R8, R70, 0x10, R8 ;  /* 0x0000001046087825 */ /* 0x004fcc00078e0008 */
[----:B01----:R-:W5:Y:S01]  /*17a0*/  LDG.E.128 R8, desc[UR6][R8.64] ;  /* 0x0000000608087981 */ /* 0x003f62000c1e1d00 */
[----:B---3--:R-:W-:-:S05]  /*17b0*/  @P0 IMAD.WIDE.U32 R50, R70, 0x10, R50 ;  /* 0x0000001046320825 */ /* 0x008fca00078e0032 */
[----:B------:R0:W5:Y:S01]  /*17c0*/  @P0 LDG.E.128 R20, desc[UR6][R50.64] ;  /* 0x0000000632140981 */ /* 0x000162000c1e1d00 */
[----:B----4-:R-:W-:-:S05]  /*17d0*/  @P1 IMAD.WIDE.U32 R48, R70, 0x10, R48 ;  /* 0x0000001046301825 */ /* 0x010fca00078e0030 */
        /* <DEDUP_REMOVED lines=16> */
.L_x_1806:
[--C-:B-----5:R-:W-:Y:S02]  /*18e0*/  HADD2.F32 R0, -RZ, R8.reuse.H0_H0 ;  /* 0x20000008ff007230 */ /* 0x120fe40000004100 */
[----:B------:R-:W-:Y:S02]  /*18f0*/  HADD2.F32 R53, -RZ, R8.H1_H1 ;  /* 0x30000008ff357230 */ /* 0x000fe40000004100 */
[--C-:B------:R-:W-:Y:S02]  /*1900*/  HADD2.F32 R8, -RZ, R9.reuse.H0_H0 ;  /* 0x20000009ff087230 */ /* 0x100fe40000004100 */
[----:B------:R-:W-:Y:S02]  /*1910*/  HADD2.F32 R12, -RZ, R9.H1_H1 ;  /* 0x30000009ff0c7230 */ /* 0x000fe40000004100 */
[----:B------:R-:W-:Y:S02]  /*1920*/  HADD2.F32 R9, -RZ, R16.H0_H0 ;  /* 0x20000010ff097230 */ /* 0x000fe40000004100 */
[----:B------:R-:W-:-:S02]  /*1930*/  HADD2.F32 R60, -RZ, R10.H0_H0 ;  /* 0x2000000aff3c7230 */ /* 0x000fc40000004100 */
[----:B------:R-:W-:Y:S02]  /*1940*/  HADD2.F32 R67, -RZ, R10.H1_H1 ;  /* 0x3000000aff437230 */ /* 0x000fe40000004100 */
[----:B------:R-:W-:Y:S01]  /*1950*/  FADD.FTZ R0, R9, R0 ;  /* 0x0000000009007221 */ /* 0x000fe20000010000 */
[--C-:B------:R-:W-:Y:S02]  /*1960*/  HADD2.F32 R66, -RZ, R11.reuse.H0_H0 ;  /* 0x2000000bff427230 */ /* 0x100fe40000004100 */
[----:B------:R-:W-:Y:S02]  /*1970*/  HADD2.F32 R71, -RZ, R11.H1_H1 ;  /* 0x3000000bff477230 */ /* 0x000fe40000004100 */
[----:B------:R-:W-:Y:S02]  /*1980*/  HADD2.F32 R13, -RZ, R17.H0_H0 ;  /* 0x20000011ff0d7230 */ /* 0x000fe40000004100 */
[----:B------:R-:W-:Y:S02]  /*1990*/  HADD2.F32 R15, -RZ, R18.H0_H0 ;  /* 0x20000012ff0f7230 */ /* 0x000fe40000004100 */
        /* <DEDUP_REMOVED lines=17> */
.L_x_1805:
[----:B------:R-:W-:-:S04]  /*1ab0*/  UISETP.NE.U32.AND UP1, UPT, UR12, URZ, UPT ;  /* 0x000000ff0c00728c */ /* 0x000fc8000bf25070 */
[----:B------:R-:W-:-:S09]  /*1ac0*/  UISETP.NE.AND.EX UP1, UPT, UR13, URZ, UPT, UP1 ;  /* 0x000000ff0d00728c */ /* 0x000fd2000bf25310 */
[----:B------:R-:W-:Y:S05]  /*1ad0*/  BRA.U UP1, `(.L_x_1808) ;  /* 0x0000000101747547 */ /* 0x000fea000b800000 */
        /* <DEDUP_REMOVED lines=29> */
.L_x_1808:
[--C-:B-----5:R-:W-:Y:S02]  /*1cb0*/  HADD2.F32 R13, -RZ, R9.reuse.H0_H0 ;  /* 0x20000009ff0d7230 */ /* 0x120fe40000004100 */
[----:B------:R-:W-:Y:S02]  /*1cc0*/  HADD2.F32 R14, -RZ, R9.H1_H1 ;  /* 0x30000009ff0e7230 */ /* 0x000fe40000004100 */
[----:B------:R-:W-:Y:S02]  /*1cd0*/  HADD2.F32 R12, -RZ, R8.H0_H0 ;  /* 0x20000008ff0c7230 */ /* 0x000fe40000004100 */
[----:B------:R-:W-:Y:S02]  /*1ce0*/  HADD2.F32 R9, -RZ, R20.H0_H0 ;  /* 0x20000014ff097230 */ /* 0x000fe40000004100 */
[----:B------:R-:W-:Y:S02]  /*1cf0*/  HADD2.F32 R53, -RZ, R8.H1_H1 ;  /* 0x30000008ff357230 */ /* 0x000fe40000004100 */
[----:B------:R-:W-:-:S02]  /*1d00*/  HADD2.F32 R15, -RZ, R10.H0_H0 ;  /* 0x2000000aff0f7230 */ /* 0x000fc40000004100 */
[----:B------:R-:W-:Y:S01]  /*1d10*/  FADD.FTZ R8, R9, R12 ;  /* 0x0000000c09087221 */ /* 0x000fe20000010000 */
[----:B------:R-:W-:Y:S02]  /*1d20*/  HADD2.F32 R67, -RZ, R10.H1_H1 ;  /* 0x3000000aff437230 */ /* 0x000fe40000004100 */
[----:B------:R-:W-:Y:S02]  /*1d30*/  HADD2.F32 R12, -RZ, R21.H0_H0 ;  /* 0x20000015ff0c7230 */ /* 0x000fe40000004100 */
[----:B------:R-:W-:Y:S02]  /*1d40*/  HADD2.F32 R10, -RZ, R20.H1_H1 ;  /* 0x30000014ff0a7230 */ /* 0x000fe40000004100 */
[----:B------:R-:W-:Y:S02]  /*1d50*/  HADD2.F32 R48, -RZ, R22.H0_H0 ;  /* 0x20000016ff307230 */ /* 0x000fe40000004100 */
[----:B------:R-:W-:Y:S01]  /*1d60*/  FADD.FTZ R12, R12, R13 ;  /* 0x0000000d0c0c7221 */ /* 0x000fe20000010000 */
[----:B------:R-:W-:-:S02]  /*1d70*/  HADD2.F32 R0, -RZ, R11.H0_H0 ;  /* 0x2000000bff007230 */ /* 0x000fc40000004100 */
[----:B------:R-:W-:Y:S01]  /*1d80*/  FADD.FTZ R53, R10, R53 ;  /* 0x000000350a357221 */ /* 0x000fe20000010000 */
[----:B------:R-:W-:Y:S02]  /*1d90*/  HADD2.F32 R51, -RZ, R23.H0_H0 ;  /* 0x20000017ff337230 */ /* 0x000fe40000004100 */
        /* <DEDUP_REMOVED lines=8> */
[----:B------:R-:W-:Y:S01]  /*1e20*/  FADD.FTZ R9, R9, R14 ;  /* 0x0000000e09097221 */ /* 0x000fe20000010000 */
[----:B------:R-:W-:Y:S02]  /*1e30*/  HADD2.F32 R49, -RZ, R18.H0_H0 ;  /* 0x20000012ff317230 */ /* 0x000fe40000004100 */
[----:B------:R-:W-:Y:S01]  /*1e40*/  FADD.FTZ R11, R10, R11 ;  /* 0x0000000b0a0b7221 */ /* 0x000fe20000010000 */
[----:B------:R-:W-:Y:S02]  /*1e50*/  HADD2.F32 R50, -RZ, R22.H1_H1 ;  /* 0x30000016ff327230 */ /* 0x000fe40000004100 */
        /* <DEDUP_REMOVED lines=17> */
.L_x_1807:
[----:B------:R-:W0:Y:S01]  /*1f70*/  @UP0 LDCU.64 UR4, c[0x0][0x3a8] ;  /* 0x00007500ff0407ac */ /* 0x000e220008000a00 */
[----:B------:R-:W-:Y:S01]  /*1f80*/  PLOP3.LUT P0, PT, PT, PT, UP0, 0x80, 0x8 ;  /* 0x000000000008781c */ /* 0x000fe20003f0f008 */
[----:B------:R-:W-:Y:S01]  /*1f90*/  HFMA2 R11, -RZ, RZ, 0, 9.5367431640625e-07 ;  /* 0x00000010ff0b7431 */ /* 0x000fe200000001ff */
[----:B------:R-:W-:-:S11]  /*1fa0*/  PLOP3.LUT P1, PT, PT, PT, UP0, 0x80, 0x8 ;  /* 0x000000000008781c */ /* 0x000fd60003f2f008 */
[----:B0-----:R-:W-:-:S05]  /*1fb0*/  @P0 IMAD.WIDE.U32 R10, R70, R11, UR4 ;  /* 0x00000004460a0e25 */ /* 0x001fca000f8e000b */
[----:B------:R2:W-:Y:S02]  /*1fc0*/  @P1 STG.E.128 desc[UR6][R10.64], R12 ;  /* 0x0000000c0a001986 */ /* 0x0005e4000c101d06 */
.L_x_1804:
[----:B------:R-:W-:Y:S05]  /*1fd0*/  BSYNC.RECONVERGENT B0 ;  /* 0x0000000000007941 */ /* 0x000fea0003800200 */
.L_x_1803:
[----:B012---:R-:W-:Y:S01]  /*1fe0*/  FADD.FTZ R11, RZ, R3 ;  /* 0x00000003ff0b7221 */ /* 0x007fe20000010000 */
        /* <DEDUP_REMOVED lines=100> */
.L_x_1828:
[----:B------:R-:W-:Y:S01]  /*2630*/  FMUL.FTZ R10, R51, R51 ;  /* 0x00000033330a7220 */ /* 0x000fe20000410000 */
[----:B------:R-:W-:Y:S01]  /*2640*/  PLOP3.LUT P4, PT, PT, PT, UP2, 0x40, 0x4 ;  /* 0x000000000004781c */ /* 0x000fe20003f8e828 */
[----:B-1----:R-:W-:Y:S01]  /*2650*/  FADD.FTZ R75, R74, R75 ;  /* 0x0000004b4a4b7221 */ /* 0x002fe20000010000 */
[----:B------:R-:W1:Y:S01]  /*2660*/  @!P1 LDC.64 R48, c[0x0][0x3c0] ;  /* 0x0000f000ff309b82 */ /* 0x000e620000000a00 */
[----:B------:R-:W-:Y:S01]  /*2670*/  BSSY.RECONVERGENT B0, `(.L_x_1810) ;  /* 0x000003d000007945 */ /* 0x000fe20003800200 */
[----:B------:R-:W-:Y:S01]  /*2680*/  FSEL R73, R10, RZ, !P4 ;  /* 0x000000ff0a497208 */ /* 0x000fe20006000000 */
[----:B------:R-:W-:Y:S01]  /*2690*/  FFMA.FTZ R50, R75, R50, UR8 ;  /* 0x000000084b327e23 */ /* 0x000fe20008010032 */
[----:B------:R-:W-:-:S03]  /*26a0*/  PLOP3.LUT P4, PT, PT, PT, UP2, 0x40, 0x4 ;  /* 0x000000000004781c */ /* 0x000fc60003f8e828 */
[----:B------:R-:W-:Y:S01]  /*26b0*/  FADD.FTZ R50, R50, R73 ;  /* 0x0000004932327221 */ /* 0x000fe20000010000 */
[----:B------:R-:W2:Y:S01]  /*26c0*/  @!P1 LDC.64 R10, c[0x0][0x3c8] ;  /* 0x0000f200ff0a9b82 */ /* 0x000ea20000000a00 */
[----:B------:R-:W-:Y:S02]  /*26d0*/  FSEL R70, R51, RZ, P4 ;  /* 0x000000ff33467208 */ /* 0x000fe40002000000 */
        /* <DEDUP_REMOVED lines=11> */
[--C-:B------:R-:W-:Y:S02]  /*2790*/  HADD2.F32 R50, -RZ, R41.reuse.H0_H0 ;  /* 0x20000029ff327230 */ /* 0x100fe40000004100 */
[----:B------:R-:W-:Y:S01]  /*27a0*/  FADD.FTZ R75, R68, -R70 ;  /* 0x80000046444b7221 */ /* 0x000fe20000010000 */
[----:B------:R-:W-:-:S02]  /*27b0*/  HADD2.F32 R51, -RZ, R41.H1_H1 ;  /* 0x30000029ff337230 */ /* 0x000fc40000004100 */
[----:B------:R-:W-:Y:S01]  /*27c0*/  FFMA.FTZ R73, R11, R10, R48 ;  /* 0x0000000a0b497223 */ /* 0x000fe20000010030 */
[C---:B------:R-:W-:Y:S01]  /*27d0*/  FMUL.FTZ R48, R72.reuse, R49 ;  /* 0x0000003148307220 */ /* 0x040fe20000410000 */
[----:B------:R-:W-:Y:S02]  /*27e0*/  HADD2.F32 R11, -RZ, R44.H1_H1 ;  /* 0x3000002cff0b7230 */ /* 0x000fe40000004100 */
[----:B------:R-:W-:Y:S01]  /*27f0*/  FMUL.FTZ R75, R72, R75 ;  /* 0x0000004b484b7220 */ /* 0x000fe20000410000 */
[----:B------:R-:W-:Y:S02]  /*2800*/  HADD2.F32 R49, -RZ, R40.H1_H1 ;  /* 0x30000028ff317230 */ /* 0x000fe40000004100 */
[----:B------:R-:W-:Y:S02]  /*2810*/  HADD2.F32 R10, -RZ, R45.H0_H0 ;  /* 0x2000002dff0a7230 */ /* 0x000fe40000004100 */
[--C-:B0-----:R-:W-:Y:S02]  /*2820*/  HADD2.F32 R74, -RZ, R42.reuse.H0_H0 ;  /* 0x2000002aff4a7230 */ /* 0x101fe40000004100 */
[----:B------:R-:W-:Y:S01]  /*2830*/  FFMA.FTZ R48, R48, R11, R49 ;  /* 0x0000000b30307223 */ /* 0x000fe20000010031 */
[----:B------:R-:W-:Y:S01]  /*2840*/  FADD.FTZ R11, R56, -R70 ;  /* 0x80000046380b7221 */ /* 0x000fe20000010000 */
[----:B------:R-:W-:-:S03]  /*2850*/  HADD2.F32 R76, -RZ, R42.H1_H1 ;  /* 0x3000002aff4c7230 */ /* 0x000fc60000004100 */
[----:B------:R-:W-:Y:S01]  /*2860*/  FMUL.FTZ R11, R72, R11 ;  /* 0x0000000b480b7220 */ /* 0x000fe20000410000 */
[----:B------:R-:W-:-:S03]  /*2870*/  F2FP.F16.F32.PACK_AB R48, R48, R73 ;  /* 0x000000493030723e */ /* 0x000fc600000000ff */
[----:B------:R-:W-:Y:S01]  /*2880*/  FFMA.FTZ R49, R11, R10, R50 ;  /* 0x0000000a0b317223 */ /* 0x000fe20000010032 */
[----:B------:R-:W-:Y:S01]  /*2890*/  FADD.FTZ R11, R59, -R70 ;  /* 0x800000463b0b7221 */ /* 0x000fe20000010000 */
[----:B------:R-:W-:-:S03]  /*28a0*/  HADD2.F32 R50, -RZ, R46.H0_H0 ;  /* 0x2000002eff327230 */ /* 0x000fc60000004100 */
[----:B------:R-:W-:Y:S01]  /*28b0*/  FMUL.FTZ R10, R72, R11 ;  /* 0x0000000b480a7220 */ /* 0x000fe20000410000 */
[----:B------:R-:W-:-:S05]  /*28c0*/  HADD2.F32 R11, -RZ, R45.H1_H1 ;  /* 0x3000002dff0b7230 */ /* 0x000fca0000004100 */
[----:B------:R-:W-:Y:S01]  /*28d0*/  FFMA.FTZ R10, R10, R11, R51 ;  /* 0x0000000b0a0a7223 */ /* 0x000fe20000010033 */
[--C-:B------:R-:W-:Y:S01]  /*28e0*/  FADD.FTZ R11, R57, -R70.reuse ;  /* 0x80000046390b7221 */ /* 0x100fe20000010000 */
[----:B------:R-:W-:-:S03]  /*28f0*/  FADD.FTZ R51, R63, -R70 ;  /* 0x800000463f337221 */ /* 0x000fc60000010000 */
[----:B------:R-:W-:Y:S01]  /*2900*/  FMUL.FTZ R11, R72, R11 ;  /* 0x0000000b480b7220 */ /* 0x000fe20000410000 */
[----:B------:R-:W-:Y:S01]  /*2910*/  F2FP.F16.F32.PACK_AB R49, R10, R49 ;  /* 0x000000310a31723e */ /* 0x000fe200000000ff */
[----:B------:R-:W-:Y:S02]  /*2920*/  FMUL.FTZ R51, R72, R51 ;  /* 0x0000003348337220 */ /* 0x000fe40000410000 */
[----:B------:R-:W-:Y:S01]  /*2930*/  FFMA.FTZ R50, R11, R50, R74 ;  /* 0x000000320b327223 */ /* 0x000fe2000001004a */
[----:B------:R-:W-:Y:S01]  /*2940*/  FADD.FTZ R11, R62, -R70 ;  /* 0x800000463e0b7221 */ /* 0x000fe20000010000 */
[----:B------:R-:W-:-:S03]  /*2950*/  HADD2.F32 R74, -RZ, R46.H1_H1 ;  /* 0x3000002eff4a7230 */ /* 0x000fc60000004100 */
[----:B------:R-:W-:-:S04]  /*2960*/  FMUL.FTZ R11, R72, R11 ;  /* 0x0000000b480b7220 */ /* 0x000fc80000410000 */
[----:B------:R-:W-:Y:S01]  /*2970*/  FFMA.FTZ R11, R11, R74, R76 ;  /* 0x0000004a0b0b7223 */ /* 0x000fe2000001004c */
[----:B------:R-:W-:Y:S02]  /*2980*/  HADD2.F32 R74, -RZ, R47.H0_H0 ;  /* 0x2000002fff4a7230 */ /* 0x000fe40000004100 */
[----:B------:R-:W-:Y:S02]  /*2990*/  HADD2.F32 R76, -RZ, R43.H0_H0 ;  /* 0x2000002bff4c7230 */ /* 0x000fe40000004100 */
[----:B------:R-:W-:Y:S02]  /*29a0*/  F2FP.F16.F32.PACK_AB R50, R11, R50 ;  /* 0x000000320b32723e */ /* 0x000fe400000000ff */
[----:B------:R-:W0:Y:S01]  /*29b0*/  LDC.64 R10, c[0x0][0x428] ;  /* 0x00010a00ff0a7b82 */ /* 0x000e220000000a00 */
[----:B------:R-:W-:Y:S01]  /*29c0*/  FFMA.FTZ R51, R51, R74, R76 ;  /* 0x0000004a33337223 */ /* 0x000fe2000001004c */
[----:B------:R-:W-:Y:S02]  /*29d0*/  HADD2.F32 R74, -RZ, R47.H1_H1 ;  /* 0x3000002fff4a7230 */ /* 0x000fe40000004100 */
[----:B------:R-:W-:-:S05]  /*29e0*/  HADD2.F32 R76, -RZ, R43.H1_H1 ;  /* 0x3000002bff4c7230 */ /* 0x000fca0000004100 */
[----:B------:R-:W-:-:S05]  /*29f0*/  FFMA.FTZ R74, R75, R74, R76 ;  /* 0x0000004a4b4a7223 */ /* 0x000fca000001004c */
[----:B------:R-:W-:Y:S01]  /*2a00*/  F2FP.F16.F32.PACK_AB R51, R74, R51 ;  /* 0x000000334a33723e */ /* 0x000fe200000000ff */
[C---:B0-----:R-:W-:Y:S01]  /*2a10*/  IMAD.WIDE.U32 R10, R4.reuse, 0x10, R10 ;  /* 0x00000010040a7825 */ /* 0x041fe200078e000a */
[----:B------:R-:W-:-:S04]  /*2a20*/  IADD3 R4, PT, PT, R4, 0x20, RZ ;  /* 0x0000002004047810 */ /* 0x000fc80007ffe0ff */
[----:B------:R2:W-:Y:S03]  /*2a30*/  STG.E.128 desc[UR6][R10.64], R48 ;  /* 0x000000300a007986 */ /* 0x0005e6000c101d06 */
.L_x_1811:
[----:B------:R-:W-:Y:S05]  /*2a40*/  BSYNC.RECONVERGENT B0 ;  /* 0x0000000000007941 */ /* 0x000fea0003800200 */
.L_x_1810:
[----:B------:R-:W-:Y:S04]  /*2a50*/  BSSY.RECONVERGENT B0, `(.L_x_1812) ;  /* 0x0000032000007945 */ /* 0x000fe80003800200 */
[----:B------:R-:W-:Y:S05]  /*2a60*/  @!P2 BRA `(.L_x_1813) ;  /* 0x0000000000c0a947 */ /* 0x000fea0003800000 */
[--C-:B-12---:R-:W-:Y:S01]  /*2a70*/  FADD.FTZ R11, R2, -R70.reuse ;  /* 0x80000046020b7221 */ /* 0x106fe20000010000 */
        /* <DEDUP_REMOVED lines=47> */
.L_x_1813:
[----:B------:R-:W-:Y:S05]  /*2d70*/  BSYNC.RECONVERGENT B0 ;  /* 0x0000000000007941 */ /* 0x000fea0003800200 */
.L_x_1812:
[----:B------:R-:W-:Y:S04]  /*2d80*/  BSSY.RECONVERGENT B0, `(.L_x_1814) ;  /* 0x0000031000007945 */ /* 0x000fe80003800200 */
[----:B------:R-:W-:Y:S05]  /*2d90*/  @!P3 BRA `(.L_x_1815) ;  /* 0x0000000000bcb947 */ /* 0x000fea0003800000 */
[--C-:B-123--:R-:W-:Y:S01]  /*2da0*/  FADD.FTZ R11, R0, -R70.reuse ;  /* 0x80000046000b7221 */ /* 0x10efe20000010000 */
[----:B-----5:R-:W-:Y:S02]  /*2db0*/  HADD2.F32 R10, -RZ, R28.H0_H0 ;  /* 0x2000001cff0a7230 */ /* 0x020fe40000004100 */
[----:B------:R-:W-:Y:S01]  /*2dc0*/  FADD.FTZ R49, R53, -R70 ;  /* 0x8000004635317221 */ /* 0x000fe20000010000 */
[----:B------:R-:W-:Y:S02]  /*2dd0*/  HADD2.F32 R48, -RZ, R24.H0_H0 ;  /* 0x20000018ff307230 */ /* 0x000fe40000004100 */
[C---:B------:R-:W-:Y:S01]  /*2de0*/  FMUL.FTZ R11, R72.reuse, R11 ;  /* 0x0000000b480b7220 */ /* 0x040fe20000410000 */
[----:B------:R-:W-:Y:S02]  /*2df0*/  HADD2.F32 R50, -RZ, R25.H0_H0 ;  /* 0x20000019ff327230 */ /* 0x000fe40000004100 */
[----:B0-----:R-:W-:Y:S02]  /*2e00*/  HADD2.F32 R74, -RZ, R29.H1_H1 ;  /* 0x3000001dff4a7230 */ /* 0x001fe40000004100 */
[----:B------:R-:W-:Y:S01]  /*2e10*/  FFMA.FTZ R73, R11, R10, R48 ;  /* 0x0000000a0b497223 */ /* 0x000fe20000010030 */
[----:B------:R-:W-:Y:S01]  /*2e20*/  FMUL.FTZ R48, R72, R49 ;  /* 0x0000003148307220 */ /* 0x000fe20000410000 */
[----:B------:R-:W-:-:S02]  /*2e30*/  HADD2.F32 R11, -RZ, R28.H1_H1 ;  /* 0x3000001cff0b7230 */ /* 0x000fc40000004100 */
[----:B------:R-:W-:Y:S02]  /*2e40*/  HADD2.F32 R49, -RZ, R24.H1_H1 ;  /* 0x30000018ff317230 */ /* 0x000fe40000004100 */
[----:B------:R-:W-:Y:S02]  /*2e50*/  HADD2.F32 R10, -RZ, R29.H0_H0 ;  /* 0x2000001dff0a7230 */ /* 0x000fe40000004100 */
[----:B------:R-:W-:Y:S02]  /*2e60*/  HADD2.F32 R76, -RZ, R26.H1_H1 ;  /* 0x3000001aff4c7230 */ /* 0x000fe40000004100 */
[----:B------:R-:W-:Y:S01]  /*2e70*/  FFMA.FTZ R48, R48, R11, R49 ;  /* 0x0000000b30307223 */ /* 0x000fe20000010031 */
[----:B------:R-:W-:-:S04]  /*2e80*/  FADD.FTZ R11, R8, -R70 ;  /* 0x80000046080b7221 */ /* 0x000fc80000010000 */
[----:B------:R-:W-:Y:S01]  /*2e90*/  FMUL.FTZ R11, R72, R11 ;  /* 0x0000000b480b7220 */ /* 0x000fe20000410000 */
[----:B------:R-:W-:-:S03]  /*2ea0*/  F2FP.F16.F32.PACK_AB R48, R48, R73 ;  /* 0x000000493030723e */ /* 0x000fc600000000ff */
[----:B------:R-:W-:Y:S01]  /*2eb0*/  FFMA.FTZ R49, R11, R10, R50 ;  /* 0x0000000a0b317223 */ /* 0x000fe20000010032 */
[----:B------:R-:W-:Y:S01]  /*2ec0*/  FADD.FTZ R11, R9, -R70 ;  /* 0x80000046090b7221 */ /* 0x000fe20000010000 */
[----:B------:R-:W-:Y:S02]  /*2ed0*/  HADD2.F32 R10, -RZ, R25.H1_H1 ;  /* 0x30000019ff0a7230 */ /* 0x000fe40000004100 */
[----:B------:R-:W-:Y:S02]  /*2ee0*/  HADD2.F32 R50, -RZ, R30.H0_H0 ;  /* 0x2000001eff327230 */ /* 0x000fe40000004100 */
[----:B------:R-:W-:-:S04]  /*2ef0*/  FMUL.FTZ R11, R72, R11 ;  /* 0x0000000b480b7220 */ /* 0x000fc80000410000 */
[----:B------:R-:W-:Y:S01]  /*2f00*/  FFMA.FTZ R74, R11, R74, R10 ;  /* 0x0000004a0b4a7223 */ /* 0x000fe2000001000a */
[----:B------:R-:W-:Y:S01]  /*2f10*/  FADD.FTZ R11, R60, -R70 ;  /* 0x800000463c0b7221 */ /* 0x000fe20000010000 */
[----:B------:R-:W-:-:S03]  /*2f20*/  HADD2.F32 R10, -RZ, R26.H0_H0 ;  /* 0x2000001aff0a7230 */ /* 0x000fc60000004100 */
[----:B------:R-:W-:Y:S01]  /*2f30*/  FMUL.FTZ R11, R72, R11 ;  /* 0x0000000b480b7220 */ /* 0x000fe20000410000 */
[----:B------:R-:W-:-:S03]  /*2f40*/  F2FP.F16.F32.PACK_AB R49, R74, R49 ;  /* 0x000000314a31723e */ /* 0x000fc600000000ff */
[----:B------:R-:W-:Y:S01]  /*2f50*/  FFMA.FTZ R50, R11, R50, R10 ;  /* 0x000000320b327223 */ /* 0x000fe2000001000a */
[----:B------:R-:W-:Y:S01]  /*2f60*/  FADD.FTZ R11, R67, -R70 ;  /* 0x80000046430b7221 */ /* 0x000fe20000010000 */
[----:B------:R-:W-:-:S03]  /*2f70*/  HADD2.F32 R10, -RZ, R30.H1_H1 ;  /* 0x3000001eff0a7230 */ /* 0x000fc60000004100 */
[----:B------:R-:W-:-:S04]  /*2f80*/  FMUL.FTZ R11, R72, R11 ;  /* 0x0000000b480b7220 */ /* 0x000fc80000410000 */
[----:B------:R-:W-:Y:S01]  /*2f90*/  FFMA.FTZ R75, R11, R10, R76 ;  /* 0x0000000a0b4b7223 */ /* 0x000fe2000001004c */
[----:B------:R-:W-:Y:S01]  /*2fa0*/  FADD.FTZ R11, R66, -R70 ;  /* 0x80000046420b7221 */ /* 0x000fe20000010000 */
[----:B------:R-:W-:Y:S02]  /*2fb0*/  HADD2.F32 R10, -RZ, R31.H0_H0 ;  /* 0x2000001fff0a7230 */ /* 0x000fe40000004100 */
[----:B------:R-:W-:Y:S02]  /*2fc0*/  HADD2.F32 R76, -RZ, R27.H0_H0 ;  /* 0x2000001bff4c7230 */ /* 0x000fe40000004100 */
[----:B------:R-:W-:Y:S01]  /*2fd0*/  FMUL.FTZ R11, R72, R11 ;  /* 0x0000000b480b7220 */ /* 0x000fe20000410000 */
[----:B------:R-:W-:-:S03]  /*2fe0*/  F2FP.F16.F32.PACK_AB R50, R75, R50 ;  /* 0x000000324b32723e */ /* 0x000fc600000000ff */
[----:B------:R-:W-:Y:S01]  /*2ff0*/  FFMA.FTZ R51, R11, R10, R76 ;  /* 0x0000000a0b337223 */ /* 0x000fe2000001004c */
[----:B------:R-:W-:Y:S01]  /*3000*/  FADD.FTZ R11, R71, -R70 ;  /* 0x80000046470b7221 */ /* 0x000fe20000010000 */
[----:B------:R-:W-:Y:S02]  /*3010*/  HADD2.F32 R10, -RZ, R31.H1_H1 ;  /* 0x3000001fff0a7230 */ /* 0x000fe40000004100 */
[----:B------:R-:W-:Y:S02]  /*3020*/  HADD2.F32 R70, -RZ, R27.H1_H1 ;  /* 0x3000001bff467230 */ /* 0x000fe40000004100 */
[----:B------:R-:W-:-:S04]  /*3030*/  FMUL.FTZ R11, R72, R11 ;  /* 0x0000000b480b7220 */ /* 0x000fc80000410000 */
[----:B------:R-:W-:-:S05]  /*3040*/  FFMA.FTZ R10, R11, R10, R70 ;  /* 0x0000000a0b0a7223 */ /* 0x000fca0000010046 */
[----:B------:R-:W-:Y:S02]  /*3050*/  F2FP.F16.F32.PACK_AB R51, R10, R51 ;  /* 0x000000330a33723e */ /* 0x000fe400000000ff */
[----:B------:R-:W0:Y:S02]  /*3060*/  LDC.64 R10, c[0x0][0x428] ;  /* 0x00010a00ff0a7b82 */ /* 0x000e240000000a00 */
[----:B0-----:R-:W-:-:S05]  /*3070*/  IMAD.WIDE.U32 R10, R4, 0x10, R10 ;  /* 0x00000010040a7825 */ /* 0x001fca00078e000a */
[----:B------:R4:W-:Y:S02]  /*3080*/  STG.E.128 desc[UR6][R10.64], R48 ;  /* 0x000000300a007986 */ /* 0x0009e4000c101d06 */
.L_x_1815:
[----:B------:R-:W-:Y:S05]  /*3090*/  BSYNC.RECONVERGENT B0 ;  /* 0x0000000000007941 */ /* 0x000fea0003800200 */
.L_x_1814:
[----:B-1234-:R-:W1:Y:S02]  /*30a0*/  LDC.64 R10, c[0x0][0x380] ;  /* 0x0000e000ff0a7b82 */ /* 0x01ee640000000a00 */
[----:B-1----:R-:W-:-:S04]  /*30b0*/  LEA R5, R10, R5, 0x2 ;  /* 0x000000050a057211 */ /* 0x002fc800078e10ff */
[----:B------:R-:W-:-:S13]  /*30c0*/  ISETP.GE.AND P1, PT, R5, R11, PT ;  /* 0x0000000b0500720c */ /* 0x000fda0003f26270 */
[----:B------:R-:W-:Y:S05]  /*30d0*/  @!P1 BRA `(.L_x_1816) ;  /* 0xffffffd4000c9947 */ /* 0x000fea000383ffff */
[----:B------:R-:W-:Y:S05]  /*30e0*/  EXIT ;  /* 0x000000000000794d */ /* 0x000fea0003800000 */
.L_x_1809:
        /* <DEDUP_REMOVED lines=8> */
.L_x_1818:
[----:B------:R-:W-:Y:S05]  /*3170*/  BSYNC B0 ;  /* 0x0000000000007941 */ /* 0x000fea0003800000 */
.L_x_1817:
[----:B------:R-:W-:Y:S01]  /*3180*/  MOV R10, R76 ;  /* 0x0000004c000a7202 */ /* 0x000fe20000000f00 */
[----:B------:R-:W-:Y:S01]  /*3190*/  HFMA2 R70, -RZ, RZ, 0, 1.1920928955078125e-07 ;  /* 0x00000002ff467431 */ /* 0x000fe200000001ff */
[----:B------:R-:W-:Y:S01]  /*31a0*/  MOV R49, 0x1f ;  /* 0x0000001f00317802 */ /* 0x000fe20000000f00 */
[----:B------:R-:W0:Y:S01]  /*31b0*/  LDC R50, c[0x0][0x400] ;  /* 0x00010000ff327b82 */ /* 0x000e220000000800 */
[----:B------:R-:W-:Y:S01]  /*31c0*/  MOV R48, 0xffffffff ;  /* 0xffffffff00307802 */ /* 0x000fe20000000f00 */
[----:B------:R-:W-:-:S05]  /*31d0*/  FADD.FTZ R72, R11, R10 ;  /* 0x0000000a0b487221 */ /* 0x000fca0000010000 */
[----:B------:R-:W-:-:S07]  /*31e0*/  MOV R77, R72 ;  /* 0x00000048004d7202 */ /* 0x000fce0000000f00 */
[----:B0-----:R-:W-:Y:S05]  /*31f0*/  WARPSYNC.COLLECTIVE R48, `(.L_x_1819) ;  /* 0x0000000030087348 */ /* 0x001fea0003c00000 */
[----:B------:R1:W2:Y:S02]  /*3200*/  SHFL.BFLY P6, R76, R77, R70, R49 ;  /* 0x0c0000464d4c7389 */ /* 0x0002a400000c0031 */
[----:B012---:R-:W-:Y:S05]  /*3210*/  ENDCOLLECTIVE ;  /* 0x000000000000791b */ /* 0x007fea0003800000 */
.L_x_1819:
[----:B------:R-:W-:Y:S01]  /*3220*/  HFMA2 R70, -RZ, RZ, 0, 2.384185791015625e-07 ;  /* 0x00000004ff467431 */ /* 0x000fe200000001ff */
[----:B------:R-:W-:-:S05]  /*3230*/  MOV R51, R76 ;  /* 0x0000004c00337202 */ /* 0x000fca0000000f00 */
[----:B------:R-:W-:-:S05]  /*3240*/  FADD.FTZ R73, R72, R51 ;  /* 0x0000003348497221 */ /* 0x000fca0000010000 */
[----:B------:R-:W-:-:S07]  /*3250*/  MOV R77, R73 ;  /* 0x00000049004d7202 */ /* 0x000fce0000000f00 */
[----:B------:R-:W-:Y:S05]  /*3260*/  WARPSYNC.COLLECTIVE R48, `(.L_x_1820) ;  /* 0x0000000030087348 */ /* 0x000fea0003c00000 */
[----:B------:R0:W1:Y:S02]  /*3270*/  SHFL.BFLY P6, R76, R77, R70, R49 ;  /* 0x0c0000464d4c7389 */ /* 0x00006400000c0031 */
[----:B01----:R-:W-:Y:S05]  /*3280*/  ENDCOLLECTIVE ;  /* 0x000000000000791b */ /* 0x003fea0003800000 */
.L_x_1820:
[----:B------:R-:W-:Y:S01]  /*3290*/  HFMA2 R70, -RZ, RZ, 0, 4.76837158203125e-07 ;  /* 0x00000008ff467431 */ /* 0x000fe200000001ff */
[----:B------:R-:W-:-:S05]  /*32a0*/  MOV R10, R76 ;  /* 0x0000004c000a7202 */ /* 0x000fca0000000f00 */
[----:B------:R-:W-:-:S05]  /*32b0*/  FADD.FTZ R74, R73, R10 ;  /* 0x0000000a494a7221 */ /* 0x000fca0000010000 */
[----:B------:R-:W-:-:S07]  /*32c0*/  MOV R77, R74 ;  /* 0x0000004a004d7202 */ /* 0x000fce0000000f00 */
[----:B------:R-:W-:Y:S05]  /*32d0*/  WARPSYNC.COLLECTIVE R48, `(.L_x_1821) ;  /* 0x0000000030087348 */ /* 0x000fea0003c00000 */
[----:B------:R0:W1:Y:S02]  /*32e0*/  SHFL.BFLY P6, R76, R77, R70, R49 ;  /* 0x0c0000464d4c7389 */ /* 0x00006400000c0031 */
[----:B01----:R-:W-:Y:S05]  /*32f0*/  ENDCOLLECTIVE ;  /* 0x000000000000791b */ /* 0x003fea0003800000 */
.L_x_1821:
[----:B------:R-:W-:Y:S01]  /*3300*/  HFMA2 R70, -RZ, RZ, 0, 9.5367431640625e-07 ;  /* 0x00000010ff467431 */ /* 0x000fe200000001ff */
[----:B------:R-:W-:-:S05]  /*3310*/  MOV R51, R76 ;  /* 0x0000004c00337202 */ /* 0x000fca0000000f00 */
[----:B------:R-:W-:-:S05]  /*3320*/  FADD.FTZ R75, R74, R51 ;  /* 0x000000334a4b7221 */ /* 0x000fca0000010000 */
[----:B------:R-:W-:-:S07]  /*3330*/  MOV R77, R75 ;  /* 0x0000004b004d7202 */ /* 0x000fce0000000f00 */
[----:B------:R-:W-:Y:S05]  /*3340*/  WARPSYNC.COLLECTIVE R48, `(.L_x_1822) ;  /* 0x0000000030087348 */ /* 0x000fea0003c00000 */
[----:B------:R0:W1:Y:S02]  /*3350*/  SHFL.BFLY P6, R76, R77, R70, R49 ;  /* 0x0c0000464d4c7389 */ /* 0x00006400000c0031 */
[----:B01----:R-:W-:Y:S05]  /*3360*/  ENDCOLLECTIVE ;  /* 0x000000000000791b */ /* 0x003fea0003800000 */
.L_x_1822:
        /* <DEDUP_REMOVED lines=53> */
[----:B------:R-:W-:-:S04]  /*36c0*/  MOV R48, 0xffffffff ;  /* 0xffffffff00307802 */ /* 0x000fc80000000f00 */
[----:B------:R-:W-:-:S07]  /*36d0*/  MOV R77, R10 ;  /* 0x0000000a004d7202 */ /* 0x000fce0000000f00 */
[----:B------:R-:W-:Y:S05]  /*36e0*/  WARPSYNC.COLLECTIVE R48, `(.L_x_1823) ;  /* 0x0000000030087348 */ /* 0x000fea0003c00000 */
[----:B------:R0:W1:Y:S02]  /*36f0*/  SHFL.BFLY P6, R76, R77, R70, R49 ;  /* 0x0c0000464d4c7389 */ /* 0x00006400000c0031 */
[----:B01----:R-:W-:Y:S05]  /*3700*/  ENDCOLLECTIVE ;  /* 0x000000000000791b */ /* 0x003fea0003800000 */
.L_x_1823:
[----:B------:R-:W-:Y:S01]  /*3710*/  HFMA2 R70, -RZ, RZ, 0, 1.1920928955078125e-07 ;  /* 0x00000002ff467431 */ /* 0x000fe200000001ff */
[----:B------:R-:W-:-:S05]  /*3720*/  MOV R11, R76 ;  /* 0x0000004c000b7202 */ /* 0x000fca0000000f00 */
[----:B------:R-:W-:-:S05]  /*3730*/  FADD.FTZ R11, R10, R11 ;  /* 0x0000000b0a0b7221 */ /* 0x000fca0000010000 */
[----:B------:R-:W-:-:S07]  /*3740*/  MOV R77, R11 ;  /* 0x0000000b004d7202 */ /* 0x000fce0000000f00 */
[----:B------:R-:W-:Y:S05]  /*3750*/  WARPSYNC.COLLECTIVE R48, `(.L_x_1824) ;  /* 0x0000000030087348 */ /* 0x000fea0003c00000 */
[----:B------:R0:W1:Y:S02]  /*3760*/  SHFL.BFLY P6, R76, R77, R70, R49 ;  /* 0x0c0000464d4c7389 */ /* 0x00006400000c0031 */
[----:B01----:R-:W-:Y:S05]  /*3770*/  ENDCOLLECTIVE ;  /* 0x000000000000791b */ /* 0x003fea0003800000 */
.L_x_1824:
[----:B------:R-:W-:Y:S01]  /*3780*/  HFMA2 R70, -RZ, RZ, 0, 2.384185791015625e-07 ;  /* 0x00000004ff467431 */ /* 0x000fe200000001ff */
[----:B------:R-:W-:-:S05]  /*3790*/  MOV R72, R76 ;  /* 0x0000004c00487202 */ /* 0x000fca0000000f00 */
[----:B------:R-:W-:-:S05]  /*37a0*/  FADD.FTZ R72, R11, R72 ;  /* 0x000000480b487221 */ /* 0x000fca0000010000 */
[----:B------:R-:W-:-:S07]  /*37b0*/  MOV R77, R72 ;  /* 0x00000048004d7202 */ /* 0x000fce0000000f00 */
[----:B------:R-:W-:Y:S05]  /*37c0*/  WARPSYNC.COLLECTIVE R48, `(.L_x_1825) ;  /* 0x0000000030087348 */ /* 0x000fea0003c00000 */
[----:B------:R0:W1:Y:S02]  /*37d0*/  SHFL.BFLY P6, R76, R77, R70, R49 ;  /* 0x0c0000464d4c7389 */ /* 0x00006400000c0031 */
[----:B01----:R-:W-:Y:S05]  /*37e0*/  ENDCOLLECTIVE ;  /* 0x000000000000791b */ /* 0x003fea0003800000 */
.L_x_1825:
[----:B------:R-:W-:Y:S01]  /*37f0*/  HFMA2 R70, -RZ, RZ, 0, 4.76837158203125e-07 ;  /* 0x00000008ff467431 */ /* 0x000fe200000001ff */
[----:B------:R-:W-:-:S05]  /*3800*/  MOV R73, R76 ;  /* 0x0000004c00497202 */ /* 0x000fca0000000f00 */
[----:B------:R-:W-:-:S05]  /*3810*/  FADD.FTZ R73, R72, R73 ;  /* 0x0000004948497221 */ /* 0x000fca0000010000 */
[----:B------:R-:W-:-:S07]  /*3820*/  MOV R77, R73 ;  /* 0x00000049004d7202 */ /* 0x000fce0000000f00 */
[----:B------:R-:W-:Y:S05]  /*3830*/  WARPSYNC.COLLECTIVE R48, `(.L_x_1826) ;  /* 0x0000000030087348 */ /* 0x000fea0003c00000 */
[----:B------:R0:W1:Y:S02]  /*3840*/  SHFL.BFLY P6, R76, R77, R70, R49 ;  /* 0x0c0000464d4c7389 */ /* 0x00006400000c0031 */
[----:B01----:R-:W-:Y:S05]  /*3850*/  ENDCOLLECTIVE ;  /* 0x000000000000791b */ /* 0x003fea0003800000 */
.L_x_1826:
[----:B------:R-:W-:Y:S01]  /*3860*/  HFMA2 R70, -RZ, RZ, 0, 9.5367431640625e-07 ;  /* 0x00000010ff467431 */ /* 0x000fe200000001ff */
[----:B------:R-:W-:-:S05]  /*3870*/  MOV R74, R76 ;  /* 0x0000004c004a7202 */ /* 0x000fca0000000f00 */
[----:B------:R-:W-:-:S05]  /*3880*/  FADD.FTZ R74, R73, R74 ;  /* 0x0000004a494a7221 */ /* 0x000fca0000010000 */
[----:B------:R-:W-:-:S07]  /*3890*/  MOV R77, R74 ;  /* 0x0000004a004d7202 */ /* 0x000fce0000000f00 */
[----:B------:R-:W-:Y:S05]  /*38a0*/  WARPSYNC.COLLECTIVE R48, `(.L_x_1827) ;  /* 0x0000000030087348 */ /* 0x000fea0003c00000 */
[----:B------:R0:W1:Y:S02]  /*38b0*/  SHFL.BFLY P6, R76, R77, R70, R49 ;  /* 0x0c0000464d4c7389 */ /* 0x00006400000c0031 */
[----:B01----:R-:W-:Y:S05]  /*38c0*/  ENDCOLLECTIVE ;  /* 0x000000000000791b */ /* 0x003fea0003800000 */
.L_x_1827:
[----:B------:R-:W-:Y:S01]  /*38d0*/  MOV R75, R76 ;  /* 0x0000004c004b7202 */ /* 0x000fe20000000f00 */
[----:B------:R-:W-:Y:S06]  /*38e0*/  BRA `(.L_x_1828) ;  /* 0xffffffec00507947 */ /* 0x000fec000383ffff */
.L_x_1829:
        /* <DEDUP_REMOVED lines=9> */
.L_x_17355:


//--------------------- .text._ZN10layer_norm31ln_parallel_residual_fwd_kernelINS_13Kernel_traitsI6__halfS2_S2_S2_fjLj768ELj1ELj4ELj1ELj16ENS_18Kernel_traits_baseILj768ES2_S2_S2_S2_fjLj128EEEEELb0ELb1ELb1EEEvNS_9FwdParamsE --------------------------
	.section	.text._ZN10layer_norm31ln_parallel_residual_fwd_kernelINS_13Kernel_traitsI6__halfS2_S2_S2_fjLj768ELj1ELj4ELj1ELj16ENS_18Kernel_traits_baseILj768ES2_S2_S2_S2_fjLj128EEEEELb0ELb1ELb1EEEvNS_9FwdParamsE,"ax",@progbits
	.align	128
        .global         _ZN10layer_norm31ln_parallel_residual_fwd_kernelINS_13Kernel_traitsI6__halfS2_S2_S2_fjLj768ELj1ELj4ELj1ELj16ENS_18Kernel_traits_baseILj768ES2_S2_S2_S2_fjLj128EEEEELb0ELb1ELb1EEEvNS_9FwdParamsE
        .type           _ZN10layer_norm31ln_parallel_residual_fwd_kernelINS_13Kernel_traitsI6__halfS2_S2_S2_fjLj768ELj1ELj4ELj1ELj16ENS_18Kernel_traits_baseILj768ES2_S2_S2_S2_fjLj128EEEEELb0ELb1ELb1EEEvNS_9FwdParamsE,@function
        .size           _ZN10layer_norm31ln_parallel_residual_fwd_kernelINS_13Kernel_traitsI6__halfS2_S2_S2_fjLj768ELj1ELj4ELj1ELj16ENS_18Kernel_traits_baseILj768ES2_S2_S2_S2_fjLj128EEEEELb0ELb1ELb1EEEvNS_9FwdParamsE,(.L_x_17356 - _ZN10layer_norm31ln_parallel_residual_fwd_kernelINS_13Kernel_traitsI6__halfS2_S2_S2_fjLj768ELj1ELj4ELj1ELj16ENS_18Kernel_traits_baseILj768ES2_S2_S2_S2_fjLj128EEEEELb0ELb1ELb1EEEvNS_9FwdParamsE)
        .other          _ZN10layer_norm31ln_parallel_residual_fwd_kernelINS_13Kernel_traitsI6__halfS2_S2_S2_fjLj768ELj1ELj4ELj1ELj16ENS_18Kernel_traits_baseILj768ES2_S2_S2_S2_fjLj128EEEEELb0ELb1ELb1EEEvNS_9FwdParamsE,@"STO_CUDA_ENTRY STV_DEFAULT"
_ZN10layer_norm31ln_parallel_residual_fwd_kernelINS_13Kernel_traitsI6__halfS2_S2_S2_fjLj768ELj1ELj4ELj1ELj16ENS_18Kernel_traits_baseILj768ES2_S2_S2_S2_fjLj128EEEEELb0ELb1ELb1EEEvNS_9FwdParamsE:
.text._ZN10layer_norm31ln_parallel_residual_fwd_kernelINS_13Kernel_traitsI6__halfS2_S2_S2_fjLj768ELj1ELj4ELj1ELj16ENS_18Kernel_traits_baseILj768ES2_S2_S2_S2_fjLj128EEEEELb0ELb1ELb1EEEvNS_9FwdParamsE:
        /* <DEDUP_REMOVED lines=22> */
[----:B------:R-:W-:-:S05]  /*0160*/  SHF.R.U32.HI R77, RZ, 0x5, R77 ;  /* 0x00000005ff4d7819 */ /* 0x000fca000001164d */
[----:B------:R-:W-:-:S04]  /*0170*/  LOP3.LUT R77, R77, UR4, RZ, 0xfc, !PT ;  /* 0x000000044d4d7c12 */ /* 0x000fc8000f8efcff */
[----:B-1----:R-:W-:Y:S02]  /*0180*/  ISETP.GE.AND P2, PT, R77, UR5, PT ;  /* 0x000000054d007c0c */ /* 0x002fe4000bf46270 */
[----:B----4-:R-:W-:-:S04]  /*0190*/  LOP3.LUT P0, RZ, R16, UR8, RZ, 0xfc, !PT ;  /* 0x0000000810ff7c12 */ /* 0x010fc8000f80fcff */
[----:B------:R-:W-:Y:S02]  /*01a0*/  LOP3.LUT P0, RZ, R17, UR9, RZ, 0xfc, P0 ;  /* 0x0000000911ff7c12 */ /* 0x000fe4000800fcff */
[-C--:B---3--:R-:W-:Y:S02]  /*01b0*/  @P1 MOV R63, R65.reuse ;  /* 0x00000041003f1202 */ /* 0x088fe40000000f00 */
[----:B------:R-:W-:Y:S02]  /*01c0*/  @!P1 MOV R63, R65 ;  /* 0x00000041003f9202 */ /* 0x000fe40000000f00 */
[----:B------:R-:W-:Y:S02]  /*01d0*/  @P1 MOV R0, R8 ;  /* 0x0000000800001202 */ /* 0x000fe40000000f00 */
[----:B------:R-:W-:Y:S02]  /*01e0*/  @P1 MOV R6, R9 ;  /* 0x0000000900061202 */ /* 0x000fe40000000f00 */
[----:B------:R-:W-:-:S02]  /*01f0*/  @P1 MOV R57, R10 ;  /* 0x0000000a00391202 */ /* 0x000fc40000000f00 */
[----:B------:R-:W-:Y:S02]  /*0200*/  @P1 MOV R59, R11 ;  /* 0x0000000b003b1202 */ /* 0x000fe40000000f00 */
[----:B------:R-:W-:Y:S02]  /*0210*/  @P1 MOV R61, R64 ;  /* 0x00000040003d1202 */ /* 0x000fe40000000f00 */
[----:B------:R-:W-:Y:S02]  /*0220*/  @P1 MOV R65, R66 ;  /* 0x0000004200411202 */ /* 0x000fe40000000f00 */
[----:B------:R-:W-:Y:S02]  /*0230*/  @P1 MOV R69, R12 ;  /* 0x0000000c00451202 */ /* 0x000fe40000000f00 */
[----:B------:R-:W-:Y:S02]  /*0240*/  @P1 MOV R71, R13 ;  /* 0x0000000d00471202 */ /* 0x000fe40000000f00 */
[----:B------:R-:W-:-:S02]  /*0250*/  @P1 MOV R73, R14 ;  /* 0x0000000e00491202 */ /* 0x000fc40000000f00 */
[----:B------:R-:W-:Y:S02]  /*0260*/  @P1 MOV R75, R15 ;  /* 0x0000000f004b1202 */ /* 0x000fe40000000f00 */
        /* <DEDUP_REMOVED lines=10> */
[----:B------:R-:W-:Y:S01]  /*0310*/  @!P1 MOV R39, RZ ;  /* 0x000000ff00279202 */ /* 0x000fe20000000f00 */
[----:B--2---:R-:W-:Y:S06]  /*0320*/  @P2 EXIT ;  /* 0x000000000000294d */ /* 0x004fec0003800000 */
[----:B------:R-:W0:Y:S01]  /*0330*/  LDCU.U8 UR4, c[0x0][0x410] ;  /* 0x00008200ff0477ac */ /* 0x000e220008000000 */
[----:B-----5:R-:W-:Y:S02]  /*0340*/  @!P1 CS2R R36, SRZ ;  /* 0x0000000000249805 */ /* 0x020fe4000001ff00 */
[----:B------:R-:W-:Y:S02]  /*0350*/  @!P1 MOV R38, RZ ;  /* 0x000000ff00269202 */ /* 0x000fe40000000f00 */
[----:B------:R-:W-:Y:S02]  /*0360*/  @!P1 CS2R R46, SRZ ;  /* 0x00000000002e9805 */ /* 0x000fe4000001ff00 */
[----:B------:R-:W-:Y:S02]  /*0370*/  @!P1 CS2R R44, SRZ ;  /* 0x00000000002c9805 */ /* 0x000fe4000001ff00 */
[----:B------:R-:W-:Y:S02]  /*0380*/  @!P1 CS2R R54, SRZ ;  /* 0x0000000000369805 */ /* 0x000fe4000001ff00 */
[----:B------:R-:W-:-:S02]  /*0390*/  @!P1 CS2R R52, SRZ ;  /* 0x0000000000349805 */ /* 0x000fc4000001ff00 */
[----:B------:R-:W-:Y:S01]  /*03a0*/  ISETP.NE.U32.AND P2, PT, R16, RZ, PT ;  /* 0x000000ff1000720c */ /* 0x000fe20003f45070 */
[--C-:B------:R-:W-:Y:S01]  /*03b0*/  HADD2.F32 R29, -RZ, R39.reuse.H0_H0 ;  /* 0x20000027ff1d7230 */ /* 0x100fe20000004100 */
[----:B------:R-:W1:Y:S01]  /*03c0*/  LDCU UR5, c[0x0][0x388] ;  /* 0x00007100ff0577ac */ /* 0x000e620008000800 */
[----:B------:R-:W-:Y:S01]  /*03d0*/  HADD2.F32 R30, -RZ, R39.H1_H1 ;  /* 0x30000027ff1e7230 */ /* 0x000fe20000004100 */
[----:B------:R-:W-:Y:S01]  /*03e0*/  ISETP.NE.AND.EX P1, PT, R17, RZ, PT, P2 ;  /* 0x000000ff1100720c */ /* 0x000fe20003f25320 */
[--C-:B------:R-:W-:Y:S01]  /*03f0*/  HADD2.F32 R31, -RZ, R38.reuse.H0_H0 ;  /* 0x20000026ff1f7230 */ /* 0x100fe20000004100 */
[----:B------:R-:W2:Y:S01]  /*0400*/  LDCU UR8, c[0x0][0x448] ;  /* 0x00008900ff0877ac */ /* 0x000ea20008000800 */
[----:B------:R-:W-:Y:S02]  /*0410*/  HADD2.F32 R32, -RZ, R38.H1_H1 ;  /* 0x30000026ff207230 */ /* 0x000fe40000004100 */
[--C-:B------:R-:W-:Y:S01]  /*0420*/  HADD2.F32 R33, -RZ, R37.reuse.H0_H0 ;  /* 0x20000025ff217230 */ /* 0x100fe20000004100 */
[----:B------:R-:W3:Y:S01]  /*0430*/  LDCU.64 UR10, c[0x0][0x3a0] ;  /* 0x00007400ff0a77ac */ /* 0x000ee20008000a00 */
[----:B------:R-:W-:Y:S01]  /*0440*/  HADD2.F32 R34, -RZ, R37.H1_H1 ;  /* 0x30000025ff227230 */ /* 0x000fe20000004100 */
[----:B0-----:R-:W-:Y:S01]  /*0450*/  ISETP.NE.AND P3, PT, RZ, UR4, PT ;  /* 0x00000004ff007c0c */ /* 0x001fe2000bf65270 */
[--C-:B------:R-:W-:Y:S01]  /*0460*/  HADD2.F32 R37, -RZ, R47.reuse.H0_H0 ;  /* 0x2000002fff257230 */ /* 0x100fe20000004100 */
[----:B------:R-:W0:Y:S01]  /*0470*/  LDCU.64 UR12, c[0x0][0x398] ;  /* 0x00007300ff0c77ac */ /* 0x000e220008000a00 */
[----:B------:R-:W-:-:S02]  /*0480*/  HADD2.F32 R38, -RZ, R47.H1_H1 ;  /* 0x3000002fff267230 */ /* 0x000fc40000004100 */
[--C-:B------:R-:W-:Y:S02]  /*0490*/  HADD2.F32 R39, -RZ, R46.reuse.H0_H0 ;  /* 0x2000002eff277230 */ /* 0x100fe40000004100 */
[----:B------:R-:W-:Y:S02]  /*04a0*/  HADD2.F32 R40, -RZ, R46.H1_H1 ;  /* 0x3000002eff287230 */ /* 0x000fe40000004100 */
[--C-:B------:R-:W-:Y:S02]  /*04b0*/  HADD2.F32 R41, -RZ, R45.reuse.H0_H0 ;  /* 0x2000002dff297230 */ /* 0x100fe40000004100 */
[----:B------:R-:W-:Y:S02]  /*04c0*/  HADD2.F32 R42, -RZ, R45.H1_H1 ;  /* 0x3000002dff2a7230 */ /* 0x000fe40000004100 */
[----:B------:R-:W-:Y:S02]  /*04d0*/  HADD2.F32 R35, -RZ, R36.H0_H0 ;  /* 0x20000024ff237230 */ /* 0x000fe40000004100 */
[----:B------:R-:W-:-:S02]  /*04e0*/  HADD2.F32 R43, -RZ, R44.H0_H0 ;  /* 0x2000002cff2b7230 */ /* 0x000fc40000004100 */
[--C-:B------:R-:W-:Y:S02]  /*04f0*/  HADD2.F32 R45, -RZ, R55.reuse.H0_H0 ;  /* 0x20000037ff2d7230 */ /* 0x100fe40000004100 */
[----:B------:R-:W-:Y:S02]  /*0500*/  HADD2.F32 R46, -RZ, R55.H1_H1 ;  /* 0x30000037ff2e7230 */ /* 0x000fe40000004100 */
[--C-:B------:R-:W-:Y:S02]  /*0510*/  HADD2.F32 R47, -RZ, R54.reuse.H0_H0 ;  /* 0x20000036ff2f7230 */ /* 0x100fe40000004100 */
[----:B------:R-:W-:Y:S02]  /*0520*/  HADD2.F32 R48, -RZ, R54.H1_H1 ;  /* 0x30000036ff307230 */ /* 0x000fe40000004100 */
[--C-:B------:R-:W-:Y:S02]  /*0530*/  HADD2.F32 R49, -RZ, R53.reuse.H0_H0 ;  /* 0x20000035ff317230 */ /* 0x100fe40000004100 */
[----:B------:R-:W-:-:S02]  /*0540*/  HADD2.F32 R50, -RZ, R53.H1_H1 ;  /* 0x30000035ff327230 */ /* 0x000fc40000004100 */
[----:B------:R-:W-:Y:S02]  /*0550*/  HADD2.F32 R51, -RZ, R52.H0_H0 ;  /* 0x20000034ff337230 */ /* 0x000fe40000004100 */
[----:B------:R-:W-:Y:S02]  /*0560*/  HADD2.F32 R58, -RZ, R57.H0_H0 ;  /* 0x20000039ff3a7230 */ /* 0x000fe40000004100 */
[----:B------:R-:W-:Y:S02]  /*0570*/  HADD2.F32 R60, -RZ, R59.H0_H0 ;  /* 0x2000003bff3c7230 */ /* 0x000fe40000004100 */
[----:B------:R-:W-:Y:S02]  /*0580*/  HADD2.F32 R62, -RZ, R61.H0_H0 ;  /* 0x2000003dff3e7230 */ /* 0x000fe40000004100 */
[----:B------:R-:W-:Y:S02]  /*0590*/  HADD2.F32 R64, -RZ, R63.H0_H0 ;  /* 0x2000003fff407230 */ /* 0x000fe40000004100 */
[----:B------:R-:W-:-:S02]  /*05a0*/  HADD2.F32 R66, -RZ, R65.H0_H0 ;  /* 0x20000041ff427230 */ /* 0x000fc40000004100 */
[----:B------:R-:W-:Y:S02]  /*05b0*/  HADD2.F32 R68, -RZ, R67.H0_H0 ;  /* 0x20000043ff447230 */ /* 0x000fe40000004100 */
[----:B------:R-:W-:Y:S02]  /*05c0*/  HADD2.F32 R70, -RZ, R69.H0_H0 ;  /* 0x20000045ff467230 */ /* 0x000fe40000004100 */
[----:B------:R-:W-:Y:S02]  /*05d0*/  HADD2.F32 R72, -RZ, R71.H0_H0 ;  /* 0x20000047ff487230 */ /* 0x000fe40000004100 */
[----:B------:R-:W-:Y:S02]  /*05e0*/  HADD2.F32 R74, -RZ, R73.H0_H0 ;  /* 0x20000049ff4a7230 */ /* 0x000fe40000004100 */
[----:B------:R-:W-:Y:S02]  /*05f0*/  HADD2.F32 R76, -RZ, R75.H0_H0 ;  /* 0x2000004bff4c7230 */ /* 0x000fe40000004100 */
[----:B------:R-:W-:-:S02]  /*0600*/  HADD2.F32 R36, -RZ, R36.H1_H1 ;  /* 0x30000024ff247230 */ /* 0x000fc40000004100 */
[----:B------:R-:W-:Y:S02]  /*0610*/  HADD2.F32 R44, -RZ, R44.H1_H1 ;  /* 0x3000002cff2c7230 */ /* 0x000fe40000004100 */
[----:B------:R-:W-:Y:S02]  /*0620*/  HADD2.F32 R52, -RZ, R52.H1_H1 ;  /* 0x30000034ff347230 */ /* 0x000fe40000004100 */
[--C-:B------:R-:W-:Y:S02]  /*0630*/  HADD2.F32 R54, -RZ, R0.reuse.H0_H0 ;  /* 0x20000000ff367230 */ /* 0x100fe40000004100 */
[----:B------:R-:W-:Y:S02]  /*0640*/  HADD2.F32 R53, -RZ, R0.H1_H1 ;  /* 0x30000000ff357230 */ /* 0x000fe40000004100 */
[--C-:B------:R-:W-:Y:S02]  /*0650*/  HADD2.F32 R56, -RZ, R6.reuse.H0_H0 ;  /* 0x20000006ff387230 */ /* 0x100fe40000004100 */
[----:B------:R-:W-:-:S02]  /*0660*/  HADD2.F32 R55, -RZ, R6.H1_H1 ;  /* 0x30000006ff377230 */ /* 0x000fc40000004100 */
[----:B------:R-:W-:Y:S02]  /*0670*/  HADD2.F32 R57, -RZ, R57.H1_H1 ;  /* 0x30000039ff397230 */ /* 0x000fe40000004100 */
[----:B------:R-:W-:Y:S02]  /*0680*/  HADD2.F32 R59, -RZ, R59.H1_H1 ;  /* 0x3000003bff3b7230 */ /* 0x000fe40000004100 */
[----:B------:R-:W-:Y:S02]  /*0690*/  HADD2.F32 R61, -RZ, R61.H1_H1 ;  /* 0x3000003dff3d7230 */ /* 0x000fe40000004100 */
[----:B------:R-:W-:Y:S02]  /*06a0*/  HADD2.F32 R63, -RZ, R63.H1_H1 ;  /* 0x3000003fff3f7230 */ /* 0x000fe40000004100 */
[----:B------:R-:W-:Y:S02]  /*06b0*/  HADD2.F32 R65, -RZ, R65.H1_H1 ;  /* 0x30000041ff417230 */ /* 0x000fe40000004100 */
[----:B------:R-:W-:-:S02]  /*06c0*/  HADD2.F32 R67, -RZ, R67.H1_H1 ;  /* 0x30000043ff437230 */ /* 0x000fc40000004100 */
[----:B------:R-:W-:Y:S02]  /*06d0*/  HADD2.F32 R69, -RZ, R69.H1_H1 ;  /* 0x30000045ff457230 */ /* 0x000fe40000004100 */
[----:B------:R-:W-:Y:S02]  /*06e0*/  HADD2.F32 R71, -RZ, R71.H1_H1 ;  /* 0x30000047ff477230 */ /* 0x000fe40000004100 */
[----:B------:R-:W-:Y:S02]  /*06f0*/  HADD2.F32 R73, -RZ, R73.H1_H1 ;  /* 0x30000049ff497230 */ /* 0x000fe40000004100 */
[----:B0123--:R-:W-:-:S07]  /*0700*/  HADD2.F32 R75, -RZ, R75.H1_H1 ;  /* 0x3000004bff4b7230 */ /* 0x00ffce0000004100 */
.L_x_1843:
        /* <DEDUP_REMOVED lines=13> */
[----:B------:R1:W5:Y:S05]  /*07e0*/  @P2 LDG.E.128 R8, desc[UR6][R22.64] ;  /* 0x0000000616082981 */ /* 0x00036a000c1e1d00 */
[----:B------:R-:W5:Y:S01]  /*07f0*/  LDG.E.128 R16, desc[UR6][R16.64] ;  /* 0x0000000610107981 */ /* 0x000f62000c1e1d00 */
[----:B------:R-:W-:Y:S05]  /*0800*/  @!P1 BRA `(.L_x_1830) ;  /* 0x00000004002c9947 */ /* 0x000fea0003800000 */
[----:B------:R-:W-:Y:S05]  /*0810*/  @!P2 BRA `(.L_x_1831) ;  /* 0x0000000000b4a947 */ /* 0x000fea0003800000 */
[----:B-----5:R-:W-:Y:S02]  /*0820*/  HADD2.F32 R0, -RZ, R16.H0_H0 ;  /* 0x20000010ff007230 */ /* 0x020fe40000004100 */
[----:B------:R-:W-:Y:S02]  /*0830*/  HADD2.F32 R13, -RZ, R4.H0_H0 ;  /* 0x20000004ff0d7230 */ /* 0x000fe40000004100 */
[----:B------:R-:W-:Y:S02]  /*0840*/  HADD2.F32 R12, -RZ, R17.H0_H0 ;  /* 0x20000011ff0c7230 */ /* 0x000fe40000004100 */
[--C-:B-1----:R-:W-:Y:S02]  /*0850*/  HADD2.F32 R22, -RZ, R19.reuse.H0_H0 ;  /* 0x20000013ff167230 */ /* 0x102fe40000004100 */
[----:B------:R-:W-:Y:S01]  /*0860*/  FADD.FTZ R0, R0, R13 ;  /* 0x0000000d00007221 */ /* 0x000fe20000010000 */
[----:B------:R-:W-:Y:S02]  /*0870*/  HADD2.F32 R23, -RZ, R19.H1_H1 ;  /* 0x30000013ff177230 */ /* 0x000fe40000004100 */
[----:B------:R-:W-:-:S02]  /*0880*/  HADD2.F32 R17, -RZ, R17.H1_H1 ;  /* 0x30000011ff117230 */ /* 0x000fc40000004100 */
[----:B------:R-:W-:Y:S02]  /*0890*/  HADD2.F32 R20, -RZ, R18.H0_H0 ;  /* 0x20000012ff147230 */ /* 0x000fe40000004100 */
[--C-:B------:R-:W-:Y:S02]  /*08a0*/  HADD2.F32 R14, -RZ, R5.reuse.H1_H1 ;  /* 0x30000005ff0e7230 */ /* 0x100fe40000004100 */
[----:B------:R-:W-:Y:S02]  /*08b0*/  HADD2.F32 R19, -RZ, R6.H0_H0 ;  /* 0x20000006ff137230 */ /* 0x000fe40000004100 */
[----:B------:R-:W-:Y:S02]  /*08c0*/  HADD2.F32 R16, -RZ, R16.H1_H1 ;  /* 0x30000010ff107230 */ /* 0x000fe40000004100 */
[----:B------:R-:W-:Y:S01]  /*08d0*/  FADD.FTZ R14, R17, R14 ;  /* 0x0000000e110e7221 */ /* 0x000fe20000010000 */
[----:B------:R-:W-:Y:S02]  /*08e0*/  HADD2.F32 R13, -RZ, R4.H1_H1 ;  /* 0x30000004ff0d7230 */ /* 0x000fe40000004100 */
[----:B------:R-:W-:Y:S01]  /*08f0*/  FADD.FTZ R19, R20, R19 ;  /* 0x0000001314137221 */ /* 0x000fe20000010000 */
[----:B------:R-:W-:-:S02]  /*0900*/  HADD2.F32 R15, -RZ, R5.H0_H0 ;  /* 0x20000005ff0f7230 */ /* 0x000fc40000004100 */
[----:B------:R-:W-:Y:S02]  /*0910*/  HADD2.F32 R18, -RZ, R18.H1_H1 ;  /* 0x30000012ff127230 */ /* 0x000fe40000004100 */
[----:B------:R-:W-:Y:S01]  /*0920*/  FADD.FTZ R16, R16, R13 ;  /* 0x0000000d10107221 */ /* 0x000fe20000010000 */
[----:B------:R-:W-:Y:S02]  /*0930*/  HADD2.F32 R21, -RZ, R6.H1_H1 ;  /* 0x30000006ff157230 */ /* 0x000fe40000004100 */
[----:B------:R-:W-:Y:S01]  /*0940*/  FADD.FTZ R12, R12, R15 ;  /* 0x0000000f0c0c7221 */ /* 0x000fe20000010000 */
[--C-:B------:R-:W-:Y:S02]  /*0950*/  HADD2.F32 R17, -RZ, R7.reuse.H0_H0 ;  /* 0x20000007ff117230 */ /* 0x100fe40000004100 */
[----:B------:R-:W-:Y:S02]  /*0960*/  HADD2.F32 R20, -RZ, R7.H1_H1 ;  /* 0x30000007ff147230 */ /* 0x000fe40000004100 */
[----:B------:R-:W-:Y:S01]  /*0970*/  FADD.FTZ R18, R18, R21 ;  /* 0x0000001512127221 */ /* 0x000fe20000010000 */
[----:B------:R-:W-:-:S02]  /*0980*/  HADD2.F32 R13, -RZ, R8.H0_H0 ;  /* 0x20000008ff0d7230 */ /* 0x000fc40000004100 */
        /* <DEDUP_REMOVED lines=22> */
.L_x_1831:
        /* <DEDUP_REMOVED lines=10> */
[----:B-1----:R-:W-:Y:S02]  /*0b90*/  HADD2.F32 R21, -RZ, R6.H0_H0 ;  /* 0x20000006ff157230 */ /* 0x002fe40000004100 */
        /* <DEDUP_REMOVED lines=18> */
.L_x_1830:
        /* <DEDUP_REMOVED lines=30> */
.L_x_1833:
        /* <DEDUP_REMOVED lines=8> */
.L_x_1832:
[----:B------:R-:W0:Y:S01]  /*0f20*/  @P2 LDC.64 R16, c[0x0][0x3a0] ;  /* 0x0000e800ff102b82 */ /* 0x000e220000000a00 */
[----:B------:R-:W-:-:S07]  /*0f30*/  IADD3 R79, PT, PT, R27, 0x20, RZ ;  /* 0x000000201b4f7810 */ /* 0x000fce0007ffe0ff */
[----:B-1----:R-:W1:Y:S08]  /*0f40*/  @P0 LDC.64 R20, c[0x0][0x3a8] ;  /* 0x0000ea00ff140b82 */ /* 0x002e700000000a00 */
        /* <DEDUP_REMOVED lines=24> */
.L_x_1835:
        /* <DEDUP_REMOVED lines=29> */
.L_x_1834:
        /* <DEDUP_REMOVED lines=32> */
.L_x_1837:
[----:B-----5:R-:W-:Y:S02]  /*14a0*/  HADD2.F32 R0, -RZ, R16.H0_H0 ;  /* 0x20000010ff007230 */ /* 0x020fe40000004100 */
[----:B------:R-:W-:Y:S02]  /*14b0*/  HADD2.F32 R13, -RZ, R4.H0_H0 ;  /* 0x20000004ff0d7230 */ /* 0x000fe40000004100 */
[----:B------:R-:W-:Y:S02]  /*14c0*/  HADD2.F32 R12, -RZ, R17.H0_H0 ;  /* 0x20000011ff0c7230 */ /* 0x000fe40000004100 */
[--C-:B------:R-:W-:Y:S02]  /*14d0*/  HADD2.F32 R22, -RZ, R19.reuse.H0_H0 ;  /* 0x20000013ff167230 */ /* 0x100fe40000004100 */
        /* <DEDUP_REMOVED lines=40> */
.L_x_1836:
[----:B------:R-:W0:Y:S01]  /*1760*/  @P2 LDC.64 R16, c[0x0][0x3a0] ;  /* 0x0000e800ff102b82 */ /* 0x000e220000000a00 */
[----:B------:R-:W-:-:S07]  /*1770*/  IADD3 R97, PT, PT, R27, 0x40, RZ ;  /* 0x000000401b617810 */ /* 0x000fce0007ffe0ff */
        /* <DEDUP_REMOVED lines=11> */
[----:B------:R-:W-:Y:S05]  /*1830*/  BRA.U UP1, `(.L_x_1839) ;  /* 0x0000000101247547 */ /* 0x000fea000b800000 */
[--C-:B0----5:R-:W-:Y:S02]  /*1840*/  HADD2.F32 R20, -RZ, R16.reuse.H0_H0 ;  /* 0x20000010ff147230 */ /* 0x121fe40000004100 */
        /* <DEDUP_REMOVED lines=8> */
.L_x_1839:
[----:B0----5:R-:W-:Y:S02]  /*18d0*/  HADD2.F32 R20, -RZ, R16.H0_H0 ;  /* 0x20000010ff147230 */ /* 0x021fe40000004100 */
[----:B------:R-:W-:Y:S02]  /*18e0*/  HADD2.F32 R3, -RZ, R8.H0_H0 ;  /* 0x20000008ff037230 */ /* 0x000fe40000004100 */
[----:B------:R-:W-:Y:S02]  /*18f0*/  HADD2.F32 R21, -RZ, R17.H0_H0 ;  /* 0x20000011ff157230 */ /* 0x000fe40000004100 */
[----:B------:R-:W-:Y:S02]  /*1900*/  HADD2.F32 R0, -RZ, R9.H0_H0 ;  /* 0x20000009ff007230 */ /* 0x000fe40000004100 */
[----:B------:R-:W-:Y:S01]  /*1910*/  FADD.FTZ R20, R3, R20 ;  /* 0x0000001403147221 */ /* 0x000fe20000010000 */
[----:B------:R-:W-:Y:S02]  /*1920*/  HADD2.F32 R22, -RZ, R18.H0_H0 ;  /* 0x20000012ff167230 */ /* 0x000fe40000004100 */
[----:B------:R-:W-:-:S02]  /*1930*/  HADD2.F32 R3, -RZ, R10.H0_H0 ;  /* 0x2000000aff037230 */ /* 0x000fc40000004100 */
[----:B------:R-:W-:Y:S01]  /*1940*/  FADD.FTZ R21, R0, R21 ;  /* 0x0000001500157221 */ /* 0x000fe20000010000 */
[--C-:B------:R-:W-:Y:S02]  /*1950*/  HADD2.F32 R92, -RZ, R19.reuse.H0_H0 ;  /* 0x20000013ff5c7230 */ /* 0x100fe40000004100 */
[----:B------:R-:W-:Y:S02]  /*1960*/  HADD2.F32 R18, -RZ, R18.H1_H1 ;  /* 0x30000012ff127230 */ /* 0x000fe40000004100 */
[----:B------:R-:W-:Y:S01]  /*1970*/  FADD.FTZ R22, R3, R22 ;  /* 0x0000001603167221 */ /* 0x000fe20000010000 */
[----:B------:R-:W-:Y:S02]  /*1980*/  HADD2.F32 R99, -RZ, R10.H1_H1 ;  /* 0x3000000aff637230 */ /* 0x000fe40000004100 */
        /* <DEDUP_REMOVED lines=8> */
[----:B------:R-:W-:Y:S01]  /*1a10*/  HADD2.F32 R94, -RZ, R9.H1_H1 ;  /* 0x30000009ff5e7230 */ /* 0x000fe20000004100 */
[----:B------:R-:W-:Y:S01]  /*1a20*/  F2FP.F16.F32.PACK_AB R14, R99, R22 ;  /* 0x00000016630e723e */ /* 0x000fe200000000ff */
[----:B------:R-:W-:-:S02]  /*1a30*/  HADD2.F32 R23, -RZ, R8.H1_H1 ;  /* 0x30000008ff177230 */ /* 0x000fc40000004100 */
[----:B------:R-:W-:Y:S01]  /*1a40*/  F2FP.F16.F32.PACK_AB R15, R101, R92 ;  /* 0x0000005c650f723e */ /* 0x000fe200000000ff */
[----:B------:R-:W-:Y:S02]  /*1a50*/  FADD.FTZ R94, R94, R17 ;  /* 0x000000115e5e7221 */ /* 0x000fe40000010000 */
[----:B------:R-:W-:-:S03]  /*1a60*/  FADD.FTZ R23, R23, R16 ;  /* 0x0000001017177221 */ /* 0x000fc60000010000 */
[----:B------:R-:W-:Y:S02]  /*1a70*/  F2FP.F16.F32.PACK_AB R13, R94, R21 ;  /* 0x000000155e0d723e */ /* 0x000fe400000000ff */
[----:B------:R-:W-:Y:S01]  /*1a80*/  F2FP.F16.F32.PACK_AB R12, R23, R20 ;  /* 0x00000014170c723e */ /* 0x000fe200000000ff */
[----:B------:R-:W-:Y:S06]  /*1a90*/  BRA `(.L_x_1840) ;  /* 0x0000000400287947 */ /* 0x000fec0003800000 */
.L_x_1838:
[----:B------:R-:W-:Y:S05]  /*1aa0*/  BRA.U UP1, `(.L_x_1841) ;  /* 0x0000000101747547 */ /* 0x000fea000b800000 */
        /* <DEDUP_REMOVED lines=29> */
.L_x_1841:
[----:B-----5:R-:W-:Y:S02]  /*1c80*/  HADD2.F32 R0, -RZ, R16.H0_H0 ;  /* 0x20000010ff007230 */ /* 0x020fe40000004100 */
[----:B------:R-:W-:Y:S02]  /*1c90*/  HADD2.F32 R3, -RZ, R4.H0_H0 ;  /* 0x20000004ff037230 */ /* 0x000fe40000004100 */
[----:B------:R-:W-:Y:S02]  /*1ca0*/  HADD2.F32 R2, -RZ, R17.H0_H0 ;  /* 0x20000011ff027230 */ /* 0x000fe40000004100 */
[----:B------:R-:W-:Y:S02]  /*1cb0*/  HADD2.F32 R16, -RZ, R16.H1_H1 ;  /* 0x30000010ff107230 */ /* 0x000fe40000004100 */
[----:B------:R-:W-:Y:S01]  /*1cc0*/  FADD.FTZ R0, R3, R0 ;  /* 0x0000000003007221 */ /* 0x000fe20000010000 */
[----:B------:R-:W-:Y:S02]  /*1cd0*/  HADD2.F32 R3, -RZ, R5.H0_H0 ;  /* 0x20000005ff037230 */ /* 0x000fe40000004100 */
[----:B0-----:R-:W-:-:S02]  /*1ce0*/  HADD2.F32 R13, -RZ, R4.H1_H1 ;  /* 0x30000004ff0d7230 */ /* 0x001fc40000004100 */
[----:B------:R-:W-:Y:S02]  /*1cf0*/  HADD2.F32 R14, -RZ, R6.H0_H0 ;  /* 0x20000006ff0e7230 */ /* 0x000fe40000004100 */
[----:B------:R-:W-:Y:S01]  /*1d00*/  FADD.FTZ R2, R3, R2 ;  /* 0x0000000203027221 */ /* 0x000fe20000010000 */
[--C-:B------:R-:W-:Y:S02]  /*1d10*/  HADD2.F32 R3, -RZ, R18.reuse.H0_H0 ;  /* 0x20000012ff037230 */ /* 0x100fe40000004100 */
[----:B------:R-:W-:Y:S01]  /*1d20*/  FADD.FTZ R13, R13, R16 ;  /* 0x000000100d0d7221 */ /* 0x000fe20000010000 */
[----:B------:R-:W-:Y:S02]  /*1d30*/  HADD2.F32 R16, -RZ, R7.H0_H0 ;  /* 0x20000007ff107230 */ /* 0x000fe40000004100 */
[----:B------:R-:W-:Y:S02]  /*1d40*/  HADD2.F32 R18, -RZ, R18.H1_H1 ;  /* 0x30000012ff127230 */ /* 0x000fe40000004100 */
[----:B------:R-:W-:Y:S01]  /*1d50*/  FADD.FTZ R14, R14, R3 ;  /* 0x000000030e0e7221 */ /* 0x000fe20000010000 */
[----:B------:R-:W-:-:S02]  /*1d60*/  HADD2.F32 R3, -RZ, R19.H0_H0 ;  /* 0x20000013ff037230 */ /* 0x000fc40000004100 */
[----:B------:R-:W-:Y:S02]  /*1d70*/  HADD2.F32 R15, -RZ, R6.H1_H1 ;  /* 0x30000006ff0f7230 */ /* 0x000fe40000004100 */
[----:B------:R-:W-:Y:S02]  /*1d80*/  HADD2.F32 R17, -RZ, R17.H1_H1 ;  /* 0x30000011ff117230 */ /* 0x000fe40000004100 */
[----:B------:R-:W-:Y:S01]  /*1d90*/  FADD.FTZ R16, R16, R3 ;  /* 0x0000000310107221 */ /* 0x000fe20000010000 */
[----:B------:R-:W-:Y:S02]  /*1da0*/  HADD2.F32 R3, -RZ, R8.H0_H0 ;  /* 0x20000008ff037230 */ /* 0x000fe40000004100 */
[----:B------:R-:W-:Y:S01]  /*1db0*/  FADD.FTZ R15, R15, R18 ;  /* 0x000000120f0f7221 */ /* 0x000fe20000010000 */
[----:B------:R-:W-:Y:S02]  /*1dc0*/  HADD2.F32 R12, -RZ, R5.H1_H1 ;  /* 0x30000005ff0c7230 */ /* 0x000fe40000004100 */
[----:B------:R-:W-:-:S02]  /*1dd0*/  HADD2.F32 R19, -RZ, R19.H1_H1 ;  /* 0x30000013ff137230 */ /* 0x000fc40000004100 */
[----:B------:R-:W-:Y:S01]  /*1de0*/  FADD.FTZ R20, R3, R0 ;  /* 0x0000000003147221 */ /* 0x000fe20000010000 */
[--C-:B------:R-:W-:Y:S02]  /*1df0*/  HADD2.F32 R3, -RZ, R10.reuse.H0_H0 ;  /* 0x2000000aff037230 */ /* 0x100fe40000004100 */
[----:B------:R-:W-:Y:S01]  /*1e00*/  FADD.FTZ R12, R12, R17 ;  /* 0x000000110c0c7221 */ /* 0x000fe20000010000 */
[----:B------:R-:W-:Y:S02]  /*1e10*/  HADD2.F32 R0, -RZ, R10.H1_H1 ;  /* 0x3000000aff007230 */ /* 0x000fe40000004100 */
[----:B------:R-:W-:Y:S02]  /*1e20*/  HADD2.F32 R18, -RZ, R7.H1_H1 ;  /* 0x30000007ff127230 */ /* 0x000fe40000004100 */
        /* <DEDUP_REMOVED lines=11> */
[----:B------:R-:W-:Y:S01]  /*1ee0*/  F2FP.F16.F32.PACK_AB R14, R99, R22 ;  /* 0x00000016630e723e */ /* 0x000fe200000000ff */
[----:B------:R-:W-:Y:S01]  /*1ef0*/  FADD.FTZ R94, R3, R12 ;  /* 0x0000000c035e7221 */ /* 0x000fe20000010000 */
[----:B------:R-:W-:-:S02]  /*1f00*/  FADD.FTZ R23, R0, R13 ;  /* 0x0000000d00177221 */ /* 0x000fc40000010000 */
[----:B------:R-:W-:Y:S02]  /*1f10*/  F2FP.F16.F32.PACK_AB R15, R101, R92 ;  /* 0x0000005c650f723e */ /* 0x000fe400000000ff */
[----:B------:R-:W-:Y:S02]  /*1f20*/  F2FP.F16.F32.PACK_AB R13, R94, R21 ;  /* 0x000000155e0d723e */ /* 0x000fe400000000ff */
[----:B------:R-:W-:-:S07]  /*1f30*/  F2FP.F16.F32.PACK_AB R12, R23, R20 ;  /* 0x00000014170c723e */ /* 0x000fce00000000ff */
.L_x_1840:
        /* <DEDUP_REMOVED lines=99> */
.L_x_1855:
        /* <DEDUP_REMOVED lines=23> */
[----:B------:R-:W-:Y:S01]  /*26e0*/  FADD.FTZ R92, -R0, R92 ;  /* 0x0000005c005c7221 */ /* 0x000fe20000010100 */
[C---:B--2---:R-:W-:Y:S01]  /*26f0*/  FMUL.FTZ R80, R103.reuse, R80 ;  /* 0x0000005067507220 */ /* 0x044fe20000410000 */
[----:B------:R0:W-:Y:S01]  /*2700*/  @!P2 STG.E desc[UR6][R2.64], R17 ;  /* 0x000000110200a986 */ /* 0x0001e2000c101906 */
[C---:B------:R-:W-:Y:S01]  /*2710*/  FMUL.FTZ R82, R103.reuse, R82 ;  /* 0x0000005267527220 */ /* 0x040fe20000410000 */
[C---:B------:R-:W-:Y:S01]  /*2720*/  FMUL.FTZ R78, R103.reuse, R78 ;  /* 0x0000004e674e7220 */ /* 0x040fe20000410000 */
[C---:B------:R-:W-:Y:S01]  /*2730*/  FMUL.FTZ R25, R103.reuse, R24 ;  /* 0x0000001867197220 */ /* 0x040fe20000410000 */
[----:B------:R-:W-:Y:S01]  /*2740*/  FMUL.FTZ R26, R103, R26 ;  /* 0x0000001a671a7220 */ /* 0x000fe20000410000 */
[----:B------:R-:W-:Y:S01]  /*2750*/  FFMA.FTZ R19, R82, R60, R45 ;  /* 0x0000003c52137223 */ /* 0x000fe2000001002d */
[----:B------:R-:W-:Y:S01]  /*2760*/  FFMA.FTZ R78, R78, R56, R49 ;  /* 0x000000384e4e7223 */ /* 0x000fe20000010031 */
[----:B------:R-:W-:Y:S01]  /*2770*/  FFMA.FTZ R25, R25, R55, R50 ;  /* 0x0000003719197223 */ /* 0x000fe20000010032 */
[----:B------:R-:W-:Y:S01]  /*2780*/  FADD.FTZ R82, -R0, R95 ;  /* 0x0000005f00527221 */ /* 0x000fe20000010100 */
[C---:B------:R-:W-:Y:S01]  /*2790*/  FMUL.FTZ R90, R103.reuse, R90 ;  /* 0x0000005a675a7220 */ /* 0x040fe20000410000 */
[C---:B------:R-:W-:Y:S01]  /*27a0*/  FMUL.FTZ R86, R103.reuse, R86 ;  /* 0x0000005667567220 */ /* 0x040fe20000410000 */
[C---:B------:R-:W-:Y:S01]  /*27b0*/  FMUL.FTZ R84, R103.reuse, R84 ;  /* 0x0000005467547220 */ /* 0x040fe20000410000 */
[C---:B0-----:R-:W-:Y:S01]  /*27c0*/  FMUL.FTZ R17, R103.reuse, R18 ;  /* 0x0000001267117220 */ /* 0x041fe20000410000 */
[----:B------:R-:W-:Y:S01]  /*27d0*/  FMUL.FTZ R3, R103, R16 ;  /* 0x0000001067037220 */ /* 0x000fe20000410000 */
[----:B------:R-:W-:Y:S01]  /*27e0*/  FFMA.FTZ R18, R80, R58, R47 ;  /* 0x0000003a50127223 */ /* 0x000fe2000001002f */
[C---:B------:R-:W-:Y:S01]  /*27f0*/  FADD.FTZ R16, -R0.reuse, R81 ;  /* 0x0000005100107221 */ /* 0x040fe20000010100 */
[----:B------:R-:W-:Y:S01]  /*2800*/  FFMA.FTZ R2, R17, R59, R46 ;  /* 0x0000003b11027223 */ /* 0x000fe2000001002e */
[----:B------:R-:W-:Y:S01]  /*2810*/  FFMA.FTZ R3, R3, R57, R48 ;  /* 0x0000003903037223 */ /* 0x000fe20000010030 */
[----:B------:R-:W-:Y:S01]  /*2820*/  FADD.FTZ R80, -R0, R93 ;  /* 0x0000005d00507221 */ /* 0x000fe20000010100 */
[C---:B------:R-:W-:Y:S01]  /*2830*/  FMUL.FTZ R17, R103.reuse, R16 ;  /* 0x0000001067117220 */ /* 0x040fe20000410000 */
[----:B------:R-:W-:Y:S01]  /*2840*/  FFMA.FTZ R16, R26, R54, R51 ;  /* 0x000000361a107223 */ /* 0x000fe20000010033 */
[----:B------:R-:W-:Y:S01]  /*2850*/  F2FP.F16.F32.PACK_AB R19, R2, R19 ;  /* 0x000000130213723e */ /* 0x000fe200000000ff */
[----:B------:R-:W-:Y:S01]  /*2860*/  FMUL.FTZ R23, R103, R82 ;  /* 0x0000005267177220 */ /* 0x000fe20000410000 */
[----:B------:R-:W-:Y:S01]  /*2870*/  F2FP.F16.F32.PACK_AB R18, R3, R18 ;  /* 0x000000120312723e */ /* 0x000fe200000000ff */
[----:B------:R-:W-:Y:S01]  /*2880*/  FADD.FTZ R26, -R0, R89 ;  /* 0x00000059001a7221 */ /* 0x000fe20000010100 */
[----:B------:R-:W0:Y:S01]  /*2890*/  @!P2 LDC.64 R2, c[0x0][0x3c8] ;  /* 0x0000f200ff02ab82 */ /* 0x000e220000000a00 */
[----:B------:R-:W-:Y:S01]  /*28a0*/  FFMA.FTZ R90, R90, R68, R29 ;  /* 0x000000445a5a7223 */ /* 0x000fe2000001001d */
[C---:B------:R-:W-:Y:S01]  /*28b0*/  FMUL.FTZ R88, R103.reuse, R88 ;  /* 0x0000005867587220 */ /* 0x040fe20000410000 */
[C---:B------:R-:W-:Y:S01]  /*28c0*/  FMUL.FTZ R20, R103.reuse, R20 ;  /* 0x0000001467147220 */ /* 0x040fe20000410000 */
[C---:B------:R-:W-:Y:S01]  /*28d0*/  FMUL.FTZ R81, R103.reuse, R96 ;  /* 0x0000006067517220 */ /* 0x040fe20000410000 */
[C---:B------:R-:W-:Y:S01]  /*28e0*/  FMUL.FTZ R83, R103.reuse, R94 ;  /* 0x0000005e67537220 */ /* 0x040fe20000410000 */
[----:B------:R-:W-:Y:S01]  /*28f0*/  FMUL.FTZ R92, R103, R92 ;  /* 0x0000005c675c7220 */ /* 0x000fe20000410000 */
[----:B------:R-:W-:Y:S01]  /*2900*/  FFMA.FTZ R20, R20, R70, R43 ;  /* 0x0000004614147223 */ /* 0x000fe2000001002b */
[----:B------:R-:W-:Y:S01]  /*2910*/  FFMA.FTZ R81, R81, R69, R44 ;  /* 0x0000004551517223 */ /* 0x000fe2000001002c */
[----:B------:R-:W-:-:S04]  /*2920*/  FFMA.FTZ R83, R83, R71, R42 ;  /* 0x0000004753537223 */ /* 0x000fc8000001002a */
[----:B------:R-:W-:Y:S01]  /*2930*/  F2FP.F16.F32.PACK_AB R20, R81, R20 ;  /* 0x000000145114723e */ /* 0x000fe200000000ff */
[----:B0-----:R-:W-:-:S05]  /*2940*/  @!P2 IMAD.WIDE R2, R77, 0x4, R2 ;  /* 0x000000044d02a825 */ /* 0x001fca00078e0202 */
[----:B------:R0:W-:Y:S02]  /*2950*/  @!P2 STG.E desc[UR6][R2.64], R103 ;  /* 0x000000670200a986 */ /* 0x0001e4000c101906 */
[----:B0-----:R-:W-:Y:S01]  /*2960*/  FFMA.FTZ R3, R17, R53, R52 ;  /* 0x0000003511037223 */ /* 0x001fe20000010034 */
[----:B------:R-:W-:Y:S01]  /*2970*/  F2FP.F16.F32.PACK_AB R17, R25, R78 ;  /* 0x0000004e1911723e */ /* 0x000fe200000000ff */
[----:B------:R-:W-:Y:S01]  /*2980*/  FADD.FTZ R78, -R0, R91 ;  /* 0x0000005b004e7221 */ /* 0x000fe20000010100 */
[----:B------:R-:W0:Y:S02]  /*2990*/  LDC.64 R24, c[0x0][0x428] ;  /* 0x00010a00ff187b82 */ /* 0x000e240000000a00 */
[----:B------:R-:W-:Y:S01]  /*29a0*/  F2FP.F16.F32.PACK_AB R16, R3, R16 ;  /* 0x000000100310723e */ /* 0x000fe200000000ff */
[----:B0-----:R-:W-:-:S04]  /*29b0*/  IMAD.WIDE.U32 R2, R27, 0x10, R24 ;  /* 0x000000101b027825 */ /* 0x001fc800078e0018 */
[----:B------:R-:W-:Y:S01]  /*29c0*/  FFMA.FTZ R27, R23, R67, R30 ;  /* 0x00000043171b7223 */ /* 0x000fe2000001001e */
[----:B------:R0:W-:Y:S02]  /*29d0*/  STG.E.128 desc[UR6][R2.64], R16 ;  /* 0x0000001002007986 */ /* 0x0001e4000c101d06 */
[----:B0-----:R-:W-:Y:S01]  /*29e0*/  FMUL.FTZ R19, R103, R80 ;  /* 0x0000005067137220 */ /* 0x001fe20000410000 */
[C---:B------:R-:W-:Y:S01]  /*29f0*/  FADD.FTZ R2, -R0.reuse, R21 ;  /* 0x0000001500027221 */ /* 0x040fe20000010100 */
[C---:B------:R-:W-:Y:S01]  /*2a00*/  FADD.FTZ R16, -R0.reuse, R22 ;  /* 0x0000001600107221 */ /* 0x040fe20000010100 */
[C---:B------:R-:W-:Y:S01]  /*2a10*/  FADD.FTZ R18, -R0.reuse, R99 ;  /* 0x0000006300127221 */ /* 0x040fe20000010100 */
[----:B------:R-:W-:Y:S01]  /*2a20*/  FFMA.FTZ R23, R19, R65, R32 ;  /* 0x0000004113177223 */ /* 0x000fe20000010020 */
[----:B------:R-:W-:Y:S01]  /*2a30*/  FMUL.FTZ R21, R103, R26 ;  /* 0x0000001a67157220 */ /* 0x000fe20000410000 */
[----:B------:R-:W-:Y:S01]  /*2a40*/  F2FP.F16.F32.PACK_AB R19, R27, R90 ;  /* 0x0000005a1b13723e */ /* 0x000fe200000000ff */
[----:B------:R-:W-:Y:S01]  /*2a50*/  FADD.FTZ R0, -R0, R101 ;  /* 0x0000006500007221 */ /* 0x000fe20000010100 */
[----:B------:R-:W0:Y:S01]  /*2a60*/  LDC.64 R26, c[0x0][0x380] ;  /* 0x0000e000ff1a7b82 */ /* 0x000e220000000a00 */
        /* <DEDUP_REMOVED lines=8> */
[----:B------:R-:W-:Y:S01]  /*2af0*/  FFMA.FTZ R16, R84, R62, R35 ;  /* 0x0000003e54107223 */ /* 0x000fe20000010023 */
[----:B------:R-:W-:Y:S01]  /*2b00*/  FFMA.FTZ R21, R21, R61, R36 ;  /* 0x0000003d15157223 */ /* 0x000fe20000010024 */
[----:B------:R-:W-:Y:S01]  /*2b10*/  FFMA.FTZ R85, R85, R73, R40 ;  /* 0x0000004955557223 */ /* 0x000fe20000010028 */
[----:B------:R-:W-:Y:S01]  /*2b20*/  F2FP.F16.F32.PACK_AB R17, R0, R17 ;  /* 0x000000110011723e */ /* 0x000fe200000000ff */
[----:B------:R-:W-:Y:S01]  /*2b30*/  FFMA.FTZ R0, R22, R72, R41 ;  /* 0x0000004816007223 */ /* 0x000fe20000010029 */
[----:B------:R-:W-:Y:S01]  /*2b40*/  F2FP.F16.F32.PACK_AB R18, R23, R18 ;  /* 0x000000121712723e */ /* 0x000fe200000000ff */
[----:B------:R-:W-:Y:S01]  /*2b50*/  FFMA.FTZ R22, R78, R74, R39 ;  /* 0x0000004a4e167223 */ /* 0x000fe20000010027 */
[----:B------:R-:W-:Y:S01]  /*2b60*/  FFMA.FTZ R23, R92, R76, R37 ;  /* 0x0000004c5c177223 */ /* 0x000fe20000010025 */
[----:B------:R-:W-:Y:S01]  /*2b70*/  FFMA.FTZ R78, R103, R75, R38 ;  /* 0x0000004b674e7223 */ /* 0x000fe20000010026 */
[----:B------:R-:W-:Y:S01]  /*2b80*/  IMAD.WIDE.U32 R2, R79, 0x10, R24 ;  /* 0x000000104f027825 */ /* 0x000fe200078e0018 */
[----:B------:R-:W-:-:S02]  /*2b90*/  F2FP.F16.F32.PACK_AB R16, R21, R16 ;  /* 0x000000101510723e */ /* 0x000fc400000000ff */
[----:B------:R-:W-:Y:S01]  /*2ba0*/  F2FP.F16.F32.PACK_AB R22, R85, R22 ;  /* 0x000000165516723e */ /* 0x000fe200000000ff */
[----:B------:R-:W-:Y:S01]  /*2bb0*/  IMAD.WIDE.U32 R24, R97, 0x10, R24 ;  /* 0x0000001061187825 */ /* 0x000fe200078e0018 */
[----:B------:R-:W-:Y:S01]  /*2bc0*/  F2FP.F16.F32.PACK_AB R23, R78, R23 ;  /* 0x000000174e17723e */ /* 0x000fe200000000ff */
[----:B------:R1:W-:Y:S01]  /*2bd0*/  STG.E.128 desc[UR6][R2.64], R16 ;  /* 0x0000001002007986 */ /* 0x0003e2000c101d06 */
[----:B------:R-:W-:Y:S02]  /*2be0*/  F2FP.F16.F32.PACK_AB R21, R83, R0 ;  /* 0x000000005315723e */ /* 0x000fe400000000ff */
[----:B0-----:R-:W-:-:S03]  /*2bf0*/  LEA R77, R26, R77, 0x2 ;  /* 0x0000004d1a4d7211 */ /* 0x001fc600078e10ff */
[----:B------:R1:W-:Y:S01]  /*2c00*/  STG.E.128 desc[UR6][R24.64], R20 ;  /* 0x0000001418007986 */ /* 0x0003e2000c101d06 */
[----:B------:R-:W-:-:S13]  /*2c10*/  ISETP.GE.AND P2, PT, R77, R27, PT ;  /* 0x0000001b4d00720c */ /* 0x000fda0003f46270 */
[----:B------:R-:W-:Y:S05]  /*2c20*/  @!P2 BRA `(.L_x_1843) ;  /* 0xffffffd800b8a947 */ /* 0x000fea000383ffff */
[----:B------:R-:W-:Y:S05]  /*2c30*/  EXIT ;  /* 0x000000000000794d */ /* 0x000fea0003800000 */
.L_x_1842:
[----:B------:R-:W-:Y:S01]  /*2c40*/  HFMA2 R96, -RZ, RZ, 0, 5.9604644775390625e-08 ;  /* 0x00000001ff607431 */ /* 0x000fe200000001ff */
[----:B------:R-:W-:Y:S01]  /*2c50*/  BSSY B0, `(.L_x_1844) ;  /* 0x0000007000007945 */ /* 0x000fe20003800000 */
[----:B------:R-:W-:Y:S02]  /*2c60*/  MOV R103, R0 ;  /* 0x0000000000677202 */ /* 0x000fe40000000f00 */
[----:B------:R-:W-:Y:S02]  /*2c70*/  MOV R105, 0x1f ;  /* 0x0000001f00697802 */ /* 0x000fe40000000f00 */
[----:B------:R-:W-:-:S07]  /*2c80*/  MOV R24, 0xffffffff ;  /* 0xffffffff00187802 */ /* 0x000fce0000000f00 */
[----:B------:R-:W-:Y:S05]  /*2c90*/  WARPSYNC.COLLECTIVE R24, `(.L_x_1845) ;  /* 0x0000000018087348 */ /* 0x000fea0003c00000 */
[----:B------:R0:W1:Y:S02]  /*2ca0*/  SHFL.BFLY P4, R25, R103, R96, R105 ;  /* 0x0c00006067197389 */ /* 0x0000640000080069 */
[----:B01----:R-:W-:Y:S05]  /*2cb0*/  ENDCOLLECTIVE ;  /* 0x000000000000791b */ /* 0x003fea0003800000 */
.L_x_1845:
[----:B------:R-:W-:Y:S05]  /*2cc0*/  BSYNC B0 ;  /* 0x0000000000007941 */ /* 0x000fea0003800000 */
.L_x_1844:
        /* <DEDUP_REMOVED lines=9> */
.L_x_1846:
[----:B------:R-:W-:Y:S01]  /*2d60*/  HFMA2 R96, -RZ, RZ, 0, 2.384185791015625e-07 ;  /* 0x00000004ff607431 */ /* 0x000fe200000001ff */
[----:B------:R-:W-:-:S05]  /*2d70*/  MOV R2, R25 ;  /* 0x0000001900027202 */ /* 0x000fca0000000f00 */
[----:B------:R-:W-:-:S05]  /*2d80*/  FADD.FTZ R16, R3, R2 ;  /* 0x0000000203107221 */ /* 0x000fca0000010000 */
[----:B------:R-:W-:-:S07]  /*2d90*/  MOV R103, R16 ;  /* 0x0000001000677202 */ /* 0x000fce0000000f00 */
[----:B------:R-:W-:Y:S05]  /*2da0*/  WARPSYNC.COLLECTIVE R24, `(.L_x_1847) ;  /* 0x0000000018087348 */ /* 0x000fea0003c00000 */
[----:B------:R0:W1:Y:S02]  /*2db0*/  SHFL.BFLY P4, R25, R103, R96, R105 ;  /* 0x0c00006067197389 */ /* 0x0000640000080069 */
[----:B01----:R-:W-:Y:S05]  /*2dc0*/  ENDCOLLECTIVE ;  /* 0x000000000000791b */ /* 0x003fea0003800000 */
.L_x_1847:
[----:B------:R-:W-:Y:S01]  /*2dd0*/  HFMA2 R96, -RZ, RZ, 0, 4.76837158203125e-07 ;  /* 0x00000008ff607431 */ /* 0x000fe200000001ff */
[----:B------:R-:W-:-:S05]  /*2de0*/  MOV R17, R25 ;  /* 0x0000001900117202 */ /* 0x000fca0000000f00 */
[----:B------:R-:W-:-:S05]  /*2df0*/  FADD.FTZ R18, R16, R17 ;  /* 0x0000001110127221 */ /* 0x000fca0000010000 */
[----:B------:R-:W-:-:S07]  /*2e00*/  MOV R103, R18 ;  /* 0x0000001200677202 */ /* 0x000fce0000000f00 */
[----:B------:R-:W-:Y:S05]  /*2e10*/  WARPSYNC.COLLECTIVE R24, `(.L_x_1848) ;  /* 0x0000000018087348 */ /* 0x000fea0003c00000 */
[----:B------:R0:W1:Y:S02]  /*2e20*/  SHFL.BFLY P4, R25, R103, R96, R105 ;  /* 0x0c00006067197389 */ /* 0x0000640000080069 */
[----:B01----:R-:W-:Y:S05]  /*2e30*/  ENDCOLLECTIVE ;  /* 0x000000000000791b */ /* 0x003fea0003800000 */
.L_x_1848:
[----:B------:R-:W-:Y:S01]  /*2e40*/  HFMA2 R96, -RZ, RZ, 0, 9.5367431640625e-07 ;  /* 0x00000010ff607431 */ /* 0x000fe200000001ff */
[----:B------:R-:W-:-:S05]  /*2e50*/  MOV R17, R25 ;  /* 0x0000001900117202 */ /* 0x000fca0000000f00 */
[----:B------:R-:W-:-:S05]  /*2e60*/  FADD.FTZ R19, R18, R17 ;  /* 0x0000001112137221 */ /* 0x000fca0000010000 */
[----:B------:R-:W-:-:S07]  /*2e70*/  MOV R103, R19 ;  /* 0x0000001300677202 */ /* 0x000fce0000000f00 */
[----:B------:R-:W-:Y:S05]  /*2e80*/  WARPSYNC.COLLECTIVE R24, `(.L_x_1849) ;  /* 0x0000000018087348 */ /* 0x000fea0003c00000 */
[----:B------:R0:W1:Y:S02]  /*2e90*/  SHFL.BFLY P4, R25, R103, R96, R105 ;  /* 0x0c00006067197389 */ /* 0x0000640000080069 */
[----:B01----:R-:W-:Y:S05]  /*2ea0*/  ENDCOLLECTIVE ;  /* 0x000000000000791b */ /* 0x003fea0003800000 */
.L_x_1849:
[----:B------:R-:W-:Y:S01]  /*2eb0*/  HFMA2 R96, -RZ, RZ, 0, 5.9604644775390625e-08 ;  /* 0x00000001ff607431 */ /* 0x000fe200000001ff */
[----:B------:R-:W-:-:S05]  /*2ec0*/  MOV R2, R25 ;  /* 0x0000001900027202 */ /* 0x000fca0000000f00 */
        /* <DEDUP_REMOVED lines=55> */
.L_x_1850:
[----:B------:R-:W-:Y:S01]  /*3240*/  HFMA2 R96, -RZ, RZ, 0, 1.1920928955078125e-07 ;  /* 0x00000002ff607431 */ /* 0x000fe200000001ff */
[----:B------:R-:W-:-:S05]  /*3250*/  MOV R3, R25 ;  /* 0x0000001900037202 */ /* 0x000fca0000000f00 */
[----:B------:R-:W-:-:S05]  /*3260*/  FADD.FTZ R3, R0, R3 ;  /* 0x0000000300037221 */ /* 0x000fca0000010000 */
[----:B------:R-:W-:-:S07]  /*3270*/  MOV R103, R3 ;  /* 0x0000000300677202 */ /* 0x000fce0000000f00 */
[----:B------:R-:W-:Y:S05]  /*3280*/  WARPSYNC.COLLECTIVE R24, `(.L_x_1851) ;  /* 0x0000000018087348 */ /* 0x000fea0003c00000 */
[----:B------:R0:W1:Y:S02]  /*3290*/  SHFL.BFLY P4, R25, R103, R96, R105 ;  /* 0x0c00006067197389 */ /* 0x0000640000080069 */
[----:B01----:R-:W-:Y:S05]  /*32a0*/  ENDCOLLECTIVE ;  /* 0x000000000000791b */ /* 0x003fea0003800000 */
.L_x_1851:
[----:B------:R-:W-:Y:S01]  /*32b0*/  HFMA2 R96, -RZ, RZ, 0, 2.384185791015625e-07 ;  /* 0x00000004ff607431 */ /* 0x000fe200000001ff */
[----:B------:R-:W-:-:S05]  /*32c0*/  MOV R16, R25 ;  /* 0x0000001900107202 */ /* 0x000fca0000000f00 */
[----:B------:R-:W-:-:S05]  /*32d0*/  FADD.FTZ R16, R3, R16 ;  /* 0x0000001003107221 */ /* 0x000fca0000010000 */
[----:B------:R-:W-:-:S07]  /*32e0*/  MOV R103, R16 ;  /* 0x0000001000677202 */ /* 0x000fce0000000f00 */
[----:B------:R-:W-:Y:S05]  /*32f0*/  WARPSYNC.COLLECTIVE R24, `(.L_x_1852) ;  /* 0x0000000018087348 */ /* 0x000fea0003c00000 */
[----:B------:R0:W1:Y:S02]  /*3300*/  SHFL.BFLY P4, R25, R103, R96, R105 ;  /* 0x0c00006067197389 */ /* 0x0000640000080069 */
[----:B01----:R-:W-:Y:S05]  /*3310*/  ENDCOLLECTIVE ;  /* 0x000000000000791b */ /* 0x003fea0003800000 */
.L_x_1852:
[----:B------:R-:W-:Y:S01]  /*3320*/  HFMA2 R96, -RZ, RZ, 0, 4.76837158203125e-07 ;  /* 0x00000008ff607431 */ /* 0x000fe200000001ff */
[----:B------:R-:W-:-:S05]  /*3330*/  MOV R19, R25 ;  /* 0x0000001900137202 */ /* 0x000fca0000000f00 */
[----:B------:R-:W-:-:S05]  /*3340*/  FADD.FTZ R19, R16, R19 ;  /* 0x0000001310137221 */ /* 0x000fca0000010000 */
[----:B------:R-:W-:-:S07]  /*3350*/  MOV R103, R19 ;  /* 0x0000001300677202 */ /* 0x000fce0000000f00 */
[----:B------:R-:W-:Y:S05]  /*3360*/  WARPSYNC.COLLECTIVE R24, `(.L_x_1853) ;  /* 0x0000000018087348 */ /* 0x000fea0003c00000 */
[----:B------:R0:W1:Y:S02]  /*3370*/  SHFL.BFLY P4, R25, R103, R96, R105 ;  /* 0x0c00006067197389 */ /* 0x0000640000080069 */
[----:B01----:R-:W-:Y:S05]  /*3380*/  ENDCOLLECTIVE ;  /* 0x000000000000791b */ /* 0x003fea0003800000 */
.L_x_1853:
[----:B------:R-:W-:Y:S01]  /*3390*/  HFMA2 R96, -RZ, RZ, 0, 9.5367431640625e-07 ;  /* 0x00000010ff607431 */ /* 0x000fe200000001ff */
[----:B------:R-:W-:-:S05]  /*33a0*/  MOV R18, R25 ;  /* 0x0000001900127202 */ /* 0x000fca0000000f00 */
[----:B------:R-:W-:-:S05]  /*33b0*/  FADD.FTZ R18, R19, R18 ;  /* 0x0000001213127221 */ /* 0x000fca0000010000 */
[----:B------:R-:W-:-:S07]  /*33c0*/  MOV R103, R18 ;  /* 0x0000001200677202 */ /* 0x000fce0000000f00 */
[----:B------:R-:W-:Y:S05]  /*33d0*/  WARPSYNC.COLLECTIVE R24, `(.L_x_1854) ;  /* 0x0000000018087348 */ /* 0x000fea0003c00000 */
[----:B------:R0:W1:Y:S02]  /*33e0*/  SHFL.BFLY P4, R25, R103, R96, R105 ;  /* 0x0c00006067197389 */ /* 0x0000640000080069 */
[----:B01----:R-:W-:Y:S05]  /*33f0*/  ENDCOLLECTIVE ;  /* 0x000000000000791b */ /* 0x003fea0003800000 */
.L_x_1854:
[----:B------:R-:W-:Y:S05]  /*3400*/  BRA `(.L_x_1855) ;  /* 0xfffffff000587947 */ /* 0x000fea000383ffff */
.L_x_1856:
        /* <DEDUP_REMOVED lines=15> */
.L_x_17356:


//--------------------- .text._ZN10layer_norm31ln_parallel_residual_fwd_kernelINS_13Kernel_traitsI6__halfS2_S2_S2_fjLj768ELj1ELj4ELj1ELj16ENS_18Kernel_traits_baseILj768ES2_S2_S2_S2_fjLj128EEEEELb1ELb0ELb0EEEvNS_9FwdParamsE --------------------------
	.section	.text._ZN10layer_norm31ln_parallel_residual_fwd_kernelINS_13Kernel_traitsI6__halfS2_S2_S2_fjLj768ELj1ELj4ELj1ELj16ENS_18Kernel_traits_baseILj768ES2_S2_S2_S2_fjLj128EEEEELb1ELb0ELb0EEEvNS_9FwdParamsE,"ax",@progbits
	.align	128
        .global         _ZN10layer_norm31ln_parallel_residual_fwd_kernelINS_13Kernel_traitsI6__halfS2_S2_S2_fjLj768ELj1ELj4ELj1ELj16ENS_18Kernel_traits_baseILj768ES2_S2_S2_S2_fjLj128EEEEELb1ELb0ELb0EEEvNS_9FwdParamsE
        .type           _ZN10layer_norm31ln_parallel_residual_fwd_kernelINS_13Kernel_traitsI6__halfS2_S2_S2_fjLj768ELj1ELj4ELj1ELj16ENS_18Kernel_traits_baseILj768ES2_S2_S2_S2_fjLj128EEEEELb1ELb0ELb0EEEvNS_9FwdParamsE,@function
        .size           _ZN10layer_norm31ln_parallel_residual_fwd_kernelINS_13Kernel_traitsI6__halfS2_S2_S2_fjLj768ELj1ELj4ELj1ELj16ENS_18Kernel_traits_baseILj768ES2_S2_S2_S2_fjLj128EEEEELb1ELb0ELb0EEEvNS_9FwdParamsE,(.L_x_17357 - _ZN10layer_norm31ln_parallel_residual_fwd_kernelINS_13Kernel_traitsI6__halfS2_S2_S2_fjLj768ELj1ELj4ELj1ELj16ENS_18Kernel_traits_baseILj768ES2_S2_S2_S2_fjLj128EEEEELb1ELb0ELb0EEEvNS_9FwdParamsE)
        .other          _ZN10layer_norm31ln_parallel_residual_fwd_kernelINS_13Kernel_traitsI6__halfS2_S2_S2_fjLj768ELj1ELj4ELj1ELj16ENS_18Kernel_traits_baseILj768ES2_S2_S2_S2_fjLj128EEEEELb1ELb0ELb0EEEvNS_9FwdParamsE,@"STO_CUDA_ENTRY STV_DEFAULT"
_ZN10layer_norm31ln_parallel_residual_fwd_kernelINS_13Kernel_traitsI6__halfS2_S2_S2_fjLj768ELj1ELj4ELj1ELj16ENS_18Kernel_traits_baseILj768ES2_S2_S2_S2_fjLj128EEEEELb1ELb0ELb0EEEvNS_9FwdParamsE:
.text._ZN10layer_norm31ln_parallel_residual_fwd_kernelINS_13Kernel_traitsI6__halfS2_S2_S2_fjLj768ELj1ELj4ELj1ELj16ENS_18Kernel_traits_baseILj768ES2_S2_S2_S2_fjLj128EEEEELb1ELb0ELb0EEEvNS_9FwdParamsE:
[----:B------:R-:W0:Y:S01]  /*0000*/  LDC R1, c[0x0][0x37c] ;  /* 0x0000df00ff017b82 */ /* 0x000e220000000800 */
[----:B------:R-:W1:Y:S07]  /*0010*/  LDCU.U8 UR4, c[0x0][0x464] ;  /* 0x00008c80ff0477ac */ /* 0x000e6e0008000000 */
[----:B------:R-:W2:Y:S01]  /*0020*/  LDC R0, c[0x0][0x458] ;  /* 0x00011600ff007b82 */ /* 0x000ea20000000800 */
[----:B0-----:R-:W-:Y:S01]  /*0030*/  VIADD R1, R1, 0xfffffff8 ;  /* 0xfffffff801017836 */ /* 0x001fe20000000000 */
[----:B------:R-:W0:Y:S06]  /*0040*/  LDCU.64 UR6, c[0x0][0x358] ;  /* 0x00006b00ff0677ac */ /* 0x000e2c0008000a00 */
[----:B------:R-:W3:Y:S01]  /*0050*/  LDC R21, c[0x0][0x45c] ;  /* 0x00011700ff157b82 */ /* 0x000ee20000000800 */
[----:B------:R-:W4:Y:S01]  /*0060*/  S2R R121, SR_TID.X ;  /* 0x0000000000797919 */ /* 0x000f220000002100 */
[----:B------:R-:W5:Y:S06]  /*0070*/  LDCU.64 UR8, c[0x0][0x438] ;  /* 0x00008700ff0877ac */ /* 0x000f6c0008000a00 */
[----:B------:R-:W4:Y:S01]  /*0080*/  LDC R7, c[0x0][0x388] ;  /* 0x0000e200ff077b82 */ /* 0x000f220000000800 */
[----:B-1----:R-:W-:Y:S01]  /*0090*/  ISETP.NE.AND P0, PT, RZ, UR4, PT ;  /* 0x00000004ff007c0c */ /* 0x002fe2000bf05270 */
[----:B------:R-:W1:-:S12]  /*00a0*/  LDCU.64 UR4, c[0x0][0x450] ;  /* 0x00008a00ff0477ac */ /* 0x000e580008000a00 */
[----:B--2---:R-:W-:Y:S01]  /*00b0*/  @P0 IMAD.MOV.U32 R2, RZ, RZ, R0 ;  /* 0x000000ffff020224 */ /* 0x004fe200078e0000 */
[----:B------:R-:W2:Y:S01]  /*00c0*/  @P0 LDC R5, c[0x0][0x460] ;  /* 0x00011800ff050b82 */ /* 0x000ea20000000800 */
[----:B---3--:R-:W-:-:S06]  /*00d0*/  @P0 MOV R3, R21 ;  /* 0x0000001500030202 */ /* 0x008fcc0000000f00 */
[----:B0-----:R-:W2:Y:S01]  /*00e0*/  @P0 LDG.E.64 R2, desc[UR6][R2.64] ;  /* 0x0000000602020981 */ /* 0x001ea2000c1e1b00 */
[----:B-1----:R-:W-:Y:S02]  /*00f0*/  IMAD.U32 R18, RZ, RZ, UR4 ;  /* 0x00000004ff127e24 */ /* 0x002fe4000f8e00ff */
[----:B------:R-:W-:-:S06]  /*0100*/  IMAD.U32 R19, RZ, RZ, UR5 ;  /* 0x00000005ff137e24 */ /* 0x000fcc000f8e00ff */
[----:B------:R-:W3:Y:S01]  /*0110*/  @P0 LDG.E.64 R18, desc[UR6][R18.64] ;  /* 0x0000000612120981 */ /* 0x000ee2000c1e1b00 */
[----:B------:R-:W0:Y:S01]  /*0120*/  S2UR UR5, SR_CTAID.X ;  /* 0x00000000000579c3 */ /* 0x000e220000002500 */
[----:B-----5:R-:W-:Y:S01]  /*0130*/  UISETP.NE.U32.AND UP0, UPT, UR8, URZ, UPT ;  /* 0x000000ff0800728c */ /* 0x020fe2000bf05070 */
[----:B----4-:R-:W-:Y:S01]  /*0140*/  LOP3.LUT R6, R121, 0x1f, RZ, 0xc0, !PT ;  /* 0x0000001f79067812 */ /* 0x010fe200078ec0ff */
[----:B------:R-:W-:Y:S01]  /*0150*/  BSSY.RECONVERGENT B0, `(.L_x_1857) ;  /* 0x00000e0000007945 */ /* 0x000fe20003800200 */
[----:B------:R-:W-:Y:S01]  /*0160*/  SHF.R.S32.HI R4, RZ, 0x1f, R7 ;  /* 0x0000001fff047819 */ /* 0x000fe20000011407 */
[----:B------:R-:W-:Y:S01]  /*0170*/  UISETP.NE.AND.EX UP0, UPT, UR9, URZ, UPT, UP0 ;  /* 0x000000ff0900728c */ /* 0x000fe2000bf05300 */
[----:B------:R-:W-:Y:S02]  /*0180*/  MOV R58, R6 ;  /* 0x00000006003a7202 */ /* 0x000fe40000000f00 */
[----:B------:R-:W1:Y:S01]  /*0190*/  LDC R10, c[0x0][0x360] ;  /* 0x0000d800ff0a7b82 */ /* 0x000e620000000800 */
[----:B------:R-:W-:Y:S01]  /*01a0*/  LEA.HI R4, R4, R7, RZ, 0x3 ;  /* 0x0000000704047211 */ /* 0x000fe200078f18ff */
[----:B0-----:R-:W-:-:S02]  /*01b0*/  USHF.L.U32 UR4, UR5, 0x2, URZ ;  /* 0x0000000205047899 */ /* 0x001fc400080006ff */
[--C-:B-1----:R-:W-:Y:S01]  /*01c0*/  IMAD R10, R10, UR5, R121.reuse ;  /* 0x000000050a0a7c24 */ /* 0x102fe2000f8e0279 */
[----:B------:R-:W-:-:S04]  /*01d0*/  SHF.R.U32.HI R121, RZ, 0x5, R121 ;  /* 0x00000005ff797819 */ /* 0x000fc80000011679 */
[----:B------:R-:W-:Y:S02]  /*01e0*/  LOP3.LUT R121, R121, UR4, RZ, 0xfc, !PT ;  /* 0x0000000479797c12 */ /* 0x000fe4000f8efcff */
[----:B--2---:R-:W-:Y:S02]  /*01f0*/  @P0 IADD3 R0, P1, PT, R2, R5, RZ ;  /* 0x0000000502000210 */ /* 0x004fe40007f3e0ff */
[----:B------:R-:W-:-:S03]  /*0200*/  LOP3.LUT R5, R58, 0x1f, RZ, 0x3c, !PT ;  /* 0x0000001f3a057812 */ /* 0x000fc600078e3cff */
[----:B------:R-:W-:Y:S01]  /*0210*/  @P0 IMAD.X R21, RZ, RZ, R3, P1 ;  /* 0x000000ffff150224 */ /* 0x000fe200008e0603 */
[----:B------:R-:W-:Y:S01]  /*0220*/  LEA.HI.SX32 R122, R4, R5, 0x1d ;  /* 0x00000005047a7211 */ /* 0x000fe200078feaff */
[C---:B---3--:R-:W-:Y:S01]  /*0230*/  VIADD R2, R18.reuse, 0x9e3779b9 ;  /* 0x9e3779b912027836 */ /* 0x048fe20000000000 */
[C---:B------:R-:W-:Y:S01]  /*0240*/  IADD3 R3, PT, PT, R18.reuse, 0x3c6ef372, RZ ;  /* 0x3c6ef37212037810 */ /* 0x040fe20007ffe0ff */
[C---:B------:R-:W-:Y:S01]  /*0250*/  VIADD R4, R19.reuse, 0x76cf5d0a ;  /* 0x76cf5d0a13047836 */ /* 0x040fe20000000000 */
[C---:B------:R-:W-:Y:S01]  /*0260*/  IADD3 R6, PT, PT, R19.reuse, 0x32370b8f, RZ ;  /* 0x32370b8f13067810 */ /* 0x040fe20007ffe0ff */
[C---:B------:R-:W-:Y:S01]  /*0270*/  VIADD R5, R18.reuse, 0xdaa66d2b ;  /* 0xdaa66d2b12057836 */ /* 0x040fe20000000000 */
[C---:B------:R-:W-:Y:S01]  /*0280*/  IADD3 R12, PT, PT, R19.reuse, -0x56f99767, RZ ;  /* 0xa9066899130c7810 */ /* 0x040fe20007ffe0ff */
[C---:B------:R-:W-:Y:S01]  /*0290*/  VIADD R7, R18.reuse, 0x78dde6e4 ;  /* 0x78dde6e412077836 */ /* 0x040fe20000000000 */
[----:B------:R-:W-:Y:S01]  /*02a0*/  IADD3 R15, PT, PT, R19, 0x1fd5c5a3, RZ ;  /* 0x1fd5c5a3130f7810 */ /* 0x000fe20007ffe0ff */
[C---:B------:R-:W-:Y:S01]  /*02b0*/  VIADD R11, R18.reuse, 0x1715609d ;  /* 0x1715609d120b7836 */ /* 0x040fe20000000000 */
[C---:B------:R-:W-:Y:S01]  /*02c0*/  IADD3 R56, PT, PT, R18.reuse, -0x700cb87f, RZ ;  /* 0x8ff3478112387810 */ /* 0x040fe20007ffe0ff */
[----:B------:R-:W-:Y:S01]  /*02d0*/  VIADD R13, R18, 0xb54cda56 ;  /* 0xb54cda56120d7836 */ /* 0x000fe20000000000 */
[--C-:B------:R-:W-:Y:S01]  /*02e0*/  SHF.R.U64 R9, R0, 0x2, R21.reuse ;  /* 0x0000000200097819 */ /* 0x100fe20000001215 */
[C---:B------:R-:W-:Y:S01]  /*02f0*/  VIADD R14, R18.reuse, 0x5384540f ;  /* 0x5384540f120e7836 */ /* 0x040fe20000000000 */
[----:B------:R-:W-:Y:S01]  /*0300*/  SHF.R.U32.HI R8, RZ, 0x2, R21 ;  /* 0x00000002ff087819 */ /* 0x000fe20000011615 */
[----:B------:R-:W-:-:S02]  /*0310*/  VIADD R16, R18, 0xf1bbcdc8 ;  /* 0xf1bbcdc812107836 */ /* 0x000fc40000000000 */
[C---:B------:R-:W-:Y:S02]  /*0320*/  VIADD R17, R19.reuse, 0xdb3d7428 ;  /* 0xdb3d742813117836 */ /* 0x040fe40000000000 */
        /* <DEDUP_REMOVED lines=14> */
[----:B------:R-:W-:Y:S01]  /*0410*/  P2R R30, PR, RZ, 0x4 ;  /* 0x00000004ff1e7803 */ /* 0x000fe20000000000 */
[----:B------:R-:W-:Y:S01]  /*0420*/  HFMA2 R34, -RZ, RZ, 0, 0 ;  /* 0x00000000ff227431 */ /* 0x000fe200000001ff */
[----:B------:R0:W5:Y:S01]  /*0430*/  @P2 LDG.E.128 R112, desc[UR6][R24.64] ;  /* 0x0000000618702981 */ /* 0x000162000c1e1d00 */
[C---:B-1----:R-:W-:Y:S01]  /*0440*/  @P2 IMAD.WIDE.U32 R28, R58.reuse, 0x10, R28 ;  /* 0x000000103a1c2825 */ /* 0x042fe200078e001c */
[----:B------:R-:W-:Y:S02]  /*0450*/  @P2 LOP3.LUT R58, R58, 0x20, RZ, 0xfc, !PT ;  /* 0x000000203a3a2812 */ /* 0x000fe400078efcff */
[----:B------:R3:W-:Y:S01]  /*0460*/  STL [R1], R30 ;  /* 0x0000001e01007387 */ /* 0x0007e20000100800 */
[----:B------:R-:W-:Y:S01]  /*0470*/  CS2R R36, SRZ ;  /* 0x0000000000247805 */ /* 0x000fe2000001ff00 */
[----:B------:R-:W-:Y:S02]  /*0480*/  IMAD.MOV.U32 R38, RZ, RZ, RZ ;  /* 0x000000ffff267224 */ /* 0x000fe400078e00ff */
[----:B------:R1:W5:Y:S01]  /*0490*/  @P2 LDG.E.128 R104, desc[UR6][R28.64] ;  /* 0x000000061c682981 */ /* 0x000362000c1e1d00 */
[----:B--2---:R-:W-:-:S05]  /*04a0*/  @P0 IMAD.WIDE.U32 R40, R58, 0x10, R32 ;  /* 0x000000103a280825 */ /* 0x004fca00078e0020 */
[----:B------:R-:W5:Y:S01]  /*04b0*/  @P0 LDG.E.128 R20, desc[UR6][R40.64] ;  /* 0x0000000628140981 */ /* 0x000f62000c1e1d00 */
[C---:B---3--:R-:W-:Y:S01]  /*04c0*/  @P0 IMAD.WIDE.U32 R30, R58.reuse, 0x10, R26 ;  /* 0x000000103a1e0825 */ /* 0x048fe200078e001a */
[----:B------:R-:W-:Y:S02]  /*04d0*/  CS2R R32, SRZ ;  /* 0x0000000000207805 */ /* 0x000fe4000001ff00 */
[----:B------:R-:W-:Y:S02]  /*04e0*/  CS2R R26, SRZ ;  /* 0x00000000001a7805 */ /* 0x000fe4000001ff00 */
[----:B0-----:R-:W-:Y:S02]  /*04f0*/  CS2R R24, SRZ ;  /* 0x0000000000187805 */ /* 0x001fe4000001ff00 */
[----:B-1----:R-:W-:Y:S01]  /*0500*/  CS2R R28, SRZ ;  /* 0x00000000001c7805 */ /* 0x002fe2000001ff00 */
[----:B------:R0:W5:Y:S01]  /*0510*/  @P0 LDG.E.128 R96, desc[UR6][R30.64] ;  /* 0x000000061e600981 */ /* 0x000162000c1e1d00 */
[----:B------:R-:W-:Y:S01]  /*0520*/  @P2 IMAD.MOV.U32 R35, RZ, RZ, RZ ;  /* 0x000000ffff232224 */ /* 0x000fe200078e00ff */
[----:B------:R-:W-:Y:S01]  /*0530*/  @P0 IADD3 R58, PT, PT, R58, 0x20, RZ ;  /* 0x000000203a3a0810 */ /* 0x000fe20007ffe0ff */
[----:B------:R-:W-:Y:S01]  /*0540*/  @P0 IMAD.MOV.U32 R39, RZ, RZ, RZ ;  /* 0x000000ffff270224 */ /* 0x000fe200078e00ff */
[----:B0-----:R-:W-:Y:S01]  /*0550*/  CS2R R30, SRZ ;  /* 0x00000000001e7805 */ /* 0x001fe2000001ff00 */
[----:B------:R-:W-:Y:S06]  /*0560*/  @!P1 BRA `(.L_x_1860) ;  /* 0x0000000800789947 */ /* 0x000fec0003800000 */
[----:B------:R-:W0:Y:S08]  /*0570*/  LDC.64 R40, c[0x0][0x3d0] ;  /* 0x0000f400ff287b82 */ /* 0x000e300000000a00 */
[----:B------:R-:W1:Y:S01]  /*0580*/  LDC.64 R44, c[0x0][0x3d8] ;  /* 0x0000f600ff2c7b82 */ /* 0x000e620000000a00 */
[----:B0-----:R-:W-:-:S06]  /*0590*/  IMAD.WIDE.U32 R40, R58, 0x10, R40 ;  /* 0x000000103a287825 */ /* 0x001fcc00078e0028 */
[----:B------:R-:W5:Y:S01]  /*05a0*/  LDG.E.128 R40, desc[UR6][R40.64] ;  /* 0x0000000628287981 */ /* 0x000f62000c1e1d00 */
[----:B-1----:R-:W-:-:S06]  /*05b0*/  IMAD.WIDE.U32 R44, R58, 0x10, R44 ;  /* 0x000000103a2c7825 */ /* 0x002fcc00078e002c */
[----:B------:R-:W5:Y:S01]  /*05c0*/  LDG.E.128 R44, desc[UR6][R44.64] ;  /* 0x000000062c2c7981 */ /* 0x000f62000c1e1d00 */
[----:B------:R-:W-:Y:S02]  /*05d0*/  CS2R R50, SRZ ;  /* 0x0000000000327805 */ /* 0x000fe4000001ff00 */
[----:B------:R-:W-:Y:S01]  /*05e0*/  CS2R R48, SRZ ;  /* 0x0000000000307805 */ /* 0x000fe2000001ff00 */
[----:B------:R-:W-:Y:S01]  /*05f0*/  IMAD.MOV.U32 R38, RZ, RZ, RZ ;  /* 0x000000ffff267224 */ /* 0x000fe200078e00ff */
[----:B------:R-:W-:Y:S01]  /*0600*/  CS2R R36, SRZ ;  /* 0x0000000000247805 */ /* 0x000fe2000001ff00 */
[----:B------:R-:W-:Y:S01]  /*0610*/  IMAD.MOV.U32 R34, RZ, RZ, RZ ;  /* 0x000000ffff227224 */ /* 0x000fe200078e00ff */
[----:B------:R-:W-:Y:S02]  /*0620*/  CS2R R32, SRZ ;  /* 0x0000000000207805 */ /* 0x000fe4000001ff00 */
[----:B------:R-:W-:Y:S02]  /*0630*/  CS2R R54, SRZ ;  /* 0x0000000000367805 */ /* 0x000fe4000001ff00 */
[----:B------:R-:W-:-:S02]  /*0640*/  CS2R R52, SRZ ;  /* 0x0000000000347805 */ /* 0x000fc4000001ff00 */
[----:B------:R-:W-:Y:S02]  /*0650*/  CS2R R26, SRZ ;  /* 0x00000000001a7805 */ /* 0x000fe4000001ff00 */
[----:B------:R-:W-:Y:S02]  /*0660*/  CS2R R24, SRZ ;  /* 0x0000000000187805 */ /* 0x000fe4000001ff00 */
[----:B------:R-:W-:Y:S02]  /*0670*/  CS2R R30, SRZ ;  /* 0x00000000001e7805 */ /* 0x000fe4000001ff00 */
[----:B------:R-:W-:Y:S01]  /*0680*/  CS2R R28, SRZ ;  /* 0x00000000001c7805 */ /* 0x000fe2000001ff00 */
[----:B------:R-:W-:Y:S06]  /*0690*/  BRA `(.L_x_1860) ;  /* 0x00000008002c7947 */ /* 0x000fec0003800000 */
.L_x_1859:
        /* <DEDUP_REMOVED lines=8> */
[----:B------:R-:W-:Y:S01]  /*0720*/  P2R R34, PR, RZ, 0x4 ;  /* 0x00000004ff227803 */ /* 0x000fe20000000000 */
[----:B------:R-:W-:Y:S01]  /*0730*/  @P2 IMAD.MOV.U32 R35, RZ, RZ, RZ ;  /* 0x000000ffff232224 */ /* 0x000fe200078e00ff */
[----:B------:R0:W5:Y:S02]  /*0740*/  @P2 LDG.E.128 R112, desc[UR6][R32.64] ;  /* 0x0000000620702981 */ /* 0x000164000c1e1d00 */
[----:B------:R-:W4:Y:S01]  /*0750*/  @P2 LDC.64 R40, c[0x0][0x440] ;  /* 0x00011000ff282b82 */ /* 0x000f220000000a00 */
[C---:B-1----:R-:W-:Y:S01]  /*0760*/  @P2 IMAD.WIDE.U32 R42, R58.reuse, 0x10, R36 ;  /* 0x000000103a2a2825 */ /* 0x042fe200078e0024 */
[----:B------:R1:W-:Y:S04]  /*0770*/  STL [R1], R34 ;  /* 0x0000002201007387 */ /* 0x0003e80000100800 */
        /* <DEDUP_REMOVED lines=11> */
[----:B------:R-:W-:-:S02]  /*0830*/  MOV R38, RZ ;  /* 0x000000ff00267202 */ /* 0x000fc40000000f00 */
[----:B------:R-:W-:Y:S01]  /*0840*/  CS2R R36, SRZ ;  /* 0x0000000000247805 */ /* 0x000fe2000001ff00 */
[----:B------:R-:W-:Y:S01]  /*0850*/  IMAD.MOV.U32 R34, RZ, RZ, RZ ;  /* 0x000000ffff227224 */ /* 0x000fe200078e00ff */
[----:B0-----:R-:W-:Y:S02]  /*0860*/  CS2R R32, SRZ ;  /* 0x0000000000207805 */ /* 0x001fe4000001ff00 */
[----:B------:R-:W-:Y:S01]  /*0870*/  @P0 MOV R39, RZ ;  /* 0x000000ff00270202 */ /* 0x000fe20000000f00 */
[----:B------:R-:W-:Y:S01]  /*0880*/  @P0 VIADD R58, R58, 0x20 ;  /* 0x000000203a3a0836 */ /* 0x000fe20000000000 */
[----:B------:R-:W-:Y:S06]  /*0890*/  @!P1 BRA `(.L_x_1860) ;  /* 0x0000000400ac9947 */ /* 0x000fec0003800000 */
[----:B----4-:R-:W0:Y:S08]  /*08a0*/  LDC.64 R40, c[0x0][0x3d0] ;  /* 0x0000f400ff287b82 */ /* 0x010e300000000a00 */
        /* <DEDUP_REMOVED lines=8> */
[----:B------:R-:W-:Y:S01]  /*0930*/  HFMA2 R34, -RZ, RZ, 0, 0 ;  /* 0x00000000ff227431 */ /* 0x000fe200000001ff */
[----:B------:R-:W-:Y:S02]  /*0940*/  CS2R R50, SRZ ;  /* 0x0000000000327805 */ /* 0x000fe4000001ff00 */
[----:B------:R-:W-:Y:S01]  /*0950*/  CS2R R48, SRZ ;  /* 0x0000000000307805 */ /* 0x000fe2000001ff00 */
[----:B------:R-:W-:Y:S01]  /*0960*/  IMAD.MOV.U32 R38, RZ, RZ, RZ ;  /* 0x000000ffff267224 */ /* 0x000fe200078e00ff */
[----:B------:R-:W-:Y:S02]  /*0970*/  CS2R R36, SRZ ;  /* 0x0000000000247805 */ /* 0x000fe4000001ff00 */
[----:B------:R-:W-:Y:S01]  /*0980*/  CS2R R32, SRZ ;  /* 0x0000000000207805 */ /* 0x000fe2000001ff00 */
[----:B------:R-:W-:Y:S06]  /*0990*/  BRA `(.L_x_1860) ;  /* 0x00000004006c7947 */ /* 0x000fec0003800000 */
.L_x_1858:
        /* <DEDUP_REMOVED lines=8> */
[----:B------:R-:W1:Y:S01]  /*0a20*/  LDC.64 R44, c[0x0][0x3d8] ;  /* 0x0000f600ff2c7b82 */ /* 0x000e620000000a00 */
[----:B------:R2:W-:Y:S07]  /*0a30*/  STL [R1], R48 ;  /* 0x0000003001007387 */ /* 0x0005ee0000100800 */
[----:B------:R-:W3:Y:S08]  /*0a40*/  @P1 LDC.64 R40, c[0x0][0x438] ;  /* 0x00010e00ff281b82 */ /* 0x000ef00000000a00 */
[----:B------:R-:W4:Y:S01]  /*0a50*/  @P1 LDC.64 R46, c[0x0][0x440] ;  /* 0x00011000ff2e1b82 */ /* 0x000f220000000a00 */
[----:B0-----:R-:W-:-:S05]  /*0a60*/  @P1 IMAD.WIDE.U32 R42, R58, 0x10, R42 ;  /* 0x000000103a2a1825 */ /* 0x001fca00078e002a */
[----:B------:R0:W5:Y:S02]  /*0a70*/  @P1 LDG.E.128 R112, desc[UR6][R42.64] ;  /* 0x000000062a701981 */ /* 0x000164000c1e1d00 */
[----:B--2---:R-:W2:Y:S01]  /*0a80*/  LDC.64 R48, c[0x0][0x3d0] ;  /* 0x0000f400ff307b82 */ /* 0x004ea20000000a00 */
[----:B-1----:R-:W-:-:S05]  /*0a90*/  @P1 IMAD.WIDE.U32 R44, R58, 0x10, R44 ;  /* 0x000000103a2c1825 */ /* 0x002fca00078e002c */
[----:B------:R0:W5:Y:S02]  /*0aa0*/  @P1 LDG.E.128 R104, desc[UR6][R44.64] ;  /* 0x000000062c681981 */ /* 0x000164000c1e1d00 */
[----:B------:R-:W1:Y:S01]  /*0ab0*/  @P0 LDC.64 R50, c[0x0][0x438] ;  /* 0x00010e00ff320b82 */ /* 0x000e620000000a00 */
[----:B---3--:R-:W-:-:S05]  /*0ac0*/  @P1 IMAD.WIDE.U32 R40, R58, 0x10, R40 ;  /* 0x000000103a281825 */ /* 0x008fca00078e0028 */
[----:B------:R0:W5:Y:S02]  /*0ad0*/  @P1 LD.E.128 R32, desc[UR6][R40.64] ;  /* 0x0000000628201980 */ /* 0x000164000c101d00 */
[----:B------:R-:W3:Y:S01]  /*0ae0*/  LDC.64 R52, c[0x0][0x3d8] ;  /* 0x0000f600ff347b82 */ /* 0x000ee20000000a00 */
[C---:B----4-:R-:W-:Y:S01]  /*0af0*/  @P1 IMAD.WIDE.U32 R46, R58.reuse, 0x10, R46 ;  /* 0x000000103a2e1825 */ /* 0x050fe200078e002e */
[----:B------:R-:W-:-:S04]  /*0b00*/  @P1 LOP3.LUT R58, R58, 0x20, RZ, 0xfc, !PT ;  /* 0x000000203a3a1812 */ /* 0x000fc800078efcff */
[----:B------:R0:W5:Y:S02]  /*0b10*/  @P1 LD.E.128 R28, desc[UR6][R46.64] ;  /* 0x000000062e1c1980 */ /* 0x000164000c101d00 */
[----:B------:R-:W4:Y:S01]  /*0b20*/  @P0 LDC.64 R54, c[0x0][0x440] ;  /* 0x00011000ff360b82 */ /* 0x000f220000000a00 */
[----:B--2---:R-:W-:-:S05]  /*0b30*/  @P0 IMAD.WIDE.U32 R48, R58, 0x10, R48 ;  /* 0x000000103a300825 */ /* 0x004fca00078e0030 */
[----:B------:R0:W5:Y:S01]  /*0b40*/  @P0 LDG.E.128 R96, desc[UR6][R48.64] ;  /* 0x0000000630600981 */ /* 0x000162000c1e1d00 */
[----:B-1----:R-:W-:-:S05]  /*0b50*/  @P0 IMAD.WIDE.U32 R50, R58, 0x10, R50 ;  /* 0x000000103a320825 */ /* 0x002fca00078e0032 */
[----:B------:R0:W5:Y:S01]  /*0b60*/  @P0 LD.E.128 R36, desc[UR6][R50.64] ;  /* 0x0000000632240980 */ /* 0x000162000c101d00 */
[----:B---3--:R-:W-:-:S05]  /*0b70*/  @P0 IMAD.WIDE.U32 R52, R58, 0x10, R52 ;  /* 0x000000103a340825 */ /* 0x008fca00078e0034 */
[----:B------:R0:W5:Y:S01]  /*0b80*/  @P0 LDG.E.128 R20, desc[UR6][R52.64] ;  /* 0x0000000634140981 */ /* 0x000162000c1e1d00 */
[----:B----4-:R-:W-:-:S05]  /*0b90*/  @P0 IMAD.WIDE.U32 R54, R58, 0x10, R54 ;  /* 0x000000103a360825 */ /* 0x010fca00078e0036 */
[----:B------:R0:W5:Y:S01]  /*0ba0*/  @P0 LD.E.128 R24, desc[UR6][R54.64] ;  /* 0x0000000636180980 */ /* 0x000162000c101d00 */
[----:B------:R-:W-:Y:S01]  /*0bb0*/  ISETP.GE.U32.AND P1, PT, R122, 0x60, PT ;  /* 0x000000607a00780c */ /* 0x000fe20003f26070 */
[----:B------:R-:W-:-:S12]  /*0bc0*/  @P0 VIADD R58, R58, 0x20 ;  /* 0x000000203a3a0836 */ /* 0x000fd80000000000 */
[----:B0-----:R-:W-:Y:S05]  /*0bd0*/  @!P1 BRA `(.L_x_1860) ;  /* 0x0000000000dc9947 */ /* 0x001fea0003800000 */
        /* <DEDUP_REMOVED lines=13> */
.L_x_1861:
[C---:B------:R-:W-:Y:S01]  /*0cb0*/  ISETP.GE.U32.AND P2, PT, R122.reuse, 0x20, PT ;  /* 0x000000207a00780c */ /* 0x040fe20003f46070 */
[----:B------:R-:W0:Y:S01]  /*0cc0*/  LDC.64 R28, c[0x0][0x3d0] ;  /* 0x0000f400ff1c7b82 */ /* 0x000e220000000a00 */
[C---:B------:R-:W-:Y:S02]  /*0cd0*/  ISETP.GE.U32.AND P0, PT, R122.reuse, 0x40, PT ;  /* 0x000000407a00780c */ /* 0x040fe40003f06070 */
[----:B------:R-:W-:Y:S02]  /*0ce0*/  ISETP.GE.U32.AND P1, PT, R122, 0x60, PT ;  /* 0x000000607a00780c */ /* 0x000fe40003f26070 */
[----:B------:R-:W-:-:S03]  /*0cf0*/  P2R R24, PR, RZ, 0x4 ;  /* 0x00000004ff187803 */ /* 0x000fc60000000000 */
[----:B------:R-:W1:Y:S02]  /*0d00*/  LDC.64 R62, c[0x0][0x3d8] ;  /* 0x0000f600ff3e7b82 */ /* 0x000e640000000a00 */
[----:B------:R2:W-:Y:S06]  /*0d10*/  STL [R1], R24 ;  /* 0x0000001801007387 */ /* 0x0005ec0000100800 */
[----:B------:R-:W3:Y:S08]  /*0d20*/  @P2 LDC.64 R64, c[0x0][0x438] ;  /* 0x00010e00ff402b82 */ /* 0x000ef00000000a00 */
[----:B------:R-:W4:Y:S01]  /*0d30*/  LDC.64 R68, c[0x0][0x3d0] ;  /* 0x0000f400ff447b82 */ /* 0x000f220000000a00 */
[----:B0-----:R-:W-:-:S07]  /*0d40*/  @P2 IMAD.WIDE.U32 R28, R58, 0x10, R28 ;  /* 0x000000103a1c2825 */ /* 0x001fce00078e001c */
[----:B------:R-:W0:Y:S01]  /*0d50*/  @P0 LDC.64 R70, c[0x0][0x438] ;  /* 0x00010e00ff460b82 */ /* 0x000e220000000a00 */
[C---:B-1----:R-:W-:Y:S01]  /*0d60*/  @P2 IMAD.WIDE.U32 R62, R58.reuse, 0x10, R62 ;  /* 0x000000103a3e2825 */ /* 0x042fe200078e003e */
[----:B------:R1:W5:Y:S04]  /*0d70*/  @P2 LDG.E.128 R112, desc[UR6][R28.64] ;  /* 0x000000061c702981 */ /* 0x000368000c1e1d00 */
[----:B------:R0:W5:Y:S02]  /*0d80*/  @P2 LDG.E.128 R104, desc[UR6][R62.64] ;  /* 0x000000063e682981 */ /* 0x000164000c1e1d00 */
[----:B------:R-:W1:Y:S01]  /*0d90*/  LDC.64 R72, c[0x0][0x3d8] ;  /* 0x0000f600ff487b82 */ /* 0x000e620000000a00 */
[C---:B---3--:R-:W-:Y:S01]  /*0da0*/  @P2 IMAD.WIDE.U32 R66, R58.reuse, 0x10, R64 ;  /* 0x000000103a422825 */ /* 0x048fe200078e0040 */
[----:B------:R-:W-:-:S04]  /*0db0*/  @P2 LOP3.LUT R58, R58, 0x20, RZ, 0xfc, !PT ;  /* 0x000000203a3a2812 */ /* 0x000fc800078efcff */
[----:B------:R3:W5:Y:S02]  /*0dc0*/  @P2 LD.E.128 R32, desc[UR6][R66.64] ;  /* 0x0000000642202980 */ /* 0x000764000c101d00 */
[----:B------:R-:W3:Y:S01]  /*0dd0*/  LDC.64 R74, c[0x0][0x3d0] ;  /* 0x0000f400ff4a7b82 */ /* 0x000ee20000000a00 */
[----:B----4-:R-:W-:-:S05]  /*0de0*/  @P0 IMAD.WIDE.U32 R68, R58, 0x10, R68 ;  /* 0x000000103a440825 */ /* 0x010fca00078e0044 */
[----:B------:R4:W5:Y:S02]  /*0df0*/  @P0 LDG.E.128 R96, desc[UR6][R68.64] ;  /* 0x0000000644600981 */ /* 0x000964000c1e1d00 */
[----:B------:R-:W4:Y:S01]  /*0e00*/  @P1 LDC.64 R60, c[0x0][0x438] ;  /* 0x00010e00ff3c1b82 */ /* 0x000f220000000a00 */
[----:B0-----:R-:W-:-:S05]  /*0e10*/  @P0 IMAD.WIDE.U32 R70, R58, 0x10, R70 ;  /* 0x000000103a460825 */ /* 0x001fca00078e0046 */
[----:B------:R0:W5:Y:S02]  /*0e20*/  @P0 LD.E.128 R36, desc[UR6][R70.64] ;  /* 0x0000000646240980 */ /* 0x000164000c101d00 */
[----:B--2---:R-:W2:Y:S01]  /*0e30*/  LDC.64 R24, c[0x0][0x3d8] ;  /* 0x0000f600ff187b82 */ /* 0x004ea20000000a00 */
[----:B-1----:R-:W-:-:S04]  /*0e40*/  @P0 IMAD.WIDE.U32 R72, R58, 0x10, R72 ;  /* 0x000000103a480825 */ /* 0x002fc800078e0048 */
[----:B------:R-:W-:Y:S01]  /*0e50*/  @P0 VIADD R58, R58, 0x20 ;  /* 0x000000203a3a0836 */ /* 0x000fe20000000000 */
[----:B------:R0:W5:Y:S03]  /*0e60*/  @P0 LDG.E.128 R20, desc[UR6][R72.64] ;  /* 0x0000000648140981 */ /* 0x000166000c1e1d00 */
[----:B---3--:R-:W-:-:S05]  /*0e70*/  @P1 IMAD.WIDE.U32 R64, R58, 0x10, R74 ;  /* 0x000000103a401825 */ /* 0x008fca00078e004a */
[----:B------:R0:W5:Y:S01]  /*0e80*/  @P1 LDG.E.128 R40, desc[UR6][R64.64] ;  /* 0x0000000640281981 */ /* 0x000162000c1e1d00 */
[----:B----4-:R-:W-:-:S05]  /*0e90*/  @P1 IMAD.WIDE.U32 R60, R58, 0x10, R60 ;  /* 0x000000103a3c1825 */ /* 0x010fca00078e003c */
[----:B------:R0:W5:Y:S01]  /*0ea0*/  @P1 LD.E.128 R48, desc[UR6][R60.64] ;  /* 0x000000063c301980 */ /* 0x000162000c101d00 */
[----:B--2---:R-:W-:-:S05]  /*0eb0*/  @P1 IMAD.WIDE.U32 R58, R58, 0x10, R24 ;  /* 0x000000103a3a1825 */ /* 0x004fca00078e0018 */
[----:B------:R0:W5:Y:S01]  /*0ec0*/  @P1 LDG.E.128 R44, desc[UR6][R58.64] ;  /* 0x000000063a2c1981 */ /* 0x000162000c1e1d00 */
[----:B------:R-:W-:Y:S02]  /*0ed0*/  MOV R26, RZ ;  /* 0x000000ff001a7202 */ /* 0x000fe40000000f00 */
[----:B------:R-:W-:Y:S01]  /*0ee0*/  CS2R R24, SRZ ;  /* 0x0000000000187805 */ /* 0x000fe2000001ff00 */
[----:B------:R-:W-:Y:S01]  /*0ef0*/  IMAD.MOV.U32 R30, RZ, RZ, RZ ;  /* 0x000000ffff1e7224 */ /* 0x000fe200078e00ff */
[----:B------:R-:W-:Y:S01]  /*0f00*/  CS2R R28, SRZ ;  /* 0x00000000001c7805 */ /* 0x000fe2000001ff00 */
[----:B------:R-:W-:Y:S01]  /*0f10*/  @P2 IMAD.MOV.U32 R31, RZ, RZ, RZ ;  /* 0x000000ffff1f2224 */ /* 0x000fe200078e00ff */
[----:B------:R-:W-:Y:S02]  /*0f20*/  @P1 CS2R R54, SRZ ;  /* 0x0000000000361805 */ /* 0x000fe4000001ff00 */
[----:B------:R-:W-:Y:S02]  /*0f30*/  @P1 CS2R R52, SRZ ;  /* 0x0000000000341805 */ /* 0x000fe4000001ff00 */
[----:B0-----:R-:W-:-:S07]  /*0f40*/  @P0 MOV R27, RZ ;  /* 0x000000ff001b0202 */ /* 0x001fce0000000f00 */
.L_x_1860:
[----:B------:R-:W-:Y:S05]  /*0f50*/  BSYNC.RECONVERGENT B0 ;  /* 0x0000000000007941 */ /* 0x000fea0003800200 */
.L_x_1857:
[----:B------:R-:W0:Y:S02]  /*0f60*/  LDCU UR4, c[0x0][0x384] ;  /* 0x00007080ff0477ac */ /* 0x000e240008000800 */
[----:B0-----:R-:W-:-:S13]  /*0f70*/  ISETP.GE.AND P0, PT, R121, UR4, PT ;  /* 0x0000000479007c0c */ /* 0x001fda000bf06270 */
[----:B------:R-:W-:Y:S05]  /*0f80*/  @P0 EXIT ;  /* 0x000000000000094d */ /* 0x000fea0003800000 */
[----:B------:R-:W-:Y:S01]  /*0f90*/  IMAD.HI.U32 R59, R10, -0x326172a9, RZ ;  /* 0xcd9e8d570a3b7827 */ /* 0x000fe200078e00ff */
[----:B------:R-:W0:Y:S03]  /*0fa0*/  LDCU UR12, c[0x0][0x388] ;  /* 0x00007100ff0c77ac */ /* 0x000e260008000800 */
[----:B------:R-:W-:Y:S01]  /*0fb0*/  IMAD.HI.U32 R61, R9, -0x2daee0ad, RZ ;  /* 0xd2511f53093d7827 */ /* 0x000fe200078e00ff */
[----:B------:R-:W-:Y:S01]  /*0fc0*/  LOP3.LUT R59, R8, R59, R18, 0x96, !PT ;  /* 0x0000003b083b7212 */ /* 0x000fe200078e9612 */
[----:B------:R-:W1:Y:S02]  /*0fd0*/  LDCU.U8 UR10, c[0x0][0x410] ;  /* 0x00008200ff0a77ac */ /* 0x000e640008000000 */
[----:B------:R-:W-:Y:S01]  /*0fe0*/  IMAD R58, R10, -0x326172a9, RZ ;  /* 0xcd9e8d570a3a7824 */ /* 0x000fe200078e02ff */
[----:B------:R-:W-:Y:S01]  /*0ff0*/  LOP3.LUT R61, R61, R19, RZ, 0x3c, !PT ;  /* 0x000000133d3d7212 */ /* 0x000fe200078e3cff */
[----:B------:R-:W-:Y:S01]  /*1000*/  IMAD R65, R9, -0x2daee0ad, RZ ;  /* 0xd2511f5309417824 */ /* 0x000fe200078e02ff */
[----:B------:R-:W2:Y:S01]  /*1010*/  LDCU UR11, c[0x0][0x448] ;  /* 0x00008900ff0b77ac */ /* 0x000ea20008000800 */
[----:B------:R-:W-:-:S02]  /*1020*/  VIADD R62, R19, 0xbb67ae85 ;  /* 0xbb67ae85133e7836 */ /* 0x000fc40000000000 */
[----:B------:R-:W-:Y:S01]  /*1030*/  IMAD.HI.U32 R60, R59, -0x2daee0ad, RZ ;  /* 0xd2511f533b3c7827 */ /* 0x000fe200078e00ff */
[----:B------:R-:W3:Y:S03]  /*1040*/  LDCU.64 UR4, c[0x0][0x398] ;  /* 0x00007300ff0477ac */ /* 0x000ee60008000a00 */
[----:B------:R-:W-:Y:S01]  /*1050*/  IMAD.HI.U32 R63, R61, -0x326172a9, RZ ;  /* 0xcd9e8d573d3f7827 */ /* 0x000fe200078e00ff */
[----:B------:R-:W-:Y:S01]  /*1060*/  LOP3.LUT R60, R62, R65, R60, 0x96, !PT ;  /* 0x000000413e3c7212 */ /* 0x000fe200078e963c */
[----:B------:R-:W0:Y:S02]  /*1070*/  LDCU.64 UR8, c[0x0][0x3a0] ;  /* 0x00007400ff0877ac */ /* 0x000e240008000a00 */
[----:B------:R-:W-:Y:S01]  /*1080*/  IMAD R62, R59, -0x2daee0ad, RZ ;  /* 0xd2511f533b3e7824 */ /* 0x000fe200078e02ff */
[----:B------:R-:W-:Y:S01]  /*1090*/  LOP3.LUT R2, R2, R58, R63, 0x96, !PT ;  /* 0x0000003a02027212 */ /* 0x000fe200078e963f */
[----:B------:R-:W-:-:S02]  /*10a0*/  IMAD R61, R61, -0x326172a9, RZ ;  /* 0xcd9e8d573d3d7824 */ /* 0x000fc400078e02ff */
[----:B------:R-:W-:-:S04]  /*10b0*/  IMAD.HI.U32 R58, R60, -0x326172a9, RZ ;  /* 0xcd9e8d573c3a7827 */ /* 0x000fc800078e00ff */
[----:B------:R-:W-:Y:S01]  /*10c0*/  IMAD.HI.U32 R59, R2, -0x2daee0ad, RZ ;  /* 0xd2511f53023b7827 */ /* 0x000fe200078e00ff */
[----:B------:R-:W-:-:S03]  /*10d0*/  LOP3.LUT R3, R3, R61, R58, 0x96, !PT ;  /* 0x0000003d03037212 */ /* 0x000fc600078e963a */
[----:B------:R-:W-:Y:S01]  /*10e0*/  IMAD R58, R2, -0x2daee0ad, RZ ;  /* 0xd2511f53023a7824 */ /* 0x000fe200078e02ff */
[----:B------:R-:W-:Y:S01]  /*10f0*/  LOP3.LUT R4, R4, R62, R59, 0x96, !PT ;  /* 0x0000003e04047212 */ /* 0x000fe200078e963b */
[----:B------:R-:W-:Y:S02]  /*1100*/  IMAD R60, R60, -0x326172a9, RZ ;  /* 0xcd9e8d573c3c7824 */ /* 0x000fe400078e02ff */
        /* <DEDUP_REMOVED lines=9> */
[----:B------:R-:W-:Y:S02]  /*11a0*/  VIADD R59, R19, 0xed9eba14 ;  /* 0xed9eba14133b7836 */ /* 0x000fe40000000000 */
[----:B------:R-:W-:Y:S02]  /*11b0*/  IMAD R7, R2, -0x2daee0ad, RZ ;  /* 0xd2511f5302077824 */ /* 0x000fe400078e02ff */
[----:B------:R-:W-:Y:S01]  /*11c0*/  IMAD R6, R6, -0x326172a9, RZ ;  /* 0xcd9e8d5706067824 */ /* 0x000fe200078e02ff */
[----:B------:R-:W-:Y:S01]  /*11d0*/  LOP3.LUT R3, R59, R58, R3, 0x96, !PT ;  /* 0x0000003a3b037212 */ /* 0x000fe200078e9603 */
[----:B------:R-:W-:-:S04]  /*11e0*/  IMAD.HI.U32 R5, R4, -0x2daee0ad, RZ ;  /* 0xd2511f5304057827 */ /* 0x000fc800078e00ff */
[----:B------:R-:W-:Y:S01]  /*11f0*/  IMAD.HI.U32 R2, R3, -0x326172a9, RZ ;  /* 0xcd9e8d5703027827 */ /* 0x000fe200078e00ff */
[----:B------:R-:W-:-:S03]  /*1200*/  LOP3.LUT R5, R12, R7, R5, 0x96, !PT ;  /* 0x000000070c057212 */ /* 0x000fc600078e9605 */
[----:B------:R-:W-:Y:S01]  /*1210*/  IMAD R7, R4, -0x2daee0ad, RZ ;  /* 0xd2511f5304077824 */ /* 0x000fe200078e02ff */
[----:B------:R-:W-:Y:S01]  /*1220*/  LOP3.LUT R2, R11, R6, R2, 0x96, !PT ;  /* 0x000000060b027212 */ /* 0x000fe200078e9602 */
[----:B------:R-:W-:Y:S01]  /*1230*/  IMAD R3, R3, -0x326172a9, RZ ;  /* 0xcd9e8d5703037824 */ /* 0x000fe200078e02ff */
[----:B------:R-:W-:Y:S01]  /*1240*/  IADD3 R11, PT, PT, R19, 0x646e171e, RZ ;  /* 0x646e171e130b7810 */ /* 0x000fe20007ffe0ff */
        /* <DEDUP_REMOVED lines=17> */
[----:B------:R-:W-:Y:S01]  /*1360*/  IMAD R4, R4, -0x2daee0ad, RZ ;  /* 0xd2511f5304047824 */ /* 0x000fe200078e02ff */
[----:B------:R-:W-:Y:S01]  /*1370*/  LOP3.LUT R5, R0, 0x3, RZ, 0xc0, !PT ;  /* 0x0000000300057812 */ /* 0x000fe200078ec0ff */
[----:B------:R-:W-:-:S04]  /*1380*/  IMAD.HI.U32 R2, R16, -0x2daee0ad, RZ ;  /* 0xd2511f5310027827 */ /* 0x000fc800078e00ff */
[----:B------:R-:W-:Y:S01]  /*1390*/  IMAD.HI.U32 R3, R12, -0x326172a9, RZ ;  /* 0xcd9e8d570c037827 */ /* 0x000fe200078e00ff */
[----:B------:R-:W-:-:S03]  /*13a0*/  LOP3.LUT R7, R57, R4, R2, 0x96, !PT ;  /* 0x0000000439077212 */ /* 0x000fc600078e9602 */
[----:B------:R-:W-:Y:S01]  /*13b0*/  IMAD R4, R12, -0x326172a9, RZ ;  /* 0xcd9e8d570c047824 */ /* 0x000fe200078e02ff */
[----:B------:R-:W-:Y:S01]  /*13c0*/  LOP3.LUT R6, R56, R6, R3, 0x96, !PT ;  /* 0x0000000638067212 */ /* 0x000fe200078e9603 */
[----:B------:R-:W-:Y:S02]  /*13d0*/  IMAD.MOV.U32 R3, RZ, RZ, RZ ;  /* 0x000000ffff037224 */ /* 0x000fe400078e00ff */
[----:B0123--:R-:W-:-:S07]  /*13e0*/  IMAD R89, R16, -0x2daee0ad, RZ ;  /* 0xd2511f5310597824 */ /* 0x00ffce00078e02ff */
.L_x_2243:
[----:B------:R-:W2:Y:S01]  /*13f0*/  LDL R2, [R1] ;  /* 0x0000000001027983 */ /* 0x000ea20000100800 */
[----:B------:R-:W-:Y:S01]  /*1400*/  BSSY.RECONVERGENT B0, `(.L_x_1862) ;  /* 0x0000945000007945 */ /* 0x000fe20003800200 */
[----:B------:R-:W0:Y:S02]  /*1410*/  S2R R64, SR_TID.X ;  /* 0x0000000000407919 */ /* 0x000e240000002100 */
[----:B0-----:R-:W-:Y:S02]  /*1420*/  LOP3.LUT R64, R64, 0x1f, RZ, 0xc0, !PT ;  /* 0x0000001f40407812 */ /* 0x001fe400078ec0ff */
[----:B--2---:R-:W-:Y:S01]  /*1430*/  ISETP.NE.AND P0, PT, R2, RZ, PT ;  /* 0x000000ff0200720c */ /* 0x004fe20003f05270 */
[----:B------:R-:W-:-:S05]  /*1440*/  IMAD R2, R121, UR12, RZ ;  /* 0x0000000c79027c24 */ /* 0x000fca000f8e02ff */
        /* <DEDUP_REMOVED lines=32> */
[----:B------:R-:W-:Y:S01]  /*1650*/  @P2 IADD3 R16, PT, PT, R5, 0x1, RZ ;  /* 0x0000000105102810 */ /* 0x000fe20007ffe0ff */
[----:B------:R-:W-:Y:S02]  /*1660*/  @!P2 IMAD.MOV.U32 R0, RZ, RZ, R7 ;  /* 0x000000ffff00a224 */ /* 0x000fe400078e0007 */
[----:B------:R-:W-:Y:S02]  /*1670*/  @P2 IMAD.MOV.U32 R92, RZ, RZ, R89 ;  /* 0x000000ffff5c2224 */ /* 0x000fe400078e0059 */
[----:B------:R-:W-:Y:S01]  /*1680*/  @P2 IMAD.MOV.U32 R0, RZ, RZ, R6 ;  /* 0x000000ffff002224 */ /* 0x000fe200078e0006 */
[----:B------:R-:W-:Y:S06]  /*1690*/  BRA `(.L_x_1866) ;  /* 0x0000000400247947 */ /* 0x000fec0003800000 */
.L_x_1867:
        /* <DEDUP_REMOVED lines=13> */
.L_x_1869:
[----:B------:R-:W-:Y:S05]  /*1770*/  BSYNC.RECONVERGENT B2 ;  /* 0x0000000000027941 */ /* 0x000fea0003800200 */
.L_x_1868:
        /* <DEDUP_REMOVED lines=8> */
[----:B------:R-:W-:Y:S02]  /*1800*/  VIADD R17, R19, 0xbb67ae85 ;  /* 0xbb67ae8513117836 */ /* 0x000fe40000000000 */
[----:B------:R-:W-:-:S03]  /*1810*/  IMAD.MOV.U32 R0, RZ, RZ, R89 ;  /* 0x000000ffff007224 */ /* 0x000fc600078e0059 */
[----:B------:R-:W-:Y:S01]  /*1820*/  LOP3.LUT R16, R17, R6, R69, 0x96, !PT ;  /* 0x0000000611107212 */ /* 0x000fe200078e9645 */
[----:B------:R-:W-:-:S04]  /*1830*/  IMAD.WIDE.U32 R6, R7, -0x2daee0ad, RZ ;  /* 0xd2511f5307067825 */ /* 0x000fc800078e00ff */
[----:B------:R-:W-:Y:S01]  /*1840*/  IMAD.WIDE.U32 R16, R16, -0x326172a9, RZ ;  /* 0xcd9e8d5710107825 */ /* 0x000fe200078e00ff */
[----:B------:R-:W-:-:S03]  /*1850*/  LOP3.LUT R5, R5, R68, R7, 0x96, !PT ;  /* 0x0000004405057212 */ /* 0x000fc600078e9607 */
[C---:B------:R-:W-:Y:S02]  /*1860*/  VIADD R69, R18.reuse, 0x3c6ef372 ;  /* 0x3c6ef37212457836 */ /* 0x040fe40000000000 */
[----:B------:R-:W-:-:S03]  /*1870*/  VIADD R7, R18, 0xdaa66d2b ;  /* 0xdaa66d2b12077836 */ /* 0x000fc60000000000 */
        /* <DEDUP_REMOVED lines=42> */
[----:B------:R-:W-:-:S07]  /*1b20*/  IMAD.MOV.U32 R16, RZ, RZ, RZ ;  /* 0x000000ffff107224 */ /* 0x000fce00078e00ff */
.L_x_1866:
[----:B------:R-:W-:Y:S05]  /*1b30*/  BSYNC.RECONVERGENT B1 ;  /* 0x0000000000017941 */ /* 0x000fea0003800200 */
.L_x_1865:
[----:B------:R-:W0:Y:S01]  /*1b40*/  LDC R86, c[0x0][0x408] ;  /* 0x00010200ff567b82 */ /* 0x000e220000000800 */
[----:B------:R-:W-:Y:S01]  /*1b50*/  I2FP.F32.U32 R5, R0 ;  /* 0x0000000000057245 */ /* 0x000fe20000201000 */
[----:B------:R-:W-:Y:S02]  /*1b60*/  HFMA2 R100, -RZ, RZ, 0.1171875, 0 ;  /* 0x2f800000ff647431 */ /* 0x000fe400000001ff */
[----:B-----5:R-:W-:Y:S01]  /*1b70*/  HADD2.F32 R17, -RZ, R64.H0_H0 ;  /* 0x20000040ff117230 */ /* 0x020fe20000004100 */
[----:B------:R-:W-:Y:S01]  /*1b80*/  ISETP.NE.AND P3, PT, R16, 0x1, PT ;  /* 0x000000011000780c */ /* 0x000fe20003f65270 */
[----:B------:R-:W-:Y:S01]  /*1b90*/  BSSY.RECONVERGENT B1, `(.L_x_1870) ;  /* 0x0000060000017945 */ /* 0x000fe20003800200 */
[----:B------:R-:W-:Y:S02]  /*1ba0*/  IMAD.MOV.U32 R68, RZ, RZ, 0x2 ;  /* 0x00000002ff447424 */ /* 0x000fe400078e00ff */
[----:B------:R-:W-:Y:S01]  /*1bb0*/  FFMA.FTZ R5, R5, R100, 1.1641532182693481445e-10 ;  /* 0x2f00000005057423 */ /* 0x000fe20000010064 */
[----:B------:R-:W1:Y:S01]  /*1bc0*/  LDC R94, c[0x0][0x404] ;  /* 0x00010100ff5e7b82 */ /* 0x000e620000000800 */
[----:B0-----:R-:W-:-:S03]  /*1bd0*/  FMUL.FTZ R17, R17, R86 ;  /* 0x0000005611117220 */ /* 0x001fc60000410000 */
[----:B-1----:R-:W-:Y:S01]  /*1be0*/  FSETP.GTU.FTZ.AND P2, PT, R5, R94, PT ;  /* 0x0000005e0500720b */ /* 0x002fe20003f5c000 */
[----:B------:R-:W-:-:S03]  /*1bf0*/  @P1 HADD2.F32 R5, -RZ, R60.H0_H0 ;  /* 0x2000003cff051230 */ /* 0x000fc60000004100 */
[----:B------:R-:W-:Y:S02]  /*1c00*/  FSEL R0, R17, RZ, !P2 ;  /* 0x000000ff11007208 */ /* 0x000fe40005000000 */
[----:B------:R-:W-:-:S03]  /*1c10*/  PLOP3.LUT P2, PT, P2, PT, PT, 0x8, 0x80 ;  /* 0x000000000080781c */ /* 0x000fc6000174e170 */
[----:B------:R-:W-:Y:S01]  /*1c20*/  @P1 FADD.FTZ R0, R5, R0 ;  /* 0x0000000005001221 */ /* 0x000fe20000010000 */
[----:B------:R-:W-:Y:S01]  /*1c30*/  P2R R116, PR, RZ, 0x4 ;  /* 0x00000004ff747803 */ /* 0x000fe20000000000 */
[----:B------:R-:W-:-:S03]  /*1c40*/  IMAD.MOV.U32 R5, RZ, RZ, R4 ;  /* 0x000000ffff057224 */ /* 0x000fc600078e0004 */
[----:B------:R-:W-:Y:S01]  /*1c50*/  F2FP.F16.F32.PACK_AB R93, RZ, R0 ;  /* 0x00000000ff5d723e */ /* 0x000fe200000000ff */
        /* <DEDUP_REMOVED lines=9> */
.L_x_1872:
        /* <DEDUP_REMOVED lines=13> */
.L_x_1874:
[----:B------:R-:W-:Y:S05]  /*1dc0*/  BSYNC.RECONVERGENT B2 ;  /* 0x0000000000027941 */ /* 0x000fea0003800200 */
.L_x_1873:
        /* <DEDUP_REMOVED lines=58> */
[----:B------:R-:W-:Y:S01]  /*2170*/  IMAD.MOV.U32 R68, RZ, RZ, RZ ;  /* 0x000000ffff447224 */ /* 0x000fe200078e00ff */
[----:B------:R-:W-:-:S07]  /*2180*/  MOV R92, R16 ;  /* 0x00000010005c7202 */ /* 0x000fce0000000f00 */
.L_x_1871:
[----:B------:R-:W-:Y:S05]  /*2190*/  BSYNC.RECONVERGENT B1 ;  /* 0x0000000000017941 */ /* 0x000fea0003800200 */
.L_x_1870:
[----:B------:R-:W-:Y:S01]  /*21a0*/  I2FP.F32.U32 R5, R5 ;  /* 0x0000000500057245 */ /* 0x000fe20000201000 */
[----:B------:R-:W-:Y:S01]  /*21b0*/  HADD2.F32 R17, -RZ, R64.H1_H1 ;  /* 0x30000040ff117230 */ /* 0x000fe20000004100 */
[----:B------:R-:W-:Y:S01]  /*21c0*/  ISETP.NE.AND P3, PT, R68, 0x1, PT ;  /* 0x000000014400780c */ /* 0x000fe20003f65270 */
[----:B------:R-:W-:Y:S01]  /*21d0*/  @P1 HADD2.F32 R16, -RZ, R60.H1_H1 ;  /* 0x3000003cff101230 */ /* 0x000fe20000004100 */
        /* <DEDUP_REMOVED lines=10> */
[----:B------:R-:W-:Y:S01]  /*2280*/  F2FP.F16.F32.PACK_AB R89, RZ, R17 ;  /* 0x00000011ff59723e */ /* 0x000fe200000000ff */
        /* <DEDUP_REMOVED lines=9> */
.L_x_1877:
        /* <DEDUP_REMOVED lines=13> */
.L_x_1879:
[----:B------:R-:W-:Y:S05]  /*23f0*/  BSYNC.RECONVERGENT B2 ;  /* 0x0000000000027941 */ /* 0x000fea0003800200 */
.L_x_1878:
[----:B------:R-:W-:Y:S01]  /*2400*/  IMAD.WIDE.U32 R70, R10, -0x326172a9, RZ ;  /* 0xcd9e8d570a467825 */ /* 0x000fe200078e00ff */
[----:B------:R-:W-:Y:S02]  /*2410*/  LOP3.LUT R4, R3, R7, R19, 0x96, !PT ;  /* 0x0000000703047212 */ /* 0x000fe400078e9613 */
[----:B------:R-:W-:Y:S02]  /*2420*/  IADD3 R7, PT, PT, R18, -0x61c88647, RZ ;  /* 0x9e3779b912077810 */ /* 0x000fe40007ffe0ff */
        /* <DEDUP_REMOVED lines=53> */
[----:B------:R-:W-:Y:S01]  /*2780*/  MOV R5, R92 ;  /* 0x0000005c00057202 */ /* 0x000fe20000000f00 */
[----:B------:R-:W-:Y:S01]  /*2790*/  IMAD.MOV.U32 R92, RZ, RZ, R68 ;  /* 0x000000ffff5c7224 */ /* 0x000fe200078e0044 */
[----:B------:R-:W-:Y:S01]  /*27a0*/  LOP3.LUT R7, R71, R70, R69, 0x96, !PT ;  /* 0x0000004647077212 */ /* 0x000fe200078e9645 */
[----:B------:R-:W-:-:S07]  /*27b0*/  IMAD.MOV.U32 R70, RZ, RZ, RZ ;  /* 0x000000ffff467224 */ /* 0x000fce00078e00ff */
.L_x_1876:
[----:B------:R-:W-:Y:S05]  /*27c0*/  BSYNC.RECONVERGENT B1 ;  /* 0x0000000000017941 */ /* 0x000fea0003800200 */
.L_x_1875:
[----:B------:R-:W-:Y:S01]  /*27d0*/  I2FP.F32.U32 R5, R5 ;  /* 0x0000000500057245 */ /* 0x000fe20000201000 */
[----:B------:R-:W-:Y:S01]  /*27e0*/  HADD2.F32 R69, -RZ, R65.H0_H0 ;  /* 0x20000041ff457230 */ /* 0x000fe20000004100 */
[----:B------:R-:W-:Y:S01]  /*27f0*/  ISETP.NE.AND P2, PT, R70, 0x1, PT ;  /* 0x000000014600780c */ /* 0x000fe20003f45270 */
[----:B------:R-:W-:Y:S02]  /*2800*/  BSSY.RECONVERGENT B1, `(.L_x_1880) ;  /* 0x000005f000017945 */ /* 0x000fe40003800200 */
[----:B------:R-:W-:Y:S01]  /*2810*/  FFMA.FTZ R5, R5, R100, 1.1641532182693481445e-10 ;  /* 0x2f00000005057423 */ /* 0x000fe20000010064 */
[----:B------:R-:W-:-:S04]  /*2820*/  FMUL.FTZ R69, R69, R86 ;  /* 0x0000005645457220 */ /* 0x000fc80000410000 */
[----:B------:R-:W-:Y:S01]  /*2830*/  FSETP.GTU.FTZ.AND P3, PT, R5, R94, PT ;  /* 0x0000005e0500720b */ /* 0x000fe20003f7c000 */
[----:B------:R-:W-:-:S03]  /*2840*/  @P1 HADD2.F32 R5, -RZ, R61.H0_H0 ;  /* 0x2000003dff051230 */ /* 0x000fc60000004100 */
[----:B------:R-:W-:Y:S01]  /*2850*/  FSEL R16, R69, RZ, !P3 ;  /* 0x000000ff45107208 */ /* 0x000fe20005800000 */
[----:B------:R-:W-:Y:S01]  /*2860*/  HFMA2 R69, -RZ, RZ, 0, 1.1920928955078125e-07 ;  /* 0x00000002ff457431 */ /* 0x000fe200000001ff */
        /* <DEDUP_REMOVED lines=14> */
.L_x_1882:
        /* <DEDUP_REMOVED lines=13> */
.L_x_1884:
[----:B------:R-:W-:Y:S05]  /*2a20*/  BSYNC.RECONVERGENT B2 ;  /* 0x0000000000027941 */ /* 0x000fea0003800200 */
.L_x_1883:
        /* <DEDUP_REMOVED lines=56> */
[----:B------:R-:W-:Y:S01]  /*2db0*/  IMAD.MOV.U32 R5, RZ, RZ, R92 ;  /* 0x000000ffff057224 */ /* 0x000fe200078e005c */
[----:B------:R-:W-:Y:S01]  /*2dc0*/  LOP3.LUT R7, R71, R70, R69, 0x96, !PT ;  /* 0x0000004647077212 */ /* 0x000fe200078e9645 */
[----:B------:R-:W-:Y:S02]  /*2dd0*/  HFMA2 R69, -RZ, RZ, 0, 0 ;  /* 0x00000000ff457431 */ /* 0x000fe400000001ff */
[----:B------:R-:W-:-:S07]  /*2de0*/  IMAD.MOV.U32 R92, RZ, RZ, R68 ;  /* 0x000000ffff5c7224 */ /* 0x000fce00078e0044 */
.L_x_1881:
[----:B------:R-:W-:Y:S05]  /*2df0*/  BSYNC.RECONVERGENT B1 ;  /* 0x0000000000017941 */ /* 0x000fea0003800200 */
.L_x_1880:
[----:B------:R-:W-:Y:S01]  /*2e00*/  I2FP.F32.U32 R5, R5 ;  /* 0x0000000500057245 */ /* 0x000fe20000201000 */
[----:B------:R-:W-:Y:S01]  /*2e10*/  HADD2.F32 R65, -RZ, R65.H1_H1 ;  /* 0x30000041ff417230 */ /* 0x000fe20000004100 */
[----:B------:R-:W-:Y:S01]  /*2e20*/  BSSY.RECONVERGENT B1, `(.L_x_1885) ;  /* 0x0000060000017945 */ /* 0x000fe20003800200 */
[----:B------:R-:W-:Y:S02]  /*2e30*/  @P1 HADD2.F32 R68, -RZ, R61.H1_H1 ;  /* 0x3000003dff441230 */ /* 0x000fe40000004100 */
[----:B------:R-:W-:Y:S01]  /*2e40*/  FFMA.FTZ R5, R5, R100, 1.1641532182693481445e-10 ;  /* 0x2f00000005057423 */ /* 0x000fe20000010064 */
[----:B------:R-:W-:Y:S01]  /*2e50*/  FMUL.FTZ R65, R65, R86 ;  /* 0x0000005641417220 */ /* 0x000fe20000410000 */
[----:B------:R-:W-:-:S03]  /*2e60*/  IMAD.MOV.U32 R70, RZ, RZ, 0x2 ;  /* 0x00000002ff467424 */ /* 0x000fc600078e00ff */
[----:B------:R-:W-:Y:S01]  /*2e70*/  FSETP.GTU.FTZ.AND P2, PT, R5, R94, PT ;  /* 0x0000005e0500720b */ /* 0x000fe20003f5c000 */
[----:B------:R-:W-:-:S03]  /*2e80*/  IMAD.MOV.U32 R5, RZ, RZ, R4 ;  /* 0x000000ffff057224 */ /* 0x000fc600078e0004 */
[----:B------:R-:W-:Y:S02]  /*2e90*/  FSEL R79, R65, RZ, !P2 ;  /* 0x000000ff414f7208 */ /* 0x000fe40005000000 */
[----:B------:R-:W-:Y:S02]  /*2ea0*/  PLOP3.LUT P3, PT, P2, PT, PT, 0x8, 0x80 ;  /* 0x000000000080781c */ /* 0x000fe4000176e170 */
[----:B------:R-:W-:Y:S01]  /*2eb0*/  ISETP.NE.AND P2, PT, R69, 0x1, PT ;  /* 0x000000014500780c */ /* 0x000fe20003f45270 */
[----:B------:R-:W-:Y:S01]  /*2ec0*/  @P1 FADD.FTZ R79, R68, R79 ;  /* 0x0000004f444f1221 */ /* 0x000fe20000010000 */
[----:B------:R-:W-:-:S04]  /*2ed0*/  P2R R102, PR, RZ, 0x8 ;  /* 0x00000008ff667803 */ /* 0x000fc80000000000 */
[----:B------:R-:W-:-:S07]  /*2ee0*/  F2FP.F16.F32.PACK_AB R65, RZ, R79 ;  /* 0x0000004fff41723e */ /* 0x000fce00000000ff */
        /* <DEDUP_REMOVED lines=9> */
.L_x_1887:
        /* <DEDUP_REMOVED lines=13> */
.L_x_1889:
[----:B------:R-:W-:Y:S05]  /*3050*/  BSYNC.RECONVERGENT B2 ;  /* 0x0000000000027941 */ /* 0x000fea0003800200 */
.L_x_1888:
        /* <DEDUP_REMOVED lines=60> */
.L_x_1886:
[----:B------:R-:W-:Y:S05]  /*3420*/  BSYNC.RECONVERGENT B1 ;  /* 0x0000000000017941 */ /* 0x000fea0003800200 */
.L_x_1885:
[----:B------:R-:W-:Y:S01]  /*3430*/  I2FP.F32.U32 R5, R5 ;  /* 0x0000000500057245 */ /* 0x000fe20000201000 */
[----:B------:R-:W-:Y:S01]  /*3440*/  HADD2.F32 R69, -RZ, R66.H0_H0 ;  /* 0x20000042ff457230 */ /* 0x000fe20000004100 */
[----:B------:R-:W-:Y:S01]  /*3450*/  ISETP.NE.AND P3, PT, R70, 0x1, PT ;  /* 0x000000014600780c */ /* 0x000fe20003f65270 */
[----:B------:R-:W-:Y:S01]  /*3460*/  @P1 HADD2.F32 R71, -RZ, R62.H0_H0 ;  /* 0x2000003eff471230 */ /* 0x000fe20000004100 */
        /* <DEDUP_REMOVED lines=19> */
.L_x_1892:
        /* <DEDUP_REMOVED lines=13> */
.L_x_1894:
[----:B------:R-:W-:Y:S05]  /*3670*/  BSYNC.RECONVERGENT B2 ;  /* 0x0000000000027941 */ /* 0x000fea0003800200 */
.L_x_1893:
[----:B------:R-:W-:Y:S01]  /*3680*/  IMAD.WIDE.U32 R80, R10, -0x326172a9, RZ ;  /* 0xcd9e8d570a507825 */ /* 0x000fe200078e00ff */
[----:B------:R-:W-:Y:S02]  /*3690*/  LOP3.LUT R4, R3, R7, R19, 0x96, !PT ;  /* 0x0000000703047212 */ /* 0x000fe400078e9613 */
[----:B------:R-:W-:Y:S01]  /*36a0*/  IADD3 R7, PT, PT, R18, -0x61c88647, RZ ;  /* 0x9e3779b912077810 */ /* 0x000fe20007ffe0ff */
[----:B------:R-:W-:Y:S01]  /*36b0*/  IMAD.MOV.U32 R68, RZ, RZ, RZ ;  /* 0x000000ffff447224 */ /* 0x000fe200078e00ff */
        /* <DEDUP_REMOVED lines=55> */
[----:B------:R-:W-:-:S07]  /*3a30*/  LOP3.LUT R7, R81, R80, R71, 0x96, !PT ;  /* 0x0000005051077212 */ /* 0x000fce00078e9647 */
.L_x_1891:
[----:B------:R-:W-:Y:S05]  /*3a40*/  BSYNC.RECONVERGENT B1 ;  /* 0x0000000000017941 */ /* 0x000fea0003800200 */
.L_x_1890:
[----:B------:R-:W-:Y:S01]  /*3a50*/  I2FP.F32.U32 R5, R5 ;  /* 0x0000000500057245 */ /* 0x000fe20000201000 */
[----:B------:R-:W-:Y:S01]  /*3a60*/  HADD2.F32 R71, -RZ, R66.H1_H1 ;  /* 0x30000042ff477230 */ /* 0x000fe20000004100 */
[----:B------:R-:W-:Y:S01]  /*3a70*/  ISETP.NE.AND P4, PT, R68, 0x1, PT ;  /* 0x000000014400780c */ /* 0x000fe20003f85270 */
[----:B------:R-:W-:Y:S01]  /*3a80*/  @P1 HADD2.F32 R81, -RZ, R62.H1_H1 ;  /* 0x3000003eff511230 */ /* 0x000fe20000004100 */
[----:B------:R-:W-:Y:S01]  /*3a90*/  BSSY.RECONVERGENT B1, `(.L_x_1895) ;  /* 0x000005d000017945 */ /* 0x000fe20003800200 */
[----:B------:R-:W-:Y:S01]  /*3aa0*/  FFMA.FTZ R5, R5, R100, 1.1641532182693481445e-10 ;  /* 0x2f00000005057423 */ /* 0x000fe20000010064 */
[----:B------:R-:W-:Y:S01]  /*3ab0*/  FMUL.FTZ R71, R71, R86 ;  /* 0x0000005647477220 */ /* 0x000fe20000410000 */
[----:B------:R-:W-:-:S03]  /*3ac0*/  HFMA2 R70, -RZ, RZ, 0, 1.1920928955078125e-07 ;  /* 0x00000002ff467431 */ /* 0x000fc600000001ff */
[----:B------:R-:W-:Y:S01]  /*3ad0*/  FSETP.GTU.FTZ.AND P3, PT, R5, R94, PT ;  /* 0x0000005e0500720b */ /* 0x000fe20003f7c000 */
[----:B------:R-:W-:-:S03]  /*3ae0*/  IMAD.MOV.U32 R5, RZ, RZ, R4 ;  /* 0x000000ffff057224 */ /* 0x000fc600078e0004 */
        /* <DEDUP_REMOVED lines=13> */
.L_x_1897:
        /* <DEDUP_REMOVED lines=13> */
.L_x_1899:
[----:B------:R-:W-:Y:S05]  /*3c90*/  BSYNC.RECONVERGENT B2 ;  /* 0x0000000000027941 */ /* 0x000fea0003800200 */
.L_x_1898:
        /* <DEDUP_REMOVED lines=47> */
[C---:B------:R-:W-:Y:S02]  /*3f90*/  IADD3 R71, PT, PT, R19.reuse, -0x24c28bd8, RZ ;  /* 0xdb3d742813477810 */ /* 0x040fe40007ffe0ff */
[----:B------:R-:W-:Y:S01]  /*3fa0*/  IADD3 R81, PT, PT, R19, -0x695add53, RZ ;  /* 0x96a522ad13517810 */ /* 0x000fe20007ffe0ff */
[----:B------:R-:W-:Y:S01]  /*3fb0*/  IMAD.WIDE.U32 R6, R6, -0x326172a9, RZ ;  /* 0xcd9e8d5706067825 */ /* 0x000fe200078e00ff */
[----:B------:R-:W-:-:S04]  /*3fc0*/  LOP3.LUT R71, R71, R70, R91, 0x96, !PT ;  /* 0x0000004647477212 */ /* 0x000fc800078e965b */
[----:B------:R-:W-:Y:S01]  /*3fd0*/  LOP3.LUT R70, R5, R4, R7, 0x96, !PT ;  /* 0x0000000405467212 */ /* 0x000fe200078e9607 */
[----:B------:R-:W-:-:S04]  /*3fe0*/  IMAD.WIDE.U32 R4, R71, -0x326172a9, RZ ;  /* 0xcd9e8d5747047825 */ /* 0x000fc800078e00ff */
[----:B------:R-:W-:Y:S02]  /*3ff0*/  VIADD R7, R18, 0x8ff34781 ;  /* 0x8ff3478112077836 */ /* 0x000fe40000000000 */
[----:B------:R-:W-:-:S03]  /*4000*/  IMAD.WIDE.U32 R70, R70, -0x2daee0ad, RZ ;  /* 0xd2511f5346467825 */ /* 0x000fc600078e00ff */
[----:B------:R-:W-:Y:S01]  /*4010*/  LOP3.LUT R6, R7, R6, R5, 0x96, !PT ;  /* 0x0000000607067212 */ /* 0x000fe200078e9605 */
[----:B------:R-:W-:Y:S01]  /*4020*/  IMAD.MOV.U32 R5, RZ, RZ, R92 ;  /* 0x000000ffff057224 */ /* 0x000fe200078e005c */
[----:B------:R-:W-:Y:S01]  /*4030*/  LOP3.LUT R7, R81, R90, R71, 0x96, !PT ;  /* 0x0000005a51077212 */ /* 0x000fe200078e9647 */
[----:B------:R-:W-:Y:S02]  /*4040*/  IMAD.MOV.U32 R92, RZ, RZ, R70 ;  /* 0x000000ffff5c7224 */ /* 0x000fe400078e0046 */
[----:B------:R-:W-:-:S07]  /*4050*/  HFMA2 R70, -RZ, RZ, 0, 0 ;  /* 0x00000000ff467431 */ /* 0x000fce00000001ff */
.L_x_1896:
[----:B------:R-:W-:Y:S05]  /*4060*/  BSYNC.RECONVERGENT B1 ;  /* 0x0000000000017941 */ /* 0x000fea0003800200 */
.L_x_1895:
[----:B------:R-:W-:Y:S01]  /*4070*/  I2FP.F32.U32 R5, R5 ;  /* 0x0000000500057245 */ /* 0x000fe20000201000 */
[----:B------:R-:W-:Y:S01]  /*4080*/  HADD2.F32 R71, -RZ, R67.H0_H0 ;  /* 0x20000043ff477230 */ /* 0x000fe20000004100 */
[----:B------:R-:W-:Y:S01]  /*4090*/  ISETP.NE.AND P5, PT, R70, 0x1, PT ;  /* 0x000000014600780c */ /* 0x000fe20003fa5270 */
[----:B------:R-:W-:Y:S01]  /*40a0*/  @P1 HADD2.F32 R68, -RZ, R63.H0_H0 ;  /* 0x2000003fff441230 */ /* 0x000fe20000004100 */
[----:B------:R-:W-:Y:S01]  /*40b0*/  BSSY.RECONVERGENT B1, `(.L_x_1900) ;  /* 0x000005d000017945 */ /* 0x000fe20003800200 */
[----:B------:R-:W-:Y:S01]  /*40c0*/  FFMA.FTZ R5, R5, R100, 1.1641532182693481445e-10 ;  /* 0x2f00000005057423 */ /* 0x000fe20000010064 */
[----:B------:R-:W-:-:S04]  /*40d0*/  FMUL.FTZ R71, R71, R86 ;  /* 0x0000005647477220 */ /* 0x000fc80000410000 */
[----:B------:R-:W-:Y:S01]  /*40e0*/  FSETP.GTU.FTZ.AND P4, PT, R5, R94, PT ;  /* 0x0000005e0500720b */ /* 0x000fe20003f9c000 */
[----:B------:R-:W-:-:S03]  /*40f0*/  IMAD.MOV.U32 R5, RZ, RZ, 0x2 ;  /* 0x00000002ff057424 */ /* 0x000fc600078e00ff */
[----:B------:R-:W-:Y:S01]  /*4100*/  FSEL R81, R71, RZ, !P4 ;  /* 0x000000ff47517208 */ /* 0x000fe20006000000 */
[----:B------:R-:W-:Y:S01]  /*4110*/  IMAD.MOV.U32 R71, RZ, RZ, R4 ;  /* 0x000000ffff477224 */ /* 0x000fe200078e0004 */
[----:B------:R-:W-:-:S03]  /*4120*/  PLOP3.LUT P4, PT, P4, PT, PT, 0x8, 0x80 ;  /* 0x000000000080781c */ /* 0x000fc6000278e170 */
[----:B------:R-:W-:-:S05]  /*4130*/  @P1 FADD.FTZ R81, R68, R81 ;  /* 0x0000005144511221 */ /* 0x000fca0000010000 */
        /* <DEDUP_REMOVED lines=10> */
.L_x_1902:
        /* <DEDUP_REMOVED lines=13> */
.L_x_1904:
[----:B------:R-:W-:Y:S05]  /*42b0*/  BSYNC.RECONVERGENT B2 ;  /* 0x0000000000027941 */ /* 0x000fea0003800200 */
.L_x_1903:
[----:B------:R-:W-:Y:S01]  /*42c0*/  LOP3.LUT R4, R3, R71, R19, 0x96, !PT ;  /* 0x0000004703047212 */ /* 0x000fe200078e9613 */
[----:B------:R-:W-:-:S04]  /*42d0*/  IMAD.WIDE.U32 R6, R10, -0x326172a9, RZ ;  /* 0xcd9e8d570a067825 */ /* 0x000fc800078e00ff */
[----:B------:R-:W-:Y:S01]  /*42e0*/  VIADD R71, R18, 0x9e3779b9 ;  /* 0x9e3779b912477836 */ /* 0x000fe20000000000 */
[----:B------:R-:W-:Y:S01]  /*42f0*/  LOP3.LUT R7, R8, R7, R18, 0x96, !PT ;  /* 0x0000000708077212 */ /* 0x000fe200078e9612 */
[----:B------:R-:W-:-:S05]  /*4300*/  IMAD.WIDE.U32 R4, R4, -0x326172a9, RZ ;  /* 0xcd9e8d5704047825 */ /* 0x000fca00078e00ff */
[----:B------:R-:W-:Y:S01]  /*4310*/  LOP3.LUT R71, R71, R6, R5, 0x96, !PT ;  /* 0x0000000647477212 */ /* 0x000fe200078e9605 */
[----:B------:R-:W-:Y:S01]  /*4320*/  IMAD.WIDE.U32 R6, R7, -0x2daee0ad, RZ ;  /* 0xd2511f5307067825 */ /* 0x000fe200078e00ff */
[----:B------:R-:W-:-:S04]  /*4330*/  IADD3 R5, PT, PT, R19, -0x4498517b, RZ ;  /* 0xbb67ae8513057810 */ /* 0x000fc80007ffe0ff */
[----:B------:R-:W-:Y:S01]  /*4340*/  LOP3.LUT R5, R5, R70, R7, 0x96, !PT ;  /* 0x0000004605057212 */ /* 0x000fe200078e9607 */
[----:B------:R-:W-:-:S04]  /*4350*/  IMAD.WIDE.U32 R70, R71, -0x2daee0ad, RZ ;  /* 0xd2511f5347467825 */ /* 0x000fc800078e00ff */
[----:B------:R-:W-:-:S05]  /*4360*/  VIADD R7, R19, 0x76cf5d0a ;  /* 0x76cf5d0a13077836 */ /* 0x000fca0000000000 */
[----:B------:R-:W-:Y:S01]  /*4370*/  LOP3.LUT R71, R7, R6, R71, 0x96, !PT ;  /* 0x0000000607477212 */ /* 0x000fe200078e9647 */
[----:B------:R-:W-:-:S04]  /*4380*/  IMAD.WIDE.U32 R6, R5, -0x326172a9, RZ ;  /* 0xcd9e8d5705067825 */ /* 0x000fc800078e00ff */
[----:B------:R-:W-:-:S05]  /*4390*/  VIADD R5, R18, 0x3c6ef372 ;  /* 0x3c6ef37212057836 */ /* 0x000fca0000000000 */
        /* <DEDUP_REMOVED lines=11> */
[----:B------:R-:W-:-:S04]  /*4450*/  IADD3 R5, PT, PT, R18, 0x78dde6e4, RZ ;  /* 0x78dde6e412057810 */ /* 0x000fc80007ffe0ff */
        /* <DEDUP_REMOVED lines=17> */
[----:B------:R-:W-:-:S03]  /*4570*/  IADD3 R5, PT, PT, R19, 0x1fd5c5a3, RZ ;  /* 0x1fd5c5a313057810 */ /* 0x000fc60007ffe0ff */
[----:B------:R-:W-:Y:S01]  /*4580*/  IMAD.WIDE.U32 R90, R71, -0x2daee0ad, RZ ;  /* 0xd2511f53475a7825 */ /* 0x000fe200078e00ff */
[----:B------:R-:W-:-:S03]  /*4590*/  LOP3.LUT R5, R5, R70, R7, 0x96, !PT ;  /* 0x0000004605057212 */ /* 0x000fc600078e9607 */
[----:B------:R-:W-:-:S05]  /*45a0*/  VIADD R7, R19, 0xdb3d7428 ;  /* 0xdb3d742813077836 */ /* 0x000fca0000000000 */
[----:B------:R-:W-:Y:S01]  /*45b0*/  LOP3.LUT R71, R7, R6, R91, 0x96, !PT ;  /* 0x0000000607477212 */ /* 0x000fe200078e965b */
[----:B------:R-:W-:-:S04]  /*45c0*/  IMAD.WIDE.U32 R6, R5, -0x326172a9, RZ ;  /* 0xcd9e8d5705067825 */ /* 0x000fc800078e00ff */
[----:B------:R-:W-:-:S05]  /*45d0*/  VIADD R5, R18, 0xf1bbcdc8 ;  /* 0xf1bbcdc812057836 */ /* 0x000fca0000000000 */
[----:B------:R-:W-:Y:S01]  /*45e0*/  LOP3.LUT R70, R5, R4, R7, 0x96, !PT ;  /* 0x0000000405467212 */ /* 0x000fe200078e9607 */
[----:B------:R-:W-:Y:S01]  /*45f0*/  IMAD.WIDE.U32 R4, R71, -0x326172a9, RZ ;  /* 0xcd9e8d5747047825 */ /* 0x000fe200078e00ff */
[----:B------:R-:W-:-:S03]  /*4600*/  IADD3 R7, PT, PT, R18, -0x700cb87f, RZ ;  /* 0x8ff3478112077810 */ /* 0x000fc60007ffe0ff */
[----:B------:R-:W-:Y:S01]  /*4610*/  IMAD.WIDE.U32 R70, R70, -0x2daee0ad, RZ ;  /* 0xd2511f5346467825 */ /* 0x000fe200078e00ff */
[----:B------:R-:W-:-:S03]  /*4620*/  LOP3.LUT R6, R7, R6, R5, 0x96, !PT ;  /* 0x0000000607067212 */ /* 0x000fc600078e9605 */
[----:B------:R-:W-:Y:S02]  /*4630*/  VIADD R7, R19, 0x96a522ad ;  /* 0x96a522ad13077836 */ /* 0x000fe40000000000 */
[----:B------:R-:W-:-:S03]  /*4640*/  IMAD.MOV.U32 R5, RZ, RZ, RZ ;  /* 0x000000ffff057224 */ /* 0x000fc600078e00ff */
[----:B------:R-:W-:Y:S01]  /*4650*/  LOP3.LUT R7, R7, R90, R71, 0x96, !PT ;  /* 0x0000005a07077212 */ /* 0x000fe200078e9647 */
[----:B------:R-:W-:Y:S01]  /*4660*/  IMAD.MOV.U32 R71, RZ, RZ, R92 ;  /* 0x000000ffff477224 */ /* 0x000fe200078e005c */
[----:B------:R-:W-:-:S07]  /*4670*/  MOV R92, R70 ;  /* 0x00000046005c7202 */ /* 0x000fce0000000f00 */
.L_x_1901:
[----:B------:R-:W-:Y:S05]  /*4680*/  BSYNC.RECONVERGENT B1 ;  /* 0x0000000000017941 */ /* 0x000fea0003800200 */
.L_x_1900:
[----:B------:R-:W-:Y:S01]  /*4690*/  I2FP.F32.U32 R71, R71 ;  /* 0x0000004700477245 */ /* 0x000fe20000201000 */
[----:B------:R-:W-:Y:S01]  /*46a0*/  HADD2.F32 R67, -RZ, R67.H1_H1 ;  /* 0x30000043ff437230 */ /* 0x000fe20000004100 */
[----:B------:R-:W-:Y:S01]  /*46b0*/  PRMT R65, R64, 0x5410, R65 ;  /* 0x0000541040417816 */ /* 0x000fe20000000041 */
[----:B------:R-:W-:Y:S01]  /*46c0*/  @P1 HADD2.F32 R91, -RZ, R63.H1_H1 ;  /* 0x3000003fff5b1230 */ /* 0x000fe20000004100 */
        /* <DEDUP_REMOVED lines=8> */
[----:B------:R-:W-:-:S04]  /*4750*/  F2FP.F16.F32.PACK_AB R67, RZ, R86 ;  /* 0x00000056ff43723e */ /* 0x000fc800000000ff */
[----:B------:R-:W-:Y:S01]  /*4760*/  PRMT R67, R68, 0x5410, R67 ;  /* 0x0000541044437816 */ /* 0x000fe20000000043 */
[----:B------:R-:W-:Y:S06]  /*4770*/  BRA `(.L_x_1905) ;  /* 0x0000005c00807947 */ /* 0x000fec0003800000 */
.L_x_1864:
[----:B------:R-:W-:Y:S01]  /*4780*/  ISETP.NE.AND P2, PT, R5, 0x1, PT ;  /* 0x000000010500780c */ /* 0x000fe20003f45270 */
[----:B------:R-:W-:Y:S01]  /*4790*/  BSSY.RECONVERGENT B1, `(.L_x_1906) ;  /* 0x0000058000017945 */ /* 0x000fe20003800200 */
[C---:B------:R-:W-:Y:S01]  /*47a0*/  VIADD R11, R19.reuse, 0xa9066899 ;  /* 0xa9066899130b7836 */ /* 0x040fe20000000000 */
[C---:B------:R-:W-:Y:S01]  /*47b0*/  IADD3 R68, PT, PT, R19.reuse, 0x76cf5d0a, RZ ;  /* 0x76cf5d0a13447810 */ /* 0x040fe20007ffe0ff */
[C---:B------:R-:W-:Y:S01]  /*47c0*/  VIADD R69, R18.reuse, 0x1715609d ;  /* 0x1715609d12457836 */ /* 0x040fe20000000000 */
[----:B------:R-:W-:Y:S01]  /*47d0*/  IADD3 R71, PT, PT, R18, -0x4ab325aa, RZ ;  /* 0xb54cda5612477810 */ /* 0x000fe20007ffe0ff */
[----:B------:R-:W-:Y:S01]  /*47e0*/  VIADD R70, R19, 0x32370b8f ;  /* 0x32370b8f13467836 */ /* 0x000fe20000000000 */
[----:B------:R-:W-:Y:S01]  /*47f0*/  MOV R92, R89 ;  /* 0x00000059005c7202 */ /* 0x000fe20000000f00 */
[----:B------:R-:W-:Y:S02]  /*4800*/  IMAD.MOV.U32 R16, RZ, RZ, 0x2 ;  /* 0x00000002ff107424 */ /* 0x000fe400078e00ff */
[----:B------:R-:W-:-:S03]  /*4810*/  IMAD.MOV.U32 R0, RZ, RZ, R4 ;  /* 0x000000ffff007224 */ /* 0x000fc600078e0004 */
        /* <DEDUP_REMOVED lines=11> */
.L_x_1908:
        /* <DEDUP_REMOVED lines=13> */
.L_x_1910:
[----:B------:R-:W-:Y:S05]  /*49a0*/  BSYNC.RECONVERGENT B2 ;  /* 0x0000000000027941 */ /* 0x000fea0003800200 */
.L_x_1909:
        /* <DEDUP_REMOVED lines=13> */
[C---:B------:R-:W-:Y:S02]  /*4a80*/  VIADD R79, R18.reuse, 0x3c6ef372 ;  /* 0x3c6ef372124f7836 */ /* 0x040fe40000000000 */
[----:B------:R-:W-:-:S03]  /*4a90*/  VIADD R7, R18, 0xdaa66d2b ;  /* 0xdaa66d2b12077836 */ /* 0x000fc60000000000 */
[----:B------:R-:W-:Y:S01]  /*4aa0*/  LOP3.LUT R79, R79, R4, R17, 0x96, !PT ;  /* 0x000000044f4f7212 */ /* 0x000fe200078e9611 */
[----:B------:R-:W-:-:S04]  /*4ab0*/  IMAD.WIDE.U32 R4, R5, -0x326172a9, RZ ;  /* 0xcd9e8d5705047825 */ /* 0x000fc800078e00ff */
[----:B------:R-:W-:Y:S01]  /*4ac0*/  IMAD.WIDE.U32 R78, R79, -0x2daee0ad, RZ ;  /* 0xd2511f534f4e7825 */ /* 0x000fe200078e00ff */
[----:B------:R-:W-:Y:S02]  /*4ad0*/  LOP3.LUT R7, R7, R16, R5, 0x96, !PT ;  /* 0x0000001007077212 */ /* 0x000fe400078e9605 */
[----:B------:R-:W-:Y:S02]  /*4ae0*/  IADD3 R5, PT, PT, R19, -0x126145ec, RZ ;  /* 0xed9eba1413057810 */ /* 0x000fe40007ffe0ff */
        /* <DEDUP_REMOVED lines=33> */
[----:B------:R-:W-:-:S07]  /*4d00*/  IMAD.MOV.U32 R16, RZ, RZ, RZ ;  /* 0x000000ffff107224 */ /* 0x000fce00078e00ff */
.L_x_1907:
[----:B------:R-:W-:Y:S05]  /*4d10*/  BSYNC.RECONVERGENT B1 ;  /* 0x0000000000017941 */ /* 0x000fea0003800200 */
.L_x_1906:
[----:B------:R-:W0:Y:S01]  /*4d20*/  LDC R123, c[0x0][0x404] ;  /* 0x00010100ff7b7b82 */ /* 0x000e220000000800 */
[----:B------:R-:W-:Y:S01]  /*4d30*/  I2FP.F32.U32 R5, R0 ;  /* 0x0000000000057245 */ /* 0x000fe20000201000 */
[----:B------:R-:W-:Y:S01]  /*4d40*/  IMAD.MOV.U32 R124, RZ, RZ, 0x2f800000 ;  /* 0x2f800000ff7c7424 */ /* 0x000fe200078e00ff */
[----:B------:R-:W-:Y:S01]  /*4d50*/  ISETP.NE.AND P3, PT, R16, 0x1, PT ;  /* 0x000000011000780c */ /* 0x000fe20003f65270 */
[----:B------:R-:W-:Y:S01]  /*4d60*/  BSSY.RECONVERGENT B1, `(.L_x_1911) ;  /* 0x0000059000017945 */ /* 0x000fe20003800200 */
[----:B------:R-:W-:Y:S02]  /*4d70*/  HFMA2 R78, -RZ, RZ, 0, 1.1920928955078125e-07 ;  /* 0x00000002ff4e7431 */ /* 0x000fe400000001ff */
[----:B------:R-:W-:Y:S01]  /*4d80*/  FFMA.FTZ R0, R5, R124, 1.1641532182693481445e-10 ;  /* 0x2f00000005007423 */ /* 0x000fe2000001007c */
[----:B-----5:R-:W-:Y:S01]  /*4d90*/  HADD2.F32 R5, -RZ, R64.H0_H0 ;  /* 0x20000040ff057230 */ /* 0x020fe20000004100 */
[----:B------:R-:W1:Y:S03]  /*4da0*/  LDC R86, c[0x0][0x408] ;  /* 0x00010200ff567b82 */ /* 0x000e660000000800 */
        /* <DEDUP_REMOVED lines=15> */
.L_x_1913:
        /* <DEDUP_REMOVED lines=13> */
.L_x_1915:
[----:B------:R-:W-:Y:S05]  /*4f70*/  BSYNC.RECONVERGENT B2 ;  /* 0x0000000000027941 */ /* 0x000fea0003800200 */
.L_x_1914:
        /* <DEDUP_REMOVED lines=55> */
.L_x_1912:
[----:B------:R-:W-:Y:S05]  /*52f0*/  BSYNC.RECONVERGENT B1 ;  /* 0x0000000000017941 */ /* 0x000fea0003800200 */
.L_x_1911:
[----:B------:R-:W-:Y:S01]  /*5300*/  I2FP.F32.U32 R5, R5 ;  /* 0x0000000500057245 */ /* 0x000fe20000201000 */
[----:B------:R-:W-:Y:S01]  /*5310*/  HADD2.F32 R17, -RZ, R56.H0_H0 ;  /* 0x20000038ff117230 */ /* 0x000fe20000004100 */
[----:B------:R-:W-:Y:S01]  /*5320*/  ISETP.NE.AND P3, PT, R78, 0x1, PT ;  /* 0x000000014e00780c */ /* 0x000fe20003f65270 */
[----:B------:R-:W-:Y:S01]  /*5330*/  BSSY.RECONVERGENT B1, `(.L_x_1916) ;  /* 0x000005b000017945 */ /* 0x000fe20003800200 */
[----:B------:R-:W-:Y:S02]  /*5340*/  HFMA2 R79, -RZ, RZ, 0, 1.1920928955078125e-07 ;  /* 0x00000002ff4f7431 */ /* 0x000fe400000001ff */
[----:B------:R-:W-:Y:S01]  /*5350*/  FFMA.FTZ R16, R5, R124, 1.1641532182693481445e-10 ;  /* 0x2f00000005107423 */ /* 0x000fe2000001007c */
[----:B------:R-:W-:-:S04]  /*5360*/  FMUL.FTZ R17, R17, R86 ;  /* 0x0000005611117220 */ /* 0x000fc80000410000 */
[----:B------:R-:W-:Y:S01]  /*5370*/  FSETP.GTU.FTZ.AND P2, PT, R16, R123, PT ;  /* 0x0000007b1000720b */ /* 0x000fe20003f5c000 */
[----:B------:R-:W-:-:S03]  /*5380*/  @P1 HADD2.F32 R16, -RZ, R60.H0_H0 ;  /* 0x2000003cff101230 */ /* 0x000fc60000004100 */
[----:B------:R-:W-:Y:S02]  /*5390*/  FSEL R5, R17, RZ, !P2 ;  /* 0x000000ff11057208 */ /* 0x000fe40005000000 */
[----:B------:R-:W-:-:S03]  /*53a0*/  SEL R120, RZ, 0x1, P2 ;  /* 0x00000001ff787807 */ /* 0x000fc60001000000 */
[----:B------:R-:W-:-:S04]  /*53b0*/  FADD.FTZ R5, R0, R5 ;  /* 0x0000000500057221 */ /* 0x000fc80000010000 */
[--C-:B------:R-:W-:Y:S01]  /*53c0*/  @P1 FADD.FTZ R0, R16, R5.reuse ;  /* 0x0000000510001221 */ /* 0x100fe20000010000 */
[----:B------:R-:W-:Y:S02]  /*53d0*/  @!P1 IMAD.MOV.U32 R0, RZ, RZ, R5 ;  /* 0x000000ffff009224 */ /* 0x000fe400078e0005 */
        /* <DEDUP_REMOVED lines=11> */
.L_x_1918:
        /* <DEDUP_REMOVED lines=13> */
.L_x_1920:
[----:B------:R-:W-:Y:S05]  /*5560*/  BSYNC.RECONVERGENT B2 ;  /* 0x0000000000027941 */ /* 0x000fea0003800200 */
.L_x_1919:
        /* <DEDUP_REMOVED lines=50> */
[----:B------:R-:W-:-:S03]  /*5890*/  LOP3.LUT R6, R7, R6, R5, 0x96, !PT ;  /* 0x0000000607067212 */ /* 0x000fc600078e9605 */
[----:B------:R-:W-:Y:S01]  /*58a0*/  IMAD.MOV.U32 R5, RZ, RZ, R92 ;  /* 0x000000ffff057224 */ /* 0x000fe200078e005c */
[----:B------:R-:W-:Y:S01]  /*58b0*/  LOP3.LUT R7, R79, R78, R17, 0x96, !PT ;  /* 0x0000004e4f077212 */ /* 0x000fe200078e9611 */
[----:B------:R-:W-:Y:S01]  /*58c0*/  IMAD.MOV.U32 R79, RZ, RZ, RZ ;  /* 0x000000ffff4f7224 */ /* 0x000fe200078e00ff */
[----:B------:R-:W-:-:S07]  /*58d0*/  MOV R92, R16 ;  /* 0x00000010005c7202 */ /* 0x000fce0000000f00 */
.L_x_1917:
[----:B------:R-:W-:Y:S05]  /*58e0*/  BSYNC.RECONVERGENT B1 ;  /* 0x0000000000017941 */ /* 0x000fea0003800200 */
.L_x_1916:
[----:B------:R-:W-:Y:S01]  /*58f0*/  I2FP.F32.U32 R5, R5 ;  /* 0x0000000500057245 */ /* 0x000fe20000201000 */
[----:B------:R-:W-:Y:S01]  /*5900*/  BSSY.RECONVERGENT B1, `(.L_x_1921) ;  /* 0x000005a000017945 */ /* 0x000fe20003800200 */
[----:B------:R-:W-:Y:S01]  /*5910*/  ISETP.NE.AND P3, PT, R79, 0x1, PT ;  /* 0x000000014f00780c */ /* 0x000fe20003f65270 */
[----:B------:R-:W-:Y:S01]  /*5920*/  IMAD.MOV.U32 R78, RZ, RZ, 0x2 ;  /* 0x00000002ff4e7424 */ /* 0x000fe200078e00ff */
[----:B------:R-:W-:Y:S01]  /*5930*/  MOV R17, R4 ;  /* 0x0000000400117202 */ /* 0x000fe20000000f00 */
[----:B------:R-:W-:Y:S01]  /*5940*/  FFMA.FTZ R16, R5, R124, 1.1641532182693481445e-10 ;  /* 0x2f00000005107423 */ /* 0x000fe2000001007c */
[----:B------:R-:W-:-:S04]  /*5950*/  HADD2.F32 R5, -RZ, R64.H1_H1 ;  /* 0x30000040ff057230 */ /* 0x000fc80000004100 */
        /* <DEDUP_REMOVED lines=14> */
.L_x_1923:
        /* <DEDUP_REMOVED lines=13> */
.L_x_1925:
[----:B------:R-:W-:Y:S05]  /*5b10*/  BSYNC.RECONVERGENT B2 ;  /* 0x0000000000027941 */ /* 0x000fea0003800200 */
.L_x_1924:
        /* <DEDUP_REMOVED lines=53> */
[----:B------:R-:W-:Y:S01]  /*5e70*/  IMAD.MOV.U32 R17, RZ, RZ, R92 ;  /* 0x000000ffff117224 */ /* 0x000fe200078e005c */
[----:B------:R-:W-:Y:S01]  /*5e80*/  MOV R92, R16 ;  /* 0x00000010005c7202 */ /* 0x000fe20000000f00 */
[----:B------:R-:W-:-:S07]  /*5e90*/  IMAD.MOV.U32 R78, RZ, RZ, RZ ;  /* 0x000000ffff4e7224 */ /* 0x000fce00078e00ff */
.L_x_1922:
[----:B------:R-:W-:Y:S05]  /*5ea0*/  BSYNC.RECONVERGENT B1 ;  /* 0x0000000000017941 */ /* 0x000fea0003800200 */
.L_x_1921:
[----:B------:R-:W-:Y:S01]  /*5eb0*/  I2FP.F32.U32 R17, R17 ;  /* 0x0000001100117245 */ /* 0x000fe20000201000 */
[----:B------:R-:W-:Y:S01]  /*5ec0*/  HADD2.F32 R79, -RZ, R56.H1_H1 ;  /* 0x30000038ff4f7230 */ /* 0x000fe20000004100 */
[----:B------:R-:W-:Y:S01]  /*5ed0*/  ISETP.NE.AND P3, PT, R78, 0x1, PT ;  /* 0x000000014e00780c */ /* 0x000fe20003f65270 */
[----:B------:R-:W-:Y:S01]  /*5ee0*/  @P1 HADD2.F32 R64, -RZ, R60.H1_H1 ;  /* 0x3000003cff401230 */ /* 0x000fe20000004100 */
[----:B------:R-:W-:Y:S01]  /*5ef0*/  BSSY.RECONVERGENT B1, `(.L_x_1926) ;  /* 0x000005a000017945 */ /* 0x000fe20003800200 */
[----:B------:R-:W-:Y:S01]  /*5f00*/  FFMA.FTZ R16, R17, R124, 1.1641532182693481445e-10 ;  /* 0x2f00000011107423 */ /* 0x000fe2000001007c */
[----:B------:R-:W-:-:S04]  /*5f10*/  FMUL.FTZ R79, R79, R86 ;  /* 0x000000564f4f7220 */ /* 0x000fc80000410000 */
[----:B------:R-:W-:-:S04]  /*5f20*/  FSETP.GTU.FTZ.AND P2, PT, R16, R123, PT ;  /* 0x0000007b1000720b */ /* 0x000fc80003f5c000 */
[----:B------:R-:W-:Y:S02]  /*5f30*/  FSEL R16, R79, RZ, !P2 ;  /* 0x000000ff4f107208 */ /* 0x000fe40005000000 */
[----:B------:R-:W-:-:S03]  /*5f40*/  SEL R119, RZ, 0x1, P2 ;  /* 0x00000001ff777807 */ /* 0x000fc60001000000 */
[----:B------:R-:W-:-:S04]  /*5f50*/  FADD.FTZ R5, R5, R16 ;  /* 0x0000001005057221 */ /* 0x000fc80000010000 */
[--C-:B------:R-:W-:Y:S01]  /*5f60*/  @P1 FADD.FTZ R17, R64, R5.reuse ;  /* 0x0000000540111221 */ /* 0x100fe20000010000 */
[----:B------:R-:W-:Y:S02]  /*5f70*/  @!P1 IMAD.MOV.U32 R17, RZ, RZ, R5 ;  /* 0x000000ffff119224 */ /* 0x000fe400078e0005 */
[----:B------:R-:W-:Y:S02]  /*5f80*/  HFMA2 R64, -RZ, RZ, 0, 1.1920928955078125e-07 ;  /* 0x00000002ff407431 */ /* 0x000fe400000001ff */
[----:B------:R-:W-:Y:S01]  /*5f90*/  IMAD.MOV.U32 R5, RZ, RZ, R4 ;  /* 0x000000ffff057224 */ /* 0x000fe200078e0004 */
        /* <DEDUP_REMOVED lines=10> */
.L_x_1928:
        /* <DEDUP_REMOVED lines=13> */
.L_x_1930:
[----:B------:R-:W-:Y:S05]  /*6110*/  BSYNC.RECONVERGENT B2 ;  /* 0x0000000000027941 */ /* 0x000fea0003800200 */
.L_x_1929:
        /* <DEDUP_REMOVED lines=9> */
[----:B------:R-:W-:-:S03]  /*61b0*/  IMAD.MOV.U32 R64, RZ, RZ, RZ ;  /* 0x000000ffff407224 */ /* 0x000fc600078e00ff */
        /* <DEDUP_REMOVED lines=43> */
[----:B------:R-:W-:Y:S02]  /*6470*/  LOP3.LUT R7, R81, R80, R79, 0x96, !PT ;  /* 0x0000005051077212 */ /* 0x000fe400078e964f */
[----:B------:R-:W-:-:S07]  /*6480*/  MOV R92, R78 ;  /* 0x0000004e005c7202 */ /* 0x000fce0000000f00 */
.L_x_1927:
[----:B------:R-:W-:Y:S05]  /*6490*/  BSYNC.RECONVERGENT B1 ;  /* 0x0000000000017941 */ /* 0x000fea0003800200 */
.L_x_1926:
[----:B------:R-:W-:Y:S01]  /*64a0*/  I2FP.F32.U32 R5, R5 ;  /* 0x0000000500057245 */ /* 0x000fe20000201000 */
[----:B------:R-:W-:Y:S01]  /*64b0*/  HADD2.F32 R79, -RZ, R65.H0_H0 ;  /* 0x20000041ff4f7230 */ /* 0x000fe20000004100 */
        /* <DEDUP_REMOVED lines=19> */
.L_x_1933:
        /* <DEDUP_REMOVED lines=13> */
.L_x_1935:
[----:B------:R-:W-:Y:S05]  /*66c0*/  BSYNC.RECONVERGENT B2 ;  /* 0x0000000000027941 */ /* 0x000fea0003800200 */
.L_x_1934:
        /* <DEDUP_REMOVED lines=8> */
[----:B------:R-:W-:Y:S02]  /*6750*/  VIADD R81, R19, 0xbb67ae85 ;  /* 0xbb67ae8513517836 */ /* 0x000fe40000000000 */
[----:B------:R-:W-:Y:S02]  /*6760*/  VIADD R79, R18, 0x3c6ef372 ;  /* 0x3c6ef372124f7836 */ /* 0x000fe40000000000 */
[----:B------:R-:W-:Y:S01]  /*6770*/  IMAD.MOV.U32 R16, RZ, RZ, R92 ;  /* 0x000000ffff107224 */ /* 0x000fe200078e005c */
        /* <DEDUP_REMOVED lines=42> */
[----:B------:R-:W-:Y:S01]  /*6a20*/  MOV R92, R78 ;  /* 0x0000004e005c7202 */ /* 0x000fe20000000f00 */
[----:B------:R-:W-:Y:S01]  /*6a30*/  IMAD.MOV.U32 R78, RZ, RZ, RZ ;  /* 0x000000ffff4e7224 */ /* 0x000fe200078e00ff */
[----:B------:R-:W-:-:S07]  /*6a40*/  LOP3.LUT R7, R81, R80, R79, 0x96, !PT ;  /* 0x0000005051077212 */ /* 0x000fce00078e964f */
.L_x_1932:
[----:B------:R-:W-:Y:S05]  /*6a50*/  BSYNC.RECONVERGENT B1 ;  /* 0x0000000000017941 */ /* 0x000fea0003800200 */
.L_x_1931:
[----:B------:R-:W-:Y:S01]  /*6a60*/  I2FP.F32.U32 R79, R16 ;  /* 0x00000010004f7245 */ /* 0x000fe20000201000 */
[----:B------:R-:W-:Y:S01]  /*6a70*/  HADD2.F32 R81, -RZ, R57.H0_H0 ;  /* 0x20000039ff517230 */ /* 0x000fe20000004100 */
[----:B------:R-:W-:Y:S01]  /*6a80*/  BSSY.RECONVERGENT B1, `(.L_x_1936) ;  /* 0x000005c000017945 */ /* 0x000fe20003800200 */
[----:B------:R-:W-:Y:S02]  /*6a90*/  @P1 HADD2.F32 R64, -RZ, R61.H0_H0 ;  /* 0x2000003dff401230 */ /* 0x000fe40000004100 */
[----:B------:R-:W-:Y:S01]  /*6aa0*/  FFMA.FTZ R16, R79, R124, 1.1641532182693481445e-10 ;  /* 0x2f0000004f107423 */ /* 0x000fe2000001007c */
[----:B------:R-:W-:Y:S01]  /*6ab0*/  FMUL.FTZ R81, R81, R86 ;  /* 0x0000005651517220 */ /* 0x000fe20000410000 */
[----:B------:R-:W-:-:S03]  /*6ac0*/  HFMA2 R79, -RZ, RZ, 0, 1.1920928955078125e-07 ;  /* 0x00000002ff4f7431 */ /* 0x000fc600000001ff */
        /* <DEDUP_REMOVED lines=8> */
[----:B------:R-:W-:Y:S02]  /*6b50*/  F2FP.F16.F32.PACK_AB R100, RZ, R16 ;  /* 0x00000010ff64723e */ /* 0x000fe400000000ff */
        /* <DEDUP_REMOVED lines=9> */
.L_x_1938:
        /* <DEDUP_REMOVED lines=13> */
.L_x_1940:
[----:B------:R-:W-:Y:S05]  /*6cc0*/  BSYNC.RECONVERGENT B2 ;  /* 0x0000000000027941 */ /* 0x000fea0003800200 */
.L_x_1939:
        /* <DEDUP_REMOVED lines=55> */
.L_x_1937:
[----:B------:R-:W-:Y:S05]  /*7040*/  BSYNC.RECONVERGENT B1 ;  /* 0x0000000000017941 */ /* 0x000fea0003800200 */
.L_x_1936:
[----:B------:R-:W-:Y:S01]  /*7050*/  I2FP.F32.U32 R5, R5 ;  /* 0x0000000500057245 */ /* 0x000fe20000201000 */
[----:B------:R-:W-:Y:S01]  /*7060*/  HADD2.F32 R65, -RZ, R65.H1_H1 ;  /* 0x30000041ff417230 */ /* 0x000fe20000004100 */
[----:B------:R-:W-:Y:S01]  /*7070*/  BSSY.RECONVERGENT B1, `(.L_x_1941) ;  /* 0x0000059000017945 */ /* 0x000fe20003800200 */
[----:B------:R-:W-:Y:S02]  /*7080*/  IMAD.MOV.U32 R78, RZ, RZ, 0x2 ;  /* 0x00000002ff4e7424 */ /* 0x000fe400078e00ff */
[----:B------:R-:W-:Y:S01]  /*7090*/  FFMA.FTZ R64, R5, R124, 1.1641532182693481445e-10 ;  /* 0x2f00000005407423 */ /* 0x000fe2000001007c */
[----:B------:R-:W-:Y:S01]  /*70a0*/  FMUL.FTZ R5, R65, R86 ;  /* 0x0000005641057220 */ /* 0x000fe20000410000 */
[----:B------:R-:W-:-:S03]  /*70b0*/  MOV R65, R4 ;  /* 0x0000000400417202 */ /* 0x000fc60000000f00 */
        /* <DEDUP_REMOVED lines=14> */
.L_x_1943:
        /* <DEDUP_REMOVED lines=13> */
.L_x_1945:
[----:B------:R-:W-:Y:S05]  /*7270*/  BSYNC.RECONVERGENT B2 ;  /* 0x0000000000027941 */ /* 0x000fea0003800200 */
.L_x_1944:
        /* <DEDUP_REMOVED lines=56> */
.L_x_1942:
[----:B------:R-:W-:Y:S05]  /*7600*/  BSYNC.RECONVERGENT B1 ;  /* 0x0000000000017941 */ /* 0x000fea0003800200 */
.L_x_1941:
[----:B------:R-:W-:Y:S01]  /*7610*/  I2FP.F32.U32 R65, R65 ;  /* 0x0000004100417245 */ /* 0x000fe20000201000 */
[----:B------:R-:W-:Y:S01]  /*7620*/  HADD2.F32 R79, -RZ, R57.H1_H1 ;  /* 0x30000039ff4f7230 */ /* 0x000fe20000004100 */
[----:B------:R-:W-:Y:S01]  /*7630*/  BSSY.RECONVERGENT B1, `(.L_x_1946) ;  /* 0x000005c000017945 */ /* 0x000fe20003800200 */
[----:B------:R-:W-:Y:S02]  /*7640*/  @P1 HADD2.F32 R80, -RZ, R61.H1_H1 ;  /* 0x3000003dff501230 */ /* 0x000fe40000004100 */
        /* <DEDUP_REMOVED lines=21> */
.L_x_1948:
        /* <DEDUP_REMOVED lines=13> */
.L_x_1950:
[----:B------:R-:W-:Y:S05]  /*7870*/  BSYNC.RECONVERGENT B2 ;  /* 0x0000000000027941 */ /* 0x000fea0003800200 */
.L_x_1949:
        /* <DEDUP_REMOVED lines=53> */
[----:B------:R-:W-:Y:S02]  /*7bd0*/  LOP3.LUT R7, R81, R80, R65, 0x96, !PT ;  /* 0x0000005051077212 */ /* 0x000fe400078e9641 */
[----:B------:R-:W-:-:S07]  /*7be0*/  MOV R92, R64 ;  /* 0x00000040005c7202 */ /* 0x000fce0000000f00 */
.L_x_1947:
[----:B------:R-:W-:Y:S05]  /*7bf0*/  BSYNC.RECONVERGENT B1 ;  /* 0x0000000000017941 */ /* 0x000fea0003800200 */
.L_x_1946:
[----:B------:R-:W-:Y:S01]  /*7c00*/  I2FP.F32.U32 R5, R5 ;  /* 0x0000000500057245 */ /* 0x000fe20000201000 */
[----:B------:R-:W-:Y:S01]  /*7c10*/  HADD2.F32 R81, -RZ, R66.H0_H0 ;  /* 0x20000042ff517230 */ /* 0x000fe20000004100 */
        /* <DEDUP_REMOVED lines=18> */
.L_x_1953:
        /* <DEDUP_REMOVED lines=13> */
.L_x_1955:
[----:B------:R-:W-:Y:S05]  /*7e10*/  BSYNC.RECONVERGENT B2 ;  /* 0x0000000000027941 */ /* 0x000fea0003800200 */
.L_x_1954:
        /* <DEDUP_REMOVED lines=56> */
.L_x_1952:
[----:B------:R-:W-:Y:S05]  /*81a0*/  BSYNC.RECONVERGENT B1 ;  /* 0x0000000000017941 */ /* 0x000fea0003800200 */
.L_x_1951:
[----:B------:R-:W-:Y:S01]  /*81b0*/  I2FP.F32.U32 R65, R65 ;  /* 0x0000004100417245 */ /* 0x000fe20000201000 */
[----:B------:R-:W-:Y:S01]  /*81c0*/  HADD2.F32 R81, -RZ, R58.H0_H0 ;  /* 0x2000003aff517230 */ /* 0x000fe20000004100 */
[----:B------:R-:W-:Y:S01]  /*81d0*/  BSSY.RECONVERGENT B1, `(.L_x_1956) ;  /* 0x000005c000017945 */ /* 0x000fe20003800200 */
[----:B------:R-:W-:Y:S02]  /*81e0*/  @P1 HADD2.F32 R78, -RZ, R62.H0_H0 ;  /* 0x2000003eff4e1230 */ /* 0x000fe40000004100 */
[----:B------:R-:W-:Y:S01]  /*81f0*/  FFMA.FTZ R64, R65, R124, 1.1641532182693481445e-10 ;  /* 0x2f00000041407423 */ /* 0x000fe2000001007c */
[----:B------:R-:W-:-:S04]  /*8200*/  FMUL.FTZ R81, R81, R86 ;  /* 0x0000005651517220 */ /* 0x000fc80000410000 */
[----:B------:R-:W-:-:S04]  /*8210*/  FSETP.GTU.FTZ.AND P3, PT, R64, R123, PT ;  /* 0x0000007b4000720b */ /* 0x000fc80003f7c000 */
[----:B------:R-:W-:Y:S01]  /*8220*/  FSEL R64, R81, RZ, !P3 ;  /* 0x000000ff51407208 */ /* 0x000fe20005800000 */
[----:B------:R-:W-:Y:S01]  /*8230*/  HFMA2 R81, -RZ, RZ, 0, 1.1920928955078125e-07 ;  /* 0x00000002ff517431 */ /* 0x000fe200000001ff */
        /* <DEDUP_REMOVED lines=16> */
.L_x_1958:
        /* <DEDUP_REMOVED lines=13> */
.L_x_1960:
[----:B------:R-:W-:Y:S05]  /*8410*/  BSYNC.RECONVERGENT B2 ;  /* 0x0000000000027941 */ /* 0x000fea0003800200 */
.L_x_1959:
[----:B------:R-:W-:Y:S01]  /*8420*/  LOP3.LUT R4, R3, R65, R19, 0x96, !PT ;  /* 0x0000004103047212 */ /* 0x000fe200078e9613 */
[----:B------:R-:W-:-:S04]  /*8430*/  IMAD.WIDE.U32 R6, R10, -0x326172a9, RZ ;  /* 0xcd9e8d570a067825 */ /* 0x000fc800078e00ff */
[----:B------:R-:W-:Y:S01]  /*8440*/  VIADD R65, R18, 0x9e3779b9 ;  /* 0x9e3779b912417836 */ /* 0x000fe20000000000 */
[----:B------:R-:W-:Y:S01]  /*8450*/  LOP3.LUT R7, R8, R7, R18, 0x96, !PT ;  /* 0x0000000708077212 */ /* 0x000fe200078e9612 */
[----:B------:R-:W-:-:S05]  /*8460*/  IMAD.WIDE.U32 R4, R4, -0x326172a9, RZ ;  /* 0xcd9e8d5704047825 */ /* 0x000fca00078e00ff */
[----:B------:R-:W-:Y:S01]  /*8470*/  LOP3.LUT R65, R65, R6, R5, 0x96, !PT ;  /* 0x0000000641417212 */ /* 0x000fe200078e9605 */
[----:B------:R-:W-:-:S04]  /*8480*/  IMAD.WIDE.U32 R6, R7, -0x2daee0ad, RZ ;  /* 0xd2511f5307067825 */ /* 0x000fc800078e00ff */
[----:B------:R-:W-:-:S05]  /*8490*/  VIADD R5, R19, 0xbb67ae85 ;  /* 0xbb67ae8513057836 */ /* 0x000fca0000000000 */
[----:B------:R-:W-:Y:S01]  /*84a0*/  LOP3.LUT R5, R5, R64, R7, 0x96, !PT ;  /* 0x0000004005057212 */ /* 0x000fe200078e9607 */
[----:B------:R-:W-:-:S05]  /*84b0*/  IMAD.WIDE.U32 R64, R65, -0x2daee0ad, RZ ;  /* 0xd2511f5341407825 */ /* 0x000fca00078e00ff */
        /* <DEDUP_REMOVED lines=8> */
[----:B------:R-:W-:Y:S01]  /*8540*/  VIADD R5, R19, 0xed9eba14 ;  /* 0xed9eba1413057836 */ /* 0x000fe20000000000 */
[----:B------:R-:W-:Y:S01]  /*8550*/  LOP3.LUT R80, R70, R64, R7, 0x96, !PT ;  /* 0x0000004046507212 */ /* 0x000fe200078e9607 */
[----:B------:R-:W-:-:S04]  /*8560*/  IMAD.WIDE.U32 R64, R65, -0x2daee0ad, RZ ;  /* 0xd2511f5341407825 */ /* 0x000fc800078e00ff */
[----:B------:R-:W-:Y:S01]  /*8570*/  IMAD.WIDE.U32 R80, R80, -0x326172a9, RZ ;  /* 0xcd9e8d5750507825 */ /* 0x000fe200078e00ff */
[----:B------:R-:W-:Y:S02]  /*8580*/  LOP3.LUT R7, R5, R6, R65, 0x96, !PT ;  /* 0x0000000605077212 */ /* 0x000fe400078e9641 */
[----:B------:R-:W-:-:S04]  /*8590*/  IADD3 R5, PT, PT, R18, 0x78dde6e4, RZ ;  /* 0x78dde6e412057810 */ /* 0x000fc80007ffe0ff */
[----:B------:R-:W-:Y:S01]  /*85a0*/  LOP3.LUT R6, R5, R4, R81, 0x96, !PT ;  /* 0x0000000405067212 */ /* 0x000fe200078e9651 */
[----:B------:R-:W-:-:S04]  /*85b0*/  IMAD.WIDE.U32 R4, R7, -0x326172a9, RZ ;  /* 0xcd9e8d5707047825 */ /* 0x000fc800078e00ff */
[----:B------:R-:W-:Y:S01]  /*85c0*/  IMAD.WIDE.U32 R6, R6, -0x2daee0ad, RZ ;  /* 0xd2511f5306067825 */ /* 0x000fe200078e00ff */
[----:B------:R-:W-:-:S03]  /*85d0*/  LOP3.LUT R65, R69, R80, R5, 0x96, !PT ;  /* 0x0000005045417212 */ /* 0x000fc600078e9605 */
[----:B------:R-:W-:Y:S01]  /*85e0*/  VIADD R5, R19, 0x646e171e ;  /* 0x646e171e13057836 */ /* 0x000fe20000000000 */
[----:B------:R-:W-:Y:S01]  /*85f0*/  LOP3.LUT R7, R11, R64, R7, 0x96, !PT ;  /* 0x000000400b077212 */ /* 0x000fe200078e9607 */
[----:B------:R-:W-:-:S05]  /*8600*/  IMAD.WIDE.U32 R64, R65, -0x2daee0ad, RZ ;  /* 0xd2511f5341407825 */ /* 0x000fca00078e00ff */
[----:B------:R-:W-:Y:S01]  /*8610*/  LOP3.LUT R5, R5, R6, R65, 0x96, !PT ;  /* 0x0000000605057212 */ /* 0x000fe200078e9641 */
[----:B------:R-:W-:-:S04]  /*8620*/  IMAD.WIDE.U32 R6, R7, -0x326172a9, RZ ;  /* 0xcd9e8d5707067825 */ /* 0x000fc800078e00ff */
[----:B------:R-:W-:Y:S01]  /*8630*/  VIADD R65, R18, 0x5384540f ;  /* 0x5384540f12417836 */ /* 0x000fe20000000000 */
[----:B------:R-:W-:Y:S01]  /*8640*/  LOP3.LUT R7, R71, R4, R7, 0x96, !PT ;  /* 0x0000000447077212 */ /* 0x000fe200078e9607 */
[----:B------:R-:W-:-:S05]  /*8650*/  IMAD.WIDE.U32 R4, R5, -0x326172a9, RZ ;  /* 0xcd9e8d5705047825 */ /* 0x000fca00078e00ff */
        /* <DEDUP_REMOVED lines=8> */
[----:B------:R-:W-:Y:S02]  /*86e0*/  VIADD R5, R18, 0xf1bbcdc8 ;  /* 0xf1bbcdc812057836 */ /* 0x000fe40000000000 */
[----:B------:R-:W-:-:S03]  /*86f0*/  IMAD.MOV.U32 R81, RZ, RZ, RZ ;  /* 0x000000ffff517224 */ /* 0x000fc600078e00ff */
[----:B------:R-:W-:Y:S01]  /*8700*/  LOP3.LUT R64, R5, R4, R7, 0x96, !PT ;  /* 0x0000000405407212 */ /* 0x000fe200078e9607 */
[----:B------:R-:W-:Y:S01]  /*8710*/  IMAD.WIDE.U32 R4, R65, -0x326172a9, RZ ;  /* 0xcd9e8d5741047825 */ /* 0x000fe200078e00ff */
[----:B------:R-:W-:-:S03]  /*8720*/  IADD3 R7, PT, PT, R18, -0x700cb87f, RZ ;  /* 0x8ff3478112077810 */ /* 0x000fc60007ffe0ff */
[----:B------:R-:W-:Y:S01]  /*8730*/  IMAD.WIDE.U32 R64, R64, -0x2daee0ad, RZ ;  /* 0xd2511f5340407825 */ /* 0x000fe200078e00ff */
[----:B------:R-:W-:-:S03]  /*8740*/  LOP3.LUT R6, R7, R6, R5, 0x96, !PT ;  /* 0x0000000607067212 */ /* 0x000fc600078e9605 */
[----:B------:R-:W-:Y:S02]  /*8750*/  VIADD R7, R19, 0x96a522ad ;  /* 0x96a522ad13077836 */ /* 0x000fe40000000000 */
[----:B------:R-:W-:Y:S01]  /*8760*/  IMAD.MOV.U32 R5, RZ, RZ, R92 ;  /* 0x000000ffff057224 */ /* 0x000fe200078e005c */
[----:B------:R-:W-:Y:S02]  /*8770*/  MOV R92, R64 ;  /* 0x00000040005c7202 */ /* 0x000fe40000000f00 */
[----:B------:R-:W-:-:S07]  /*8780*/  LOP3.LUT R7, R7, R80, R65, 0x96, !PT ;  /* 0x0000005007077212 */ /* 0x000fce00078e9641 */
.L_x_1957:
[----:B------:R-:W-:Y:S05]  /*8790*/  BSYNC.RECONVERGENT B1 ;  /* 0x0000000000017941 */ /* 0x000fea0003800200 */
.L_x_1956:
[----:B------:R-:W-:Y:S01]  /*87a0*/  I2FP.F32.U32 R5, R5 ;  /* 0x0000000500057245 */ /* 0x000fe20000201000 */
[----:B------:R-:W-:Y:S01]  /*87b0*/  HADD2.F32 R89, -RZ, R66.H1_H1 ;  /* 0x30000042ff597230 */ /* 0x000fe20000004100 */
        /* <DEDUP_REMOVED lines=18> */
.L_x_1963:
        /* <DEDUP_REMOVED lines=13> */
.L_x_1965:
[----:B------:R-:W-:Y:S05]  /*89b0*/  BSYNC.RECONVERGENT B2 ;  /* 0x0000000000027941 */ /* 0x000fea0003800200 */
.L_x_1964:
[----:B------:R-:W-:Y:S01]  /*89c0*/  LOP3.LUT R4, R3, R65, R19, 0x96, !PT ;  /* 0x0000004103047212 */ /* 0x000fe200078e9613 */
[----:B------:R-:W-:Y:S01]  /*89d0*/  IMAD.WIDE.U32 R6, R10, -0x326172a9, RZ ;  /* 0xcd9e8d570a067825 */ /* 0x000fe200078e00ff */
[----:B------:R-:W-:-:S03]  /*89e0*/  IADD3 R65, PT, PT, R18, -0x61c88647, RZ ;  /* 0x9e3779b912417810 */ /* 0x000fc60007ffe0ff */
[----:B------:R-:W-:Y:S01]  /*89f0*/  IMAD.WIDE.U32 R4, R4, -0x326172a9, RZ ;  /* 0xcd9e8d5704047825 */ /* 0x000fe200078e00ff */
[----:B------:R-:W-:-:S04]  /*8a00*/  LOP3.LUT R7, R8, R7, R18, 0x96, !PT ;  /* 0x0000000708077212 */ /* 0x000fc800078e9612 */
[----:B------:R-:W-:Y:S01]  /*8a10*/  LOP3.LUT R65, R65, R6, R5, 0x96, !PT ;  /* 0x0000000641417212 */ /* 0x000fe200078e9605 */
[----:B------:R-:W-:-:S04]  /*8a20*/  IMAD.WIDE.U32 R6, R7, -0x2daee0ad, RZ ;  /* 0xd2511f5307067825 */ /* 0x000fc800078e00ff */
[----:B------:R-:W-:-:S05]  /*8a30*/  VIADD R5, R19, 0xbb67ae85 ;  /* 0xbb67ae8513057836 */ /* 0x000fca0000000000 */
[----:B------:R-:W-:Y:S01]  /*8a40*/  LOP3.LUT R5, R5, R64, R7, 0x96, !PT ;  /* 0x0000004005057212 */ /* 0x000fe200078e9607 */
[----:B------:R-:W-:-:S05]  /*8a50*/  IMAD.WIDE.U32 R64, R65, -0x2daee0ad, RZ ;  /* 0xd2511f5341407825 */ /* 0x000fca00078e00ff */
        /* <DEDUP_REMOVED lines=8> */
[----:B------:R-:W-:Y:S01]  /*8ae0*/  VIADD R5, R19, 0xed9eba14 ;  /* 0xed9eba1413057836 */ /* 0x000fe20000000000 */
        /* <DEDUP_REMOVED lines=8> */
[----:B------:R-:W-:Y:S02]  /*8b70*/  LOP3.LUT R65, R69, R80, R5, 0x96, !PT ;  /* 0x0000005045417212 */ /* 0x000fe400078e9605 */
[----:B------:R-:W-:Y:S02]  /*8b80*/  IADD3 R5, PT, PT, R19, 0x646e171e, RZ ;  /* 0x646e171e13057810 */ /* 0x000fe40007ffe0ff */
        /* <DEDUP_REMOVED lines=8> */
[----:B------:R-:W-:-:S04]  /*8c10*/  IMAD.WIDE.U32 R6, R7, -0x2daee0ad, RZ ;  /* 0xd2511f5307067825 */ /* 0x000fc800078e00ff */
[----:B------:R-:W-:Y:S02]  /*8c20*/  VIADD R5, R19, 0x1fd5c5a3 ;  /* 0x1fd5c5a313057836 */ /* 0x000fe40000000000 */
[----:B------:R-:W-:-:S03]  /*8c30*/  IMAD.WIDE.U32 R80, R65, -0x2daee0ad, RZ ;  /* 0xd2511f5341507825 */ /* 0x000fc600078e00ff */
[----:B------:R-:W-:Y:S02]  /*8c40*/  LOP3.LUT R5, R5, R64, R7, 0x96, !PT ;  /* 0x0000004005057212 */ /* 0x000fe400078e9607 */
[----:B------:R-:W-:-:S04]  /*8c50*/  IADD3 R7, PT, PT, R19, -0x24c28bd8, RZ ;  /* 0xdb3d742813077810 */ /* 0x000fc80007ffe0ff */
[----:B------:R-:W-:Y:S01]  /*8c60*/  LOP3.LUT R65, R7, R6, R81, 0x96, !PT ;  /* 0x0000000607417212 */ /* 0x000fe200078e9651 */
[----:B------:R-:W-:-:S04]  /*8c70*/  IMAD.WIDE.U32 R6, R5, -0x326172a9, RZ ;  /* 0xcd9e8d5705067825 */ /* 0x000fc800078e00ff */
[----:B------:R-:W-:-:S05]  /*8c80*/  VIADD R5, R18, 0xf1bbcdc8 ;  /* 0xf1bbcdc812057836 */ /* 0x000fca0000000000 */
[----:B------:R-:W-:Y:S01]  /*8c90*/  LOP3.LUT R64, R5, R4, R7, 0x96, !PT ;  /* 0x0000000405407212 */ /* 0x000fe200078e9607 */
[----:B------:R-:W-:-:S04]  /*8ca0*/  IMAD.WIDE.U32 R4, R65, -0x326172a9, RZ ;  /* 0xcd9e8d5741047825 */ /* 0x000fc800078e00ff */
[----:B------:R-:W-:Y:S02]  /*8cb0*/  VIADD R7, R18, 0x8ff34781 ;  /* 0x8ff3478112077836 */ /* 0x000fe40000000000 */
[----:B------:R-:W-:-:S03]  /*8cc0*/  IMAD.WIDE.U32 R64, R64, -0x2daee0ad, RZ ;  /* 0xd2511f5340407825 */ /* 0x000fc600078e00ff */
[----:B------:R-:W-:Y:S01]  /*8cd0*/  LOP3.LUT R6, R7, R6, R5, 0x96, !PT ;  /* 0x0000000607067212 */ /* 0x000fe200078e9605 */
[----:B------:R-:W-:Y:S01]  /*8ce0*/  IMAD.MOV.U32 R5, RZ, RZ, R92 ;  /* 0x000000ffff057224 */ /* 0x000fe200078e005c */
[----:B------:R-:W-:Y:S01]  /*8cf0*/  IADD3 R7, PT, PT, R19, -0x695add53, RZ ;  /* 0x96a522ad13077810 */ /* 0x000fe20007ffe0ff */
[----:B------:R-:W-:-:S03]  /*8d00*/  IMAD.MOV.U32 R92, RZ, RZ, R64 ;  /* 0x000000ffff5c7224 */ /* 0x000fc600078e0040 */
[----:B------:R-:W-:Y:S01]  /*8d10*/  LOP3.LUT R7, R7, R80, R65, 0x96, !PT ;  /* 0x0000005007077212 */ /* 0x000fe200078e9641 */
[----:B------:R-:W-:-:S07]  /*8d20*/  HFMA2 R65, -RZ, RZ, 0, 0 ;  /* 0x00000000ff417431 */ /* 0x000fce00000001ff */
.L_x_1962:
[----:B------:R-:W-:Y:S05]  /*8d30*/  BSYNC.RECONVERGENT B1 ;  /* 0x0000000000017941 */ /* 0x000fea0003800200 */
.L_x_1961:
[----:B------:R-:W-:Y:S01]  /*8d40*/  I2FP.F32.U32 R5, R5 ;  /* 0x0000000500057245 */ /* 0x000fe20000201000 */
[----:B------:R-:W-:Y:S01]  /*8d50*/  HADD2.F32 R81, -RZ, R58.H1_H1 ;  /* 0x3000003aff517230 */ /* 0x000fe20000004100 */
[----:B------:R-:W-:Y:S03]  /*8d60*/  BSSY.RECONVERGENT B1, `(.L_x_1966) ;  /* 0x000005c000017945 */ /* 0x000fe60003800200 */
[----:B------:R-:W-:Y:S01]  /*8d70*/  FFMA.FTZ R64, R5, R124, 1.1641532182693481445e-10 ;  /* 0x2f00000005407423 */ /* 0x000fe2000001007c */
[----:B------:R-:W-:Y:S01]  /*8d80*/  FMUL.FTZ R81, R81, R86 ;  /* 0x0000005651517220 */ /* 0x000fe20000410000 */
[----:B------:R-:W-:-:S03]  /*8d90*/  @P1 HADD2.F32 R5, -RZ, R62.H1_H1 ;  /* 0x3000003eff051230 */ /* 0x000fc60000004100 */
[----:B------:R-:W-:Y:S01]  /*8da0*/  FSETP.GTU.FTZ.AND P4, PT, R64, R123, PT ;  /* 0x0000007b4000720b */ /* 0x000fe20003f9c000 */
[----:B------:R-:W-:-:S03]  /*8db0*/  IMAD.MOV.U32 R64, RZ, RZ, 0x2 ;  /* 0x00000002ff407424 */ /* 0x000fc600078e00ff */
[----:B------:R-:W-:Y:S02]  /*8dc0*/  FSEL R81, R81, RZ, !P4 ;  /* 0x000000ff51517208 */ /* 0x000fe40006000000 */
[----:B------:R-:W-:Y:S02]  /*8dd0*/  SEL R101, RZ, 0x1, P4 ;  /* 0x00000001ff657807 */ /* 0x000fe40002000000 */
[----:B------:R-:W-:Y:S01]  /*8de0*/  ISETP.NE.AND P4, PT, R65, 0x1, PT ;  /* 0x000000014100780c */ /* 0x000fe20003f85270 */
[----:B------:R-:W-:-:S04]  /*8df0*/  FADD.FTZ R66, R66, R81 ;  /* 0x0000005142427221 */ /* 0x000fc80000010000 */
[--C-:B------:R-:W-:Y:S01]  /*8e00*/  @P1 FADD.FTZ R80, R5, R66.reuse ;  /* 0x0000004205501221 */ /* 0x100fe20000010000 */
[----:B------:R-:W-:Y:S01]  /*8e10*/  @!P1 IMAD.MOV.U32 R80, RZ, RZ, R66 ;  /* 0x000000ffff509224 */ /* 0x000fe200078e0042 */
[----:B------:R-:W-:-:S04]  /*8e20*/  MOV R5, R4 ;  /* 0x0000000400057202 */ /* 0x000fc80000000f00 */
[----:B------:R-:W-:Y:S02]  /*8e30*/  F2FP.F16.F32.PACK_AB R66, RZ, R80 ;  /* 0x00000050ff42723e */ /* 0x000fe400000000ff */
        /* <DEDUP_REMOVED lines=9> */
.L_x_1968:
        /* <DEDUP_REMOVED lines=13> */
.L_x_1970:
[----:B------:R-:W-:Y:S05]  /*8fa0*/  BSYNC.RECONVERGENT B2 ;  /* 0x0000000000027941 */ /* 0x000fea0003800200 */
.L_x_1969:
        /* <DEDUP_REMOVED lines=52> */
[----:B------:R-:W-:Y:S02]  /*92f0*/  IMAD.MOV.U32 R92, RZ, RZ, R64 ;  /* 0x000000ffff5c7224 */ /* 0x000fe400078e0040 */
[----:B------:R-:W-:Y:S01]  /*9300*/  HFMA2 R64, -RZ, RZ, 0, 0 ;  /* 0x00000000ff407431 */ /* 0x000fe200000001ff */
[----:B------:R-:W-:-:S07]  /*9310*/  LOP3.LUT R7, R7, R90, R65, 0x96, !PT ;  /* 0x0000005a07077212 */ /* 0x000fce00078e9641 */
.L_x_1967:
[----:B------:R-:W-:Y:S05]  /*9320*/  BSYNC.RECONVERGENT B1 ;  /* 0x0000000000017941 */ /* 0x000fea0003800200 */
.L_x_1966:
[----:B------:R-:W-:Y:S01]  /*9330*/  I2FP.F32.U32 R5, R5 ;  /* 0x0000000500057245 */ /* 0x000fe20000201000 */
[----:B------:R-:W-:Y:S01]  /*9340*/  HADD2.F32 R65, -RZ, R67.H0_H0 ;  /* 0x20000043ff417230 */ /* 0x000fe20000004100 */
[----:B------:R-:W-:Y:S01]  /*9350*/  ISETP.NE.AND P5, PT, R64, 0x1, PT ;  /* 0x000000014000780c */ /* 0x000fe20003fa5270 */
[----:B------:R-:W-:Y:S02]  /*9360*/  BSSY.RECONVERGENT B1, `(.L_x_1971) ;  /* 0x0000056000017945 */ /* 0x000fe40003800200 */
[----:B------:R-:W-:Y:S01]  /*9370*/  FFMA.FTZ R90, R5, R124, 1.1641532182693481445e-10 ;  /* 0x2f000000055a7423 */ /* 0x000fe2000001007c */
[----:B------:R-:W-:Y:S01]  /*9380*/  FMUL.FTZ R81, R65, R86 ;  /* 0x0000005641517220 */ /* 0x000fe20000410000 */
[----:B------:R-:W-:Y:S02]  /*9390*/  IMAD.MOV.U32 R65, RZ, RZ, 0x2 ;  /* 0x00000002ff417424 */ /* 0x000fe400078e00ff */
        /* <DEDUP_REMOVED lines=13> */
.L_x_1973:
        /* <DEDUP_REMOVED lines=13> */
.L_x_1975:
[----:B------:R-:W-:Y:S05]  /*9540*/  BSYNC.RECONVERGENT B2 ;  /* 0x0000000000027941 */ /* 0x000fea0003800200 */
.L_x_1974:
        /* <DEDUP_REMOVED lines=9> */
[----:B------:R-:W-:-:S05]  /*95e0*/  IMAD.WIDE.U32 R64, R65, -0x2daee0ad, RZ ;  /* 0xd2511f5341407825 */ /* 0x000fca00078e00ff */
        /* <DEDUP_REMOVED lines=27> */
[----:B------:R-:W-:Y:S01]  /*97a0*/  IMAD.WIDE.U32 R6, R7, -0x2daee0ad, RZ ;  /* 0xd2511f5307067825 */ /* 0x000fe200078e00ff */
[----:B------:R-:W-:-:S03]  /*97b0*/  IADD3 R65, PT, PT, R18, -0xe443238, RZ ;  /* 0xf1bbcdc812417810 */ /* 0x000fc60007ffe0ff */
[----:B------:R-:W-:Y:S02]  /*97c0*/  VIADD R5, R19, 0x1fd5c5a3 ;  /* 0x1fd5c5a313057836 */ /* 0x000fe40000000000 */
[----:B------:R-:W-:-:S03]  /*97d0*/  IMAD.WIDE.U32 R90, R90, -0x2daee0ad, RZ ;  /* 0xd2511f535a5a7825 */ /* 0x000fc600078e00ff */
[----:B------:R-:W-:Y:S01]  /*97e0*/  LOP3.LUT R7, R5, R64, R7, 0x96, !PT ;  /* 0x0000004005077212 */ /* 0x000fe200078e9607 */
[----:B------:R-:W-:-:S05]  /*97f0*/  VIADD R5, R19, 0xdb3d7428 ;  /* 0xdb3d742813057836 */ /* 0x000fca0000000000 */
[----:B------:R-:W-:Y:S01]  /*9800*/  LOP3.LUT R5, R5, R6, R91, 0x96, !PT ;  /* 0x0000000605057212 */ /* 0x000fe200078e965b */
[----:B------:R-:W-:-:S05]  /*9810*/  IMAD.WIDE.U32 R6, R7, -0x326172a9, RZ ;  /* 0xcd9e8d5707067825 */ /* 0x000fca00078e00ff */
[----:B------:R-:W-:Y:S01]  /*9820*/  LOP3.LUT R64, R65, R4, R7, 0x96, !PT ;  /* 0x0000000441407212 */ /* 0x000fe200078e9607 */
[----:B------:R-:W-:-:S04]  /*9830*/  IMAD.WIDE.U32 R4, R5, -0x326172a9, RZ ;  /* 0xcd9e8d5705047825 */ /* 0x000fc800078e00ff */
[----:B------:R-:W-:Y:S02]  /*9840*/  VIADD R7, R18, 0x8ff34781 ;  /* 0x8ff3478112077836 */ /* 0x000fe40000000000 */
[----:B------:R-:W-:-:S03]  /*9850*/  IMAD.WIDE.U32 R64, R64, -0x2daee0ad, RZ ;  /* 0xd2511f5340407825 */ /* 0x000fc600078e00ff */
[----:B------:R-:W-:Y:S01]  /*9860*/  LOP3.LUT R6, R7, R6, R5, 0x96, !PT ;  /* 0x0000000607067212 */ /* 0x000fe200078e9605 */
[----:B------:R-:W-:Y:S01]  /*9870*/  VIADD R7, R19, 0x96a522ad ;  /* 0x96a522ad13077836 */ /* 0x000fe20000000000 */
[----:B------:R-:W-:Y:S01]  /*9880*/  MOV R5, R92 ;  /* 0x0000005c00057202 */ /* 0x000fe20000000f00 */
[----:B------:R-:W-:-:S03]  /*9890*/  IMAD.MOV.U32 R92, RZ, RZ, R64 ;  /* 0x000000ffff5c7224 */ /* 0x000fc600078e0040 */
[----:B------:R-:W-:Y:S01]  /*98a0*/  LOP3.LUT R7, R7, R90, R65, 0x96, !PT ;  /* 0x0000005a07077212 */ /* 0x000fe200078e9641 */
[----:B------:R-:W-:-:S07]  /*98b0*/  IMAD.MOV.U32 R65, RZ, RZ, RZ ;  /* 0x000000ffff417224 */ /* 0x000fce00078e00ff */
.L_x_1972:
[----:B------:R-:W-:Y:S05]  /*98c0*/  BSYNC.RECONVERGENT B1 ;  /* 0x0000000000017941 */ /* 0x000fea0003800200 */
.L_x_1971:
[----:B------:R-:W-:Y:S01]  /*98d0*/  I2FP.F32.U32 R5, R5 ;  /* 0x0000000500057245 */ /* 0x000fe20000201000 */
[----:B------:R-:W-:Y:S01]  /*98e0*/  HADD2.F32 R89, -RZ, R59.H0_H0 ;  /* 0x2000003bff597230 */ /* 0x000fe20000004100 */
[----:B------:R-:W-:Y:S03]  /*98f0*/  BSSY.RECONVERGENT B1, `(.L_x_1976) ;  /* 0x000005c000017945 */ /* 0x000fe60003800200 */
[----:B------:R-:W-:Y:S01]  /*9900*/  FFMA.FTZ R64, R5, R124, 1.1641532182693481445e-10 ;  /* 0x2f00000005407423 */ /* 0x000fe2000001007c */
[----:B------:R-:W-:-:S04]  /*9910*/  FMUL.FTZ R89, R89, R86 ;  /* 0x0000005659597220 */ /* 0x000fc80000410000 */
[----:B------:R-:W-:-:S04]  /*9920*/  FSETP.GTU.FTZ.AND P5, PT, R64, R123, PT ;  /* 0x0000007b4000720b */ /* 0x000fc80003fbc000 */
[----:B------:R-:W-:Y:S02]  /*9930*/  FSEL R64, R89, RZ, !P5 ;  /* 0x000000ff59407208 */ /* 0x000fe40006800000 */
[----:B------:R-:W-:Y:S02]  /*9940*/  SEL R95, RZ, 0x1, P5 ;  /* 0x00000001ff5f7807 */ /* 0x000fe40002800000 */
[----:B------:R-:W-:Y:S01]  /*9950*/  ISETP.NE.AND P5, PT, R65, 0x1, PT ;  /* 0x000000014100780c */ /* 0x000fe20003fa5270 */
[----:B------:R-:W-:Y:S01]  /*9960*/  FADD.FTZ R5, R81, R64 ;  /* 0x0000004051057221 */ /* 0x000fe20000010000 */
[----:B------:R-:W-:-:S05]  /*9970*/  @P1 HADD2.F32 R64, -RZ, R63.H0_H0 ;  /* 0x2000003fff401230 */ /* 0x000fca0000004100 */
[----:B------:R-:W-:Y:S01]  /*9980*/  @P1 FADD.FTZ R81, R64, R5 ;  /* 0x0000000540511221 */ /* 0x000fe20000010000 */
[----:B------:R-:W-:Y:S01]  /*9990*/  @!P1 MOV R81, R5 ;  /* 0x0000000500519202 */ /* 0x000fe20000000f00 */
[----:B------:R-:W-:Y:S02]  /*99a0*/  IMAD.MOV.U32 R64, RZ, RZ, 0x2 ;  /* 0x00000002ff407424 */ /* 0x000fe400078e00ff */
[----:B------:R-:W-:Y:S01]  /*99b0*/  IMAD.MOV.U32 R5, RZ, RZ, R4 ;  /* 0x000000ffff057224 */ /* 0x000fe200078e0004 */
        /* <DEDUP_REMOVED lines=10> */
.L_x_1978:
        /* <DEDUP_REMOVED lines=13> */
.L_x_1980:
[----:B------:R-:W-:Y:S05]  /*9b30*/  BSYNC.RECONVERGENT B2 ;  /* 0x0000000000027941 */ /* 0x000fea0003800200 */
.L_x_1979:
[----:B------:R-:W-:Y:S01]  /*9b40*/  LOP3.LUT R4, R3, R65, R19, 0x96, !PT ;  /* 0x0000004103047212 */ /* 0x000fe200078e9613 */
[----:B------:R-:W-:Y:S01]  /*9b50*/  IMAD.WIDE.U32 R6, R10, -0x326172a9, RZ ;  /* 0xcd9e8d570a067825 */ /* 0x000fe200078e00ff */
[----:B------:R-:W-:-:S03]  /*9b60*/  IADD3 R90, PT, PT, R18, 0x5384540f, RZ ;  /* 0x5384540f125a7810 */ /* 0x000fc60007ffe0ff */
        /* <DEDUP_REMOVED lines=39> */
[----:B------:R-:W-:-:S04]  /*9de0*/  IADD3 R64, PT, PT, R18, -0xe443238, RZ ;  /* 0xf1bbcdc812407810 */ /* 0x000fc80007ffe0ff */
        /* <DEDUP_REMOVED lines=9> */
[----:B------:R-:W-:Y:S02]  /*9e80*/  IMAD.MOV.U32 R92, RZ, RZ, R64 ;  /* 0x000000ffff5c7224 */ /* 0x000fe400078e0040 */
[----:B------:R-:W-:Y:S01]  /*9e90*/  IMAD.MOV.U32 R64, RZ, RZ, RZ ;  /* 0x000000ffff407224 */ /* 0x000fe200078e00ff */
[----:B------:R-:W-:-:S07]  /*9ea0*/  LOP3.LUT R7, R7, R90, R65, 0x96, !PT ;  /* 0x0000005a07077212 */ /* 0x000fce00078e9641 */
.L_x_1977:
[----:B------:R-:W-:Y:S05]  /*9eb0*/  BSYNC.RECONVERGENT B1 ;  /* 0x0000000000017941 */ /* 0x000fea0003800200 */
.L_x_1976:
[----:B------:R-:W-:Y:S01]  /*9ec0*/  I2FP.F32.U32 R5, R5 ;  /* 0x0000000500057245 */ /* 0x000fe20000201000 */
[----:B------:R-:W-:Y:S01]  /*9ed0*/  HADD2.F32 R67, -RZ, R67.H1_H1 ;  /* 0x30000043ff437230 */ /* 0x000fe20000004100 */
[----:B------:R-:W-:Y:S01]  /*9ee0*/  ISETP.NE.AND P6, PT, R64, 0x1, PT ;  /* 0x000000014000780c */ /* 0x000fe20003fc5270 */
[----:B------:R-:W-:Y:S01]  /*9ef0*/  BSSY.RECONVERGENT B1, `(.L_x_1981) ;  /* 0x0000058000017945 */ /* 0x000fe20003800200 */
[----:B------:R-:W-:Y:S02]  /*9f00*/  IMAD.MOV.U32 R65, RZ, RZ, R4 ;  /* 0x000000ffff417224 */ /* 0x000fe400078e0004 */
[----:B------:R-:W-:Y:S01]  /*9f10*/  FFMA.FTZ R90, R5, R124, 1.1641532182693481445e-10 ;  /* 0x2f000000055a7423 */ /* 0x000fe2000001007c */
[----:B------:R-:W-:Y:S01]  /*9f20*/  FMUL.FTZ R67, R67, R86 ;  /* 0x0000005643437220 */ /* 0x000fe20000410000 */
[----:B------:R-:W-:-:S03]  /*9f30*/  HFMA2 R5, -RZ, RZ, 0, 1.1920928955078125e-07 ;  /* 0x00000002ff057431 */ /* 0x000fc600000001ff */
        /* <DEDUP_REMOVED lines=12> */
.L_x_1983:
        /* <DEDUP_REMOVED lines=15> */
.L_x_1985:
[----:B------:R-:W-:Y:S05]  /*a0f0*/  BSYNC.RECONVERGENT B2 ;  /* 0x0000000000027941 */ /* 0x000fea0003800200 */
.L_x_1984:
        /* <DEDUP_REMOVED lines=11> */
[----:B------:R-:W-:Y:S01]  /*a1b0*/  IMAD.WIDE.U32 R6, R5, -0x326172a9, RZ ;  /* 0xcd9e8d5705067825 */ /* 0x000fe200078e00ff */
[----:B------:R-:W-:-:S03]  /*a1c0*/  IADD3 R65, PT, PT, R18, -0x255992d5, RZ ;  /* 0xdaa66d2b12417810 */ /* 0x000fc60007ffe0ff */
        /* <DEDUP_REMOVED lines=17> */
[----:B------:R-:W-:Y:S01]  /*a2e0*/  IMAD.WIDE.U32 R64, R65, -0x2daee0ad, RZ ;  /* 0xd2511f5341407825 */ /* 0x000fe200078e00ff */
[----:B------:R-:W-:-:S04]  /*a2f0*/  IADD3 R11, PT, PT, R18, 0x5384540f, RZ ;  /* 0x5384540f120b7810 */ /* 0x000fc80007ffe0ff */
        /* <DEDUP_REMOVED lines=18> */
[----:B------:R-:W-:Y:S02]  /*a420*/  HFMA2 R5, -RZ, RZ, 0, 0 ;  /* 0x00000000ff057431 */ /* 0x000fe400000001ff */
[----:B------:R-:W-:-:S05]  /*a430*/  VIADD R7, R19, 0x96a522ad ;  /* 0x96a522ad13077836 */ /* 0x000fca0000000000 */
[----:B------:R-:W-:Y:S02]  /*a440*/  LOP3.LUT R7, R7, R68, R65, 0x96, !PT ;  /* 0x0000004407077212 */ /* 0x000fe400078e9641 */
[----:B------:R-:W-:Y:S01]  /*a450*/  MOV R65, R92 ;  /* 0x0000005c00417202 */ /* 0x000fe20000000f00 */
[----:B------:R-:W-:-:S07]  /*a460*/  IMAD.MOV.U32 R92, RZ, RZ, R64 ;  /* 0x000000ffff5c7224 */ /* 0x000fce00078e0040 */
.L_x_1982:
[----:B------:R-:W-:Y:S05]  /*a470*/  BSYNC.RECONVERGENT B1 ;  /* 0x0000000000017941 */ /* 0x000fea0003800200 */
.L_x_1981:
[----:B------:R-:W-:Y:S01]  /*a480*/  I2FP.F32.U32 R11, R65 ;  /* 0x00000041000b7245 */ /* 0x000fe20000201000 */
[----:B------:R-:W-:Y:S01]  /*a490*/  HADD2.F32 R65, -RZ, R59.H1_H1 ;  /* 0x3000003bff417230 */ /* 0x000fe20000004100 */
[----:B------:R-:W-:-:S03]  /*a4a0*/  PRMT R66, R93, 0x5410, R66 ;  /* 0x000054105d427816 */ /* 0x000fc60000000042 */
[----:B------:R-:W-:Y:S01]  /*a4b0*/  FFMA.FTZ R124, R11, R124, 1.1641532182693481445e-10 ;  /* 0x2f0000000b7c7423 */ /* 0x000fe2000001007c */
[----:B------:R-:W-:Y:S01]  /*a4c0*/  FMUL.FTZ R65, R65, R86 ;  /* 0x0000005641417220 */ /* 0x000fe20000410000 */
[----:B------:R-:W-:-:S03]  /*a4d0*/  @P1 HADD2.F32 R86, -RZ, R63.H1_H1 ;  /* 0x3000003fff561230 */ /* 0x000fc60000004100 */
[----:B------:R-:W-:-:S04]  /*a4e0*/  FSETP.GTU.FTZ.AND P6, PT, R124, R123, PT ;  /* 0x0000007b7c00720b */ /* 0x000fc80003fdc000 */
[----:B------:R-:W-:Y:S02]  /*a4f0*/  FSEL R64, R65, RZ, !P6 ;  /* 0x000000ff41407208 */ /* 0x000fe40007000000 */
[----:B------:R-:W-:Y:S02]  /*a500*/  SEL R11, RZ, 0x1, P6 ;  /* 0x00000001ff0b7807 */ /* 0x000fe40003000000 */
[----:B------:R-:W-:Y:S01]  /*a510*/  PRMT R65, R100, 0x5410, R94 ;  /* 0x0000541064417816 */ /* 0x000fe2000000005e */
[----:B------:R-:W-:Y:S01]  /*a520*/  FADD.FTZ R67, R67, R64 ;  /* 0x0000004043437221 */ /* 0x000fe20000010000 */
[----:B------:R-:W-:-:S03]  /*a530*/  PRMT R64, R109, 0x5410, R108 ;  /* 0x000054106d407816 */ /* 0x000fc6000000006c */
[--C-:B------:R-:W-:Y:S01]  /*a540*/  @P1 FADD.FTZ R86, R86, R67.reuse ;  /* 0x0000004356561221 */ /* 0x100fe20000010000 */
[----:B------:R-:W-:-:S05]  /*a550*/  @!P1 IMAD.MOV.U32 R86, RZ, RZ, R67 ;  /* 0x000000ffff569224 */ /* 0x000fca00078e0043 */
[----:B------:R-:W-:-:S04]  /*a560*/  F2FP.F16.F32.PACK_AB R67, RZ, R86 ;  /* 0x00000056ff43723e */ /* 0x000fc800000000ff */
[----:B------:R-:W-:-:S07]  /*a570*/  PRMT R67, R89, 0x5410, R67 ;  /* 0x0000541059437816 */ /* 0x000fce0000000043 */
.L_x_1905:
[----:B------:R-:W0:Y:S01]  /*a580*/  LDC.64 R70, c[0x0][0x3a8] ;  /* 0x0000ea00ff467b82 */ /* 0x000e220000000a00 */
[----:B------:R-:W-:Y:S02]  /*a590*/  SEL R68, RZ, 0x1000000, !P5 ;  /* 0x01000000ff447807 */ /* 0x000fe40006800000 */
[----:B------:R-:W-:Y:S02]  /*a5a0*/  SEL R69, RZ, 0x10000, !P4 ;  /* 0x00010000ff457807 */ /* 0x000fe40006000000 */
[----:B------:R-:W-:Y:S02]  /*a5b0*/  SEL R94, RZ, 0x100, !P3 ;  /* 0x00000100ff5e7807 */ /* 0x000fe40005800000 */
[----:B------:R-:W-:Y:S01]  /*a5c0*/  ISETP.NE.AND P6, PT, R111, RZ, PT ;  /* 0x000000ff6f00720c */ /* 0x000fe20003fc5270 */
[----:B------:R-:W1:Y:S01]  /*a5d0*/  LDC.64 R90, c[0x0][0x3b0] ;  /* 0x0000ec00ff5a7b82 */ /* 0x000e620000000a00 */
[----:B------:R-:W-:Y:S02]  /*a5e0*/  ISETP.NE.AND P5, PT, R103, RZ, PT ;  /* 0x000000ff6700720c */ /* 0x000fe40003fa5270 */
[----:B------:R-:W-:-:S02]  /*a5f0*/  ISETP.NE.AND P4, PT, R102, RZ, PT ;  /* 0x000000ff6600720c */ /* 0x000fc40003f85270 */
[----:B------:R-:W-:Y:S02]  /*a600*/  LOP3.LUT R94, R94, R68, R69, 0xfe, !PT ;  /* 0x000000445e5e7212 */ /* 0x000fe400078efe45 */
[----:B------:R-:W-:Y:S02]  /*a610*/  SEL R89, RZ, 0x1000000, !P4 ;  /* 0x01000000ff597807 */ /* 0x000fe40006000000 */
[----:B------:R-:W-:Y:S02]  /*a620*/  SEL R69, RZ, 0x10000, !P5 ;  /* 0x00010000ff457807 */ /* 0x000fe40006800000 */
[----:B------:R-:W-:Y:S02]  /*a630*/  SEL R68, RZ, 0x100, !P6 ;  /* 0x00000100ff447807 */ /* 0x000fe40007000000 */
[----:B------:R-:W-:Y:S02]  /*a640*/  ISETP.NE.AND P1, PT, R116, RZ, PT ;  /* 0x000000ff7400720c */ /* 0x000fe40003f25270 */
[----:B------:R-:W-:Y:S01]  /*a650*/  LOP3.LUT R68, R68, R89, R69, 0xfe, !PT ;  /* 0x0000005944447212 */ /* 0x000fe200078efe45 */
[----:B0-----:R-:W-:Y:S01]  /*a660*/  IMAD.WIDE.U32 R70, R2, 0x10, R70 ;  /* 0x0000001002467825 */ /* 0x001fe200078e0046 */
[----:B------:R-:W-:-:S02]  /*a670*/  SEL R69, RZ, 0x1, !P2 ;  /* 0x00000001ff457807 */ /* 0x000fc40005000000 */
[----:B------:R-:W-:Y:S02]  /*a680*/  SEL R89, RZ, 0x1, !P1 ;  /* 0x00000001ff597807 */ /* 0x000fe40004800000 */
[----:B------:R-:W-:Y:S01]  /*a690*/  LOP3.LUT R69, R94, R69, RZ, 0xfc, !PT ;  /* 0x000000455e457212 */ /* 0x000fe200078efcff */
[----:B------:R0:W-:Y:S01]  /*a6a0*/  STG.E.128 desc[UR6][R70.64], R64 ;  /* 0x0000004046007986 */ /* 0x0001e2000c101d06 */
[----:B------:R-:W-:Y:S01]  /*a6b0*/  LOP3.LUT R68, R68, R89, RZ, 0xfc, !PT ;  /* 0x0000005944447212 */ /* 0x000fe200078efcff */
[----:B-1----:R-:W-:-:S05]  /*a6c0*/  IMAD.WIDE.U32 R90, R2, 0x8, R90 ;  /* 0x00000008025a7825 */ /* 0x002fca00078e005a */
[----:B------:R0:W-:Y:S01]  /*a6d0*/  STG.E.64 desc[UR6][R90.64], R68 ;  /* 0x000000445a007986 */ /* 0x0001e2000c101b06 */
[----:B------:R-:W-:Y:S05]  /*a6e0*/  @!P0 BRA `(.L_x_1986) ;  /* 0x0000000000508947 */ /* 0x000fea0003800000 */
        /* <DEDUP_REMOVED lines=20> */
.L_x_1986:
[----:B------:R-:W-:Y:S01]  /*a830*/  IMAD.MOV.U32 R89, RZ, RZ, R92 ;  /* 0x000000ffff597224 */ /* 0x000fe200078e005c */
[----:B------:R-:W-:-:S07]  /*a840*/  IADD3 R92, PT, PT, R2, 0x20, RZ ;  /* 0x00000020025c7810 */ /* 0x000fce0007ffe0ff */
.L_x_1863:
[----:B------:R-:W-:Y:S05]  /*a850*/  BSYNC.RECONVERGENT B0 ;  /* 0x0000000000007941 */ /* 0x000fea0003800200 */
.L_x_1862:
[----:B------:R-:W-:Y:S01]  /*a860*/  ISETP.GE.U32.AND P0, PT, R122, 0x40, PT ;  /* 0x000000407a00780c */ /* 0x000fe20003f06070 */
[----:B------:R-:W-:Y:S03]  /*a870*/  BSSY.RECONVERGENT B0, `(.L_x_1987) ;  /* 0x000094e000007945 */ /* 0x000fe60003800200 */
[----:B------:R-:W-:-:S09]  /*a880*/  P2R R123, PR, RZ, 0x1 ;  /* 0x00000001ff7b7803 */ /* 0x000fd20000000000 */
        /* <DEDUP_REMOVED lines=8> */
[----:B0-----:R-:W-:-:S04]  /*a910*/  IMAD.WIDE.U32 R64, R92, 0x10, R64 ;  /* 0x000000105c407825 */ /* 0x001fc800078e0040 */
[----:B-1----:R-:W-:-:S05]  /*a920*/  @P0 IMAD.WIDE.U32 R14, R92, 0x10, R14 ;  /* 0x000000105c0e0825 */ /* 0x002fca00078e000e */
[----:B------:R0:W5:Y:S01]  /*a930*/  @P0 LDG.E.128 R56, desc[UR6][R14.64] ;  /* 0x000000060e380981 */ /* 0x000162000c1e1d00 */
[----:B--2---:R-:W-:-:S03]  /*a940*/  @P1 IMAD.WIDE.U32 R68, R92, 0x10, R66 ;  /* 0x000000105c441825 */ /* 0x004fc600078e0042 */
[----:B------:R-:W5:Y:S04]  /*a950*/  LDG.E.128 R64, desc[UR6][R64.64] ;  /* 0x0000000640407981 */ /* 0x000f68000c1e1d00 */
[----:B------:R0:W5:Y:S01]  /*a960*/  @P1 LDG.E.128 R60, desc[UR6][R68.64] ;  /* 0x00000006443c1981 */ /* 0x000162000c1e1d00 */
[----:B------:R-:W-:Y:S05]  /*a970*/  @!P0 BRA `(.L_x_1989) ;  /* 0x0000005c00c88947 */ /* 0x000fea0003800000 */
[----:B------:R-:W-:Y:S01]  /*a980*/  ISETP.NE.AND P2, PT, R5, 0x1, PT ;  /* 0x000000010500780c */ /* 0x000fe20003f45270 */
[----:B------:R-:W-:Y:S01]  /*a990*/  BSSY.RECONVERGENT B1, `(.L_x_1990) ;  /* 0x0000059000017945 */ /* 0x000fe20003800200 */
[C---:B------:R-:W-:Y:S01]  /*a9a0*/  VIADD R11, R19.reuse, 0xa9066899 ;  /* 0xa9066899130b7836 */ /* 0x040fe20000000000 */
[C---:B0-----:R-:W-:Y:S01]  /*a9b0*/  IADD3 R68, PT, PT, R19.reuse, 0x76cf5d0a, RZ ;  /* 0x76cf5d0a13447810 */ /* 0x041fe20007ffe0ff */
[----:B------:R-:W-:Y:S01]  /*a9c0*/  VIADD R69, R18, 0x1715609d ;  /* 0x1715609d12457836 */ /* 0x000fe20000000000 */
[----:B------:R-:W-:Y:S01]  /*a9d0*/  IADD3 R70, PT, PT, R19, 0x32370b8f, RZ ;  /* 0x32370b8f13467810 */ /* 0x000fe20007ffe0ff */
[----:B------:R-:W-:Y:S01]  /*a9e0*/  IMAD.MOV.U32 R14, RZ, RZ, 0x2 ;  /* 0x00000002ff0e7424 */ /* 0x000fe200078e00ff */
[----:B------:R-:W-:Y:S01]  /*a9f0*/  MOV R12, R4 ;  /* 0x00000004000c7202 */ /* 0x000fe20000000f00 */
[----:B------:R-:W-:-:S05]  /*aa00*/  IMAD.MOV.U32 R93, RZ, RZ, R89 ;  /* 0x000000ffff5d7224 */ /* 0x000fca00078e0059 */
        /* <DEDUP_REMOVED lines=11> */
.L_x_1992:
        /* <DEDUP_REMOVED lines=13> */
.L_x_1994:
[----:B------:R-:W-:Y:S05]  /*ab90*/  BSYNC.RECONVERGENT B2 ;  /* 0x0000000000027941 */ /* 0x000fea0003800200 */
.L_x_1993:
[----:B------:R-:W-:Y:S01]  /*aba0*/  IMAD.WIDE.U32 R76, R10, -0x326172a9, RZ ;  /* 0xcd9e8d570a4c7825 */ /* 0x000fe200078e00ff */
[----:B------:R-:W-:Y:S02]  /*abb0*/  LOP3.LUT R4, R3, R7, R19, 0x96, !PT ;  /* 0x0000000703047212 */ /* 0x000fe400078e9613 */
[----:B------:R-:W-:Y:S01]  /*abc0*/  IADD3 R71, PT, PT, R19, -0x4498517b, RZ ;  /* 0xbb67ae8513477810 */ /* 0x000fe20007ffe0ff */
[----:B------:R-:W-:Y:S01]  /*abd0*/  VIADD R7, R18, 0x9e3779b9 ;  /* 0x9e3779b912077836 */ /* 0x000fe20000000000 */
        /* <DEDUP_REMOVED lines=8> */
[----:B------:R-:W-:Y:S02]  /*ac60*/  LOP3.LUT R5, R68, R14, R7, 0x96, !PT ;  /* 0x0000000e44057212 */ /* 0x000fe400078e9607 */
[C---:B------:R-:W-:Y:S01]  /*ac70*/  IADD3 R7, PT, PT, R18.reuse, -0x255992d5, RZ ;  /* 0xdaa66d2b12077810 */ /* 0x040fe20007ffe0ff */
[----:B------:R-:W-:Y:S01]  /*ac80*/  VIADD R15, R18, 0x3c6ef372 ;  /* 0x3c6ef372120f7836 */ /* 0x000fe20000000000 */
[----:B------:R-:W-:-:S04]  /*ac90*/  IADD3 R71, PT, PT, R19, 0x1fd5c5a3, RZ ;  /* 0x1fd5c5a313477810 */ /* 0x000fc80007ffe0ff */
        /* <DEDUP_REMOVED lines=28> */
[----:B------:R-:W-:Y:S02]  /*ae60*/  IADD3 R15, PT, PT, R18, -0xe443238, RZ ;  /* 0xf1bbcdc8120f7810 */ /* 0x000fe40007ffe0ff */
        /* <DEDUP_REMOVED lines=10> */
[----:B------:R-:W-:-:S07]  /*af10*/  IMAD.MOV.U32 R14, RZ, RZ, RZ ;  /* 0x000000ffff0e7224 */ /* 0x000fce00078e00ff */
.L_x_1991:
[----:B------:R-:W-:Y:S05]  /*af20*/  BSYNC.RECONVERGENT B1 ;  /* 0x0000000000017941 */ /* 0x000fea0003800200 */
.L_x_1990:
[----:B------:R-:W0:Y:S01]  /*af30*/  LDC R124, c[0x0][0x404] ;  /* 0x00010100ff7c7b82 */ /* 0x000e220000000800 */
[----:B------:R-:W-:Y:S01]  /*af40*/  I2FP.F32.U32 R12, R12 ;  /* 0x0000000c000c7245 */ /* 0x000fe20000201000 */
[----:B------:R-:W-:Y:S01]  /*af50*/  HFMA2 R125, -RZ, RZ, 0.1171875, 0 ;  /* 0x2f800000ff7d7431 */ /* 0x000fe200000001ff */
[----:B------:R-:W-:Y:S01]  /*af60*/  ISETP.NE.AND P3, PT, R14, 0x1, PT ;  /* 0x000000010e00780c */ /* 0x000fe20003f65270 */
[----:B------:R-:W-:Y:S01]  /*af70*/  BSSY.RECONVERGENT B1, `(.L_x_1995) ;  /* 0x000005b000017945 */ /* 0x000fe20003800200 */
[----:B------:R-:W-:Y:S02]  /*af80*/  IMAD.MOV.U32 R71, RZ, RZ, 0x2 ;  /* 0x00000002ff477424 */ /* 0x000fe400078e00ff */
[----:B------:R-:W-:Y:S01]  /*af90*/  FFMA.FTZ R5, R12, R125, 1.1641532182693481445e-10 ;  /* 0x2f0000000c057423 */ /* 0x000fe2000001007d */
[----:B------:R-:W1:Y:S01]  /*afa0*/  LDC R87, c[0x0][0x408] ;  /* 0x00010200ff577b82 */ /* 0x000e620000000800 */
[----:B-----5:R-:W-:-:S03]  /*afb0*/  HADD2.F32 R12, -RZ, R64.H0_H0 ;  /* 0x20000040ff0c7230 */ /* 0x020fc60000004100 */
[----:B0-----:R-:W-:-:S04]  /*afc0*/  FSETP.GTU.FTZ.AND P2, PT, R5, R124, PT ;  /* 0x0000007c0500720b */ /* 0x001fc80003f5c000 */
[----:B------:R-:W-:Y:S01]  /*afd0*/  PLOP3.LUT P4, PT, P2, PT, PT, 0x8, 0x80 ;  /* 0x000000000080781c */ /* 0x000fe2000178e170 */
[----:B-1----:R-:W-:-:S03]  /*afe0*/  FMUL.FTZ R5, R12, R87 ;  /* 0x000000570c057220 */ /* 0x002fc60000410000 */
[----:B------:R-:W-:Y:S02]  /*aff0*/  P2R R116, PR, RZ, 0x10 ;  /* 0x00000010ff747803 */ /* 0x000fe40000000000 */
[----:B------:R-:W-:Y:S02]  /*b000*/  MOV R12, R4 ;  /* 0x00000004000c7202 */ /* 0x000fe40000000f00 */
[----:B------:R-:W-:Y:S01]  /*b010*/  FSEL R5, R5, RZ, !P2 ;  /* 0x000000ff05057208 */ /* 0x000fe20005000000 */
        /* <DEDUP_REMOVED lines=9> */
.L_x_1997:
        /* <DEDUP_REMOVED lines=13> */
.L_x_1999:
[----:B------:R-:W-:Y:S05]  /*b180*/  BSYNC.RECONVERGENT B2 ;  /* 0x0000000000027941 */ /* 0x000fea0003800200 */
.L_x_1998:
[----:B------:R-:W-:Y:S01]  /*b190*/  IMAD.WIDE.U32 R76, R10, -0x326172a9, RZ ;  /* 0xcd9e8d570a4c7825 */ /* 0x000fe200078e00ff */
[----:B------:R-:W-:Y:S02]  /*b1a0*/  LOP3.LUT R14, R3, R7, R19, 0x96, !PT ;  /* 0x00000007030e7212 */ /* 0x000fe400078e9613 */
[----:B------:R-:W-:Y:S01]  /*b1b0*/  IADD3 R7, PT, PT, R18, -0x61c88647, RZ ;  /* 0x9e3779b912077810 */ /* 0x000fe20007ffe0ff */
[----:B------:R-:W-:Y:S01]  /*b1c0*/  VIADD R71, R19, 0xbb67ae85 ;  /* 0xbb67ae8513477836 */ /* 0x000fe20000000000 */
[----:B------:R-:W-:Y:S01]  /*b1d0*/  LOP3.LUT R82, R8, R77, R18, 0x96, !PT ;  /* 0x0000004d08527212 */ /* 0x000fe200078e9612 */
[----:B------:R-:W-:-:S04]  /*b1e0*/  IMAD.WIDE.U32 R14, R14, -0x326172a9, RZ ;  /* 0xcd9e8d570e0e7825 */ /* 0x000fc800078e00ff */
[----:B------:R-:W-:Y:S01]  /*b1f0*/  IMAD.WIDE.U32 R82, R82, -0x2daee0ad, RZ ;  /* 0xd2511f5352527825 */ /* 0x000fe200078e00ff */
[----:B------:R-:W-:Y:S02]  /*b200*/  LOP3.LUT R7, R7, R76, R15, 0x96, !PT ;  /* 0x0000004c07077212 */ /* 0x000fe400078e960f */
[----:B------:R-:W-:Y:S01]  /*b210*/  IADD3 R15, PT, PT, R18, 0x3c6ef372, RZ ;  /* 0x3c6ef372120f7810 */ /* 0x000fe20007ffe0ff */
[----:B------:R-:W-:Y:S01]  /*b220*/  IMAD.MOV.U32 R12, RZ, RZ, R93 ;  /* 0x000000ffff0c7224 */ /* 0x000fe200078e005d */
        /* <DEDUP_REMOVED lines=43> */
[----:B------:R-:W-:Y:S02]  /*b4e0*/  MOV R4, R82 ;  /* 0x0000005200047202 */ /* 0x000fe40000000f00 */
[----:B------:R-:W-:Y:S01]  /*b4f0*/  LOP3.LUT R7, R71, R76, R15, 0x96, !PT ;  /* 0x0000004c47077212 */ /* 0x000fe200078e960f */
[----:B------:R-:W-:Y:S01]  /*b500*/  IMAD.MOV.U32 R71, RZ, RZ, RZ ;  /* 0x000000ffff477224 */ /* 0x000fe200078e00ff */
[----:B------:R-:W-:-:S07]  /*b510*/  MOV R93, R14 ;  /* 0x0000000e005d7202 */ /* 0x000fce0000000f00 */
.L_x_1996:
[----:B------:R-:W-:Y:S05]  /*b520*/  BSYNC.RECONVERGENT B1 ;  /* 0x0000000000017941 */ /* 0x000fea0003800200 */
.L_x_1995:
[----:B------:R-:W-:Y:S01]  /*b530*/  I2FP.F32.U32 R12, R12 ;  /* 0x0000000c000c7245 */ /* 0x000fe20000201000 */
[----:B------:R-:W-:Y:S01]  /*b540*/  HADD2.F32 R14, -RZ, R56.H0_H0 ;  /* 0x20000038ff0e7230 */ /* 0x000fe20000004100 */
[----:B------:R-:W-:Y:S01]  /*b550*/  ISETP.NE.AND P3, PT, R71, 0x1, PT ;  /* 0x000000014700780c */ /* 0x000fe20003f65270 */
[----:B------:R-:W-:Y:S01]  /*b560*/  BSSY.RECONVERGENT B1, `(.L_x_2000) ;  /* 0x000005c000017945 */ /* 0x000fe20003800200 */
[----:B------:R-:W-:Y:S02]  /*b570*/  IMAD.MOV.U32 R76, RZ, RZ, 0x2 ;  /* 0x00000002ff4c7424 */ /* 0x000fe400078e00ff */
[----:B------:R-:W-:Y:S01]  /*b580*/  FFMA.FTZ R15, R12, R125, 1.1641532182693481445e-10 ;  /* 0x2f0000000c0f7423 */ /* 0x000fe2000001007d */
[----:B------:R-:W-:Y:S01]  /*b590*/  FMUL.FTZ R12, R14, R87 ;  /* 0x000000570e0c7220 */ /* 0x000fe20000410000 */
[----:B------:R-:W-:-:S03]  /*b5a0*/  @P1 HADD2.F32 R14, -RZ, R60.H0_H0 ;  /* 0x2000003cff0e1230 */ /* 0x000fc60000004100 */
[----:B------:R-:W-:-:S04]  /*b5b0*/  FSETP.GTU.FTZ.AND P2, PT, R15, R124, PT ;  /* 0x0000007c0f00720b */ /* 0x000fc80003f5c000 */
[----:B------:R-:W-:Y:S02]  /*b5c0*/  FSEL R12, R12, RZ, !P2 ;  /* 0x000000ff0c0c7208 */ /* 0x000fe40005000000 */
[----:B------:R-:W-:-:S03]  /*b5d0*/  SEL R120, RZ, 0x1, P2 ;  /* 0x00000001ff787807 */ /* 0x000fc60001000000 */
[----:B------:R-:W-:-:S04]  /*b5e0*/  FADD.FTZ R5, R5, R12 ;  /* 0x0000000c05057221 */ /* 0x000fc80000010000 */
[----:B------:R-:W-:Y:S01]  /*b5f0*/  @P1 FADD.FTZ R12, R14, R5 ;  /* 0x000000050e0c1221 */ /* 0x000fe20000010000 */
[----:B------:R-:W-:Y:S02]  /*b600*/  @!P1 MOV R12, R5 ;  /* 0x00000005000c9202 */ /* 0x000fe40000000f00 */
[----:B------:R-:W-:Y:S02]  /*b610*/  MOV R5, R4 ;  /* 0x0000000400057202 */ /* 0x000fe40000000f00 */
[----:B------:R-:W-:Y:S01]  /*b620*/  F2FP.F16.F32.PACK_AB R109, RZ, R12 ;  /* 0x0000000cff6d723e */ /* 0x000fe200000000ff */
        /* <DEDUP_REMOVED lines=9> */
.L_x_2002:
        /* <DEDUP_REMOVED lines=13> */
.L_x_2004:
[----:B------:R-:W-:Y:S05]  /*b790*/  BSYNC.RECONVERGENT B2 ;  /* 0x0000000000027941 */ /* 0x000fea0003800200 */
.L_x_2003:
        /* <DEDUP_REMOVED lines=55> */
[----:B------:R-:W-:-:S07]  /*bb10*/  HFMA2 R76, -RZ, RZ, 0, 0 ;  /* 0x00000000ff4c7431 */ /* 0x000fce00000001ff */
.L_x_2001:
[----:B------:R-:W-:Y:S05]  /*bb20*/  BSYNC.RECONVERGENT B1 ;  /* 0x0000000000017941 */ /* 0x000fea0003800200 */
.L_x_2000:
        /* <DEDUP_REMOVED lines=21> */
.L_x_2007:
        /* <DEDUP_REMOVED lines=13> */
.L_x_2009:
[----:B------:R-:W-:Y:S05]  /*bd50*/  BSYNC.RECONVERGENT B2 ;  /* 0x0000000000027941 */ /* 0x000fea0003800200 */
.L_x_2008:
        /* <DEDUP_REMOVED lines=54> */
[----:B------:R-:W-:Y:S01]  /*c0c0*/  IMAD.MOV.U32 R15, RZ, RZ, R93 ;  /* 0x000000ffff0f7224 */ /* 0x000fe200078e005d */
[----:B------:R-:W-:Y:S01]  /*c0d0*/  MOV R93, R14 ;  /* 0x0000000e005d7202 */ /* 0x000fe20000000f00 */
[----:B------:R-:W-:-:S07]  /*c0e0*/  IMAD.MOV.U32 R71, RZ, RZ, RZ ;  /* 0x000000ffff477224 */ /* 0x000fce00078e00ff */
.L_x_2006:
[----:B------:R-:W-:Y:S05]  /*c0f0*/  BSYNC.RECONVERGENT B1 ;  /* 0x0000000000017941 */ /* 0x000fea0003800200 */
.L_x_2005:
[----:B------:R-:W-:Y:S01]  /*c100*/  I2FP.F32.U32 R14, R15 ;  /* 0x0000000f000e7245 */ /* 0x000fe20000201000 */
[----:B------:R-:W-:Y:S01]  /*c110*/  HADD2.F32 R64, -RZ, R56.H1_H1 ;  /* 0x30000038ff407230 */ /* 0x000fe20000004100 */
[----:B------:R-:W-:Y:S01]  /*c120*/  BSSY.RECONVERGENT B1, `(.L_x_2010) ;  /* 0x000005d000017945 */ /* 0x000fe20003800200 */
[----:B------:R-:W-:Y:S02]  /*c130*/  IMAD.MOV.U32 R77, RZ, RZ, 0x2 ;  /* 0x00000002ff4d7424 */ /* 0x000fe400078e00ff */
[----:B------:R-:W-:Y:S01]  /*c140*/  FFMA.FTZ R15, R14, R125, 1.1641532182693481445e-10 ;  /* 0x2f0000000e0f7423 */ /* 0x000fe2000001007d */
[----:B------:R-:W-:Y:S01]  /*c150*/  FMUL.FTZ R14, R64, R87 ;  /* 0x00000057400e7220 */ /* 0x000fe20000410000 */
[----:B------:R-:W-:-:S03]  /*c160*/  @P1 HADD2.F32 R64, -RZ, R60.H1_H1 ;  /* 0x3000003cff401230 */ /* 0x000fc60000004100 */
[----:B------:R-:W-:-:S04]  /*c170*/  FSETP.GTU.FTZ.AND P2, PT, R15, R124, PT ;  /* 0x0000007c0f00720b */ /* 0x000fc80003f5c000 */
[----:B------:R-:W-:Y:S02]  /*c180*/  FSEL R14, R14, RZ, !P2 ;  /* 0x000000ff0e0e7208 */ /* 0x000fe40005000000 */
[----:B------:R-:W-:Y:S02]  /*c190*/  SEL R119, RZ, 0x1, P2 ;  /* 0x00000001ff777807 */ /* 0x000fe40001000000 */
[----:B------:R-:W-:Y:S01]  /*c1a0*/  ISETP.NE.AND P2, PT, R71, 0x1, PT ;  /* 0x000000014700780c */ /* 0x000fe20003f45270 */
[----:B------:R-:W-:-:S04]  /*c1b0*/  FADD.FTZ R5, R5, R14 ;  /* 0x0000000e05057221 */ /* 0x000fc80000010000 */
[----:B------:R-:W-:Y:S01]  /*c1c0*/  @P1 FADD.FTZ R15, R64, R5 ;  /* 0x00000005400f1221 */ /* 0x000fe20000010000 */
[----:B------:R-:W-:Y:S02]  /*c1d0*/  @!P1 MOV R15, R5 ;  /* 0x00000005000f9202 */ /* 0x000fe40000000f00 */
[----:B------:R-:W-:Y:S02]  /*c1e0*/  MOV R5, R4 ;  /* 0x0000000400057202 */ /* 0x000fe40000000f00 */
[----:B------:R-:W-:-:S03]  /*c1f0*/  F2FP.F16.F32.PACK_AB R108, RZ, R15 ;  /* 0x0000000fff6c723e */ /* 0x000fc600000000ff */
        /* <DEDUP_REMOVED lines=9> */
.L_x_2012:
        /* <DEDUP_REMOVED lines=13> */
.L_x_2014:
[----:B------:R-:W-:Y:S05]  /*c360*/  BSYNC.RECONVERGENT B2 ;  /* 0x0000000000027941 */ /* 0x000fea0003800200 */
.L_x_2013:
        /* <DEDUP_REMOVED lines=45> */
[----:B------:R-:W-:-:S04]  /*c640*/  LOP3.LUT R71, R71, R76, R83, 0x96, !PT ;  /* 0x0000004c47477212 */ /* 0x000fc800078e9653 */
[----:B------:R-:W-:Y:S01]  /*c650*/  LOP3.LUT R76, R5, R4, R7, 0x96, !PT ;  /* 0x00000004054c7212 */ /* 0x000fe200078e9607 */
[----:B------:R-:W-:Y:S01]  /*c660*/  IMAD.WIDE.U32 R4, R71, -0x326172a9, RZ ;  /* 0xcd9e8d5747047825 */ /* 0x000fe200078e00ff */
[----:B------:R-:W-:-:S03]  /*c670*/  IADD3 R7, PT, PT, R18, -0x700cb87f, RZ ;  /* 0x8ff3478112077810 */ /* 0x000fc60007ffe0ff */
[----:B------:R-:W-:Y:S01]  /*c680*/  IMAD.WIDE.U32 R76, R76, -0x2daee0ad, RZ ;  /* 0xd2511f534c4c7825 */ /* 0x000fe200078e00ff */
[----:B------:R-:W-:Y:S02]  /*c690*/  LOP3.LUT R6, R7, R6, R5, 0x96, !PT ;  /* 0x0000000607067212 */ /* 0x000fe400078e9605 */
[----:B------:R-:W-:Y:S01]  /*c6a0*/  MOV R5, R93 ;  /* 0x0000005d00057202 */ /* 0x000fe20000000f00 */
[----:B------:R-:W-:Y:S02]  /*c6b0*/  VIADD R71, R19, 0x96a522ad ;  /* 0x96a522ad13477836 */ /* 0x000fe40000000000 */
[----:B------:R-:W-:-:S03]  /*c6c0*/  IMAD.MOV.U32 R93, RZ, RZ, R76 ;  /* 0x000000ffff5d7224 */ /* 0x000fc600078e004c */
[----:B------:R-:W-:Y:S01]  /*c6d0*/  LOP3.LUT R7, R71, R82, R77, 0x96, !PT ;  /* 0x0000005247077212 */ /* 0x000fe200078e964d */
[----:B------:R-:W-:-:S07]  /*c6e0*/  HFMA2 R77, -RZ, RZ, 0, 0 ;  /* 0x00000000ff4d7431 */ /* 0x000fce00000001ff */
.L_x_2011:
[----:B------:R-:W-:Y:S05]  /*c6f0*/  BSYNC.RECONVERGENT B1 ;  /* 0x0000000000017941 */ /* 0x000fea0003800200 */
.L_x_2010:
[----:B------:R-:W-:Y:S01]  /*c700*/  I2FP.F32.U32 R14, R5 ;  /* 0x00000005000e7245 */ /* 0x000fe20000201000 */
[----:B------:R-:W-:Y:S01]  /*c710*/  HADD2.F32 R64, -RZ, R65.H0_H0 ;  /* 0x20000041ff407230 */ /* 0x000fe20000004100 */
        /* <DEDUP_REMOVED lines=19> */
.L_x_2017:
        /* <DEDUP_REMOVED lines=13> */
.L_x_2019:
[----:B------:R-:W-:Y:S05]  /*c920*/  BSYNC.RECONVERGENT B2 ;  /* 0x0000000000027941 */ /* 0x000fea0003800200 */
.L_x_2018:
        /* <DEDUP_REMOVED lines=12> */
[----:B------:R-:W-:Y:S02]  /*c9f0*/  IADD3 R71, PT, PT, R18, 0x3c6ef372, RZ ;  /* 0x3c6ef37212477810 */ /* 0x000fe40007ffe0ff */
[----:B------:R-:W-:Y:S01]  /*ca00*/  LOP3.LUT R77, R68, R90, R7, 0x96, !PT ;  /* 0x0000005a444d7212 */ /* 0x000fe200078e9607 */
[----:B------:R-:W-:Y:S01]  /*ca10*/  VIADD R7, R18, 0xdaa66d2b ;  /* 0xdaa66d2b12077836 */ /* 0x000fe20000000000 */
[----:B------:R-:W-:-:S03]  /*ca20*/  LOP3.LUT R71, R71, R76, R83, 0x96, !PT ;  /* 0x0000004c47477212 */ /* 0x000fc600078e9653 */
        /* <DEDUP_REMOVED lines=24> */
[C---:B------:R-:W-:Y:S01]  /*cbb0*/  IADD3 R77, PT, PT, R19.reuse, -0x24c28bd8, RZ ;  /* 0xdb3d7428134d7810 */ /* 0x040fe20007ffe0ff */
[----:B------:R-:W-:Y:S02]  /*cbc0*/  VIADD R71, R19, 0x1fd5c5a3 ;  /* 0x1fd5c5a313477836 */ /* 0x000fe40000000000 */
[----:B------:R-:W-:-:S03]  /*cbd0*/  IMAD.WIDE.U32 R82, R82, -0x2daee0ad, RZ ;  /* 0xd2511f5352527825 */ /* 0x000fc600078e00ff */
        /* <DEDUP_REMOVED lines=8> */
[----:B------:R-:W-:Y:S01]  /*cc60*/  MOV R4, R90 ;  /* 0x0000005a00047202 */ /* 0x000fe20000000f00 */
[----:B------:R-:W-:Y:S01]  /*cc70*/  IMAD.WIDE.U32 R76, R76, -0x2daee0ad, RZ ;  /* 0xd2511f534c4c7825 */ /* 0x000fe200078e00ff */
[----:B------:R-:W-:Y:S02]  /*cc80*/  LOP3.LUT R6, R7, R6, R91, 0x96, !PT ;  /* 0x0000000607067212 */ /* 0x000fe400078e965b */
[----:B------:R-:W-:Y:S01]  /*cc90*/  MOV R93, R76 ;  /* 0x0000004c005d7202 */ /* 0x000fe20000000f00 */
[----:B------:R-:W-:Y:S01]  /*cca0*/  IMAD.MOV.U32 R76, RZ, RZ, RZ ;  /* 0x000000ffff4c7224 */ /* 0x000fe200078e00ff */
[----:B------:R-:W-:-:S07]  /*ccb0*/  LOP3.LUT R7, R71, R82, R77, 0x96, !PT ;  /* 0x0000005247077212 */ /* 0x000fce00078e964d */
.L_x_2016:
[----:B------:R-:W-:Y:S05]  /*ccc0*/  BSYNC.RECONVERGENT B1 ;  /* 0x0000000000017941 */ /* 0x000fea0003800200 */
.L_x_2015:
[----:B------:R-:W-:Y:S01]  /*ccd0*/  I2FP.F32.U32 R14, R14 ;  /* 0x0000000e000e7245 */ /* 0x000fe20000201000 */
[----:B------:R-:W-:Y:S01]  /*cce0*/  HADD2.F32 R64, -RZ, R57.H0_H0 ;  /* 0x20000039ff407230 */ /* 0x000fe20000004100 */
[----:B------:R-:W-:Y:S01]  /*ccf0*/  BSSY.RECONVERGENT B1, `(.L_x_2020) ;  /* 0x000005d000017945 */ /* 0x000fe20003800200 */
[----:B------:R-:W-:Y:S02]  /*cd00*/  IMAD.MOV.U32 R77, RZ, RZ, 0x2 ;  /* 0x00000002ff4d7424 */ /* 0x000fe400078e00ff */
[----:B------:R-:W-:Y:S01]  /*cd10*/  FFMA.FTZ R71, R14, R125, 1.1641532182693481445e-10 ;  /* 0x2f0000000e477423 */ /* 0x000fe2000001007d */
[----:B------:R-:W-:Y:S01]  /*cd20*/  FMUL.FTZ R14, R64, R87 ;  /* 0x00000057400e7220 */ /* 0x000fe20000410000 */
[----:B------:R-:W-:-:S03]  /*cd30*/  @P1 HADD2.F32 R64, -RZ, R61.H0_H0 ;  /* 0x2000003dff401230 */ /* 0x000fc60000004100 */
        /* <DEDUP_REMOVED lines=18> */
.L_x_2022:
        /* <DEDUP_REMOVED lines=13> */
.L_x_2024:
[----:B------:R-:W-:Y:S05]  /*cf30*/  BSYNC.RECONVERGENT B2 ;  /* 0x0000000000027941 */ /* 0x000fea0003800200 */
.L_x_2023:
        /* <DEDUP_REMOVED lines=56> */
.L_x_2021:
[----:B------:R-:W-:Y:S05]  /*d2c0*/  BSYNC.RECONVERGENT B1 ;  /* 0x0000000000017941 */ /* 0x000fea0003800200 */
.L_x_2020:
[----:B------:R-:W-:Y:S01]  /*d2d0*/  I2FP.F32.U32 R64, R5 ;  /* 0x0000000500407245 */ /* 0x000fe20000201000 */
[----:B------:R-:W-:Y:S01]  /*d2e0*/  HADD2.F32 R76, -RZ, R65.H1_H1 ;  /* 0x30000041ff4c7230 */ /* 0x000fe20000004100 */
        /* <DEDUP_REMOVED lines=19> */
.L_x_2027:
        /* <DEDUP_REMOVED lines=13> */
.L_x_2029:
[----:B------:R-:W-:Y:S05]  /*d4f0*/  BSYNC.RECONVERGENT B2 ;  /* 0x0000000000027941 */ /* 0x000fea0003800200 */
.L_x_2028:
        /* <DEDUP_REMOVED lines=57> */
.L_x_2026:
[----:B------:R-:W-:Y:S05]  /*d890*/  BSYNC.RECONVERGENT B1 ;  /* 0x0000000000017941 */ /* 0x000fea0003800200 */
.L_x_2025:
        /* <DEDUP_REMOVED lines=25> */
.L_x_2032:
        /* <DEDUP_REMOVED lines=13> */
.L_x_2034:
[----:B------:R-:W-:Y:S05]  /*db00*/  BSYNC.RECONVERGENT B2 ;  /* 0x0000000000027941 */ /* 0x000fea0003800200 */
.L_x_2033:
        /* <DEDUP_REMOVED lines=56> */
.L_x_2031:
[----:B------:R-:W-:Y:S05]  /*de90*/  BSYNC.RECONVERGENT B1 ;  /* 0x0000000000017941 */ /* 0x000fea0003800200 */
.L_x_2030:
        /* <DEDUP_REMOVED lines=20> */
.L_x_2037:
        /* <DEDUP_REMOVED lines=13> */
.L_x_2039:
[----:B------:R-:W-:Y:S05]  /*e0b0*/  BSYNC.RECONVERGENT B2 ;  /* 0x0000000000027941 */ /* 0x000fea0003800200 */
.L_x_2038:
        /* <DEDUP_REMOVED lines=57> */
.L_x_2036:
[----:B------:R-:W-:Y:S05]  /*e450*/  BSYNC.RECONVERGENT B1 ;  /* 0x0000000000017941 */ /* 0x000fea0003800200 */
.L_x_2035:
[----:B------:R-:W-:Y:S01]  /*e460*/  I2FP.F32.U32 R64, R65 ;  /* 0x0000004100407245 */ /* 0x000fe20000201000 */
[----:B------:R-:W-:Y:S01]  /*e470*/  HADD2.F32 R76, -RZ, R58.H0_H0 ;  /* 0x2000003aff4c7230 */ /* 0x000fe20000004100 */
[----:B------:R-:W-:Y:S03]  /*e480*/  BSSY.RECONVERGENT B1, `(.L_x_2040) ;  /* 0x000005d000017945 */ /* 0x000fe60003800200 */
[----:B------:R-:W-:Y:S01]  /*e490*/  FFMA.FTZ R65, R64, R125, 1.1641532182693481445e-10 ;  /* 0x2f00000040417423 */ /* 0x000fe2000001007d */
[----:B------:R-:W-:Y:S01]  /*e4a0*/  FMUL.FTZ R64, R76, R87 ;  /* 0x000000574c407220 */ /* 0x000fe20000410000 */
[----:B------:R-:W-:-:S03]  /*e4b0*/  @P1 HADD2.F32 R76, -RZ, R62.H0_H0 ;  /* 0x2000003eff4c1230 */ /* 0x000fc60000004100 */
[----:B------:R-:W-:Y:S01]  /*e4c0*/  FSETP.GTU.FTZ.AND P3, PT, R65, R124, PT ;  /* 0x0000007c4100720b */ /* 0x000fe20003f7c000 */
[----:B------:R-:W-:-:S03]  /*e4d0*/  IMAD.MOV.U32 R65, RZ, RZ, 0x2 ;  /* 0x00000002ff417424 */ /* 0x000fc600078e00ff */
        /* <DEDUP_REMOVED lines=17> */
.L_x_2042:
        /* <DEDUP_REMOVED lines=13> */
.L_x_2044:
[----:B------:R-:W-:Y:S05]  /*e6c0*/  BSYNC.RECONVERGENT B2 ;  /* 0x0000000000027941 */ /* 0x000fea0003800200 */
.L_x_2043:
        /* <DEDUP_REMOVED lines=56> */
.L_x_2041:
[----:B------:R-:W-:Y:S05]  /*ea50*/  BSYNC.RECONVERGENT B1 ;  /* 0x0000000000017941 */ /* 0x000fea0003800200 */
.L_x_2040:
[----:B------:R-:W-:Y:S01]  /*ea60*/  I2FP.F32.U32 R64, R5 ;  /* 0x0000000500407245 */ /* 0x000fe20000201000 */
[----:B------:R-:W-:Y:S01]  /*ea70*/  HADD2.F32 R66, -RZ, R66.H1_H1 ;  /* 0x30000042ff427230 */ /* 0x000fe20000004100 */
[----:B------:R-:W-:Y:S01]  /*ea80*/  ISETP.NE.AND P4, PT, R65, 0x1, PT ;  /* 0x000000014100780c */ /* 0x000fe20003f85270 */
[----:B------:R-:W-:Y:S01]  /*ea90*/  BSSY.RECONVERGENT B1, `(.L_x_2045) ;  /* 0x0000057000017945 */ /* 0x000fe20003800200 */
[----:B------:R-:W-:Y:S01]  /*eaa0*/  MOV R71, R4 ;  /* 0x0000000400477202 */ /* 0x000fe20000000f00 */
[----:B------:R-:W-:Y:S01]  /*eab0*/  FFMA.FTZ R5, R64, R125, 1.1641532182693481445e-10 ;  /* 0x2f00000040057423 */ /* 0x000fe2000001007d */
[----:B------:R-:W-:Y:S01]  /*eac0*/  FMUL.FTZ R66, R66, R87 ;  /* 0x0000005742427220 */ /* 0x000fe20000410000 */
[----:B------:R-:W-:-:S03]  /*ead0*/  IMAD.MOV.U32 R64, RZ, RZ, 0x2 ;  /* 0x00000002ff407424 */ /* 0x000fc600078e00ff */
        /* <DEDUP_REMOVED lines=12> */
.L_x_2047:
        /* <DEDUP_REMOVED lines=13> */
.L_x_2049:
[----:B------:R-:W-:Y:S05]  /*ec70*/  BSYNC.RECONVERGENT B2 ;  /* 0x0000000000027941 */ /* 0x000fea0003800200 */
.L_x_2048:
[----:B------:R-:W-:Y:S01]  /*ec80*/  LOP3.LUT R4, R3, R65, R19, 0x96, !PT ;  /* 0x0000004103047212 */ /* 0x000fe200078e9613 */
[----:B------:R-:W-:Y:S01]  /*ec90*/  IMAD.WIDE.U32 R6, R10, -0x326172a9, RZ ;  /* 0xcd9e8d570a067825 */ /* 0x000fe200078e00ff */
[----:B------:R-:W-:Y:S02]  /*eca0*/  IADD3 R65, PT, PT, R18, -0x61c88647, RZ ;  /* 0x9e3779b912417810 */ /* 0x000fe40007ffe0ff */
[----:B------:R-:W-:Y:S01]  /*ecb0*/  MOV R71, R93 ;  /* 0x0000005d00477202 */ /* 0x000fe20000000f00 */
        /* <DEDUP_REMOVED lines=49> */
[----:B------:R-:W-:Y:S02]  /*efd0*/  IMAD.MOV.U32 R93, RZ, RZ, R64 ;  /* 0x000000ffff5d7224 */ /* 0x000fe400078e0040 */
[----:B------:R-:W-:Y:S01]  /*efe0*/  HFMA2 R64, -RZ, RZ, 0, 0 ;  /* 0x00000000ff407431 */ /* 0x000fe200000001ff */
[----:B------:R-:W-:-:S07]  /*eff0*/  LOP3.LUT R7, R7, R82, R65, 0x96, !PT ;  /* 0x0000005207077212 */ /* 0x000fce00078e9641 */
.L_x_2046:
[----:B------:R-:W-:Y:S05]  /*f000*/  BSYNC.RECONVERGENT B1 ;  /* 0x0000000000017941 */ /* 0x000fea0003800200 */
.L_x_2045:
[----:B------:R-:W-:Y:S01]  /*f010*/  I2FP.F32.U32 R82, R71 ;  /* 0x0000004700527245 */ /* 0x000fe20000201000 */
[----:B------:R-:W-:Y:S01]  /*f020*/  HADD2.F32 R90, -RZ, R58.H1_H1 ;  /* 0x3000003aff5a7230 */ /* 0x000fe20000004100 */
[----:B------:R-:W-:Y:S01]  /*f030*/  BSSY.RECONVERGENT B1, `(.L_x_2050) ;  /* 0x000005d000017945 */ /* 0x000fe20003800200 */
[----:B------:R-:W-:Y:S01]  /*f040*/  @P1 HADD2.F32 R65, -RZ, R62.H1_H1 ;  /* 0x3000003eff411230 */ /* 0x000fe20000004100 */
        /* <DEDUP_REMOVED lines=11> */
[----:B------:R-:W-:Y:S02]  /*f100*/  F2FP.F16.F32.PACK_AB R66, RZ, R82 ;  /* 0x00000052ff42723e */ /* 0x000fe400000000ff */
        /* <DEDUP_REMOVED lines=9> */
.L_x_2052:
        /* <DEDUP_REMOVED lines=13> */
.L_x_2054:
[----:B------:R-:W-:Y:S05]  /*f270*/  BSYNC.RECONVERGENT B2 ;  /* 0x0000000000027941 */ /* 0x000fea0003800200 */
.L_x_2053:
[----:B------:R-:W-:Y:S01]  /*f280*/  LOP3.LUT R4, R3, R65, R19, 0x96, !PT ;  /* 0x0000004103047212 */ /* 0x000fe200078e9613 */
[----:B------:R-:W-:-:S04]  /*f290*/  IMAD.WIDE.U32 R6, R10, -0x326172a9, RZ ;  /* 0xcd9e8d570a067825 */ /* 0x000fc800078e00ff */
[----:B------:R-:W-:Y:S01]  /*f2a0*/  VIADD R65, R18, 0x9e3779b9 ;  /* 0x9e3779b912417836 */ /* 0x000fe20000000000 */
[----:B------:R-:W-:Y:S01]  /*f2b0*/  LOP3.LUT R7, R8, R7, R18, 0x96, !PT ;  /* 0x0000000708077212 */ /* 0x000fe200078e9612 */
[----:B------:R-:W-:-:S04]  /*f2c0*/  IMAD.WIDE.U32 R4, R4, -0x326172a9, RZ ;  /* 0xcd9e8d5704047825 */ /* 0x000fc800078e00ff */
[----:B------:R-:W-:Y:S01]  /*f2d0*/  IMAD.MOV.U32 R83, RZ, RZ, RZ ;  /* 0x000000ffff537224 */ /* 0x000fe200078e00ff */
        /* <DEDUP_REMOVED lines=33> */
[----:B------:R-:W-:Y:S01]  /*f4f0*/  IMAD.WIDE.U32 R6, R7, -0x2daee0ad, RZ ;  /* 0xd2511f5307067825 */ /* 0x000fe200078e00ff */
[----:B------:R-:W-:Y:S02]  /*f500*/  IADD3 R5, PT, PT, R19, 0x1fd5c5a3, RZ ;  /* 0x1fd5c5a313057810 */ /* 0x000fe40007ffe0ff */
[----:B------:R-:W-:Y:S01]  /*f510*/  IADD3 R65, PT, PT, R18, -0xe443238, RZ ;  /* 0xf1bbcdc812417810 */ /* 0x000fe20007ffe0ff */
[----:B------:R-:W-:Y:S01]  /*f520*/  IMAD.WIDE.U32 R90, R90, -0x2daee0ad, RZ ;  /* 0xd2511f535a5a7825 */ /* 0x000fe200078e00ff */
[----:B------:R-:W-:-:S03]  /*f530*/  LOP3.LUT R7, R5, R64, R7, 0x96, !PT ;  /* 0x0000004005077212 */ /* 0x000fc600078e9607 */
        /* <DEDUP_REMOVED lines=8> */
[----:B------:R-:W-:Y:S01]  /*f5c0*/  IMAD.MOV.U32 R5, RZ, RZ, R93 ;  /* 0x000000ffff057224 */ /* 0x000fe200078e005d */
[----:B------:R-:W-:Y:S02]  /*f5d0*/  IADD3 R7, PT, PT, R19, -0x695add53, RZ ;  /* 0x96a522ad13077810 */ /* 0x000fe40007ffe0ff */
[----:B------:R-:W-:Y:S02]  /*f5e0*/  MOV R93, R64 ;  /* 0x00000040005d7202 */ /* 0x000fe40000000f00 */
[----:B------:R-:W-:-:S07]  /*f5f0*/  LOP3.LUT R7, R7, R90, R65, 0x96, !PT ;  /* 0x0000005a07077212 */ /* 0x000fce00078e9641 */
.L_x_2051:
[----:B------:R-:W-:Y:S05]  /*f600*/  BSYNC.RECONVERGENT B1 ;  /* 0x0000000000017941 */ /* 0x000fea0003800200 */
.L_x_2050:
        /* <DEDUP_REMOVED lines=20> */
.L_x_2057:
        /* <DEDUP_REMOVED lines=13> */
.L_x_2059:
[----:B------:R-:W-:Y:S05]  /*f820*/  BSYNC.RECONVERGENT B2 ;  /* 0x0000000000027941 */ /* 0x000fea0003800200 */
.L_x_2058:
        /* <DEDUP_REMOVED lines=54> */
[----:B------:R-:W-:Y:S01]  /*fb90*/  LOP3.LUT R7, R7, R90, R65, 0x96, !PT ;  /* 0x0000005a07077212 */ /* 0x000fe200078e9641 */
[----:B------:R-:W-:-:S07]  /*fba0*/  IMAD.MOV.U32 R65, RZ, RZ, RZ ;  /* 0x000000ffff417224 */ /* 0x000fce00078e00ff */
.L_x_2056:
[----:B------:R-:W-:Y:S05]  /*fbb0*/  BSYNC.RECONVERGENT B1 ;  /* 0x0000000000017941 */ /* 0x000fea0003800200 */
.L_x_2055:
[----:B------:R-:W-:Y:S01]  /*fbc0*/  I2FP.F32.U32 R64, R5 ;  /* 0x0000000500407245 */ /* 0x000fe20000201000 */
[----:B------:R-:W-:Y:S01]  /*fbd0*/  HADD2.F32 R90, -RZ, R59.H0_H0 ;  /* 0x2000003bff5a7230 */ /* 0x000fe20000004100 */
[----:B------:R-:W-:Y:S03]  /*fbe0*/  BSSY.RECONVERGENT B1, `(.L_x_2060) ;  /* 0x000005d000017945 */ /* 0x000fe60003800200 */
[----:B------:R-:W-:Y:S01]  /*fbf0*/  FFMA.FTZ R5, R64, R125, 1.1641532182693481445e-10 ;  /* 0x2f00000040057423 */ /* 0x000fe2000001007d */
[----:B------:R-:W-:-:S04]  /*fc00*/  FMUL.FTZ R64, R90, R87 ;  /* 0x000000575a407220 */ /* 0x000fc80000410000 */
[----:B------:R-:W-:Y:S02]  /*fc10*/  FSETP.GTU.FTZ.AND P5, PT, R5, R124, PT ;  /* 0x0000007c0500720b */ /* 0x000fe40003fbc000 */
[----:B------:R-:W-:Y:S02]  /*fc20*/  MOV R5, R4 ;  /* 0x0000000400057202 */ /* 0x000fe40000000f00 */
[----:B------:R-:W-:Y:S02]  /*fc30*/  FSEL R64, R64, RZ, !P5 ;  /* 0x000000ff40407208 */ /* 0x000fe40006800000 */
[----:B------:R-:W-:Y:S02]  /*fc40*/  SEL R95, RZ, 0x1, P5 ;  /* 0x00000001ff5f7807 */ /* 0x000fe40002800000 */
[----:B------:R-:W-:Y:S01]  /*fc50*/  ISETP.NE.AND P5, PT, R65, 0x1, PT ;  /* 0x000000014100780c */ /* 0x000fe20003fa5270 */
[----:B------:R-:W-:Y:S01]  /*fc60*/  FADD.FTZ R71, R71, R64 ;  /* 0x0000004047477221 */ /* 0x000fe20000010000 */
[----:B------:R-:W-:-:S05]  /*fc70*/  @P1 HADD2.F32 R64, -RZ, R63.H0_H0 ;  /* 0x2000003fff401230 */ /* 0x000fca0000004100 */
[----:B------:R-:W-:Y:S01]  /*fc80*/  @P1 FADD.FTZ R83, R64, R71 ;  /* 0x0000004740531221 */ /* 0x000fe20000010000 */
[----:B------:R-:W-:Y:S01]  /*fc90*/  @!P1 MOV R83, R71 ;  /* 0x0000004700539202 */ /* 0x000fe20000000f00 */
[----:B------:R-:W-:-:S03]  /*fca0*/  IMAD.MOV.U32 R64, RZ, RZ, 0x2 ;  /* 0x00000002ff407424 */ /* 0x000fc600078e00ff */
[----:B------:R-:W-:Y:S01]  /*fcb0*/  F2FP.F16.F32.PACK_AB R71, RZ, R83 ;  /* 0x00000053ff47723e */ /* 0x000fe200000000ff */
[----:B------:R-:W-:Y:S06]  /*fcc0*/  @!P5 BRA `(.L_x_2061) ;  /* 0x000000040038d947 */ /* 0x000fec0003800000 */
[----:B------:R-:W-:-:S13]  /*fcd0*/  ISETP.NE.AND P5, PT, R65, 0x3, PT ;  /* 0x000000034100780c */ /* 0x000fda0003fa5270 */
[----:B------:R-:W-:Y:S05]  /*fce0*/  @!P5 BRA `(.L_x_2062) ;  /* 0x000000000018d947 */ /* 0x000fea0003800000 */
[----:B------:R-:W-:-:S13]  /*fcf0*/  ISETP.NE.AND P5, PT, R65, 0x2, PT ;  /* 0x000000024100780c */ /* 0x000fda0003fa5270 */
[----:B------:R-:W-:Y:S01]  /*fd00*/  @!P5 IMAD.MOV.U32 R64, RZ, RZ, 0x3 ;  /* 0x00000003ff40d424 */ /* 0x000fe200078e00ff */
[----:B------:R-:W-:Y:S01]  /*fd10*/  @P5 IADD3 R64, PT, PT, R65, 0x1, RZ ;  /* 0x0000000141405810 */ /* 0x000fe20007ffe0ff */
[----:B------:R-:W-:Y:S01]  /*fd20*/  @!P5 IMAD.MOV.U32 R5, RZ, RZ, R7 ;  /* 0x000000ffff05d224 */ /* 0x000fe200078e0007 */
[----:B------:R-:W-:Y:S01]  /*fd30*/  @P5 MOV R5, R6 ;  /* 0x0000000600055202 */ /* 0x000fe20000000f00 */
[----:B------:R-:W-:Y:S06]  /*fd40*/  BRA `(.L_x_2061) ;  /* 0x0000000400187947 */ /* 0x000fec0003800000 */
.L_x_2062:
        /* <DEDUP_REMOVED lines=13> */
.L_x_2064:
[----:B------:R-:W-:Y:S05]  /*fe20*/  BSYNC.RECONVERGENT B2 ;  /* 0x0000000000027941 */ /* 0x000fea0003800200 */
.L_x_2063:
[----:B------:R-:W-:Y:S01]  /*fe30*/  LOP3.LUT R4, R3, R65, R19, 0x96, !PT ;  /* 0x0000004103047212 */ /* 0x000fe200078e9613 */
[----:B------:R-:W-:Y:S01]  /*fe40*/  IMAD.WIDE.U32 R6, R10, -0x326172a9, RZ ;  /* 0xcd9e8d570a067825 */ /* 0x000fe200078e00ff */
[C---:B------:R-:W-:Y:S02]  /*fe50*/  IADD3 R65, PT, PT, R18.reuse, -0x61c88647, RZ ;  /* 0x9e3779b912417810 */ /* 0x040fe40007ffe0ff */
[----:B------:R-:W-:Y:S01]  /*fe60*/  IADD3 R90, PT, PT, R18, 0x5384540f, RZ ;  /* 0x5384540f125a7810 */ /* 0x000fe20007ffe0ff */
        /* <DEDUP_REMOVED lines=43> */
[----:B------:R-:W-:Y:S01]  /*10120*/  IMAD.WIDE.U32 R4, R5, -0x326172a9, RZ ;  /* 0xcd9e8d5705047825 */ /* 0x000fe200078e00ff */
[----:B------:R-:W-:-:S03]  /*10130*/  IADD3 R7, PT, PT, R18, -0x700cb87f, RZ ;  /* 0x8ff3478112077810 */ /* 0x000fc60007ffe0ff */
[----:B------:R-:W-:Y:S01]  /*10140*/  IMAD.WIDE.U32 R64, R64, -0x2daee0ad, RZ ;  /* 0xd2511f5340407825 */ /* 0x000fe200078e00ff */
[----:B------:R-:W-:Y:S02]  /*10150*/  LOP3.LUT R6, R7, R6, R5, 0x96, !PT ;  /* 0x0000000607067212 */ /* 0x000fe400078e9605 */
[----:B------:R-:W-:Y:S01]  /*10160*/  MOV R5, R93 ;  /* 0x0000005d00057202 */ /* 0x000fe20000000f00 */
[----:B------:R-:W-:Y:S02]  /*10170*/  VIADD R7, R19, 0x96a522ad ;  /* 0x96a522ad13077836 */ /* 0x000fe40000000000 */
[----:B------:R-:W-:Y:S02]  /*10180*/  IMAD.MOV.U32 R93, RZ, RZ, R64 ;  /* 0x000000ffff5d7224 */ /* 0x000fe400078e0040 */
[----:B------:R-:W-:Y:S01]  /*10190*/  HFMA2 R64, -RZ, RZ, 0, 0 ;  /* 0x00000000ff407431 */ /* 0x000fe200000001ff */
[----:B------:R-:W-:-:S07]  /*101a0*/  LOP3.LUT R7, R7, R90, R65, 0x96, !PT ;  /* 0x0000005a07077212 */ /* 0x000fce00078e9641 */
.L_x_2061:
[----:B------:R-:W-:Y:S05]  /*101b0*/  BSYNC.RECONVERGENT B1 ;  /* 0x0000000000017941 */ /* 0x000fea0003800200 */
.L_x_2060:
[----:B------:R-:W-:Y:S01]  /*101c0*/  I2FP.F32.U32 R90, R5 ;  /* 0x00000005005a7245 */ /* 0x000fe20000201000 */
[----:B------:R-:W-:Y:S01]  /*101d0*/  HADD2.F32 R67, -RZ, R67.H1_H1 ;  /* 0x30000043ff437230 */ /* 0x000fe20000004100 */
[----:B------:R-:W-:Y:S01]  /*101e0*/  ISETP.NE.AND P6, PT, R64, 0x1, PT ;  /* 0x000000014000780c */ /* 0x000fe20003fc5270 */
[----:B------:R-:W-:Y:S01]  /*101f0*/  BSSY.RECONVERGENT B1, `(.L_x_2065) ;  /* 0x0000059000017945 */ /* 0x000fe20003800200 */
[----:B------:R-:W-:Y:S01]  /*10200*/  MOV R65, R4 ;  /* 0x0000000400417202 */ /* 0x000fe20000000f00 */
[----:B------:R-:W-:Y:S01]  /*10210*/  FFMA.FTZ R5, R90, R125, 1.1641532182693481445e-10 ;  /* 0x2f0000005a057423 */ /* 0x000fe2000001007d */
[----:B------:R-:W-:-:S04]  /*10220*/  FMUL.FTZ R67, R67, R87 ;  /* 0x0000005743437220 */ /* 0x000fc80000410000 */
        /* <DEDUP_REMOVED lines=13> */
.L_x_2067:
        /* <DEDUP_REMOVED lines=15> */
.L_x_2069:
[----:B------:R-:W-:Y:S05]  /*103f0*/  BSYNC.RECONVERGENT B2 ;  /* 0x0000000000027941 */ /* 0x000fea0003800200 */
.L_x_2068:
        /* <DEDUP_REMOVED lines=56> */
.L_x_2066:
[----:B------:R-:W-:Y:S05]  /*10780*/  BSYNC.RECONVERGENT B1 ;  /* 0x0000000000017941 */ /* 0x000fea0003800200 */
.L_x_2065:
[----:B------:R-:W-:Y:S01]  /*10790*/  I2FP.F32.U32 R64, R65 ;  /* 0x0000004100407245 */ /* 0x000fe20000201000 */
[----:B------:R-:W-:Y:S01]  /*107a0*/  HADD2.F32 R68, -RZ, R59.H1_H1 ;  /* 0x3000003bff447230 */ /* 0x000fe20000004100 */
[----:B------:R-:W-:Y:S02]  /*107b0*/  PRMT R66, R89, 0x5410, R66 ;  /* 0x0000541059427816 */ /* 0x000fe40000000042 */
[----:B------:R-:W-:Y:S01]  /*107c0*/  PRMT R65, R100, 0x5410, R94 ;  /* 0x0000541064417816 */ /* 0x000fe2000000005e */
[----:B------:R-:W-:Y:S01]  /*107d0*/  FFMA.FTZ R125, R64, R125, 1.1641532182693481445e-10 ;  /* 0x2f000000407d7423 */ /* 0x000fe2000001007d */
[----:B------:R-:W-:Y:S01]  /*107e0*/  FMUL.FTZ R64, R68, R87 ;  /* 0x0000005744407220 */ /* 0x000fe20000410000 */
[----:B------:R-:W-:-:S03]  /*107f0*/  @P1 HADD2.F32 R68, -RZ, R63.H1_H1 ;  /* 0x3000003fff441230 */ /* 0x000fc60000004100 */
[----:B------:R-:W-:-:S04]  /*10800*/  FSETP.GTU.FTZ.AND P6, PT, R125, R124, PT ;  /* 0x0000007c7d00720b */ /* 0x000fc80003fdc000 */
[----:B------:R-:W-:Y:S02]  /*10810*/  FSEL R64, R64, RZ, !P6 ;  /* 0x000000ff40407208 */ /* 0x000fe40007000000 */
[----:B------:R-:W-:-:S03]  /*10820*/  SEL R11, RZ, 0x1, P6 ;  /* 0x00000001ff0b7807 */ /* 0x000fc60003000000 */
[----:B------:R-:W-:Y:S01]  /*10830*/  FADD.FTZ R67, R67, R64 ;  /* 0x0000004043437221 */ /* 0x000fe20000010000 */
[----:B------:R-:W-:-:S03]  /*10840*/  PRMT R64, R109, 0x5410, R108 ;  /* 0x000054106d407816 */ /* 0x000fc6000000006c */
[--C-:B------:R-:W-:Y:S01]  /*10850*/  @P1 FADD.FTZ R87, R68, R67.reuse ;  /* 0x0000004344571221 */ /* 0x100fe20000010000 */
[----:B------:R-:W-:-:S05]  /*10860*/  @!P1 IMAD.MOV.U32 R87, RZ, RZ, R67 ;  /* 0x000000ffff579224 */ /* 0x000fca00078e0043 */
[----:B------:R-:W-:-:S04]  /*10870*/  F2FP.F16.F32.PACK_AB R67, RZ, R87 ;  /* 0x00000057ff43723e */ /* 0x000fc800000000ff */
[----:B------:R-:W-:Y:S01]  /*10880*/  PRMT R67, R71, 0x5410, R67 ;  /* 0x0000541047437816 */ /* 0x000fe20000000043 */
[----:B------:R-:W-:Y:S06]  /*10890*/  BRA `(.L_x_2070) ;  /* 0x0000003000787947 */ /* 0x000fec0003800000 */
.L_x_1989:
[----:B------:R-:W-:Y:S01]  /*108a0*/  ISETP.NE.AND P2, PT, R5, 0x1, PT ;  /* 0x000000010500780c */ /* 0x000fe20003f45270 */
[----:B------:R-:W-:Y:S01]  /*108b0*/  BSSY.RECONVERGENT B1, `(.L_x_2071) ;  /* 0x0000059000017945 */ /* 0x000fe20003800200 */
[----:B0-----:R-:W-:Y:S01]  /*108c0*/  MOV R14, 0x2 ;  /* 0x00000002000e7802 */ /* 0x001fe20000000f00 */
[----:B------:R-:W-:Y:S01]  /*108d0*/  IMAD.MOV.U32 R12, RZ, RZ, R4 ;  /* 0x000000ffff0c7224 */ /* 0x000fe200078e0004 */
[----:B------:R-:W-:-:S09]  /*108e0*/  MOV R93, R89 ;  /* 0x00000059005d7202 */ /* 0x000fd20000000f00 */
[----:B------:R-:W-:Y:S05]  /*108f0*/  @!P2 BRA `(.L_x_2072) ;  /* 0x000000040050a947 */ /* 0x000fea0003800000 */
[----:B------:R-:W-:-:S13]  /*10900*/  ISETP.NE.AND P2, PT, R5, 0x3, PT ;  /* 0x000000030500780c */ /* 0x000fda0003f45270 */
[----:B------:R-:W-:Y:S05]  /*10910*/  @!P2 BRA `(.L_x_2073) ;  /* 0x000000000020a947 */ /* 0x000fea0003800000 */
[----:B------:R-:W-:-:S13]  /*10920*/  ISETP.NE.AND P2, PT, R5, 0x2, PT ;  /* 0x000000020500780c */ /* 0x000fda0003f45270 */
[----:B------:R-:W-:Y:S01]  /*10930*/  @!P2 IMAD.MOV.U32 R14, RZ, RZ, 0x3 ;  /* 0x00000003ff0ea424 */ /* 0x000fe200078e00ff */
[----:B------:R-:W-:Y:S01]  /*10940*/  @!P2 MOV R93, R89 ;  /* 0x00000059005da202 */ /* 0x000fe20000000f00 */
[----:B------:R-:W-:Y:S01]  /*10950*/  @!P2 IMAD.MOV.U32 R12, RZ, RZ, R7 ;  /* 0x000000ffff0ca224 */ /* 0x000fe200078e0007 */
[----:B------:R-:W-:Y:S01]  /*10960*/  @P2 IADD3 R14, PT, PT, R5, 0x1, RZ ;  /* 0x00000001050e2810 */ /* 0x000fe20007ffe0ff */
[----:B------:R-:W-:Y:S01]  /*10970*/  @P2 IMAD.MOV.U32 R93, RZ, RZ, R89 ;  /* 0x000000ffff5d2224 */ /* 0x000fe200078e0059 */
[----:B------:R-:W-:Y:S01]  /*10980*/  @P2 MOV R12, R6 ;  /* 0x00000006000c2202 */ /* 0x000fe20000000f00 */
[----:B------:R-:W-:Y:S06]  /*10990*/  BRA `(.L_x_2072) ;  /* 0x0000000400287947 */ /* 0x000fec0003800000 */
.L_x_2073:
        /* <DEDUP_REMOVED lines=13> */
.L_x_2075:
[----:B------:R-:W-:Y:S05]  /*10a70*/  BSYNC.RECONVERGENT B2 ;  /* 0x0000000000027941 */ /* 0x000fea0003800200 */
.L_x_2074:
        /* <DEDUP_REMOVED lines=58> */
[----:B------:R-:W-:Y:S01]  /*10e20*/  HFMA2 R14, -RZ, RZ, 0, 0 ;  /* 0x00000000ff0e7431 */ /* 0x000fe200000001ff */
[----:B------:R-:W-:-:S07]  /*10e30*/  LOP3.LUT R7, R69, R68, R15, 0x96, !PT ;  /* 0x0000004445077212 */ /* 0x000fce00078e960f */
.L_x_2072:
[----:B------:R-:W-:Y:S05]  /*10e40*/  BSYNC.RECONVERGENT B1 ;  /* 0x0000000000017941 */ /* 0x000fea0003800200 */
.L_x_2071:
[----:B------:R-:W0:Y:S01]  /*10e50*/  LDC R87, c[0x0][0x408] ;  /* 0x00010200ff577b82 */ /* 0x000e220000000800 */
[----:B------:R-:W-:Y:S01]  /*10e60*/  I2FP.F32.U32 R5, R12 ;  /* 0x0000000c00057245 */ /* 0x000fe20000201000 */
[----:B------:R-:W-:Y:S01]  /*10e70*/  IMAD.MOV.U32 R108, RZ, RZ, 0x2f800000 ;  /* 0x2f800000ff6c7424 */ /* 0x000fe200078e00ff */
[----:B------:R-:W-:Y:S01]  /*10e80*/  ISETP.NE.AND P3, PT, R14, 0x1, PT ;  /* 0x000000010e00780c */ /* 0x000fe20003f65270 */
[----:B-----5:R-:W-:Y:S01]  /*10e90*/  HADD2.F32 R12, -RZ, R64.H0_H0 ;  /* 0x20000040ff0c7230 */ /* 0x020fe20000004100 */
[----:B------:R-:W-:Y:S01]  /*10ea0*/  BSSY.RECONVERGENT B1, `(.L_x_2076) ;  /* 0x0000060000017945 */ /* 0x000fe20003800200 */
[----:B------:R-:W-:Y:S01]  /*10eb0*/  FFMA.FTZ R5, R5, R108, 1.1641532182693481445e-10 ;  /* 0x2f00000005057423 */ /* 0x000fe2000001006c */
[----:B------:R-:W-:Y:S01]  /*10ec0*/  HFMA2 R68, -RZ, RZ, 0, 1.1920928955078125e-07 ;  /* 0x00000002ff447431 */ /* 0x000fe200000001ff */
[----:B------:R-:W1:Y:S01]  /*10ed0*/  LDC R100, c[0x0][0x404] ;  /* 0x00010100ff647b82 */ /* 0x000e620000000800 */
[----:B0-----:R-:W-:Y:S02]  /*10ee0*/  FMUL.FTZ R12, R12, R87 ;  /* 0x000000570c0c7220 */ /* 0x001fe40000410000 */
        /* <DEDUP_REMOVED lines=17> */
.L_x_2078:
        /* <DEDUP_REMOVED lines=13> */
.L_x_2080:
[----:B------:R-:W-:Y:S05]  /*110d0*/  BSYNC.RECONVERGENT B2 ;  /* 0x0000000000027941 */ /* 0x000fea0003800200 */
.L_x_2079:
        /* <DEDUP_REMOVED lines=60> */
.L_x_2077:
[----:B------:R-:W-:Y:S05]  /*114a0*/  BSYNC.RECONVERGENT B1 ;  /* 0x0000000000017941 */ /* 0x000fea0003800200 */
.L_x_2076:
[----:B------:R-:W-:Y:S01]  /*114b0*/  I2FP.F32.U32 R5, R5 ;  /* 0x0000000500057245 */ /* 0x000fe20000201000 */
[----:B------:R-:W-:Y:S01]  /*114c0*/  HADD2.F32 R64, -RZ, R64.H1_H1 ;  /* 0x30000040ff407230 */ /* 0x000fe20000004100 */
[----:B------:R-:W-:Y:S01]  /*114d0*/  ISETP.NE.AND P2, PT, R68, 0x1, PT ;  /* 0x000000014400780c */ /* 0x000fe20003f45270 */
[----:B------:R-:W-:Y:S01]  /*114e0*/  @P1 HADD2.F32 R14, -RZ, R60.H1_H1 ;  /* 0x3000003cff0e1230 */ /* 0x000fe20000004100 */
[----:B------:R-:W-:Y:S01]  /*114f0*/  BSSY.RECONVERGENT B1, `(.L_x_2081) ;  /* 0x000005e000017945 */ /* 0x000fe20003800200 */
[----:B------:R-:W-:Y:S01]  /*11500*/  FFMA.FTZ R5, R5, R108, 1.1641532182693481445e-10 ;  /* 0x2f00000005057423 */ /* 0x000fe2000001006c */
[----:B------:R-:W-:-:S04]  /*11510*/  FMUL.FTZ R64, R64, R87 ;  /* 0x0000005740407220 */ /* 0x000fc80000410000 */
[----:B------:R-:W-:Y:S01]  /*11520*/  FSETP.GTU.FTZ.AND P3, PT, R5, R100, PT ;  /* 0x000000640500720b */ /* 0x000fe20003f7c000 */
[----:B------:R-:W-:-:S03]  /*11530*/  IMAD.MOV.U32 R5, RZ, RZ, R4 ;  /* 0x000000ffff057224 */ /* 0x000fc600078e0004 */
[----:B------:R-:W-:Y:S01]  /*11540*/  FSEL R15, R64, RZ, !P3 ;  /* 0x000000ff400f7208 */ /* 0x000fe20005800000 */
[----:B------:R-:W-:Y:S01]  /*11550*/  HFMA2 R64, -RZ, RZ, 0, 1.1920928955078125e-07 ;  /* 0x00000002ff407431 */ /* 0x000fe200000001ff */
        /* <DEDUP_REMOVED lines=13> */
.L_x_2083:
        /* <DEDUP_REMOVED lines=13> */
.L_x_2085:
[----:B------:R-:W-:Y:S05]  /*11700*/  BSYNC.RECONVERGENT B2 ;  /* 0x0000000000027941 */ /* 0x000fea0003800200 */
.L_x_2084:
        /* <DEDUP_REMOVED lines=8> */
[----:B------:R-:W-:Y:S01]  /*11790*/  IADD3 R5, PT, PT, R18, 0x3c6ef372, RZ ;  /* 0x3c6ef37212057810 */ /* 0x000fe20007ffe0ff */
        /* <DEDUP_REMOVED lines=49> */
[----:B------:R-:W-:Y:S02]  /*11ab0*/  LOP3.LUT R7, R71, R70, R69, 0x96, !PT ;  /* 0x0000004647077212 */ /* 0x000fe400078e9645 */
[----:B------:R-:W-:-:S07]  /*11ac0*/  MOV R93, R68 ;  /* 0x00000044005d7202 */ /* 0x000fce0000000f00 */
.L_x_2082:
[----:B------:R-:W-:Y:S05]  /*11ad0*/  BSYNC.RECONVERGENT B1 ;  /* 0x0000000000017941 */ /* 0x000fea0003800200 */
.L_x_2081:
[----:B------:R-:W-:Y:S01]  /*11ae0*/  I2FP.F32.U32 R5, R5 ;  /* 0x0000000500057245 */ /* 0x000fe20000201000 */
[----:B------:R-:W-:Y:S01]  /*11af0*/  HADD2.F32 R14, -RZ, R65.H0_H0 ;  /* 0x20000041ff0e7230 */ /* 0x000fe20000004100 */
[----:B------:R-:W-:Y:S01]  /*11b00*/  BSSY.RECONVERGENT B1, `(.L_x_2086) ;  /* 0x0000060000017945 */ /* 0x000fe20003800200 */
[----:B------:R-:W-:Y:S02]  /*11b10*/  HFMA2 R71, -RZ, RZ, 0, 1.1920928955078125e-07 ;  /* 0x00000002ff477431 */ /* 0x000fe400000001ff */
[----:B------:R-:W-:Y:S01]  /*11b20*/  FFMA.FTZ R5, R5, R108, 1.1641532182693481445e-10 ;  /* 0x2f00000005057423 */ /* 0x000fe2000001006c */
[----:B------:R-:W-:-:S04]  /*11b30*/  FMUL.FTZ R14, R14, R87 ;  /* 0x000000570e0e7220 */ /* 0x000fc80000410000 */
[----:B------:R-:W-:Y:S01]  /*11b40*/  FSETP.GTU.FTZ.AND P2, PT, R5, R100, PT ;  /* 0x000000640500720b */ /* 0x000fe20003f5c000 */
[----:B------:R-:W-:-:S03]  /*11b50*/  @P1 HADD2.F32 R5, -RZ, R61.H0_H0 ;  /* 0x2000003dff051230 */ /* 0x000fc60000004100 */
[----:B------:R-:W-:Y:S02]  /*11b60*/  FSEL R14, R14, RZ, !P2 ;  /* 0x000000ff0e0e7208 */ /* 0x000fe40005000000 */
[----:B------:R-:W-:Y:S02]  /*11b70*/  PLOP3.LUT P3, PT, P2, PT, PT, 0x8, 0x80 ;  /* 0x000000000080781c */ /* 0x000fe4000176e170 */
[----:B------:R-:W-:Y:S01]  /*11b80*/  ISETP.NE.AND P2, PT, R64, 0x1, PT ;  /* 0x000000014000780c */ /* 0x000fe20003f45270 */
[----:B------:R-:W-:Y:S01]  /*11b90*/  @P1 FADD.FTZ R14, R5, R14 ;  /* 0x0000000e050e1221 */ /* 0x000fe20000010000 */
[----:B------:R-:W-:Y:S01]  /*11ba0*/  IMAD.MOV.U32 R5, RZ, RZ, R4 ;  /* 0x000000ffff057224 */ /* 0x000fe200078e0004 */
[----:B------:R-:W-:-:S03]  /*11bb0*/  P2R R103, PR, RZ, 0x8 ;  /* 0x00000008ff677803 */ /* 0x000fc60000000000 */
[----:B------:R-:W-:-:S07]  /*11bc0*/  F2FP.F16.F32.PACK_AB R69, RZ, R14 ;  /* 0x0000000eff45723e */ /* 0x000fce00000000ff */
        /* <DEDUP_REMOVED lines=9> */
.L_x_2088:
        /* <DEDUP_REMOVED lines=13> */
.L_x_2090:
[----:B------:R-:W-:Y:S05]  /*11d30*/  BSYNC.RECONVERGENT B2 ;  /* 0x0000000000027941 */ /* 0x000fea0003800200 */
.L_x_2089:
        /* <DEDUP_REMOVED lines=60> */
.L_x_2087:
[----:B------:R-:W-:Y:S05]  /*12100*/  BSYNC.RECONVERGENT B1 ;  /* 0x0000000000017941 */ /* 0x000fea0003800200 */
.L_x_2086:
[----:B------:R-:W-:Y:S01]  /*12110*/  I2FP.F32.U32 R5, R5 ;  /* 0x0000000500057245 */ /* 0x000fe20000201000 */
[----:B------:R-:W-:Y:S01]  /*12120*/  HADD2.F32 R64, -RZ, R65.H1_H1 ;  /* 0x30000041ff407230 */ /* 0x000fe20000004100 */
[----:B------:R-:W-:Y:S01]  /*12130*/  BSSY.RECONVERGENT B1, `(.L_x_2091) ;  /* 0x0000060000017945 */ /* 0x000fe20003800200 */
[----:B------:R-:W-:Y:S02]  /*12140*/  @P1 HADD2.F32 R68, -RZ, R61.H1_H1 ;  /* 0x3000003dff441230 */ /* 0x000fe40000004100 */
[----:B------:R-:W-:Y:S02]  /*12150*/  HFMA2 R70, -RZ, RZ, 0, 1.1920928955078125e-07 ;  /* 0x00000002ff467431 */ /* 0x000fe400000001ff */
        /* <DEDUP_REMOVED lines=19> */
.L_x_2093:
        /* <DEDUP_REMOVED lines=13> */
.L_x_2095:
[----:B------:R-:W-:Y:S05]  /*12360*/  BSYNC.RECONVERGENT B2 ;  /* 0x0000000000027941 */ /* 0x000fea0003800200 */
.L_x_2094:
        /* <DEDUP_REMOVED lines=57> */
[----:B------:R-:W-:Y:S01]  /*12700*/  MOV R93, R70 ;  /* 0x00000046005d7202 */ /* 0x000fe20000000f00 */
[----:B------:R-:W-:Y:S01]  /*12710*/  IMAD.MOV.U32 R70, RZ, RZ, RZ ;  /* 0x000000ffff467224 */ /* 0x000fe200078e00ff */
[----:B------:R-:W-:-:S07]  /*12720*/  LOP3.LUT R7, R83, R82, R71, 0x96, !PT ;  /* 0x0000005253077212 */ /* 0x000fce00078e9647 */
.L_x_2092:
[----:B------:R-:W-:Y:S05]  /*12730*/  BSYNC.RECONVERGENT B1 ;  /* 0x0000000000017941 */ /* 0x000fea0003800200 */
.L_x_2091:
[----:B------:R-:W-:Y:S01]  /*12740*/  I2FP.F32.U32 R5, R5 ;  /* 0x0000000500057245 */ /* 0x000fe20000201000 */
[----:B------:R-:W-:Y:S01]  /*12750*/  HADD2.F32 R64, -RZ, R66.H0_H0 ;  /* 0x20000042ff407230 */ /* 0x000fe20000004100 */
[----:B------:R-:W-:Y:S01]  /*12760*/  ISETP.NE.AND P3, PT, R70, 0x1, PT ;  /* 0x000000014600780c */ /* 0x000fe20003f65270 */
[----:B------:R-:W-:Y:S01]  /*12770*/  @P1 HADD2.F32 R71, -RZ, R62.H0_H0 ;  /* 0x2000003eff471230 */ /* 0x000fe20000004100 */
        /* <DEDUP_REMOVED lines=19> */
.L_x_2098:
        /* <DEDUP_REMOVED lines=13> */
.L_x_2100:
[----:B------:R-:W-:Y:S05]  /*12980*/  BSYNC.RECONVERGENT B2 ;  /* 0x0000000000027941 */ /* 0x000fea0003800200 */
.L_x_2099:
        /* <DEDUP_REMOVED lines=37> */
[----:B------:R-:W-:-:S03]  /*12be0*/  IADD3 R5, PT, PT, R18, -0x4ab325aa, RZ ;  /* 0xb54cda5612057810 */ /* 0x000fc60007ffe0ff */
        /* <DEDUP_REMOVED lines=10> */
[----:B------:R-:W-:Y:S01]  /*12c90*/  IMAD.WIDE.U32 R6, R5, -0x326172a9, RZ ;  /* 0xcd9e8d5705067825 */ /* 0x000fe200078e00ff */
[----:B------:R-:W-:-:S04]  /*12ca0*/  IADD3 R5, PT, PT, R18, -0xe443238, RZ ;  /* 0xf1bbcdc812057810 */ /* 0x000fc80007ffe0ff */
[----:B------:R-:W-:Y:S01]  /*12cb0*/  LOP3.LUT R70, R5, R4, R7, 0x96, !PT ;  /* 0x0000000405467212 */ /* 0x000fe200078e9607 */
[----:B------:R-:W-:-:S04]  /*12cc0*/  IMAD.WIDE.U32 R4, R68, -0x326172a9, RZ ;  /* 0xcd9e8d5744047825 */ /* 0x000fc800078e00ff */
[----:B------:R-:W-:Y:S02]  /*12cd0*/  VIADD R7, R18, 0x8ff34781 ;  /* 0x8ff3478112077836 */ /* 0x000fe40000000000 */
[----:B------:R-:W-:-:S03]  /*12ce0*/  IMAD.WIDE.U32 R70, R70, -0x2daee0ad, RZ ;  /* 0xd2511f5346467825 */ /* 0x000fc600078e00ff */
[----:B------:R-:W-:Y:S01]  /*12cf0*/  LOP3.LUT R6, R7, R6, R5, 0x96, !PT ;  /* 0x0000000607067212 */ /* 0x000fe200078e9605 */
[----:B------:R-:W-:Y:S01]  /*12d00*/  IMAD.MOV.U32 R5, RZ, RZ, R93 ;  /* 0x000000ffff057224 */ /* 0x000fe200078e005d */
[----:B------:R-:W-:Y:S01]  /*12d10*/  IADD3 R7, PT, PT, R19, -0x695add53, RZ ;  /* 0x96a522ad13077810 */ /* 0x000fe20007ffe0ff */
[----:B------:R-:W-:Y:S01]  /*12d20*/  IMAD.MOV.U32 R68, RZ, RZ, RZ ;  /* 0x000000ffff447224 */ /* 0x000fe200078e00ff */
[----:B------:R-:W-:Y:S02]  /*12d30*/  MOV R93, R70 ;  /* 0x00000046005d7202 */ /* 0x000fe40000000f00 */
[----:B------:R-:W-:-:S07]  /*12d40*/  LOP3.LUT R7, R7, R82, R71, 0x96, !PT ;  /* 0x0000005207077212 */ /* 0x000fce00078e9647 */
.L_x_2097:
[----:B------:R-:W-:Y:S05]  /*12d50*/  BSYNC.RECONVERGENT B1 ;  /* 0x0000000000017941 */ /* 0x000fea0003800200 */
.L_x_2096:
        /* <DEDUP_REMOVED lines=23> */
.L_x_2103:
        /* <DEDUP_REMOVED lines=13> */
.L_x_2105:
[----:B------:R-:W-:Y:S05]  /*12fa0*/  BSYNC.RECONVERGENT B2 ;  /* 0x0000000000027941 */ /* 0x000fea0003800200 */
.L_x_2104:
        /* <DEDUP_REMOVED lines=56> */
[----:B------:R-:W-:Y:S02]  /*13330*/  IADD3 R7, PT, PT, R19, -0x695add53, RZ ;  /* 0x96a522ad13077810 */ /* 0x000fe40007ffe0ff */
[----:B------:R-:W-:Y:S01]  /*13340*/  MOV R93, R70 ;  /* 0x00000046005d7202 */ /* 0x000fe20000000f00 */
[----:B------:R-:W-:Y:S01]  /*13350*/  IMAD.MOV.U32 R70, RZ, RZ, RZ ;  /* 0x000000ffff467224 */ /* 0x000fe200078e00ff */
[----:B------:R-:W-:-:S07]  /*13360*/  LOP3.LUT R7, R7, R90, R71, 0x96, !PT ;  /* 0x0000005a07077212 */ /* 0x000fce00078e9647 */
.L_x_2102:
[----:B------:R-:W-:Y:S05]  /*13370*/  BSYNC.RECONVERGENT B1 ;  /* 0x0000000000017941 */ /* 0x000fea0003800200 */
.L_x_2101:
[----:B------:R-:W-:Y:S01]  /*13380*/  I2FP.F32.U32 R5, R5 ;  /* 0x0000000500057245 */ /* 0x000fe20000201000 */
[----:B------:R-:W-:Y:S01]  /*13390*/  HADD2.F32 R68, -RZ, R67.H0_H0 ;  /* 0x20000043ff447230 */ /* 0x000fe20000004100 */
[----:B------:R-:W-:Y:S01]  /*133a0*/  ISETP.NE.AND P5, PT, R70, 0x1, PT ;  /* 0x000000014600780c */ /* 0x000fe20003fa5270 */
[----:B------:R-:W-:Y:S01]  /*133b0*/  @P1 HADD2.F32 R90, -RZ, R63.H0_H0 ;  /* 0x2000003fff5a1230 */ /* 0x000fe20000004100 */
[----:B------:R-:W-:Y:S01]  /*133c0*/  BSSY.RECONVERGENT B1, `(.L_x_2106) ;  /* 0x000005d000017945 */ /* 0x000fe20003800200 */
[----:B------:R-:W-:Y:S01]  /*133d0*/  FFMA.FTZ R5, R5, R108, 1.1641532182693481445e-10 ;  /* 0x2f00000005057423 */ /* 0x000fe2000001006c */
[----:B------:R-:W-:Y:S01]  /*133e0*/  FMUL.FTZ R68, R68, R87 ;  /* 0x0000005744447220 */ /* 0x000fe20000410000 */
[----:B------:R-:W-:-:S03]  /*133f0*/  IMAD.MOV.U32 R71, RZ, RZ, R4 ;  /* 0x000000ffff477224 */ /* 0x000fc600078e0004 */
[----:B------:R-:W-:Y:S01]  /*13400*/  FSETP.GTU.FTZ.AND P4, PT, R5, R100, PT ;  /* 0x000000640500720b */ /* 0x000fe20003f9c000 */
[----:B------:R-:W-:-:S03]  /*13410*/  HFMA2 R5, -RZ, RZ, 0, 1.1920928955078125e-07 ;  /* 0x00000002ff057431 */ /* 0x000fc600000001ff */
        /* <DEDUP_REMOVED lines=13> */
.L_x_2108:
        /* <DEDUP_REMOVED lines=13> */
.L_x_2110:
[----:B------:R-:W-:Y:S05]  /*135c0*/  BSYNC.RECONVERGENT B2 ;  /* 0x0000000000027941 */ /* 0x000fea0003800200 */
.L_x_2109:
        /* <DEDUP_REMOVED lines=55> */
[----:B------:R-:W-:Y:S01]  /*13940*/  IMAD.MOV.U32 R5, RZ, RZ, RZ ;  /* 0x000000ffff057224 */ /* 0x000fe200078e00ff */
[----:B------:R-:W-:-:S04]  /*13950*/  IADD3 R7, PT, PT, R19, -0x695add53, RZ ;  /* 0x96a522ad13077810 */ /* 0x000fc80007ffe0ff */
[----:B------:R-:W-:Y:S01]  /*13960*/  LOP3.LUT R7, R7, R90, R71, 0x96, !PT ;  /* 0x0000005a07077212 */ /* 0x000fe200078e9647 */
[----:B------:R-:W-:Y:S01]  /*13970*/  IMAD.MOV.U32 R71, RZ, RZ, R93 ;  /* 0x000000ffff477224 */ /* 0x000fe200078e005d */
[----:B------:R-:W-:-:S07]  /*13980*/  MOV R93, R70 ;  /* 0x00000046005d7202 */ /* 0x000fce0000000f00 */
.L_x_2107:
[----:B------:R-:W-:Y:S05]  /*13990*/  BSYNC.RECONVERGENT B1 ;  /* 0x0000000000017941 */ /* 0x000fea0003800200 */
.L_x_2106:
        /* <DEDUP_REMOVED lines=13> */
[----:B------:R-:W-:-:S07]  /*13a70*/  PRMT R67, R68, 0x5410, R67 ;  /* 0x0000541044437816 */ /* 0x000fce0000000043 */
.L_x_2070:
        /* <DEDUP_REMOVED lines=39> */
[----:B0-----:R-:W-:-:S03]  /*13cf0*/  IMAD.WIDE.U32 R66, R92, 0x8, R70 ;  /* 0x000000085c427825 */ /* 0x001fc600078e0046 */
[----:B------:R-:W-:Y:S02]  /*13d00*/  LOP3.LUT R64, R65, 0xff, R120, 0xf8, !PT ;  /* 0x000000ff41407812 */ /* 0x000fe400078ef878 */
[----:B------:R-:W-:-:S05]  /*13d10*/  LOP3.LUT R65, R89, R69, RZ, 0xfc, !PT ;  /* 0x0000004559417212 */ /* 0x000fca00078efcff */
[----:B------:R1:W-:Y:S02]  /*13d20*/  STG.E.64 desc[UR6][R66.64], R64 ;  /* 0x0000004042007986 */ /* 0x0003e4000c101b06 */
.L_x_2111:
[----:B------:R-:W-:Y:S01]  /*13d30*/  IMAD.MOV.U32 R89, RZ, RZ, R93 ;  /* 0x000000ffff597224 */ /* 0x000fe200078e005d */
[----:B------:R-:W-:-:S07]  /*13d40*/  IADD3 R92, PT, PT, R92, 0x20, RZ ;  /* 0x000000205c5c7810 */ /* 0x000fce0007ffe0ff */
.L_x_1988:
[----:B------:R-:W-:Y:S05]  /*13d50*/  BSYNC.RECONVERGENT B0 ;  /* 0x0000000000007941 */ /* 0x000fea0003800200 */
.L_x_1987:
        /* <DEDUP_REMOVED lines=19> */
[C---:B0-----:R-:W-:Y:S01]  /*13e90*/  VIADD R68, R19.reuse, 0xa9066899 ;  /* 0xa906689913447836 */ /* 0x041fe20000000000 */
[C---:B------:R-:W-:Y:S01]  /*13ea0*/  IADD3 R69, PT, PT, R19.reuse, 0x76cf5d0a, RZ ;  /* 0x76cf5d0a13457810 */ /* 0x040fe20007ffe0ff */
        /* <DEDUP_REMOVED lines=16> */
.L_x_2117:
        /* <DEDUP_REMOVED lines=13> */
.L_x_2119:
[----:B------:R-:W-:Y:S05]  /*14080*/  BSYNC.RECONVERGENT B2 ;  /* 0x0000000000027941 */ /* 0x000fea0003800200 */
.L_x_2118:
        /* <DEDUP_REMOVED lines=54> */
[----:B------:R-:W-:Y:S02]  /*143f0*/  IMAD.MOV.U32 R11, RZ, RZ, R72 ;  /* 0x000000ffff0b7224 */ /* 0x000fe400078e0048 */
[----:B------:R-:W-:-:S07]  /*14400*/  IMAD.MOV.U32 R73, RZ, RZ, RZ ;  /* 0x000000ffff497224 */ /* 0x000fce00078e00ff */
.L_x_2116:
[----:B------:R-:W-:Y:S05]  /*14410*/  BSYNC.RECONVERGENT B1 ;  /* 0x0000000000017941 */ /* 0x000fea0003800200 */
.L_x_2115:
        /* <DEDUP_REMOVED lines=9> */
[----:B0-----:R-:W-:Y:S01]  /*144b0*/  FMUL.FTZ R5, R13, R124 ;  /* 0x0000007c0d057220 */ /* 0x001fe20000410000 */
[----:B------:R-:W-:-:S02]  /*144c0*/  MOV R13, R4 ;  /* 0x00000004000d7202 */ /* 0x000fc40000000f00 */
[----:B-1----:R-:W-:-:S04]  /*144d0*/  FSETP.GTU.FTZ.AND P4, PT, R72, R125, PT ;  /* 0x0000007d4800720b */ /* 0x002fc80003f9c000 */
        /* <DEDUP_REMOVED lines=12> */
.L_x_2122:
        /* <DEDUP_REMOVED lines=13> */
.L_x_2124:
[----:B------:R-:W-:Y:S05]  /*14670*/  BSYNC.RECONVERGENT B2 ;  /* 0x0000000000027941 */ /* 0x000fea0003800200 */
.L_x_2123:
        /* <DEDUP_REMOVED lines=11> */
[C---:B------:R-:W-:Y:S02]  /*14730*/  IADD3 R13, PT, PT, R18.reuse, 0x3c6ef372, RZ ;  /* 0x3c6ef372120d7810 */ /* 0x040fe40007ffe0ff */
        /* <DEDUP_REMOVED lines=33> */
[----:B------:R-:W-:Y:S02]  /*14950*/  IMAD.MOV.U32 R75, RZ, RZ, RZ ;  /* 0x000000ffff4b7224 */ /* 0x000fe400078e00ff */
[----:B------:R-:W-:-:S04]  /*14960*/  IMAD.WIDE.U32 R6, R6, -0x326172a9, RZ ;  /* 0xcd9e8d5706067825 */ /* 0x000fc800078e00ff */
[----:B------:R-:W-:Y:S01]  /*14970*/  IMAD.WIDE.U32 R84, R84, -0x326172a9, RZ ;  /* 0xcd9e8d5754547825 */ /* 0x000fe200078e00ff */
[----:B------:R-:W-:Y:S02]  /*14980*/  LOP3.LUT R72, R13, R72, R7, 0x96, !PT ;  /* 0x000000480d487212 */ /* 0x000fe400078e9607 */
[----:B------:R-:W-:Y:S01]  /*14990*/  IADD3 R7, PT, PT, R18, -0x700cb87f, RZ ;  /* 0x8ff3478112077810 */ /* 0x000fe20007ffe0ff */
[----:B------:R-:W-:Y:S01]  /*149a0*/  VIADD R13, R19, 0x96a522ad ;  /* 0x96a522ad130d7836 */ /* 0x000fe20000000000 */
[----:B------:R-:W-:Y:S01]  /*149b0*/  MOV R4, R84 ;  /* 0x0000005400047202 */ /* 0x000fe20000000f00 */
[----:B------:R-:W-:Y:S01]  /*149c0*/  IMAD.WIDE.U32 R72, R72, -0x2daee0ad, RZ ;  /* 0xd2511f5348487825 */ /* 0x000fe200078e00ff */
[----:B------:R-:W-:-:S04]  /*149d0*/  LOP3.LUT R6, R7, R6, R85, 0x96, !PT ;  /* 0x0000000607067212 */ /* 0x000fc800078e9655 */
[----:B------:R-:W-:Y:S01]  /*149e0*/  LOP3.LUT R7, R13, R74, R73, 0x96, !PT ;  /* 0x0000004a0d077212 */ /* 0x000fe200078e9649 */
[----:B------:R-:W-:Y:S01]  /*149f0*/  IMAD.MOV.U32 R13, RZ, RZ, R11 ;  /* 0x000000ffff0d7224 */ /* 0x000fe200078e000b */
[----:B------:R-:W-:-:S07]  /*14a00*/  MOV R11, R72 ;  /* 0x00000048000b7202 */ /* 0x000fce0000000f00 */
.L_x_2121:
[----:B------:R-:W-:Y:S05]  /*14a10*/  BSYNC.RECONVERGENT B1 ;  /* 0x0000000000017941 */ /* 0x000fea0003800200 */
.L_x_2120:
[----:B------:R-:W-:Y:S01]  /*14a20*/  I2FP.F32.U32 R13, R13 ;  /* 0x0000000d000d7245 */ /* 0x000fe20000201000 */
[----:B------:R-:W-:Y:S01]  /*14a30*/  HADD2.F32 R73, -RZ, R56.H0_H0 ;  /* 0x20000038ff497230 */ /* 0x000fe20000004100 */
[----:B------:R-:W-:Y:S01]  /*14a40*/  BSSY.RECONVERGENT B1, `(.L_x_2125) ;  /* 0x000005d000017945 */ /* 0x000fe20003800200 */
[----:B------:R-:W-:Y:S02]  /*14a50*/  @P2 HADD2.F32 R74, -RZ, R60.H0_H0 ;  /* 0x2000003cff4a2230 */ /* 0x000fe40000004100 */
        /* <DEDUP_REMOVED lines=21> */
.L_x_2127:
        /* <DEDUP_REMOVED lines=13> */
.L_x_2129:
[----:B------:R-:W-:Y:S05]  /*14c80*/  BSYNC.RECONVERGENT B2 ;  /* 0x0000000000027941 */ /* 0x000fea0003800200 */
.L_x_2128:
        /* <DEDUP_REMOVED lines=53> */
[----:B------:R-:W-:Y:S02]  /*14fe0*/  IMAD.MOV.U32 R11, RZ, RZ, R72 ;  /* 0x000000ffff0b7224 */ /* 0x000fe400078e0048 */
[----:B------:R-:W-:Y:S01]  /*14ff0*/  HFMA2 R72, -RZ, RZ, 0, 0 ;  /* 0x00000000ff487431 */ /* 0x000fe200000001ff */
[----:B------:R-:W-:-:S07]  /*15000*/  LOP3.LUT R7, R75, R74, R73, 0x96, !PT ;  /* 0x0000004a4b077212 */ /* 0x000fce00078e9649 */
.L_x_2126:
[----:B------:R-:W-:Y:S05]  /*15010*/  BSYNC.RECONVERGENT B1 ;  /* 0x0000000000017941 */ /* 0x000fea0003800200 */
.L_x_2125:
[----:B------:R-:W-:Y:S01]  /*15020*/  I2FP.F32.U32 R5, R5 ;  /* 0x0000000500057245 */ /* 0x000fe20000201000 */
[----:B------:R-:W-:Y:S01]  /*15030*/  HADD2.F32 R73, -RZ, R64.H1_H1 ;  /* 0x30000040ff497230 */ /* 0x000fe20000004100 */
[----:B------:R-:W-:Y:S01]  /*15040*/  BSSY.RECONVERGENT B1, `(.L_x_2130) ;  /* 0x000005a000017945 */ /* 0x000fe20003800200 */
[----:B------:R-:W-:Y:S02]  /*15050*/  IMAD.MOV.U32 R74, RZ, RZ, 0x2 ;  /* 0x00000002ff4a7424 */ /* 0x000fe400078e00ff */
[----:B------:R-:W-:Y:S01]  /*15060*/  FFMA.FTZ R64, R5, R95, 1.1641532182693481445e-10 ;  /* 0x2f00000005407423 */ /* 0x000fe2000001005f */
[----:B------:R-:W-:-:S04]  /*15070*/  FMUL.FTZ R5, R73, R124 ;  /* 0x0000007c49057220 */ /* 0x000fc80000410000 */
[----:B------:R-:W-:Y:S02]  /*15080*/  FSETP.GTU.FTZ.AND P3, PT, R64, R125, PT ;  /* 0x0000007d4000720b */ /* 0x000fe40003f7c000 */
[----:B------:R-:W-:Y:S02]  /*15090*/  MOV R64, R4 ;  /* 0x0000000400407202 */ /* 0x000fe40000000f00 */
        /* <DEDUP_REMOVED lines=13> */
.L_x_2132:
        /* <DEDUP_REMOVED lines=13> */
.L_x_2134:
[----:B------:R-:W-:Y:S05]  /*15240*/  BSYNC.RECONVERGENT B2 ;  /* 0x0000000000027941 */ /* 0x000fea0003800200 */
.L_x_2133:
        /* <DEDUP_REMOVED lines=57> */
.L_x_2131:
[----:B------:R-:W-:Y:S05]  /*155e0*/  BSYNC.RECONVERGENT B1 ;  /* 0x0000000000017941 */ /* 0x000fea0003800200 */
.L_x_2130:
[----:B------:R-:W-:Y:S01]  /*155f0*/  I2FP.F32.U32 R64, R64 ;  /* 0x0000004000407245 */ /* 0x000fe20000201000 */
[----:B------:R-:W-:Y:S01]  /*15600*/  HADD2.F32 R73, -RZ, R56.H1_H1 ;  /* 0x30000038ff497230 */ /* 0x000fe20000004100 */
[----:B------:R-:W-:Y:S01]  /*15610*/  BSSY.RECONVERGENT B1, `(.L_x_2135) ;  /* 0x000005d000017945 */ /* 0x000fe20003800200 */
[----:B------:R-:W-:Y:S02]  /*15620*/  @P2 HADD2.F32 R72, -RZ, R60.H1_H1 ;  /* 0x3000003cff482230 */ /* 0x000fe40000004100 */
        /* <DEDUP_REMOVED lines=21> */
.L_x_2137:
        /* <DEDUP_REMOVED lines=13> */
.L_x_2139:
[----:B------:R-:W-:Y:S05]  /*15850*/  BSYNC.RECONVERGENT B2 ;  /* 0x0000000000027941 */ /* 0x000fea0003800200 */
.L_x_2138:
        /* <DEDUP_REMOVED lines=56> */
.L_x_2136:
[----:B------:R-:W-:Y:S05]  /*15be0*/  BSYNC.RECONVERGENT B1 ;  /* 0x0000000000017941 */ /* 0x000fea0003800200 */
.L_x_2135:
[----:B------:R-:W-:Y:S01]  /*15bf0*/  I2FP.F32.U32 R5, R5 ;  /* 0x0000000500057245 */ /* 0x000fe20000201000 */
[----:B------:R-:W-:Y:S01]  /*15c00*/  HADD2.F32 R73, -RZ, R65.H0_H0 ;  /* 0x20000041ff497230 */ /* 0x000fe20000004100 */
        /* <DEDUP_REMOVED lines=19> */
.L_x_2142:
        /* <DEDUP_REMOVED lines=13> */
.L_x_2144:
[----:B------:R-:W-:Y:S05]  /*15e10*/  BSYNC.RECONVERGENT B2 ;  /* 0x0000000000027941 */ /* 0x000fea0003800200 */
.L_x_2143:
        /* <DEDUP_REMOVED lines=55> */
[----:B------:R-:W-:Y:S01]  /*16190*/  MOV R11, R74 ;  /* 0x0000004a000b7202 */ /* 0x000fe20000000f00 */
[----:B------:R-:W-:-:S07]  /*161a0*/  IMAD.MOV.U32 R74, RZ, RZ, RZ ;  /* 0x000000ffff4a7224 */ /* 0x000fce00078e00ff */
.L_x_2141:
[----:B------:R-:W-:Y:S05]  /*161b0*/  BSYNC.RECONVERGENT B1 ;  /* 0x0000000000017941 */ /* 0x000fea0003800200 */
.L_x_2140:
[----:B------:R-:W-:Y:S01]  /*161c0*/  I2FP.F32.U32 R64, R75 ;  /* 0x0000004b00407245 */ /* 0x000fe20000201000 */
[----:B------:R-:W-:Y:S01]  /*161d0*/  HADD2.F32 R73, -RZ, R57.H0_H0 ;  /* 0x20000039ff497230 */ /* 0x000fe20000004100 */
[----:B------:R-:W-:Y:S01]  /*161e0*/  BSSY.RECONVERGENT B1, `(.L_x_2145) ;  /* 0x000005d000017945 */ /* 0x000fe20003800200 */
[----:B------:R-:W-:Y:S02]  /*161f0*/  @P2 HADD2.F32 R84, -RZ, R61.H0_H0 ;  /* 0x2000003dff542230 */ /* 0x000fe40000004100 */
        /* <DEDUP_REMOVED lines=21> */
.L_x_2147:
        /* <DEDUP_REMOVED lines=13> */
.L_x_2149:
[----:B------:R-:W-:Y:S05]  /*16420*/  BSYNC.RECONVERGENT B2 ;  /* 0x0000000000027941 */ /* 0x000fea0003800200 */
.L_x_2148:
        /* <DEDUP_REMOVED lines=56> */
.L_x_2146:
[----:B------:R-:W-:Y:S05]  /*167b0*/  BSYNC.RECONVERGENT B1 ;  /* 0x0000000000017941 */ /* 0x000fea0003800200 */
.L_x_2145:
        /* <DEDUP_REMOVED lines=21> */
.L_x_2152:
        /* <DEDUP_REMOVED lines=13> */
.L_x_2154:
[----:B------:R-:W-:Y:S05]  /*169e0*/  BSYNC.RECONVERGENT B2 ;  /* 0x0000000000027941 */ /* 0x000fea0003800200 */
.L_x_2153:
        /* <DEDUP_REMOVED lines=53> */
[----:B------:R-:W-:Y:S01]  /*16d40*/  IMAD.MOV.U32 R84, RZ, RZ, RZ ;  /* 0x000000ffff547224 */ /* 0x000fe200078e00ff */
[----:B------:R-:W-:Y:S01]  /*16d50*/  LOP3.LUT R7, R75, R74, R65, 0x96, !PT ;  /* 0x0000004a4b077212 */ /* 0x000fe200078e9641 */
[----:B------:R-:W-:Y:S01]  /*16d60*/  IMAD.MOV.U32 R74, RZ, RZ, R11 ;  /* 0x000000ffff4a7224 */ /* 0x000fe200078e000b */
[----:B------:R-:W-:-:S07]  /*16d70*/  MOV R11, R64 ;  /* 0x00000040000b7202 */ /* 0x000fce0000000f00 */
.L_x_2151:
[----:B------:R-:W-:Y:S05]  /*16d80*/  BSYNC.RECONVERGENT B1 ;  /* 0x0000000000017941 */ /* 0x000fea0003800200 */
.L_x_2150:
        /* <DEDUP_REMOVED lines=25> */
.L_x_2157:
        /* <DEDUP_REMOVED lines=13> */
.L_x_2159:
[----:B------:R-:W-:Y:S05]  /*16ff0*/  BSYNC.RECONVERGENT B2 ;  /* 0x0000000000027941 */ /* 0x000fea0003800200 */
.L_x_2158:
        /* <DEDUP_REMOVED lines=56> */
.L_x_2156:
[----:B------:R-:W-:Y:S05]  /*17380*/  BSYNC.RECONVERGENT B1 ;  /* 0x0000000000017941 */ /* 0x000fea0003800200 */
.L_x_2155:
        /* <DEDUP_REMOVED lines=21> */
.L_x_2162:
        /* <DEDUP_REMOVED lines=13> */
.L_x_2164:
[----:B------:R-:W-:Y:S05]  /*175b0*/  BSYNC.RECONVERGENT B2 ;  /* 0x0000000000027941 */ /* 0x000fea0003800200 */
.L_x_2163:
        /* <DEDUP_REMOVED lines=57> */
.L_x_2161:
[----:B------:R-:W-:Y:S05]  /*17950*/  BSYNC.RECONVERGENT B1 ;  /* 0x0000000000017941 */ /* 0x000fea0003800200 */
.L_x_2160:
        /* <DEDUP_REMOVED lines=25> */
.L_x_2167:
        /* <DEDUP_REMOVED lines=13> */
.L_x_2169:
[----:B------:R-:W-:Y:S05]  /*17bc0*/  BSYNC.RECONVERGENT B2 ;  /* 0x0000000000027941 */ /* 0x000fea0003800200 */
.L_x_2168:
        /* <DEDUP_REMOVED lines=56> */
.L_x_2166:
[----:B------:R-:W-:Y:S05]  /*17f50*/  BSYNC.RECONVERGENT B1 ;  /* 0x0000000000017941 */ /* 0x000fea0003800200 */
.L_x_2165:
        /* <DEDUP_REMOVED lines=20> */
.L_x_2172:
        /* <DEDUP_REMOVED lines=13> */
.L_x_2174:
[----:B------:R-:W-:Y:S05]  /*18170*/  BSYNC.RECONVERGENT B2 ;  /* 0x0000000000027941 */ /* 0x000fea0003800200 */
.L_x_2173:
        /* <DEDUP_REMOVED lines=56> */
.L_x_2171:
[----:B------:R-:W-:Y:S05]  /*18500*/  BSYNC.RECONVERGENT B1 ;  /* 0x0000000000017941 */ /* 0x000fea0003800200 */
.L_x_2170:
[----:B------:R-:W-:Y:S01]  /*18510*/  I2FP.F32.U32 R5, R5 ;  /* 0x0000000500057245 */ /* 0x000fe20000201000 */
[----:B------:R-:W-:Y:S01]  /*18520*/  HADD2.F32 R85, -RZ, R58.H1_H1 ;  /* 0x3000003aff557230 */ /* 0x000fe20000004100 */
[----:B------:R-:W-:Y:S03]  /*18530*/  BSSY.RECONVERGENT B1, `(.L_x_2175) ;  /* 0x000005d000017945 */ /* 0x000fe60003800200 */
[----:B------:R-:W-:Y:S01]  /*18540*/  FFMA.FTZ R64, R5, R95, 1.1641532182693481445e-10 ;  /* 0x2f00000005407423 */ /* 0x000fe2000001005f */
[----:B------:R-:W-:Y:S01]  /*18550*/  FMUL.FTZ R5, R85, R124 ;  /* 0x0000007c55057220 */ /* 0x000fe20000410000 */
[----:B------:R-:W-:-:S03]  /*18560*/  @P2 HADD2.F32 R85, -RZ, R62.H1_H1 ;  /* 0x3000003eff552230 */ /* 0x000fc60000004100 */
[----:B------:R-:W-:Y:S02]  /*18570*/  FSETP.GTU.FTZ.AND P4, PT, R64, R125, PT ;  /* 0x0000007d4000720b */ /* 0x000fe40003f9c000 */
[----:B------:R-:W-:Y:S02]  /*18580*/  MOV R64, 0x2 ;  /* 0x0000000200407802 */ /* 0x000fe40000000f00 */
        /* <DEDUP_REMOVED lines=17> */
.L_x_2177:
        /* <DEDUP_REMOVED lines=13> */
.L_x_2179:
[----:B------:R-:W-:Y:S05]  /*18770*/  BSYNC.RECONVERGENT B2 ;  /* 0x0000000000027941 */ /* 0x000fea0003800200 */
.L_x_2178:
        /* <DEDUP_REMOVED lines=56> */
.L_x_2176:
[----:B------:R-:W-:Y:S05]  /*18b00*/  BSYNC.RECONVERGENT B1 ;  /* 0x0000000000017941 */ /* 0x000fea0003800200 */
.L_x_2175:
[----:B------:R-:W-:Y:S01]  /*18b10*/  I2FP.F32.U32 R5, R5 ;  /* 0x0000000500057245 */ /* 0x000fe20000201000 */
[----:B------:R-:W-:Y:S01]  /*18b20*/  HADD2.F32 R65, -RZ, R67.H0_H0 ;  /* 0x20000043ff417230 */ /* 0x000fe20000004100 */
[----:B------:R-:W-:Y:S01]  /*18b30*/  ISETP.NE.AND P5, PT, R64, 0x1, PT ;  /* 0x000000014000780c */ /* 0x000fe20003fa5270 */
[----:B------:R-:W-:Y:S02]  /*18b40*/  BSSY.RECONVERGENT B1, `(.L_x_2180) ;  /* 0x0000057000017945 */ /* 0x000fe40003800200 */
        /* <DEDUP_REMOVED lines=16> */
.L_x_2182:
        /* <DEDUP_REMOVED lines=13> */
.L_x_2184:
[----:B------:R-:W-:Y:S05]  /*18d20*/  BSYNC.RECONVERGENT B2 ;  /* 0x0000000000027941 */ /* 0x000fea0003800200 */
.L_x_2183:
[----:B------:R-:W-:Y:S01]  /*18d30*/  LOP3.LUT R4, R3, R65, R19, 0x96, !PT ;  /* 0x0000004103047212 */ /* 0x000fe200078e9613 */
[----:B------:R-:W-:-:S04]  /*18d40*/  IMAD.WIDE.U32 R6, R10, -0x326172a9, RZ ;  /* 0xcd9e8d570a067825 */ /* 0x000fc800078e00ff */
[----:B------:R-:W-:Y:S01]  /*18d50*/  VIADD R65, R18, 0x9e3779b9 ;  /* 0x9e3779b912417836 */ /* 0x000fe20000000000 */
[----:B------:R-:W-:Y:S01]  /*18d60*/  LOP3.LUT R7, R8, R7, R18, 0x96, !PT ;  /* 0x0000000708077212 */ /* 0x000fe200078e9612 */
[----:B------:R-:W-:-:S04]  /*18d70*/  IMAD.WIDE.U32 R4, R4, -0x326172a9, RZ ;  /* 0xcd9e8d5704047825 */ /* 0x000fc800078e00ff */
[----:B------:R-:W-:Y:S01]  /*18d80*/  VIADD R88, R18, 0x5384540f ;  /* 0x5384540f12587836 */ /* 0x000fe20000000000 */
        /* <DEDUP_REMOVED lines=50> */
.L_x_2181:
[----:B------:R-:W-:Y:S05]  /*190b0*/  BSYNC.RECONVERGENT B1 ;  /* 0x0000000000017941 */ /* 0x000fea0003800200 */
.L_x_2180:
        /* <DEDUP_REMOVED lines=13> */
[----:B------:R-:W-:Y:S01]  /*19190*/  IMAD.MOV.U32 R64, RZ, RZ, 0x2 ;  /* 0x00000002ff407424 */ /* 0x000fe200078e00ff */
[----:B------:R-:W-:Y:S02]  /*191a0*/  MOV R5, R4 ;  /* 0x0000000400057202 */ /* 0x000fe40000000f00 */
        /* <DEDUP_REMOVED lines=10> */
.L_x_2187:
        /* <DEDUP_REMOVED lines=13> */
.L_x_2189:
[----:B------:R-:W-:Y:S05]  /*19320*/  BSYNC.RECONVERGENT B2 ;  /* 0x0000000000027941 */ /* 0x000fea0003800200 */
.L_x_2188:
        /* <DEDUP_REMOVED lines=56> */
.L_x_2186:
[----:B------:R-:W-:Y:S05]  /*196b0*/  BSYNC.RECONVERGENT B1 ;  /* 0x0000000000017941 */ /* 0x000fea0003800200 */
.L_x_2185:
[----:B------:R-:W-:Y:S01]  /*196c0*/  I2FP.F32.U32 R5, R5 ;  /* 0x0000000500057245 */ /* 0x000fe20000201000 */
[----:B------:R-:W-:Y:S01]  /*196d0*/  IMAD.MOV.U32 R89, RZ, RZ, 0x2f800000 ;  /* 0x2f800000ff597424 */ /* 0x000fe200078e00ff */
[----:B------:R-:W-:Y:S01]  /*196e0*/  ISETP.NE.AND P6, PT, R64, 0x1, PT ;  /* 0x000000014000780c */ /* 0x000fe20003fc5270 */
[----:B------:R-:W-:Y:S01]  /*196f0*/  HADD2.F32 R67, -RZ, R67.H1_H1 ;  /* 0x30000043ff437230 */ /* 0x000fe20000004100 */
[----:B------:R-:W-:Y:S01]  /*19700*/  BSSY.RECONVERGENT B1, `(.L_x_2190) ;  /* 0x0000059000017945 */ /* 0x000fe20003800200 */
[----:B------:R-:W-:Y:S01]  /*19710*/  FFMA.FTZ R88, R5, R89, 1.1641532182693481445e-10 ;  /* 0x2f00000005587423 */ /* 0x000fe20000010059 */
[----:B------:R-:W-:Y:S02]  /*19720*/  HFMA2 R5, -RZ, RZ, 0, 1.1920928955078125e-07 ;  /* 0x00000002ff057431 */ /* 0x000fe400000001ff */
        /* <DEDUP_REMOVED lines=14> */
.L_x_2192:
        /* <DEDUP_REMOVED lines=15> */
.L_x_2194:
[----:B------:R-:W-:Y:S05]  /*19900*/  BSYNC.RECONVERGENT B2 ;  /* 0x0000000000027941 */ /* 0x000fea0003800200 */
.L_x_2193:
        /* <DEDUP_REMOVED lines=56> */
.L_x_2191:
[----:B------:R-:W-:Y:S05]  /*19c90*/  BSYNC.RECONVERGENT B1 ;  /* 0x0000000000017941 */ /* 0x000fea0003800200 */
.L_x_2190:
[----:B------:R-:W-:Y:S01]  /*19ca0*/  I2FP.F32.U32 R64, R65 ;  /* 0x0000004100407245 */ /* 0x000fe20000201000 */
[----:B------:R-:W-:Y:S01]  /*19cb0*/  HADD2.F32 R65, -RZ, R59.H1_H1 ;  /* 0x3000003bff417230 */ /* 0x000fe20000004100 */
[----:B------:R-:W-:Y:S01]  /*19cc0*/  PRMT R66, R91, 0x5410, R66 ;  /* 0x000054105b427816 */ /* 0x000fe20000000042 */
[----:B------:R-:W-:Y:S02]  /*19cd0*/  @P2 HADD2.F32 R88, -RZ, R63.H1_H1 ;  /* 0x3000003fff582230 */ /* 0x000fe40000004100 */
[----:B------:R-:W-:Y:S01]  /*19ce0*/  FFMA.FTZ R64, R64, R89, 1.1641532182693481445e-10 ;  /* 0x2f00000040407423 */ /* 0x000fe20000010059 */
[----:B------:R-:W-:Y:S01]  /*19cf0*/  FMUL.FTZ R65, R65, R124 ;  /* 0x0000007c41417220 */ /* 0x000fe20000410000 */
[----:B------:R-:W-:-:S03]  /*19d00*/  IMAD.MOV.U32 R89, RZ, RZ, R11 ;  /* 0x000000ffff597224 */ /* 0x000fc600078e000b */
[----:B------:R-:W-:-:S04]  /*19d10*/  FSETP.GTU.FTZ.AND P6, PT, R64, R125, PT ;  /* 0x0000007d4000720b */ /* 0x000fc80003fdc000 */
[----:B------:R-:W-:Y:S02]  /*19d20*/  FSEL R64, R65, RZ, !P6 ;  /* 0x000000ff41407208 */ /* 0x000fe40007000000 */
[----:B------:R-:W-:-:S03]  /*19d30*/  PRMT R65, R100, 0x5410, R93 ;  /* 0x0000541064417816 */ /* 0x000fc6000000005d */
[----:B------:R-:W-:Y:S01]  /*19d40*/  FADD.FTZ R67, R67, R64 ;  /* 0x0000004043437221 */ /* 0x000fe20000010000 */
[----:B------:R-:W-:-:S03]  /*19d50*/  SEL R64, RZ, 0x1, P6 ;  /* 0x00000001ff407807 */ /* 0x000fc60003000000 */
[----:B------:R-:W-:Y:S01]  /*19d60*/  @P2 FADD.FTZ R88, R88, R67 ;  /* 0x0000004358582221 */ /* 0x000fe20000010000 */
[----:B------:R-:W-:Y:S02]  /*19d70*/  @!P2 MOV R88, R67 ;  /* 0x000000430058a202 */ /* 0x000fe40000000f00 */
[----:B------:R-:W-:Y:S02]  /*19d80*/  PRMT R11, R64, 0x7610, R11 ;  /* 0x00007610400b7816 */ /* 0x000fe4000000000b */
[----:B------:R-:W-:Y:S02]  /*19d90*/  F2FP.F16.F32.PACK_AB R67, RZ, R88 ;  /* 0x00000058ff43723e */ /* 0x000fe400000000ff */
[----:B------:R-:W-:Y:S02]  /*19da0*/  PRMT R64, R109, 0x5410, R108 ;  /* 0x000054106d407816 */ /* 0x000fe4000000006c */
[----:B------:R-:W-:Y:S01]  /*19db0*/  PRMT R67, R90, 0x5410, R67 ;  /* 0x000054105a437816 */ /* 0x000fe20000000043 */
[----:B------:R-:W-:Y:S06]  /*19dc0*/  BRA `(.L_x_2195) ;  /* 0x00000030007c7947 */ /* 0x000fec0003800000 */
.L_x_2114:
[----:B------:R-:W-:Y:S01]  /*19dd0*/  ISETP.NE.AND P3, PT, R5, 0x1, PT ;  /* 0x000000010500780c */ /* 0x000fe20003f65270 */
[----:B------:R-:W-:Y:S01]  /*19de0*/  BSSY.RECONVERGENT B1, `(.L_x_2196) ;  /* 0x0000058000017945 */ /* 0x000fe20003800200 */
[----:B0-----:R-:W-:Y:S02]  /*19df0*/  HFMA2 R69, -RZ, RZ, 0, 1.1920928955078125e-07 ;  /* 0x00000002ff457431 */ /* 0x001fe400000001ff */
[----:B------:R-:W-:Y:S01]  /*19e00*/  IMAD.MOV.U32 R13, RZ, RZ, R4 ;  /* 0x000000ffff0d7224 */ /* 0x000fe200078e0004 */
[----:B------:R-:W-:-:S08]  /*19e10*/  MOV R68, R89 ;  /* 0x0000005900447202 */ /* 0x000fd00000000f00 */
        /* <DEDUP_REMOVED lines=11> */
.L_x_2198:
        /* <DEDUP_REMOVED lines=13> */
.L_x_2200:
[----:B------:R-:W-:Y:S05]  /*19fa0*/  BSYNC.RECONVERGENT B2 ;  /* 0x0000000000027941 */ /* 0x000fea0003800200 */
.L_x_2199:
        /* <DEDUP_REMOVED lines=53> */
[----:B------:R-:W-:Y:S01]  /*1a300*/  IMAD.WIDE.U32 R68, R68, -0x2daee0ad, RZ ;  /* 0xd2511f5344447825 */ /* 0x000fe200078e00ff */
[----:B------:R-:W-:-:S03]  /*1a310*/  LOP3.LUT R6, R7, R6, R5, 0x96, !PT ;  /* 0x0000000607067212 */ /* 0x000fc600078e9605 */
[----:B------:R-:W-:-:S05]  /*1a320*/  VIADD R13, R19, 0x96a522ad ;  /* 0x96a522ad130d7836 */ /* 0x000fca0000000000 */
[----:B------:R-:W-:Y:S01]  /*1a330*/  LOP3.LUT R7, R13, R70, R69, 0x96, !PT ;  /* 0x000000460d077212 */ /* 0x000fe200078e9645 */
[----:B------:R-:W-:Y:S01]  /*1a340*/  IMAD.MOV.U32 R69, RZ, RZ, RZ ;  /* 0x000000ffff457224 */ /* 0x000fe200078e00ff */
[----:B------:R-:W-:-:S07]  /*1a350*/  MOV R13, R89 ;  /* 0x00000059000d7202 */ /* 0x000fce0000000f00 */
.L_x_2197:
[----:B------:R-:W-:Y:S05]  /*1a360*/  BSYNC.RECONVERGENT B1 ;  /* 0x0000000000017941 */ /* 0x000fea0003800200 */
.L_x_2196:
        /* <DEDUP_REMOVED lines=9> */
[----:B------:R-:W-:-:S02]  /*1a400*/  @P2 HADD2.F32 R70, -RZ, R60.H0_H0 ;  /* 0x2000003cff462230 */ /* 0x000fc40000004100 */
[----:B0-----:R-:W-:Y:S01]  /*1a410*/  FMUL.FTZ R13, R13, R100 ;  /* 0x000000640d0d7220 */ /* 0x001fe20000410000 */
[----:B-1----:R-:W-:Y:S02]  /*1a420*/  FSETP.GTU.FTZ.AND P4, PT, R5, R108, PT ;  /* 0x0000006c0500720b */ /* 0x002fe40003f9c000 */
        /* <DEDUP_REMOVED lines=15> */
.L_x_2203:
        /* <DEDUP_REMOVED lines=13> */
.L_x_2205:
[----:B------:R-:W-:Y:S05]  /*1a5f0*/  BSYNC.RECONVERGENT B2 ;  /* 0x0000000000027941 */ /* 0x000fea0003800200 */
.L_x_2204:
        /* <DEDUP_REMOVED lines=60> */
.L_x_2202:
[----:B------:R-:W-:Y:S05]  /*1a9c0*/  BSYNC.RECONVERGENT B1 ;  /* 0x0000000000017941 */ /* 0x000fea0003800200 */
.L_x_2201:
[----:B------:R-:W-:Y:S01]  /*1a9d0*/  I2FP.F32.U32 R70, R5 ;  /* 0x0000000500467245 */ /* 0x000fe20000201000 */
[----:B------:R-:W-:Y:S01]  /*1a9e0*/  HADD2.F32 R69, -RZ, R64.H1_H1 ;  /* 0x30000040ff457230 */ /* 0x000fe20000004100 */
[----:B------:R-:W-:Y:S03]  /*1a9f0*/  BSSY.RECONVERGENT B1, `(.L_x_2206) ;  /* 0x0000060000017945 */ /* 0x000fe60003800200 */
[----:B------:R-:W-:Y:S01]  /*1aa00*/  FFMA.FTZ R5, R70, R109, 1.1641532182693481445e-10 ;  /* 0x2f00000046057423 */ /* 0x000fe2000001006d */
[----:B------:R-:W-:Y:S01]  /*1aa10*/  FMUL.FTZ R69, R69, R100 ;  /* 0x0000006445457220 */ /* 0x000fe20000410000 */
[----:B------:R-:W-:-:S03]  /*1aa20*/  IMAD.MOV.U32 R70, RZ, RZ, 0x2 ;  /* 0x00000002ff467424 */ /* 0x000fc600078e00ff */
[----:B------:R-:W-:Y:S01]  /*1aa30*/  FSETP.GTU.FTZ.AND P3, PT, R5, R108, PT ;  /* 0x0000006c0500720b */ /* 0x000fe20003f7c000 */
[----:B------:R-:W-:-:S03]  /*1aa40*/  @P2 HADD2.F32 R5, -RZ, R60.H1_H1 ;  /* 0x3000003cff052230 */ /* 0x000fc60000004100 */
[----:B------:R-:W-:Y:S02]  /*1aa50*/  FSEL R72, R69, RZ, !P3 ;  /* 0x000000ff45487208 */ /* 0x000fe40005800000 */
[----:B------:R-:W-:Y:S02]  /*1aa60*/  PLOP3.LUT P4, PT, P3, PT, PT, 0x8, 0x80 ;  /* 0x000000000080781c */ /* 0x000fe40001f8e170 */
[----:B------:R-:W-:Y:S01]  /*1aa70*/  ISETP.NE.AND P3, PT, R71, 0x1, PT ;  /* 0x000000014700780c */ /* 0x000fe20003f65270 */
[----:B------:R-:W-:Y:S01]  /*1aa80*/  @P2 FADD.FTZ R72, R5, R72 ;  /* 0x0000004805482221 */ /* 0x000fe20000010000 */
[----:B------:R-:W-:Y:S02]  /*1aa90*/  MOV R5, R4 ;  /* 0x0000000400057202 */ /* 0x000fe40000000f00 */
[----:B------:R-:W-:Y:S02]  /*1aaa0*/  P2R R111, PR, RZ, 0x10 ;  /* 0x00000010ff6f7803 */ /* 0x000fe40000000000 */
[----:B------:R-:W-:-:S07]  /*1aab0*/  F2FP.F16.F32.PACK_AB R91, RZ, R72 ;  /* 0x00000048ff5b723e */ /* 0x000fce00000000ff */
        /* <DEDUP_REMOVED lines=9> */
.L_x_2208:
        /* <DEDUP_REMOVED lines=13> */
.L_x_2210:
[----:B------:R-:W-:Y:S05]  /*1ac20*/  BSYNC.RECONVERGENT B2 ;  /* 0x0000000000027941 */ /* 0x000fea0003800200 */
.L_x_2209:
        /* <DEDUP_REMOVED lines=60> */
.L_x_2207:
[----:B------:R-:W-:Y:S05]  /*1aff0*/  BSYNC.RECONVERGENT B1 ;  /* 0x0000000000017941 */ /* 0x000fea0003800200 */
.L_x_2206:
[----:B------:R-:W-:Y:S01]  /*1b000*/  I2FP.F32.U32 R64, R5 ;  /* 0x0000000500407245 */ /* 0x000fe20000201000 */
[----:B------:R-:W-:Y:S01]  /*1b010*/  HADD2.F32 R69, -RZ, R65.H0_H0 ;  /* 0x20000041ff457230 */ /* 0x000fe20000004100 */
[----:B------:R-:W-:Y:S03]  /*1b020*/  BSSY.RECONVERGENT B1, `(.L_x_2211) ;  /* 0x0000060000017945 */ /* 0x000fe60003800200 */
[----:B------:R-:W-:Y:S01]  /*1b030*/  FFMA.FTZ R5, R64, R109, 1.1641532182693481445e-10 ;  /* 0x2f00000040057423 */ /* 0x000fe2000001006d */
[----:B------:R-:W-:Y:S01]  /*1b040*/  FMUL.FTZ R69, R69, R100 ;  /* 0x0000006445457220 */ /* 0x000fe20000410000 */
[----:B------:R-:W-:-:S03]  /*1b050*/  @P2 HADD2.F32 R64, -RZ, R61.H0_H0 ;  /* 0x2000003dff402230 */ /* 0x000fc60000004100 */
[----:B------:R-:W-:Y:S02]  /*1b060*/  FSETP.GTU.FTZ.AND P3, PT, R5, R108, PT ;  /* 0x0000006c0500720b */ /* 0x000fe40003f7c000 */
[----:B------:R-:W-:Y:S02]  /*1b070*/  MOV R5, R4 ;  /* 0x0000000400057202 */ /* 0x000fe40000000f00 */
[----:B------:R-:W-:Y:S01]  /*1b080*/  FSEL R73, R69, RZ, !P3 ;  /* 0x000000ff45497208 */ /* 0x000fe20005800000 */
[----:B------:R-:W-:Y:S01]  /*1b090*/  IMAD.MOV.U32 R69, RZ, RZ, 0x2 ;  /* 0x00000002ff457424 */ /* 0x000fe200078e00ff */
        /* <DEDUP_REMOVED lines=14> */
.L_x_2213:
        /* <DEDUP_REMOVED lines=13> */
.L_x_2215:
[----:B------:R-:W-:Y:S05]  /*1b250*/  BSYNC.RECONVERGENT B2 ;  /* 0x0000000000027941 */ /* 0x000fea0003800200 */
.L_x_2214:
        /* <DEDUP_REMOVED lines=60> */
.L_x_2212:
[----:B------:R-:W-:Y:S05]  /*1b620*/  BSYNC.RECONVERGENT B1 ;  /* 0x0000000000017941 */ /* 0x000fea0003800200 */
.L_x_2211:
[----:B------:R-:W-:Y:S01]  /*1b630*/  I2FP.F32.U32 R64, R5 ;  /* 0x0000000500407245 */ /* 0x000fe20000201000 */
[----:B------:R-:W-:Y:S01]  /*1b640*/  HADD2.F32 R65, -RZ, R65.H1_H1 ;  /* 0x30000041ff417230 */ /* 0x000fe20000004100 */
[----:B------:R-:W-:Y:S01]  /*1b650*/  BSSY.RECONVERGENT B1, `(.L_x_2216) ;  /* 0x0000060000017945 */ /* 0x000fe20003800200 */
[----:B------:R-:W-:Y:S02]  /*1b660*/  IMAD.MOV.U32 R70, RZ, RZ, 0x2 ;  /* 0x00000002ff467424 */ /* 0x000fe400078e00ff */
[----:B------:R-:W-:Y:S01]  /*1b670*/  FFMA.FTZ R5, R64, R109, 1.1641532182693481445e-10 ;  /* 0x2f00000040057423 */ /* 0x000fe2000001006d */
[----:B------:R-:W-:Y:S01]  /*1b680*/  FMUL.FTZ R65, R65, R100 ;  /* 0x0000006441417220 */ /* 0x000fe20000410000 */
[----:B------:R-:W-:-:S03]  /*1b690*/  @P2 HADD2.F32 R64, -RZ, R61.H1_H1 ;  /* 0x3000003dff402230 */ /* 0x000fc60000004100 */
[----:B------:R-:W-:Y:S02]  /*1b6a0*/  FSETP.GTU.FTZ.AND P3, PT, R5, R108, PT ;  /* 0x0000006c0500720b */ /* 0x000fe40003f7c000 */
[----:B------:R-:W-:Y:S02]  /*1b6b0*/  MOV R5, R4 ;  /* 0x0000000400057202 */ /* 0x000fe40000000f00 */
        /* <DEDUP_REMOVED lines=15> */
.L_x_2218:
        /* <DEDUP_REMOVED lines=13> */
.L_x_2220:
[----:B------:R-:W-:Y:S05]  /*1b880*/  BSYNC.RECONVERGENT B2 ;  /* 0x0000000000027941 */ /* 0x000fea0003800200 */
.L_x_2219:
        /* <DEDUP_REMOVED lines=60> */
.L_x_2217:
[----:B------:R-:W-:Y:S05]  /*1bc50*/  BSYNC.RECONVERGENT B1 ;  /* 0x0000000000017941 */ /* 0x000fea0003800200 */
.L_x_2216:
[----:B------:R-:W-:Y:S01]  /*1bc60*/  I2FP.F32.U32 R64, R5 ;  /* 0x0000000500407245 */ /* 0x000fe20000201000 */
[----:B------:R-:W-:Y:S01]  /*1bc70*/  HADD2.F32 R69, -RZ, R66.H0_H0 ;  /* 0x20000042ff457230 */ /* 0x000fe20000004100 */
[----:B------:R-:W-:Y:S01]  /*1bc80*/  BSSY.RECONVERGENT B1, `(.L_x_2221) ;  /* 0x0000060000017945 */ /* 0x000fe20003800200 */
[----:B------:R-:W-:Y:S02]  /*1bc90*/  @P2 HADD2.F32 R71, -RZ, R62.H0_H0 ;  /* 0x2000003eff472230 */ /* 0x000fe40000004100 */
[----:B------:R-:W-:Y:S01]  /*1bca0*/  FFMA.FTZ R5, R64, R109, 1.1641532182693481445e-10 ;  /* 0x2f00000040057423 */ /* 0x000fe2000001006d */
[----:B------:R-:W-:-:S04]  /*1bcb0*/  FMUL.FTZ R69, R69, R100 ;  /* 0x0000006445457220 */ /* 0x000fc80000410000 */
        /* <DEDUP_REMOVED lines=18> */
.L_x_2223:
        /* <DEDUP_REMOVED lines=13> */
.L_x_2225:
[----:B------:R-:W-:Y:S05]  /*1beb0*/  BSYNC.RECONVERGENT B2 ;  /* 0x0000000000027941 */ /* 0x000fea0003800200 */
.L_x_2224:
        /* <DEDUP_REMOVED lines=53> */
[----:B------:R-:W-:Y:S02]  /*1c210*/  HFMA2 R69, -RZ, RZ, 0, 0 ;  /* 0x00000000ff457431 */ /* 0x000fe400000001ff */
[----:B------:R-:W-:Y:S01]  /*1c220*/  IMAD.WIDE.U32 R70, R70, -0x2daee0ad, RZ ;  /* 0xd2511f5346467825 */ /* 0x000fe200078e00ff */
[----:B------:R-:W-:Y:S02]  /*1c230*/  LOP3.LUT R6, R7, R6, R5, 0x96, !PT ;  /* 0x0000000607067212 */ /* 0x000fe400078e9605 */
[----:B------:R-:W-:Y:S01]  /*1c240*/  MOV R5, R68 ;  /* 0x0000004400057202 */ /* 0x000fe20000000f00 */
[----:B------:R-:W-:Y:S02]  /*1c250*/  VIADD R7, R19, 0x96a522ad ;  /* 0x96a522ad13077836 */ /* 0x000fe40000000000 */
[----:B------:R-:W-:-:S03]  /*1c260*/  IMAD.MOV.U32 R68, RZ, RZ, R70 ;  /* 0x000000ffff447224 */ /* 0x000fc600078e0046 */
[----:B------:R-:W-:-:S07]  /*1c270*/  LOP3.LUT R7, R7, R84, R71, 0x96, !PT ;  /* 0x0000005407077212 */ /* 0x000fce00078e9647 */
.L_x_2222:
[----:B------:R-:W-:Y:S05]  /*1c280*/  BSYNC.RECONVERGENT B1 ;  /* 0x0000000000017941 */ /* 0x000fea0003800200 */
.L_x_2221:
[----:B------:R-:W-:Y:S01]  /*1c290*/  I2FP.F32.U32 R70, R5 ;  /* 0x0000000500467245 */ /* 0x000fe20000201000 */
[----:B------:R-:W-:Y:S01]  /*1c2a0*/  HADD2.F32 R71, -RZ, R66.H1_H1 ;  /* 0x30000042ff477230 */ /* 0x000fe20000004100 */
[----:B------:R-:W-:Y:S01]  /*1c2b0*/  ISETP.NE.AND P4, PT, R69, 0x1, PT ;  /* 0x000000014500780c */ /* 0x000fe20003f85270 */
[----:B------:R-:W-:Y:S01]  /*1c2c0*/  @P2 HADD2.F32 R85, -RZ, R62.H1_H1 ;  /* 0x3000003eff552230 */ /* 0x000fe20000004100 */
[----:B------:R-:W-:Y:S01]  /*1c2d0*/  BSSY.RECONVERGENT B1, `(.L_x_2226) ;  /* 0x000005d000017945 */ /* 0x000fe20003800200 */
[----:B------:R-:W-:Y:S01]  /*1c2e0*/  FFMA.FTZ R5, R70, R109, 1.1641532182693481445e-10 ;  /* 0x2f00000046057423 */ /* 0x000fe2000001006d */
[----:B------:R-:W-:-:S04]  /*1c2f0*/  FMUL.FTZ R71, R71, R100 ;  /* 0x0000006447477220 */ /* 0x000fc80000410000 */
[----:B------:R-:W-:Y:S02]  /*1c300*/  FSETP.GTU.FTZ.AND P3, PT, R5, R108, PT ;  /* 0x0000006c0500720b */ /* 0x000fe40003f7c000 */
[----:B------:R-:W-:Y:S02]  /*1c310*/  MOV R5, R4 ;  /* 0x0000000400057202 */ /* 0x000fe40000000f00 */
[----:B------:R-:W-:Y:S01]  /*1c320*/  FSEL R84, R71, RZ, !P3 ;  /* 0x000000ff47547208 */ /* 0x000fe20005800000 */
[----:B------:R-:W-:Y:S01]  /*1c330*/  IMAD.MOV.U32 R71, RZ, RZ, 0x2 ;  /* 0x00000002ff477424 */ /* 0x000fe200078e00ff */
        /* <DEDUP_REMOVED lines=12> */
.L_x_2228:
        /* <DEDUP_REMOVED lines=13> */
.L_x_2230:
[----:B------:R-:W-:Y:S05]  /*1c4d0*/  BSYNC.RECONVERGENT B2 ;  /* 0x0000000000027941 */ /* 0x000fea0003800200 */
.L_x_2229:
        /* <DEDUP_REMOVED lines=60> */
.L_x_2227:
[----:B------:R-:W-:Y:S05]  /*1c8a0*/  BSYNC.RECONVERGENT B1 ;  /* 0x0000000000017941 */ /* 0x000fea0003800200 */
.L_x_2226:
[----:B------:R-:W-:Y:S01]  /*1c8b0*/  I2FP.F32.U32 R70, R5 ;  /* 0x0000000500467245 */ /* 0x000fe20000201000 */
[----:B------:R-:W-:Y:S01]  /*1c8c0*/  HADD2.F32 R69, -RZ, R67.H0_H0 ;  /* 0x20000043ff457230 */ /* 0x000fe20000004100 */
[----:B------:R-:W-:Y:S01]  /*1c8d0*/  ISETP.NE.AND P5, PT, R71, 0x1, PT ;  /* 0x000000014700780c */ /* 0x000fe20003fa5270 */
[----:B------:R-:W-:Y:S01]  /*1c8e0*/  BSSY.RECONVERGENT B1, `(.L_x_2231) ;  /* 0x000005e000017945 */ /* 0x000fe20003800200 */
[----:B------:R-:W-:Y:S01]  /*1c8f0*/  MOV R88, R4 ;  /* 0x0000000400587202 */ /* 0x000fe20000000f00 */
[----:B------:R-:W-:Y:S01]  /*1c900*/  FFMA.FTZ R5, R70, R109, 1.1641532182693481445e-10 ;  /* 0x2f00000046057423 */ /* 0x000fe2000001006d */
[----:B------:R-:W-:Y:S01]  /*1c910*/  FMUL.FTZ R69, R69, R100 ;  /* 0x0000006445457220 */ /* 0x000fe20000410000 */
[----:B------:R-:W-:-:S03]  /*1c920*/  @P2 HADD2.F32 R70, -RZ, R63.H0_H0 ;  /* 0x2000003fff462230 */ /* 0x000fc60000004100 */
[----:B------:R-:W-:Y:S01]  /*1c930*/  FSETP.GTU.FTZ.AND P4, PT, R5, R108, PT ;  /* 0x0000006c0500720b */ /* 0x000fe20003f9c000 */
[----:B------:R-:W-:-:S03]  /*1c940*/  IMAD.MOV.U32 R5, RZ, RZ, 0x2 ;  /* 0x00000002ff057424 */ /* 0x000fc600078e00ff */
        /* <DEDUP_REMOVED lines=13> */
.L_x_2233:
        /* <DEDUP_REMOVED lines=13> */
.L_x_2235:
[----:B------:R-:W-:Y:S05]  /*1caf0*/  BSYNC.RECONVERGENT B2 ;  /* 0x0000000000027941 */ /* 0x000fea0003800200 */
.L_x_2234:
        /* <DEDUP_REMOVED lines=60> */
.L_x_2232:
[----:B------:R-:W-:Y:S05]  /*1cec0*/  BSYNC.RECONVERGENT B1 ;  /* 0x0000000000017941 */ /* 0x000fea0003800200 */
.L_x_2231:
[----:B------:R-:W-:Y:S01]  /*1ced0*/  I2FP.F32.U32 R70, R88 ;  /* 0x0000005800467245 */ /* 0x000fe20000201000 */
[----:B------:R-:W-:Y:S01]  /*1cee0*/  HADD2.F32 R67, -RZ, R67.H1_H1 ;  /* 0x30000043ff437230 */ /* 0x000fe20000004100 */
[----:B------:R-:W-:Y:S01]  /*1cef0*/  PRMT R66, R64, 0x5410, R66 ;  /* 0x0000541040427816 */ /* 0x000fe20000000042 */
[----:B------:R-:W-:Y:S01]  /*1cf00*/  @P2 HADD2.F32 R71, -RZ, R63.H1_H1 ;  /* 0x3000003fff472230 */ /* 0x000fe20000004100 */
[----:B------:R-:W-:Y:S01]  /*1cf10*/  PRMT R65, R90, 0x5410, R65 ;  /* 0x000054105a417816 */ /* 0x000fe20000000041 */
[----:B------:R-:W-:Y:S01]  /*1cf20*/  FFMA.FTZ R109, R70, R109, 1.1641532182693481445e-10 ;  /* 0x2f000000466d7423 */ /* 0x000fe2000001006d */
[----:B------:R-:W-:Y:S01]  /*1cf30*/  FMUL.FTZ R67, R67, R100 ;  /* 0x0000006443437220 */ /* 0x000fe20000410000 */
[----:B------:R-:W-:Y:S01]  /*1cf40*/  IMAD.MOV.U32 R89, RZ, RZ, R68 ;  /* 0x000000ffff597224 */ /* 0x000fe200078e0044 */
[----:B------:R-:W-:Y:S02]  /*1cf50*/  PRMT R64, R93, 0x5410, R91 ;  /* 0x000054105d407816 */ /* 0x000fe4000000005b */
[----:B------:R-:W-:-:S04]  /*1cf60*/  FSETP.GTU.FTZ.AND P5, PT, R109, R108, PT ;  /* 0x0000006c6d00720b */ /* 0x000fc80003fbc000 */
[----:B------:R-:W-:Y:S02]  /*1cf70*/  FSEL R88, R67, RZ, !P5 ;  /* 0x000000ff43587208 */ /* 0x000fe40006800000 */
[----:B------:R-:W-:-:S03]  /*1cf80*/  PLOP3.LUT P5, PT, P5, PT, PT, 0x8, 0x80 ;  /* 0x000000000080781c */ /* 0x000fc60002fae170 */
[----:B------:R-:W-:-:S05]  /*1cf90*/  @P2 FADD.FTZ R88, R71, R88 ;  /* 0x0000005847582221 */ /* 0x000fca0000010000 */
[----:B------:R-:W-:-:S04]  /*1cfa0*/  F2FP.F16.F32.PACK_AB R67, RZ, R88 ;  /* 0x00000058ff43723e */ /* 0x000fc800000000ff */
[----:B------:R-:W-:-:S07]  /*1cfb0*/  PRMT R67, R69, 0x5410, R67 ;  /* 0x0000541045437816 */ /* 0x000fce0000000043 */
.L_x_2195:
[----:B------:R-:W-:Y:S01]  /*1cfc0*/  ISETP.NE.AND P6, PT, R94, RZ, PT ;  /* 0x000000ff5e00720c */ /* 0x000fe20003fc5270 */
[----:B------:R-:W0:Y:S01]  /*1cfd0*/  LDC.64 R90, c[0x0][0x3a8] ;  /* 0x0000ea00ff5a7b82 */ /* 0x000e220000000a00 */
[----:B------:R-:W-:Y:S02]  /*1cfe0*/  SEL R71, RZ, 0x10000, !P4 ;  /* 0x00010000ff477807 */ /* 0x000fe40006000000 */
[----:B------:R-:W-:Y:S02]  /*1cff0*/  SEL R68, RZ, 0x1000000, !P5 ;  /* 0x01000000ff447807 */ /* 0x000fe40006800000 */
[----:B------:R-:W-:Y:S02]  /*1d000*/  SEL R94, RZ, 0x100, !P3 ;  /* 0x00000100ff5e7807 */ /* 0x000fe40005800000 */
[----:B------:R-:W-:Y:S02]  /*1d010*/  ISETP.NE.AND P5, PT, R111, RZ, PT ;  /* 0x000000ff6f00720c */ /* 0x000fe40003fa5270 */
[----:B------:R-:W-:-:S02]  /*1d020*/  LOP3.LUT R94, R94, R68, R71, 0xfe, !PT ;  /* 0x000000445e5e7212 */ /* 0x000fc400078efe47 */
[----:B------:R-:W1:Y:S01]  /*1d030*/  LDC.64 R70, c[0x0][0x3b0] ;  /* 0x0000ec00ff467b82 */ /* 0x000e620000000a00 */
[----:B------:R-:W-:Y:S02]  /*1d040*/  ISETP.NE.AND P4, PT, R103, RZ, PT ;  /* 0x000000ff6700720c */ /* 0x000fe40003f85270 */
[----:B------:R-:W-:Y:S02]  /*1d050*/  ISETP.NE.AND P3, PT, R102, RZ, PT ;  /* 0x000000ff6600720c */ /* 0x000fe40003f65270 */
[----:B------:R-:W-:Y:S02]  /*1d060*/  SEL R69, RZ, 0x10000, !P4 ;  /* 0x00010000ff457807 */ /* 0x000fe40006000000 */
[----:B------:R-:W-:Y:S02]  /*1d070*/  SEL R93, RZ, 0x1000000, !P3 ;  /* 0x01000000ff5d7807 */ /* 0x000fe40005800000 */
[----:B------:R-:W-:Y:S02]  /*1d080*/  SEL R68, RZ, 0x100, !P5 ;  /* 0x00000100ff447807 */ /* 0x000fe40006800000 */
[----:B------:R-:W-:-:S02]  /*1d090*/  ISETP.NE.AND P2, PT, R116, RZ, PT ;  /* 0x000000ff7400720c */ /* 0x000fc40003f45270 */
[----:B------:R-:W-:Y:S01]  /*1d0a0*/  LOP3.LUT R68, R68, R93, R69, 0xfe, !PT ;  /* 0x0000005d44447212 */ /* 0x000fe200078efe45 */
[----:B0-----:R-:W-:Y:S01]  /*1d0b0*/  IMAD.WIDE.U32 R90, R92, 0x10, R90 ;  /* 0x000000105c5a7825 */ /* 0x001fe200078e005a */
[----:B------:R-:W-:Y:S02]  /*1d0c0*/  SEL R69, RZ, 0x1, !P6 ;  /* 0x00000001ff457807 */ /* 0x000fe40007000000 */
[----:B------:R-:W-:Y:S02]  /*1d0d0*/  SEL R93, RZ, 0x1, !P2 ;  /* 0x00000001ff5d7807 */ /* 0x000fe40005000000 */
[----:B------:R-:W-:Y:S01]  /*1d0e0*/  LOP3.LUT R69, R94, R69, RZ, 0xfc, !PT ;  /* 0x000000455e457212 */ /* 0x000fe200078efcff */
[----:B------:R2:W-:Y:S01]  /*1d0f0*/  STG.E.128 desc[UR6][R90.64], R64 ;  /* 0x000000405a007986 */ /* 0x0005e2000c101d06 */
[----:B------:R-:W-:Y:S01]  /*1d100*/  LOP3.LUT R68, R68, R93, RZ, 0xfc, !PT ;  /* 0x0000005d44447212 */ /* 0x000fe200078efcff */
[----:B-1----:R-:W-:-:S05]  /*1d110*/  IMAD.WIDE.U32 R70, R92, 0x8, R70 ;  /* 0x000000085c467825 */ /* 0x002fca00078e0046 */
[----:B------:R2:W-:Y:S01]  /*1d120*/  STG.E.64 desc[UR6][R70.64], R68 ;  /* 0x0000004446007986 */ /* 0x0005e2000c101b06 */
[----:B------:R-:W-:Y:S05]  /*1d130*/  @!P1 BRA `(.L_x_2113) ;  /* 0x0000000000509947 */ /* 0x000fea0003800000 */
[----:B--2---:R-:W-:Y:S01]  /*1d140*/  SHF.L.U32 R65, R95, 0x10, RZ ;  /* 0x000000105f417819 */ /* 0x004fe200000006ff */
        /* <DEDUP_REMOVED lines=19> */
.L_x_2113:
[----:B------:R-:W-:Y:S05]  /*1d280*/  BSYNC.RECONVERGENT B0 ;  /* 0x0000000000007941 */ /* 0x000fea0003800200 */
.L_x_2112:
[----:B0123--:R-:W-:Y:S01]  /*1d290*/  FADD.FTZ R64, RZ, R0 ;  /* 0x00000000ff407221 */ /* 0x00ffe20000010000 */
[C---:B------:R-:W-:Y:S01]  /*1d2a0*/  ISETP.GE.U32.AND P1, PT, R122.reuse, 0x20, PT ;  /* 0x000000207a00780c */ /* 0x040fe20003f26070 */
[----:B------:R-:W0:Y:S01]  /*1d2b0*/  S2R R67, SR_TID.X ;  /* 0x0000000000437919 */ /* 0x000e220000002100 */
[C---:B------:R-:W-:Y:S01]  /*1d2c0*/  ISETP.GT.U32.AND P2, PT, R122.reuse, 0x3f, PT ;  /* 0x0000003f7a00780c */ /* 0x040fe20003f44070 */
        /* <DEDUP_REMOVED lines=98> */
.L_x_2255:
[----:B-1----:R-:W-:Y:S01]  /*1d8f0*/  FADD.FTZ R91, R70, R71 ;  /* 0x00000047465b7221 */ /* 0x002fe20000010000 */
[----:B0-----:R-:W-:Y:S01]  /*1d900*/  FMUL.FTZ R70, R69, R69 ;  /* 0x0000004545467220 */ /* 0x001fe20000410000 */
[----:B------:R-:W-:Y:S01]  /*1d910*/  ISETP.NE.AND P2, PT, RZ, UR10, PT ;  /* 0x0000000aff007c0c */ /* 0x000fe2000bf45270 */
[----:B------:R-:W0:Y:S01]  /*1d920*/  @!P4 LDC.64 R66, c[0x0][0x3c0] ;  /* 0x0000f000ff42cb82 */ /* 0x000e220000000a00 */
[----:B------:R-:W-:Y:S01]  /*1d930*/  FFMA.FTZ R68, R91, R68, UR11 ;  /* 0x0000000b5b447e23 */ /* 0x000fe20008010044 */
[----:B------:R-:W-:Y:S01]  /*1d940*/  BSSY.RECONVERGENT B0, `(.L_x_2237) ;  /* 0x000005a000007945 */ /* 0x000fe20003800200 */
[----:B------:R-:W-:-:S05]  /*1d950*/  FSEL R71, R70, RZ, P2 ;  /* 0x000000ff46477208 */ /* 0x000fca0001000000 */
[----:B------:R-:W1:Y:S01]  /*1d960*/  @!P4 LDC.64 R64, c[0x0][0x3c8] ;  /* 0x0000f200ff40cb82 */ /* 0x000e620000000a00 */
[----:B------:R-:W-:Y:S01]  /*1d970*/  FADD.FTZ R68, R68, R71 ;  /* 0x0000004744447221 */ /* 0x000fe20000010000 */
[----:B------:R-:W-:-:S03]  /*1d980*/  FSEL R71, R69, RZ, !P2 ;  /* 0x000000ff45477208 */ /* 0x000fc60005000000 */
[----:B------:R-:W2:Y:S01]  /*1d990*/  MUFU.RSQ R70, R68 ;  /* 0x0000004400467308 */ /* 0x000ea20000001400 */
[----:B0-----:R-:W-:-:S05]  /*1d9a0*/  @!P4 IMAD.WIDE R66, R121, 0x4, R66 ;  /* 0x000000047942c825 */ /* 0x001fca00078e0242 */
[----:B------:R0:W-:Y:S01]  /*1d9b0*/  @!P4 STG.E desc[UR6][R66.64], R69 ;  /* 0x000000454200c986 */ /* 0x0001e2000c101906 */
[----:B-1----:R-:W-:-:S05]  /*1d9c0*/  @!P4 IMAD.WIDE R64, R121, 0x4, R64 ;  /* 0x000000047940c825 */ /* 0x002fca00078e0240 */
[----:B--2---:R0:W-:Y:S01]  /*1d9d0*/  @!P4 STG.E desc[UR6][R64.64], R70 ;  /* 0x000000464000c986 */ /* 0x0041e2000c101906 */
[----:B------:R-:W-:Y:S05]  /*1d9e0*/  @!P1 BRA `(.L_x_2238) ;  /* 0x00000004003c9947 */ /* 0x000fea0003800000 */
[--C-:B0-----:R-:W-:Y:S01]  /*1d9f0*/  FADD.FTZ R65, R78, -R71.reuse ;  /* 0x800000474e417221 */ /* 0x101fe20000010000 */
[--C-:B------:R-:W-:Y:S01]  /*1da00*/  FADD.FTZ R91, R80, -R71.reuse ;  /* 0x80000047505b7221 */ /* 0x100fe20000010000 */
[--C-:B------:R-:W-:Y:S01]  /*1da10*/  FADD.FTZ R103, R81, -R71.reuse ;  /* 0x8000004751677221 */ /* 0x100fe20000010000 */
[----:B-----5:R-:W-:Y:S02]  /*1da20*/  HADD2.F32 R64, -RZ, R115.H0_H0 ;  /* 0x20000073ff407230 */ /* 0x020fe40000004100 */
[C---:B------:R-:W-:Y:S01]  /*1da30*/  FMUL.FTZ R92, R70.reuse, R65 ;  /* 0x00000041465c7220 */ /* 0x040fe20000410000 */
[----:B------:R-:W-:Y:S02]  /*1da40*/  HADD2.F32 R66, -RZ, R35.H0_H0 ;  /* 0x20000023ff427230 */ /* 0x000fe40000004100 */
[----:B------:R-:W-:Y:S01]  /*1da50*/  FMUL.FTZ R102, R70, R91 ;  /* 0x0000005b46667220 */ /* 0x000fe20000410000 */
[----:B------:R-:W-:Y:S01]  /*1da60*/  FADD.FTZ R93, R86, -R71 ;  /* 0x80000047565d7221 */ /* 0x000fe20000010000 */
[----:B------:R-:W-:Y:S01]  /*1da70*/  FMUL.FTZ R103, R70, R103 ;  /* 0x0000006746677220 */ /* 0x000fe20000410000 */
[----:B------:R-:W-:-:S02]  /*1da80*/  HADD2.F32 R67, -RZ, R114.H0_H0 ;  /* 0x20000072ff437230 */ /* 0x000fc40000004100 */
[----:B------:R-:W-:Y:S02]  /*1da90*/  HADD2.F32 R69, -RZ, R34.H0_H0 ;  /* 0x20000022ff457230 */ /* 0x000fe40000004100 */
[----:B------:R-:W-:Y:S01]  /*1daa0*/  FMUL.FTZ R93, R70, R93 ;  /* 0x0000005d465d7220 */ /* 0x000fe20000410000 */
[----:B------:R-:W-:Y:S02]  /*1dab0*/  HADD2.F32 R65, -RZ, R114.H1_H1 ;  /* 0x30000072ff417230 */ /* 0x000fe40000004100 */
[----:B------:R-:W-:Y:S01]  /*1dac0*/  FFMA.FTZ R64, R103, R64, R66 ;  /* 0x0000004067407223 */ /* 0x000fe20000010042 */
[----:B------:R-:W-:Y:S02]  /*1dad0*/  HADD2.F32 R91, -RZ, R34.H1_H1 ;  /* 0x30000022ff5b7230 */ /* 0x000fe40000004100 */
[----:B------:R-:W-:Y:S01]  /*1dae0*/  FFMA.FTZ R66, R92, R67, R69 ;  /* 0x000000435c427223 */ /* 0x000fe20000010045 */
[----:B------:R-:W-:Y:S02]  /*1daf0*/  HADD2.F32 R68, -RZ, R115.H1_H1 ;  /* 0x30000073ff447230 */ /* 0x000fe40000004100 */
[----:B------:R-:W-:Y:S01]  /*1db00*/  FADD.FTZ R69, R79, -R71 ;  /* 0x800000474f457221 */ /* 0x000fe20000010000 */
[----:B------:R-:W-:-:S02]  /*1db10*/  HADD2.F32 R90, -RZ, R35.H1_H1 ;  /* 0x30000023ff5a7230 */ /* 0x000fc40000004100 */
[----:B------:R-:W-:Y:S01]  /*1db20*/  FFMA.FTZ R91, R102, R65, R91 ;  /* 0x00000041665b7223 */ /* 0x000fe2000001005b */
[----:B------:R-:W-:Y:S01]  /*1db30*/  FADD.FTZ R65, R16, -R71 ;  /* 0x8000004710417221 */ /* 0x000fe20000010000 */
[C---:B------:R-:W-:Y:S01]  /*1db40*/  FMUL.FTZ R100, R70.reuse, R69 ;  /* 0x0000004546647220 */ /* 0x040fe20000410000 */
[----:B------:R-:W-:Y:S02]  /*1db50*/  HADD2.F32 R69, -RZ, R33.H0_H0 ;  /* 0x20000021ff457230 */ /* 0x000fe40000004100 */
[----:B------:R-:W-:Y:S01]  /*1db60*/  FFMA.FTZ R109, R93, R68, R90 ;  /* 0x000000445d6d7223 */ /* 0x000fe2000001005a */
[----:B------:R-:W-:Y:S01]  /*1db70*/  FMUL.FTZ R94, R70, R65 ;  /* 0x00000041465e7220 */ /* 0x000fe20000410000 */
[--C-:B------:R-:W-:Y:S01]  /*1db80*/  HADD2.F32 R65, -RZ, R113.reuse.H0_H0 ;  /* 0x20000071ff417230 */ /* 0x100fe20000004100 */
[----:B------:R-:W-:Y:S01]  /*1db90*/  F2FP.F16.F32.PACK_AB R66, R91, R66 ;  /* 0x000000425b42723e */ /* 0x000fe200000000ff */
[----:B------:R-:W-:Y:S01]  /*1dba0*/  HADD2.F32 R91, -RZ, R113.H1_H1 ;  /* 0x30000071ff5b7230 */ /* 0x000fe20000004100 */
[----:B------:R-:W-:Y:S01]  /*1dbb0*/  F2FP.F16.F32.PACK_AB R67, R109, R64 ;  /* 0x000000406d43723e */ /* 0x000fe200000000ff */
[----:B------:R-:W-:-:S02]  /*1dbc0*/  HADD2.F32 R109, -RZ, R33.H1_H1 ;  /* 0x30000021ff6d7230 */ /* 0x000fc40000004100 */
[----:B------:R-:W-:Y:S01]  /*1dbd0*/  FFMA.FTZ R64, R94, R65, R69 ;  /* 0x000000415e407223 */ /* 0x000fe20000010045 */
[----:B------:R-:W-:Y:S01]  /*1dbe0*/  FADD.FTZ R69, R0, -R71 ;  /* 0x8000004700457221 */ /* 0x000fe20000010000 */
[--C-:B------:R-:W-:Y:S02]  /*1dbf0*/  HADD2.F32 R68, -RZ, R112.reuse.H1_H1 ;  /* 0x30000070ff447230 */ /* 0x100fe40000004100 */
[----:B------:R-:W-:Y:S01]  /*1dc00*/  FFMA.FTZ R65, R100, R91, R109 ;  /* 0x0000005b64417223 */ /* 0x000fe2000001006d */
[----:B------:R-:W-:Y:S01]  /*1dc10*/  FADD.FTZ R91, R17, -R71 ;  /* 0x80000047115b7221 */ /* 0x000fe20000010000 */
[C---:B------:R-:W-:Y:S01]  /*1dc20*/  FMUL.FTZ R90, R70.reuse, R69 ;  /* 0x00000045465a7220 */ /* 0x040fe20000410000 */
[----:B------:R-:W-:Y:S02]  /*1dc30*/  HADD2.F32 R69, -RZ, R112.H0_H0 ;  /* 0x20000070ff457230 */ /* 0x000fe40000004100 */
[--C-:B------:R-:W-:Y:S02]  /*1dc40*/  HADD2.F32 R109, -RZ, R32.reuse.H0_H0 ;  /* 0x20000020ff6d7230 */ /* 0x100fe40000004100 */
[----:B------:R-:W-:Y:S01]  /*1dc50*/  FMUL.FTZ R91, R70, R91 ;  /* 0x0000005b465b7220 */ /* 0x000fe20000410000 */
[----:B------:R-:W-:Y:S01]  /*1dc60*/  HADD2.F32 R116, -RZ, R32.H1_H1 ;  /* 0x30000020ff747230 */ /* 0x000fe20000004100 */
[----:B------:R-:W-:Y:S01]  /*1dc70*/  F2FP.F16.F32.PACK_AB R65, R65, R64 ;  /* 0x000000404141723e */ /* 0x000fe200000000ff */
[----:B------:R-:W-:-:S03]  /*1dc80*/  FFMA.FTZ R108, R90, R69, R109 ;  /* 0x000000455a6c7223 */ /* 0x000fc6000001006d */
[----:B------:R-:W-:Y:S01]  /*1dc90*/  FFMA.FTZ R109, R91, R68, R116 ;  /* 0x000000445b6d7223 */ /* 0x000fe20000010074 */
[----:B------:R-:W-:Y:S01]  /*1dca0*/  HADD2.F32 R116, -RZ, R31.H0_H0 ;  /* 0x2000001fff747230 */ /* 0x000fe20000004100 */
[----:B------:R-:W0:Y:S03]  /*1dcb0*/  LDC.64 R68, c[0x0][0x428] ;  /* 0x00010a00ff447b82 */ /* 0x000e260000000a00 */
[----:B------:R-:W-:Y:S01]  /*1dcc0*/  F2FP.F16.F32.PACK_AB R64, R109, R108 ;  /* 0x0000006c6d40723e */ /* 0x000fe200000000ff */
[----:B------:R-:W-:Y:S02]  /*1dcd0*/  HADD2.F32 R108, -RZ, R107.H0_H0 ;  /* 0x2000006bff6c7230 */ /* 0x000fe40000004100 */
[----:B------:R-:W-:-:S03]  /*1dce0*/  HADD2.F32 R109, -RZ, R30.H0_H0 ;  /* 0x2000001eff6d7230 */ /* 0x000fc60000004100 */
[----:B------:R-:W-:Y:S01]  /*1dcf0*/  FFMA.FTZ R103, R103, R108, R116 ;  /* 0x0000006c67677223 */ /* 0x000fe20000010074 */
[----:B------:R-:W-:Y:S02]  /*1dd00*/  HADD2.F32 R108, -RZ, R107.H1_H1 ;  /* 0x3000006bff6c7230 */ /* 0x000fe40000004100 */
[----:B------:R-:W-:-:S05]  /*1dd10*/  HADD2.F32 R116, -RZ, R31.H1_H1 ;  /* 0x3000001fff747230 */ /* 0x000fca0000004100 */
[----:B------:R-:W-:Y:S01]  /*1dd20*/  FFMA.FTZ R108, R93, R108, R116 ;  /* 0x0000006c5d6c7223 */ /* 0x000fe20000010074 */
[----:B------:R-:W-:-:S05]  /*1dd30*/  HADD2.F32 R93, -RZ, R106.H0_H0 ;  /* 0x2000006aff5d7230 */ /* 0x000fca0000004100 */
[----:B------:R-:W-:Y:S01]  /*1dd40*/  FFMA.FTZ R92, R92, R93, R109 ;  /* 0x0000005d5c5c7223 */ /* 0x000fe2000001006d */
[----:B0-----:R-:W-:-:S04]  /*1dd50*/  IMAD.WIDE.U32 R68, R2, 0x10, R68 ;  /* 0x0000001002447825 */ /* 0x001fc800078e0044 */
[----:B------:R-:W-:Y:S01]  /*1dd60*/  HADD2.F32 R93, -RZ, R106.H1_H1 ;  /* 0x3000006aff5d7230 */ /* 0x000fe20000004100 */
[----:B------:R0:W-:Y:S02]  /*1dd70*/  STG.E.128 desc[UR6][R68.64], R64 ;  /* 0x0000004044007986 */ /* 0x0001e4000c101d06 */
[----:B0-----:R-:W-:Y:S02]  /*1dd80*/  HADD2.F32 R67, -RZ, R105.H0_H0 ;  /* 0x20000069ff437230 */ /* 0x001fe40000004100 */
[----:B------:R-:W-:Y:S02]  /*1dd90*/  HADD2.F32 R69, -RZ, R29.H0_H0 ;  /* 0x2000001dff457230 */ /* 0x000fe40000004100 */
[----:B------:R-:W-:Y:S02]  /*1dda0*/  HADD2.F32 R65, -RZ, R30.H1_H1 ;  /* 0x3000001eff417230 */ /* 0x000fe40000004100 */
[----:B------:R-:W-:Y:S02]  /*1ddb0*/  HADD2.F32 R66, -RZ, R104.H1_H1 ;  /* 0x30000068ff427230 */ /* 0x000fe40000004100 */
[----:B------:R-:W-:Y:S01]  /*1ddc0*/  FFMA.FTZ R94, R94, R67, R69 ;  /* 0x000000435e5e7223 */ /* 0x000fe20000010045 */
[----:B------:R-:W-:-:S02]  /*1ddd0*/  HADD2.F32 R67, -RZ, R105.H1_H1 ;  /* 0x30000069ff437230 */ /* 0x000fc40000004100 */
[----:B------:R-:W-:Y:S01]  /*1dde0*/  FFMA.FTZ R65, R102, R93, R65 ;  /* 0x0000005d66417223 */ /* 0x000fe20000010041 */
[----:B------:R-:W-:Y:S02]  /*1ddf0*/  HADD2.F32 R69, -RZ, R29.H1_H1 ;  /* 0x3000001dff457230 */ /* 0x000fe40000004100 */
[----:B------:R-:W-:-:S03]  /*1de00*/  HADD2.F32 R93, -RZ, R28.H0_H0 ;  /* 0x2000001cff5d7230 */ /* 0x000fc60000004100 */
[----:B------:R-:W-:Y:S01]  /*1de10*/  FFMA.FTZ R109, R100, R67, R69 ;  /* 0x00000043646d7223 */ /* 0x000fe20000010045 */
[----:B------:R-:W-:Y:S01]  /*1de20*/  HADD2.F32 R67, -RZ, R104.H0_H0 ;  /* 0x20000068ff437230 */ /* 0x000fe20000004100 */
[----:B------:R-:W0:Y:S04]  /*1de30*/  LDC.64 R68, c[0x0][0x430] ;  /* 0x00010c00ff447b82 */ /* 0x000e280000000a00 */
[----:B------:R-:W-:Y:S01]  /*1de40*/  FFMA.FTZ R64, R90, R67, R93 ;  /* 0x000000435a407223 */ /* 0x000fe2000001005d */
[----:B------:R-:W-:Y:S01]  /*1de50*/  HADD2.F32 R90, -RZ, R28.H1_H1 ;  /* 0x3000001cff5a7230 */ /* 0x000fe20000004100 */
[----:B------:R-:W-:-:S04]  /*1de60*/  F2FP.F16.F32.PACK_AB R67, R108, R103 ;  /* 0x000000676c43723e */ /* 0x000fc800000000ff */
[----:B------:R-:W-:Y:S01]  /*1de70*/  FFMA.FTZ R91, R91, R66, R90 ;  /* 0x000000425b5b7223 */ /* 0x000fe2000001005a */
[----:B------:R-:W-:Y:S02]  /*1de80*/  F2FP.F16.F32.PACK_AB R66, R65, R92 ;  /* 0x0000005c4142723e */ /* 0x000fe400000000ff */
[----:B------:R-:W-:Y:S02]  /*1de90*/  F2FP.F16.F32.PACK_AB R65, R109, R94 ;  /* 0x0000005e6d41723e */ /* 0x000fe400000000ff */
[----:B------:R-:W-:Y:S01]  /*1dea0*/  F2FP.F16.F32.PACK_AB R64, R91, R64 ;  /* 0x000000405b40723e */ /* 0x000fe200000000ff */
[----:B0-----:R-:W-:-:S04]  /*1deb0*/  IMAD.WIDE.U32 R68, R2, 0x10, R68 ;  /* 0x0000001002447825 */ /* 0x001fc800078e0044 */
[----:B------:R-:W-:Y:S01]  /*1dec0*/  VIADD R2, R2, 0x20 ;  /* 0x0000002002027836 */ /* 0x000fe20000000000 */
[----:B------:R1:W-:Y:S06]  /*1ded0*/  STG.E.128 desc[UR6][R68.64], R64 ;  /* 0x0000004044007986 */ /* 0x0003ec000c101d06 */
.L_x_2238:
[----:B------:R-:W-:Y:S05]  /*1dee0*/  BSYNC.RECONVERGENT B0 ;  /* 0x0000000000007941 */ /* 0x000fea0003800200 */
.L_x_2237:
[----:B------:R-:W-:Y:S01]  /*1def0*/  ISETP.NE.AND P1, PT, R123, RZ, PT ;  /* 0x000000ff7b00720c */ /* 0x000fe20003f25270 */
[----:B------:R-:W-:-:S12]  /*1df00*/  BSSY.RECONVERGENT B0, `(.L_x_2239) ;  /* 0x0000051000007945 */ /* 0x000fd80003800200 */
[----:B------:R-:W-:Y:S05]  /*1df10*/  @!P1 BRA `(.L_x_2240) ;  /* 0x00000004003c9947 */ /* 0x000fea0003800000 */
[--C-:B01----:R-:W-:Y:S01]  /*1df20*/  FADD.FTZ R65, R87, -R71.reuse ;  /* 0x8000004757417221 */ /* 0x103fe20000010000 */
[--C-:B------:R-:W-:Y:S01]  /*1df30*/  FADD.FTZ R91, R82, -R71.reuse ;  /* 0x80000047525b7221 */ /* 0x100fe20000010000 */
[--C-:B------:R-:W-:Y:S01]  /*1df40*/  FADD.FTZ R103, R83, -R71.reuse ;  /* 0x8000004753677221 */ /* 0x100fe20000010000 */
[----:B-----5:R-:W-:Y:S02]  /*1df50*/  HADD2.F32 R67, -RZ, R99.H1_H1 ;  /* 0x30000063ff437230 */ /* 0x020fe40000004100 */
[----:B------:R-:W-:Y:S01]  /*1df60*/  FMUL.FTZ R102, R70, R65 ;  /* 0x0000004146667220 */ /* 0x000fe20000410000 */
[----:B------:R-:W-:Y:S01]  /*1df70*/  FADD.FTZ R65, R76, -R71 ;  /* 0x800000474c417221 */ /* 0x000fe20000010000 */
[----:B------:R-:W-:Y:S02]  /*1df80*/  HADD2.F32 R69, -RZ, R39.H1_H1 ;  /* 0x30000027ff457230 */ /* 0x000fe40000004100 */
[----:B------:R-:W-:Y:S01]  /*1df90*/  FMUL.FTZ R94, R70, R91 ;  /* 0x0000005b465e7220 */ /* 0x000fe20000410000 */
[----:B------:R-:W-:-:S02]  /*1dfa0*/  HADD2.F32 R91, -RZ, R38.H1_H1 ;  /* 0x30000026ff5b7230 */ /* 0x000fc40000004100 */
[C---:B------:R-:W-:Y:S01]  /*1dfb0*/  FMUL.FTZ R100, R70.reuse, R65 ;  /* 0x0000004146647220 */ /* 0x040fe20000410000 */
[--C-:B------:R-:W-:Y:S02]  /*1dfc0*/  HADD2.F32 R65, -RZ, R98.reuse.H1_H1 ;  /* 0x30000062ff417230 */ /* 0x100fe40000004100 */
[----:B------:R-:W-:Y:S01]  /*1dfd0*/  FMUL.FTZ R103, R70, R103 ;  /* 0x0000006746677220 */ /* 0x000fe20000410000 */
[----:B------:R-:W-:Y:S02]  /*1dfe0*/  HADD2.F32 R64, -RZ, R99.H0_H0 ;  /* 0x20000063ff407230 */ /* 0x000fe40000004100 */
[----:B------:R-:W-:Y:S01]  /*1dff0*/  FFMA.FTZ R93, R102, R67, R69 ;  /* 0x00000043665d7223 */ /* 0x000fe20000010045 */
[----:B------:R-:W-:Y:S02]  /*1e000*/  HADD2.F32 R66, -RZ, R39.H0_H0 ;  /* 0x20000027ff427230 */ /* 0x000fe40000004100 */
[----:B------:R-:W-:Y:S01]  /*1e010*/  FFMA.FTZ R91, R94, R65, R91 ;  /* 0x000000415e5b7223 */ /* 0x000fe2000001005b */
[----:B------:R-:W-:-:S02]  /*1e020*/  HADD2.F32 R67, -RZ, R98.H0_H0 ;  /* 0x20000062ff437230 */ /* 0x000fc40000004100 */
[----:B------:R-:W-:Y:S01]  /*1e030*/  FADD.FTZ R65, R14, -R71 ;  /* 0x800000470e417221 */ /* 0x000fe20000010000 */
[----:B------:R-:W-:Y:S02]  /*1e040*/  HADD2.F32 R69, -RZ, R38.H0_H0 ;  /* 0x20000026ff457230 */ /* 0x000fe40000004100 */
[----:B------:R-:W-:Y:S01]  /*1e050*/  FFMA.FTZ R64, R103, R64, R66 ;  /* 0x0000004067407223 */ /* 0x000fe20000010042 */
[--C-:B------:R-:W-:Y:S02]  /*1e060*/  HADD2.F32 R68, -RZ, R97.reuse.H1_H1 ;  /* 0x30000061ff447230 */ /* 0x100fe40000004100 */
[----:B------:R-:W-:Y:S01]  /*1e070*/  FMUL.FTZ R92, R70, R65 ;  /* 0x00000041465c7220 */ /* 0x000fe20000410000 */
[----:B------:R-:W-:Y:S02]  /*1e080*/  HADD2.F32 R65, -RZ, R97.H0_H0 ;  /* 0x20000061ff417230 */ /* 0x000fe40000004100 */
[----:B------:R-:W-:Y:S01]  /*1e090*/  FFMA.FTZ R66, R100, R67, R69 ;  /* 0x0000004364427223 */ /* 0x000fe20000010045 */
[----:B------:R-:W-:Y:S01]  /*1e0a0*/  F2FP.F16.F32.PACK_AB R67, R93, R64 ;  /* 0x000000405d43723e */ /* 0x000fe200000000ff */
[----:B------:R-:W-:-:S02]  /*1e0b0*/  HADD2.F32 R69, -RZ, R37.H0_H0 ;  /* 0x20000025ff457230 */ /* 0x000fc40000004100 */
[--C-:B------:R-:W-:Y:S01]  /*1e0c0*/  FADD.FTZ R93, R77, -R71.reuse ;  /* 0x800000474d5d7221 */ /* 0x100fe20000010000 */
[----:B------:R-:W-:Y:S01]  /*1e0d0*/  HADD2.F32 R90, -RZ, R37.H1_H1 ;  /* 0x30000025ff5a7230 */ /* 0x000fe20000004100 */
[----:B------:R-:W-:Y:S01]  /*1e0e0*/  F2FP.F16.F32.PACK_AB R66, R91, R66 ;  /* 0x000000425b42723e */ /* 0x000fe200000000ff */
[----:B------:R-:W-:Y:S01]  /*1e0f0*/  FADD.FTZ R91, R15, -R71 ;  /* 0x800000470f5b7221 */ /* 0x000fe20000010000 */
[----:B------:R-:W-:Y:S01]  /*1e100*/  FMUL.FTZ R93, R70, R93 ;  /* 0x0000005d465d7220 */ /* 0x000fe20000410000 */
[----:B------:R-:W-:Y:S01]  /*1e110*/  FFMA.FTZ R64, R92, R65, R69 ;  /* 0x000000415c407223 */ /* 0x000fe20000010045 */
[----:B------:R-:W-:Y:S01]  /*1e120*/  FADD.FTZ R69, R12, -R71 ;  /* 0x800000470c457221 */ /* 0x000fe20000010000 */
[----:B------:R-:W-:Y:S02]  /*1e130*/  HADD2.F32 R109, -RZ, R36.H0_H0 ;  /* 0x20000024ff6d7230 */ /* 0x000fe40000004100 */
[----:B------:R-:W-:Y:S01]  /*1e140*/  FFMA.FTZ R65, R93, R68, R90 ;  /* 0x000000445d417223 */ /* 0x000fe2000001005a */
[----:B------:R-:W-:-:S02]  /*1e150*/  HADD2.F32 R68, -RZ, R96.H1_H1 ;  /* 0x30000060ff447230 */ /* 0x000fc40000004100 */
[C---:B------:R-:W-:Y:S01]  /*1e160*/  FMUL.FTZ R90, R70.reuse, R69 ;  /* 0x00000045465a7220 */ /* 0x040fe20000410000 */
[----:B------:R-:W-:Y:S02]  /*1e170*/  HADD2.F32 R69, -RZ, R96.H0_H0 ;  /* 0x20000060ff457230 */ /* 0x000fe40000004100 */
[----:B------:R-:W-:Y:S01]  /*1e180*/  FMUL.FTZ R91, R70, R91 ;  /* 0x0000005b465b7220 */ /* 0x000fe20000410000 */
[----:B------:R-:W-:Y:S01]  /*1e190*/  HADD2.F32 R108, -RZ, R36.H1_H1 ;  /* 0x30000024ff6c7230 */ /* 0x000fe20000004100 */
[----:B------:R-:W-:Y:S01]  /*1e1a0*/  F2FP.F16.F32.PACK_AB R65, R65, R64 ;  /* 0x000000404141723e */ /* 0x000fe200000000ff */
[--C-:B------:R-:W-:Y:S02]  /*1e1b0*/  HADD2.F32 R111, -RZ, R27.reuse.H1_H1 ;  /* 0x3000001bff6f7230 */ /* 0x100fe40000004100 */
[----:B------:R-:W-:Y:S01]  /*1e1c0*/  FFMA.FTZ R109, R90, R69, R109 ;  /* 0x000000455a6d7223 */ /* 0x000fe2000001006d */
[----:B------:R-:W-:Y:S02]  /*1e1d0*/  HADD2.F32 R116, -RZ, R27.H0_H0 ;  /* 0x2000001bff747230 */ /* 0x000fe40000004100 */
[----:B------:R-:W-:-:S02]  /*1e1e0*/  FFMA.FTZ R108, R91, R68, R108 ;  /* 0x000000445b6c7223 */ /* 0x000fc4000001006c */
[----:B------:R-:W0:Y:S03]  /*1e1f0*/  LDC.64 R68, c[0x0][0x428] ;  /* 0x00010a00ff447b82 */ /* 0x000e260000000a00 */
[----:B------:R-:W-:Y:S01]  /*1e200*/  F2FP.F16.F32.PACK_AB R64, R108, R109 ;  /* 0x0000006d6c40723e */ /* 0x000fe200000000ff */
[--C-:B------:R-:W-:Y:S02]  /*1e210*/  HADD2.F32 R109, -RZ, R23.reuse.H1_H1 ;  /* 0x30000017ff6d7230 */ /* 0x100fe40000004100 */
[----:B------:R-:W-:-:S03]  /*1e220*/  HADD2.F32 R108, -RZ, R23.H0_H0 ;  /* 0x20000017ff6c7230 */ /* 0x000fc60000004100 */
[----:B------:R-:W-:Y:S01]  /*1e230*/  FFMA.FTZ R102, R102, R109, R111 ;  /* 0x0000006d66667223 */ /* 0x000fe2000001006f */
[----:B------:R-:W-:Y:S02]  /*1e240*/  HADD2.F32 R109, -RZ, R22.H0_H0 ;  /* 0x20000016ff6d7230 */ /* 0x000fe40000004100 */
[----:B------:R-:W-:Y:S01]  /*1e250*/  FFMA.FTZ R103, R103, R108, R116 ;  /* 0x0000006c67677223 */ /* 0x000fe20000010074 */
[----:B------:R-:W-:-:S05]  /*1e260*/  HADD2.F32 R111, -RZ, R26.H0_H0 ;  /* 0x2000001aff6f7230 */ /* 0x000fca0000004100 */
[----:B------:R-:W-:Y:S01]  /*1e270*/  FFMA.FTZ R100, R100, R109, R111 ;  /* 0x0000006d64647223 */ /* 0x000fe2000001006f */
[----:B------:R-:W-:Y:S02]  /*1e280*/  HADD2.F32 R109, -RZ, R22.H1_H1 ;  /* 0x30000016ff6d7230 */ /* 0x000fe40000004100 */
[----:B0-----:R-:W-:-:S05]  /*1e290*/  IMAD.WIDE.U32 R68, R2, 0x10, R68 ;  /* 0x0000001002447825 */ /* 0x001fca00078e0044 */
[----:B------:R0:W-:Y:S02]  /*1e2a0*/  STG.E.128 desc[UR6][R68.64], R64 ;  /* 0x0000004044007986 */ /* 0x0001e4000c101d06 */
[----:B0-----:R-:W-:Y:S02]  /*1e2b0*/  HADD2.F32 R67, -RZ, R21.H0_H0 ;  /* 0x20000015ff437230 */ /* 0x001fe40000004100 */
[----:B------:R-:W-:Y:S02]  /*1e2c0*/  HADD2.F32 R69, -RZ, R25.H0_H0 ;  /* 0x20000019ff457230 */ /* 0x000fe40000004100 */
[----:B------:R-:W-:Y:S02]  /*1e2d0*/  HADD2.F32 R65, -RZ, R26.H1_H1 ;  /* 0x3000001aff417230 */ /* 0x000fe40000004100 */
[----:B------:R-:W-:Y:S02]  /*1e2e0*/  HADD2.F32 R64, -RZ, R21.H1_H1 ;  /* 0x30000015ff407230 */ /* 0x000fe40000004100 */
[----:B------:R-:W-:Y:S01]  /*1e2f0*/  FFMA.FTZ R92, R92, R67, R69 ;  /* 0x000000435c5c7223 */ /* 0x000fe20000010045 */
[----:B------:R-:W-:Y:S01]  /*1e300*/  HADD2.F32 R66, -RZ, R25.H1_H1 ;  /* 0x30000019ff427230 */ /* 0x000fe20000004100 */
[----:B------:R-:W0:Y:S01]  /*1e310*/  LDC.64 R68, c[0x0][0x430] ;  /* 0x00010c00ff447b82 */ /* 0x000e220000000a00 */
[----:B------:R-:W-:Y:S01]  /*1e320*/  FFMA.FTZ R65, R94, R109, R65 ;  /* 0x0000006d5e417223 */ /* 0x000fe20000010041 */
[----:B------:R-:W-:-:S02]  /*1e330*/  HADD2.F32 R67, -RZ, R20.H0_H0 ;  /* 0x20000014ff437230 */ /* 0x000fc40000004100 */
[----:B------:R-:W-:Y:S01]  /*1e340*/  FFMA.FTZ R109, R93, R64, R66 ;  /* 0x000000405d6d7223 */ /* 0x000fe20000010042 */
[----:B------:R-:W-:Y:S02]  /*1e350*/  HADD2.F32 R93, -RZ, R24.H0_H0 ;  /* 0x20000018ff5d7230 */ /* 0x000fe40000004100 */
[----:B------:R-:W-:-:S03]  /*1e360*/  HADD2.F32 R66, -RZ, R20.H1_H1 ;  /* 0x30000014ff427230 */ /* 0x000fc60000004100 */
[----:B------:R-:W-:Y:S01]  /*1e370*/  FFMA.FTZ R64, R90, R67, R93 ;  /* 0x000000435a407223 */ /* 0x000fe2000001005d */
[----:B------:R-:W-:Y:S01]  /*1e380*/  HADD2.F32 R90, -RZ, R24.H1_H1 ;  /* 0x30000018ff5a7230 */ /* 0x000fe20000004100 */
[----:B------:R-:W-:-:S04]  /*1e390*/  F2FP.F16.F32.PACK_AB R67, R102, R103 ;  /* 0x000000676643723e */ /* 0x000fc800000000ff */
[----:B------:R-:W-:Y:S01]  /*1e3a0*/  FFMA.FTZ R91, R91, R66, R90 ;  /* 0x000000425b5b7223 */ /* 0x000fe2000001005a */
[----:B------:R-:W-:Y:S02]  /*1e3b0*/  F2FP.F16.F32.PACK_AB R66, R65, R100 ;  /* 0x000000644142723e */ /* 0x000fe400000000ff */
[----:B------:R-:W-:Y:S02]  /*1e3c0*/  F2FP.F16.F32.PACK_AB R65, R109, R92 ;  /* 0x0000005c6d41723e */ /* 0x000fe400000000ff */
[----:B------:R-:W-:Y:S01]  /*1e3d0*/  F2FP.F16.F32.PACK_AB R64, R91, R64 ;  /* 0x000000405b40723e */ /* 0x000fe200000000ff */
[C---:B0-----:R-:W-:Y:S01]  /*1e3e0*/  IMAD.WIDE.U32 R68, R2.reuse, 0x10, R68 ;  /* 0x0000001002447825 */ /* 0x041fe200078e0044 */
[----:B------:R-:W-:-:S04]  /*1e3f0*/  IADD3 R2, PT, PT, R2, 0x20, RZ ;  /* 0x0000002002027810 */ /* 0x000fc80007ffe0ff */
[----:B------:R2:W-:Y:S03]  /*1e400*/  STG.E.128 desc[UR6][R68.64], R64 ;  /* 0x0000004044007986 */ /* 0x0005e6000c101d06 */
.L_x_2240:
[----:B------:R-:W-:Y:S05]  /*1e410*/  BSYNC.RECONVERGENT B0 ;  /* 0x0000000000007941 */ /* 0x000fea0003800200 */
.L_x_2239:
[----:B------:R-:W-:Y:S04]  /*1e420*/  BSSY.RECONVERGENT B0, `(.L_x_2241) ;  /* 0x0000050000007945 */ /* 0x000fe80003800200 */
[----:B------:R-:W-:Y:S05]  /*1e430*/  @!P0 BRA `(.L_x_2242) ;  /* 0x0000000400388947 */ /* 0x000fea0003800000 */
[--C-:B012---:R-:W-:Y:S01]  /*1e440*/  FADD.FTZ R65, R13, -R71.reuse ;  /* 0x800000470d417221 */ /* 0x107fe20000010000 */
[----:B-----5:R-:W-:Y:S02]  /*1e450*/  HADD2.F32 R64, -RZ, R40.H0_H0 ;  /* 0x20000028ff407230 */ /* 0x020fe40000004100 */
[----:B------:R-:W-:Y:S01]  /*1e460*/  FADD.FTZ R67, R72, -R71 ;  /* 0x8000004748437221 */ /* 0x000fe20000010000 */
[----:B------:R-:W-:Y:S02]  /*1e470*/  HADD2.F32 R66, -RZ, R48.H0_H0 ;  /* 0x20000030ff427230 */ /* 0x000fe40000004100 */
[C---:B------:R-:W-:Y:S01]  /*1e480*/  FMUL.FTZ R65, R70.reuse, R65 ;  /* 0x0000004146417220 */ /* 0x040fe20000410000 */
[----:B------:R-:W-:Y:S02]  /*1e490*/  HADD2.F32 R68, -RZ, R44.H0_H0 ;  /* 0x2000002cff447230 */ /* 0x000fe40000004100 */
[----:B------:R-:W-:Y:S01]  /*1e4a0*/  FMUL.FTZ R67, R70, R67 ;  /* 0x0000004346437220 */ /* 0x000fe20000410000 */
[----:B------:R-:W-:-:S02]  /*1e4b0*/  HADD2.F32 R90, -RZ, R52.H0_H0 ;  /* 0x20000034ff5a7230 */ /* 0x000fc40000004100 */
[----:B------:R-:W-:Y:S01]  /*1e4c0*/  FFMA.FTZ R64, R65, R64, R66 ;  /* 0x0000004041407223 */ /* 0x000fe20000010042 */
[----:B------:R-:W-:Y:S02]  /*1e4d0*/  HADD2.F32 R66, -RZ, R40.H1_H1 ;  /* 0x30000028ff427230 */ /* 0x000fe40000004100 */
[--C-:B------:R-:W-:Y:S01]  /*1e4e0*/  FADD.FTZ R91, R75, -R71.reuse ;  /* 0x800000474b5b7221 */ /* 0x100fe20000010000 */
[----:B------:R-:W-:Y:S02]  /*1e4f0*/  HADD2.F32 R92, -RZ, R48.H1_H1 ;  /* 0x30000030ff5c7230 */ /* 0x000fe40000004100 */
[----:B------:R-:W-:Y:S01]  /*1e500*/  FFMA.FTZ R68, R65, R68, R90 ;  /* 0x0000004441447223 */ /* 0x000fe2000001005a */
[----:B------:R-:W-:Y:S02]  /*1e510*/  HADD2.F32 R94, -RZ, R44.H1_H1 ;  /* 0x3000002cff5e7230 */ /* 0x000fe40000004100 */
[----:B------:R-:W-:Y:S01]  /*1e520*/  FADD.FTZ R65, R73, -R71 ;  /* 0x8000004749417221 */ /* 0x000fe20000010000 */
[----:B------:R-:W-:-:S02]  /*1e530*/  HADD2.F32 R103, -RZ, R52.H1_H1 ;  /* 0x30000034ff677230 */ /* 0x000fc40000004100 */
[C---:B------:R-:W-:Y:S01]  /*1e540*/  FFMA.FTZ R111, R67.reuse, R66, R92 ;  /* 0x00000042436f7223 */ /* 0x040fe2000001005c */
[----:B------:R-:W-:Y:S02]  /*1e550*/  HADD2.F32 R66, -RZ, R41.H0_H0 ;  /* 0x20000029ff427230 */ /* 0x000fe40000004100 */
[C---:B------:R-:W-:Y:S01]  /*1e560*/  FMUL.FTZ R69, R70.reuse, R65 ;  /* 0x0000004146457220 */ /* 0x040fe20000410000 */
[----:B------:R-:W-:Y:S02]  /*1e570*/  HADD2.F32 R90, -RZ, R49.H0_H0 ;  /* 0x20000031ff5a7230 */ /* 0x000fe40000004100 */
[----:B------:R-:W-:Y:S01]  /*1e580*/  FFMA.FTZ R103, R67, R94, R103 ;  /* 0x0000005e43677223 */ /* 0x000fe20000010067 */
[----:B------:R-:W-:Y:S02]  /*1e590*/  HADD2.F32 R92, -RZ, R45.H0_H0 ;  /* 0x2000002dff5c7230 */ /* 0x000fe40000004100 */
[----:B------:R-:W-:Y:S01]  /*1e5a0*/  FMUL.FTZ R91, R70, R91 ;  /* 0x0000005b465b7220 */ /* 0x000fe20000410000 */
[----:B------:R-:W-:-:S02]  /*1e5b0*/  HADD2.F32 R67, -RZ, R53.H0_H0 ;  /* 0x20000035ff437230 */ /* 0x000fc40000004100 */
[----:B------:R-:W-:Y:S01]  /*1e5c0*/  FFMA.FTZ R65, R69, R66, R90 ;  /* 0x0000004245417223 */ /* 0x000fe2000001005a */
[----:B------:R-:W-:Y:S01]  /*1e5d0*/  HADD2.F32 R94, -RZ, R45.H1_H1 ;  /* 0x3000002dff5e7230 */ /* 0x000fe20000004100 */
[----:B------:R-:W-:Y:S01]  /*1e5e0*/  F2FP.F16.F32.PACK_AB R64, R111, R64 ;  /* 0x000000406f40723e */ /* 0x000fe200000000ff */
[----:B------:R-:W-:Y:S02]  /*1e5f0*/  HADD2.F32 R90, -RZ, R41.H1_H1 ;  /* 0x30000029ff5a7230 */ /* 0x000fe40000004100 */
[----:B------:R-:W-:Y:S01]  /*1e600*/  FFMA.FTZ R69, R69, R92, R67 ;  /* 0x0000005c45457223 */ /* 0x000fe20000010043 */
[----:B------:R-:W-:Y:S01]  /*1e610*/  HADD2.F32 R67, -RZ, R53.H1_H1 ;  /* 0x30000035ff437230 */ /* 0x000fe20000004100 */
[----:B------:R-:W-:Y:S01]  /*1e620*/  F2FP.F16.F32.PACK_AB R68, R103, R68 ;  /* 0x000000446744723e */ /* 0x000fe200000000ff */
[----:B------:R-:W-:Y:S02]  /*1e630*/  HADD2.F32 R66, -RZ, R49.H1_H1 ;  /* 0x30000031ff427230 */ /* 0x000fe40000004100 */
[----:B------:R-:W-:-:S02]  /*1e640*/  HADD2.F32 R92, -RZ, R50.H0_H0 ;  /* 0x20000032ff5c7230 */ /* 0x000fc40000004100 */
[C---:B------:R-:W-:Y:S01]  /*1e650*/  FFMA.FTZ R94, R91.reuse, R94, R67 ;  /* 0x0000005e5b5e7223 */ /* 0x040fe20000010043 */
[----:B------:R-:W-:Y:S01]  /*1e660*/  FADD.FTZ R67, R74, -R71 ;  /* 0x800000474a437221 */ /* 0x000fe20000010000 */
[----:B------:R-:W-:Y:S01]  /*1e670*/  FFMA.FTZ R90, R91, R90, R66 ;  /* 0x0000005a5b5a7223 */ /* 0x000fe20000010042 */
[----:B------:R-:W-:Y:S02]  /*1e680*/  HADD2.F32 R66, -RZ, R42.H0_H0 ;  /* 0x2000002aff427230 */ /* 0x000fe40000004100 */
[----:B------:R-:W-:Y:S02]  /*1e690*/  HADD2.F32 R100, -RZ, R46.H0_H0 ;  /* 0x2000002eff647230 */ /* 0x000fe40000004100 */
[----:B------:R-:W-:Y:S01]  /*1e6a0*/  FMUL.FTZ R67, R70, R67 ;  /* 0x0000004346437220 */ /* 0x000fe20000410000 */
[----:B------:R-:W-:Y:S01]  /*1e6b0*/  HADD2.F32 R109, -RZ, R54.H0_H0 ;  /* 0x20000036ff6d7230 */ /* 0x000fe20000004100 */
[----:B------:R-:W-:Y:S01]  /*1e6c0*/  F2FP.F16.F32.PACK_AB R65, R90, R65 ;  /* 0x000000415a41723e */ /* 0x000fe200000000ff */
[----:B------:R-:W-:-:S02]  /*1e6d0*/  HADD2.F32 R102, -RZ, R46.H1_H1 ;  /* 0x3000002eff667230 */ /* 0x000fc40000004100 */
[C---:B------:R-:W-:Y:S01]  /*1e6e0*/  FFMA.FTZ R66, R67.reuse, R66, R92 ;  /* 0x0000004243427223 */ /* 0x040fe2000001005c */
[----:B------:R-:W-:Y:S02]  /*1e6f0*/  HADD2.F32 R92, -RZ, R42.H1_H1 ;  /* 0x3000002aff5c7230 */ /* 0x000fe40000004100 */
[----:B------:R-:W-:Y:S01]  /*1e700*/  FFMA.FTZ R109, R67, R100, R109 ;  /* 0x00000064436d7223 */ /* 0x000fe2000001006d */
[----:B------:R-:W-:Y:S01]  /*1e710*/  FADD.FTZ R67, R84, -R71 ;  /* 0x8000004754437221 */ /* 0x000fe20000010000 */
[----:B------:R-:W-:Y:S01]  /*1e720*/  HADD2.F32 R100, -RZ, R50.H1_H1 ;  /* 0x30000032ff647230 */ /* 0x000fe20000004100 */
[----:B------:R-:W-:Y:S01]  /*1e730*/  F2FP.F16.F32.PACK_AB R69, R94, R69 ;  /* 0x000000455e45723e */ /* 0x000fe200000000ff */
[----:B------:R-:W-:Y:S02]  /*1e740*/  HADD2.F32 R93, -RZ, R54.H1_H1 ;  /* 0x30000036ff5d7230 */ /* 0x000fe40000004100 */
[----:B------:R-:W-:-:S04]  /*1e750*/  FMUL.FTZ R67, R70, R67 ;  /* 0x0000004346437220 */ /* 0x000fc80000410000 */
[C---:B------:R-:W-:Y:S01]  /*1e760*/  FFMA.FTZ R91, R67.reuse, R92, R100 ;  /* 0x0000005c435b7223 */ /* 0x040fe20000010064 */
[----:B------:R-:W-:Y:S01]  /*1e770*/  FFMA.FTZ R100, R67, R102, R93 ;  /* 0x0000006643647223 */ /* 0x000fe2000001005d */
[--C-:B------:R-:W-:Y:S01]  /*1e780*/  FADD.FTZ R67, R85, -R71.reuse ;  /* 0x8000004755437221 */ /* 0x100fe20000010000 */
[----:B------:R-:W-:Y:S02]  /*1e790*/  HADD2.F32 R93, -RZ, R51.H0_H0 ;  /* 0x20000033ff5d7230 */ /* 0x000fe40000004100 */
[----:B------:R-:W-:Y:S01]  /*1e7a0*/  FADD.FTZ R71, R88, -R71 ;  /* 0x8000004758477221 */ /* 0x000fe20000010000 */
[----:B------:R-:W-:Y:S02]  /*1e7b0*/  HADD2.F32 R92, -RZ, R55.H0_H0 ;  /* 0x20000037ff5c7230 */ /* 0x000fe40000004100 */
[C---:B------:R-:W-:Y:S01]  /*1e7c0*/  FMUL.FTZ R102, R70.reuse, R67 ;  /* 0x0000004346667220 */ /* 0x040fe20000410000 */
[--C-:B------:R-:W-:Y:S02]  /*1e7d0*/  HADD2.F32 R67, -RZ, R43.reuse.H0_H0 ;  /* 0x2000002bff437230 */ /* 0x100fe40000004100 */
[----:B------:R-:W-:Y:S01]  /*1e7e0*/  FMUL.FTZ R71, R70, R71 ;  /* 0x0000004746477220 */ /* 0x000fe20000410000 */
[----:B------:R-:W-:Y:S01]  /*1e7f0*/  HADD2.F32 R70, -RZ, R43.H1_H1 ;  /* 0x3000002bff467230 */ /* 0x000fe20000004100 */
[----:B------:R-:W-:Y:S01]  /*1e800*/  F2FP.F16.F32.PACK_AB R66, R91, R66 ;  /* 0x000000425b42723e */ /* 0x000fe200000000ff */
[C---:B------:R-:W-:Y:S01]  /*1e810*/  FFMA.FTZ R67, R102.reuse, R67, R93 ;  /* 0x0000004366437223 */ /* 0x040fe2000001005d */
[----:B------:R-:W-:Y:S01]  /*1e820*/  HADD2.F32 R93, -RZ, R47.H0_H0 ;  /* 0x2000002fff5d7230 */ /* 0x000fe20000004100 */
[----:B------:R-:W0:Y:S04]  /*1e830*/  LDC.64 R90, c[0x0][0x430] ;  /* 0x00010c00ff5a7b82 */ /* 0x000e280000000a00 */
[----:B------:R-:W-:Y:S01]  /*1e840*/  FFMA.FTZ R102, R102, R93, R92 ;  /* 0x0000005d66667223 */ /* 0x000fe2000001005c */
[----:B------:R-:W-:-:S02]  /*1e850*/  HADD2.F32 R92, -RZ, R51.H1_H1 ;  /* 0x30000033ff5c7230 */ /* 0x000fc40000004100 */
[----:B------:R-:W-:-:S03]  /*1e860*/  HADD2.F32 R93, -RZ, R55.H1_H1 ;  /* 0x30000037ff5d7230 */ /* 0x000fc60000004100 */
[----:B------:R-:W-:Y:S01]  /*1e870*/  FFMA.FTZ R70, R71, R70, R92 ;  /* 0x0000004647467223 */ /* 0x000fe2000001005c */
[----:B------:R-:W-:-:S04]  /*1e880*/  HADD2.F32 R92, -RZ, R47.H1_H1 ;  /* 0x3000002fff5c7230 */ /* 0x000fc80000004100 */
[----:B------:R-:W-:Y:S01]  /*1e890*/  F2FP.F16.F32.PACK_AB R67, R70, R67 ;  /* 0x000000434643723e */ /* 0x000fe200000000ff */
[----:B------:R-:W-:Y:S01]  /*1e8a0*/  FFMA.FTZ R71, R71, R92, R93 ;  /* 0x0000005c47477223 */ /* 0x000fe2000001005d */
[----:B------:R-:W-:Y:S01]  /*1e8b0*/  F2FP.F16.F32.PACK_AB R70, R100, R109 ;  /* 0x0000006d6446723e */ /* 0x000fe200000000ff */
[----:B------:R-:W1:Y:S03]  /*1e8c0*/  LDC.64 R92, c[0x0][0x428] ;  /* 0x00010a00ff5c7b82 */ /* 0x000e660000000a00 */
[----:B------:R-:W-:Y:S01]  /*1e8d0*/  F2FP.F16.F32.PACK_AB R71, R71, R102 ;  /* 0x000000664747723e */ /* 0x000fe200000000ff */
[----:B0-----:R-:W-:-:S04]  /*1e8e0*/  IMAD.WIDE.U32 R90, R2, 0x10, R90 ;  /* 0x00000010025a7825 */ /* 0x001fc800078e005a */
[----:B-1----:R-:W-:-:S05]  /*1e8f0*/  IMAD.WIDE.U32 R92, R2, 0x10, R92 ;  /* 0x00000010025c7825 */ /* 0x002fca00078e005c */
[----:B------:R3:W-:Y:S04]  /*1e900*/  STG.E.128 desc[UR6][R92.64], R64 ;  /* 0x000000405c007986 */ /* 0x0007e8000c101d06 */
[----:B------:R3:W-:Y:S02]  /*1e910*/  STG.E.128 desc[UR6][R90.64], R68 ;  /* 0x000000445a007986 */ /* 0x0007e4000c101d06 */
.L_x_2242:
[----:B------:R-:W-:Y:S05]  /*1e920*/  BSYNC.RECONVERGENT B0 ;  /* 0x0000000000007941 */ /* 0x000fea0003800200 */
.L_x_2241:
[----:B0123--:R-:W0:Y:S02]  /*1e930*/  LDC.64 R64, c[0x0][0x380] ;  /* 0x0000e000ff407b82 */ /* 0x00fe240000000a00 */
[----:B0-----:R-:W-:-:S05]  /*1e940*/  IMAD R121, R64, 0x4, R121 ;  /* 0x0000000440797824 */ /* 0x001fca00078e0279 */
[----:B------:R-:W-:-:S13]  /*1e950*/  ISETP.GE.AND P0, PT, R121, R65, PT ;  /* 0x000000417900720c */ /* 0x000fda0003f06270 */
[----:B------:R-:W-:Y:S05]  /*1e960*/  @!P0 BRA `(.L_x_2243) ;  /* 0xfffffe2800a08947 */ /* 0x000fea000383ffff */
[----:B------:R-:W-:Y:S05]  /*1e970*/  EXIT ;  /* 0x000000000000794d */ /* 0x000fea0003800000 */
.L_x_2236:
[----:B------:R-:W-:Y:S01]  /*1e980*/  HFMA2 R93, -RZ, RZ, 0, 1.847743988037109375e-06 ;  /* 0x0000001fff5d7431 */ /* 0x000fe200000001ff */
[----:B------:R-:W-:Y:S01]  /*1e990*/  BSSY B0, `(.L_x_2244) ;  /* 0x0000007000007945 */ /* 0x000fe20003800000 */
[----:B------:R-:W-:Y:S01]  /*1e9a0*/  MOV R91, R64 ;  /* 0x00000040005b7202 */ /* 0x000fe20000000f00 */
[----:B------:R-:W-:Y:S02]  /*1e9b0*/  IMAD.MOV.U32 R92, RZ, RZ, 0x1 ;  /* 0x00000001ff5c7424 */ /* 0x000fe400078e00ff */
[----:B------:R-:W-:-:S07]  /*1e9c0*/  IMAD.MOV.U32 R90, RZ, RZ, -0x1 ;  /* 0xffffffffff5a7424 */ /* 0x000fce00078e00ff */
[----:B----45:R-:W-:Y:S05]  /*1e9d0*/  WARPSYNC.COLLECTIVE R90, `(.L_x_2245) ;  /* 0x000000005a087348 */ /* 0x030fea0003c00000 */
[----:B------:R0:W1:Y:S02]  /*1e9e0*/  SHFL.BFLY P5, R71, R91, R92, R93 ;  /* 0x0c00005c5b477389 */ /* 0x00006400000a005d */
[----:B01--45:R-:W-:Y:S05]  /*1e9f0*/  ENDCOLLECTIVE ;  /* 0x000000000000791b */ /* 0x033fea0003800000 */
.L_x_2245:
[----:B------:R-:W-:Y:S05]  /*1ea00*/  BSYNC B0 ;  /* 0x0000000000007941 */ /* 0x000fea0003800000 */
.L_x_2244:
        /* <DEDUP_REMOVED lines=9> */
.L_x_2246:
[----:B------:R-:W-:Y:S02]  /*1eaa0*/  IMAD.MOV.U32 R92, RZ, RZ, 0x4 ;  /* 0x00000004ff5c7424 */ /* 0x000fe400078e00ff */
[----:B------:R-:W-:-:S04]  /*1eab0*/  IMAD.MOV.U32 R66, RZ, RZ, R71 ;  /* 0x000000ffff427224 */ /* 0x000fc800078e0047 */
[----:B------:R-:W-:-:S05]  /*1eac0*/  FADD.FTZ R66, R65, R66 ;  /* 0x0000004241427221 */ /* 0x000fca0000010000 */
[----:B------:R-:W-:-:S07]  /*1ead0*/  MOV R91, R66 ;  /* 0x00000042005b7202 */ /* 0x000fce0000000f00 */
[----:B------:R-:W-:Y:S05]  /*1eae0*/  WARPSYNC.COLLECTIVE R90, `(.L_x_2247) ;  /* 0x000000005a087348 */ /* 0x000fea0003c00000 */
[----:B------:R0:W1:Y:S02]  /*1eaf0*/  SHFL.BFLY P5, R71, R91, R92, R93 ;  /* 0x0c00005c5b477389 */ /* 0x00006400000a005d */
[----:B01----:R-:W-:Y:S05]  /*1eb00*/  ENDCOLLECTIVE ;  /* 0x000000000000791b */ /* 0x003fea0003800000 */
.L_x_2247:
[----:B------:R-:W-:Y:S01]  /*1eb10*/  HFMA2 R92, -RZ, RZ, 0, 4.76837158203125e-07 ;  /* 0x00000008ff5c7431 */ /* 0x000fe200000001ff */
[----:B------:R-:W-:-:S05]  /*1eb20*/  MOV R67, R71 ;  /* 0x0000004700437202 */ /* 0x000fca0000000f00 */
[----:B------:R-:W-:-:S04]  /*1eb30*/  FADD.FTZ R67, R66, R67 ;  /* 0x0000004342437221 */ /* 0x000fc80000010000 */
[----:B------:R-:W-:-:S07]  /*1eb40*/  IMAD.MOV.U32 R91, RZ, RZ, R67 ;  /* 0x000000ffff5b7224 */ /* 0x000fce00078e0043 */
[----:B------:R-:W-:Y:S05]  /*1eb50*/  WARPSYNC.COLLECTIVE R90, `(.L_x_2248) ;  /* 0x000000005a087348 */ /* 0x000fea0003c00000 */
[----:B------:R0:W1:Y:S02]  /*1eb60*/  SHFL.BFLY P5, R71, R91, R92, R93 ;  /* 0x0c00005c5b477389 */ /* 0x00006400000a005d */
[----:B01----:R-:W-:Y:S05]  /*1eb70*/  ENDCOLLECTIVE ;  /* 0x000000000000791b */ /* 0x003fea0003800000 */
.L_x_2248:
        /* <DEDUP_REMOVED lines=8> */
.L_x_2249:
        /* <DEDUP_REMOVED lines=57> */
.L_x_2250:
[----:B------:R-:W-:Y:S02]  /*1ef90*/  IMAD.MOV.U32 R92, RZ, RZ, 0x2 ;  /* 0x00000002ff5c7424 */ /* 0x000fe400078e00ff */
[----:B------:R-:W-:-:S04]  /*1efa0*/  IMAD.MOV.U32 R65, RZ, RZ, R71 ;  /* 0x000000ffff417224 */ /* 0x000fc800078e0047 */
[----:B------:R-:W-:-:S05]  /*1efb0*/  FADD.FTZ R65, R64, R65 ;  /* 0x0000004140417221 */ /* 0x000fca0000010000 */
[----:B------:R-:W-:-:S07]  /*1efc0*/  MOV R91, R65 ;  /* 0x00000041005b7202 */ /* 0x000fce0000000f00 */
[----:B------:R-:W-:Y:S05]  /*1efd0*/  WARPSYNC.COLLECTIVE R90, `(.L_x_2251) ;  /* 0x000000005a087348 */ /* 0x000fea0003c00000 */
[----:B------:R0:W1:Y:S02]  /*1efe0*/  SHFL.BFLY P5, R71, R91, R92, R93 ;  /* 0x0c00005c5b477389 */ /* 0x00006400000a005d */
[----:B01----:R-:W-:Y:S05]  /*1eff0*/  ENDCOLLECTIVE ;  /* 0x000000000000791b */ /* 0x003fea0003800000 */
.L_x_2251:
[----:B------:R-:W-:Y:S01]  /*1f000*/  HFMA2 R92, -RZ, RZ, 0, 2.384185791015625e-07 ;  /* 0x00000004ff5c7431 */ /* 0x000fe200000001ff */
[----:B------:R-:W-:-:S05]  /*1f010*/  MOV R66, R71 ;  /* 0x0000004700427202 */ /* 0x000fca0000000f00 */
[----:B------:R-:W-:-:S04]  /*1f020*/  FADD.FTZ R66, R65, R66 ;  /* 0x0000004241427221 */ /* 0x000fc80000010000 */
[----:B------:R-:W-:-:S07]  /*1f030*/  IMAD.MOV.U32 R91, RZ, RZ, R66 ;  /* 0x000000ffff5b7224 */ /* 0x000fce00078e0042 */
[----:B------:R-:W-:Y:S05]  /*1f040*/  WARPSYNC.COLLECTIVE R90, `(.L_x_2252) ;  /* 0x000000005a087348 */ /* 0x000fea0003c00000 */
[----:B------:R0:W1:Y:S02]  /*1f050*/  SHFL.BFLY P5, R71, R91, R92, R93 ;  /* 0x0c00005c5b477389 */ /* 0x00006400000a005d */
[----:B01----:R-:W-:Y:S05]  /*1f060*/  ENDCOLLECTIVE ;  /* 0x000000000000791b */ /* 0x003fea0003800000 */
.L_x_2252:
[----:B------:R-:W-:Y:S02]  /*1f070*/  IMAD.MOV.U32 R92, RZ, RZ, 0x8 ;  /* 0x00000008ff5c7424 */ /* 0x000fe400078e00ff */
[----:B------:R-:W-:-:S04]  /*1f080*/  IMAD.MOV.U32 R67, RZ, RZ, R71 ;  /* 0x000000ffff437224 */ /* 0x000fc800078e0047 */
[----:B------:R-:W-:-:S05]  /*1f090*/  FADD.FTZ R67, R66, R67 ;  /* 0x0000004342437221 */ /* 0x000fca0000010000 */
[----:B------:R-:W-:-:S07]  /*1f0a0*/  MOV R91, R67 ;  /* 0x00000043005b7202 */ /* 0x000fce0000000f00 */
[----:B------:R-:W-:Y:S05]  /*1f0b0*/  WARPSYNC.COLLECTIVE R90, `(.L_x_2253) ;  /* 0x000000005a087348 */ /* 0x000fea0003c00000 */
[----:B------:R0:W1:Y:S02]  /*1f0c0*/  SHFL.BFLY P5, R71, R91, R92, R93 ;  /* 0x0c00005c5b477389 */ /* 0x00006400000a005d */
[----:B01----:R-:W-:Y:S05]  /*1f0d0*/  ENDCOLLECTIVE ;  /* 0x000000000000791b */ /* 0x003fea0003800000 */
.L_x_2253:
[----:B------:R-:W-:Y:S01]  /*1f0e0*/  HFMA2 R92, -RZ, RZ, 0, 9.5367431640625e-07 ;  /* 0x00000010ff5c7431 */ /* 0x000fe200000001ff */
[----:B------:R-:W-:-:S05]  /*1f0f0*/  MOV R70, R71 ;  /* 0x0000004700467202 */ /* 0x000fca0000000f00 */
[----:B------:R-:W-:-:S04]  /*1f100*/  FADD.FTZ R70, R67, R70 ;  /* 0x0000004643467221 */ /* 0x000fc80000010000 */
[----:B------:R-:W-:-:S07]  /*1f110*/  IMAD.MOV.U32 R91, RZ, RZ, R70 ;  /* 0x000000ffff5b7224 */ /* 0x000fce00078e0046 */
[----:B------:R-:W-:Y:S05]  /*1f120*/  WARPSYNC.COLLECTIVE R90, `(.L_x_2254) ;  /* 0x000000005a087348 */ /* 0x000fea0003c00000 */
[----:B------:R0:W1:Y:S02]  /*1f130*/  SHFL.BFLY P5, R71, R91, R92, R93 ;  /* 0x0c00005c5b477389 */ /* 0x00006400000a005d */
[----:B01----:R-:W-:Y:S05]  /*1f140*/  ENDCOLLECTIVE ;  /* 0x000000000000791b */ /* 0x003fea0003800000 */
.L_x_2254:
[----:B------:R-:W-:Y:S05]  /*1f150*/  BRA `(.L_x_2255) ;  /* 0xffffffe400e47947 */ /* 0x000fea000383ffff */
.L_x_2256:
        /* <DEDUP_REMOVED lines=10> */
.L_x_17357:


//--------------------- .text._ZN10layer_norm31ln_parallel_residual_fwd_kernelINS_13Kernel_traitsI6__halfS2_S2_S2_fjLj768ELj1ELj4ELj1ELj16ENS_18Kernel_traits_baseILj768ES2_S2_S2_S2_fjLj128EEEEELb1ELb0ELb1EEEvNS_9FwdParamsE --------------------------
	.section	.text._ZN10layer_norm31ln_parallel_residual_fwd_kernelINS_13Kernel_traitsI6__halfS2_S2_S2_fjLj768ELj1ELj4ELj1ELj16ENS_18Kernel_traits_baseILj768ES2_S2_S2_S2_fjLj128EEEEELb1ELb0ELb1EEEvNS_9FwdParamsE,"ax",@progbits
	.align	128
        .global         _ZN10layer_norm31ln_parallel_residual_fwd_kernelINS_13Kernel_traitsI6__halfS2_S2_S2_fjLj768ELj1ELj4ELj1ELj16ENS_18Kernel_traits_baseILj768ES2_S2_S2_S2_fjLj128EEEEELb1ELb0ELb1EEEvNS_9FwdParamsE
        .type           _ZN10layer_norm31ln_parallel_residual_fwd_kernelINS_13Kernel_traitsI6__halfS2_S2_S2_fjLj768ELj1ELj4ELj1ELj16ENS_18Kernel_traits_baseILj768ES2_S2_S2_S2_fjLj128EEEEELb1ELb0ELb1EEEvNS_9FwdParamsE,@function
        .size           _ZN10layer_norm31ln_parallel_residual_fwd_kernelINS_13Kernel_traitsI6__halfS2_S2_S2_fjLj768ELj1ELj4ELj1ELj16ENS_18Kernel_traits_baseILj768ES2_S2_S2_S2_fjLj128EEEEELb1ELb0ELb1EEEvNS_9FwdParamsE,(.L_x_17358 - _ZN10layer_norm31ln_parallel_residual_fwd_kernelINS_13Kernel_traitsI6__halfS2_S2_S2_fjLj768ELj1ELj4ELj1ELj16ENS_18Kernel_traits_baseILj768ES2_S2_S2_S2_fjLj128EEEEELb1ELb0ELb1EEEvNS_9FwdParamsE)
        .other          _ZN10layer_norm31ln_parallel_residual_fwd_kernelINS_13Kernel_traitsI6__halfS2_S2_S2_fjLj768ELj1ELj4ELj1ELj16ENS_18Kernel_traits_baseILj768ES2_S2_S2_S2_fjLj128EEEEELb1ELb0ELb1EEEvNS_9FwdParamsE,@"STO_CUDA_ENTRY STV_DEFAULT"
_ZN10layer_norm31ln_parallel_residual_fwd_kernelINS_13Kernel_traitsI6__halfS2_S2_S2_fjLj768ELj1ELj4ELj1ELj16ENS_18Kernel_traits_baseILj768ES2_S2_S2_S2_fjLj128EEEEELb1ELb0ELb1EEEvNS_9FwdParamsE:
.text._ZN10layer_norm31ln_parallel_residual_fwd_kernelINS_13Kernel_traitsI6__halfS2_S2_S2_fjLj768ELj1ELj4ELj1ELj16ENS_18Kernel_traits_baseILj768ES2_S2_S2_S2_fjLj128EEEEELb1ELb0ELb1EEEvNS_9FwdParamsE:
[----:B------:R-:W-:Y:S01]  /*0000*/  LDC R1, c[0x0][0x37c] ;  /* 0x0000df00ff017b82 */ /* 0x000fe20000000800 */
[----:B------:R-:W0:Y:S07]  /*0010*/  LDCU.U8 UR4, c[0x0][0x464] ;  /* 0x00008c80ff0477ac */ /* 0x000e2e0008000000 */
[----:B------:R-:W1:Y:S01]  /*0020*/  LDC R112, c[0x0][0x458] ;  /* 0x00011600ff707b82 */ /* 0x000e620000000800 */
[----:B------:R-:W2:Y:S07]  /*0030*/  LDCU.64 UR6, c[0x0][0x358] ;  /* 0x00006b00ff0677ac */ /* 0x000eae0008000a00 */
[----:B------:R-:W3:Y:S01]  /*0040*/  LDC R113, c[0x0][0x45c] ;  /* 0x00011700ff717b82 */ /* 0x000ee20000000800 */
[----:B------:R-:W4:Y:S01]  /*0050*/  S2R R4, SR_TID.X ;  /* 0x0000000000047919 */ /* 0x000f220000002100 */
[----:B------:R-:W5:Y:S01]  /*0060*/  LDCU.64 UR8, c[0x0][0x438] ;  /* 0x00008700ff0877ac */ /* 0x000f620008000a00 */
[----:B0-----:R-:W-:Y:S01]  /*0070*/  ISETP.NE.AND P0, PT, RZ, UR4, PT ;  /* 0x00000004ff007c0c */ /* 0x001fe2000bf05270 */
[----:B------:R-:W0:-:S12]  /*0080*/  LDCU.64 UR4, c[0x0][0x450] ;  /* 0x00008a00ff0477ac */ /* 0x000e180008000a00 */
[----:B-1----:R-:W-:Y:S01]  /*0090*/  @P0 IMAD.MOV.U32 R2, RZ, RZ, R112 ;  /* 0x000000ffff020224 */ /* 0x002fe200078e0070 */
[----:B------:R-:W1:Y:S01]  /*00a0*/  @P0 LDC R7, c[0x0][0x460] ;  /* 0x00011800ff070b82 */ /* 0x000e620000000800 */
[----:B---3--:R-:W-:-:S06]  /*00b0*/  @P0 IMAD.MOV.U32 R3, RZ, RZ, R113 ;  /* 0x000000ffff030224 */ /* 0x008fcc00078e0071 */
[----:B--2---:R-:W1:Y:S01]  /*00c0*/  @P0 LDG.E.64 R2, desc[UR6][R2.64] ;  /* 0x0000000602020981 */ /* 0x004e62000c1e1b00 */
[----:B0-----:R-:W-:Y:S01]  /*00d0*/  MOV R100, UR4 ;  /* 0x0000000400647c02 */ /* 0x001fe20008000f00 */
[----:B------:R-:W-:-:S06]  /*00e0*/  IMAD.U32 R101, RZ, RZ, UR5 ;  /* 0x00000005ff657e24 */ /* 0x000fcc000f8e00ff */
[----:B------:R-:W2:Y:S01]  /*00f0*/  @P0 LDG.E.64 R100, desc[UR6][R100.64] ;  /* 0x0000000664640981 */ /* 0x000ea2000c1e1b00 */
[----:B------:R-:W0:Y:S01]  /*0100*/  S2UR UR5, SR_CTAID.X ;  /* 0x00000000000579c3 */ /* 0x000e220000002500 */
[----:B-----5:R-:W-:-:S04]  /*0110*/  UISETP.NE.U32.AND UP0, UPT, UR8, URZ, UPT ;  /* 0x000000ff0800728c */ /* 0x020fc8000bf05070 */
[----:B------:R-:W-:-:S03]  /*0120*/  UISETP.NE.AND.EX UP0, UPT, UR9, URZ, UPT, UP0 ;  /* 0x000000ff0900728c */ /* 0x000fc6000bf05300 */
[----:B------:R-:W4:Y:S01]  /*0130*/  LDC R5, c[0x0][0x360] ;  /* 0x0000d800ff057b82 */ /* 0x000f220000000800 */
[----:B0-----:R-:W-:Y:S02]  /*0140*/  USHF.L.U32 UR4, UR5, 0x2, URZ ;  /* 0x0000000205047899 */ /* 0x001fe400080006ff */
[----:B----4-:R-:W-:Y:S01]  /*0150*/  IMAD R0, R5, UR5, R4 ;  /* 0x0000000505007c24 */ /* 0x010fe2000f8e0204 */
[----:B-1----:R-:W-:Y:S02]  /*0160*/  @P0 IADD3 R112, P1, PT, R2, R7, RZ ;  /* 0x0000000702700210 */ /* 0x002fe40007f3e0ff */
[----:B------:R-:W-:-:S03]  /*0170*/  LOP3.LUT R2, R4, 0x1f, RZ, 0xc0, !PT ;  /* 0x0000001f04027812 */ /* 0x000fc600078ec0ff */
[----:B------:R-:W-:Y:S01]  /*0180*/  @P0 IMAD.X R113, RZ, RZ, R3, P1 ;  /* 0x000000ffff710224 */ /* 0x000fe200008e0603 */
[----:B------:R-:W-:Y:S02]  /*0190*/  SHF.R.U32.HI R3, RZ, 0x5, R4 ;  /* 0x00000005ff037819 */ /* 0x000fe40000011604 */
[C---:B--2---:R-:W-:Y:S01]  /*01a0*/  IADD3 R76, PT, PT, R100.reuse, -0x61c88647, RZ ;  /* 0x9e3779b9644c7810 */ /* 0x044fe20007ffe0ff */
[----:B------:R-:W-:Y:S01]  /*01b0*/  VIADD R77, R101, 0xbb67ae85 ;  /* 0xbb67ae85654d7836 */ /* 0x000fe20000000000 */
[----:B------:R-:W-:Y:S01]  /*01c0*/  LOP3.LUT R3, R3, UR4, RZ, 0xfc, !PT ;  /* 0x0000000403037c12 */ /* 0x000fe2000f8efcff */
[C---:B------:R-:W-:Y:S01]  /*01d0*/  VIADD R4, R100.reuse, 0x3c6ef372 ;  /* 0x3c6ef37264047836 */ /* 0x040fe20000000000 */
[C---:B------:R-:W-:Y:S01]  /*01e0*/  IADD3 R78, PT, PT, R101.reuse, 0x76cf5d0a, RZ ;  /* 0x76cf5d0a654e7810 */ /* 0x040fe20007ffe0ff */
[C---:B------:R-:W-:Y:S01]  /*01f0*/  VIADD R75, R100.reuse, 0xdaa66d2b ;  /* 0xdaa66d2b644b7836 */ /* 0x040fe20000000000 */
[C---:B------:R-:W-:Y:S01]  /*0200*/  IADD3 R74, PT, PT, R101.reuse, -0x126145ec, RZ ;  /* 0xed9eba14654a7810 */ /* 0x040fe20007ffe0ff */
[C---:B------:R-:W-:Y:S01]  /*0210*/  VIADD R79, R101.reuse, 0x32370b8f ;  /* 0x32370b8f654f7836 */ /* 0x040fe20000000000 */
[C---:B------:R-:W-:Y:S01]  /*0220*/  IADD3 R5, PT, PT, R101.reuse, 0x646e171e, RZ ;  /* 0x646e171e65057810 */ /* 0x040fe20007ffe0ff */
[C---:B------:R-:W-:Y:S01]  /*0230*/  VIADD R72, R100.reuse, 0x1715609d ;  /* 0x1715609d64487836 */ /* 0x040fe20000000000 */
[C---:B------:R-:W-:Y:S01]  /*0240*/  IADD3 R70, PT, PT, R100.reuse, -0xe443238, RZ ;  /* 0xf1bbcdc864467810 */ /* 0x040fe20007ffe0ff */
[C---:B------:R-:W-:Y:S01]  /*0250*/  VIADD R73, R101.reuse, 0xa9066899 ;  /* 0xa906689965497836 */ /* 0x040fe20000000000 */
[C---:B------:R-:W-:Y:S01]  /*0260*/  IADD3 R95, PT, PT, R101.reuse, -0x695add53, RZ ;  /* 0x96a522ad655f7810 */ /* 0x040fe20007ffe0ff */
[----:B------:R-:W-:Y:S01]  /*0270*/  VIADD R71, R100, 0x5384540f ;  /* 0x5384540f64477836 */ /* 0x000fe20000000000 */
[--C-:B------:R-:W-:Y:S01]  /*0280*/  SHF.R.U64 R7, R112, 0x2, R113.reuse ;  /* 0x0000000270077819 */ /* 0x100fe20000001271 */
[C---:B------:R-:W-:Y:S01]  /*0290*/  VIADD R68, R101.reuse, 0x1fd5c5a3 ;  /* 0x1fd5c5a365447836 */ /* 0x040fe20000000000 */
[----:B------:R-:W-:Y:S01]  /*02a0*/  SHF.R.U32.HI R8, RZ, 0x2, R113 ;  /* 0x00000002ff087819 */ /* 0x000fe20000011671 */
        /* <DEDUP_REMOVED lines=9> */
[----:B------:R-:W-:Y:S01]  /*0340*/  IMAD.MOV.U32 R9, RZ, RZ, RZ ;  /* 0x000000ffff097224 */ /* 0x000fe200078e00ff */
        /* <DEDUP_REMOVED lines=9> */
[----:B0-----:R-:W-:Y:S01]  /*03e0*/  IMAD.WIDE.U32 R16, R2, 0x10, R16 ;  /* 0x0000001002107825 */ /* 0x001fe200078e0010 */
[----:B------:R-:W-:-:S04]  /*03f0*/  CS2R R60, SRZ ;  /* 0x00000000003c7805 */ /* 0x000fc8000001ff00 */
        /* <DEDUP_REMOVED lines=8> */
[----:B0-----:R-:W-:Y:S01]  /*0480*/  IMAD.MOV.U32 R20, RZ, RZ, RZ ;  /* 0x000000ffff147224 */ /* 0x001fe200078e00ff */
[----:B------:R-:W-:Y:S06]  /*0490*/  BRA `(.L_x_2259) ;  /* 0x0000000400487947 */ /* 0x000fec0003800000 */
.L_x_2258:
[----:B------:R-:W0:Y:S08]  /*04a0*/  LDC.64 R10, c[0x0][0x3d0] ;  /* 0x0000f400ff0a7b82 */ /* 0x000e300000000a00 */
[----:B------:R-:W1:Y:S08]  /*04b0*/  LDC.64 R12, c[0x0][0x3d8] ;  /* 0x0000f600ff0c7b82 */ /* 0x000e700000000a00 */
[----:B------:R-:W2:Y:S01]  /*04c0*/  LDC.64 R20, c[0x0][0x440] ;  /* 0x00011000ff147b82 */ /* 0x000ea20000000a00 */
[----:B------:R-:W-:Y:S01]  /*04d0*/  HFMA2 R9, -RZ, RZ, 0, 0 ;  /* 0x00000000ff097431 */ /* 0x000fe200000001ff */
        /* <DEDUP_REMOVED lines=17> */
[----:B0-----:R-:W-:Y:S01]  /*05f0*/  IMAD.MOV.U32 R20, RZ, RZ, RZ ;  /* 0x000000ffff147224 */ /* 0x001fe200078e00ff */
[----:B------:R-:W-:Y:S06]  /*0600*/  BRA `(.L_x_2259) ;  /* 0x0000000000ec7947 */ /* 0x000fec0003800000 */
.L_x_2257:
        /* <DEDUP_REMOVED lines=19> */
[----:B------:R2:W5:Y:S04]  /*0740*/  @P0 LDG.E.128 R52, desc[UR6][R16.64+0x400] ;  /* 0x0004000610340981 */ /* 0x000568000c1e1d00 */
[----:B------:R-:W5:Y:S04]  /*0750*/  LDG.E.128 R32, desc[UR6][R12.64+0x200] ;  /* 0x000200060c207981 */ /* 0x000f68000c1e1d00 */
[----:B------:R-:W5:Y:S04]  /*0760*/  LDG.E.128 R36, desc[UR6][R12.64+0x400] ;  /* 0x000400060c247981 */ /* 0x000f68000c1e1d00 */
[----:B------:R0:W5:Y:S01]  /*0770*/  LDG.E.128 R48, desc[UR6][R14.64+0x400] ;  /* 0x000400060e307981 */ /* 0x000162000c1e1d00 */
[----:B--2---:R-:W-:Y:S01]  /*0780*/  @P0 IMAD.MOV.U32 R16, RZ, RZ, R44 ;  /* 0x000000ffff100224 */ /* 0x004fe200078e002c */
[----:B0-----:R-:W-:Y:S01]  /*0790*/  @P0 MOV R15, R45 ;  /* 0x0000002d000f0202 */ /* 0x001fe20000000f00 */
[--C-:B------:R-:W-:Y:S01]  /*07a0*/  @P0 IMAD.MOV.U32 R14, RZ, RZ, R46.reuse ;  /* 0x000000ffff0e0224 */ /* 0x100fe200078e002e */
[----:B------:R-:W-:Y:S01]  /*07b0*/  @!P0 MOV R16, R44 ;  /* 0x0000002c00108202 */ /* 0x000fe20000000f00 */
[----:B------:R-:W-:Y:S01]  /*07c0*/  @P0 IMAD.MOV.U32 R13, RZ, RZ, R47 ;  /* 0x000000ffff0d0224 */ /* 0x000fe200078e002f */
[----:B------:R-:W-:Y:S01]  /*07d0*/  @!P0 MOV R13, R47 ;  /* 0x0000002f000d8202 */ /* 0x000fe20000000f00 */
[----:B------:R-:W-:Y:S01]  /*07e0*/  @!P0 IMAD.MOV.U32 R15, RZ, RZ, R45 ;  /* 0x000000ffff0f8224 */ /* 0x000fe200078e002d */
[----:B---3--:R-:W-:Y:S01]  /*07f0*/  @P0 MOV R18, R22 ;  /* 0x0000001600120202 */ /* 0x008fe20000000f00 */
[----:B------:R-:W-:Y:S01]  /*0800*/  @!P0 IMAD.MOV.U32 R14, RZ, RZ, R46 ;  /* 0x000000ffff0e8224 */ /* 0x000fe200078e002e */
[----:B----4-:R-:W-:Y:S01]  /*0810*/  @P0 MOV R46, R66 ;  /* 0x00000042002e0202 */ /* 0x010fe20000000f00 */
[----:B------:R-:W-:Y:S01]  /*0820*/  @P0 IMAD.MOV.U32 R19, RZ, RZ, R21 ;  /* 0x000000ffff130224 */ /* 0x000fe200078e0015 */
[----:B------:R-:W-:Y:S01]  /*0830*/  @!P0 MOV R18, R22 ;  /* 0x0000001600128202 */ /* 0x000fe20000000f00 */
[----:B------:R-:W-:Y:S01]  /*0840*/  @P0 IMAD.MOV.U32 R17, RZ, RZ, R23 ;  /* 0x000000ffff110224 */ /* 0x000fe200078e0017 */
[----:B------:R-:W-:Y:S01]  /*0850*/  @P0 MOV R12, R24 ;  /* 0x00000018000c0202 */ /* 0x000fe20000000f00 */
[----:B------:R-:W-:Y:S01]  /*0860*/  @P0 IMAD.MOV.U32 R44, RZ, RZ, R64 ;  /* 0x000000ffff2c0224 */ /* 0x000fe200078e0040 */
[----:B------:R-:W-:Y:S01]  /*0870*/  @P0 MOV R9, R27 ;  /* 0x0000001b00090202 */ /* 0x000fe20000000f00 */
[----:B------:R-:W-:Y:S01]  /*0880*/  @P0 IMAD.MOV.U32 R45, RZ, RZ, R65 ;  /* 0x000000ffff2d0224 */ /* 0x000fe200078e0041 */
[----:B------:R-:W-:Y:S01]  /*0890*/  @!P0 MOV R45, R65 ;  /* 0x00000041002d8202 */ /* 0x000fe20000000f00 */
[----:B------:R-:W-:-:S02]  /*08a0*/  @P0 IMAD.MOV.U32 R47, RZ, RZ, R67 ;  /* 0x000000ffff2f0224 */ /* 0x000fc400078e0043 */
[----:B------:R-:W-:Y:S02]  /*08b0*/  @P0 IMAD.MOV.U32 R11, RZ, RZ, R25 ;  /* 0x000000ffff0b0224 */ /* 0x000fe400078e0019 */
[----:B------:R-:W-:Y:S01]  /*08c0*/  @P0 IMAD.MOV.U32 R10, RZ, RZ, R26 ;  /* 0x000000ffff0a0224 */ /* 0x000fe200078e001a */
[----:B------:R-:W-:Y:S01]  /*08d0*/  @!P0 MOV R10, R26 ;  /* 0x0000001a000a8202 */ /* 0x000fe20000000f00 */
[----:B------:R-:W-:Y:S01]  /*08e0*/  @!P0 IMAD.MOV.U32 R19, RZ, RZ, R21 ;  /* 0x000000ffff138224 */ /* 0x000fe200078e0015 */
[----:B------:R-:W-:Y:S01]  /*08f0*/  @!P0 CS2R R62, SRZ ;  /* 0x00000000003e8805 */ /* 0x000fe2000001ff00 */
        /* <DEDUP_REMOVED lines=10> */
[----:B------:R-:W-:-:S02]  /*09a0*/  @!P0 IMAD.MOV.U32 R11, RZ, RZ, R25 ;  /* 0x000000ffff0b8224 */ /* 0x000fc400078e0019 */
[----:B------:R-:W-:-:S07]  /*09b0*/  @!P0 IMAD.MOV.U32 R9, RZ, RZ, R27 ;  /* 0x000000ffff098224 */ /* 0x000fce00078e001b */
.L_x_2259:
[----:B------:R-:W0:Y:S02]  /*09c0*/  LDCU UR4, c[0x0][0x384] ;  /* 0x00007080ff0477ac */ /* 0x000e240008000800 */
[----:B0-----:R-:W-:-:S13]  /*09d0*/  ISETP.GE.AND P0, PT, R3, UR4, PT ;  /* 0x0000000403007c0c */ /* 0x001fda000bf06270 */
[----:B------:R-:W-:Y:S05]  /*09e0*/  @P0 EXIT ;  /* 0x000000000000094d */ /* 0x000fea0003800000 */
[----:B------:R-:W-:Y:S01]  /*09f0*/  IMAD.HI.U32 R21, R0, -0x326172a9, RZ ;  /* 0xcd9e8d5700157827 */ /* 0x000fe200078e00ff */
[----:B------:R-:W0:Y:S01]  /*0a00*/  LDCU.64 UR4, c[0x0][0x398] ;  /* 0x00007300ff0477ac */ /* 0x000e220008000a00 */
[----:B------:R-:W-:Y:S02]  /*0a10*/  LOP3.LUT R112, R112, 0x3, RZ, 0xc0, !PT ;  /* 0x0000000370707812 */ /* 0x000fe400078ec0ff */
[C---:B------:R-:W-:Y:S01]  /*0a20*/  IMAD.HI.U32 R23, R7.reuse, -0x2daee0ad, RZ ;  /* 0xd2511f5307177827 */ /* 0x040fe200078e00ff */
[----:B------:R-:W-:Y:S01]  /*0a30*/  LOP3.LUT R21, R8, R21, R100, 0x96, !PT ;  /* 0x0000001508157212 */ /* 0x000fe200078e9664 */
[----:B------:R-:W1:Y:S02]  /*0a40*/  LDCU UR11, c[0x0][0x404] ;  /* 0x00008080ff0b77ac */ /* 0x000e640008000800 */
[----:B------:R-:W-:Y:S01]  /*0a50*/  IMAD R27, R7, -0x2daee0ad, RZ ;  /* 0xd2511f53071b7824 */ /* 0x000fe200078e02ff */
[----:B------:R-:W-:Y:S01]  /*0a60*/  LOP3.LUT R23, R23, R101, RZ, 0x3c, !PT ;  /* 0x0000006517177212 */ /* 0x000fe200078e3cff */
[----:B------:R-:W-:Y:S01]  /*0a70*/  IMAD.HI.U32 R24, R21, -0x2daee0ad, RZ ;  /* 0xd2511f5315187827 */ /* 0x000fe200078e00ff */
[----:B------:R-:W2:Y:S03]  /*0a80*/  LDCU UR12, c[0x0][0x408] ;  /* 0x00008100ff0c77ac */ /* 0x000ea60008000800 */
[----:B------:R-:W-:Y:S01]  /*0a90*/  IMAD R25, R0, -0x326172a9, RZ ;  /* 0xcd9e8d5700197824 */ /* 0x000fe200078e02ff */
[----:B------:R-:W-:Y:S01]  /*0aa0*/  LOP3.LUT R24, R77, R27, R24, 0x96, !PT ;  /* 0x0000001b4d187212 */ /* 0x000fe200078e9618 */
[----:B------:R-:W-:Y:S01]  /*0ab0*/  IMAD.HI.U32 R22, R23, -0x326172a9, RZ ;  /* 0xcd9e8d5717167827 */ /* 0x000fe200078e00ff */
[----:B------:R-:W3:Y:S03]  /*0ac0*/  LDCU UR10, c[0x0][0x448] ;  /* 0x00008900ff0a77ac */ /* 0x000ee60008000800 */
[----:B------:R-:W-:Y:S01]  /*0ad0*/  IMAD R26, R21, -0x2daee0ad, RZ ;  /* 0xd2511f53151a7824 */ /* 0x000fe200078e02ff */
[----:B------:R-:W-:Y:S01]  /*0ae0*/  LOP3.LUT R22, R76, R25, R22, 0x96, !PT ;  /* 0x000000194c167212 */ /* 0x000fe200078e9616 */
[----:B------:R-:W-:Y:S01]  /*0af0*/  IMAD R25, R23, -0x326172a9, RZ ;  /* 0xcd9e8d5717197824 */ /* 0x000fe200078e02ff */
[----:B0-----:R-:W-:Y:S01]  /*0b00*/  UISETP.NE.U32.AND UP0, UPT, UR4, URZ, UPT ;  /* 0x000000ff0400728c */ /* 0x001fe2000bf05070 */
[----:B------:R-:W-:Y:S01]  /*0b10*/  IMAD.HI.U32 R23, R24, -0x326172a9, RZ ;  /* 0xcd9e8d5718177827 */ /* 0x000fe200078e00ff */
[----:B------:R-:W0:Y:S03]  /*0b20*/  LDCU UR4, c[0x0][0x388] ;  /* 0x00007100ff0477ac */ /* 0x000e260008000800 */
[----:B------:R-:W-:Y:S01]  /*0b30*/  IMAD.HI.U32 R21, R22, -0x2daee0ad, RZ ;  /* 0xd2511f5316157827 */ /* 0x000fe200078e00ff */
[----:B------:R-:W-:Y:S01]  /*0b40*/  LOP3.LUT R23, R4, R25, R23, 0x96, !PT ;  /* 0x0000001904177212 */ /* 0x000fe200078e9617 */
[----:B------:R-:W-:-:S02]  /*0b50*/  UISETP.NE.AND.EX UP0, UPT, UR5, URZ, UPT, UP0 ;  /* 0x000000ff0500728c */ /* 0x000fc4000bf05300 */
[----:B------:R-:W-:Y:S01]  /*0b60*/  IMAD R24, R24, -0x326172a9, RZ ;  /* 0xcd9e8d5718187824 */ /* 0x000fe200078e02ff */
[----:B------:R-:W-:Y:S01]  /*0b70*/  LOP3.LUT R21, R78, R26, R21, 0x96, !PT ;  /* 0x0000001a4e157212 */ /* 0x000fe200078e9615 */
[----:B------:R-:W-:Y:S01]  /*0b80*/  IMAD R26, R22, -0x2daee0ad, RZ ;  /* 0xd2511f53161a7824 */ /* 0x000fe200078e02ff */
[----:B------:R-:W4:Y:S01]  /*0b90*/  LDCU.U8 UR5, c[0x0][0x410] ;  /* 0x00008200ff0577ac */ /* 0x000f220008000000 */
[----:B------:R-:W-:Y:S01]  /*0ba0*/  IMAD.HI.U32 R25, R23, -0x2daee0ad, RZ ;  /* 0xd2511f5317197827 */ /* 0x000fe200078e00ff */
[----:B------:R-:W-:Y:S01]  /*0bb0*/  PLOP3.LUT P0, PT, PT, PT, UP0, 0x80, 0x8 ;  /* 0x000000000008781c */ /* 0x000fe20003f0f008 */
[----:B------:R-:W0:Y:S02]  /*0bc0*/  LDCU.64 UR8, c[0x0][0x3a0] ;  /* 0x00007400ff0877ac */ /* 0x000e240008000a00 */
[----:B------:R-:W-:Y:S01]  /*0bd0*/  IMAD.HI.U32 R22, R21, -0x326172a9, RZ ;  /* 0xcd9e8d5715167827 */ /* 0x000fe200078e00ff */
[----:B------:R-:W-:-:S03]  /*0be0*/  LOP3.LUT R25, R79, R26, R25, 0x96, !PT ;  /* 0x0000001a4f197212 */ /* 0x000fc600078e9619 */
[----:B------:R-:W-:Y:S01]  /*0bf0*/  VIADD R26, R100, 0x78dde6e4 ;  /* 0x78dde6e4641a7836 */ /* 0x000fe20000000000 */
[----:B------:R-:W-:Y:S01]  /*0c00*/  LOP3.LUT R22, R75, R24, R22, 0x96, !PT ;  /* 0x000000184b167212 */ /* 0x000fe200078e9616 */
[----:B------:R-:W-:Y:S02]  /*0c10*/  IMAD R24, R21, -0x326172a9, RZ ;  /* 0xcd9e8d5715187824 */ /* 0x000fe400078e02ff */
[----:B------:R-:W-:-:S04]  /*0c20*/  IMAD.HI.U32 R21, R25, -0x326172a9, RZ ;  /* 0xcd9e8d5719157827 */ /* 0x000fc800078e00ff */
[----:B------:R-:W-:Y:S01]  /*0c30*/  IMAD R27, R23, -0x2daee0ad, RZ ;  /* 0xd2511f53171b7824 */ /* 0x000fe200078e02ff */
[----:B------:R-:W-:Y:S01]  /*0c40*/  LOP3.LUT R21, R26, R24, R21, 0x96, !PT ;  /* 0x000000181a157212 */ /* 0x000fe200078e9615 */
        /* <DEDUP_REMOVED lines=9> */
[----:B------:R-:W-:Y:S01]  /*0ce0*/  IMAD R23, R21, -0x2daee0ad, RZ ;  /* 0xd2511f5315177824 */ /* 0x000fe200078e02ff */
[----:B------:R-:W-:Y:S01]  /*0cf0*/  IADD3 R25, PT, PT, R100, -0x4ab325aa, RZ ;  /* 0xb54cda5664197810 */ /* 0x000fe20007ffe0ff */
[----:B------:R-:W-:-:S04]  /*0d00*/  IMAD.HI.U32 R21, R24, -0x326172a9, RZ ;  /* 0xcd9e8d5718157827 */ /* 0x000fc800078e00ff */
[----:B------:R-:W-:Y:S01]  /*0d10*/  IMAD.HI.U32 R64, R22, -0x2daee0ad, RZ ;  /* 0xd2511f5316407827 */ /* 0x000fe200078e00ff */
[----:B------:R-:W-:-:S03]  /*0d20*/  LOP3.LUT R21, R25, R26, R21, 0x96, !PT ;  /* 0x0000001a19157212 */ /* 0x000fc600078e9615 */
        /* <DEDUP_REMOVED lines=18> */
[----:B------:R-:W-:Y:S01]  /*0e50*/  IMAD.MOV.U32 R21, RZ, RZ, RZ ;  /* 0x000000ffff157224 */ /* 0x000fe200078e00ff */
[----:B------:R-:W-:Y:S01]  /*0e60*/  LOP3.LUT R93, R6, R25, R93, 0x96, !PT ;  /* 0x00000019065d7212 */ /* 0x000fe200078e965d */
[----:B------:R-:W-:Y:S02]  /*0e70*/  IMAD R98, R23, -0x2daee0ad, RZ ;  /* 0xd2511f5317627824 */ /* 0x000fe400078e02ff */
[----:B01234-:R-:W-:-:S07]  /*0e80*/  IMAD R94, R24, -0x326172a9, RZ ;  /* 0xcd9e8d57185e7824 */ /* 0x01ffce00078e02ff */
.L_x_2630:
[----:B------:R-:W-:Y:S01]  /*0e90*/  ISETP.NE.U32.AND P1, PT, RZ, UR8, PT ;  /* 0x00000008ff007c0c */ /* 0x000fe2000bf25070 */
[----:B------:R-:W0:Y:S01]  /*0ea0*/  LDC.64 R114, c[0x0][0x390] ;  /* 0x0000e400ff727b82 */ /* 0x000e220000000a00 */
[----:B---3--:R-:W-:Y:S02]  /*0eb0*/  IMAD R72, R3, UR4, RZ ;  /* 0x0000000403487c24 */ /* 0x008fe4000f8e02ff */
[----:B------:R-:W-:-:S03]  /*0ec0*/  ISETP.NE.AND.EX P1, PT, RZ, UR9, PT, P1 ;  /* 0x00000009ff007c0c */ /* 0x000fc6000bf25310 */
[----:B------:R-:W-:Y:S02]  /*0ed0*/  SHF.R.S32.HI R73, RZ, 0x1f, R72 ;  /* 0x0000001fff497819 */ /* 0x000fe40000011448 */
[----:B------:R-:W1:Y:S02]  /*0ee0*/  @P0 LDC.64 R78, c[0x0][0x398] ;  /* 0x0000e600ff4e0b82 */ /* 0x000e640000000a00 */
[----:B------:R-:W-:-:S04]  /*0ef0*/  LEA.HI R73, R73, R72, RZ, 0x3 ;  /* 0x0000004849497211 */ /* 0x000fc800078f18ff */
[----:B------:R-:W-:Y:S02]  /*0f00*/  LEA.HI.SX32 R76, R73, R2, 0x1d ;  /* 0x00000002494c7211 */ /* 0x000fe400078feaff */
[----:B------:R-:W2:Y:S03]  /*0f10*/  @P1 LDC.64 R80, c[0x0][0x3a0] ;  /* 0x0000e800ff501b82 */ /* 0x000ea60000000a00 */
[----:B0-----:R-:W-:-:S05]  /*0f20*/  IMAD.WIDE.U32 R72, R76, 0x10, R114 ;  /* 0x000000104c487825 */ /* 0x001fca00078e0072 */
[----:B------:R-:W0:Y:S01]  /*0f30*/  LDC.64 R90, c[0x0][0x398] ;  /* 0x0000e600ff5a7b82 */ /* 0x000e220000000a00 */
[----:B-----5:R-:W5:Y:S01]  /*0f40*/  LDG.E.128 R72, desc[UR6][R72.64] ;  /* 0x0000000648487981 */ /* 0x020f62000c1e1d00 */
[----:B-1----:R-:W-:-:S05]  /*0f50*/  @P0 IMAD.WIDE.U32 R78, R76, 0x10, R78 ;  /* 0x000000104c4e0825 */ /* 0x002fca00078e004e */
[----:B------:R1:W5:Y:S01]  /*0f60*/  @P0 LDG.E.128 R68, desc[UR6][R78.64] ;  /* 0x000000064e440981 */ /* 0x000362000c1e1d00 */
[----:B--2---:R-:W-:-:S05]  /*0f70*/  @P1 IMAD.WIDE.U32 R80, R76, 0x10, R80 ;  /* 0x000000104c501825 */ /* 0x004fca00078e0050 */
[----:B------:R1:W5:Y:S01]  /*0f80*/  @P1 LDG.E.128 R64, desc[UR6][R80.64] ;  /* 0x0000000650401981 */ /* 0x000362000c1e1d00 */
[----:B0-----:R-:W-:-:S04]  /*0f90*/  ISETP.NE.U32.AND P0, PT, R90, RZ, PT ;  /* 0x000000ff5a00720c */ /* 0x001fc80003f05070 */
[----:B------:R-:W-:Y:S01]  /*0fa0*/  ISETP.NE.AND.EX P0, PT, R91, RZ, PT, P0 ;  /* 0x000000ff5b00720c */ /* 0x000fe20003f05300 */
[C---:B------:R-:W-:Y:S01]  /*0fb0*/  VIADD R117, R101.reuse, 0x96a522ad ;  /* 0x96a522ad65757836 */ /* 0x040fe20000000000 */
[C---:B------:R-:W-:Y:S01]  /*0fc0*/  IADD3 R111, PT, PT, R101.reuse, 0x1fd5c5a3, RZ ;  /* 0x1fd5c5a3656f7810 */ /* 0x040fe20007ffe0ff */
[C---:B------:R-:W-:Y:S01]  /*0fd0*/  VIADD R110, R101.reuse, 0xdb3d7428 ;  /* 0xdb3d7428656e7836 */ /* 0x040fe20000000000 */
[C---:B------:R-:W-:Y:S01]  /*0fe0*/  IADD3 R108, PT, PT, R100.reuse, -0x61c88647, RZ ;  /* 0x9e3779b9646c7810 */ /* 0x040fe20007ffe0ff */
[C---:B------:R-:W-:Y:S01]  /*0ff0*/  VIADD R109, R101.reuse, 0xbb67ae85 ;  /* 0xbb67ae85656d7836 */ /* 0x040fe20000000000 */
[C---:B------:R-:W-:Y:S01]  /*1000*/  IADD3 R105, PT, PT, R100.reuse, -0x255992d5, RZ ;  /* 0xdaa66d2b64697810 */ /* 0x040fe20007ffe0ff */
[C---:B------:R-:W-:Y:S01]  /*1010*/  VIADD R107, R100.reuse, 0xf1bbcdc8 ;  /* 0xf1bbcdc8646b7836 */ /* 0x040fe20000000000 */
[----:B------:R-:W-:Y:S01]  /*1020*/  IADD3 R97, PT, PT, R100, 0x5384540f, RZ ;  /* 0x5384540f64617810 */ /* 0x000fe20007ffe0ff */
[C---:B------:R-:W-:Y:S02]  /*1030*/  VIADD R106, R101.reuse, 0x32370b8f ;  /* 0x32370b8f656a7836 */ /* 0x040fe40000000000 */
[----:B------:R-:W-:-:S02]  /*1040*/  VIADD R104, R101, 0xed9eba14 ;  /* 0xed9eba1465687836 */ /* 0x000fc40000000000 */
[----:B------:R-:W-:Y:S02]  /*1050*/  VIADD R99, R100, 0x1715609d ;  /* 0x1715609d64637836 */ /* 0x000fe40000000000 */
[----:B------:R-:W-:Y:S02]  /*1060*/  VIADD R89, R101, 0x76cf5d0a ;  /* 0x76cf5d0a65597836 */ /* 0x000fe40000000000 */
[----:B------:R-:W-:Y:S01]  /*1070*/  IMAD.MOV.U32 R88, RZ, RZ, 0x2f800000 ;  /* 0x2f800000ff587424 */ /* 0x000fe200078e00ff */
[----:B-1----:R-:W-:Y:S06]  /*1080*/  @P0 BRA `(.L_x_2260) ;  /* 0x0000002800940947 */ /* 0x002fec0003800000 */
        /* <DEDUP_REMOVED lines=16> */
.L_x_2263:
        /* <DEDUP_REMOVED lines=13> */
.L_x_2265:
[----:B------:R-:W-:Y:S05]  /*1260*/  BSYNC.RECONVERGENT B1 ;  /* 0x0000000000017941 */ /* 0x000fea0003800200 */
.L_x_2264:
        /* <DEDUP_REMOVED lines=23> */
[----:B------:R-:W-:-:S05]  /*13e0*/  VIADD R77, R101, 0xa9066899 ;  /* 0xa9066899654d7836 */ /* 0x000fca0000000000 */
        /* <DEDUP_REMOVED lines=20> */
[----:B------:R-:W-:-:S07]  /*1530*/  HFMA2 R81, -RZ, RZ, 0, 0 ;  /* 0x00000000ff517431 */ /* 0x000fce00000001ff */
.L_x_2262:
[----:B------:R-:W-:Y:S05]  /*1540*/  BSYNC.RECONVERGENT B0 ;  /* 0x0000000000007941 */ /* 0x000fea0003800200 */
.L_x_2261:
[----:B------:R-:W-:Y:S01]  /*1550*/  I2FP.F32.U32 R77, R77 ;  /* 0x0000004d004d7245 */ /* 0x000fe20000201000 */
[----:B-----5:R-:W-:Y:S01]  /*1560*/  HADD2.F32 R78, -RZ, R72.H0_H0 ;  /* 0x20000048ff4e7230 */ /* 0x020fe20000004100 */
[----:B------:R-:W-:Y:S01]  /*1570*/  ISETP.NE.AND P2, PT, R81, 0x1, PT ;  /* 0x000000015100780c */ /* 0x000fe20003f45270 */
[----:B------:R-:W-:Y:S01]  /*1580*/  IMAD.U32 R87, RZ, RZ, UR12 ;  /* 0x0000000cff577e24 */ /* 0x000fe2000f8e00ff */
[----:B------:R-:W-:Y:S01]  /*1590*/  BSSY.RECONVERGENT B0, `(.L_x_2266) ;  /* 0x0000051000007945 */ /* 0x000fe20003800200 */
[----:B------:R-:W-:Y:S01]  /*15a0*/  FFMA.FTZ R77, R77, R88, 1.1641532182693481445e-10 ;  /* 0x2f0000004d4d7423 */ /* 0x000fe20000010058 */
[----:B------:R-:W-:Y:S02]  /*15b0*/  IMAD.U32 R86, RZ, RZ, UR11 ;  /* 0x0000000bff567e24 */ /* 0x000fe4000f8e00ff */
[----:B------:R-:W-:Y:S01]  /*15c0*/  FMUL.FTZ R78, R78, R87 ;  /* 0x000000574e4e7220 */ /* 0x000fe20000410000 */
[----:B------:R-:W-:Y:S02]  /*15d0*/  @P1 HADD2.F32 R80, -RZ, R64.H0_H0 ;  /* 0x20000040ff501230 */ /* 0x000fe40000004100 */
[----:B------:R-:W-:-:S02]  /*15e0*/  HFMA2 R82, -RZ, RZ, 0, 1.1920928955078125e-07 ;  /* 0x00000002ff527431 */ /* 0x000fc400000001ff */
[----:B------:R-:W-:Y:S01]  /*15f0*/  IMAD.MOV.U32 R79, RZ, RZ, R94 ;  /* 0x000000ffff4f7224 */ /* 0x000fe200078e005e */
[----:B------:R-:W-:-:S04]  /*1600*/  FSETP.GTU.FTZ.AND P0, PT, R77, R86, PT ;  /* 0x000000564d00720b */ /* 0x000fc80003f1c000 */
        /* <DEDUP_REMOVED lines=14> */
.L_x_2268:
        /* <DEDUP_REMOVED lines=13> */
.L_x_2270:
[----:B------:R-:W-:Y:S05]  /*17c0*/  BSYNC.RECONVERGENT B1 ;  /* 0x0000000000017941 */ /* 0x000fea0003800200 */
.L_x_2269:
        /* <DEDUP_REMOVED lines=42> */
[----:B------:R-:W-:Y:S02]  /*1a70*/  IMAD.MOV.U32 R116, RZ, RZ, R82 ;  /* 0x000000ffff747224 */ /* 0x000fe400078e0052 */
[----:B------:R-:W-:Y:S01]  /*1a80*/  HFMA2 R82, -RZ, RZ, 0, 0 ;  /* 0x00000000ff527431 */ /* 0x000fe200000001ff */
[----:B------:R-:W-:-:S07]  /*1a90*/  LOP3.LUT R95, R117, R80, R83, 0x96, !PT ;  /* 0x00000050755f7212 */ /* 0x000fce00078e9653 */
.L_x_2267:
[----:B------:R-:W-:Y:S05]  /*1aa0*/  BSYNC.RECONVERGENT B0 ;  /* 0x0000000000007941 */ /* 0x000fea0003800200 */
.L_x_2266:
[----:B------:R-:W-:Y:S01]  /*1ab0*/  I2FP.F32.U32 R79, R79 ;  /* 0x0000004f004f7245 */ /* 0x000fe20000201000 */
[----:B------:R-:W-:Y:S01]  /*1ac0*/  HADD2.F32 R72, -RZ, R72.H1_H1 ;  /* 0x30000048ff487230 */ /* 0x000fe20000004100 */
[----:B------:R-:W-:Y:S01]  /*1ad0*/  ISETP.NE.AND P2, PT, R82, 0x1, PT ;  /* 0x000000015200780c */ /* 0x000fe20003f45270 */
[----:B------:R-:W-:Y:S01]  /*1ae0*/  BSSY.RECONVERGENT B0, `(.L_x_2271) ;  /* 0x0000050000007945 */ /* 0x000fe20003800200 */
[----:B------:R-:W-:Y:S02]  /*1af0*/  IMAD.MOV.U32 R81, RZ, RZ, 0x2 ;  /* 0x00000002ff517424 */ /* 0x000fe400078e00ff */
[----:B------:R-:W-:Y:S01]  /*1b00*/  FFMA.FTZ R79, R79, R88, 1.1641532182693481445e-10 ;  /* 0x2f0000004f4f7423 */ /* 0x000fe20000010058 */
[----:B------:R-:W-:-:S04]  /*1b10*/  FMUL.FTZ R72, R72, R87 ;  /* 0x0000005748487220 */ /* 0x000fc80000410000 */
[----:B------:R-:W-:Y:S01]  /*1b20*/  FSETP.GTU.FTZ.AND P0, PT, R79, R86, PT ;  /* 0x000000564f00720b */ /* 0x000fe20003f1c000 */
[----:B------:R-:W-:-:S03]  /*1b30*/  @P1 HADD2.F32 R79, -RZ, R64.H1_H1 ;  /* 0x30000040ff4f1230 */ /* 0x000fc60000004100 */
[----:B------:R-:W-:Y:S01]  /*1b40*/  FSEL R80, R72, RZ, !P0 ;  /* 0x000000ff48507208 */ /* 0x000fe20004000000 */
[----:B------:R-:W-:Y:S01]  /*1b50*/  IMAD.MOV.U32 R72, RZ, RZ, R94 ;  /* 0x000000ffff487224 */ /* 0x000fe200078e005e */
        /* <DEDUP_REMOVED lines=13> */
.L_x_2273:
        /* <DEDUP_REMOVED lines=13> */
.L_x_2275:
[----:B------:R-:W-:Y:S05]  /*1d00*/  BSYNC.RECONVERGENT B1 ;  /* 0x0000000000017941 */ /* 0x000fea0003800200 */
.L_x_2274:
[----:B------:R-:W-:Y:S01]  /*1d10*/  IMAD.WIDE.U32 R84, R0, -0x326172a9, RZ ;  /* 0xcd9e8d5700547825 */ /* 0x000fe200078e00ff */
[----:B------:R-:W-:-:S03]  /*1d20*/  LOP3.LUT R82, R21, R103, R101, 0x96, !PT ;  /* 0x0000006715527212 */ /* 0x000fc600078e9665 */
        /* <DEDUP_REMOVED lines=42> */
[----:B------:R-:W-:-:S07]  /*1fd0*/  MOV R116, R82 ;  /* 0x0000005200747202 */ /* 0x000fce0000000f00 */
.L_x_2272:
[----:B------:R-:W-:Y:S05]  /*1fe0*/  BSYNC.RECONVERGENT B0 ;  /* 0x0000000000007941 */ /* 0x000fea0003800200 */
.L_x_2271:
        /* <DEDUP_REMOVED lines=8> */
[----:B------:R-:W-:-:S04]  /*2070*/  FSETP.GTU.FTZ.AND P0, PT, R79, R86, PT ;  /* 0x000000564f00720b */ /* 0x000fc80003f1c000 */
[----:B------:R-:W-:Y:S02]  /*2080*/  FSEL R79, R72, RZ, !P0 ;  /* 0x000000ff484f7208 */ /* 0x000fe40004000000 */
[----:B------:R-:W-:Y:S02]  /*2090*/  PLOP3.LUT P0, PT, P0, PT, PT, 0x8, 0x80 ;  /* 0x000000000080781c */ /* 0x000fe4000070e170 */
[----:B------:R-:W-:Y:S01]  /*20a0*/  MOV R72, R94 ;  /* 0x0000005e00487202 */ /* 0x000fe20000000f00 */
        /* <DEDUP_REMOVED lines=12> */
.L_x_2278:
        /* <DEDUP_REMOVED lines=13> */
.L_x_2280:
[----:B------:R-:W-:Y:S05]  /*2240*/  BSYNC.RECONVERGENT B1 ;  /* 0x0000000000017941 */ /* 0x000fea0003800200 */
.L_x_2279:
[----:B------:R-:W-:Y:S01]  /*2250*/  IMAD.WIDE.U32 R84, R0, -0x326172a9, RZ ;  /* 0xcd9e8d5700547825 */ /* 0x000fe200078e00ff */
[----:B------:R-:W-:Y:S02]  /*2260*/  LOP3.LUT R82, R21, R103, R101, 0x96, !PT ;  /* 0x0000006715527212 */ /* 0x000fe400078e9665 */
[----:B------:R-:W-:Y:S02]  /*2270*/  IADD3 R81, PT, PT, R100, 0x78dde6e4, RZ ;  /* 0x78dde6e464517810 */ /* 0x000fe40007ffe0ff */
        /* <DEDUP_REMOVED lines=41> */
[----:B------:R-:W-:-:S07]  /*2510*/  IMAD.MOV.U32 R83, RZ, RZ, RZ ;  /* 0x000000ffff537224 */ /* 0x000fce00078e00ff */
.L_x_2277:
[----:B------:R-:W-:Y:S05]  /*2520*/  BSYNC.RECONVERGENT B0 ;  /* 0x0000000000007941 */ /* 0x000fea0003800200 */
.L_x_2276:
        /* <DEDUP_REMOVED lines=8> */
[----:B------:R-:W-:-:S04]  /*25b0*/  FSETP.GTU.FTZ.AND P2, PT, R81, R86, PT ;  /* 0x000000565100720b */ /* 0x000fc80003f5c000 */
[----:B------:R-:W-:Y:S02]  /*25c0*/  FSEL R82, R72, RZ, !P2 ;  /* 0x000000ff48527208 */ /* 0x000fe40005000000 */
[----:B------:R-:W-:-:S03]  /*25d0*/  PLOP3.LUT P2, PT, P2, PT, PT, 0x8, 0x80 ;  /* 0x000000000080781c */ /* 0x000fc6000174e170 */
[----:B------:R-:W-:Y:S01]  /*25e0*/  @P1 FADD.FTZ R82, R82, R73 ;  /* 0x0000004952521221 */ /* 0x000fe20000010000 */
[----:B------:R-:W-:-:S04]  /*25f0*/  IMAD.MOV.U32 R73, RZ, RZ, R94 ;  /* 0x000000ffff497224 */ /* 0x000fc800078e005e */
        /* <DEDUP_REMOVED lines=10> */
.L_x_2283:
        /* <DEDUP_REMOVED lines=13> */
.L_x_2285:
[----:B------:R-:W-:Y:S05]  /*2770*/  BSYNC.RECONVERGENT B1 ;  /* 0x0000000000017941 */ /* 0x000fea0003800200 */
.L_x_2284:
        /* <DEDUP_REMOVED lines=41> */
[----:B------:R-:W-:-:S04]  /*2a10*/  LOP3.LUT R93, R6, R102, R95, 0x96, !PT ;  /* 0x00000066065d7212 */ /* 0x000fc800078e965f */
[----:B------:R-:W-:Y:S01]  /*2a20*/  LOP3.LUT R95, R117, R84, R73, 0x96, !PT ;  /* 0x00000054755f7212 */ /* 0x000fe200078e9649 */
[----:B------:R-:W-:Y:S02]  /*2a30*/  IMAD.MOV.U32 R73, RZ, RZ, R116 ;  /* 0x000000ffff497224 */ /* 0x000fe400078e0074 */
[----:B------:R-:W-:-:S07]  /*2a40*/  IMAD.MOV.U32 R116, RZ, RZ, R72 ;  /* 0x000000ffff747224 */ /* 0x000fce00078e0048 */
.L_x_2282:
[----:B------:R-:W-:Y:S05]  /*2a50*/  BSYNC.RECONVERGENT B0 ;  /* 0x0000000000007941 */ /* 0x000fea0003800200 */
.L_x_2281:
        /* <DEDUP_REMOVED lines=8> */
[----:B------:R-:W-:-:S03]  /*2ae0*/  IMAD.MOV.U32 R73, RZ, RZ, R94 ;  /* 0x000000ffff497224 */ /* 0x000fc600078e005e */
        /* <DEDUP_REMOVED lines=14> */
.L_x_2288:
        /* <DEDUP_REMOVED lines=13> */
.L_x_2290:
[----:B------:R-:W-:Y:S05]  /*2ca0*/  BSYNC.RECONVERGENT B1 ;  /* 0x0000000000017941 */ /* 0x000fea0003800200 */
.L_x_2289:
        /* <DEDUP_REMOVED lines=42> */
[----:B------:R-:W-:Y:S01]  /*2f50*/  IMAD.MOV.U32 R73, RZ, RZ, R116 ;  /* 0x000000ffff497224 */ /* 0x000fe200078e0074 */
[----:B------:R-:W-:Y:S01]  /*2f60*/  MOV R116, R72 ;  /* 0x0000004800747202 */ /* 0x000fe20000000f00 */
[----:B------:R-:W-:-:S07]  /*2f70*/  IMAD.MOV.U32 R72, RZ, RZ, RZ ;  /* 0x000000ffff487224 */ /* 0x000fce00078e00ff */
.L_x_2287:
[----:B------:R-:W-:Y:S05]  /*2f80*/  BSYNC.RECONVERGENT B0 ;  /* 0x0000000000007941 */ /* 0x000fea0003800200 */
.L_x_2286:
        /* <DEDUP_REMOVED lines=9> */
[----:B------:R-:W-:Y:S02]  /*3020*/  FSEL R84, R74, RZ, !P0 ;  /* 0x000000ff4a547208 */ /* 0x000fe40004000000 */
[----:B------:R-:W-:-:S03]  /*3030*/  PLOP3.LUT P0, PT, P0, PT, PT, 0x8, 0x80 ;  /* 0x000000000080781c */ /* 0x000fc6000070e170 */
[----:B------:R-:W-:Y:S01]  /*3040*/  @P1 FADD.FTZ R84, R84, R73 ;  /* 0x0000004954541221 */ /* 0x000fe20000010000 */
[----:B------:R-:W-:-:S04]  /*3050*/  MOV R73, R94 ;  /* 0x0000005e00497202 */ /* 0x000fc80000000f00 */
        /* <DEDUP_REMOVED lines=10> */
.L_x_2293:
        /* <DEDUP_REMOVED lines=13> */
.L_x_2295:
[----:B------:R-:W-:Y:S05]  /*31d0*/  BSYNC.RECONVERGENT B1 ;  /* 0x0000000000017941 */ /* 0x000fea0003800200 */
.L_x_2294:
[----:B------:R-:W-:Y:S01]  /*31e0*/  IMAD.WIDE.U32 R102, R0, -0x326172a9, RZ ;  /* 0xcd9e8d5700667825 */ /* 0x000fe200078e00ff */
[----:B------:R-:W-:-:S03]  /*31f0*/  LOP3.LUT R72, R21, R113, R101, 0x96, !PT ;  /* 0x0000007115487212 */ /* 0x000fc600078e9665 */
[----:B------:R-:W-:Y:S01]  /*3200*/  VIADD R83, R101, 0xa9066899 ;  /* 0xa906689965537836 */ /* 0x000fe20000000000 */
        /* <DEDUP_REMOVED lines=40> */
[----:B------:R-:W-:Y:S01]  /*3490*/  MOV R73, R116 ;  /* 0x0000007400497202 */ /* 0x000fe20000000f00 */
[----:B------:R-:W-:-:S07]  /*34a0*/  IMAD.MOV.U32 R116, RZ, RZ, R72 ;  /* 0x000000ffff747224 */ /* 0x000fce00078e0048 */
.L_x_2292:
[----:B------:R-:W-:Y:S05]  /*34b0*/  BSYNC.RECONVERGENT B0 ;  /* 0x0000000000007941 */ /* 0x000fea0003800200 */
.L_x_2291:
        /* <DEDUP_REMOVED lines=23> */
.L_x_2298:
        /* <DEDUP_REMOVED lines=13> */
.L_x_2300:
[----:B------:R-:W-:Y:S05]  /*3700*/  BSYNC.RECONVERGENT B1 ;  /* 0x0000000000017941 */ /* 0x000fea0003800200 */
.L_x_2299:
[----:B------:R-:W-:Y:S01]  /*3710*/  IMAD.WIDE.U32 R102, R0, -0x326172a9, RZ ;  /* 0xcd9e8d5700667825 */ /* 0x000fe200078e00ff */
[----:B------:R-:W-:-:S03]  /*3720*/  LOP3.LUT R72, R21, R113, R101, 0x96, !PT ;  /* 0x0000007115487212 */ /* 0x000fc600078e9665 */
[----:B------:R-:W-:Y:S02]  /*3730*/  HFMA2 R129, -RZ, RZ, 0, 0 ;  /* 0x00000000ff817431 */ /* 0x000fe400000001ff */
        /* <DEDUP_REMOVED lines=40> */
[----:B------:R-:W-:Y:S02]  /*39c0*/  IMAD.MOV.U32 R73, RZ, RZ, R116 ;  /* 0x000000ffff497224 */ /* 0x000fe400078e0074 */
[----:B------:R-:W-:-:S07]  /*39d0*/  IMAD.MOV.U32 R116, RZ, RZ, R72 ;  /* 0x000000ffff747224 */ /* 0x000fce00078e0048 */
.L_x_2297:
[----:B------:R-:W-:Y:S05]  /*39e0*/  BSYNC.RECONVERGENT B0 ;  /* 0x0000000000007941 */ /* 0x000fea0003800200 */
.L_x_2296:
[----:B------:R-:W-:Y:S01]  /*39f0*/  I2FP.F32.U32 R73, R73 ;  /* 0x0000004900497245 */ /* 0x000fe20000201000 */
[----:B------:R-:W-:Y:S01]  /*3a00*/  HADD2.F32 R72, -RZ, R75.H1_H1 ;  /* 0x3000004bff487230 */ /* 0x000fe20000004100 */
[----:B------:R-:W-:Y:S01]  /*3a10*/  PRMT R74, R123, 0x5410, R74 ;  /* 0x000054107b4a7816 */ /* 0x000fe2000000004a */
[----:B------:R-:W-:Y:S02]  /*3a20*/  @P1 HADD2.F32 R102, -RZ, R67.H1_H1 ;  /* 0x30000043ff661230 */ /* 0x000fe40000004100 */
[----:B------:R-:W-:Y:S01]  /*3a30*/  FFMA.FTZ R73, R73, R88, 1.1641532182693481445e-10 ;  /* 0x2f00000049497423 */ /* 0x000fe20000010058 */
[----:B------:R-:W-:-:S04]  /*3a40*/  FMUL.FTZ R72, R72, R87 ;  /* 0x0000005748487220 */ /* 0x000fc80000410000 */
[----:B------:R-:W-:Y:S02]  /*3a50*/  FSETP.GTU.FTZ.AND P5, PT, R73, R86, PT ;  /* 0x000000564900720b */ /* 0x000fe40003fbc000 */
[----:B------:R-:W-:Y:S02]  /*3a60*/  PRMT R73, R121, 0x5410, R122 ;  /* 0x0000541079497816 */ /* 0x000fe4000000007a */
[----:B------:R-:W-:Y:S02]  /*3a70*/  FSEL R85, R72, RZ, !P5 ;  /* 0x000000ff48557208 */ /* 0x000fe40006800000 */
[----:B------:R-:W-:Y:S02]  /*3a80*/  PLOP3.LUT P5, PT, P5, PT, PT, 0x8, 0x80 ;  /* 0x000000000080781c */ /* 0x000fe40002fae170 */
[----:B------:R-:W-:Y:S01]  /*3a90*/  PRMT R72, R119, 0x5410, R120 ;  /* 0x0000541077487816 */ /* 0x000fe20000000078 */
[----:B------:R-:W-:-:S05]  /*3aa0*/  @P1 FADD.FTZ R85, R85, R102 ;  /* 0x0000006655551221 */ /* 0x000fca0000010000 */
[----:B------:R-:W-:-:S04]  /*3ab0*/  F2FP.F16.F32.PACK_AB R75, RZ, R85 ;  /* 0x00000055ff4b723e */ /* 0x000fc800000000ff */
[----:B------:R-:W-:Y:S01]  /*3ac0*/  PRMT R75, R124, 0x5410, R75 ;  /* 0x000054107c4b7816 */ /* 0x000fe2000000004b */
[----:B------:R-:W-:Y:S06]  /*3ad0*/  BRA `(.L_x_2301) ;  /* 0x00000050002c7947 */ /* 0x000fec0003800000 */
.L_x_2260:
[----:B------:R-:W-:Y:S01]  /*3ae0*/  ISETP.NE.AND P0, PT, R112, 0x1, PT ;  /* 0x000000017000780c */ /* 0x000fe20003f05270 */
[----:B------:R-:W-:Y:S01]  /*3af0*/  BSSY.RECONVERGENT B0, `(.L_x_2302) ;  /* 0x000004a000007945 */ /* 0x000fe20003800200 */
[----:B------:R-:W-:Y:S01]  /*3b00*/  VIADD R125, R101, 0xa9066899 ;  /* 0xa9066899657d7836 */ /* 0x000fe20000000000 */
[C---:B------:R-:W-:Y:S01]  /*3b10*/  IADD3 R85, PT, PT, R100.reuse, -0x4ab325aa, RZ ;  /* 0xb54cda5664557810 */ /* 0x040fe20007ffe0ff */
[----:B------:R-:W-:Y:S01]  /*3b20*/  VIADD R123, R100, 0x78dde6e4 ;  /* 0x78dde6e4647b7836 */ /* 0x000fe20000000000 */
[----:B------:R-:W-:Y:S01]  /*3b30*/  MOV R116, R98 ;  /* 0x0000006200747202 */ /* 0x000fe20000000f00 */
[----:B------:R-:W-:Y:S02]  /*3b40*/  IMAD.MOV.U32 R24, RZ, RZ, 0x2 ;  /* 0x00000002ff187424 */ /* 0x000fe400078e00ff */
[----:B------:R-:W-:-:S05]  /*3b50*/  IMAD.MOV.U32 R22, RZ, RZ, R94 ;  /* 0x000000ffff167224 */ /* 0x000fca00078e005e */
        /* <DEDUP_REMOVED lines=11> */
.L_x_2304:
        /* <DEDUP_REMOVED lines=13> */
.L_x_2306:
[----:B------:R-:W-:Y:S05]  /*3ce0*/  BSYNC.RECONVERGENT B1 ;  /* 0x0000000000017941 */ /* 0x000fea0003800200 */
.L_x_2305:
        /* <DEDUP_REMOVED lines=40> */
[----:B------:R-:W-:Y:S01]  /*3f70*/  IMAD.MOV.U32 R24, RZ, RZ, RZ ;  /* 0x000000ffff187224 */ /* 0x000fe200078e00ff */
[----:B------:R-:W-:-:S07]  /*3f80*/  MOV R22, R98 ;  /* 0x0000006200167202 */ /* 0x000fce0000000f00 */
.L_x_2303:
[----:B------:R-:W-:Y:S05]  /*3f90*/  BSYNC.RECONVERGENT B0 ;  /* 0x0000000000007941 */ /* 0x000fea0003800200 */
.L_x_2302:
[----:B------:R-:W-:Y:S01]  /*3fa0*/  I2FP.F32.U32 R23, R22 ;  /* 0x0000001600177245 */ /* 0x000fe20000201000 */
[----:B------:R-:W-:Y:S01]  /*3fb0*/  IMAD.U32 R86, RZ, RZ, UR11 ;  /* 0x0000000bff567e24 */ /* 0x000fe2000f8e00ff */
[----:B------:R-:W-:Y:S01]  /*3fc0*/  ISETP.NE.AND P2, PT, R24, 0x1, PT ;  /* 0x000000011800780c */ /* 0x000fe20003f45270 */
[----:B-----5:R-:W-:Y:S01]  /*3fd0*/  HADD2.F32 R22, -RZ, R72.H0_H0 ;  /* 0x20000048ff167230 */ /* 0x020fe20000004100 */
[----:B------:R-:W-:Y:S01]  /*3fe0*/  MOV R87, UR12 ;  /* 0x0000000c00577c02 */ /* 0x000fe20008000f00 */
[----:B------:R-:W-:Y:S01]  /*3ff0*/  FFMA.FTZ R23, R23, R88, 1.1641532182693481445e-10 ;  /* 0x2f00000017177423 */ /* 0x000fe20000010058 */
[----:B------:R-:W-:Y:S01]  /*4000*/  BSSY.RECONVERGENT B0, `(.L_x_2307) ;  /* 0x0000049000007945 */ /* 0x000fe20003800200 */
        /* <DEDUP_REMOVED lines=16> */
.L_x_2309:
        /* <DEDUP_REMOVED lines=13> */
.L_x_2311:
[----:B------:R-:W-:Y:S05]  /*41e0*/  BSYNC.RECONVERGENT B1 ;  /* 0x0000000000017941 */ /* 0x000fea0003800200 */
.L_x_2310:
        /* <DEDUP_REMOVED lines=40> */
[----:B------:R-:W-:Y:S02]  /*4470*/  LOP3.LUT R95, R117, R24, R81, 0x96, !PT ;  /* 0x00000018755f7212 */ /* 0x000fe400078e9651 */
[----:B------:R-:W-:-:S07]  /*4480*/  MOV R116, R80 ;  /* 0x0000005000747202 */ /* 0x000fce0000000f00 */
.L_x_2308:
[----:B------:R-:W-:Y:S05]  /*4490*/  BSYNC.RECONVERGENT B0 ;  /* 0x0000000000007941 */ /* 0x000fea0003800200 */
.L_x_2307:
[----:B------:R-:W-:Y:S01]  /*44a0*/  I2FP.F32.U32 R23, R23 ;  /* 0x0000001700177245 */ /* 0x000fe20000201000 */
[----:B------:R-:W-:Y:S01]  /*44b0*/  HADD2.F32 R24, -RZ, R68.H0_H0 ;  /* 0x20000044ff187230 */ /* 0x000fe20000004100 */
[----:B------:R-:W-:Y:S01]  /*44c0*/  ISETP.NE.AND P2, PT, R25, 0x1, PT ;  /* 0x000000011900780c */ /* 0x000fe20003f45270 */
[----:B------:R-:W-:Y:S01]  /*44d0*/  @P1 HADD2.F32 R77, -RZ, R64.H0_H0 ;  /* 0x20000040ff4d1230 */ /* 0x000fe20000004100 */
[----:B------:R-:W-:Y:S01]  /*44e0*/  BSSY.RECONVERGENT B0, `(.L_x_2312) ;  /* 0x000004d000007945 */ /* 0x000fe20003800200 */
[----:B------:R-:W-:Y:S01]  /*44f0*/  FFMA.FTZ R23, R23, R88, 1.1641532182693481445e-10 ;  /* 0x2f00000017177423 */ /* 0x000fe20000010058 */
[----:B------:R-:W-:-:S04]  /*4500*/  FMUL.FTZ R24, R24, R87 ;  /* 0x0000005718187220 */ /* 0x000fc80000410000 */
[----:B------:R-:W-:-:S04]  /*4510*/  FSETP.GTU.FTZ.AND P0, PT, R23, R86, PT ;  /* 0x000000561700720b */ /* 0x000fc80003f1c000 */
[----:B------:R-:W-:Y:S01]  /*4520*/  FSEL R23, R24, RZ, !P0 ;  /* 0x000000ff18177208 */ /* 0x000fe20004000000 */
[----:B------:R-:W-:-:S04]  /*4530*/  HFMA2 R24, -RZ, RZ, 0, 1.1920928955078125e-07 ;  /* 0x00000002ff187431 */ /* 0x000fc800000001ff */
[----:B------:R-:W-:Y:S01]  /*4540*/  FADD.FTZ R22, R22, R23 ;  /* 0x0000001716167221 */ /* 0x000fe20000010000 */
[----:B------:R-:W-:-:S03]  /*4550*/  IMAD.MOV.U32 R23, RZ, RZ, R94 ;  /* 0x000000ffff177224 */ /* 0x000fc600078e005e */
[--C-:B------:R-:W-:Y:S01]  /*4560*/  @P1 FADD.FTZ R77, R77, R22.reuse ;  /* 0x000000164d4d1221 */ /* 0x100fe20000010000 */
[----:B------:R-:W-:Y:S01]  /*4570*/  @!P1 IMAD.MOV.U32 R77, RZ, RZ, R22 ;  /* 0x000000ffff4d9224 */ /* 0x000fe200078e0016 */
[----:B------:R-:W-:-:S04]  /*4580*/  SEL R22, RZ, 0x1, P0 ;  /* 0x00000001ff167807 */ /* 0x000fc80000000000 */
        /* <DEDUP_REMOVED lines=10> */
.L_x_2314:
        /* <DEDUP_REMOVED lines=13> */
.L_x_2316:
[----:B------:R-:W-:Y:S05]  /*4700*/  BSYNC.RECONVERGENT B1 ;  /* 0x0000000000017941 */ /* 0x000fea0003800200 */
.L_x_2315:
        /* <DEDUP_REMOVED lines=42> */
.L_x_2313:
[----:B------:R-:W-:Y:S05]  /*49b0*/  BSYNC.RECONVERGENT B0 ;  /* 0x0000000000007941 */ /* 0x000fea0003800200 */
.L_x_2312:
[----:B------:R-:W-:Y:S01]  /*49c0*/  I2FP.F32.U32 R23, R23 ;  /* 0x0000001700177245 */ /* 0x000fe20000201000 */
[----:B------:R-:W-:Y:S01]  /*49d0*/  HADD2.F32 R72, -RZ, R72.H1_H1 ;  /* 0x30000048ff487230 */ /* 0x000fe20000004100 */
[----:B------:R-:W-:Y:S01]  /*49e0*/  ISETP.NE.AND P2, PT, R24, 0x1, PT ;  /* 0x000000011800780c */ /* 0x000fe20003f45270 */
[----:B------:R-:W-:Y:S01]  /*49f0*/  BSSY.RECONVERGENT B0, `(.L_x_2317) ;  /* 0x000004a000007945 */ /* 0x000fe20003800200 */
[----:B------:R-:W-:Y:S02]  /*4a00*/  IMAD.MOV.U32 R26, RZ, RZ, 0x2 ;  /* 0x00000002ff1a7424 */ /* 0x000fe400078e00ff */
[----:B------:R-:W-:Y:S01]  /*4a10*/  FFMA.FTZ R23, R23, R88, 1.1641532182693481445e-10 ;  /* 0x2f00000017177423 */ /* 0x000fe20000010058 */
[----:B------:R-:W-:-:S04]  /*4a20*/  IMAD.MOV.U32 R25, RZ, RZ, R94 ;  /* 0x000000ffff197224 */ /* 0x000fc800078e005e */
        /* <DEDUP_REMOVED lines=14> */
.L_x_2319:
        /* <DEDUP_REMOVED lines=13> */
.L_x_2321:
[----:B------:R-:W-:Y:S05]  /*4be0*/  BSYNC.RECONVERGENT B1 ;  /* 0x0000000000017941 */ /* 0x000fea0003800200 */
.L_x_2320:
        /* <DEDUP_REMOVED lines=42> */
.L_x_2318:
[----:B------:R-:W-:Y:S05]  /*4e90*/  BSYNC.RECONVERGENT B0 ;  /* 0x0000000000007941 */ /* 0x000fea0003800200 */
.L_x_2317:
        /* <DEDUP_REMOVED lines=9> */
[----:B------:R-:W-:-:S05]  /*4f30*/  FSEL R24, R24, RZ, !P0 ;  /* 0x000000ff18187208 */ /* 0x000fca0004000000 */
        /* <DEDUP_REMOVED lines=15> */
.L_x_2324:
        /* <DEDUP_REMOVED lines=13> */
.L_x_2326:
[----:B------:R-:W-:Y:S05]  /*5100*/  BSYNC.RECONVERGENT B1 ;  /* 0x0000000000017941 */ /* 0x000fea0003800200 */
.L_x_2325:
        /* <DEDUP_REMOVED lines=39> */
[----:B------:R-:W-:Y:S02]  /*5380*/  HFMA2 R27, -RZ, RZ, 0, 0 ;  /* 0x00000000ff1b7431 */ /* 0x000fe400000001ff */
[----:B------:R-:W-:Y:S02]  /*5390*/  IMAD.MOV.U32 R24, RZ, RZ, R116 ;  /* 0x000000ffff187224 */ /* 0x000fe400078e0074 */
[----:B------:R-:W-:-:S07]  /*53a0*/  IMAD.MOV.U32 R116, RZ, RZ, R26 ;  /* 0x000000ffff747224 */ /* 0x000fce00078e001a */
.L_x_2323:
[----:B------:R-:W-:Y:S05]  /*53b0*/  BSYNC.RECONVERGENT B0 ;  /* 0x0000000000007941 */ /* 0x000fea0003800200 */
.L_x_2322:
[----:B------:R-:W-:Y:S01]  /*53c0*/  I2FP.F32.U32 R25, R24 ;  /* 0x0000001800197245 */ /* 0x000fe20000201000 */
[----:B------:R-:W-:Y:S01]  /*53d0*/  HADD2.F32 R24, -RZ, R73.H0_H0 ;  /* 0x20000049ff187230 */ /* 0x000fe20000004100 */
[----:B------:R-:W-:Y:S01]  /*53e0*/  ISETP.NE.AND P2, PT, R27, 0x1, PT ;  /* 0x000000011b00780c */ /* 0x000fe20003f45270 */
[----:B------:R-:W-:Y:S01]  /*53f0*/  BSSY.RECONVERGENT B0, `(.L_x_2327) ;  /* 0x000004a000007945 */ /* 0x000fe20003800200 */
[----:B------:R-:W-:Y:S02]  /*5400*/  IMAD.MOV.U32 R26, RZ, RZ, 0x2 ;  /* 0x00000002ff1a7424 */ /* 0x000fe400078e00ff */
        /* <DEDUP_REMOVED lines=16> */
.L_x_2329:
        /* <DEDUP_REMOVED lines=13> */
.L_x_2331:
[----:B------:R-:W-:Y:S05]  /*55e0*/  BSYNC.RECONVERGENT B1 ;  /* 0x0000000000017941 */ /* 0x000fea0003800200 */
.L_x_2330:
        /* <DEDUP_REMOVED lines=42> */
.L_x_2328:
[----:B------:R-:W-:Y:S05]  /*5890*/  BSYNC.RECONVERGENT B0 ;  /* 0x0000000000007941 */ /* 0x000fea0003800200 */
.L_x_2327:
        /* <DEDUP_REMOVED lines=8> */
[----:B------:R-:W-:Y:S02]  /*5920*/  FSEL R25, R24, RZ, !P0 ;  /* 0x000000ff18197208 */ /* 0x000fe40004000000 */
[----:B------:R-:W-:-:S03]  /*5930*/  SEL R24, RZ, 0x1, P0 ;  /* 0x00000001ff187807 */ /* 0x000fc60000000000 */
[----:B------:R-:W-:Y:S01]  /*5940*/  FADD.FTZ R72, R72, R25 ;  /* 0x0000001948487221 */ /* 0x000fe20000010000 */
[----:B------:R-:W-:-:S03]  /*5950*/  IMAD.MOV.U32 R25, RZ, RZ, R94 ;  /* 0x000000ffff197224 */ /* 0x000fc600078e005e */
[--C-:B------:R-:W-:Y:S01]  /*5960*/  @P1 FADD.FTZ R79, R79, R72.reuse ;  /* 0x000000484f4f1221 */ /* 0x100fe20000010000 */
[----:B------:R-:W-:Y:S02]  /*5970*/  @!P1 IMAD.MOV.U32 R79, RZ, RZ, R72 ;  /* 0x000000ffff4f9224 */ /* 0x000fe400078e0048 */
[----:B------:R-:W-:-:S03]  /*5980*/  HFMA2 R72, -RZ, RZ, 0, 1.1920928955078125e-07 ;  /* 0x00000002ff487431 */ /* 0x000fc600000001ff */
        /* <DEDUP_REMOVED lines=10> */
.L_x_2334:
        /* <DEDUP_REMOVED lines=13> */
.L_x_2336:
[----:B------:R-:W-:Y:S05]  /*5b00*/  BSYNC.RECONVERGENT B1 ;  /* 0x0000000000017941 */ /* 0x000fea0003800200 */
.L_x_2335:
[----:B------:R-:W-:Y:S01]  /*5b10*/  IMAD.WIDE.U32 R82, R0, -0x326172a9, RZ ;  /* 0xcd9e8d5700527825 */ /* 0x000fe200078e00ff */
[----:B------:R-:W-:-:S03]  /*5b20*/  LOP3.LUT R26, R21, R93, R101, 0x96, !PT ;  /* 0x0000005d151a7212 */ /* 0x000fc600078e9665 */
[----:B------:R-:W-:Y:S02]  /*5b30*/  HFMA2 R72, -RZ, RZ, 0, 0 ;  /* 0x00000000ff487431 */ /* 0x000fe400000001ff */
        /* <DEDUP_REMOVED lines=38> */
[----:B------:R-:W-:-:S07]  /*5da0*/  LOP3.LUT R95, R117, R82, R27, 0x96, !PT ;  /* 0x00000052755f7212 */ /* 0x000fce00078e961b */
.L_x_2333:
[----:B------:R-:W-:Y:S05]  /*5db0*/  BSYNC.RECONVERGENT B0 ;  /* 0x0000000000007941 */ /* 0x000fea0003800200 */
.L_x_2332:
        /* <DEDUP_REMOVED lines=20> */
.L_x_2339:
        /* <DEDUP_REMOVED lines=13> */
.L_x_2341:
[----:B------:R-:W-:Y:S05]  /*5fd0*/  BSYNC.RECONVERGENT B1 ;  /* 0x0000000000017941 */ /* 0x000fea0003800200 */
.L_x_2340:
        /* <DEDUP_REMOVED lines=40> */
[----:B------:R-:W-:Y:S01]  /*6260*/  IMAD.MOV.U32 R27, RZ, RZ, R116 ;  /* 0x000000ffff1b7224 */ /* 0x000fe200078e0074 */
[----:B------:R-:W-:-:S07]  /*6270*/  MOV R116, R26 ;  /* 0x0000001a00747202 */ /* 0x000fce0000000f00 */
.L_x_2338:
[----:B------:R-:W-:Y:S05]  /*6280*/  BSYNC.RECONVERGENT B0 ;  /* 0x0000000000007941 */ /* 0x000fea0003800200 */
.L_x_2337:
        /* <DEDUP_REMOVED lines=10> */
[----:B------:R-:W-:-:S05]  /*6330*/  FSEL R26, R26, RZ, !P0 ;  /* 0x000000ff1a1a7208 */ /* 0x000fca0004000000 */
[----:B------:R-:W-:-:S04]  /*6340*/  FADD.FTZ R25, R25, R26 ;  /* 0x0000001a19197221 */ /* 0x000fc80000010000 */
        /* <DEDUP_REMOVED lines=13> */
.L_x_2344:
        /* <DEDUP_REMOVED lines=13> */
.L_x_2346:
[----:B------:R-:W-:Y:S05]  /*64f0*/  BSYNC.RECONVERGENT B1 ;  /* 0x0000000000017941 */ /* 0x000fea0003800200 */
.L_x_2345:
        /* <DEDUP_REMOVED lines=42> */
.L_x_2343:
[----:B------:R-:W-:Y:S05]  /*67a0*/  BSYNC.RECONVERGENT B0 ;  /* 0x0000000000007941 */ /* 0x000fea0003800200 */
.L_x_2342:
[----:B------:R-:W-:Y:S01]  /*67b0*/  I2FP.F32.U32 R27, R27 ;  /* 0x0000001b001b7245 */ /* 0x000fe20000201000 */
[----:B------:R-:W-:Y:S01]  /*67c0*/  HADD2.F32 R26, -RZ, R74.H0_H0 ;  /* 0x2000004aff1a7230 */ /* 0x000fe20000004100 */
[----:B------:R-:W-:Y:S01]  /*67d0*/  ISETP.NE.AND P0, PT, R72, 0x1, PT ;  /* 0x000000014800780c */ /* 0x000fe20003f05270 */
[----:B------:R-:W-:Y:S01]  /*67e0*/  BSSY.RECONVERGENT B0, `(.L_x_2347) ;  /* 0x0000049000007945 */ /* 0x000fe20003800200 */
[----:B------:R-:W-:Y:S02]  /*67f0*/  IMAD.MOV.U32 R73, RZ, RZ, 0x2 ;  /* 0x00000002ff497424 */ /* 0x000fe400078e00ff */
        /* <DEDUP_REMOVED lines=15> */
.L_x_2349:
        /* <DEDUP_REMOVED lines=13> */
.L_x_2351:
[----:B------:R-:W-:Y:S05]  /*69c0*/  BSYNC.RECONVERGENT B1 ;  /* 0x0000000000017941 */ /* 0x000fea0003800200 */
.L_x_2350:
        /* <DEDUP_REMOVED lines=42> */
.L_x_2348:
[----:B------:R-:W-:Y:S05]  /*6c70*/  BSYNC.RECONVERGENT B0 ;  /* 0x0000000000007941 */ /* 0x000fea0003800200 */
.L_x_2347:
[----:B------:R-:W-:Y:S01]  /*6c80*/  I2FP.F32.U32 R27, R27 ;  /* 0x0000001b001b7245 */ /* 0x000fe20000201000 */
[----:B------:R-:W-:Y:S01]  /*6c90*/  HADD2.F32 R26, -RZ, R70.H0_H0 ;  /* 0x20000046ff1a7230 */ /* 0x000fe20000004100 */
[----:B------:R-:W-:Y:S01]  /*6ca0*/  BSSY.RECONVERGENT B0, `(.L_x_2352) ;  /* 0x000004f000007945 */ /* 0x000fe20003800200 */
[----:B------:R-:W-:Y:S02]  /*6cb0*/  @P1 HADD2.F32 R72, -RZ, R66.H0_H0 ;  /* 0x20000042ff481230 */ /* 0x000fe40000004100 */
[----:B------:R-:W-:Y:S01]  /*6cc0*/  FFMA.FTZ R27, R27, R88, 1.1641532182693481445e-10 ;  /* 0x2f0000001b1b7423 */ /* 0x000fe20000010058 */
[----:B------:R-:W-:-:S04]  /*6cd0*/  FMUL.FTZ R26, R26, R87 ;  /* 0x000000571a1a7220 */ /* 0x000fc80000410000 */
[----:B------:R-:W-:-:S04]  /*6ce0*/  FSETP.GTU.FTZ.AND P0, PT, R27, R86, PT ;  /* 0x000000561b00720b */ /* 0x000fc80003f1c000 */
[----:B------:R-:W-:-:S05]  /*6cf0*/  FSEL R26, R26, RZ, !P0 ;  /* 0x000000ff1a1a7208 */ /* 0x000fca0004000000 */
[----:B------:R-:W-:Y:S01]  /*6d00*/  FADD.FTZ R27, R81, R26 ;  /* 0x0000001a511b7221 */ /* 0x000fe20000010000 */
[----:B------:R-:W-:Y:S02]  /*6d10*/  SEL R26, RZ, 0x1, P0 ;  /* 0x00000001ff1a7807 */ /* 0x000fe40000000000 */
[----:B------:R-:W-:Y:S01]  /*6d20*/  ISETP.NE.AND P0, PT, R73, 0x1, PT ;  /* 0x000000014900780c */ /* 0x000fe20003f05270 */
[--C-:B------:R-:W-:Y:S01]  /*6d30*/  @P1 FADD.FTZ R81, R72, R27.reuse ;  /* 0x0000001b48511221 */ /* 0x100fe20000010000 */
[----:B------:R-:W-:Y:S02]  /*6d40*/  @!P1 IMAD.MOV.U32 R81, RZ, RZ, R27 ;  /* 0x000000ffff519224 */ /* 0x000fe400078e001b */
[----:B------:R-:W-:Y:S02]  /*6d50*/  HFMA2 R72, -RZ, RZ, 0, 1.1920928955078125e-07 ;  /* 0x00000002ff487431 */ /* 0x000fe400000001ff */
[----:B------:R-:W-:Y:S01]  /*6d60*/  IMAD.MOV.U32 R27, RZ, RZ, R94 ;  /* 0x000000ffff1b7224 */ /* 0x000fe200078e005e */
[----:B------:R-:W-:-:S06]  /*6d70*/  F2FP.F16.F32.PACK_AB R126, RZ, R81 ;  /* 0x00000051ff7e723e */ /* 0x000fcc00000000ff */
        /* <DEDUP_REMOVED lines=9> */
.L_x_2354:
        /* <DEDUP_REMOVED lines=13> */
.L_x_2356:
[----:B------:R-:W-:Y:S05]  /*6ee0*/  BSYNC.RECONVERGENT B1 ;  /* 0x0000000000017941 */ /* 0x000fea0003800200 */
.L_x_2355:
        /* <DEDUP_REMOVED lines=42> */
.L_x_2353:
[----:B------:R-:W-:Y:S05]  /*7190*/  BSYNC.RECONVERGENT B0 ;  /* 0x0000000000007941 */ /* 0x000fea0003800200 */
.L_x_2352:
[----:B------:R-:W-:Y:S01]  /*71a0*/  I2FP.F32.U32 R27, R27 ;  /* 0x0000001b001b7245 */ /* 0x000fe20000201000 */
[----:B------:R-:W-:Y:S01]  /*71b0*/  HADD2.F32 R74, -RZ, R74.H1_H1 ;  /* 0x3000004aff4a7230 */ /* 0x000fe20000004100 */
        /* <DEDUP_REMOVED lines=18> */
.L_x_2359:
        /* <DEDUP_REMOVED lines=13> */
.L_x_2361:
[----:B------:R-:W-:Y:S05]  /*73b0*/  BSYNC.RECONVERGENT B1 ;  /* 0x0000000000017941 */ /* 0x000fea0003800200 */
.L_x_2360:
        /* <DEDUP_REMOVED lines=41> */
[----:B------:R-:W-:-:S07]  /*7650*/  MOV R116, R72 ;  /* 0x0000004800747202 */ /* 0x000fce0000000f00 */
.L_x_2358:
[----:B------:R-:W-:Y:S05]  /*7660*/  BSYNC.RECONVERGENT B0 ;  /* 0x0000000000007941 */ /* 0x000fea0003800200 */
.L_x_2357:
        /* <DEDUP_REMOVED lines=26> */
.L_x_2364:
        /* <DEDUP_REMOVED lines=13> */
.L_x_2366:
[----:B------:R-:W-:Y:S05]  /*78e0*/  BSYNC.RECONVERGENT B1 ;  /* 0x0000000000017941 */ /* 0x000fea0003800200 */
.L_x_2365:
        /* <DEDUP_REMOVED lines=42> */
.L_x_2363:
[----:B------:R-:W-:Y:S05]  /*7b90*/  BSYNC.RECONVERGENT B0 ;  /* 0x0000000000007941 */ /* 0x000fea0003800200 */
.L_x_2362:
        /* <DEDUP_REMOVED lines=20> */
.L_x_2369:
        /* <DEDUP_REMOVED lines=13> */
.L_x_2371:
[----:B------:R-:W-:Y:S05]  /*7db0*/  BSYNC.RECONVERGENT B1 ;  /* 0x0000000000017941 */ /* 0x000fea0003800200 */
.L_x_2370:
        /* <DEDUP_REMOVED lines=42> */
.L_x_2368:
[----:B------:R-:W-:Y:S05]  /*8060*/  BSYNC.RECONVERGENT B0 ;  /* 0x0000000000007941 */ /* 0x000fea0003800200 */
.L_x_2367:
[----:B------:R-:W-:Y:S01]  /*8070*/  I2FP.F32.U32 R73, R83 ;  /* 0x0000005300497245 */ /* 0x000fe20000201000 */
[----:B------:R-:W-:Y:S01]  /*8080*/  HADD2.F32 R72, -RZ, R71.H0_H0 ;  /* 0x20000047ff487230 */ /* 0x000fe20000004100 */
[----:B------:R-:W-:Y:S01]  /*8090*/  BSSY.RECONVERGENT B0, `(.L_x_2372) ;  /* 0x000004f000007945 */ /* 0x000fe20003800200 */
[----:B------:R-:W-:Y:S02]  /*80a0*/  @P1 HADD2.F32 R83, -RZ, R67.H0_H0 ;  /* 0x20000043ff531230 */ /* 0x000fe40000004100 */
        /* <DEDUP_REMOVED lines=21> */
.L_x_2374:
        /* <DEDUP_REMOVED lines=13> */
.L_x_2376:
[----:B------:R-:W-:Y:S05]  /*82d0*/  BSYNC.RECONVERGENT B1 ;  /* 0x0000000000017941 */ /* 0x000fea0003800200 */
.L_x_2375:
        /* <DEDUP_REMOVED lines=42> */
.L_x_2373:
[----:B------:R-:W-:Y:S05]  /*8580*/  BSYNC.RECONVERGENT B0 ;  /* 0x0000000000007941 */ /* 0x000fea0003800200 */
.L_x_2372:
        /* <DEDUP_REMOVED lines=20> */
.L_x_2379:
        /* <DEDUP_REMOVED lines=15> */
.L_x_2381:
[----:B------:R-:W-:Y:S05]  /*87c0*/  BSYNC.RECONVERGENT B1 ;  /* 0x0000000000017941 */ /* 0x000fea0003800200 */
.L_x_2380:
        /* <DEDUP_REMOVED lines=42> */
.L_x_2378:
[----:B------:R-:W-:Y:S05]  /*8a70*/  BSYNC.RECONVERGENT B0 ;  /* 0x0000000000007941 */ /* 0x000fea0003800200 */
.L_x_2377:
[----:B------:R-:W-:Y:S01]  /*8a80*/  I2FP.F32.U32 R73, R74 ;  /* 0x0000004a00497245 */ /* 0x000fe20000201000 */
[----:B------:R-:W-:Y:S01]  /*8a90*/  HADD2.F32 R72, -RZ, R71.H1_H1 ;  /* 0x30000047ff487230 */ /* 0x000fe20000004100 */
[----:B------:R-:W-:Y:S01]  /*8aa0*/  PRMT R74, R126, 0x5410, R127 ;  /* 0x000054107e4a7816 */ /* 0x000fe2000000007f */
[----:B------:R-:W-:Y:S02]  /*8ab0*/  @P1 HADD2.F32 R85, -RZ, R67.H1_H1 ;  /* 0x30000043ff551230 */ /* 0x000fe40000004100 */
[----:B------:R-:W-:Y:S01]  /*8ac0*/  FFMA.FTZ R73, R73, R88, 1.1641532182693481445e-10 ;  /* 0x2f00000049497423 */ /* 0x000fe20000010058 */
[----:B------:R-:W-:-:S04]  /*8ad0*/  FMUL.FTZ R72, R72, R87 ;  /* 0x0000005748487220 */ /* 0x000fc80000410000 */
[----:B------:R-:W-:-:S04]  /*8ae0*/  FSETP.GTU.FTZ.AND P6, PT, R73, R86, PT ;  /* 0x000000564900720b */ /* 0x000fc80003fdc000 */
[----:B------:R-:W-:Y:S02]  /*8af0*/  FSEL R73, R72, RZ, !P6 ;  /* 0x000000ff48497208 */ /* 0x000fe40007000000 */
[----:B------:R-:W-:-:S03]  /*8b00*/  SEL R72, RZ, 0x1, P6 ;  /* 0x00000001ff487807 */ /* 0x000fc60003000000 */
[----:B------:R-:W-:Y:S01]  /*8b10*/  FADD.FTZ R96, R96, R73 ;  /* 0x0000004960607221 */ /* 0x000fe20000010000 */
[----:B------:R-:W-:-:S03]  /*8b20*/  PRMT R73, R121, 0x5410, R124 ;  /* 0x0000541079497816 */ /* 0x000fc6000000007c */
[--C-:B------:R-:W-:Y:S01]  /*8b30*/  @P1 FADD.FTZ R85, R85, R96.reuse ;  /* 0x0000006055551221 */ /* 0x100fe20000010000 */
[--C-:B------:R-:W-:Y:S01]  /*8b40*/  @!P1 IMAD.MOV.U32 R85, RZ, RZ, R96.reuse ;  /* 0x000000ffff559224 */ /* 0x100fe200078e0060 */
[----:B------:R-:W-:Y:S02]  /*8b50*/  PRMT R96, R72, 0x7610, R96 ;  /* 0x0000761048607816 */ /* 0x000fe40000000060 */
[----:B------:R-:W-:Y:S02]  /*8b60*/  PRMT R72, R119, 0x5410, R120 ;  /* 0x0000541077487816 */ /* 0x000fe40000000078 */
[----:B------:R-:W-:-:S04]  /*8b70*/  F2FP.F16.F32.PACK_AB R75, RZ, R85 ;  /* 0x00000055ff4b723e */ /* 0x000fc800000000ff */
[----:B------:R-:W-:-:S07]  /*8b80*/  PRMT R75, R122, 0x5410, R75 ;  /* 0x000054107a4b7816 */ /* 0x000fce000000004b */
.L_x_2301:
[----:B------:R-:W-:Y:S01]  /*8b90*/  SEL R123, RZ, 0x100, !P0 ;  /* 0x00000100ff7b7807 */ /* 0x000fe20004000000 */
[----:B------:R-:W0:Y:S01]  /*8ba0*/  LDC.64 R102, c[0x0][0x3b0] ;  /* 0x0000ec00ff667b82 */ /* 0x000e220000000a00 */
[----:B------:R-:W-:Y:S02]  /*8bb0*/  ISETP.NE.U32.AND P0, PT, R90, RZ, PT ;  /* 0x000000ff5a00720c */ /* 0x000fe40003f05070 */
[----:B------:R-:W-:Y:S02]  /*8bc0*/  SEL R122, RZ, 0x1000000, !P5 ;  /* 0x01000000ff7a7807 */ /* 0x000fe40006800000 */
[----:B------:R-:W-:Y:S02]  /*8bd0*/  ISETP.NE.AND.EX P0, PT, R91, RZ, PT, P0 ;  /* 0x000000ff5b00720c */ /* 0x000fe40003f05300 */
[----:B------:R-:W-:Y:S01]  /*8be0*/  SEL R120, RZ, 0x10000, !P4 ;  /* 0x00010000ff787807 */ /* 0x000fe20006000000 */
[----:B------:R-:W1:Y:S01]  /*8bf0*/  LDC.64 R90, c[0x0][0x3a8] ;  /* 0x0000ea00ff5a7b82 */ /* 0x000e620000000a00 */
[----:B------:R-:W-:-:S02]  /*8c00*/  ISETP.NE.AND P5, PT, R98, RZ, PT ;  /* 0x000000ff6200720c */ /* 0x000fc40003fa5270 */
[----:B------:R-:W-:Y:S02]  /*8c10*/  ISETP.NE.AND P4, PT, R118, RZ, PT ;  /* 0x000000ff7600720c */ /* 0x000fe40003f85270 */
[----:B------:R-:W-:Y:S02]  /*8c20*/  ISETP.NE.AND P6, PT, R78, RZ, PT ;  /* 0x000000ff4e00720c */ /* 0x000fe40003fc5270 */
[----:B------:R-:W-:Y:S01]  /*8c30*/  SEL R78, RZ, 0x1000000, !P2 ;  /* 0x01000000ff4e7807 */ /* 0x000fe20005000000 */
[----:B------:R-:W2:Y:S01]  /*8c40*/  @P1 LDC.64 R112, c[0x0][0x3a0] ;  /* 0x0000e800ff701b82 */ /* 0x000ea20000000a00 */
[----:B------:R-:W-:Y:S02]  /*8c50*/  SEL R121, RZ, 0x10000, !P4 ;  /* 0x00010000ff797807 */ /* 0x000fe40006000000 */
[----:B------:R-:W-:Y:S02]  /*8c60*/  SEL R98, RZ, 0x100, !P5 ;  /* 0x00000100ff627807 */ /* 0x000fe40006800000 */
[----:B------:R-:W-:-:S02]  /*8c70*/  LOP3.LUT R123, R123, R122, R120, 0xfe, !PT ;  /* 0x0000007a7b7b7212 */ /* 0x000fc400078efe78 */
[----:B------:R-:W-:Y:S01]  /*8c80*/  LOP3.LUT R98, R98, R78, R121, 0xfe, !PT ;  /* 0x0000004e62627212 */ /* 0x000fe200078efe79 */
[----:B0-----:R-:W-:Y:S01]  /*8c90*/  IMAD.WIDE.U32 R124, R76, 0x8, R102 ;  /* 0x000000084c7c7825 */ /* 0x001fe200078e0066 */
[----:B------:R-:W-:Y:S01]  /*8ca0*/  SEL R122, RZ, 0x1, !P3 ;  /* 0x00000001ff7a7807 */ /* 0x000fe20005800000 */
[----:B------:R-:W0:Y:S01]  /*8cb0*/  @P0 LDC.64 R118, c[0x0][0x398] ;  /* 0x0000e600ff760b82 */ /* 0x000e220000000a00 */
[----:B------:R-:W-:Y:S02]  /*8cc0*/  SEL R121, RZ, 0x1, !P6 ;  /* 0x00000001ff797807 */ /* 0x000fe40007000000 */
[----:B------:R-:W-:Y:S02]  /*8cd0*/  LOP3.LUT R123, R123, R122, RZ, 0xfc, !PT ;  /* 0x0000007a7b7b7212 */ /* 0x000fe400078efcff */
[----:B------:R-:W-:Y:S01]  /*8ce0*/  LOP3.LUT R122, R98, R121, RZ, 0xfc, !PT ;  /* 0x00000079627a7212 */ /* 0x000fe200078efcff */
[C---:B-1----:R-:W-:Y:S01]  /*8cf0*/  IMAD.WIDE.U32 R126, R76.reuse, 0x10, R90 ;  /* 0x000000104c7e7825 */ /* 0x042fe200078e005a */
[----:B------:R-:W-:-:S04]  /*8d00*/  IADD3 R78, PT, PT, R76, 0x20, RZ ;  /* 0x000000204c4e7810 */ /* 0x000fc80007ffe0ff */
[----:B------:R1:W-:Y:S01]  /*8d10*/  STG.E.128 desc[UR6][R126.64], R72 ;  /* 0x000000487e007986 */ /* 0x0003e2000c101d06 */
[----:B------:R-:W-:-:S03]  /*8d20*/  IMAD.WIDE.U32 R120, R78, 0x10, R114 ;  /* 0x000000104e787825 */ /* 0x000fc600078e0072 */
[----:B------:R1:W-:Y:S01]  /*8d30*/  STG.E.64 desc[UR6][R124.64], R122 ;  /* 0x0000007a7c007986 */ /* 0x0003e2000c101b06 */
[----:B--2---:R-:W-:-:S04]  /*8d40*/  @P1 IMAD.WIDE.U32 R112, R78, 0x10, R112 ;  /* 0x000000104e701825 */ /* 0x004fc800078e0070 */
[----:B0-----:R-:W-:Y:S01]  /*8d50*/  @P0 IMAD.WIDE.U32 R118, R78, 0x10, R118 ;  /* 0x000000104e760825 */ /* 0x001fe200078e0076 */
[----:B-1----:R-:W-:Y:S06]  /*8d60*/  @!P0 BRA `(.L_x_2382) ;  /* 0x0000000000508947 */ /* 0x002fec0003800000 */
[----:B------:R-:W-:Y:S01]  /*8d70*/  IMAD.U32 R75, R92, 0x10000, RZ ;  /* 0x000100005c4b7824 */ /* 0x000fe200078e00ff */
        /* <DEDUP_REMOVED lines=19> */
.L_x_2382:
[----:B------:R1:W5:Y:S04]  /*8eb0*/  @P0 LDG.E.128 R68, desc[UR6][R118.64] ;  /* 0x0000000676440981 */ /* 0x000368000c1e1d00 */
[----:B------:R1:W5:Y:S04]  /*8ec0*/  @P1 LDG.E.128 R64, desc[UR6][R112.64] ;  /* 0x0000000670401981 */ /* 0x000368000c1e1d00 */
[----:B0-----:R1:W5:Y:S01]  /*8ed0*/  LDG.E.128 R72, desc[UR6][R120.64] ;  /* 0x0000000678487981 */ /* 0x001362000c1e1d00 */
        /* <DEDUP_REMOVED lines=17> */
.L_x_2386:
        /* <DEDUP_REMOVED lines=13> */
.L_x_2388:
[----:B------:R-:W-:Y:S05]  /*90c0*/  BSYNC.RECONVERGENT B1 ;  /* 0x0000000000017941 */ /* 0x000fea0003800200 */
.L_x_2387:
        /* <DEDUP_REMOVED lines=42> */
[----:B------:R-:W-:Y:S02]  /*9370*/  LOP3.LUT R95, R117, R22, R129, 0x96, !PT ;  /* 0x00000016755f7212 */ /* 0x000fe400078e9681 */
[----:B------:R-:W-:-:S07]  /*9380*/  MOV R22, R116 ;  /* 0x0000007400167202 */ /* 0x000fce0000000f00 */
.L_x_2385:
[----:B------:R-:W-:Y:S05]  /*9390*/  BSYNC.RECONVERGENT B0 ;  /* 0x0000000000007941 */ /* 0x000fea0003800200 */
.L_x_2384:
[----:B------:R-:W-:Y:S01]  /*93a0*/  I2FP.F32.U32 R23, R22 ;  /* 0x0000001600177245 */ /* 0x000fe20000201000 */
[----:B-----5:R-:W-:Y:S01]  /*93b0*/  HADD2.F32 R22, -RZ, R72.H0_H0 ;  /* 0x20000048ff167230 */ /* 0x020fe20000004100 */
[----:B------:R-:W-:Y:S01]  /*93c0*/  ISETP.NE.AND P3, PT, R24, 0x1, PT ;  /* 0x000000011800780c */ /* 0x000fe20003f65270 */
[----:B------:R-:W-:Y:S01]  /*93d0*/  BSSY.RECONVERGENT B0, `(.L_x_2389) ;  /* 0x000004d000007945 */ /* 0x000fe20003800200 */
[----:B------:R-:W-:Y:S02]  /*93e0*/  IMAD.MOV.U32 R26, RZ, RZ, 0x2 ;  /* 0x00000002ff1a7424 */ /* 0x000fe400078e00ff */
[----:B------:R-:W-:Y:S01]  /*93f0*/  FFMA.FTZ R23, R23, R88, 1.1641532182693481445e-10 ;  /* 0x2f00000017177423 */ /* 0x000fe20000010058 */
[----:B------:R-:W-:-:S04]  /*9400*/  FMUL.FTZ R22, R22, R87 ;  /* 0x0000005716167220 */ /* 0x000fc80000410000 */
[----:B------:R-:W-:Y:S02]  /*9410*/  FSETP.GTU.FTZ.AND P2, PT, R23, R86, PT ;  /* 0x000000561700720b */ /* 0x000fe40003f5c000 */
[----:B------:R-:W-:Y:S02]  /*9420*/  MOV R23, R94 ;  /* 0x0000005e00177202 */ /* 0x000fe40000000f00 */
        /* <DEDUP_REMOVED lines=12> */
.L_x_2391:
        /* <DEDUP_REMOVED lines=13> */
.L_x_2393:
[----:B------:R-:W-:Y:S05]  /*95c0*/  BSYNC.RECONVERGENT B1 ;  /* 0x0000000000017941 */ /* 0x000fea0003800200 */
.L_x_2392:
        /* <DEDUP_REMOVED lines=41> */
[----:B------:R-:W-:-:S03]  /*9860*/  LOP3.LUT R93, R6, R26, R95, 0x96, !PT ;  /* 0x0000001a065d7212 */ /* 0x000fc600078e965f */
[----:B------:R-:W-:Y:S01]  /*9870*/  IMAD.MOV.U32 R128, RZ, RZ, R24 ;  /* 0x000000ffff807224 */ /* 0x000fe200078e0018 */
[----:B------:R-:W-:Y:S01]  /*9880*/  LOP3.LUT R95, R117, R22, R25, 0x96, !PT ;  /* 0x00000016755f7212 */ /* 0x000fe200078e9619 */
[----:B------:R-:W-:-:S07]  /*9890*/  IMAD.MOV.U32 R26, RZ, RZ, RZ ;  /* 0x000000ffff1a7224 */ /* 0x000fce00078e00ff */
.L_x_2390:
[----:B------:R-:W-:Y:S05]  /*98a0*/  BSYNC.RECONVERGENT B0 ;  /* 0x0000000000007941 */ /* 0x000fea0003800200 */
.L_x_2389:
        /* <DEDUP_REMOVED lines=25> */
.L_x_2396:
        /* <DEDUP_REMOVED lines=13> */
.L_x_2398:
[----:B------:R-:W-:Y:S05]  /*9b10*/  BSYNC.RECONVERGENT B1 ;  /* 0x0000000000017941 */ /* 0x000fea0003800200 */
.L_x_2397:
        /* <DEDUP_REMOVED lines=43> */
[----:B------:R-:W-:Y:S01]  /*9dd0*/  IMAD.MOV.U32 R24, RZ, RZ, RZ ;  /* 0x000000ffff187224 */ /* 0x000fe200078e00ff */
[----:B------:R-:W-:-:S07]  /*9de0*/  LOP3.LUT R95, R117, R26, R25, 0x96, !PT ;  /* 0x0000001a755f7212 */ /* 0x000fce00078e9619 */
.L_x_2395:
[----:B------:R-:W-:Y:S05]  /*9df0*/  BSYNC.RECONVERGENT B0 ;  /* 0x0000000000007941 */ /* 0x000fea0003800200 */
.L_x_2394:
[----:B------:R-:W-:Y:S01]  /*9e00*/  I2FP.F32.U32 R23, R23 ;  /* 0x0000001700177245 */ /* 0x000fe20000201000 */
[----:B------:R-:W-:Y:S01]  /*9e10*/  HADD2.F32 R72, -RZ, R72.H1_H1 ;  /* 0x30000048ff487230 */ /* 0x000fe20000004100 */
[----:B------:R-:W-:Y:S01]  /*9e20*/  ISETP.NE.AND P3, PT, R24, 0x1, PT ;  /* 0x000000011800780c */ /* 0x000fe20003f65270 */
[----:B------:R-:W-:Y:S01]  /*9e30*/  BSSY.RECONVERGENT B0, `(.L_x_2399) ;  /* 0x000004d000007945 */ /* 0x000fe20003800200 */
[----:B------:R-:W-:Y:S02]  /*9e40*/  IMAD.MOV.U32 R26, RZ, RZ, 0x2 ;  /* 0x00000002ff1a7424 */ /* 0x000fe400078e00ff */
[----:B------:R-:W-:Y:S01]  /*9e50*/  FFMA.FTZ R23, R23, R88, 1.1641532182693481445e-10 ;  /* 0x2f00000017177423 */ /* 0x000fe20000010058 */
[----:B------:R-:W-:-:S04]  /*9e60*/  MOV R25, R94 ;  /* 0x0000005e00197202 */ /* 0x000fc80000000f00 */
[----:B------:R-:W-:Y:S01]  /*9e70*/  FSETP.GTU.FTZ.AND P2, PT, R23, R86, PT ;  /* 0x000000561700720b */ /* 0x000fe20003f5c000 */
[----:B------:R-:W-:-:S03]  /*9e80*/  FMUL.FTZ R23, R72, R87 ;  /* 0x0000005748177220 */ /* 0x000fc60000410000 */
[----:B------:R-:W-:Y:S02]  /*9e90*/  PLOP3.LUT P4, PT, P2, PT, PT, 0x8, 0x80 ;  /* 0x000000000080781c */ /* 0x000fe4000178e170 */
[----:B------:R-:W-:Y:S02]  /*9ea0*/  FSEL R23, R23, RZ, !P2 ;  /* 0x000000ff17177208 */ /* 0x000fe40005000000 */
[----:B-1----:R-:W-:Y:S01]  /*9eb0*/  P2R R119, PR, RZ, 0x10 ;  /* 0x00000010ff777803 */ /* 0x002fe20000000000 */
        /* <DEDUP_REMOVED lines=9> */
.L_x_2401:
        /* <DEDUP_REMOVED lines=13> */
.L_x_2403:
[----:B------:R-:W-:Y:S05]  /*a020*/  BSYNC.RECONVERGENT B1 ;  /* 0x0000000000017941 */ /* 0x000fea0003800200 */
.L_x_2402:
        /* <DEDUP_REMOVED lines=42> */
[----:B------:R-:W-:Y:S01]  /*a2d0*/  IMAD.MOV.U32 R26, RZ, RZ, RZ ;  /* 0x000000ffff1a7224 */ /* 0x000fe200078e00ff */
[----:B------:R-:W-:Y:S01]  /*a2e0*/  MOV R25, R128 ;  /* 0x0000008000197202 */ /* 0x000fe20000000f00 */
[----:B------:R-:W-:-:S07]  /*a2f0*/  IMAD.MOV.U32 R128, RZ, RZ, R24 ;  /* 0x000000ffff807224 */ /* 0x000fce00078e0018 */
.L_x_2400:
[----:B------:R-:W-:Y:S05]  /*a300*/  BSYNC.RECONVERGENT B0 ;  /* 0x0000000000007941 */ /* 0x000fea0003800200 */
.L_x_2399:
        /* <DEDUP_REMOVED lines=25> */
.L_x_2406:
        /* <DEDUP_REMOVED lines=13> */
.L_x_2408:
[----:B------:R-:W-:Y:S05]  /*a570*/  BSYNC.RECONVERGENT B1 ;  /* 0x0000000000017941 */ /* 0x000fea0003800200 */
.L_x_2407:
        /* <DEDUP_REMOVED lines=45> */
.L_x_2405:
[----:B------:R-:W-:Y:S05]  /*a850*/  BSYNC.RECONVERGENT B0 ;  /* 0x0000000000007941 */ /* 0x000fea0003800200 */
.L_x_2404:
        /* <DEDUP_REMOVED lines=21> */
.L_x_2411:
        /* <DEDUP_REMOVED lines=13> */
.L_x_2413:
[----:B------:R-:W-:Y:S05]  /*aa80*/  BSYNC.RECONVERGENT B1 ;  /* 0x0000000000017941 */ /* 0x000fea0003800200 */
.L_x_2412:
        /* <DEDUP_REMOVED lines=45> */
.L_x_2410:
[----:B------:R-:W-:Y:S05]  /*ad60*/  BSYNC.RECONVERGENT B0 ;  /* 0x0000000000007941 */ /* 0x000fea0003800200 */
.L_x_2409:
        /* <DEDUP_REMOVED lines=25> */
.L_x_2416:
        /* <DEDUP_REMOVED lines=13> */
.L_x_2418:
[----:B------:R-:W-:Y:S05]  /*afd0*/  BSYNC.RECONVERGENT B1 ;  /* 0x0000000000017941 */ /* 0x000fea0003800200 */
.L_x_2417:
        /* <DEDUP_REMOVED lines=45> */
.L_x_2415:
[----:B------:R-:W-:Y:S05]  /*b2b0*/  BSYNC.RECONVERGENT B0 ;  /* 0x0000000000007941 */ /* 0x000fea0003800200 */
.L_x_2414:
        /* <DEDUP_REMOVED lines=21> */
.L_x_2421:
        /* <DEDUP_REMOVED lines=13> */
.L_x_2423:
[----:B------:R-:W-:Y:S05]  /*b4e0*/  BSYNC.RECONVERGENT B1 ;  /* 0x0000000000017941 */ /* 0x000fea0003800200 */
.L_x_2422:
        /* <DEDUP_REMOVED lines=43> */
[----:B------:R-:W-:Y:S01]  /*b7a0*/  MOV R27, R128 ;  /* 0x00000080001b7202 */ /* 0x000fe20000000f00 */
[----:B------:R-:W-:-:S07]  /*b7b0*/  IMAD.MOV.U32 R128, RZ, RZ, R26 ;  /* 0x000000ffff807224 */ /* 0x000fce00078e001a */
.L_x_2420:
[----:B------:R-:W-:Y:S05]  /*b7c0*/  BSYNC.RECONVERGENT B0 ;  /* 0x0000000000007941 */ /* 0x000fea0003800200 */
.L_x_2419:
[----:B------:R-:W-:Y:S01]  /*b7d0*/  I2FP.F32.U32 R27, R27 ;  /* 0x0000001b001b7245 */ /* 0x000fe20000201000 */
[----:B------:R-:W-:Y:S01]  /*b7e0*/  HADD2.F32 R26, -RZ, R69.H1_H1 ;  /* 0x30000045ff1a7230 */ /* 0x000fe20000004100 */
[----:B------:R-:W-:Y:S01]  /*b7f0*/  BSSY.RECONVERGENT B0, `(.L_x_2424) ;  /* 0x0000052000007945 */ /* 0x000fe20003800200 */
[----:B------:R-:W-:Y:S02]  /*b800*/  IMAD.MOV.U32 R72, RZ, RZ, 0x2 ;  /* 0x00000002ff487424 */ /* 0x000fe400078e00ff */
[----:B------:R-:W-:Y:S01]  /*b810*/  FFMA.FTZ R27, R27, R88, 1.1641532182693481445e-10 ;  /* 0x2f0000001b1b7423 */ /* 0x000fe20000010058 */
[----:B------:R-:W-:-:S04]  /*b820*/  FMUL.FTZ R26, R26, R87 ;  /* 0x000000571a1a7220 */ /* 0x000fc80000410000 */
[----:B------:R-:W-:Y:S01]  /*b830*/  FSETP.GTU.FTZ.AND P2, PT, R27, R86, PT ;  /* 0x000000561b00720b */ /* 0x000fe20003f5c000 */
[----:B------:R-:W-:-:S03]  /*b840*/  @P1 HADD2.F32 R27, -RZ, R65.H1_H1 ;  /* 0x30000041ff1b1230 */ /* 0x000fc60000004100 */
[----:B------:R-:W-:-:S05]  /*b850*/  FSEL R26, R26, RZ, !P2 ;  /* 0x000000ff1a1a7208 */ /* 0x000fca0005000000 */
[----:B------:R-:W-:Y:S01]  /*b860*/  FADD.FTZ R26, R25, R26 ;  /* 0x0000001a191a7221 */ /* 0x000fe20000010000 */
[----:B------:R-:W-:Y:S02]  /*b870*/  SEL R25, RZ, 0x1, P2 ;  /* 0x00000001ff197807 */ /* 0x000fe40001000000 */
[----:B------:R-:W-:Y:S01]  /*b880*/  ISETP.NE.AND P2, PT, R73, 0x1, PT ;  /* 0x000000014900780c */ /* 0x000fe20003f45270 */
[----:B------:R-:W-:Y:S01]  /*b890*/  @P1 FADD.FTZ R122, R27, R26 ;  /* 0x0000001a1b7a1221 */ /* 0x000fe20000010000 */
[----:B------:R-:W-:Y:S01]  /*b8a0*/  @!P1 MOV R122, R26 ;  /* 0x0000001a007a9202 */ /* 0x000fe20000000f00 */
[----:B------:R-:W-:-:S03]  /*b8b0*/  IMAD.MOV.U32 R27, RZ, RZ, R94 ;  /* 0x000000ffff1b7224 */ /* 0x000fc600078e005e */
        /* <DEDUP_REMOVED lines=10> */
.L_x_2426:
        /* <DEDUP_REMOVED lines=13> */
.L_x_2428:
[----:B------:R-:W-:Y:S05]  /*ba30*/  BSYNC.RECONVERGENT B1 ;  /* 0x0000000000017941 */ /* 0x000fea0003800200 */
.L_x_2427:
        /* <DEDUP_REMOVED lines=45> */
.L_x_2425:
[----:B------:R-:W-:Y:S05]  /*bd10*/  BSYNC.RECONVERGENT B0 ;  /* 0x0000000000007941 */ /* 0x000fea0003800200 */
.L_x_2424:
        /* <DEDUP_REMOVED lines=20> */
.L_x_2431:
        /* <DEDUP_REMOVED lines=13> */
.L_x_2433:
[----:B------:R-:W-:Y:S05]  /*bf30*/  BSYNC.RECONVERGENT B1 ;  /* 0x0000000000017941 */ /* 0x000fea0003800200 */
.L_x_2432:
        /* <DEDUP_REMOVED lines=45> */
.L_x_2430:
[----:B------:R-:W-:Y:S05]  /*c210*/  BSYNC.RECONVERGENT B0 ;  /* 0x0000000000007941 */ /* 0x000fea0003800200 */
.L_x_2429:
        /* <DEDUP_REMOVED lines=13> */
[----:B------:R-:W-:Y:S01]  /*c2f0*/  @P1 FADD.FTZ R121, R121, R112 ;  /* 0x0000007079791221 */ /* 0x000fe20000010000 */
[----:B------:R-:W-:-:S04]  /*c300*/  @!P1 MOV R121, R112 ;  /* 0x0000007000799202 */ /* 0x000fc80000000f00 */
[----:B------:R-:W-:-:S03]  /*c310*/  F2FP.F16.F32.PACK_AB R133, RZ, R121 ;  /* 0x00000079ff85723e */ /* 0x000fc600000000ff */
        /* <DEDUP_REMOVED lines=9> */
.L_x_2436:
        /* <DEDUP_REMOVED lines=13> */
.L_x_2438:
[----:B------:R-:W-:Y:S05]  /*c480*/  BSYNC.RECONVERGENT B1 ;  /* 0x0000000000017941 */ /* 0x000fea0003800200 */
.L_x_2437:
        /* <DEDUP_REMOVED lines=45> */
.L_x_2435:
[----:B------:R-:W-:Y:S05]  /*c760*/  BSYNC.RECONVERGENT B0 ;  /* 0x0000000000007941 */ /* 0x000fea0003800200 */
.L_x_2434:
        /* <DEDUP_REMOVED lines=20> */
.L_x_2441:
        /* <DEDUP_REMOVED lines=13> */
.L_x_2443:
[----:B------:R-:W-:Y:S05]  /*c980*/  BSYNC.RECONVERGENT B1 ;  /* 0x0000000000017941 */ /* 0x000fea0003800200 */
.L_x_2442:
        /* <DEDUP_REMOVED lines=45> */
.L_x_2440:
[----:B------:R-:W-:Y:S05]  /*cc60*/  BSYNC.RECONVERGENT B0 ;  /* 0x0000000000007941 */ /* 0x000fea0003800200 */
.L_x_2439:
[----:B------:R-:W-:Y:S01]  /*cc70*/  I2FP.F32.U32 R73, R73 ;  /* 0x0000004900497245 */ /* 0x000fe20000201000 */
[----:B------:R-:W-:Y:S01]  /*cc80*/  HADD2.F32 R72, -RZ, R70.H1_H1 ;  /* 0x30000046ff487230 */ /* 0x000fe20000004100 */
[----:B------:R-:W-:Y:S01]  /*cc90*/  BSSY.RECONVERGENT B0, `(.L_x_2444) ;  /* 0x0000053000007945 */ /* 0x000fe20003800200 */
[----:B------:R-:W-:Y:S02]  /*cca0*/  @P1 HADD2.F32 R124, -RZ, R66.H1_H1 ;  /* 0x30000042ff7c1230 */ /* 0x000fe40000004100 */
[----:B------:R-:W-:Y:S01]  /*ccb0*/  FFMA.FTZ R73, R73, R88, 1.1641532182693481445e-10 ;  /* 0x2f00000049497423 */ /* 0x000fe20000010058 */
[----:B------:R-:W-:Y:S01]  /*ccc0*/  FMUL.FTZ R72, R72, R87 ;  /* 0x0000005748487220 */ /* 0x000fe20000410000 */
[----:B------:R-:W-:-:S03]  /*ccd0*/  IMAD.MOV.U32 R112, RZ, RZ, 0x2 ;  /* 0x00000002ff707424 */ /* 0x000fc600078e00ff */
[----:B------:R-:W-:Y:S02]  /*cce0*/  FSETP.GTU.FTZ.AND P4, PT, R73, R86, PT ;  /* 0x000000564900720b */ /* 0x000fe40003f9c000 */
[----:B------:R-:W-:Y:S02]  /*ccf0*/  MOV R73, R94 ;  /* 0x0000005e00497202 */ /* 0x000fe40000000f00 */
[----:B------:R-:W-:Y:S02]  /*cd00*/  FSEL R74, R72, RZ, !P4 ;  /* 0x000000ff484a7208 */ /* 0x000fe40006000000 */
[----:B------:R-:W-:Y:S02]  /*cd10*/  SEL R72, RZ, 0x1, P4 ;  /* 0x00000001ff487807 */ /* 0x000fe40002000000 */
[----:B------:R-:W-:Y:S01]  /*cd20*/  ISETP.NE.AND P4, PT, R92, 0x1, PT ;  /* 0x000000015c00780c */ /* 0x000fe20003f85270 */
[----:B------:R-:W-:-:S04]  /*cd30*/  FADD.FTZ R27, R27, R74 ;  /* 0x0000004a1b1b7221 */ /* 0x000fc80000010000 */
[--C-:B------:R-:W-:Y:S01]  /*cd40*/  @P1 FADD.FTZ R124, R124, R27.reuse ;  /* 0x0000001b7c7c1221 */ /* 0x100fe20000010000 */
[----:B------:R-:W-:Y:S02]  /*cd50*/  @!P1 MOV R124, R27 ;  /* 0x0000001b007c9202 */ /* 0x000fe40000000f00 */
[----:B------:R-:W-:Y:S02]  /*cd60*/  PRMT R27, R72, 0x7610, R27 ;  /* 0x00007610481b7816 */ /* 0x000fe4000000001b */
        /* <DEDUP_REMOVED lines=10> */
.L_x_2446:
        /* <DEDUP_REMOVED lines=13> */
.L_x_2448:
[----:B------:R-:W-:Y:S05]  /*cee0*/  BSYNC.RECONVERGENT B1 ;  /* 0x0000000000017941 */ /* 0x000fea0003800200 */
.L_x_2447:
        /* <DEDUP_REMOVED lines=43> */
[----:B------:R-:W-:Y:S01]  /*d1a0*/  IMAD.MOV.U32 R73, RZ, RZ, R128 ;  /* 0x000000ffff497224 */ /* 0x000fe200078e0080 */
[----:B------:R-:W-:-:S07]  /*d1b0*/  MOV R128, R72 ;  /* 0x0000004800807202 */ /* 0x000fce0000000f00 */
.L_x_2445:
[----:B------:R-:W-:Y:S05]  /*d1c0*/  BSYNC.RECONVERGENT B0 ;  /* 0x0000000000007941 */ /* 0x000fea0003800200 */
.L_x_2444:
[----:B------:R-:W-:Y:S01]  /*d1d0*/  I2FP.F32.U32 R73, R73 ;  /* 0x0000004900497245 */ /* 0x000fe20000201000 */
[----:B------:R-:W-:Y:S01]  /*d1e0*/  HADD2.F32 R72, -RZ, R75.H0_H0 ;  /* 0x2000004bff487230 */ /* 0x000fe20000004100 */
        /* <DEDUP_REMOVED lines=18> */
.L_x_2451:
        /* <DEDUP_REMOVED lines=13> */
.L_x_2453:
[----:B------:R-:W-:Y:S05]  /*d3e0*/  BSYNC.RECONVERGENT B1 ;  /* 0x0000000000017941 */ /* 0x000fea0003800200 */
.L_x_2452:
        /* <DEDUP_REMOVED lines=41> */
[----:B------:R-:W-:-:S04]  /*d680*/  LOP3.LUT R93, R6, R112, R95, 0x96, !PT ;  /* 0x00000070065d7212 */ /* 0x000fc800078e965f */
[----:B------:R-:W-:Y:S02]  /*d690*/  LOP3.LUT R95, R117, R92, R73, 0x96, !PT ;  /* 0x0000005c755f7212 */ /* 0x000fe400078e9649 */
[----:B------:R-:W-:Y:S01]  /*d6a0*/  MOV R92, R128 ;  /* 0x00000080005c7202 */ /* 0x000fe20000000f00 */
[----:B------:R-:W-:-:S07]  /*d6b0*/  IMAD.MOV.U32 R128, RZ, RZ, R72 ;  /* 0x000000ffff807224 */ /* 0x000fce00078e0048 */
.L_x_2450:
[----:B------:R-:W-:Y:S05]  /*d6c0*/  BSYNC.RECONVERGENT B0 ;  /* 0x0000000000007941 */ /* 0x000fea0003800200 */
.L_x_2449:
[----:B------:R-:W-:Y:S01]  /*d6d0*/  I2FP.F32.U32 R73, R92 ;  /* 0x0000005c00497245 */ /* 0x000fe20000201000 */
[----:B------:R-:W-:Y:S01]  /*d6e0*/  HADD2.F32 R72, -RZ, R71.H0_H0 ;  /* 0x20000047ff487230 */ /* 0x000fe20000004100 */
[----:B------:R-:W-:Y:S01]  /*d6f0*/  BSSY.RECONVERGENT B0, `(.L_x_2454) ;  /* 0x0000052000007945 */ /* 0x000fe20003800200 */
[----:B------:R-:W-:Y:S01]  /*d700*/  @P1 HADD2.F32 R123, -RZ, R67.H0_H0 ;  /* 0x20000043ff7b1230 */ /* 0x000fe20000004100 */
        /* <DEDUP_REMOVED lines=21> */
.L_x_2456:
        /* <DEDUP_REMOVED lines=13> */
.L_x_2458:
[----:B------:R-:W-:Y:S05]  /*d930*/  BSYNC.RECONVERGENT B1 ;  /* 0x0000000000017941 */ /* 0x000fea0003800200 */
.L_x_2457:
        /* <DEDUP_REMOVED lines=42> */
[----:B------:R-:W-:Y:S01]  /*dbe0*/  HFMA2 R112, -RZ, RZ, 0, 0 ;  /* 0x00000000ff707431 */ /* 0x000fe200000001ff */
[----:B------:R-:W-:Y:S01]  /*dbf0*/  MOV R73, R128 ;  /* 0x0000008000497202 */ /* 0x000fe20000000f00 */
[----:B------:R-:W-:-:S07]  /*dc00*/  IMAD.MOV.U32 R128, RZ, RZ, R72 ;  /* 0x000000ffff807224 */ /* 0x000fce00078e0048 */
.L_x_2455:
[----:B------:R-:W-:Y:S05]  /*dc10*/  BSYNC.RECONVERGENT B0 ;  /* 0x0000000000007941 */ /* 0x000fea0003800200 */
.L_x_2454:
        /* <DEDUP_REMOVED lines=20> */
.L_x_2461:
        /* <DEDUP_REMOVED lines=15> */
.L_x_2463:
[----:B------:R-:W-:Y:S05]  /*de50*/  BSYNC.RECONVERGENT B1 ;  /* 0x0000000000017941 */ /* 0x000fea0003800200 */
.L_x_2462:
        /* <DEDUP_REMOVED lines=45> */
.L_x_2460:
[----:B------:R-:W-:Y:S05]  /*e130*/  BSYNC.RECONVERGENT B0 ;  /* 0x0000000000007941 */ /* 0x000fea0003800200 */
.L_x_2459:
[----:B------:R-:W-:Y:S01]  /*e140*/  I2FP.F32.U32 R73, R74 ;  /* 0x0000004a00497245 */ /* 0x000fe20000201000 */
[----:B------:R-:W-:Y:S02]  /*e150*/  HADD2.F32 R72, -RZ, R71.H1_H1 ;  /* 0x30000047ff487230 */ /* 0x000fe40000004100 */
        /* <DEDUP_REMOVED lines=8> */
[----:B------:R-:W-:Y:S01]  /*e1e0*/  @P1 FADD.FTZ R125, R112, R73 ;  /* 0x00000049707d1221 */ /* 0x000fe20000010000 */
[----:B------:R-:W-:Y:S02]  /*e1f0*/  @!P1 MOV R125, R73 ;  /* 0x00000049007d9202 */ /* 0x000fe40000000f00 */
[----:B------:R-:W-:Y:S02]  /*e200*/  PRMT R73, R96, 0x5410, R132 ;  /* 0x0000541060497816 */ /* 0x000fe40000000084 */
[----:B------:R-:W-:Y:S02]  /*e210*/  F2FP.F16.F32.PACK_AB R75, RZ, R125 ;  /* 0x0000007dff4b723e */ /* 0x000fe400000000ff */
[----:B------:R-:W-:Y:S02]  /*e220*/  PRMT R96, R72, 0x7610, R96 ;  /* 0x0000761048607816 */ /* 0x000fe40000000060 */
[----:B------:R-:W-:Y:S02]  /*e230*/  PRMT R72, R126, 0x5410, R127 ;  /* 0x000054107e487816 */ /* 0x000fe4000000007f */
[----:B------:R-:W-:Y:S01]  /*e240*/  PRMT R75, R130, 0x5410, R75 ;  /* 0x00005410824b7816 */ /* 0x000fe2000000004b */
[----:B------:R-:W-:Y:S06]  /*e250*/  BRA `(.L_x_2464) ;  /* 0x0000002800887947 */ /* 0x000fec0003800000 */
.L_x_2383:
        /* <DEDUP_REMOVED lines=16> */
.L_x_2467:
        /* <DEDUP_REMOVED lines=13> */
.L_x_2469:
[----:B------:R-:W-:Y:S05]  /*e430*/  BSYNC.RECONVERGENT B1 ;  /* 0x0000000000017941 */ /* 0x000fea0003800200 */
.L_x_2468:
[----:B------:R-:W-:Y:S01]  /*e440*/  IMAD.WIDE.U32 R112, R0, -0x326172a9, RZ ;  /* 0xcd9e8d5700707825 */ /* 0x000fe200078e00ff */
[----:B------:R-:W-:Y:S02]  /*e450*/  LOP3.LUT R94, R21, R119, R101, 0x96, !PT ;  /* 0x00000077155e7212 */ /* 0x000fe400078e9665 */
[----:B------:R-:W-:Y:S01]  /*e460*/  MOV R98, R116 ;  /* 0x0000007400627202 */ /* 0x000fe20000000f00 */
        /* <DEDUP_REMOVED lines=40> */
[----:B------:R-:W-:-:S07]  /*e6f0*/  IMAD.MOV.U32 R112, RZ, RZ, RZ ;  /* 0x000000ffff707224 */ /* 0x000fce00078e00ff */
.L_x_2466:
[----:B------:R-:W-:Y:S05]  /*e700*/  BSYNC.RECONVERGENT B0 ;  /* 0x0000000000007941 */ /* 0x000fea0003800200 */
.L_x_2465:
[----:B------:R-:W-:Y:S01]  /*e710*/  I2FP.F32.U32 R113, R98 ;  /* 0x0000006200717245 */ /* 0x000fe20000201000 */
[----:B-----5:R-:W-:Y:S01]  /*e720*/  HADD2.F32 R98, -RZ, R72.H0_H0 ;  /* 0x20000048ff627230 */ /* 0x020fe20000004100 */
        /* <DEDUP_REMOVED lines=22> */
.L_x_2472:
        /* <DEDUP_REMOVED lines=13> */
.L_x_2474:
[----:B------:R-:W-:Y:S05]  /*e960*/  BSYNC.RECONVERGENT B1 ;  /* 0x0000000000017941 */ /* 0x000fea0003800200 */
.L_x_2473:
        /* <DEDUP_REMOVED lines=45> */
.L_x_2471:
[----:B------:R-:W-:Y:S05]  /*ec40*/  BSYNC.RECONVERGENT B0 ;  /* 0x0000000000007941 */ /* 0x000fea0003800200 */
.L_x_2470:
        /* <DEDUP_REMOVED lines=24> */
.L_x_2477:
        /* <DEDUP_REMOVED lines=13> */
.L_x_2479:
[----:B------:R-:W-:Y:S05]  /*eea0*/  BSYNC.RECONVERGENT B1 ;  /* 0x0000000000017941 */ /* 0x000fea0003800200 */
.L_x_2478:
[----:B------:R-:W-:Y:S01]  /*eeb0*/  IMAD.WIDE.U32 R122, R0, -0x326172a9, RZ ;  /* 0xcd9e8d57007a7825 */ /* 0x000fe200078e00ff */
[----:B------:R-:W-:Y:S02]  /*eec0*/  LOP3.LUT R94, R21, R125, R101, 0x96, !PT ;  /* 0x0000007d155e7212 */ /* 0x000fe400078e9665 */
[----:B------:R-:W-:Y:S01]  /*eed0*/  IADD3 R93, PT, PT, R100, 0x78dde6e4, RZ ;  /* 0x78dde6e4645d7810 */ /* 0x000fe20007ffe0ff */
        /* <DEDUP_REMOVED lines=42> */
.L_x_2476:
[----:B------:R-:W-:Y:S05]  /*f180*/  BSYNC.RECONVERGENT B0 ;  /* 0x0000000000007941 */ /* 0x000fea0003800200 */
.L_x_2475:
        /* <DEDUP_REMOVED lines=24> */
.L_x_2482:
        /* <DEDUP_REMOVED lines=13> */
.L_x_2484:
[----:B------:R-:W-:Y:S05]  /*f3e0*/  BSYNC.RECONVERGENT B1 ;  /* 0x0000000000017941 */ /* 0x000fea0003800200 */
.L_x_2483:
[----:B------:R-:W-:Y:S01]  /*f3f0*/  IMAD.WIDE.U32 R122, R0, -0x326172a9, RZ ;  /* 0xcd9e8d57007a7825 */ /* 0x000fe200078e00ff */
[----:B------:R-:W-:-:S03]  /*f400*/  LOP3.LUT R94, R21, R125, R101, 0x96, !PT ;  /* 0x0000007d155e7212 */ /* 0x000fc600078e9665 */
[----:B------:R-:W-:Y:S01]  /*f410*/  HFMA2 R121, -RZ, RZ, 0, 0 ;  /* 0x00000000ff797431 */ /* 0x000fe200000001ff */
        /* <DEDUP_REMOVED lines=42> */
.L_x_2481:
[----:B------:R-:W-:Y:S05]  /*f6c0*/  BSYNC.RECONVERGENT B0 ;  /* 0x0000000000007941 */ /* 0x000fea0003800200 */
.L_x_2480:
        /* <DEDUP_REMOVED lines=8> */
[----:B------:R-:W-:-:S03]  /*f750*/  IMAD.MOV.U32 R113, RZ, RZ, 0x2 ;  /* 0x00000002ff717424 */ /* 0x000fc600078e00ff */
[----:B------:R-:W-:Y:S02]  /*f760*/  FSEL R122, R72, RZ, !P3 ;  /* 0x000000ff487a7208 */ /* 0x000fe40005800000 */
[----:B------:R-:W-:-:S03]  /*f770*/  PLOP3.LUT P3, PT, P3, PT, PT, 0x8, 0x80 ;  /* 0x000000000080781c */ /* 0x000fc60001f6e170 */
[----:B------:R-:W-:Y:S01]  /*f780*/  @P1 FADD.FTZ R122, R73, R122 ;  /* 0x0000007a497a1221 */ /* 0x000fe20000010000 */
[----:B------:R-:W-:Y:S02]  /*f790*/  P2R R131, PR, RZ, 0x8 ;  /* 0x00000008ff837803 */ /* 0x000fe40000000000 */
        /* <DEDUP_REMOVED lines=11> */
.L_x_2487:
        /* <DEDUP_REMOVED lines=13> */
.L_x_2489:
[----:B------:R-:W-:Y:S05]  /*f920*/  BSYNC.RECONVERGENT B1 ;  /* 0x0000000000017941 */ /* 0x000fea0003800200 */
.L_x_2488:
        /* <DEDUP_REMOVED lines=45> */
.L_x_2486:
[----:B------:R-:W-:Y:S05]  /*fc00*/  BSYNC.RECONVERGENT B0 ;  /* 0x0000000000007941 */ /* 0x000fea0003800200 */
.L_x_2485:
        /* <DEDUP_REMOVED lines=23> */
.L_x_2492:
        /* <DEDUP_REMOVED lines=13> */
.L_x_2494:
[----:B------:R-:W-:Y:S05]  /*fe50*/  BSYNC.RECONVERGENT B1 ;  /* 0x0000000000017941 */ /* 0x000fea0003800200 */
.L_x_2493:
        /* <DEDUP_REMOVED lines=43> */
[----:B------:R-:W-:Y:S02]  /*10110*/  IMAD.MOV.U32 R128, RZ, RZ, R72 ;  /* 0x000000ffff807224 */ /* 0x000fe400078e0048 */
[----:B------:R-:W-:-:S07]  /*10120*/  HFMA2 R72, -RZ, RZ, 0, 0 ;  /* 0x00000000ff487431 */ /* 0x000fce00000001ff */
.L_x_2491:
[----:B------:R-:W-:Y:S05]  /*10130*/  BSYNC.RECONVERGENT B0 ;  /* 0x0000000000007941 */ /* 0x000fea0003800200 */
.L_x_2490:
        /* <DEDUP_REMOVED lines=9> */
[----:B------:R-:W-:Y:S02]  /*101d0*/  FSEL R124, R74, RZ, !P3 ;  /* 0x000000ff4a7c7208 */ /* 0x000fe40005800000 */
[----:B------:R-:W-:-:S03]  /*101e0*/  PLOP3.LUT P3, PT, P3, PT, PT, 0x8, 0x80 ;  /* 0x000000000080781c */ /* 0x000fc60001f6e170 */
[----:B------:R-:W-:Y:S01]  /*101f0*/  @P1 FADD.FTZ R124, R113, R124 ;  /* 0x0000007c717c1221 */ /* 0x000fe20000010000 */
[----:B------:R-:W-:-:S04]  /*10200*/  IMAD.MOV.U32 R113, RZ, RZ, 0x2 ;  /* 0x00000002ff717424 */ /* 0x000fc800078e00ff */
        /* <DEDUP_REMOVED lines=10> */
.L_x_2497:
        /* <DEDUP_REMOVED lines=13> */
.L_x_2499:
[----:B------:R-:W-:Y:S05]  /*10380*/  BSYNC.RECONVERGENT B1 ;  /* 0x0000000000017941 */ /* 0x000fea0003800200 */
.L_x_2498:
        /* <DEDUP_REMOVED lines=45> */
.L_x_2496:
[----:B------:R-:W-:Y:S05]  /*10660*/  BSYNC.RECONVERGENT B0 ;  /* 0x0000000000007941 */ /* 0x000fea0003800200 */
.L_x_2495:
        /* <DEDUP_REMOVED lines=23> */
.L_x_2502:
        /* <DEDUP_REMOVED lines=13> */
.L_x_2504:
[----:B------:R-:W-:Y:S05]  /*108b0*/  BSYNC.RECONVERGENT B1 ;  /* 0x0000000000017941 */ /* 0x000fea0003800200 */
.L_x_2503:
[----:B------:R-:W-:Y:S01]  /*108c0*/  IMAD.WIDE.U32 R112, R0, -0x326172a9, RZ ;  /* 0xcd9e8d5700707825 */ /* 0x000fe200078e00ff */
[----:B------:R-:W-:-:S03]  /*108d0*/  LOP3.LUT R72, R21, R127, R101, 0x96, !PT ;  /* 0x0000007f15487212 */ /* 0x000fc600078e9665 */
[----:B------:R-:W-:Y:S01]  /*108e0*/  HFMA2 R137, -RZ, RZ, 0, 0 ;  /* 0x00000000ff897431 */ /* 0x000fe200000001ff */
        /* <DEDUP_REMOVED lines=42> */
.L_x_2501:
[----:B------:R-:W-:Y:S05]  /*10b90*/  BSYNC.RECONVERGENT B0 ;  /* 0x0000000000007941 */ /* 0x000fea0003800200 */
.L_x_2500:
        /* <DEDUP_REMOVED lines=13> */
[----:B------:R-:W-:-:S07]  /*10c70*/  PRMT R75, R134, 0x5410, R75 ;  /* 0x00005410864b7816 */ /* 0x000fce000000004b */
.L_x_2464:
[----:B------:R-:W-:Y:S01]  /*10c80*/  SEL R132, RZ, 0x1000000, !P5 ;  /* 0x01000000ff847807 */ /* 0x000fe20006800000 */
[----:B------:R-:W-:Y:S01]  /*10c90*/  IMAD.WIDE.U32 R134, R78, 0x10, R90 ;  /* 0x000000104e867825 */ /* 0x000fe200078e005a */
[----:B------:R-:W-:Y:S01]  /*10ca0*/  SEL R133, RZ, 0x10000, !P4 ;  /* 0x00010000ff857807 */ /* 0x000fe20006000000 */
[----:B------:R-:W0:Y:S01]  /*10cb0*/  @P0 LDC.64 R126, c[0x0][0x398] ;  /* 0x0000e600ff7e0b82 */ /* 0x000e220000000a00 */
[----:B------:R-:W-:Y:S02]  /*10cc0*/  SEL R130, RZ, 0x100, !P3 ;  /* 0x00000100ff827807 */ /* 0x000fe40005800000 */
[----:B------:R-:W-:Y:S01]  /*10cd0*/  ISETP.NE.AND P5, PT, R119, RZ, PT ;  /* 0x000000ff7700720c */ /* 0x000fe20003fa5270 */
[----:B------:R1:W-:Y:S01]  /*10ce0*/  STG.E.128 desc[UR6][R134.64], R72 ;  /* 0x0000004886007986 */ /* 0x0003e2000c101d06 */
[----:B------:R-:W-:Y:S02]  /*10cf0*/  ISETP.NE.AND P4, PT, R129, RZ, PT ;  /* 0x000000ff8100720c */ /* 0x000fe40003f85270 */
[----:B------:R-:W-:Y:S01]  /*10d00*/  ISETP.NE.AND P3, PT, R131, RZ, PT ;  /* 0x000000ff8300720c */ /* 0x000fe20003f65270 */
[----:B------:R-:W2:Y:S01]  /*10d10*/  @P1 LDC.64 R112, c[0x0][0x3a0] ;  /* 0x0000e800ff701b82 */ /* 0x000ea20000000a00 */
[----:B------:R-:W-:-:S02]  /*10d20*/  ISETP.NE.AND P6, PT, R98, RZ, PT ;  /* 0x000000ff6200720c */ /* 0x000fc40003fc5270 */
[----:B------:R-:W-:Y:S02]  /*10d30*/  SEL R129, RZ, 0x1000000, !P3 ;  /* 0x01000000ff817807 */ /* 0x000fe40005800000 */
[----:B------:R-:W-:Y:S02]  /*10d40*/  SEL R119, RZ, 0x10000, !P4 ;  /* 0x00010000ff777807 */ /* 0x000fe40006000000 */
[----:B------:R-:W-:Y:S02]  /*10d50*/  SEL R98, RZ, 0x100, !P5 ;  /* 0x00000100ff627807 */ /* 0x000fe40006800000 */
[----:B------:R-:W-:Y:S01]  /*10d60*/  LOP3.LUT R131, R130, R132, R133, 0xfe, !PT ;  /* 0x0000008482837212 */ /* 0x000fe200078efe85 */
[----:B------:R-:W-:Y:S01]  /*10d70*/  IMAD.WIDE.U32 R132, R78, 0x8, R102 ;  /* 0x000000084e847825 */ /* 0x000fe200078e0066 */
[----:B------:R-:W-:Y:S02]  /*10d80*/  LOP3.LUT R98, R98, R129, R119, 0xfe, !PT ;  /* 0x0000008162627212 */ /* 0x000fe400078efe77 */
[----:B------:R-:W-:Y:S01]  /*10d90*/  SEL R130, RZ, 0x1, !P2 ;  /* 0x00000001ff827807 */ /* 0x000fe20005000000 */
[----:B------:R-:W-:Y:S01]  /*10da0*/  VIADD R119, R76, 0x40 ;  /* 0x000000404c777836 */ /* 0x000fe20000000000 */
[----:B------:R-:W-:-:S02]  /*10db0*/  SEL R129, RZ, 0x1, !P6 ;  /* 0x00000001ff817807 */ /* 0x000fc40007000000 */
[----:B------:R-:W-:Y:S01]  /*10dc0*/  LOP3.LUT R131, R131, R130, RZ, 0xfc, !PT ;  /* 0x0000008283837212 */ /* 0x000fe200078efcff */
[----:B------:R-:W-:Y:S01]  /*10dd0*/  IMAD.WIDE.U32 R114, R119, 0x10, R114 ;  /* 0x0000001077727825 */ /* 0x000fe200078e0072 */
[----:B------:R-:W-:-:S03]  /*10de0*/  LOP3.LUT R130, R98, R129, RZ, 0xfc, !PT ;  /* 0x0000008162827212 */ /* 0x000fc600078efcff */
[C---:B0-----:R-:W-:Y:S02]  /*10df0*/  @P0 IMAD.WIDE.U32 R126, R119.reuse, 0x10, R126 ;  /* 0x00000010777e0825 */ /* 0x041fe400078e007e */
[----:B------:R1:W-:Y:S02]  /*10e00*/  STG.E.64 desc[UR6][R132.64], R130 ;  /* 0x0000008284007986 */ /* 0x0003e4000c101b06 */
[----:B--2---:R-:W-:Y:S01]  /*10e10*/  @P1 IMAD.WIDE.U32 R112, R119, 0x10, R112 ;  /* 0x0000001077701825 */ /* 0x004fe200078e0070 */
[----:B------:R-:W-:Y:S06]  /*10e20*/  @!P0 BRA `(.L_x_2505) ;  /* 0x0000000000508947 */ /* 0x000fec0003800000 */
[----:B-1----:R-:W-:Y:S01]  /*10e30*/  SHF.L.U32 R75, R92, 0x10, RZ ;  /* 0x000000105c4b7819 */ /* 0x002fe200000006ff */
[----:B------:R-:W0:Y:S01]  /*10e40*/  LDC.64 R72, c[0x0][0x3b8] ;  /* 0x0000ee00ff487b82 */ /* 0x000e220000000a00 */
[----:B------:R-:W-:Y:S02]  /*10e50*/  LOP3.LUT R74, R96, 0xffff, RZ, 0xc0, !PT ;  /* 0x0000ffff604a7812 */ /* 0x000fe400078ec0ff */
[----:B------:R-:W-:Y:S02]  /*10e60*/  LOP3.LUT R75, R75, 0xff0000, RZ, 0xc0, !PT ;  /* 0x00ff00004b4b7812 */ /* 0x000fe400078ec0ff */
[----:B------:R-:W-:Y:S02]  /*10e70*/  PRMT R129, R27, 0x7104, RZ ;  /* 0x000071041b817816 */ /* 0x000fe400000000ff */
[----:B------:R-:W-:Y:S02]  /*10e80*/  PRMT R74, R75, 0x4210, R74 ;  /* 0x000042104b4a7816 */ /* 0x000fe4000000004a */
[----:B------:R-:W-:-:S02]  /*10e90*/  LOP3.LUT R132, R25, 0xff, RZ, 0xc0, !PT ;  /* 0x000000ff19847812 */ /* 0x000fc400078ec0ff */
[----:B------:R-:W-:Y:S02]  /*10ea0*/  LOP3.LUT R130, R24, 0xff, RZ, 0xc0, !PT ;  /* 0x000000ff18827812 */ /* 0x000fe400078ec0ff */
[----:B------:R-:W-:Y:S01]  /*10eb0*/  LOP3.LUT R75, R23, 0xff, RZ, 0xc0, !PT ;  /* 0x000000ff174b7812 */ /* 0x000fe200078ec0ff */
[----:B------:R-:W-:Y:S01]  /*10ec0*/  IMAD.WIDE.U32 R132, R132, 0x1000000, RZ ;  /* 0x0100000084847825 */ /* 0x000fe200078e00ff */
[----:B------:R-:W-:-:S03]  /*10ed0*/  LOP3.LUT R129, R74, 0xff00, R129, 0xf8, !PT ;  /* 0x0000ff004a817812 */ /* 0x000fc600078ef881 */
[----:B------:R-:W-:Y:S01]  /*10ee0*/  IMAD.WIDE.U32 R130, R130, 0x10000, RZ ;  /* 0x0001000082827825 */ /* 0x000fe200078e00ff */
[----:B------:R-:W-:-:S03]  /*10ef0*/  LOP3.LUT R129, R129, 0xff, R26, 0xf8, !PT ;  /* 0x000000ff81817812 */ /* 0x000fc600078ef81a */
[----:B------:R-:W-:Y:S01]  /*10f00*/  IMAD.WIDE.U32 R74, R75, 0x100, RZ ;  /* 0x000001004b4a7825 */ /* 0x000fe200078e00ff */
[----:B------:R-:W-:-:S03]  /*10f10*/  LOP3.LUT R129, R131, R129, R133, 0xfe, !PT ;  /* 0x0000008183817212 */ /* 0x000fc600078efe85 */
[----:B0-----:R-:W-:Y:S01]  /*10f20*/  IMAD.WIDE.U32 R72, R78, 0x8, R72 ;  /* 0x000000084e487825 */ /* 0x001fe200078e0048 */
[----:B------:R-:W-:Y:S02]  /*10f30*/  LOP3.LUT R135, R74, R132, R130, 0xfe, !PT ;  /* 0x000000844a877212 */ /* 0x000fe400078efe82 */
[----:B------:R-:W-:Y:S02]  /*10f40*/  LOP3.LUT R75, R129, R75, RZ, 0xfc, !PT ;  /* 0x0000004b814b7212 */ /* 0x000fe400078efcff */
[----:B------:R-:W-:-:S05]  /*10f50*/  LOP3.LUT R74, R135, 0xff, R22, 0xf8, !PT ;  /* 0x000000ff874a7812 */ /* 0x000fca00078ef816 */
[----:B------:R0:W-:Y:S02]  /*10f60*/  STG.E.64 desc[UR6][R72.64], R74 ;  /* 0x0000004a48007986 */ /* 0x0001e4000c101b06 */
.L_x_2505:
[----:B------:R2:W5:Y:S04]  /*10f70*/  @P0 LDG.E.128 R68, desc[UR6][R126.64] ;  /* 0x000000067e440981 */ /* 0x000568000c1e1d00 */
[----:B------:R2:W5:Y:S04]  /*10f80*/  @P1 LDG.E.128 R64, desc[UR6][R112.64] ;  /* 0x0000000670401981 */ /* 0x000568000c1e1d00 */
[----:B01----:R2:W5:Y:S01]  /*10f90*/  LDG.E.128 R72, desc[UR6][R114.64] ;  /* 0x0000000672487981 */ /* 0x003562000c1e1d00 */
        /* <DEDUP_REMOVED lines=17> */
.L_x_2509:
        /* <DEDUP_REMOVED lines=13> */
.L_x_2511:
[----:B------:R-:W-:Y:S05]  /*11180*/  BSYNC.RECONVERGENT B1 ;  /* 0x0000000000017941 */ /* 0x000fea0003800200 */
.L_x_2510:
        /* <DEDUP_REMOVED lines=45> */
.L_x_2508:
[----:B------:R-:W-:Y:S05]  /*11460*/  BSYNC.RECONVERGENT B0 ;  /* 0x0000000000007941 */ /* 0x000fea0003800200 */
.L_x_2507:
        /* <DEDUP_REMOVED lines=11> */
[----:B--2---:R-:W-:Y:S01]  /*11520*/  P2R R127, PR, RZ, 0x10 ;  /* 0x00000010ff7f7803 */ /* 0x004fe20000000000 */
        /* <DEDUP_REMOVED lines=9> */
.L_x_2514:
        /* <DEDUP_REMOVED lines=13> */
.L_x_2516:
[----:B------:R-:W-:Y:S05]  /*11690*/  BSYNC.RECONVERGENT B1 ;  /* 0x0000000000017941 */ /* 0x000fea0003800200 */
.L_x_2515:
        /* <DEDUP_REMOVED lines=45> */
.L_x_2513:
[----:B------:R-:W-:Y:S05]  /*11970*/  BSYNC.RECONVERGENT B0 ;  /* 0x0000000000007941 */ /* 0x000fea0003800200 */
.L_x_2512:
        /* <DEDUP_REMOVED lines=12> */
[----:B------:R-:W-:-:S03]  /*11a40*/  MOV R23, R94 ;  /* 0x0000005e00177202 */ /* 0x000fc60000000f00 */
[----:B------:R-:W-:Y:S01]  /*11a50*/  @P1 FADD.FTZ R126, R25, R96 ;  /* 0x00000060197e1221 */ /* 0x000fe20000010000 */
[----:B------:R-:W-:-:S04]  /*11a60*/  @!P1 MOV R126, R96 ;  /* 0x00000060007e9202 */ /* 0x000fc80000000f00 */
        /* <DEDUP_REMOVED lines=10> */
.L_x_2519:
        /* <DEDUP_REMOVED lines=13> */
.L_x_2521:
[----:B------:R-:W-:Y:S05]  /*11be0*/  BSYNC.RECONVERGENT B1 ;  /* 0x0000000000017941 */ /* 0x000fea0003800200 */
.L_x_2520:
        /* <DEDUP_REMOVED lines=45> */
.L_x_2518:
[----:B------:R-:W-:Y:S05]  /*11ec0*/  BSYNC.RECONVERGENT B0 ;  /* 0x0000000000007941 */ /* 0x000fea0003800200 */
.L_x_2517:
[----:B------:R-:W-:Y:S01]  /*11ed0*/  I2FP.F32.U32 R23, R23 ;  /* 0x0000001700177245 */ /* 0x000fe20000201000 */
[----:B------:R-:W-:Y:S01]  /*11ee0*/  HADD2.F32 R72, -RZ, R72.H1_H1 ;  /* 0x30000048ff487230 */ /* 0x000fe20000004100 */
[----:B------:R-:W-:Y:S01]  /*11ef0*/  ISETP.NE.AND P3, PT, R24, 0x1, PT ;  /* 0x000000011800780c */ /* 0x000fe20003f65270 */
[----:B------:R-:W-:Y:S01]  /*11f00*/  BSSY.RECONVERGENT B0, `(.L_x_2522) ;  /* 0x000004d000007945 */ /* 0x000fe20003800200 */
[----:B------:R-:W-:Y:S02]  /*11f10*/  HFMA2 R27, -RZ, RZ, 0, 1.1920928955078125e-07 ;  /* 0x00000002ff1b7431 */ /* 0x000fe400000001ff */
        /* <DEDUP_REMOVED lines=16> */
.L_x_2524:
        /* <DEDUP_REMOVED lines=13> */
.L_x_2526:
[----:B------:R-:W-:Y:S05]  /*120f0*/  BSYNC.RECONVERGENT B1 ;  /* 0x0000000000017941 */ /* 0x000fea0003800200 */
.L_x_2525:
        /* <DEDUP_REMOVED lines=42> */
[----:B------:R-:W-:Y:S02]  /*123a0*/  LOP3.LUT R95, R117, R26, R25, 0x96, !PT ;  /* 0x0000001a755f7212 */ /* 0x000fe400078e9619 */
[----:B------:R-:W-:Y:S01]  /*123b0*/  MOV R25, R98 ;  /* 0x0000006200197202 */ /* 0x000fe20000000f00 */
[----:B------:R-:W-:-:S07]  /*123c0*/  IMAD.MOV.U32 R98, RZ, RZ, R24 ;  /* 0x000000ffff627224 */ /* 0x000fce00078e0018 */
.L_x_2523:
[----:B------:R-:W-:Y:S05]  /*123d0*/  BSYNC.RECONVERGENT B0 ;  /* 0x0000000000007941 */ /* 0x000fea0003800200 */
.L_x_2522:
        /* <DEDUP_REMOVED lines=13> */
[----:B------:R-:W-:Y:S02]  /*124b0*/  SEL R23, RZ, 0x1, P2 ;  /* 0x00000001ff177807 */ /* 0x000fe40001000000 */
[----:B------:R-:W-:Y:S02]  /*124c0*/  MOV R26, 0x2 ;  /* 0x00000002001a7802 */ /* 0x000fe40000000f00 */
        /* <DEDUP_REMOVED lines=10> */
.L_x_2529:
        /* <DEDUP_REMOVED lines=13> */
.L_x_2531:
[----:B------:R-:W-:Y:S05]  /*12640*/  BSYNC.RECONVERGENT B1 ;  /* 0x0000000000017941 */ /* 0x000fea0003800200 */
.L_x_2530:
        /* <DEDUP_REMOVED lines=45> */
.L_x_2528:
[----:B------:R-:W-:Y:S05]  /*12920*/  BSYNC.RECONVERGENT B0 ;  /* 0x0000000000007941 */ /* 0x000fea0003800200 */
.L_x_2527:
        /* <DEDUP_REMOVED lines=21> */
.L_x_2534:
        /* <DEDUP_REMOVED lines=13> */
.L_x_2536:
[----:B------:R-:W-:Y:S05]  /*12b50*/  BSYNC.RECONVERGENT B1 ;  /* 0x0000000000017941 */ /* 0x000fea0003800200 */
.L_x_2535:
        /* <DEDUP_REMOVED lines=45> */
.L_x_2533:
[----:B------:R-:W-:Y:S05]  /*12e30*/  BSYNC.RECONVERGENT B0 ;  /* 0x0000000000007941 */ /* 0x000fea0003800200 */
.L_x_2532:
        /* <DEDUP_REMOVED lines=11> */
[----:B------:R-:W-:-:S03]  /*12ef0*/  MOV R25, R94 ;  /* 0x0000005e00197202 */ /* 0x000fc60000000f00 */
        /* <DEDUP_REMOVED lines=13> */
.L_x_2539:
        /* <DEDUP_REMOVED lines=13> */
.L_x_2541:
[----:B------:R-:W-:Y:S05]  /*130a0*/  BSYNC.RECONVERGENT B1 ;  /* 0x0000000000017941 */ /* 0x000fea0003800200 */
.L_x_2540:
[----:B------:R-:W-:Y:S01]  /*130b0*/  IMAD.WIDE.U32 R92, R0, -0x326172a9, RZ ;  /* 0xcd9e8d57005c7825 */ /* 0x000fe200078e00ff */
[----:B------:R-:W-:Y:S02]  /*130c0*/  LOP3.LUT R26, R21, R113, R101, 0x96, !PT ;  /* 0x00000071151a7212 */ /* 0x000fe400078e9665 */
[----:B------:R-:W-:Y:S01]  /*130d0*/  IADD3 R25, PT, PT, R100, 0x78dde6e4, RZ ;  /* 0x78dde6e464197810 */ /* 0x000fe20007ffe0ff */
        /* <DEDUP_REMOVED lines=42> */
.L_x_2538:
[----:B------:R-:W-:Y:S05]  /*13380*/  BSYNC.RECONVERGENT B0 ;  /* 0x0000000000007941 */ /* 0x000fea0003800200 */
.L_x_2537:
[----:B------:R-:W-:Y:S01]  /*13390*/  I2FP.F32.U32 R25, R25 ;  /* 0x0000001900197245 */ /* 0x000fe20000201000 */
[----:B------:R-:W-:Y:S01]  /*133a0*/  HADD2.F32 R26, -RZ, R73.H1_H1 ;  /* 0x30000049ff1a7230 */ /* 0x000fe20000004100 */
        /* <DEDUP_REMOVED lines=19> */
.L_x_2544:
        /* <DEDUP_REMOVED lines=13> */
.L_x_2546:
[----:B------:R-:W-:Y:S05]  /*135b0*/  BSYNC.RECONVERGENT B1 ;  /* 0x0000000000017941 */ /* 0x000fea0003800200 */
.L_x_2545:
        /* <DEDUP_REMOVED lines=45> */
.L_x_2543:
[----:B------:R-:W-:Y:S05]  /*13890*/  BSYNC.RECONVERGENT B0 ;  /* 0x0000000000007941 */ /* 0x000fea0003800200 */
.L_x_2542:
[----:B------:R-:W-:Y:S01]  /*138a0*/  I2FP.F32.U32 R27, R27 ;  /* 0x0000001b001b7245 */ /* 0x000fe20000201000 */
[----:B------:R-:W-:Y:S01]  /*138b0*/  HADD2.F32 R26, -RZ, R69.H1_H1 ;  /* 0x30000045ff1a7230 */ /* 0x000fe20000004100 */
[----:B------:R-:W-:Y:S01]  /*138c0*/  BSSY.RECONVERGENT B0, `(.L_x_2547) ;  /* 0x0000052000007945 */ /* 0x000fe20003800200 */
[----:B------:R-:W-:Y:S01]  /*138d0*/  @P1 HADD2.F32 R133, -RZ, R65.H1_H1 ;  /* 0x30000041ff851230 */ /* 0x000fe20000004100 */
[----:B------:R-:W-:Y:S01]  /*138e0*/  MOV R72, 0x2 ;  /* 0x0000000200487802 */ /* 0x000fe20000000f00 */
[----:B------:R-:W-:Y:S01]  /*138f0*/  FFMA.FTZ R27, R27, R88, 1.1641532182693481445e-10 ;  /* 0x2f0000001b1b7423 */ /* 0x000fe20000010058 */
[----:B------:R-:W-:-:S04]  /*13900*/  FMUL.FTZ R26, R26, R87 ;  /* 0x000000571a1a7220 */ /* 0x000fc80000410000 */
[----:B------:R-:W-:Y:S01]  /*13910*/  FSETP.GTU.FTZ.AND P2, PT, R27, R86, PT ;  /* 0x000000561b00720b */ /* 0x000fe20003f5c000 */
[----:B------:R-:W-:-:S03]  /*13920*/  IMAD.MOV.U32 R27, RZ, RZ, R94 ;  /* 0x000000ffff1b7224 */ /* 0x000fc600078e005e */
[----:B------:R-:W-:-:S05]  /*13930*/  FSEL R26, R26, RZ, !P2 ;  /* 0x000000ff1a1a7208 */ /* 0x000fca0005000000 */
[----:B------:R-:W-:Y:S01]  /*13940*/  FADD.FTZ R26, R25, R26 ;  /* 0x0000001a191a7221 */ /* 0x000fe20000010000 */
[----:B------:R-:W-:Y:S02]  /*13950*/  SEL R25, RZ, 0x1, P2 ;  /* 0x00000001ff197807 */ /* 0x000fe40001000000 */
[----:B------:R-:W-:Y:S01]  /*13960*/  ISETP.NE.AND P2, PT, R73, 0x1, PT ;  /* 0x000000014900780c */ /* 0x000fe20003f45270 */
[--C-:B------:R-:W-:Y:S01]  /*13970*/  @P1 FADD.FTZ R133, R133, R26.reuse ;  /* 0x0000001a85851221 */ /* 0x100fe20000010000 */
[----:B------:R-:W-:-:S05]  /*13980*/  @!P1 IMAD.MOV.U32 R133, RZ, RZ, R26 ;  /* 0x000000ffff859224 */ /* 0x000fca00078e001a */
[----:B------:R-:W-:-:S06]  /*13990*/  F2FP.F16.F32.PACK_AB R140, RZ, R133 ;  /* 0x00000085ff8c723e */ /* 0x000fcc00000000ff */
        /* <DEDUP_REMOVED lines=9> */
.L_x_2549:
        /* <DEDUP_REMOVED lines=13> */
.L_x_2551:
[----:B------:R-:W-:Y:S05]  /*13b00*/  BSYNC.RECONVERGENT B1 ;  /* 0x0000000000017941 */ /* 0x000fea0003800200 */
.L_x_2550:
        /* <DEDUP_REMOVED lines=45> */
.L_x_2548:
[----:B------:R-:W-:Y:S05]  /*13de0*/  BSYNC.RECONVERGENT B0 ;  /* 0x0000000000007941 */ /* 0x000fea0003800200 */
.L_x_2547:
        /* <DEDUP_REMOVED lines=20> */
.L_x_2554:
        /* <DEDUP_REMOVED lines=13> */
.L_x_2556:
[----:B------:R-:W-:Y:S05]  /*14000*/  BSYNC.RECONVERGENT B1 ;  /* 0x0000000000017941 */ /* 0x000fea0003800200 */
.L_x_2555:
        /* <DEDUP_REMOVED lines=45> */
.L_x_2553:
[----:B------:R-:W-:Y:S05]  /*142e0*/  BSYNC.RECONVERGENT B0 ;  /* 0x0000000000007941 */ /* 0x000fea0003800200 */
.L_x_2552:
        /* <DEDUP_REMOVED lines=12> */
[----:B------:R-:W-:-:S03]  /*143b0*/  MOV R27, R94 ;  /* 0x0000005e001b7202 */ /* 0x000fc60000000f00 */
[----:B------:R-:W-:Y:S01]  /*143c0*/  @P1 FADD.FTZ R132, R73, R112 ;  /* 0x0000007049841221 */ /* 0x000fe20000010000 */
[----:B------:R-:W-:-:S04]  /*143d0*/  @!P1 MOV R132, R112 ;  /* 0x0000007000849202 */ /* 0x000fc80000000f00 */
        /* <DEDUP_REMOVED lines=10> */
.L_x_2559:
        /* <DEDUP_REMOVED lines=13> */
.L_x_2561:
[----:B------:R-:W-:Y:S05]  /*14550*/  BSYNC.RECONVERGENT B1 ;  /* 0x0000000000017941 */ /* 0x000fea0003800200 */
.L_x_2560:
        /* <DEDUP_REMOVED lines=45> */
.L_x_2558:
[----:B------:R-:W-:Y:S05]  /*14830*/  BSYNC.RECONVERGENT B0 ;  /* 0x0000000000007941 */ /* 0x000fea0003800200 */
.L_x_2557:
        /* <DEDUP_REMOVED lines=20> */
.L_x_2564:
        /* <DEDUP_REMOVED lines=13> */
.L_x_2566:
[----:B------:R-:W-:Y:S05]  /*14a50*/  BSYNC.RECONVERGENT B1 ;  /* 0x0000000000017941 */ /* 0x000fea0003800200 */
.L_x_2565:
        /* <DEDUP_REMOVED lines=42> */
[----:B------:R-:W-:Y:S02]  /*14d00*/  LOP3.LUT R95, R117, R92, R73, 0x96, !PT ;  /* 0x0000005c755f7212 */ /* 0x000fe400078e9649 */
[----:B------:R-:W-:Y:S01]  /*14d10*/  MOV R73, R98 ;  /* 0x0000006200497202 */ /* 0x000fe20000000f00 */
[----:B------:R-:W-:-:S07]  /*14d20*/  IMAD.MOV.U32 R98, RZ, RZ, R72 ;  /* 0x000000ffff627224 */ /* 0x000fce00078e0048 */
.L_x_2563:
[----:B------:R-:W-:Y:S05]  /*14d30*/  BSYNC.RECONVERGENT B0 ;  /* 0x0000000000007941 */ /* 0x000fea0003800200 */
.L_x_2562:
        /* <DEDUP_REMOVED lines=26> */
.L_x_2569:
        /* <DEDUP_REMOVED lines=13> */
.L_x_2571:
[----:B------:R-:W-:Y:S05]  /*14fb0*/  BSYNC.RECONVERGENT B1 ;  /* 0x0000000000017941 */ /* 0x000fea0003800200 */
.L_x_2570:
        /* <DEDUP_REMOVED lines=45> */
.L_x_2568:
[----:B------:R-:W-:Y:S05]  /*15290*/  BSYNC.RECONVERGENT B0 ;  /* 0x0000000000007941 */ /* 0x000fea0003800200 */
.L_x_2567:
        /* <DEDUP_REMOVED lines=20> */
.L_x_2574:
        /* <DEDUP_REMOVED lines=13> */
.L_x_2576:
[----:B------:R-:W-:Y:S05]  /*154b0*/  BSYNC.RECONVERGENT B1 ;  /* 0x0000000000017941 */ /* 0x000fea0003800200 */
.L_x_2575:
        /* <DEDUP_REMOVED lines=45> */
.L_x_2573:
[----:B------:R-:W-:Y:S05]  /*15790*/  BSYNC.RECONVERGENT B0 ;  /* 0x0000000000007941 */ /* 0x000fea0003800200 */
.L_x_2572:
        /* <DEDUP_REMOVED lines=13> */
[----:B------:R-:W-:Y:S01]  /*15870*/  @!P1 MOV R138, R114 ;  /* 0x00000072008a9202 */ /* 0x000fe20000000f00 */
[----:B------:R-:W-:-:S03]  /*15880*/  IMAD.MOV.U32 R114, RZ, RZ, 0x2 ;  /* 0x00000002ff727424 */ /* 0x000fc600078e00ff */
        /* <DEDUP_REMOVED lines=10> */
.L_x_2579:
        /* <DEDUP_REMOVED lines=13> */
.L_x_2581:
[----:B------:R-:W-:Y:S05]  /*15a00*/  BSYNC.RECONVERGENT B1 ;  /* 0x0000000000017941 */ /* 0x000fea0003800200 */
.L_x_2580:
        /* <DEDUP_REMOVED lines=45> */
.L_x_2578:
[----:B------:R-:W-:Y:S05]  /*15ce0*/  BSYNC.RECONVERGENT B0 ;  /* 0x0000000000007941 */ /* 0x000fea0003800200 */
.L_x_2577:
        /* <DEDUP_REMOVED lines=20> */
.L_x_2584:
        /* <DEDUP_REMOVED lines=15> */
.L_x_2586:
[----:B------:R-:W-:Y:S05]  /*15f20*/  BSYNC.RECONVERGENT B1 ;  /* 0x0000000000017941 */ /* 0x000fea0003800200 */
.L_x_2585:
        /* <DEDUP_REMOVED lines=25> */
[----:B------:R-:W-:Y:S01]  /*160c0*/  VIADD R73, R100, 0xb54cda56 ;  /* 0xb54cda5664497836 */ /* 0x000fe20000000000 */
[----:B------:R-:W-:Y:S01]  /*160d0*/  LOP3.LUT R89, R89, R112, R95, 0x96, !PT ;  /* 0x0000007059597212 */ /* 0x000fe200078e965f */
[----:B------:R-:W-:-:S04]  /*160e0*/  IMAD.WIDE.U32 R108, R108, -0x2daee0ad, RZ ;  /* 0xd2511f536c6c7825 */ /* 0x000fc800078e00ff */
[----:B------:R-:W-:Y:S02]  /*160f0*/  HFMA2 R112, -RZ, RZ, 0, 0 ;  /* 0x00000000ff707431 */ /* 0x000fe400000001ff */
        /* <DEDUP_REMOVED lines=16> */
.L_x_2583:
[----:B------:R-:W-:Y:S05]  /*16200*/  BSYNC.RECONVERGENT B0 ;  /* 0x0000000000007941 */ /* 0x000fea0003800200 */
.L_x_2582:
        /* <DEDUP_REMOVED lines=8> */
[----:B------:R-:W-:-:S05]  /*16290*/  FSEL R72, R72, RZ, !P6 ;  /* 0x000000ff48487208 */ /* 0x000fca0007000000 */
[----:B------:R-:W-:Y:S01]  /*162a0*/  FADD.FTZ R75, R75, R72 ;  /* 0x000000484b4b7221 */ /* 0x000fe20000010000 */
[----:B------:R-:W-:-:S03]  /*162b0*/  SEL R72, RZ, 0x1, P6 ;  /* 0x00000001ff487807 */ /* 0x000fc60003000000 */
[--C-:B------:R-:W-:Y:S01]  /*162c0*/  @P1 FADD.FTZ R104, R104, R75.reuse ;  /* 0x0000004b68681221 */ /* 0x100fe20000010000 */
[----:B------:R-:W-:Y:S01]  /*162d0*/  @!P1 IMAD.MOV.U32 R104, RZ, RZ, R75 ;  /* 0x000000ffff689224 */ /* 0x000fe200078e004b */
[----:B------:R-:W-:Y:S02]  /*162e0*/  PRMT R96, R72, 0x7610, R96 ;  /* 0x0000761048607816 */ /* 0x000fe40000000060 */
[----:B------:R-:W-:Y:S02]  /*162f0*/  PRMT R72, R134, 0x5410, R136 ;  /* 0x0000541086487816 */ /* 0x000fe40000000088 */
[----:B------:R-:W-:-:S04]  /*16300*/  F2FP.F16.F32.PACK_AB R75, RZ, R104 ;  /* 0x00000068ff4b723e */ /* 0x000fc800000000ff */
[----:B------:R-:W-:Y:S01]  /*16310*/  PRMT R75, R139, 0x5410, R75 ;  /* 0x000054108b4b7816 */ /* 0x000fe2000000004b */
[----:B------:R-:W-:Y:S06]  /*16320*/  BRA `(.L_x_2587) ;  /* 0x00000028008c7947 */ /* 0x000fec0003800000 */
.L_x_2506:
[----:B------:R-:W-:Y:S01]  /*16330*/  ISETP.NE.AND P2, PT, R137, 0x1, PT ;  /* 0x000000018900780c */ /* 0x000fe20003f45270 */
[----:B------:R-:W-:Y:S01]  /*16340*/  BSSY.RECONVERGENT B0, `(.L_x_2588) ;  /* 0x000004a000007945 */ /* 0x000fe20003800200 */
[----:B--2---:R-:W-:Y:S01]  /*16350*/  MOV R114, 0x2 ;  /* 0x0000000200727802 */ /* 0x004fe20000000f00 */
        /* <DEDUP_REMOVED lines=13> */
.L_x_2590:
        /* <DEDUP_REMOVED lines=13> */
.L_x_2592:
[----:B------:R-:W-:Y:S05]  /*16500*/  BSYNC.RECONVERGENT B1 ;  /* 0x0000000000017941 */ /* 0x000fea0003800200 */
.L_x_2591:
        /* <DEDUP_REMOVED lines=45> */
.L_x_2589:
[----:B------:R-:W-:Y:S05]  /*167e0*/  BSYNC.RECONVERGENT B0 ;  /* 0x0000000000007941 */ /* 0x000fea0003800200 */
.L_x_2588:
        /* <DEDUP_REMOVED lines=24> */
.L_x_2595:
        /* <DEDUP_REMOVED lines=13> */
.L_x_2597:
[----:B------:R-:W-:Y:S05]  /*16a40*/  BSYNC.RECONVERGENT B1 ;  /* 0x0000000000017941 */ /* 0x000fea0003800200 */
.L_x_2596:
        /* <DEDUP_REMOVED lines=45> */
.L_x_2594:
[----:B------:R-:W-:Y:S05]  /*16d20*/  BSYNC.RECONVERGENT B0 ;  /* 0x0000000000007941 */ /* 0x000fea0003800200 */
.L_x_2593:
        /* <DEDUP_REMOVED lines=9> */
[----:B------:R-:W-:Y:S02]  /*16dc0*/  PLOP3.LUT P2, PT, P2, PT, PT, 0x8, 0x80 ;  /* 0x000000000080781c */ /* 0x000fe4000174e170 */
[----:B------:R-:W-:Y:S01]  /*16dd0*/  MOV R72, R94 ;  /* 0x0000005e00487202 */ /* 0x000fe20000000f00 */
[----:B------:R-:W-:Y:S01]  /*16de0*/  @P1 FADD.FTZ R129, R112, R129 ;  /* 0x0000008170811221 */ /* 0x000fe20000010000 */
[----:B------:R-:W-:Y:S01]  /*16df0*/  IMAD.MOV.U32 R112, RZ, RZ, 0x2 ;  /* 0x00000002ff707424 */ /* 0x000fe200078e00ff */
[----:B------:R-:W-:-:S03]  /*16e00*/  P2R R130, PR, RZ, 0x4 ;  /* 0x00000004ff827803 */ /* 0x000fc60000000000 */
        /* <DEDUP_REMOVED lines=10> */
.L_x_2600:
        /* <DEDUP_REMOVED lines=13> */
.L_x_2602:
[----:B------:R-:W-:Y:S05]  /*16f80*/  BSYNC.RECONVERGENT B1 ;  /* 0x0000000000017941 */ /* 0x000fea0003800200 */
.L_x_2601:
        /* <DEDUP_REMOVED lines=45> */
.L_x_2599:
[----:B------:R-:W-:Y:S05]  /*17260*/  BSYNC.RECONVERGENT B0 ;  /* 0x0000000000007941 */ /* 0x000fea0003800200 */
.L_x_2598:
        /* <DEDUP_REMOVED lines=24> */
.L_x_2605:
        /* <DEDUP_REMOVED lines=13> */
.L_x_2607:
[----:B------:R-:W-:Y:S05]  /*174c0*/  BSYNC.RECONVERGENT B1 ;  /* 0x0000000000017941 */ /* 0x000fea0003800200 */
.L_x_2606:
        /* <DEDUP_REMOVED lines=45> */
.L_x_2604:
[----:B------:R-:W-:Y:S05]  /*177a0*/  BSYNC.RECONVERGENT B0 ;  /* 0x0000000000007941 */ /* 0x000fea0003800200 */
.L_x_2603:
[----:B------:R-:W-:Y:S01]  /*177b0*/  I2FP.F32.U32 R113, R72 ;  /* 0x0000004800717245 */ /* 0x000fe20000201000 */
[----:B------:R-:W-:Y:S01]  /*177c0*/  HADD2.F32 R72, -RZ, R73.H1_H1 ;  /* 0x30000049ff487230 */ /* 0x000fe20000004100 */
[----:B------:R-:W-:Y:S01]  /*177d0*/  ISETP.NE.AND P2, PT, R114, 0x1, PT ;  /* 0x000000017200780c */ /* 0x000fe20003f45270 */
[----:B------:R-:W-:Y:S01]  /*177e0*/  @P1 HADD2.F32 R112, -RZ, R65.H1_H1 ;  /* 0x30000041ff701230 */ /* 0x000fe20000004100 */
        /* <DEDUP_REMOVED lines=20> */
.L_x_2610:
        /* <DEDUP_REMOVED lines=13> */
.L_x_2612:
[----:B------:R-:W-:Y:S05]  /*17a00*/  BSYNC.RECONVERGENT B1 ;  /* 0x0000000000017941 */ /* 0x000fea0003800200 */
.L_x_2611:
        /* <DEDUP_REMOVED lines=45> */
.L_x_2609:
[----:B------:R-:W-:Y:S05]  /*17ce0*/  BSYNC.RECONVERGENT B0 ;  /* 0x0000000000007941 */ /* 0x000fea0003800200 */
.L_x_2608:
        /* <DEDUP_REMOVED lines=23> */
.L_x_2615:
        /* <DEDUP_REMOVED lines=13> */
.L_x_2617:
[----:B------:R-:W-:Y:S05]  /*17f30*/  BSYNC.RECONVERGENT B1 ;  /* 0x0000000000017941 */ /* 0x000fea0003800200 */
.L_x_2616:
        /* <DEDUP_REMOVED lines=45> */
.L_x_2614:
[----:B------:R-:W-:Y:S05]  /*18210*/  BSYNC.RECONVERGENT B0 ;  /* 0x0000000000007941 */ /* 0x000fea0003800200 */
.L_x_2613:
        /* <DEDUP_REMOVED lines=23> */
.L_x_2620:
        /* <DEDUP_REMOVED lines=13> */
.L_x_2622:
[----:B------:R-:W-:Y:S05]  /*18460*/  BSYNC.RECONVERGENT B1 ;  /* 0x0000000000017941 */ /* 0x000fea0003800200 */
.L_x_2621:
        /* <DEDUP_REMOVED lines=45> */
.L_x_2619:
[----:B------:R-:W-:Y:S05]  /*18740*/  BSYNC.RECONVERGENT B0 ;  /* 0x0000000000007941 */ /* 0x000fea0003800200 */
.L_x_2618:
        /* <DEDUP_REMOVED lines=23> */
.L_x_2625:
        /* <DEDUP_REMOVED lines=13> */
.L_x_2627:
[----:B------:R-:W-:Y:S05]  /*18990*/  BSYNC.RECONVERGENT B1 ;  /* 0x0000000000017941 */ /* 0x000fea0003800200 */
.L_x_2626:
        /* <DEDUP_REMOVED lines=45> */
.L_x_2624:
[----:B------:R-:W-:Y:S05]  /*18c70*/  BSYNC.RECONVERGENT B0 ;  /* 0x0000000000007941 */ /* 0x000fea0003800200 */
.L_x_2623:
        /* <DEDUP_REMOVED lines=14> */
.L_x_2587:
[----:B------:R-:W-:Y:S01]  /*18d60*/  FADD.FTZ R87, RZ, R77 ;  /* 0x0000004dff577221 */ /* 0x000fe20000010000 */
[----:B------:R-:W-:Y:S01]  /*18d70*/  SEL R105, RZ, 0x1000000, !P5 ;  /* 0x01000000ff697807 */ /* 0x000fe20006800000 */
[----:B------:R-:W0:Y:S01]  /*18d80*/  S2R R107, SR_TID.X ;  /* 0x00000000006b7919 */ /* 0x000e220000002100 */
[----:B------:R-:W-:Y:S01]  /*18d90*/  SEL R99, RZ, 0x10000, !P4 ;  /* 0x00010000ff637807 */ /* 0x000fe20006000000 */
[----:B------:R-:W-:Y:S01]  /*18da0*/  FADD.FTZ R86, R87, R80 ;  /* 0x0000005057567221 */ /* 0x000fe20000010000 */
[----:B------:R-:W-:Y:S01]  /*18db0*/  ISETP.NE.AND P6, PT, R130, RZ, PT ;  /* 0x000000ff8200720c */ /* 0x000fe20003fc5270 */
[----:B------:R-:W-:Y:S01]  /*18dc0*/  IMAD.WIDE.U32 R90, R119, 0x10, R90 ;  /* 0x00000010775a7825 */ /* 0x000fe200078e005a */
[----:B------:R-:W-:-:S03]  /*18dd0*/  ISETP.NE.AND P5, PT, R131, RZ, PT ;  /* 0x000000ff8300720c */ /* 0x000fc60003fa5270 */
[----:B------:R-:W-:Y:S01]  /*18de0*/  FADD.FTZ R87, R86, R79 ;  /* 0x0000004f56577221 */ /* 0x000fe20000010000 */
[----:B------:R-:W-:Y:S01]  /*18df0*/  ISETP.NE.AND P4, PT, R135, RZ, PT ;  /* 0x000000ff8700720c */ /* 0x000fe20003f85270 */
[----:B------:R-:W-:Y:S01]  /*18e00*/  IMAD.WIDE.U32 R102, R119, 0x8, R102 ;  /* 0x0000000877667825 */ /* 0x000fe200078e0066 */
[----:B------:R-:W-:-:S03]  /*18e10*/  SEL R88, RZ, 0x10000, !P5 ;  /* 0x00010000ff587807 */ /* 0x000fc60006800000 */
[----:B------:R-:W-:Y:S01]  /*18e20*/  FADD.FTZ R86, R87, R82 ;  /* 0x0000005257567221 */ /* 0x000fe20000010000 */
[----:B------:R-:W-:Y:S01]  /*18e30*/  SEL R89, RZ, 0x1000000, !P4 ;  /* 0x01000000ff597807 */ /* 0x000fe20006000000 */
[----:B------:R1:W-:Y:S01]  /*18e40*/  STG.E.128 desc[UR6][R90.64], R72 ;  /* 0x000000485a007986 */ /* 0x0003e2000c101d06 */
[----:B------:R-:W-:Y:S01]  /*18e50*/  SEL R97, RZ, 0x100, !P6 ;  /* 0x00000100ff617807 */ /* 0x000fe20007000000 */
[----:B------:R-:W-:Y:S01]  /*18e60*/  FADD.FTZ R87, R86, R81 ;  /* 0x0000005156577221 */ /* 0x000fe20000010000 */
[----:B------:R-:W-:Y:S02]  /*18e70*/  ISETP.NE.AND P1, PT, R127, RZ, PT ;  /* 0x000000ff7f00720c */ /* 0x000fe40003f25270 */
[----:B------:R-:W-:Y:S01]  /*18e80*/  SEL R106, RZ, 0x100, !P3 ;  /* 0x00000100ff6a7807 */ /* 0x000fe20005800000 */
[----:B------:R-:W-:Y:S01]  /*18e90*/  FADD.FTZ R86, R87, R84 ;  /* 0x0000005457567221 */ /* 0x000fe20000010000 */
[----:B------:R-:W-:Y:S02]  /*18ea0*/  LOP3.LUT R97, R97, R89, R88, 0xfe, !PT ;  /* 0x0000005961617212 */ /* 0x000fe400078efe58 */
        /* <DEDUP_REMOVED lines=13> */
[----:B------:R-:W-:Y:S01]  /*18f80*/  FADD.FTZ R89, R86, R129 ;  /* 0x0000008156597221 */ /* 0x000fe20000010000 */
[----:B------:R-:W-:Y:S02]  /*18f90*/  SEL R86, RZ, 0x1, !P1 ;  /* 0x00000001ff567807 */ /* 0x000fe40004800000 */
[----:B------:R-:W-:Y:S01]  /*18fa0*/  LOP3.LUT R87, R106, R87, RZ, 0xfc, !PT ;  /* 0x000000576a577212 */ /* 0x000fe200078efcff */
[----:B------:R-:W-:Y:S01]  /*18fb0*/  FADD.FTZ R88, R89, R128 ;  /* 0x0000008059587221 */ /* 0x000fe20000010000 */
[----:B------:R-:W-:Y:S02]  /*18fc0*/  LOP3.LUT R86, R97, R86, RZ, 0xfc, !PT ;  /* 0x0000005661567212 */ /* 0x000fe400078efcff */
[----:B0-----:R-:W-:Y:S01]  /*18fd0*/  LOP3.LUT P1, RZ, R107, 0x1f, RZ, 0xc0, !PT ;  /* 0x0000001f6bff7812 */ /* 0x001fe2000782c0ff */
[----:B------:R-:W-:Y:S02]  /*18fe0*/  FADD.FTZ R89, R88, R133 ;  /* 0x0000008558597221 */ /* 0x000fe40000010000 */
[----:B------:R1:W-:Y:S02]  /*18ff0*/  STG.E.64 desc[UR6][R102.64], R86 ;  /* 0x0000005666007986 */ /* 0x0003e4000c101b06 */
[----:B------:R-:W-:-:S04]  /*19000*/  FADD.FTZ R88, R89, R132 ;  /* 0x0000008459587221 */ /* 0x000fc80000010000 */
[----:B------:R-:W-:-:S04]  /*19010*/  FADD.FTZ R89, R88, R137 ;  /* 0x0000008958597221 */ /* 0x000fc80000010000 */
[----:B------:R-:W-:Y:S01]  /*19020*/  FADD.FTZ R97, R89, R138 ;  /* 0x0000008a59617221 */ /* 0x000fe20000010000 */
[----:B------:R-:W-:Y:S06]  /*19030*/  @!P0 BRA `(.L_x_2628) ;  /* 0x0000000000508947 */ /* 0x000fec0003800000 */
[----:B-1----:R-:W-:Y:S01]  /*19040*/  IMAD.U32 R75, R92, 0x10000, RZ ;  /* 0x000100005c4b7824 */ /* 0x002fe200078e00ff */
        /* <DEDUP_REMOVED lines=19> */
.L_x_2628:
        /* <DEDUP_REMOVED lines=72> */
.L_x_2642:
[C---:B------:R-:W-:Y:S01]  /*19600*/  FMUL.FTZ R72, R115.reuse, R115 ;  /* 0x0000007373487220 */ /* 0x040fe20000410000 */
[----:B------:R-:W-:Y:S01]  /*19610*/  ISETP.NE.AND P2, PT, RZ, UR5, PT ;  /* 0x00000005ff007c0c */ /* 0x000fe2000bf45270 */
[----:B01----:R-:W-:Y:S01]  /*19620*/  FADD.FTZ R86, R86, R89 ;  /* 0x0000005956567221 */ /* 0x003fe20000010000 */
[----:B------:R-:W-:Y:S02]  /*19630*/  HADD2.F32 R110, -RZ, R28.H0_H0 ;  /* 0x2000001cff6e7230 */ /* 0x000fe40000004100 */
[----:B------:R-:W-:Y:S01]  /*19640*/  FSEL R72, R72, RZ, P2 ;  /* 0x000000ff48487208 */ /* 0x000fe20001000000 */
[----:B------:R-:W-:Y:S01]  /*19650*/  FFMA.FTZ R73, R86, R73, UR10 ;  /* 0x0000000a56497e23 */ /* 0x000fe20008010049 */
[----:B------:R-:W-:Y:S01]  /*19660*/  FSEL R75, R115, RZ, !P2 ;  /* 0x000000ff734b7208 */ /* 0x000fe20005000000 */
[----:B------:R-:W-:Y:S02]  /*19670*/  HADD2.F32 R136, -RZ, R20.H0_H0 ;  /* 0x20000014ff887230 */ /* 0x000fe40000004100 */
[----:B------:R-:W-:Y:S01]  /*19680*/  FADD.FTZ R72, R73, R72 ;  /* 0x0000004849487221 */ /* 0x000fe20000010000 */
[----:B------:R-:W-:-:S02]  /*19690*/  HADD2.F32 R87, -RZ, R28.H1_H1 ;  /* 0x3000001cff577230 */ /* 0x000fc40000004100 */
[C---:B------:R-:W-:Y:S01]  /*196a0*/  FADD.FTZ R86, -R75.reuse, R77 ;  /* 0x0000004d4b567221 */ /* 0x040fe20000010100 */
[C---:B------:R-:W-:Y:S01]  /*196b0*/  FADD.FTZ R140, -R75.reuse, R80 ;  /* 0x000000504b8c7221 */ /* 0x040fe20000010100 */
        /* <DEDUP_REMOVED lines=19> */
[C---:B------:R-:W-:Y:S01]  /*197f0*/  FADD.FTZ R84, -R75.reuse, R133 ;  /* 0x000000854b547221 */ /* 0x040fe20000010100 */
[C---:B------:R-:W-:Y:S01]  /*19800*/  FADD.FTZ R88, -R75.reuse, R132 ;  /* 0x000000844b587221 */ /* 0x040fe20000010100 */
[C---:B------:R-:W-:Y:S01]  /*19810*/  FADD.FTZ R72, -R75.reuse, R137 ;  /* 0x000000894b487221 */ /* 0x040fe20000010100 */
[C---:B------:R-:W-:Y:S01]  /*19820*/  FADD.FTZ R82, -R75.reuse, R138 ;  /* 0x0000008a4b527221 */ /* 0x040fe20000010100 */
[----:B------:R-:W-:Y:S01]  /*19830*/  FADD.FTZ R86, -R75, R104 ;  /* 0x000000684b567221 */ /* 0x000fe20000010100 */
[----:B------:R-:W-:Y:S01]  /*19840*/  FFMA.FTZ R80, R141, R110, R136 ;  /* 0x0000006e8d507223 */ /* 0x000fe20000010088 */
[----:B------:R-:W-:-:S02]  /*19850*/  HADD2.F32 R73, -RZ, R20.H1_H1 ;  /* 0x30000014ff497230 */ /* 0x000fc40000004100 */
[C---:B------:R-:W-:Y:S01]  /*19860*/  FMUL.FTZ R140, R77.reuse, R140 ;  /* 0x0000008c4d8c7220 */ /* 0x040fe20000410000 */
        /* <DEDUP_REMOVED lines=16> */
[----:B------:R-:W-:Y:S02]  /*19970*/  HADD2.F32 R75, -RZ, R29.H1_H1 ;  /* 0x3000001dff4b7230 */ /* 0x000fe40000004100 */
[C---:B------:R-:W-:Y:S01]  /*19980*/  FMUL.FTZ R114, R77.reuse, R114 ;  /* 0x000000724d727220 */ /* 0x040fe20000410000 */
[----:B------:R-:W-:Y:S02]  /*19990*/  HADD2.F32 R79, -RZ, R19.H1_H1 ;  /* 0x30000013ff4f7230 */ /* 0x000fe40000004100 */
[----:B------:R-:W-:Y:S01]  /*199a0*/  FFMA.FTZ R143, R144, R143, R73 ;  /* 0x0000008f908f7223 */ /* 0x000fe20000010049 */
[----:B------:R-:W-:Y:S02]  /*199b0*/  HADD2.F32 R83, -RZ, R41.H1_H1 ;  /* 0x30000029ff537230 */ /* 0x000fe40000004100 */
[----:B------:R-:W-:Y:S01]  /*199c0*/  FMUL.FTZ R130, R77, R130 ;  /* 0x000000824d827220 */ /* 0x000fe20000410000 */
        /* <DEDUP_REMOVED lines=35> */
[----:B------:R-:W-:Y:S01]  /*19c00*/  FMUL.FTZ R126, R77, R126 ;  /* 0x0000007e4d7e7220 */ /* 0x000fe20000410000 */
[----:B------:R-:W-:Y:S02]  /*19c10*/  HADD2.F32 R97, -RZ, R16.H0_H0 ;  /* 0x20000010ff617230 */ /* 0x000fe40000004100 */
[----:B------:R-:W-:Y:S01]  /*19c20*/  FFMA.FTZ R75, R85, R104, R128 ;  /* 0x00000068554b7223 */ /* 0x000fe20000010080 */
[----:B------:R-:W-:Y:S02]  /*19c30*/  HADD2.F32 R135, -RZ, R32.H1_H1 ;  /* 0x30000020ff877230 */ /* 0x000fe40000004100 */
[----:B------:R-:W-:Y:S01]  /*19c40*/  FMUL.FTZ R90, R77, R90 ;  /* 0x0000005a4d5a7220 */ /* 0x000fe20000410000 */
[----:B------:R-:W-:-:S02]  /*19c50*/  HADD2.F32 R79, -RZ, R16.H1_H1 ;  /* 0x30000010ff4f7230 */ /* 0x000fc40000004100 */
        /* <DEDUP_REMOVED lines=18> */
[----:B------:R-:W-:Y:S01]  /*19d80*/  FMUL.FTZ R82, R77, R82 ;  /* 0x000000524d527220 */ /* 0x000fe20000410000 */
[----:B------:R-:W-:Y:S02]  /*19d90*/  HADD2.F32 R130, -RZ, R57.H1_H1 ;  /* 0x30000039ff827230 */ /* 0x000fe40000004100 */
[C---:B------:R-:W-:Y:S01]  /*19da0*/  FFMA.FTZ R137, R122.reuse, R137, R79 ;  /* 0x000000897a897223 */ /* 0x040fe2000001004f */
[----:B------:R-:W-:Y:S01]  /*19db0*/  HADD2.F32 R89, -RZ, R34.H0_H0 ;  /* 0x20000022ff597230 */ /* 0x000fe20000004100 */
[----:B------:R-:W-:Y:S01]  /*19dc0*/  F2FP.F16.F32.PACK_AB R80, R87, R80 ;  /* 0x000000505750723e */ /* 0x000fe200000000ff */
[----:B------:R-:W-:Y:S02]  /*19dd0*/  HADD2.F32 R91, -RZ, R14.H0_H0 ;  /* 0x2000000eff5b7230 */ /* 0x000fe40000004100 */
        /* <DEDUP_REMOVED lines=17> */
[----:B------:R-:W-:Y:S02]  /*19ef0*/  HADD2.F32 R131, -RZ, R46.H0_H0 ;  /* 0x2000002eff837230 */ /* 0x000fe40000004100 */
[----:B------:R-:W-:Y:S02]  /*19f00*/  HADD2.F32 R73, -RZ, R58.H0_H0 ;  /* 0x2000003aff497230 */ /* 0x000fe40000004100 */
[----:B------:R-:W-:Y:S01]  /*19f10*/  FFMA.FTZ R79, R108, R89, R91 ;  /* 0x000000596c4f7223 */ /* 0x000fe2000001005b */
[----:B------:R-:W-:Y:S02]  /*19f20*/  HADD2.F32 R85, -RZ, R35.H1_H1 ;  /* 0x30000023ff557230 */ /* 0x000fe40000004100 */
[----:B------:R-:W-:Y:S02]  /*19f30*/  HADD2.F32 R89, -RZ, R13.H1_H1 ;  /* 0x3000000dff597230 */ /* 0x000fe40000004100 */
[----:B------:R-:W-:Y:S01]  /*19f40*/  FFMA.FTZ R131, R116, R131, R73 ;  /* 0x0000008374837223 */ /* 0x000fe20000010049 */
[----:B------:R-:W-:-:S02]  /*19f50*/  HADD2.F32 R91, -RZ, R47.H1_H1 ;  /* 0x3000002fff5b7230 */ /* 0x000fc40000004100 */
[----:B------:R-:W-:Y:S02]  /*19f60*/  HADD2.F32 R134, -RZ, R59.H1_H1 ;  /* 0x3000003bff867230 */ /* 0x000fe40000004100 */
[C---:B------:R-:W-:Y:S01]  /*19f70*/  FFMA.FTZ R140, R106.reuse, R85, R89 ;  /* 0x000000556a8c7223 */ /* 0x040fe20000010059 */
[----:B------:R-:W-:Y:S02]  /*19f80*/  HADD2.F32 R133, -RZ, R47.H0_H0 ;  /* 0x2000002fff857230 */ /* 0x000fe40000004100 */
[----:B------:R-:W-:Y:S02]  /*19f90*/  HADD2.F32 R73, -RZ, R59.H0_H0 ;  /* 0x2000003bff497230 */ /* 0x000fe40000004100 */
[----:B------:R-:W-:Y:S01]  /*19fa0*/  FFMA.FTZ R134, R106, R91, R134 ;  /* 0x0000005b6a867223 */ /* 0x000fe20000010086 */
[----:B------:R-:W-:Y:S01]  /*19fb0*/  HADD2.F32 R117, -RZ, R36.H0_H0 ;  /* 0x20000024ff757230 */ /* 0x000fe20000004100 */
[----:B------:R-:W-:Y:S01]  /*19fc0*/  F2FP.F16.F32.PACK_AB R79, R140, R79 ;  /* 0x0000004f8c4f723e */ /* 0x000fe200000000ff */
[----:B------:R-:W-:-:S02]  /*19fd0*/  HADD2.F32 R97, -RZ, R12.H0_H0 ;  /* 0x2000000cff617230 */ /* 0x000fc40000004100 */
[----:B------:R-:W-:Y:S01]  /*19fe0*/  FFMA.FTZ R133, R108, R133, R73 ;  /* 0x000000856c857223 */ /* 0x000fe20000010049 */
[----:B------:R-:W-:Y:S02]  /*19ff0*/  HADD2.F32 R85, -RZ, R36.H1_H1 ;  /* 0x30000024ff557230 */ /* 0x000fe40000004100 */
[----:B------:R-:W-:Y:S02]  /*1a000*/  HADD2.F32 R89, -RZ, R12.H1_H1 ;  /* 0x3000000cff597230 */ /* 0x000fe40000004100 */
[----:B------:R-:W-:Y:S01]  /*1a010*/  FFMA.FTZ R117, R126, R117, R97 ;  /* 0x000000757e757223 */ /* 0x000fe20000010061 */
[----:B------:R-:W-:Y:S02]  /*1a020*/  HADD2.F32 R91, -RZ, R48.H1_H1 ;  /* 0x30000030ff5b7230 */ /* 0x000fe40000004100 */
[----:B------:R-:W-:Y:S02]  /*1a030*/  HADD2.F32 R116, -RZ, R52.H1_H1 ;  /* 0x30000034ff747230 */ /* 0x000fe40000004100 */
[----:B------:R-:W-:Y:S01]  /*1a040*/  FFMA.FTZ R120, R90, R85, R89 ;  /* 0x000000555a787223 */ /* 0x000fe20000010059 */
[----:B------:R-:W-:-:S02]  /*1a050*/  HADD2.F32 R97, -RZ, R48.H0_H0 ;  /* 0x20000030ff617230 */ /* 0x000fc40000004100 */
[----:B------:R-:W-:Y:S02]  /*1a060*/  HADD2.F32 R73, -RZ, R52.H0_H0 ;  /* 0x20000034ff497230 */ /* 0x000fe40000004100 */
[----:B------:R-:W-:Y:S01]  /*1a070*/  FFMA.FTZ R116, R90, R91, R116 ;  /* 0x0000005b5a747223 */ /* 0x000fe20000010074 */
[----:B------:R-:W-:Y:S02]  /*1a080*/  HADD2.F32 R121, -RZ, R37.H0_H0 ;  /* 0x20000025ff797230 */ /* 0x000fe40000004100 */
[----:B------:R-:W-:Y:S02]  /*1a090*/  HADD2.F32 R99, -RZ, R11.H0_H0 ;  /* 0x2000000bff637230 */ /* 0x000fe40000004100 */
[----:B------:R-:W-:Y:S01]  /*1a0a0*/  FFMA.FTZ R97, R126, R97, R73 ;  /* 0x000000617e617223 */ /* 0x000fe20000010049 */
[----:B------:R-:W-:Y:S02]  /*1a0b0*/  HADD2.F32 R85, -RZ, R37.H1_H1 ;  /* 0x30000025ff557230 */ /* 0x000fe40000004100 */
[----:B------:R-:W-:Y:S01]  /*1a0c0*/  FMUL.FTZ R126, R77, R86 ;  /* 0x000000564d7e7220 */ /* 0x000fe20000410000 */
[----:B------:R-:W-:-:S02]  /*1a0d0*/  HADD2.F32 R89, -RZ, R11.H1_H1 ;  /* 0x3000000bff597230 */ /* 0x000fc40000004100 */
[----:B------:R-:W-:Y:S01]  /*1a0e0*/  FFMA.FTZ R121, R102, R121, R99 ;  /* 0x0000007966797223 */ /* 0x000fe20000010063 */
[----:B------:R-:W-:Y:S02]  /*1a0f0*/  HADD2.F32 R91, -RZ, R49.H1_H1 ;  /* 0x30000031ff5b7230 */ /* 0x000fe40000004100 */
[----:B------:R-:W-:Y:S02]  /*1a100*/  HADD2.F32 R118, -RZ, R53.H1_H1 ;  /* 0x30000035ff767230 */ /* 0x000fe40000004100 */
[C---:B------:R-:W-:Y:S01]  /*1a110*/  FFMA.FTZ R122, R84.reuse, R85, R89 ;  /* 0x00000055547a7223 */ /* 0x040fe20000010059 */
[----:B------:R-:W-:Y:S02]  /*1a120*/  HADD2.F32 R99, -RZ, R49.H0_H0 ;  /* 0x20000031ff637230 */ /* 0x000fe40000004100 */
[----:B------:R-:W-:Y:S02]  /*1a130*/  HADD2.F32 R73, -RZ, R53.H0_H0 ;  /* 0x20000035ff497230 */ /* 0x000fe40000004100 */
[----:B------:R-:W-:Y:S01]  /*1a140*/  FFMA.FTZ R118, R84, R91, R118 ;  /* 0x0000005b54767223 */ /* 0x000fe20000010076 */
[----:B------:R-:W-:Y:S01]  /*1a150*/  HADD2.F32 R123, -RZ, R38.H0_H0 ;  /* 0x20000026ff7b7230 */ /* 0x000fe20000004100 */
[----:B------:R-:W0:Y:S01]  /*1a160*/  @!P1 LDC.64 R84, c[0x0][0x3c0] ;  /* 0x0000f000ff549b82 */ /* 0x000e220000000a00 */
[----:B------:R-:W-:-:S02]  /*1a170*/  HADD2.F32 R105, -RZ, R10.H0_H0 ;  /* 0x2000000aff697230 */ /* 0x000fc40000004100 */
[----:B------:R-:W-:Y:S01]  /*1a180*/  FFMA.FTZ R99, R102, R99, R73 ;  /* 0x0000006366637223 */ /* 0x000fe20000010049 */
[----:B------:R-:W-:Y:S02]  /*1a190*/  HADD2.F32 R107, -RZ, R50.H0_H0 ;  /* 0x20000032ff6b7230 */ /* 0x000fe40000004100 */
[----:B------:R-:W-:Y:S02]  /*1a1a0*/  HADD2.F32 R90, -RZ, R54.H0_H0 ;  /* 0x20000036ff5a7230 */ /* 0x000fe40000004100 */
[C---:B------:R-:W-:Y:S01]  /*1a1b0*/  FFMA.FTZ R123, R88.reuse, R123, R105 ;  /* 0x0000007b587b7223 */ /* 0x040fe20000010069 */
[----:B------:R-:W-:Y:S01]  /*1a1c0*/  HADD2.F32 R124, -RZ, R38.H1_H1 ;  /* 0x30000026ff7c7230 */ /* 0x000fe20000004100 */
[----:B------:R-:W1:Y:S01]  /*1a1d0*/  LDC.64 R104, c[0x0][0x428] ;  /* 0x00010a00ff687b82 */ /* 0x000e620000000a00 */
[----:B------:R-:W-:Y:S02]  /*1a1e0*/  HADD2.F32 R102, -RZ, R10.H1_H1 ;  /* 0x3000000aff667230 */ /* 0x000fe40000004100 */
[----:B------:R-:W-:Y:S01]  /*1a1f0*/  FFMA.FTZ R90, R88, R107, R90 ;  /* 0x0000006b585a7223 */ /* 0x000fe2000001005a */
[----:B------:R-:W-:-:S02]  /*1a200*/  HADD2.F32 R106, -RZ, R50.H1_H1 ;  /* 0x30000032ff6a7230 */ /* 0x000fc40000004100 */
[----:B------:R-:W-:Y:S02]  /*1a210*/  HADD2.F32 R91, -RZ, R54.H1_H1 ;  /* 0x30000036ff5b7230 */ /* 0x000fe40000004100 */
[C---:B------:R-:W-:Y:S01]  /*1a220*/  FFMA.FTZ R124, R113.reuse, R124, R102 ;  /* 0x0000007c717c7223 */ /* 0x040fe20000010066 */
[----:B------:R-:W-:Y:S01]  /*1a230*/  HADD2.F32 R125, -RZ, R39.H0_H0 ;  /* 0x20000027ff7d7230 */ /* 0x000fe20000004100 */
[----:B------:R-:W2:Y:S01]  /*1a240*/  LDC.64 R72, c[0x0][0x430] ;  /* 0x00010c00ff487b82 */ /* 0x000ea20000000a00 */
[----:B------:R-:W-:Y:S02]  /*1a250*/  HADD2.F32 R107, -RZ, R9.H0_H0 ;  /* 0x20000009ff6b7230 */ /* 0x000fe40000004100 */
[----:B------:R-:W-:Y:S01]  /*1a260*/  FFMA.FTZ R113, R113, R106, R91 ;  /* 0x0000006a71717223 */ /* 0x000fe2000001005b */
[----:B------:R-:W-:Y:S02]  /*1a270*/  HADD2.F32 R109, -RZ, R51.H0_H0 ;  /* 0x20000033ff6d7230 */ /* 0x000fe40000004100 */
[----:B------:R-:W-:-:S02]  /*1a280*/  HADD2.F32 R108, -RZ, R55.H0_H0 ;  /* 0x20000037ff6c7230 */ /* 0x000fc40000004100 */
[----:B------:R-:W-:Y:S01]  /*1a290*/  FFMA.FTZ R125, R82, R125, R107 ;  /* 0x0000007d527d7223 */ /* 0x000fe2000001006b */
[----:B------:R-:W-:Y:S01]  /*1a2a0*/  HADD2.F32 R107, -RZ, R9.H1_H1 ;  /* 0x30000009ff6b7230 */ /* 0x000fe20000004100 */
[----:B------:R-:W3:Y:S01]  /*1a2b0*/  @!P1 LDC.64 R88, c[0x0][0x3c8] ;  /* 0x0000f200ff589b82 */ /* 0x000ee20000000a00 */
[----:B0-----:R-:W-:-:S04]  /*1a2c0*/  @!P1 IMAD.WIDE R84, R3, 0x4, R84 ;  /* 0x0000000403549825 */ /* 0x001fc800078e0254 */
[----:B------:R-:W-:Y:S01]  /*1a2d0*/  FFMA.FTZ R91, R82, R109, R108 ;  /* 0x0000006d525b7223 */ /* 0x000fe2000001006c */
[----:B------:R-:W-:Y:S01]  /*1a2e0*/  F2FP.F16.F32.PACK_AB R82, R148, R103 ;  /* 0x000000679452723e */ /* 0x000fe200000000ff */
[----:B------:R-:W-:Y:S01]  /*1a2f0*/  HADD2.F32 R103, -RZ, R39.H1_H1 ;  /* 0x30000027ff677230 */ /* 0x000fe20000004100 */
[----:B------:R0:W-:Y:S01]  /*1a300*/  @!P1 STG.E desc[UR6][R84.64], R115 ;  /* 0x0000007354009986 */ /* 0x0001e2000c101906 */
[----:B------:R-:W-:Y:S01]  /*1a310*/  HADD2.F32 R109, -RZ, R51.H1_H1 ;  /* 0x30000033ff6d7230 */ /* 0x000fe20000004100 */
[----:B------:R-:W-:Y:S01]  /*1a320*/  F2FP.F16.F32.PACK_AB R90, R113, R90 ;  /* 0x0000005a715a723e */ /* 0x000fe200000000ff */
[----:B-1----:R-:W-:-:S04]  /*1a330*/  IMAD.WIDE.U32 R86, R76, 0x10, R104 ;  /* 0x000000104c567825 */ /* 0x002fc800078e0068 */
[----:B------:R-:W-:Y:S01]  /*1a340*/  FFMA.FTZ R148, R126, R103, R107 ;  /* 0x000000677e947223 */ /* 0x000fe2000001006b */
[----:B------:R-:W-:Y:S02]  /*1a350*/  HADD2.F32 R102, -RZ, R55.H1_H1 ;  /* 0x30000037ff667230 */ /* 0x000fe40000004100 */
[----:B--2---:R-:W-:Y:S01]  /*1a360*/  IMAD.WIDE.U32 R106, R76, 0x10, R72 ;  /* 0x000000104c6a7825 */ /* 0x004fe200078e0048 */
[----:B------:R-:W-:-:S03]  /*1a370*/  F2FP.F16.F32.PACK_AB R76, R135, R114 ;  /* 0x00000072874c723e */ /* 0x000fc600000000ff */
[----:B------:R-:W-:Y:S01]  /*1a380*/  FFMA.FTZ R126, R126, R109, R102 ;  /* 0x0000006d7e7e7223 */ /* 0x000fe20000010066 */
[----:B0-----:R-:W0:Y:S01]  /*1a390*/  LDC.64 R114, c[0x0][0x380] ;  /* 0x0000e000ff727b82 */ /* 0x001e220000000a00 */
[----:B------:R-:W-:Y:S01]  /*1a3a0*/  IMAD.WIDE.U32 R108, R78, 0x10, R72 ;  /* 0x000000104e6c7825 */ /* 0x000fe200078e0048 */
[----:B------:R-:W-:Y:S02]  /*1a3b0*/  F2FP.F16.F32.PACK_AB R85, R122, R121 ;  /* 0x000000797a55723e */ /* 0x000fe400000000ff */
[----:B------:R-:W-:Y:S01]  /*1a3c0*/  F2FP.F16.F32.PACK_AB R84, R120, R117 ;  /* 0x000000757854723e */ /* 0x000fe200000000ff */
[----:B---3--:R-:W-:Y:S01]  /*1a3d0*/  @!P1 IMAD.WIDE R88, R3, 0x4, R88 ;  /* 0x0000000403589825 */ /* 0x008fe200078e0258 */
[----:B------:R-:W-:-:S03]  /*1a3e0*/  F2FP.F16.F32.PACK_AB R91, R126, R91 ;  /* 0x0000005b7e5b723e */ /* 0x000fc600000000ff */
[----:B------:R-:W-:Y:S01]  /*1a3f0*/  IMAD.WIDE.U32 R110, R119, 0x10, R72 ;  /* 0x00000010776e7825 */ /* 0x000fe200078e0048 */
[----:B------:R1:W-:Y:S01]  /*1a400*/  @!P1 STG.E desc[UR6][R88.64], R77 ;  /* 0x0000004d58009986 */ /* 0x0003e2000c101906 */
[----:B------:R-:W-:Y:S02]  /*1a410*/  F2FP.F16.F32.PACK_AB R73, R144, R143 ;  /* 0x0000008f9049723e */ /* 0x000fe400000000ff */
[--C-:B------:R-:W-:Y:S01]  /*1a420*/  IMAD.WIDE.U32 R102, R78, 0x10, R104.reuse ;  /* 0x000000104e667825 */ /* 0x100fe200078e0068 */
[----:B------:R-:W-:Y:S01]  /*1a430*/  F2FP.F16.F32.PACK_AB R72, R142, R141 ;  /* 0x0000008d8e48723e */ /* 0x000fe200000000ff */
[----:B------:R2:W-:Y:S01]  /*1a440*/  STG.E.128 desc[UR6][R86.64], R80 ;  /* 0x0000005056007986 */ /* 0x0005e2000c101d06 */
[----:B------:R-:W-:Y:S01]  /*1a450*/  F2FP.F16.F32.PACK_AB R78, R139, R138 ;  /* 0x0000008a8b4e723e */ /* 0x000fe200000000ff */
[----:B------:R-:W-:Y:S02]  /*1a460*/  IMAD.WIDE.U32 R104, R119, 0x10, R104 ;  /* 0x0000001077687825 */ /* 0x000fe400078e0068 */
[----:B------:R3:W-:Y:S01]  /*1a470*/  STG.E.128 desc[UR6][R106.64], R72 ;  /* 0x000000486a007986 */ /* 0x0007e2000c101d06 */
[----:B-1----:R-:W-:-:S02]  /*1a480*/  F2FP.F16.F32.PACK_AB R77, R137, R136 ;  /* 0x00000088894d723e */ /* 0x002fc400000000ff */
[----:B------:R-:W-:Y:S02]  /*1a490*/  F2FP.F16.F32.PACK_AB R89, R118, R99 ;  /* 0x000000637659723e */ /* 0x000fe400000000ff */
[----:B------:R-:W-:Y:S01]  /*1a4a0*/  F2FP.F16.F32.PACK_AB R88, R116, R97 ;  /* 0x000000617458723e */ /* 0x000fe200000000ff */
[----:B------:R3:W-:Y:S01]  /*1a4b0*/  STG.E.128 desc[UR6][R102.64], R76 ;  /* 0x0000004c66007986 */ /* 0x0007e2000c101d06 */
[----:B0-----:R-:W-:-:S04]  /*1a4c0*/  LEA R3, R114, R3, 0x2 ;  /* 0x0000000372037211 */ /* 0x001fc800078e10ff */
[----:B------:R-:W-:Y:S02]  /*1a4d0*/  ISETP.GE.AND P1, PT, R3, R115, PT ;  /* 0x000000730300720c */ /* 0x000fe40003f26270 */
[----:B--2---:R-:W-:Y:S02]  /*1a4e0*/  F2FP.F16.F32.PACK_AB R83, R134, R133 ;  /* 0x000000858653723e */ /* 0x004fe400000000ff */
[----:B------:R-:W-:Y:S02]  /*1a4f0*/  F2FP.F16.F32.PACK_AB R82, R132, R131 ;  /* 0x000000838452723e */ /* 0x000fe400000000ff */
[----:B------:R-:W-:Y:S02]  /*1a500*/  F2FP.F16.F32.PACK_AB R81, R130, R129 ;  /* 0x000000818251723e */ /* 0x000fe400000000ff */
[----:B------:R-:W-:Y:S02]  /*1a510*/  F2FP.F16.F32.PACK_AB R80, R128, R127 ;  /* 0x0000007f8050723e */ /* 0x000fe400000000ff */
[----:B------:R-:W-:-:S02]  /*1a520*/  F2FP.F16.F32.PACK_AB R87, R148, R125 ;  /* 0x0000007d9457723e */ /* 0x000fc400000000ff */
[----:B------:R-:W-:Y:S01]  /*1a530*/  F2FP.F16.F32.PACK_AB R86, R124, R123 ;  /* 0x0000007b7c56723e */ /* 0x000fe200000000ff */
[----:B------:R3:W-:Y:S04]  /*1a540*/  STG.E.128 desc[UR6][R108.64], R80 ;  /* 0x000000506c007986 */ /* 0x0007e8000c101d06 */
[----:B------:R3:W-:Y:S04]  /*1a550*/  STG.E.128 desc[UR6][R104.64], R84 ;  /* 0x0000005468007986 */ /* 0x0007e8000c101d06 */
[----:B------:R3:W-:Y:S01]  /*1a560*/  STG.E.128 desc[UR6][R110.64], R88 ;  /* 0x000000586e007986 */ /* 0x0007e2000c101d06 */
[----:B------:R-:W-:Y:S05]  /*1a570*/  @!P1 BRA `(.L_x_2630) ;  /* 0xfffffe6800449947 */ /* 0x000fea000383ffff */
[----:B------:R-:W-:Y:S05]  /*1a580*/  EXIT ;  /* 0x000000000000794d */ /* 0x000fea0003800000 */
.L_x_2629:
[----:B-1----:R-:W-:Y:S01]  /*1a590*/  HFMA2 R91, -RZ, RZ, 0, 1.847743988037109375e-06 ;  /* 0x0000001fff5b7431 */ /* 0x002fe200000001ff */
[----:B------:R-:W-:Y:S01]  /*1a5a0*/  BSSY B0, `(.L_x_2631) ;  /* 0x0000006000007945 */ /* 0x000fe20003800000 */
[----:B------:R-:W-:Y:S02]  /*1a5b0*/  IMAD.MOV.U32 R90, RZ, RZ, 0x1 ;  /* 0x00000001ff5a7424 */ /* 0x000fe400078e00ff */
[----:B------:R-:W-:-:S07]  /*1a5c0*/  IMAD.MOV.U32 R88, RZ, RZ, -0x1 ;  /* 0xffffffffff587424 */ /* 0x000fce00078e00ff */
[----:B0-----:R-:W-:Y:S05]  /*1a5d0*/  WARPSYNC.COLLECTIVE R88, `(.L_x_2632) ;  /* 0x0000000058087348 */ /* 0x001fea0003c00000 */
[----:B------:R1:W2:Y:S02]  /*1a5e0*/  SHFL.BFLY P2, R89, R97, R90, R91 ;  /* 0x0c00005a61597389 */ /* 0x0002a4000004005b */
[----:B012---:R-:W-:Y:S05]  /*1a5f0*/  ENDCOLLECTIVE ;  /* 0x000000000000791b */ /* 0x007fea0003800000 */
.L_x_2632:
[----:B------:R-:W-:Y:S05]  /*1a600*/  BSYNC B0 ;  /* 0x0000000000007941 */ /* 0x000fea0003800000 */
.L_x_2631:
        /* <DEDUP_REMOVED lines=9> */
.L_x_2633:
[----:B------:R-:W-:Y:S02]  /*1a6a0*/  IMAD.MOV.U32 R90, RZ, RZ, 0x4 ;  /* 0x00000004ff5a7424 */ /* 0x000fe400078e00ff */
[----:B------:R-:W-:-:S04]  /*1a6b0*/  IMAD.MOV.U32 R73, RZ, RZ, R89 ;  /* 0x000000ffff497224 */ /* 0x000fc800078e0059 */
[----:B------:R-:W-:-:S05]  /*1a6c0*/  FADD.FTZ R75, R74, R73 ;  /* 0x000000494a4b7221 */ /* 0x000fca0000010000 */
[----:B------:R-:W-:-:S07]  /*1a6d0*/  MOV R97, R75 ;  /* 0x0000004b00617202 */ /* 0x000fce0000000f00 */
[----:B------:R-:W-:Y:S05]  /*1a6e0*/  WARPSYNC.COLLECTIVE R88, `(.L_x_2634) ;  /* 0x0000000058087348 */ /* 0x000fea0003c00000 */
[----:B------:R0:W1:Y:S02]  /*1a6f0*/  SHFL.BFLY P2, R89, R97, R90, R91 ;  /* 0x0c00005a61597389 */ /* 0x000064000004005b */
[----:B01----:R-:W-:Y:S05]  /*1a700*/  ENDCOLLECTIVE ;  /* 0x000000000000791b */ /* 0x003fea0003800000 */
.L_x_2634:
[----:B------:R-:W-:Y:S01]  /*1a710*/  HFMA2 R90, -RZ, RZ, 0, 4.76837158203125e-07 ;  /* 0x00000008ff5a7431 */ /* 0x000fe200000001ff */
[----:B------:R-:W-:-:S05]  /*1a720*/  MOV R72, R89 ;  /* 0x0000005900487202 */ /* 0x000fca0000000f00 */
[----:B------:R-:W-:-:S04]  /*1a730*/  FADD.FTZ R86, R75, R72 ;  /* 0x000000484b567221 */ /* 0x000fc80000010000 */
[----:B------:R-:W-:-:S07]  /*1a740*/  IMAD.MOV.U32 R97, RZ, RZ, R86 ;  /* 0x000000ffff617224 */ /* 0x000fce00078e0056 */
[----:B------:R-:W-:Y:S05]  /*1a750*/  WARPSYNC.COLLECTIVE R88, `(.L_x_2635) ;  /* 0x0000000058087348 */ /* 0x000fea0003c00000 */
[----:B------:R0:W1:Y:S02]  /*1a760*/  SHFL.BFLY P2, R89, R97, R90, R91 ;  /* 0x0c00005a61597389 */ /* 0x000064000004005b */
[----:B01----:R-:W-:Y:S05]  /*1a770*/  ENDCOLLECTIVE ;  /* 0x000000000000791b */ /* 0x003fea0003800000 */
.L_x_2635:
        /* <DEDUP_REMOVED lines=8> */
.L_x_2636:
        /* <DEDUP_REMOVED lines=51> */
[----:B------:R-:W-:-:S04]  /*1ab30*/  FFMA.FTZ R72, R75, R75, R72 ;  /* 0x0000004b4b487223 */ /* 0x000fc80000010048 */
[----:B------:R-:W-:-:S07]  /*1ab40*/  IMAD.MOV.U32 R97, RZ, RZ, R72 ;  /* 0x000000ffff617224 */ /* 0x000fce00078e0048 */
[----:B------:R-:W-:Y:S05]  /*1ab50*/  WARPSYNC.COLLECTIVE R88, `(.L_x_2637) ;  /* 0x0000000058087348 */ /* 0x000fea0003c00000 */
[----:B------:R0:W1:Y:S02]  /*1ab60*/  SHFL.BFLY P2, R89, R97, R90, R91 ;  /* 0x0c00005a61597389 */ /* 0x000064000004005b */
[----:B01----:R-:W-:Y:S05]  /*1ab70*/  ENDCOLLECTIVE ;  /* 0x000000000000791b */ /* 0x003fea0003800000 */
.L_x_2637:
[----:B------:R-:W-:Y:S02]  /*1ab80*/  IMAD.MOV.U32 R90, RZ, RZ, 0x2 ;  /* 0x00000002ff5a7424 */ /* 0x000fe400078e00ff */
[----:B------:R-:W-:-:S04]  /*1ab90*/  IMAD.MOV.U32 R75, RZ, RZ, R89 ;  /* 0x000000ffff4b7224 */ /* 0x000fc800078e0059 */
[----:B------:R-:W-:-:S05]  /*1aba0*/  FADD.FTZ R75, R72, R75 ;  /* 0x0000004b484b7221 */ /* 0x000fca0000010000 */
[----:B------:R-:W-:-:S07]  /*1abb0*/  MOV R97, R75 ;  /* 0x0000004b00617202 */ /* 0x000fce0000000f00 */
[----:B------:R-:W-:Y:S05]  /*1abc0*/  WARPSYNC.COLLECTIVE R88, `(.L_x_2638) ;  /* 0x0000000058087348 */ /* 0x000fea0003c00000 */
[----:B------:R0:W1:Y:S02]  /*1abd0*/  SHFL.BFLY P2, R89, R97, R90, R91 ;  /* 0x0c00005a61597389 */ /* 0x000064000004005b */
[----:B01----:R-:W-:Y:S05]  /*1abe0*/  ENDCOLLECTIVE ;  /* 0x000000000000791b */ /* 0x003fea0003800000 */
.L_x_2638:
[----:B------:R-:W-:Y:S01]  /*1abf0*/  HFMA2 R90, -RZ, RZ, 0, 2.384185791015625e-07 ;  /* 0x00000004ff5a7431 */ /* 0x000fe200000001ff */
[----:B------:R-:W-:-:S05]  /*1ac00*/  MOV R74, R89 ;  /* 0x00000059004a7202 */ /* 0x000fca0000000f00 */
[----:B------:R-:W-:-:S04]  /*1ac10*/  FADD.FTZ R74, R75, R74 ;  /* 0x0000004a4b4a7221 */ /* 0x000fc80000010000 */
[----:B------:R-:W-:-:S07]  /*1ac20*/  IMAD.MOV.U32 R97, RZ, RZ, R74 ;  /* 0x000000ffff617224 */ /* 0x000fce00078e004a */
[----:B------:R-:W-:Y:S05]  /*1ac30*/  WARPSYNC.COLLECTIVE R88, `(.L_x_2639) ;  /* 0x0000000058087348 */ /* 0x000fea0003c00000 */
[----:B------:R0:W1:Y:S02]  /*1ac40*/  SHFL.BFLY P2, R89, R97, R90, R91 ;  /* 0x0c00005a61597389 */ /* 0x000064000004005b */
[----:B01----:R-:W-:Y:S05]  /*1ac50*/  ENDCOLLECTIVE ;  /* 0x000000000000791b */ /* 0x003fea0003800000 */
.L_x_2639:
[----:B------:R-:W-:Y:S02]  /*1ac60*/  IMAD.MOV.U32 R90, RZ, RZ, 0x8 ;  /* 0x00000008ff5a7424 */ /* 0x000fe400078e00ff */
[----:B------:R-:W-:-:S04]  /*1ac70*/  IMAD.MOV.U32 R87, RZ, RZ, R89 ;  /* 0x000000ffff577224 */ /* 0x000fc800078e0059 */
[----:B------:R-:W-:-:S05]  /*1ac80*/  FADD.FTZ R87, R74, R87 ;  /* 0x000000574a577221 */ /* 0x000fca0000010000 */
[----:B------:R-:W-:-:S07]  /*1ac90*/  MOV R97, R87 ;  /* 0x0000005700617202 */ /* 0x000fce0000000f00 */
[----:B------:R-:W-:Y:S05]  /*1aca0*/  WARPSYNC.COLLECTIVE R88, `(.L_x_2640) ;  /* 0x0000000058087348 */ /* 0x000fea0003c00000 */
[----:B------:R0:W1:Y:S02]  /*1acb0*/  SHFL.BFLY P2, R89, R97, R90, R91 ;  /* 0x0c00005a61597389 */ /* 0x000064000004005b */
[----:B01----:R-:W-:Y:S05]  /*1acc0*/  ENDCOLLECTIVE ;  /* 0x000000000000791b */ /* 0x003fea0003800000 */
.L_x_2640:
[----:B------:R-:W-:Y:S01]  /*1acd0*/  HFMA2 R90, -RZ, RZ, 0, 9.5367431640625e-07 ;  /* 0x00000010ff5a7431 */ /* 0x000fe200000001ff */
[----:B------:R-:W-:-:S05]  /*1ace0*/  MOV R86, R89 ;  /* 0x0000005900567202 */ /* 0x000fca0000000f00 */
[----:B------:R-:W-:-:S04]  /*1acf0*/  FADD.FTZ R86, R87, R86 ;  /* 0x0000005657567221 */ /* 0x000fc80000010000 */
[----:B------:R-:W-:-:S07]  /*1ad00*/  IMAD.MOV.U32 R97, RZ, RZ, R86 ;  /* 0x000000ffff617224 */ /* 0x000fce00078e0056 */
[----:B------:R-:W-:Y:S05]  /*1ad10*/  WARPSYNC.COLLECTIVE R88, `(.L_x_2641) ;  /* 0x0000000058087348 */ /* 0x000fea0003c00000 */
[----:B------:R0:W1:Y:S02]  /*1ad20*/  SHFL.BFLY P2, R89, R97, R90, R91 ;  /* 0x0c00005a61597389 */ /* 0x000064000004005b */
[----:B01----:R-:W-:Y:S05]  /*1ad30*/  ENDCOLLECTIVE ;  /* 0x000000000000791b */ /* 0x003fea0003800000 */
.L_x_2641:
[----:B------:R-:W-:Y:S05]  /*1ad40*/  BRA `(.L_x_2642) ;  /* 0xffffffe8002c7947 */ /* 0x000fea000383ffff */
.L_x_2643:
        /* <DEDUP_REMOVED lines=11> */
.L_x_17358:


//--------------------- .text._ZN10layer_norm31ln_parallel_residual_fwd_kernelINS_13Kernel_traitsI6__halfS2_S2_S2_fjLj768ELj1ELj4ELj1ELj16ENS_18Kernel_traits_baseILj768ES2_S2_S2_S2_fjLj128EEEEELb1ELb1ELb0EEEvNS_9FwdParamsE --------------------------
	.section	.text._ZN10layer_norm31ln_parallel_residual_fwd_kernelINS_13Kernel_traitsI6__halfS2_S2_S2_fjLj768ELj1ELj4ELj1ELj16ENS_18Kernel_traits_baseILj768ES2_S2_S2_S2_fjLj128EEEEELb1ELb1ELb0EEEvNS_9FwdParamsE,"ax",@progbits
	.align	128
        .global         _ZN10layer_norm31ln_parallel_residual_fwd_kernelINS_13Kernel_traitsI6__halfS2_S2_S2_fjLj768ELj1ELj4ELj1ELj16ENS_18Kernel_traits_baseILj768ES2_S2_S2_S2_fjLj128EEEEELb1ELb1ELb0EEEvNS_9FwdParamsE
        .type           _ZN10layer_norm31ln_parallel_residual_fwd_kernelINS_13Kernel_traitsI6__halfS2_S2_S2_fjLj768ELj1ELj4ELj1ELj16ENS_18Kernel_traits_baseILj768ES2_S2_S2_S2_fjLj128EEEEELb1ELb1ELb0EEEvNS_9FwdParamsE,@function
        .size           _ZN10layer_norm31ln_parallel_residual_fwd_kernelINS_13Kernel_traitsI6__halfS2_S2_S2_fjLj768ELj1ELj4ELj1ELj16ENS_18Kernel_traits_baseILj768ES2_S2_S2_S2_fjLj128EEEEELb1ELb1ELb0EEEvNS_9FwdParamsE,(.L_x_17359 - _ZN10layer_norm31ln_parallel_residual_fwd_kernelINS_13Kernel_traitsI6__halfS2_S2_S2_fjLj768ELj1ELj4ELj1ELj16ENS_18Kernel_traits_baseILj768ES2_S2_S2_S2_fjLj128EEEEELb1ELb1ELb0EEEvNS_9FwdParamsE)
        .other          _ZN10layer_norm31ln_parallel_residual_fwd_kernelINS_13Kernel_traitsI6__halfS2_S2_S2_fjLj768ELj1ELj4ELj1ELj16ENS_18Kernel_traits_baseILj768ES2_S2_S2_S2_fjLj128EEEEELb1ELb1ELb0EEEvNS_9FwdParamsE,@"STO_CUDA_ENTRY STV_DEFAULT"
_ZN10layer_norm31ln_parallel_residual_fwd_kernelINS_13Kernel_traitsI6__halfS2_S2_S2_fjLj768ELj1ELj4ELj1ELj16ENS_18Kernel_traits_baseILj768ES2_S2_S2_S2_fjLj128EEEEELb1ELb1ELb0EEEvNS_9FwdParamsE:
.text._ZN10layer_norm31ln_parallel_residual_fwd_kernelINS_13Kernel_traitsI6__halfS2_S2_S2_fjLj768ELj1ELj4ELj1ELj16ENS_18Kernel_traits_baseILj768ES2_S2_S2_S2_fjLj128EEEEELb1ELb1ELb0EEEvNS_9FwdParamsE:
        /* <DEDUP_REMOVED lines=19> */
[----:B----4-:R-:W-:-:S04]  /*0130*/  SHF.R.S32.HI R0, RZ, 0x1f, R13 ;  /* 0x0000001fff007819 */ /* 0x010fc8000001140d */
[----:B------:R-:W-:Y:S02]  /*0140*/  LEA.HI R0, R0, R13, RZ, 0x3 ;  /* 0x0000000d00007211 */ /* 0x000fe400078f18ff */
[----:B------:R-:W3:Y:S01]  /*0150*/  LDC R11, c[0x0][0x360] ;  /* 0x0000d800ff0b7b82 */ /* 0x000ee20000000800 */
[----:B-1----:R-:W-:Y:S02]  /*0160*/  USHF.L.U32 UR4, UR5, 0x2, URZ ;  /* 0x0000000205047899 */ /* 0x002fe400080006ff */
[----:B---3--:R-:W-:Y:S01]  /*0170*/  IMAD R11, R11, UR5, R10 ;  /* 0x000000050b0b7c24 */ /* 0x008fe2000f8e020a */
[----:B--2---:R-:W-:Y:S02]  /*0180*/  @P0 R2UR UR6, R2 ;  /* 0x00000000020602ca */ /* 0x004fe400000e0000 */
[----:B------:R-:W-:Y:S02]  /*0190*/  @P0 R2UR UR7, R3 ;  /* 0x00000000030702ca */ /* 0x000fe400000e0000 */
[----:B0-----:R-:W-:-:S02]  /*01a0*/  @P0 IADD3 R4, P1, PT, R6, R9, RZ ;  /* 0x0000000906040210 */ /* 0x001fc40007f3e0ff */
[----:B------:R-:W-:Y:S02]  /*01b0*/  LOP3.LUT R3, R10, 0x1f, RZ, 0xc, !PT ;  /* 0x0000001f0a037812 */ /* 0x000fe400078e0cff */
[----:B------:R-:W-:Y:S02]  /*01c0*/  @P0 IADD3.X R5, PT, PT, RZ, R7, RZ, P1, !PT ;  /* 0x00000007ff050210 */ /* 0x000fe40000ffe4ff */
[----:B------:R-:W-:Y:S02]  /*01d0*/  SHF.R.U32.HI R9, RZ, 0x5, R10 ;  /* 0x00000005ff097819 */ /* 0x000fe4000001160a */
[----:B------:R-:W-:Y:S01]  /*01e0*/  LEA.HI.SX32 R12, R0, R3, 0x1d ;  /* 0x00000003000c7211 */ /* 0x000fe200078feaff */
[----:B------:R-:W-:Y:S01]  /*01f0*/  UIADD3 UR14, UPT, UPT, UR6, -0x61c88647, URZ ;  /* 0x9e3779b9060e7890 */ /* 0x000fe2000fffe0ff */
[----:B------:R-:W-:Y:S01]  /*0200*/  LOP3.LUT R10, R10, 0x1f, RZ, 0xc0, !PT ;  /* 0x0000001f0a0a7812 */ /* 0x000fe200078ec0ff */
[----:B------:R-:W-:Y:S01]  /*0210*/  UIADD3 UR15, UPT, UPT, UR7, -0x4498517b, URZ ;  /* 0xbb67ae85070f7890 */ /* 0x000fe2000fffe0ff */
[----:B------:R-:W-:Y:S01]  /*0220*/  LOP3.LUT R9, R9, UR4, RZ, 0xfc, !PT ;  /* 0x0000000409097c12 */ /* 0x000fe2000f8efcff */
[----:B------:R-:W-:Y:S01]  /*0230*/  UIADD3 UR16, UPT, UPT, UR6, 0x3c6ef372, URZ ;  /* 0x3c6ef37206107890 */ /* 0x000fe2000fffe0ff */
[--C-:B------:R-:W-:Y:S01]  /*0240*/  SHF.R.U64 R8, R4, 0x2, R5.reuse ;  /* 0x0000000204087819 */ /* 0x100fe20000001205 */
[----:B------:R-:W-:Y:S01]  /*0250*/  UIADD3 UR17, UPT, UPT, UR7, 0x76cf5d0a, URZ ;  /* 0x76cf5d0a07117890 */ /* 0x000fe2000fffe0ff */
[----:B------:R-:W-:Y:S01]  /*0260*/  SHF.R.U32.HI R7, RZ, 0x2, R5 ;  /* 0x00000002ff077819 */ /* 0x000fe20000011605 */
[----:B------:R-:W-:-:S02]  /*0270*/  UIADD3 UR18, UPT, UPT, UR6, -0x255992d5, URZ ;  /* 0xdaa66d2b06127890 */ /* 0x000fc4000fffe0ff */
[----:B------:R-:W-:Y:S02]  /*0280*/  UIADD3 UR19, UPT, UPT, UR7, 0x32370b8f, URZ ;  /* 0x32370b8f07137890 */ /* 0x000fe4000fffe0ff */
[----:B------:R-:W-:Y:S02]  /*0290*/  UIADD3 UR20, UPT, UPT, UR6, 0x78dde6e4, URZ ;  /* 0x78dde6e406147890 */ /* 0x000fe4000fffe0ff */
[----:B------:R-:W-:Y:S02]  /*02a0*/  UIADD3 UR21, UPT, UPT, UR7, -0x126145ec, URZ ;  /* 0xed9eba1407157890 */ /* 0x000fe4000fffe0ff */
[----:B------:R-:W-:Y:S02]  /*02b0*/  UIADD3 UR22, UPT, UPT, UR6, 0x1715609d, URZ ;  /* 0x1715609d06167890 */ /* 0x000fe4000fffe0ff */
[----:B------:R-:W-:Y:S02]  /*02c0*/  UIADD3 UR23, UPT, UPT, UR7, -0x56f99767, URZ ;  /* 0xa906689907177890 */ /* 0x000fe4000fffe0ff */
[----:B------:R-:W-:-:S02]  /*02d0*/  UIADD3 UR24, UPT, UPT, UR6, -0x4ab325aa, URZ ;  /* 0xb54cda5606187890 */ /* 0x000fc4000fffe0ff */
[----:B------:R-:W-:Y:S02]  /*02e0*/  UIADD3 UR25, UPT, UPT, UR7, 0x646e171e, URZ ;  /* 0x646e171e07197890 */ /* 0x000fe4000fffe0ff */
[----:B------:R-:W-:Y:S02]  /*02f0*/  UIADD3 UR26, UPT, UPT, UR6, 0x5384540f, URZ ;  /* 0x5384540f061a7890 */ /* 0x000fe4000fffe0ff */
[----:B------:R-:W-:Y:S02]  /*0300*/  UIADD3 UR27, UPT, UPT, UR7, 0x1fd5c5a3, URZ ;  /* 0x1fd5c5a3071b7890 */ /* 0x000fe4000fffe0ff */
[----:B------:R-:W-:Y:S02]  /*0310*/  UIADD3 UR28, UPT, UPT, UR6, -0xe443238, URZ ;  /* 0xf1bbcdc8061c7890 */ /* 0x000fe4000fffe0ff */
[----:B------:R-:W-:Y:S02]  /*0320*/  UIADD3 UR29, UPT, UPT, UR7, -0x24c28bd8, URZ ;  /* 0xdb3d7428071d7890 */ /* 0x000fe4000fffe0ff */
[----:B------:R-:W-:-:S02]  /*0330*/  UIADD3 UR30, UPT, UPT, UR6, -0x700cb87f, URZ ;  /* 0x8ff34781061e7890 */ /* 0x000fc4000fffe0ff */
[----:B------:R-:W-:Y:S01]  /*0340*/  UIADD3 UR31, UPT, UPT, UR7, -0x695add53, URZ ;  /* 0x96a522ad071f7890 */ /* 0x000fe2000fffe0ff */
[----:B------:R-:W-:Y:S11]  /*0350*/  BRA.U !UP0, `(.L_x_2645) ;  /* 0x0000000108687547 */ /* 0x000ff6000b800000 */
[C---:B------:R-:W-:Y:S01]  /*0360*/  ISETP.GE.U32.AND P1, PT, R12.reuse, 0x20, PT ;  /* 0x000000200c00780c */ /* 0x040fe20003f26070 */
[----:B------:R-:W-:Y:S01]  /*0370*/  IMAD.MOV.U32 R5, RZ, RZ, R10 ;  /* 0x000000ffff057224 */ /* 0x000fe200078e000a */
[----:B------:R-:W-:-:S11]  /*0380*/  ISETP.GE.U32.AND P0, PT, R12, 0x40, PT ;  /* 0x000000400c00780c */ /* 0x000fd60003f06070 */
        /* <DEDUP_REMOVED lines=23> */
.L_x_2645:
[C---:B------:R-:W-:Y:S02]  /*0500*/  ISETP.GE.U32.AND P0, PT, R12.reuse, 0x40, PT ;  /* 0x000000400c00780c */ /* 0x040fe40003f06070 */
[C---:B------:R-:W-:Y:S02]  /*0510*/  ISETP.GE.U32.AND P1, PT, R12.reuse, 0x20, PT ;  /* 0x000000200c00780c */ /* 0x040fe40003f26070 */
[----:B------:R-:W-:Y:S02]  /*0520*/  ISETP.GE.U32.AND P2, PT, R12, 0x60, PT ;  /* 0x000000600c00780c */ /* 0x000fe40003f46070 */
[----:B------:R-:W-:-:S07]  /*0530*/  MOV R5, R10 ;  /* 0x0000000a00057202 */ /* 0x000fce0000000f00 */
        /* <DEDUP_REMOVED lines=11> */
[----:B------:R-:W-:Y:S02]  /*05f0*/  HFMA2 R34, -RZ, RZ, 0, 0 ;  /* 0x00000000ff227431 */ /* 0x000fe400000001ff */
[----:B------:R-:W-:Y:S01]  /*0600*/  IMAD.MOV.U32 R26, RZ, RZ, RZ ;  /* 0x000000ffff1a7224 */ /* 0x000fe200078e00ff */
[----:B------:R-:W-:Y:S02]  /*0610*/  CS2R R24, SRZ ;  /* 0x0000000000187805 */ /* 0x000fe4000001ff00 */
[----:B------:R-:W-:Y:S01]  /*0620*/  CS2R R32, SRZ ;  /* 0x0000000000207805 */ /* 0x000fe2000001ff00 */
[----:B------:R-:W-:Y:S01]  /*0630*/  @P1 IMAD.MOV.U32 R35, RZ, RZ, RZ ;  /* 0x000000ffff231224 */ /* 0x000fe200078e00ff */
[----:B------:R-:W-:Y:S02]  /*0640*/  @P2 CS2R R18, SRZ ;  /* 0x0000000000122805 */ /* 0x000fe4000001ff00 */
[----:B------:R-:W-:Y:S01]  /*0650*/  @P2 CS2R R16, SRZ ;  /* 0x0000000000102805 */ /* 0x000fe2000001ff00 */
[----:B0-----:R-:W-:-:S07]  /*0660*/  @P0 IMAD.MOV.U32 R27, RZ, RZ, RZ ;  /* 0x000000ffff1b0224 */ /* 0x001fce00078e00ff */
.L_x_2646:
[----:B------:R-:W-:Y:S05]  /*0670*/  BSYNC.RECONVERGENT B0 ;  /* 0x0000000000007941 */ /* 0x000fea0003800200 */
.L_x_2644:
[----:B------:R-:W0:Y:S02]  /*0680*/  LDCU UR4, c[0x0][0x384] ;  /* 0x00007080ff0477ac */ /* 0x000e240008000800 */
[----:B0-----:R-:W-:-:S13]  /*0690*/  ISETP.GE.AND P0, PT, R9, UR4, PT ;  /* 0x0000000409007c0c */ /* 0x001fda000bf06270 */
[----:B------:R-:W-:Y:S05]  /*06a0*/  @P0 EXIT ;  /* 0x000000000000094d */ /* 0x000fea0003800000 */
[----:B------:R-:W-:Y:S01]  /*06b0*/  IMAD.HI.U32 R0, R11, -0x326172a9, RZ ;  /* 0xcd9e8d570b007827 */ /* 0x000fe200078e00ff */
[----:B------:R-:W0:Y:S01]  /*06c0*/  LDCU.U8 UR4, c[0x0][0x410] ;  /* 0x00008200ff0477ac */ /* 0x000e220008000000 */
[----:B------:R-:W-:Y:S01]  /*06d0*/  BSSY B0, `(.L_x_2647) ;  /* 0x000192b000007945 */ /* 0x000fe20003800000 */
[----:B------:R-:W-:Y:S01]  /*06e0*/  LOP3.LUT R4, R4, 0x3, RZ, 0xc0, !PT ;  /* 0x0000000304047812 */ /* 0x000fe200078ec0ff */
[C---:B------:R-:W-:Y:S01]  /*06f0*/  IMAD.HI.U32 R2, R8.reuse, -0x2daee0ad, RZ ;  /* 0xd2511f5308027827 */ /* 0x040fe200078e00ff */
[----:B------:R-:W-:Y:S01]  /*0700*/  LOP3.LUT R0, R7, UR6, R0, 0x96, !PT ;  /* 0x0000000607007c12 */ /* 0x000fe2000f8e9600 */
[----:B------:R-:W1:Y:S02]  /*0710*/  LDCU UR32, c[0x0][0x388] ;  /* 0x00007100ff2077ac */ /* 0x000e640008000800 */
[----:B------:R-:W-:Y:S01]  /*0720*/  IMAD R14, R8, -0x2daee0ad, RZ ;  /* 0xd2511f53080e7824 */ /* 0x000fe200078e02ff */
[----:B------:R-:W-:Y:S01]  /*0730*/  LOP3.LUT R2, R2, UR7, RZ, 0x3c, !PT ;  /* 0x0000000702027c12 */ /* 0x000fe2000f8e3cff */
[----:B------:R-:W-:Y:S01]  /*0740*/  IMAD.HI.U32 R5, R0, -0x2daee0ad, RZ ;  /* 0xd2511f5300057827 */ /* 0x000fe200078e00ff */
[----:B------:R-:W2:Y:S03]  /*0750*/  LDCU UR5, c[0x0][0x448] ;  /* 0x00008900ff0577ac */ /* 0x000ea60008000800 */
[----:B------:R-:W-:Y:S01]  /*0760*/  IMAD R6, R11, -0x326172a9, RZ ;  /* 0xcd9e8d570b067824 */ /* 0x000fe200078e02ff */
[----:B------:R-:W-:Y:S01]  /*0770*/  LOP3.LUT R5, R14, UR15, R5, 0x96, !PT ;  /* 0x0000000f0e057c12 */ /* 0x000fe2000f8e9605 */
[----:B------:R-:W-:Y:S01]  /*0780*/  IMAD.HI.U32 R3, R2, -0x326172a9, RZ ;  /* 0xcd9e8d5702037827 */ /* 0x000fe200078e00ff */
[----:B------:R-:W3:Y:S03]  /*0790*/  LDCU.64 UR10, c[0x0][0x398] ;  /* 0x00007300ff0a77ac */ /* 0x000ee60008000a00 */
[----:B------:R-:W-:Y:S01]  /*07a0*/  IMAD R15, R0, -0x2daee0ad, RZ ;  /* 0xd2511f53000f7824 */ /* 0x000fe200078e02ff */
[----:B------:R-:W-:Y:S01]  /*07b0*/  LOP3.LUT R3, R6, UR14, R3, 0x96, !PT ;  /* 0x0000000e06037c12 */ /* 0x000fe2000f8e9603 */
[----:B------:R-:W-:Y:S01]  /*07c0*/  IMAD R13, R2, -0x326172a9, RZ ;  /* 0xcd9e8d57020d7824 */ /* 0x000fe200078e02ff */
[----:B------:R-:W4:Y:S01]  /*07d0*/  LDCU.64 UR12, c[0x0][0x3a0] ;  /* 0x00007400ff0c77ac */ /* 0x000f220008000a00 */
[----:B------:R-:W-:Y:S01]  /*07e0*/  IMAD.HI.U32 R0, R5, -0x326172a9, RZ ;  /* 0xcd9e8d5705007827 */ /* 0x000fe200078e00ff */
[----:B0-----:R-:W-:-:S03]  /*07f0*/  UISETP.NE.AND UP1, UPT, UR4, URZ, UPT ;  /* 0x000000ff0400728c */ /* 0x001fc6000bf25270 */
        /* <DEDUP_REMOVED lines=44> */
[----:B------:R-:W-:Y:S01]  /*0ac0*/  MOV R3, RZ ;  /* 0x000000ff00037202 */ /* 0x000fe20000000f00 */
[----:B------:R-:W-:Y:S01]  /*0ad0*/  IMAD R81, R0, -0x2daee0ad, RZ ;  /* 0xd2511f5300517824 */ /* 0x000fe200078e02ff */
[----:B------:R-:W-:Y:S01]  /*0ae0*/  LOP3.LUT R5, R14, UR30, R5, 0x96, !PT ;  /* 0x0000001e0e057c12 */ /* 0x000fe2000f8e9605 */
[----:B-1234-:R-:W-:-:S07]  /*0af0*/  IMAD R2, R2, -0x326172a9, RZ ;  /* 0xcd9e8d5702027824 */ /* 0x01efce00078e02ff */
.L_x_3029:
        /* <DEDUP_REMOVED lines=39> */
.L_x_2653:
        /* <DEDUP_REMOVED lines=13> */
.L_x_2655:
[----:B------:R-:W-:Y:S05]  /*0e40*/  BSYNC.RECONVERGENT B3 ;  /* 0x0000000000037941 */ /* 0x000fea0003800200 */
.L_x_2654:
        /* <DEDUP_REMOVED lines=42> */
.L_x_2652:
[----:B------:R-:W-:Y:S05]  /*10f0*/  BSYNC.RECONVERGENT B2 ;  /* 0x0000000000027941 */ /* 0x000fea0003800200 */
.L_x_2651:
        /* <DEDUP_REMOVED lines=10> */
[----:B------:R-:W-:Y:S02]  /*11a0*/  IMAD.MOV.U32 R4, RZ, RZ, R2 ;  /* 0x000000ffff047224 */ /* 0x000fe400078e0002 */
[----:B0-----:R-:W-:Y:S01]  /*11b0*/  FMUL.FTZ R65, R65, R90 ;  /* 0x0000005a41417220 */ /* 0x001fe20000410000 */
[----:B-1----:R-:W-:-:S04]  /*11c0*/  FSETP.GTU.FTZ.AND P2, PT, R0, R89, PT ;  /* 0x000000590000720b */ /* 0x002fc80003f5c000 */
        /* <DEDUP_REMOVED lines=14> */
.L_x_2658:
        /* <DEDUP_REMOVED lines=13> */
.L_x_2660:
[----:B------:R-:W-:Y:S05]  /*1380*/  BSYNC.RECONVERGENT B3 ;  /* 0x0000000000037941 */ /* 0x000fea0003800200 */
.L_x_2659:
        /* <DEDUP_REMOVED lines=43> */
.L_x_2657:
[----:B------:R-:W-:Y:S05]  /*1640*/  BSYNC.RECONVERGENT B2 ;  /* 0x0000000000027941 */ /* 0x000fea0003800200 */
.L_x_2656:
[----:B------:R-:W-:Y:S01]  /*1650*/  I2FP.F32.U32 R61, R4 ;  /* 0x00000004003d7245 */ /* 0x000fe20000201000 */
[----:B------:R-:W-:Y:S01]  /*1660*/  HADD2.F32 R65, -RZ, R48.H1_H1 ;  /* 0x30000030ff417230 */ /* 0x000fe20000004100 */
[----:B------:R-:W-:Y:S01]  /*1670*/  ISETP.NE.AND P3, PT, R66, 0x1, PT ;  /* 0x000000014200780c */ /* 0x000fe20003f65270 */
[----:B------:R-:W-:Y:S01]  /*1680*/  BSSY.RECONVERGENT B2, `(.L_x_2661) ;  /* 0x000004e000027945 */ /* 0x000fe20003800200 */
[----:B------:R-:W-:Y:S02]  /*1690*/  HFMA2 R71, -RZ, RZ, 0, 1.1920928955078125e-07 ;  /* 0x00000002ff477431 */ /* 0x000fe400000001ff */
[----:B------:R-:W-:Y:S01]  /*16a0*/  FFMA.FTZ R4, R61, R78, 1.1641532182693481445e-10 ;  /* 0x2f0000003d047423 */ /* 0x000fe2000001004e */
[----:B------:R-:W-:Y:S01]  /*16b0*/  FMUL.FTZ R65, R65, R90 ;  /* 0x0000005a41417220 */ /* 0x000fe20000410000 */
[----:B------:R-:W-:-:S03]  /*16c0*/  @P1 HADD2.F32 R61, -RZ, R44.H1_H1 ;  /* 0x3000002cff3d1230 */ /* 0x000fc60000004100 */
[----:B------:R-:W-:Y:S01]  /*16d0*/  FSETP.GTU.FTZ.AND P2, PT, R4, R89, PT ;  /* 0x000000590400720b */ /* 0x000fe20003f5c000 */
[----:B------:R-:W-:-:S03]  /*16e0*/  IMAD.MOV.U32 R4, RZ, RZ, R2 ;  /* 0x000000ffff047224 */ /* 0x000fc600078e0002 */
        /* <DEDUP_REMOVED lines=14> */
.L_x_2663:
        /* <DEDUP_REMOVED lines=13> */
.L_x_2665:
[----:B------:R-:W-:Y:S05]  /*18a0*/  BSYNC.RECONVERGENT B3 ;  /* 0x0000000000037941 */ /* 0x000fea0003800200 */
.L_x_2664:
        /* <DEDUP_REMOVED lines=43> */
.L_x_2662:
[----:B------:R-:W-:Y:S05]  /*1b60*/  BSYNC.RECONVERGENT B2 ;  /* 0x0000000000027941 */ /* 0x000fea0003800200 */
.L_x_2661:
        /* <DEDUP_REMOVED lines=8> */
[----:B------:R-:W-:-:S03]  /*1bf0*/  @P1 HADD2.F32 R4, -RZ, R45.H0_H0 ;  /* 0x2000002dff041230 */ /* 0x000fc60000004100 */
        /* <DEDUP_REMOVED lines=15> */
.L_x_2668:
        /* <DEDUP_REMOVED lines=13> */
.L_x_2670:
[----:B------:R-:W-:Y:S05]  /*1dc0*/  BSYNC.RECONVERGENT B3 ;  /* 0x0000000000037941 */ /* 0x000fea0003800200 */
.L_x_2669:
        /* <DEDUP_REMOVED lines=43> */
.L_x_2667:
[----:B------:R-:W-:Y:S05]  /*2080*/  BSYNC.RECONVERGENT B2 ;  /* 0x0000000000027941 */ /* 0x000fea0003800200 */
.L_x_2666:
        /* <DEDUP_REMOVED lines=24> */
.L_x_2673:
        /* <DEDUP_REMOVED lines=13> */
.L_x_2675:
[----:B------:R-:W-:Y:S05]  /*22e0*/  BSYNC.RECONVERGENT B3 ;  /* 0x0000000000037941 */ /* 0x000fea0003800200 */
.L_x_2674:
        /* <DEDUP_REMOVED lines=43> */
.L_x_2672:
[----:B------:R-:W-:Y:S05]  /*25a0*/  BSYNC.RECONVERGENT B2 ;  /* 0x0000000000027941 */ /* 0x000fea0003800200 */
.L_x_2671:
[----:B------:R-:W-:Y:S01]  /*25b0*/  I2FP.F32.U32 R71, R4 ;  /* 0x0000000400477245 */ /* 0x000fe20000201000 */
[----:B------:R-:W-:Y:S01]  /*25c0*/  HADD2.F32 R91, -RZ, R50.H0_H0 ;  /* 0x20000032ff5b7230 */ /* 0x000fe20000004100 */
[----:B------:R-:W-:Y:S01]  /*25d0*/  ISETP.NE.AND P3, PT, R72, 0x1, PT ;  /* 0x000000014800780c */ /* 0x000fe20003f65270 */
[----:B------:R-:W-:Y:S01]  /*25e0*/  BSSY.RECONVERGENT B2, `(.L_x_2676) ;  /* 0x000004d000027945 */ /* 0x000fe20003800200 */
[----:B------:R-:W-:Y:S02]  /*25f0*/  HFMA2 R88, -RZ, RZ, 0, 1.1920928955078125e-07 ;  /* 0x00000002ff587431 */ /* 0x000fe400000001ff */
[----:B------:R-:W-:Y:S01]  /*2600*/  FFMA.FTZ R4, R71, R78, 1.1641532182693481445e-10 ;  /* 0x2f00000047047423 */ /* 0x000fe2000001004e */
[----:B------:R-:W-:Y:S01]  /*2610*/  FMUL.FTZ R91, R91, R90 ;  /* 0x0000005a5b5b7220 */ /* 0x000fe20000410000 */
[----:B------:R-:W-:-:S03]  /*2620*/  @P1 HADD2.F32 R71, -RZ, R46.H0_H0 ;  /* 0x2000002eff471230 */ /* 0x000fc60000004100 */
        /* <DEDUP_REMOVED lines=15> */
.L_x_2678:
        /* <DEDUP_REMOVED lines=13> */
.L_x_2680:
[----:B------:R-:W-:Y:S05]  /*27f0*/  BSYNC.RECONVERGENT B3 ;  /* 0x0000000000037941 */ /* 0x000fea0003800200 */
.L_x_2679:
[----:B------:R-:W-:Y:S01]  /*2800*/  LOP3.LUT R94, R3, UR7, R5, 0x96, !PT ;  /* 0x00000007035e7c12 */ /* 0x000fe2000f8e9605 */
[----:B------:R-:W-:-:S04]  /*2810*/  IMAD.WIDE.U32 R92, R11, -0x326172a9, RZ ;  /* 0xcd9e8d570b5c7825 */ /* 0x000fc800078e00ff */
[----:B------:R-:W-:Y:S01]  /*2820*/  IMAD.WIDE.U32 R94, R94, -0x326172a9, RZ ;  /* 0xcd9e8d575e5e7825 */ /* 0x000fe200078e00ff */
[----:B------:R-:W-:-:S03]  /*2830*/  LOP3.LUT R93, R7, UR6, R93, 0x96, !PT ;  /* 0x00000006075d7c12 */ /* 0x000fc6000f8e965d */
[----:B------:R-:W-:Y:S01]  /*2840*/  IMAD.MOV.U32 R88, RZ, RZ, RZ ;  /* 0x000000ffff587224 */ /* 0x000fe200078e00ff */
        /* <DEDUP_REMOVED lines=34> */
[----:B------:R-:W-:-:S05]  /*2a70*/  IMAD.WIDE.U32 R92, R93, -0x2daee0ad, RZ ;  /* 0xd2511f535d5c7825 */ /* 0x000fca00078e00ff */
[----:B------:R-:W-:Y:S01]  /*2a80*/  LOP3.LUT R6, R4, UR31, R93, 0x96, !PT ;  /* 0x0000001f04067c12 */ /* 0x000fe2000f8e965d */
[----:B------:R-:W-:Y:S01]  /*2a90*/  IMAD.MOV.U32 R4, RZ, RZ, R82 ;  /* 0x000000ffff047224 */ /* 0x000fe200078e0052 */
[----:B------:R-:W-:-:S07]  /*2aa0*/  MOV R82, R92 ;  /* 0x0000005c00527202 */ /* 0x000fce0000000f00 */
.L_x_2677:
[----:B------:R-:W-:Y:S05]  /*2ab0*/  BSYNC.RECONVERGENT B2 ;  /* 0x0000000000027941 */ /* 0x000fea0003800200 */
.L_x_2676:
        /* <DEDUP_REMOVED lines=23> */
.L_x_2683:
        /* <DEDUP_REMOVED lines=13> */
.L_x_2685:
[----:B------:R-:W-:Y:S05]  /*2d00*/  BSYNC.RECONVERGENT B3 ;  /* 0x0000000000037941 */ /* 0x000fea0003800200 */
.L_x_2684:
        /* <DEDUP_REMOVED lines=38> */
[----:B------:R-:W-:-:S04]  /*2f70*/  MOV R2, R94 ;  /* 0x0000005e00027202 */ /* 0x000fc80000000f00 */
[----:B------:R-:W-:Y:S01]  /*2f80*/  LOP3.LUT R6, R4, UR31, R93, 0x96, !PT ;  /* 0x0000001f04067c12 */ /* 0x000fe2000f8e965d */
[----:B------:R-:W-:Y:S02]  /*2f90*/  HFMA2 R93, -RZ, RZ, 0, 0 ;  /* 0x00000000ff5d7431 */ /* 0x000fe400000001ff */
[----:B------:R-:W-:Y:S02]  /*2fa0*/  IMAD.MOV.U32 R4, RZ, RZ, R82 ;  /* 0x000000ffff047224 */ /* 0x000fe400078e0052 */
[----:B------:R-:W-:-:S07]  /*2fb0*/  IMAD.MOV.U32 R82, RZ, RZ, R92 ;  /* 0x000000ffff527224 */ /* 0x000fce00078e005c */
.L_x_2682:
[----:B------:R-:W-:Y:S05]  /*2fc0*/  BSYNC.RECONVERGENT B2 ;  /* 0x0000000000027941 */ /* 0x000fea0003800200 */
.L_x_2681:
[----:B------:R-:W-:Y:S01]  /*2fd0*/  I2FP.F32.U32 R95, R4 ;  /* 0x00000004005f7245 */ /* 0x000fe20000201000 */
[----:B------:R-:W-:Y:S01]  /*2fe0*/  HADD2.F32 R97, -RZ, R51.H0_H0 ;  /* 0x20000033ff617230 */ /* 0x000fe20000004100 */
[----:B------:R-:W-:Y:S01]  /*2ff0*/  ISETP.NE.AND P5, PT, R93, 0x1, PT ;  /* 0x000000015d00780c */ /* 0x000fe20003fa5270 */
[----:B------:R-:W-:Y:S01]  /*3000*/  BSSY.RECONVERGENT B2, `(.L_x_2686) ;  /* 0x000004d000027945 */ /* 0x000fe20003800200 */
[----:B------:R-:W-:Y:S02]  /*3010*/  IMAD.MOV.U32 R92, RZ, RZ, R2 ;  /* 0x000000ffff5c7224 */ /* 0x000fe400078e0002 */
        /* <DEDUP_REMOVED lines=18> */
.L_x_2688:
        /* <DEDUP_REMOVED lines=13> */
.L_x_2690:
[----:B------:R-:W-:Y:S05]  /*3210*/  BSYNC.RECONVERGENT B3 ;  /* 0x0000000000037941 */ /* 0x000fea0003800200 */
.L_x_2689:
        /* <DEDUP_REMOVED lines=43> */
.L_x_2687:
[----:B------:R-:W-:Y:S05]  /*34d0*/  BSYNC.RECONVERGENT B2 ;  /* 0x0000000000027941 */ /* 0x000fea0003800200 */
.L_x_2686:
[----:B------:R-:W-:Y:S01]  /*34e0*/  I2FP.F32.U32 R93, R92 ;  /* 0x0000005c005d7245 */ /* 0x000fe20000201000 */
[----:B------:R-:W-:Y:S01]  /*34f0*/  HADD2.F32 R51, -RZ, R51.H1_H1 ;  /* 0x30000033ff337230 */ /* 0x000fe20000004100 */
[----:B------:R-:W-:Y:S02]  /*3500*/  PRMT R50, R91, 0x5410, R50 ;  /* 0x000054105b327816 */ /* 0x000fe40000000032 */
[----:B------:R-:W-:Y:S01]  /*3510*/  PRMT R49, R87, 0x5410, R49 ;  /* 0x0000541057317816 */ /* 0x000fe20000000031 */
[----:B------:R-:W-:Y:S01]  /*3520*/  FFMA.FTZ R78, R93, R78, 1.1641532182693481445e-10 ;  /* 0x2f0000005d4e7423 */ /* 0x000fe2000001004e */
[----:B------:R-:W-:Y:S01]  /*3530*/  FMUL.FTZ R51, R51, R90 ;  /* 0x0000005a33337220 */ /* 0x000fe20000410000 */
[----:B------:R-:W-:Y:S01]  /*3540*/  @P1 HADD2.F32 R93, -RZ, R47.H1_H1 ;  /* 0x3000002fff5d1230 */ /* 0x000fe20000004100 */
[----:B------:R-:W-:Y:S02]  /*3550*/  PRMT R48, R86, 0x5410, R48 ;  /* 0x0000541056307816 */ /* 0x000fe40000000030 */
[----:B------:R-:W-:-:S04]  /*3560*/  FSETP.GTU.FTZ.AND P5, PT, R78, R89, PT ;  /* 0x000000594e00720b */ /* 0x000fc80003fbc000 */
[----:B------:R-:W-:Y:S02]  /*3570*/  FSEL R78, R51, RZ, !P5 ;  /* 0x000000ff334e7208 */ /* 0x000fe40006800000 */
[----:B------:R-:W-:-:S03]  /*3580*/  PLOP3.LUT P5, PT, P5, PT, PT, 0x8, 0x80 ;  /* 0x000000000080781c */ /* 0x000fc60002fae170 */
[----:B------:R-:W-:-:S05]  /*3590*/  @P1 FADD.FTZ R78, R93, R78 ;  /* 0x0000004e5d4e1221 */ /* 0x000fca0000010000 */
[----:B------:R-:W-:-:S04]  /*35a0*/  F2FP.F16.F32.PACK_AB R51, RZ, R78 ;  /* 0x0000004eff33723e */ /* 0x000fc800000000ff */
[----:B------:R-:W-:Y:S01]  /*35b0*/  PRMT R51, R88, 0x5410, R51 ;  /* 0x0000541058337816 */ /* 0x000fe20000000033 */
[----:B------:R-:W-:Y:S06]  /*35c0*/  BRA `(.L_x_2691) ;  /* 0x0000005000647947 */ /* 0x000fec0003800000 */
.L_x_2650:
        /* <DEDUP_REMOVED lines=16> */
.L_x_2694:
        /* <DEDUP_REMOVED lines=13> */
.L_x_2696:
[----:B------:R-:W-:Y:S05]  /*37a0*/  BSYNC.RECONVERGENT B3 ;  /* 0x0000000000037941 */ /* 0x000fea0003800200 */
.L_x_2695:
        /* <DEDUP_REMOVED lines=39> */
[----:B------:R-:W-:Y:S02]  /*3a20*/  IMAD.MOV.U32 R2, RZ, RZ, R14 ;  /* 0x000000ffff027224 */ /* 0x000fe400078e000e */
[----:B------:R-:W-:Y:S01]  /*3a30*/  HFMA2 R14, -RZ, RZ, 0, 0 ;  /* 0x00000000ff0e7431 */ /* 0x000fe200000001ff */
[----:B------:R-:W-:-:S07]  /*3a40*/  LOP3.LUT R6, R4, UR31, R83, 0x96, !PT ;  /* 0x0000001f04067c12 */ /* 0x000fce000f8e9653 */
.L_x_2693:
[----:B------:R-:W-:Y:S05]  /*3a50*/  BSYNC.RECONVERGENT B2 ;  /* 0x0000000000027941 */ /* 0x000fea0003800200 */
.L_x_2692:
[----:B------:R-:W0:Y:S01]  /*3a60*/  LDC R56, c[0x0][0x404] ;  /* 0x00010100ff387b82 */ /* 0x000e220000000800 */
[----:B------:R-:W-:Y:S01]  /*3a70*/  I2FP.F32.U32 R0, R0 ;  /* 0x0000000000007245 */ /* 0x000fe20000201000 */
[----:B------:R-:W-:Y:S01]  /*3a80*/  IMAD.MOV.U32 R89, RZ, RZ, 0x2f800000 ;  /* 0x2f800000ff597424 */ /* 0x000fe200078e00ff */
[----:B------:R-:W-:Y:S01]  /*3a90*/  ISETP.NE.AND P3, PT, R14, 0x1, PT ;  /* 0x000000010e00780c */ /* 0x000fe20003f65270 */
[----:B-----5:R-:W-:Y:S01]  /*3aa0*/  HADD2.F32 R15, -RZ, R48.H0_H0 ;  /* 0x20000030ff0f7230 */ /* 0x020fe20000004100 */
[----:B------:R-:W-:Y:S01]  /*3ab0*/  BSSY.RECONVERGENT B2, `(.L_x_2697) ;  /* 0x000004c000027945 */ /* 0x000fe20003800200 */
[----:B------:R-:W-:Y:S01]  /*3ac0*/  FFMA.FTZ R13, R0, R89, 1.1641532182693481445e-10 ;  /* 0x2f000000000d7423 */ /* 0x000fe20000010059 */
[----:B------:R-:W-:Y:S01]  /*3ad0*/  IMAD.MOV.U32 R52, RZ, RZ, 0x2 ;  /* 0x00000002ff347424 */ /* 0x000fe200078e00ff */
[----:B------:R-:W1:Y:S01]  /*3ae0*/  LDC R78, c[0x0][0x408] ;  /* 0x00010200ff4e7b82 */ /* 0x000e620000000800 */
[----:B------:R-:W-:Y:S02]  /*3af0*/  MOV R4, R2 ;  /* 0x0000000200047202 */ /* 0x000fe40000000f00 */
        /* <DEDUP_REMOVED lines=14> */
.L_x_2699:
        /* <DEDUP_REMOVED lines=13> */
.L_x_2701:
[----:B------:R-:W-:Y:S05]  /*3cb0*/  BSYNC.RECONVERGENT B3 ;  /* 0x0000000000037941 */ /* 0x000fea0003800200 */
.L_x_2700:
        /* <DEDUP_REMOVED lines=43> */
.L_x_2698:
[----:B------:R-:W-:Y:S05]  /*3f70*/  BSYNC.RECONVERGENT B2 ;  /* 0x0000000000027941 */ /* 0x000fea0003800200 */
.L_x_2697:
        /* <DEDUP_REMOVED lines=9> */
[----:B------:R-:W-:-:S05]  /*4010*/  FSEL R15, R15, RZ, !P2 ;  /* 0x000000ff0f0f7208 */ /* 0x000fca0005000000 */
[----:B------:R-:W-:-:S04]  /*4020*/  FADD.FTZ R4, R0, R15 ;  /* 0x0000000f00047221 */ /* 0x000fc80000010000 */
[--C-:B------:R-:W-:Y:S01]  /*4030*/  @P1 FADD.FTZ R0, R13, R4.reuse ;  /* 0x000000040d001221 */ /* 0x100fe20000010000 */
[----:B------:R-:W-:Y:S01]  /*4040*/  @!P1 IMAD.MOV.U32 R0, RZ, RZ, R4 ;  /* 0x000000ffff009224 */ /* 0x000fe200078e0004 */
[----:B------:R-:W-:Y:S02]  /*4050*/  SEL R13, RZ, 0x1, P2 ;  /* 0x00000001ff0d7807 */ /* 0x000fe40001000000 */
        /* <DEDUP_REMOVED lines=11> */
.L_x_2704:
        /* <DEDUP_REMOVED lines=13> */
.L_x_2706:
[----:B------:R-:W-:Y:S05]  /*41e0*/  BSYNC.RECONVERGENT B3 ;  /* 0x0000000000037941 */ /* 0x000fea0003800200 */
.L_x_2705:
        /* <DEDUP_REMOVED lines=41> */
[----:B------:R-:W-:Y:S02]  /*4480*/  IMAD.MOV.U32 R82, RZ, RZ, R14 ;  /* 0x000000ffff527224 */ /* 0x000fe400078e000e */
[----:B------:R-:W-:-:S07]  /*4490*/  HFMA2 R14, -RZ, RZ, 0, 0 ;  /* 0x00000000ff0e7431 */ /* 0x000fce00000001ff */
.L_x_2703:
[----:B------:R-:W-:Y:S05]  /*44a0*/  BSYNC.RECONVERGENT B2 ;  /* 0x0000000000027941 */ /* 0x000fea0003800200 */
.L_x_2702:
        /* <DEDUP_REMOVED lines=21> */
.L_x_2709:
        /* <DEDUP_REMOVED lines=13> */
.L_x_2711:
[----:B------:R-:W-:Y:S05]  /*46d0*/  BSYNC.RECONVERGENT B3 ;  /* 0x0000000000037941 */ /* 0x000fea0003800200 */
.L_x_2710:
        /* <DEDUP_REMOVED lines=43> */
.L_x_2708:
[----:B------:R-:W-:Y:S05]  /*4990*/  BSYNC.RECONVERGENT B2 ;  /* 0x0000000000027941 */ /* 0x000fea0003800200 */
.L_x_2707:
        /* <DEDUP_REMOVED lines=8> */
[----:B------:R-:W-:Y:S01]  /*4a20*/  FSETP.GTU.FTZ.AND P2, PT, R15, R56, PT ;  /* 0x000000380f00720b */ /* 0x000fe20003f5c000 */
[----:B------:R-:W-:-:S03]  /*4a30*/  @P1 HADD2.F32 R15, -RZ, R44.H1_H1 ;  /* 0x3000002cff0f1230 */ /* 0x000fc60000004100 */
[----:B------:R-:W-:Y:S02]  /*4a40*/  FSEL R53, R53, RZ, !P2 ;  /* 0x000000ff35357208 */ /* 0x000fe40005000000 */
[----:B------:R-:W-:-:S03]  /*4a50*/  SEL R14, RZ, 0x1, P2 ;  /* 0x00000001ff0e7807 */ /* 0x000fc60001000000 */
[----:B------:R-:W-:-:S04]  /*4a60*/  FADD.FTZ R48, R48, R53 ;  /* 0x0000003530307221 */ /* 0x000fc80000010000 */
        /* <DEDUP_REMOVED lines=12> */
.L_x_2714:
        /* <DEDUP_REMOVED lines=13> */
.L_x_2716:
[----:B------:R-:W-:Y:S05]  /*4c00*/  BSYNC.RECONVERGENT B3 ;  /* 0x0000000000037941 */ /* 0x000fea0003800200 */
.L_x_2715:
        /* <DEDUP_REMOVED lines=43> */
.L_x_2713:
[----:B------:R-:W-:Y:S05]  /*4ec0*/  BSYNC.RECONVERGENT B2 ;  /* 0x0000000000027941 */ /* 0x000fea0003800200 */
.L_x_2712:
[----:B------:R-:W-:Y:S01]  /*4ed0*/  I2FP.F32.U32 R4, R4 ;  /* 0x0000000400047245 */ /* 0x000fe20000201000 */
[----:B------:R-:W-:Y:S01]  /*4ee0*/  HADD2.F32 R53, -RZ, R49.H0_H0 ;  /* 0x20000031ff357230 */ /* 0x000fe20000004100 */
        /* <DEDUP_REMOVED lines=19> */
.L_x_2719:
        /* <DEDUP_REMOVED lines=13> */
.L_x_2721:
[----:B------:R-:W-:Y:S05]  /*50f0*/  BSYNC.RECONVERGENT B3 ;  /* 0x0000000000037941 */ /* 0x000fea0003800200 */
.L_x_2720:
        /* <DEDUP_REMOVED lines=43> */
.L_x_2718:
[----:B------:R-:W-:Y:S05]  /*53b0*/  BSYNC.RECONVERGENT B2 ;  /* 0x0000000000027941 */ /* 0x000fea0003800200 */
.L_x_2717:
        /* <DEDUP_REMOVED lines=25> */
.L_x_2724:
        /* <DEDUP_REMOVED lines=13> */
.L_x_2726:
[----:B------:R-:W-:Y:S05]  /*5620*/  BSYNC.RECONVERGENT B3 ;  /* 0x0000000000037941 */ /* 0x000fea0003800200 */
.L_x_2725:
        /* <DEDUP_REMOVED lines=43> */
.L_x_2723:
[----:B------:R-:W-:Y:S05]  /*58e0*/  BSYNC.RECONVERGENT B2 ;  /* 0x0000000000027941 */ /* 0x000fea0003800200 */
.L_x_2722:
        /* <DEDUP_REMOVED lines=21> */
.L_x_2729:
        /* <DEDUP_REMOVED lines=13> */
.L_x_2731:
[----:B------:R-:W-:Y:S05]  /*5b10*/  BSYNC.RECONVERGENT B3 ;  /* 0x0000000000037941 */ /* 0x000fea0003800200 */
.L_x_2730:
        /* <DEDUP_REMOVED lines=43> */
.L_x_2728:
[----:B------:R-:W-:Y:S05]  /*5dd0*/  BSYNC.RECONVERGENT B2 ;  /* 0x0000000000027941 */ /* 0x000fea0003800200 */
.L_x_2727:
        /* <DEDUP_REMOVED lines=8> */
[----:B------:R-:W-:-:S05]  /*5e60*/  FSEL R4, R55, RZ, !P2 ;  /* 0x000000ff37047208 */ /* 0x000fca0005000000 */
[----:B------:R-:W-:Y:S01]  /*5e70*/  FADD.FTZ R49, R49, R4 ;  /* 0x0000000431317221 */ /* 0x000fe20000010000 */
[----:B------:R-:W-:-:S03]  /*5e80*/  MOV R4, R2 ;  /* 0x0000000200047202 */ /* 0x000fc60000000f00 */
[--C-:B------:R-:W-:Y:S01]  /*5e90*/  @P1 FADD.FTZ R65, R52, R49.reuse ;  /* 0x0000003134411221 */ /* 0x100fe20000010000 */
[----:B------:R-:W-:Y:S01]  /*5ea0*/  SEL R52, RZ, 0x1, P2 ;  /* 0x00000001ff347807 */ /* 0x000fe20001000000 */
[----:B------:R-:W-:Y:S01]  /*5eb0*/  @!P1 IMAD.MOV.U32 R65, RZ, RZ, R49 ;  /* 0x000000ffff419224 */ /* 0x000fe200078e0031 */
[----:B------:R-:W-:-:S04]  /*5ec0*/  ISETP.NE.AND P2, PT, R54, 0x1, PT ;  /* 0x000000013600780c */ /* 0x000fc80003f45270 */
[----:B------:R-:W-:-:S09]  /*5ed0*/  F2FP.F16.F32.PACK_AB R49, RZ, R65 ;  /* 0x00000041ff31723e */ /* 0x000fd200000000ff */
        /* <DEDUP_REMOVED lines=9> */
.L_x_2734:
        /* <DEDUP_REMOVED lines=13> */
.L_x_2736:
[----:B------:R-:W-:Y:S05]  /*6040*/  BSYNC.RECONVERGENT B3 ;  /* 0x0000000000037941 */ /* 0x000fea0003800200 */
.L_x_2735:
        /* <DEDUP_REMOVED lines=43> */
.L_x_2733:
[----:B------:R-:W-:Y:S05]  /*6300*/  BSYNC.RECONVERGENT B2 ;  /* 0x0000000000027941 */ /* 0x000fea0003800200 */
.L_x_2732:
        /* <DEDUP_REMOVED lines=20> */
.L_x_2739:
        /* <DEDUP_REMOVED lines=13> */
.L_x_2741:
[----:B------:R-:W-:Y:S05]  /*6520*/  BSYNC.RECONVERGENT B3 ;  /* 0x0000000000037941 */ /* 0x000fea0003800200 */
.L_x_2740:
        /* <DEDUP_REMOVED lines=43> */
.L_x_2738:
[----:B------:R-:W-:Y:S05]  /*67e0*/  BSYNC.RECONVERGENT B2 ;  /* 0x0000000000027941 */ /* 0x000fea0003800200 */
.L_x_2737:
[----:B------:R-:W-:Y:S01]  /*67f0*/  I2FP.F32.U32 R4, R4 ;  /* 0x0000000400047245 */ /* 0x000fe20000201000 */
[----:B------:R-:W-:Y:S01]  /*6800*/  HADD2.F32 R71, -RZ, R42.H0_H0 ;  /* 0x2000002aff477230 */ /* 0x000fe20000004100 */
[----:B------:R-:W-:Y:S01]  /*6810*/  BSSY.RECONVERGENT B2, `(.L_x_2742) ;  /* 0x0000051000027945 */ /* 0x000fe20003800200 */
[----:B------:R-:W-:Y:S02]  /*6820*/  @P1 HADD2.F32 R72, -RZ, R46.H0_H0 ;  /* 0x2000002eff481230 */ /* 0x000fe40000004100 */
[----:B------:R-:W-:Y:S01]  /*6830*/  FFMA.FTZ R55, R4, R89, 1.1641532182693481445e-10 ;  /* 0x2f00000004377423 */ /* 0x000fe20000010059 */
[----:B------:R-:W-:-:S04]  /*6840*/  FMUL.FTZ R71, R71, R78 ;  /* 0x0000004e47477220 */ /* 0x000fc80000410000 */
[----:B------:R-:W-:Y:S01]  /*6850*/  FSETP.GTU.FTZ.AND P3, PT, R55, R56, PT ;  /* 0x000000383700720b */ /* 0x000fe20003f7c000 */
[----:B------:R-:W-:-:S03]  /*6860*/  IMAD.MOV.U32 R55, RZ, RZ, R2 ;  /* 0x000000ffff377224 */ /* 0x000fc600078e0002 */
[----:B------:R-:W-:Y:S01]  /*6870*/  FSEL R66, R71, RZ, !P3 ;  /* 0x000000ff47427208 */ /* 0x000fe20005800000 */
[----:B------:R-:W-:Y:S01]  /*6880*/  IMAD.MOV.U32 R71, RZ, RZ, 0x2 ;  /* 0x00000002ff477424 */ /* 0x000fe200078e00ff */
        /* <DEDUP_REMOVED lines=16> */
.L_x_2744:
        /* <DEDUP_REMOVED lines=13> */
.L_x_2746:
[----:B------:R-:W-:Y:S05]  /*6a60*/  BSYNC.RECONVERGENT B3 ;  /* 0x0000000000037941 */ /* 0x000fea0003800200 */
.L_x_2745:
        /* <DEDUP_REMOVED lines=43> */
.L_x_2743:
[----:B------:R-:W-:Y:S05]  /*6d20*/  BSYNC.RECONVERGENT B2 ;  /* 0x0000000000027941 */ /* 0x000fea0003800200 */
.L_x_2742:
        /* <DEDUP_REMOVED lines=20> */
.L_x_2749:
        /* <DEDUP_REMOVED lines=13> */
.L_x_2751:
[----:B------:R-:W-:Y:S05]  /*6f40*/  BSYNC.RECONVERGENT B3 ;  /* 0x0000000000037941 */ /* 0x000fea0003800200 */
.L_x_2750:
        /* <DEDUP_REMOVED lines=43> */
.L_x_2748:
[----:B------:R-:W-:Y:S05]  /*7200*/  BSYNC.RECONVERGENT B2 ;  /* 0x0000000000027941 */ /* 0x000fea0003800200 */
.L_x_2747:
[----:B------:R-:W-:Y:S01]  /*7210*/  I2FP.F32.U32 R4, R4 ;  /* 0x0000000400047245 */ /* 0x000fe20000201000 */
[----:B------:R-:W-:Y:S01]  /*7220*/  HADD2.F32 R71, -RZ, R42.H1_H1 ;  /* 0x3000002aff477230 */ /* 0x000fe20000004100 */
[----:B------:R-:W-:Y:S01]  /*7230*/  BSSY.RECONVERGENT B2, `(.L_x_2752) ;  /* 0x0000050000027945 */ /* 0x000fe20003800200 */
[----:B------:R-:W-:Y:S02]  /*7240*/  HFMA2 R88, -RZ, RZ, 0, 1.1920928955078125e-07 ;  /* 0x00000002ff587431 */ /* 0x000fe400000001ff */
[----:B------:R-:W-:Y:S01]  /*7250*/  FFMA.FTZ R55, R4, R89, 1.1641532182693481445e-10 ;  /* 0x2f00000004377423 */ /* 0x000fe20000010059 */
[----:B------:R-:W-:Y:S01]  /*7260*/  FMUL.FTZ R71, R71, R78 ;  /* 0x0000004e47477220 */ /* 0x000fe20000410000 */
[----:B------:R-:W-:-:S03]  /*7270*/  IMAD.MOV.U32 R4, RZ, RZ, R2 ;  /* 0x000000ffff047224 */ /* 0x000fc600078e0002 */
[----:B------:R-:W-:Y:S01]  /*7280*/  FSETP.GTU.FTZ.AND P4, PT, R55, R56, PT ;  /* 0x000000383700720b */ /* 0x000fe20003f9c000 */
[----:B------:R-:W-:-:S03]  /*7290*/  @P1 HADD2.F32 R55, -RZ, R46.H1_H1 ;  /* 0x3000002eff371230 */ /* 0x000fc60000004100 */
[----:B------:R-:W-:Y:S02]  /*72a0*/  FSEL R71, R71, RZ, !P4 ;  /* 0x000000ff47477208 */ /* 0x000fe40006000000 */
[----:B------:R-:W-:Y:S02]  /*72b0*/  SEL R54, RZ, 0x1, P4 ;  /* 0x00000001ff367807 */ /* 0x000fe40002000000 */
[----:B------:R-:W-:Y:S01]  /*72c0*/  ISETP.NE.AND P4, PT, R72, 0x1, PT ;  /* 0x000000014800780c */ /* 0x000fe20003f85270 */
[----:B------:R-:W-:-:S04]  /*72d0*/  FADD.FTZ R50, R50, R71 ;  /* 0x0000004732327221 */ /* 0x000fc80000010000 */
        /* <DEDUP_REMOVED lines=12> */
.L_x_2754:
        /* <DEDUP_REMOVED lines=13> */
.L_x_2756:
[----:B------:R-:W-:Y:S05]  /*7470*/  BSYNC.RECONVERGENT B3 ;  /* 0x0000000000037941 */ /* 0x000fea0003800200 */
.L_x_2755:
        /* <DEDUP_REMOVED lines=43> */
.L_x_2753:
[----:B------:R-:W-:Y:S05]  /*7730*/  BSYNC.RECONVERGENT B2 ;  /* 0x0000000000027941 */ /* 0x000fea0003800200 */
.L_x_2752:
        /* <DEDUP_REMOVED lines=20> */
.L_x_2759:
        /* <DEDUP_REMOVED lines=13> */
.L_x_2761:
[----:B------:R-:W-:Y:S05]  /*7950*/  BSYNC.RECONVERGENT B3 ;  /* 0x0000000000037941 */ /* 0x000fea0003800200 */
.L_x_2760:
        /* <DEDUP_REMOVED lines=43> */
.L_x_2758:
[----:B------:R-:W-:Y:S05]  /*7c10*/  BSYNC.RECONVERGENT B2 ;  /* 0x0000000000027941 */ /* 0x000fea0003800200 */
.L_x_2757:
[----:B------:R-:W-:Y:S01]  /*7c20*/  I2FP.F32.U32 R4, R4 ;  /* 0x0000000400047245 */ /* 0x000fe20000201000 */
[----:B------:R-:W-:Y:S01]  /*7c30*/  HADD2.F32 R95, -RZ, R43.H0_H0 ;  /* 0x2000002bff5f7230 */ /* 0x000fe20000004100 */
        /* <DEDUP_REMOVED lines=10> */
[--C-:B------:R-:W-:Y:S01]  /*7ce0*/  @P1 FADD.FTZ R72, R72, R55.reuse ;  /* 0x0000003748481221 */ /* 0x100fe20000010000 */
[--C-:B------:R-:W-:Y:S01]  /*7cf0*/  @!P1 IMAD.MOV.U32 R72, RZ, RZ, R55.reuse ;  /* 0x000000ffff489224 */ /* 0x100fe200078e0037 */
[----:B------:R-:W-:Y:S02]  /*7d00*/  PRMT R55, R4, 0x7610, R55 ;  /* 0x0000761004377816 */ /* 0x000fe40000000037 */
        /* <DEDUP_REMOVED lines=11> */
.L_x_2764:
        /* <DEDUP_REMOVED lines=13> */
.L_x_2766:
[----:B------:R-:W-:Y:S05]  /*7e90*/  BSYNC.RECONVERGENT B3 ;  /* 0x0000000000037941 */ /* 0x000fea0003800200 */
.L_x_2765:
        /* <DEDUP_REMOVED lines=38> */
[----:B------:R-:W-:-:S05]  /*8100*/  IMAD.WIDE.U32 R92, R6, -0x2daee0ad, RZ ;  /* 0xd2511f53065c7825 */ /* 0x000fca00078e00ff */
[----:B------:R-:W-:Y:S01]  /*8110*/  LOP3.LUT R6, R4, UR31, R93, 0x96, !PT ;  /* 0x0000001f04067c12 */ /* 0x000fe2000f8e965d */
[----:B------:R-:W-:Y:S02]  /*8120*/  IMAD.MOV.U32 R4, RZ, RZ, R82 ;  /* 0x000000ffff047224 */ /* 0x000fe400078e0052 */
[----:B------:R-:W-:Y:S02]  /*8130*/  IMAD.MOV.U32 R82, RZ, RZ, R92 ;  /* 0x000000ffff527224 */ /* 0x000fe400078e005c */
[----:B------:R-:W-:-:S07]  /*8140*/  HFMA2 R92, -RZ, RZ, 0, 0 ;  /* 0x00000000ff5c7431 */ /* 0x000fce00000001ff */
.L_x_2763:
[----:B------:R-:W-:Y:S05]  /*8150*/  BSYNC.RECONVERGENT B2 ;  /* 0x0000000000027941 */ /* 0x000fea0003800200 */
.L_x_2762:
[----:B------:R-:W-:Y:S01]  /*8160*/  I2FP.F32.U32 R4, R4 ;  /* 0x0000000400047245 */ /* 0x000fe20000201000 */
[----:B------:R-:W-:Y:S01]  /*8170*/  HADD2.F32 R91, -RZ, R51.H1_H1 ;  /* 0x30000033ff5b7230 */ /* 0x000fe20000004100 */
[----:B------:R-:W-:Y:S01]  /*8180*/  ISETP.NE.AND P6, PT, R92, 0x1, PT ;  /* 0x000000015c00780c */ /* 0x000fe20003fc5270 */
[----:B------:R-:W-:Y:S02]  /*8190*/  BSSY.RECONVERGENT B2, `(.L_x_2767) ;  /* 0x000004c000027945 */ /* 0x000fe40003800200 */
[----:B------:R-:W-:Y:S01]  /*81a0*/  FFMA.FTZ R51, R4, R89, 1.1641532182693481445e-10 ;  /* 0x2f00000004337423 */ /* 0x000fe20000010059 */
[----:B------:R-:W-:Y:S01]  /*81b0*/  FMUL.FTZ R91, R91, R78 ;  /* 0x0000004e5b5b7220 */ /* 0x000fe20000410000 */
[----:B------:R-:W-:-:S03]  /*81c0*/  IMAD.MOV.U32 R4, RZ, RZ, 0x2 ;  /* 0x00000002ff047424 */ /* 0x000fc600078e00ff */
[----:B------:R-:W-:-:S04]  /*81d0*/  FSETP.GTU.FTZ.AND P5, PT, R51, R56, PT ;  /* 0x000000383300720b */ /* 0x000fc80003fbc000 */
[----:B------:R-:W-:Y:S01]  /*81e0*/  FSEL R51, R91, RZ, !P5 ;  /* 0x000000ff5b337208 */ /* 0x000fe20006800000 */
[----:B------:R-:W-:Y:S01]  /*81f0*/  IMAD.MOV.U32 R91, RZ, RZ, R2 ;  /* 0x000000ffff5b7224 */ /* 0x000fe200078e0002 */
        /* <DEDUP_REMOVED lines=10> */
.L_x_2769:
        /* <DEDUP_REMOVED lines=15> */
.L_x_2771:
[----:B------:R-:W-:Y:S05]  /*8390*/  BSYNC.RECONVERGENT B3 ;  /* 0x0000000000037941 */ /* 0x000fea0003800200 */
.L_x_2770:
[----:B------:R-:W-:Y:S01]  /*83a0*/  LOP3.LUT R92, R3, UR7, R5, 0x96, !PT ;  /* 0x00000007035c7c12 */ /* 0x000fe2000f8e9605 */
[----:B------:R-:W-:Y:S01]  /*83b0*/  IMAD.WIDE.U32 R94, R11, -0x326172a9, RZ ;  /* 0xcd9e8d570b5e7825 */ /* 0x000fe200078e00ff */
[----:B------:R-:W-:-:S03]  /*83c0*/  MOV R91, R82 ;  /* 0x00000052005b7202 */ /* 0x000fc60000000f00 */
        /* <DEDUP_REMOVED lines=37> */
[----:B------:R-:W-:Y:S01]  /*8620*/  IMAD.MOV.U32 R82, RZ, RZ, R92 ;  /* 0x000000ffff527224 */ /* 0x000fe200078e005c */
[----:B------:R-:W-:Y:S01]  /*8630*/  LOP3.LUT R6, R4, UR31, R93, 0x96, !PT ;  /* 0x0000001f04067c12 */ /* 0x000fe2000f8e965d */
[----:B------:R-:W-:-:S07]  /*8640*/  IMAD.MOV.U32 R4, RZ, RZ, RZ ;  /* 0x000000ffff047224 */ /* 0x000fce00078e00ff */
.L_x_2768:
[----:B------:R-:W-:Y:S05]  /*8650*/  BSYNC.RECONVERGENT B2 ;  /* 0x0000000000027941 */ /* 0x000fea0003800200 */
.L_x_2767:
        /* <DEDUP_REMOVED lines=10> */
[----:B------:R-:W-:-:S03]  /*8700*/  SEL R56, RZ, 0x1, P6 ;  /* 0x00000001ff387807 */ /* 0x000fc60003000000 */
[----:B------:R-:W-:-:S04]  /*8710*/  FADD.FTZ R51, R51, R78 ;  /* 0x0000004e33337221 */ /* 0x000fc80000010000 */
[----:B------:R-:W-:Y:S01]  /*8720*/  @P1 FADD.FTZ R78, R92, R51 ;  /* 0x000000335c4e1221 */ /* 0x000fe20000010000 */
[----:B------:R-:W-:-:S04]  /*8730*/  @!P1 MOV R78, R51 ;  /* 0x00000033004e9202 */ /* 0x000fc80000000f00 */
[----:B------:R-:W-:-:S04]  /*8740*/  F2FP.F16.F32.PACK_AB R51, RZ, R78 ;  /* 0x0000004eff33723e */ /* 0x000fc800000000ff */
[----:B------:R-:W-:-:S07]  /*8750*/  PRMT R51, R88, 0x5410, R51 ;  /* 0x0000541058337816 */ /* 0x000fce0000000033 */
.L_x_2691:
[----:B------:R-:W-:Y:S01]  /*8760*/  ISETP.NE.AND P1, PT, R81, RZ, PT ;  /* 0x000000ff5100720c */ /* 0x000fe20003f25270 */
[----:B------:R-:W0:Y:S01]  /*8770*/  LDC.64 R86, c[0x0][0x3a8] ;  /* 0x0000ea00ff567b82 */ /* 0x000e220000000a00 */
[----:B------:R-:W-:Y:S02]  /*8780*/  SEL R81, RZ, 0x1000000, !P5 ;  /* 0x01000000ff517807 */ /* 0x000fe40006800000 */
[----:B------:R-:W-:Y:S02]  /*8790*/  SEL R88, RZ, 0x10000, !P4 ;  /* 0x00010000ff587807 */ /* 0x000fe40006000000 */
[----:B------:R-:W-:Y:S02]  /*87a0*/  ISETP.NE.AND P5, PT, R84, RZ, PT ;  /* 0x000000ff5400720c */ /* 0x000fe40003fa5270 */
[----:B------:R-:W-:Y:S02]  /*87b0*/  ISETP.NE.AND P4, PT, R85, RZ, PT ;  /* 0x000000ff5500720c */ /* 0x000fe40003f85270 */
        /* <DEDUP_REMOVED lines=18> */
[----:B------:R-:W-:Y:S02]  /*88e0*/  LOP3.LUT R50, R56, 0xffff, RZ, 0xc0, !PT ;  /* 0x0000ffff38327812 */ /* 0x000fe400078ec0ff */
[----:B------:R-:W-:Y:S02]  /*88f0*/  PRMT R51, R54, 0x7104, RZ ;  /* 0x0000710436337816 */ /* 0x000fe400000000ff */
[----:B------:R-:W-:Y:S02]  /*8900*/  LOP3.LUT R81, R48, 0xff0000, RZ, 0xc0, !PT ;  /* 0x00ff000030517812 */ /* 0x000fe400078ec0ff */
[----:B------:R-:W0:Y:S01]  /*8910*/  LDC.64 R48, c[0x0][0x3b8] ;  /* 0x0000ee00ff307b82 */ /* 0x000e220000000a00 */
[----:B------:R-:W-:Y:S02]  /*8920*/  LOP3.LUT R86, R52, 0xff, RZ, 0xc0, !PT ;  /* 0x000000ff34567812 */ /* 0x000fe400078ec0ff */
[----:B------:R-:W-:-:S02]  /*8930*/  PRMT R50, R81, 0x4210, R50 ;  /* 0x0000421051327816 */ /* 0x000fc40000000032 */
[----:B------:R-:W-:Y:S01]  /*8940*/  LOP3.LUT R84, R15, 0xff, RZ, 0xc0, !PT ;  /* 0x000000ff0f547812 */ /* 0x000fe200078ec0ff */
[----:B------:R-:W-:Y:S01]  /*8950*/  IMAD.WIDE.U32 R86, R86, 0x1000000, RZ ;  /* 0x0100000056567825 */ /* 0x000fe200078e00ff */
[----:B------:R-:W-:Y:S02]  /*8960*/  LOP3.LUT R88, R50, 0xff00, R51, 0xf8, !PT ;  /* 0x0000ff0032587812 */ /* 0x000fe400078ef833 */
[----:B------:R-:W-:Y:S01]  /*8970*/  LOP3.LUT R50, R14, 0xff, RZ, 0xc0, !PT ;  /* 0x000000ff0e327812 */ /* 0x000fe200078ec0ff */
[----:B------:R-:W-:Y:S01]  /*8980*/  IMAD.WIDE.U32 R84, R84, 0x10000, RZ ;  /* 0x0001000054547825 */ /* 0x000fe200078e00ff */
[----:B------:R-:W-:-:S03]  /*8990*/  LOP3.LUT R81, R88, 0xff, R53, 0xf8, !PT ;  /* 0x000000ff58517812 */ /* 0x000fc600078ef835 */
[----:B------:R-:W-:Y:S01]  /*89a0*/  IMAD.WIDE.U32 R50, R50, 0x100, RZ ;  /* 0x0000010032327825 */ /* 0x000fe200078e00ff */
[----:B------:R-:W-:Y:S02]  /*89b0*/  LOP3.LUT R81, R85, R81, R87, 0xfe, !PT ;  /* 0x0000005155517212 */ /* 0x000fe400078efe57 */
[----:B------:R-:W-:Y:S02]  /*89c0*/  LOP3.LUT R50, R50, R86, R84, 0xfe, !PT ;  /* 0x0000005632327212 */ /* 0x000fe400078efe54 */
[----:B------:R-:W-:Y:S02]  /*89d0*/  LOP3.LUT R51, R81, R51, RZ, 0xfc, !PT ;  /* 0x0000003351337212 */ /* 0x000fe400078efcff */
[----:B------:R-:W-:Y:S01]  /*89e0*/  LOP3.LUT R50, R50, 0xff, R13, 0xf8, !PT ;  /* 0x000000ff32327812 */ /* 0x000fe200078ef80d */
[----:B0-----:R-:W-:-:S05]  /*89f0*/  IMAD.WIDE.U32 R48, R77, 0x8, R48 ;  /* 0x000000084d307825 */ /* 0x001fca00078e0030 */
[----:B------:R1:W-:Y:S02]  /*8a00*/  STG.E.64 desc[UR8][R48.64], R50 ;  /* 0x0000003230007986 */ /* 0x0003e4000c101b08 */
.L_x_2772:
[----:B------:R-:W-:Y:S01]  /*8a10*/  IMAD.MOV.U32 R81, RZ, RZ, R82 ;  /* 0x000000ffff517224 */ /* 0x000fe200078e0052 */
[----:B------:R-:W-:-:S07]  /*8a20*/  IADD3 R82, PT, PT, R77, 0x20, RZ ;  /* 0x000000204d527810 */ /* 0x000fce0007ffe0ff */
.L_x_2649:
[----:B------:R-:W-:Y:S05]  /*8a30*/  BSYNC.RECONVERGENT B1 ;  /* 0x0000000000017941 */ /* 0x000fea0003800200 */
.L_x_2648:
[----:B------:R-:W-:Y:S01]  /*8a40*/  ISETP.GE.U32.AND P0, PT, R12, 0x40, PT ;  /* 0x000000400c00780c */ /* 0x000fe20003f06070 */
[----:B------:R-:W-:Y:S03]  /*8a50*/  BSSY.RECONVERGENT B1, `(.L_x_2773) ;  /* 0x00007ee000017945 */ /* 0x000fe60003800200 */
[----:B01----:R-:W-:-:S09]  /*8a60*/  P2R R48, PR, RZ, 0x1 ;  /* 0x00000001ff307803 */ /* 0x003fd20000000000 */
        /* <DEDUP_REMOVED lines=31> */
.L_x_2778:
        /* <DEDUP_REMOVED lines=13> */
.L_x_2780:
[----:B------:R-:W-:Y:S05]  /*8d30*/  BSYNC.RECONVERGENT B3 ;  /* 0x0000000000037941 */ /* 0x000fea0003800200 */
.L_x_2779:
        /* <DEDUP_REMOVED lines=42> */
.L_x_2777:
[----:B------:R-:W-:Y:S05]  /*8fe0*/  BSYNC.RECONVERGENT B2 ;  /* 0x0000000000027941 */ /* 0x000fea0003800200 */
.L_x_2776:
        /* <DEDUP_REMOVED lines=8> */
[----:B------:R-:W1:Y:S01]  /*9070*/  LDC R89, c[0x0][0x408] ;  /* 0x00010200ff597b82 */ /* 0x000e620000000800 */
[----:B------:R-:W-:-:S02]  /*9080*/  IMAD.MOV.U32 R15, RZ, RZ, R2 ;  /* 0x000000ffff0f7224 */ /* 0x000fc400078e0002 */
        /* <DEDUP_REMOVED lines=14> */
.L_x_2783:
        /* <DEDUP_REMOVED lines=13> */
.L_x_2785:
[----:B------:R-:W-:Y:S05]  /*9240*/  BSYNC.RECONVERGENT B3 ;  /* 0x0000000000037941 */ /* 0x000fea0003800200 */
.L_x_2784:
        /* <DEDUP_REMOVED lines=43> */
.L_x_2782:
[----:B------:R-:W-:Y:S05]  /*9500*/  BSYNC.RECONVERGENT B2 ;  /* 0x0000000000027941 */ /* 0x000fea0003800200 */
.L_x_2781:
[----:B------:R-:W-:Y:S01]  /*9510*/  I2FP.F32.U32 R4, R15 ;  /* 0x0000000f00047245 */ /* 0x000fe20000201000 */
[----:B------:R-:W-:Y:S01]  /*9520*/  HADD2.F32 R14, -RZ, R40.H0_H0 ;  /* 0x20000028ff0e7230 */ /* 0x000fe20000004100 */
[----:B------:R-:W-:Y:S01]  /*9530*/  ISETP.NE.AND P3, PT, R52, 0x1, PT ;  /* 0x000000013400780c */ /* 0x000fe20003f65270 */
[----:B------:R-:W-:Y:S02]  /*9540*/  BSSY.RECONVERGENT B2, `(.L_x_2786) ;  /* 0x000004f000027945 */ /* 0x000fe40003800200 */
[----:B------:R-:W-:Y:S01]  /*9550*/  FFMA.FTZ R15, R4, R79, 1.1641532182693481445e-10 ;  /* 0x2f000000040f7423 */ /* 0x000fe2000001004f */
[----:B------:R-:W-:Y:S01]  /*9560*/  FMUL.FTZ R4, R14, R89 ;  /* 0x000000590e047220 */ /* 0x000fe20000410000 */
[----:B------:R-:W-:-:S03]  /*9570*/  @P1 HADD2.F32 R14, -RZ, R44.H0_H0 ;  /* 0x2000002cff0e1230 */ /* 0x000fc60000004100 */
        /* <DEDUP_REMOVED lines=18> */
.L_x_2788:
        /* <DEDUP_REMOVED lines=13> */
.L_x_2790:
[----:B------:R-:W-:Y:S05]  /*9770*/  BSYNC.RECONVERGENT B3 ;  /* 0x0000000000037941 */ /* 0x000fea0003800200 */
.L_x_2789:
        /* <DEDUP_REMOVED lines=43> */
.L_x_2787:
[----:B------:R-:W-:Y:S05]  /*9a30*/  BSYNC.RECONVERGENT B2 ;  /* 0x0000000000027941 */ /* 0x000fea0003800200 */
.L_x_2786:
        /* <DEDUP_REMOVED lines=21> */
.L_x_2793:
        /* <DEDUP_REMOVED lines=13> */
.L_x_2795:
[----:B------:R-:W-:Y:S05]  /*9c60*/  BSYNC.RECONVERGENT B3 ;  /* 0x0000000000037941 */ /* 0x000fea0003800200 */
.L_x_2794:
        /* <DEDUP_REMOVED lines=43> */
.L_x_2792:
[----:B------:R-:W-:Y:S05]  /*9f20*/  BSYNC.RECONVERGENT B2 ;  /* 0x0000000000027941 */ /* 0x000fea0003800200 */
.L_x_2791:
        /* <DEDUP_REMOVED lines=10> */
[----:B------:R-:W-:-:S03]  /*9fd0*/  SEL R14, RZ, 0x1, P2 ;  /* 0x00000001ff0e7807 */ /* 0x000fc60001000000 */
[----:B------:R-:W-:-:S04]  /*9fe0*/  FADD.FTZ R48, R48, R15 ;  /* 0x0000000f30307221 */ /* 0x000fc80000010000 */
[--C-:B------:R-:W-:Y:S01]  /*9ff0*/  @P1 FADD.FTZ R60, R53, R48.reuse ;  /* 0x00000030353c1221 */ /* 0x100fe20000010000 */
[----:B------:R-:W-:Y:S02]  /*a000*/  @!P1 IMAD.MOV.U32 R60, RZ, RZ, R48 ;  /* 0x000000ffff3c9224 */ /* 0x000fe400078e0030 */
        /* <DEDUP_REMOVED lines=11> */
.L_x_2798:
        /* <DEDUP_REMOVED lines=13> */
.L_x_2800:
[----:B------:R-:W-:Y:S05]  /*a190*/  BSYNC.RECONVERGENT B3 ;  /* 0x0000000000037941 */ /* 0x000fea0003800200 */
.L_x_2799:
        /* <DEDUP_REMOVED lines=43> */
.L_x_2797:
[----:B------:R-:W-:Y:S05]  /*a450*/  BSYNC.RECONVERGENT B2 ;  /* 0x0000000000027941 */ /* 0x000fea0003800200 */
.L_x_2796:
        /* <DEDUP_REMOVED lines=21> */
.L_x_2803:
        /* <DEDUP_REMOVED lines=13> */
.L_x_2805:
[----:B------:R-:W-:Y:S05]  /*a680*/  BSYNC.RECONVERGENT B3 ;  /* 0x0000000000037941 */ /* 0x000fea0003800200 */
.L_x_2804:
        /* <DEDUP_REMOVED lines=43> */
.L_x_2802:
[----:B------:R-:W-:Y:S05]  /*a940*/  BSYNC.RECONVERGENT B2 ;  /* 0x0000000000027941 */ /* 0x000fea0003800200 */
.L_x_2801:
[----:B------:R-:W-:Y:S01]  /*a950*/  I2FP.F32.U32 R4, R4 ;  /* 0x0000000400047245 */ /* 0x000fe20000201000 */
[----:B------:R-:W-:Y:S01]  /*a960*/  HADD2.F32 R52, -RZ, R41.H0_H0 ;  /* 0x20000029ff347230 */ /* 0x000fe20000004100 */
[----:B------:R-:W-:Y:S01]  /*a970*/  BSSY.RECONVERGENT B2, `(.L_x_2806) ;  /* 0x0000050000027945 */ /* 0x000fe20003800200 */
[----:B------:R-:W-:Y:S02]  /*a980*/  @P1 HADD2.F32 R59, -RZ, R45.H0_H0 ;  /* 0x2000002dff3b1230 */ /* 0x000fe40000004100 */
[----:B------:R-:W-:Y:S01]  /*a990*/  FFMA.FTZ R53, R4, R79, 1.1641532182693481445e-10 ;  /* 0x2f00000004357423 */ /* 0x000fe2000001004f */
[----:B------:R-:W-:-:S04]  /*a9a0*/  FMUL.FTZ R4, R52, R89 ;  /* 0x0000005934047220 */ /* 0x000fc80000410000 */
[----:B------:R-:W-:Y:S01]  /*a9b0*/  FSETP.GTU.FTZ.AND P2, PT, R53, R90, PT ;  /* 0x0000005a3500720b */ /* 0x000fe20003f5c000 */
[----:B------:R-:W-:-:S03]  /*a9c0*/  IMAD.MOV.U32 R53, RZ, RZ, 0x2 ;  /* 0x00000002ff357424 */ /* 0x000fc600078e00ff */
        /* <DEDUP_REMOVED lines=17> */
.L_x_2808:
        /* <DEDUP_REMOVED lines=13> */
.L_x_2810:
[----:B------:R-:W-:Y:S05]  /*abb0*/  BSYNC.RECONVERGENT B3 ;  /* 0x0000000000037941 */ /* 0x000fea0003800200 */
.L_x_2809:
        /* <DEDUP_REMOVED lines=43> */
.L_x_2807:
[----:B------:R-:W-:Y:S05]  /*ae70*/  BSYNC.RECONVERGENT B2 ;  /* 0x0000000000027941 */ /* 0x000fea0003800200 */
.L_x_2806:
[----:B------:R-:W-:Y:S01]  /*ae80*/  I2FP.F32.U32 R4, R4 ;  /* 0x0000000400047245 */ /* 0x000fe20000201000 */
[----:B------:R-:W-:Y:S01]  /*ae90*/  HADD2.F32 R52, -RZ, R49.H1_H1 ;  /* 0x30000031ff347230 */ /* 0x000fe20000004100 */
[----:B------:R-:W-:Y:S01]  /*aea0*/  BSSY.RECONVERGENT B2, `(.L_x_2811) ;  /* 0x000004c000027945 */ /* 0x000fe20003800200 */
[----:B------:R-:W-:Y:S02]  /*aeb0*/  HFMA2 R54, -RZ, RZ, 0, 1.1920928955078125e-07 ;  /* 0x00000002ff367431 */ /* 0x000fe400000001ff */
        /* <DEDUP_REMOVED lines=17> */
.L_x_2813:
        /* <DEDUP_REMOVED lines=13> */
.L_x_2815:
[----:B------:R-:W-:Y:S05]  /*b0a0*/  BSYNC.RECONVERGENT B3 ;  /* 0x0000000000037941 */ /* 0x000fea0003800200 */
.L_x_2814:
        /* <DEDUP_REMOVED lines=43> */
.L_x_2812:
[----:B------:R-:W-:Y:S05]  /*b360*/  BSYNC.RECONVERGENT B2 ;  /* 0x0000000000027941 */ /* 0x000fea0003800200 */
.L_x_2811:
        /* <DEDUP_REMOVED lines=25> */
.L_x_2818:
        /* <DEDUP_REMOVED lines=13> */
.L_x_2820:
[----:B------:R-:W-:Y:S05]  /*b5d0*/  BSYNC.RECONVERGENT B3 ;  /* 0x0000000000037941 */ /* 0x000fea0003800200 */
.L_x_2819:
        /* <DEDUP_REMOVED lines=43> */
.L_x_2817:
[----:B------:R-:W-:Y:S05]  /*b890*/  BSYNC.RECONVERGENT B2 ;  /* 0x0000000000027941 */ /* 0x000fea0003800200 */
.L_x_2816:
        /* <DEDUP_REMOVED lines=20> */
.L_x_2823:
        /* <DEDUP_REMOVED lines=13> */
.L_x_2825:
[----:B------:R-:W-:Y:S05]  /*bab0*/  BSYNC.RECONVERGENT B3 ;  /* 0x0000000000037941 */ /* 0x000fea0003800200 */
.L_x_2824:
        /* <DEDUP_REMOVED lines=43> */
.L_x_2822:
[----:B------:R-:W-:Y:S05]  /*bd70*/  BSYNC.RECONVERGENT B2 ;  /* 0x0000000000027941 */ /* 0x000fea0003800200 */
.L_x_2821:
        /* <DEDUP_REMOVED lines=12> */
[----:B------:R-:W-:-:S03]  /*be40*/  IMAD.MOV.U32 R54, RZ, RZ, 0x2 ;  /* 0x00000002ff367424 */ /* 0x000fc600078e00ff */
        /* <DEDUP_REMOVED lines=13> */
.L_x_2828:
        /* <DEDUP_REMOVED lines=13> */
.L_x_2830:
[----:B------:R-:W-:Y:S05]  /*bff0*/  BSYNC.RECONVERGENT B3 ;  /* 0x0000000000037941 */ /* 0x000fea0003800200 */
.L_x_2829:
        /* <DEDUP_REMOVED lines=43> */
.L_x_2827:
[----:B------:R-:W-:Y:S05]  /*c2b0*/  BSYNC.RECONVERGENT B2 ;  /* 0x0000000000027941 */ /* 0x000fea0003800200 */
.L_x_2826:
[----:B------:R-:W-:Y:S01]  /*c2c0*/  I2FP.F32.U32 R4, R55 ;  /* 0x0000003700047245 */ /* 0x000fe20000201000 */
[----:B------:R-:W-:Y:S01]  /*c2d0*/  HADD2.F32 R50, -RZ, R50.H1_H1 ;  /* 0x30000032ff327230 */ /* 0x000fe20000004100 */
[----:B------:R-:W-:Y:S01]  /*c2e0*/  ISETP.NE.AND P4, PT, R54, 0x1, PT ;  /* 0x000000013600780c */ /* 0x000fe20003f85270 */
[----:B------:R-:W-:Y:S01]  /*c2f0*/  BSSY.RECONVERGENT B2, `(.L_x_2831) ;  /* 0x000004a000027945 */ /* 0x000fe20003800200 */
[----:B------:R-:W-:Y:S02]  /*c300*/  IMAD.MOV.U32 R73, RZ, RZ, R2 ;  /* 0x000000ffff497224 */ /* 0x000fe400078e0002 */
        /* <DEDUP_REMOVED lines=15> */
.L_x_2833:
        /* <DEDUP_REMOVED lines=13> */
.L_x_2835:
[----:B------:R-:W-:Y:S05]  /*c4d0*/  BSYNC.RECONVERGENT B3 ;  /* 0x0000000000037941 */ /* 0x000fea0003800200 */
.L_x_2834:
        /* <DEDUP_REMOVED lines=43> */
.L_x_2832:
[----:B------:R-:W-:Y:S05]  /*c790*/  BSYNC.RECONVERGENT B2 ;  /* 0x0000000000027941 */ /* 0x000fea0003800200 */
.L_x_2831:
[----:B------:R-:W-:Y:S01]  /*c7a0*/  I2FP.F32.U32 R54, R73 ;  /* 0x0000004900367245 */ /* 0x000fe20000201000 */
[----:B------:R-:W-:Y:S01]  /*c7b0*/  HADD2.F32 R74, -RZ, R42.H1_H1 ;  /* 0x3000002aff4a7230 */ /* 0x000fe20000004100 */
[----:B------:R-:W-:Y:S01]  /*c7c0*/  BSSY.RECONVERGENT B2, `(.L_x_2836) ;  /* 0x0000050000027945 */ /* 0x000fe20003800200 */
[----:B------:R-:W-:Y:S02]  /*c7d0*/  @P1 HADD2.F32 R73, -RZ, R46.H1_H1 ;  /* 0x3000002eff491230 */ /* 0x000fe40000004100 */
[----:B------:R-:W-:Y:S01]  /*c7e0*/  FFMA.FTZ R55, R54, R79, 1.1641532182693481445e-10 ;  /* 0x2f00000036377423 */ /* 0x000fe2000001004f */
[----:B------:R-:W-:-:S04]  /*c7f0*/  FMUL.FTZ R74, R74, R89 ;  /* 0x000000594a4a7220 */ /* 0x000fc80000410000 */
[----:B------:R-:W-:-:S04]  /*c800*/  FSETP.GTU.FTZ.AND P4, PT, R55, R90, PT ;  /* 0x0000005a3700720b */ /* 0x000fc80003f9c000 */
[----:B------:R-:W-:Y:S01]  /*c810*/  FSEL R55, R74, RZ, !P4 ;  /* 0x000000ff4a377208 */ /* 0x000fe20006000000 */
[----:B------:R-:W-:Y:S01]  /*c820*/  IMAD.MOV.U32 R74, RZ, RZ, 0x2 ;  /* 0x00000002ff4a7424 */ /* 0x000fe200078e00ff */
        /* <DEDUP_REMOVED lines=16> */
.L_x_2838:
        /* <DEDUP_REMOVED lines=13> */
.L_x_2840:
[----:B------:R-:W-:Y:S05]  /*ca00*/  BSYNC.RECONVERGENT B3 ;  /* 0x0000000000037941 */ /* 0x000fea0003800200 */
.L_x_2839:
        /* <DEDUP_REMOVED lines=43> */
.L_x_2837:
[----:B------:R-:W-:Y:S05]  /*ccc0*/  BSYNC.RECONVERGENT B2 ;  /* 0x0000000000027941 */ /* 0x000fea0003800200 */
.L_x_2836:
        /* <DEDUP_REMOVED lines=20> */
.L_x_2843:
        /* <DEDUP_REMOVED lines=13> */
.L_x_2845:
[----:B------:R-:W-:Y:S05]  /*cee0*/  BSYNC.RECONVERGENT B3 ;  /* 0x0000000000037941 */ /* 0x000fea0003800200 */
.L_x_2844:
        /* <DEDUP_REMOVED lines=41> */
[----:B------:R-:W-:Y:S01]  /*d180*/  MOV R84, R92 ;  /* 0x0000005c00547202 */ /* 0x000fe20000000f00 */
[----:B------:R-:W-:-:S07]  /*d190*/  IMAD.MOV.U32 R93, RZ, RZ, RZ ;  /* 0x000000ffff5d7224 */ /* 0x000fce00078e00ff */
.L_x_2842:
[----:B------:R-:W-:Y:S05]  /*d1a0*/  BSYNC.RECONVERGENT B2 ;  /* 0x0000000000027941 */ /* 0x000fea0003800200 */
.L_x_2841:
[----:B------:R-:W-:Y:S01]  /*d1b0*/  I2FP.F32.U32 R4, R4 ;  /* 0x0000000400047245 */ /* 0x000fe20000201000 */
[----:B------:R-:W-:Y:S01]  /*d1c0*/  HADD2.F32 R74, -RZ, R43.H0_H0 ;  /* 0x2000002bff4a7230 */ /* 0x000fe20000004100 */
        /* <DEDUP_REMOVED lines=12> */
[----:B------:R-:W-:Y:S01]  /*d290*/  PRMT R55, R4, 0x7610, R55 ;  /* 0x0000761004377816 */ /* 0x000fe20000000037 */
[----:B------:R-:W-:-:S03]  /*d2a0*/  IMAD.MOV.U32 R4, RZ, RZ, R2 ;  /* 0x000000ffff047224 */ /* 0x000fc600078e0002 */
        /* <DEDUP_REMOVED lines=10> */
.L_x_2848:
        /* <DEDUP_REMOVED lines=13> */
.L_x_2850:
[----:B------:R-:W-:Y:S05]  /*d420*/  BSYNC.RECONVERGENT B3 ;  /* 0x0000000000037941 */ /* 0x000fea0003800200 */
.L_x_2849:
        /* <DEDUP_REMOVED lines=43> */
.L_x_2847:
[----:B------:R-:W-:Y:S05]  /*d6e0*/  BSYNC.RECONVERGENT B2 ;  /* 0x0000000000027941 */ /* 0x000fea0003800200 */
.L_x_2846:
[----:B------:R-:W-:Y:S01]  /*d6f0*/  I2FP.F32.U32 R4, R4 ;  /* 0x0000000400047245 */ /* 0x000fe20000201000 */
[----:B------:R-:W-:Y:S01]  /*d700*/  HADD2.F32 R94, -RZ, R51.H1_H1 ;  /* 0x30000033ff5e7230 */ /* 0x000fe20000004100 */
[----:B------:R-:W-:Y:S01]  /*d710*/  ISETP.NE.AND P6, PT, R92, 0x1, PT ;  /* 0x000000015c00780c */ /* 0x000fe20003fc5270 */
[----:B------:R-:W-:Y:S02]  /*d720*/  BSSY.RECONVERGENT B2, `(.L_x_2851) ;  /* 0x000004c000027945 */ /* 0x000fe40003800200 */
[----:B------:R-:W-:Y:S01]  /*d730*/  FFMA.FTZ R51, R4, R79, 1.1641532182693481445e-10 ;  /* 0x2f00000004337423 */ /* 0x000fe2000001004f */
[----:B------:R-:W-:Y:S01]  /*d740*/  FMUL.FTZ R93, R94, R89 ;  /* 0x000000595e5d7220 */ /* 0x000fe20000410000 */
[----:B------:R-:W-:-:S03]  /*d750*/  IMAD.MOV.U32 R4, RZ, RZ, 0x2 ;  /* 0x00000002ff047424 */ /* 0x000fc600078e00ff */
        /* <DEDUP_REMOVED lines=13> */
.L_x_2853:
        /* <DEDUP_REMOVED lines=15> */
.L_x_2855:
[----:B------:R-:W-:Y:S05]  /*d920*/  BSYNC.RECONVERGENT B3 ;  /* 0x0000000000037941 */ /* 0x000fea0003800200 */
.L_x_2854:
        /* <DEDUP_REMOVED lines=43> */
.L_x_2852:
[----:B------:R-:W-:Y:S05]  /*dbe0*/  BSYNC.RECONVERGENT B2 ;  /* 0x0000000000027941 */ /* 0x000fea0003800200 */
.L_x_2851:
[----:B------:R-:W-:Y:S02]  /*dbf0*/  I2FP.F32.U32 R92, R51 ;  /* 0x00000033005c7245 */ /* 0x000fe40000201000 */
[----:B------:R-:W-:Y:S02]  /*dc00*/  PRMT R49, R56, 0x5410, R49 ;  /* 0x0000541038317816 */ /* 0x000fe40000000031 */
[----:B------:R-:W-:Y:S01]  /*dc10*/  PRMT R50, R91, 0x5410, R50 ;  /* 0x000054105b327816 */ /* 0x000fe20000000032 */
[----:B------:R-:W-:Y:S01]  /*dc20*/  FFMA.FTZ R79, R92, R79, 1.1641532182693481445e-10 ;  /* 0x2f0000005c4f7423 */ /* 0x000fe2000001004f */
[----:B------:R-:W-:Y:S01]  /*dc30*/  HADD2.F32 R92, -RZ, R43.H1_H1 ;  /* 0x3000002bff5c7230 */ /* 0x000fe20000004100 */
[----:B------:R-:W-:-:S03]  /*dc40*/  PRMT R48, R87, 0x5410, R48 ;  /* 0x0000541057307816 */ /* 0x000fc60000000030 */
[----:B------:R-:W-:Y:S01]  /*dc50*/  FSETP.GTU.FTZ.AND P6, PT, R79, R90, PT ;  /* 0x0000005a4f00720b */ /* 0x000fe20003fdc000 */
[----:B------:R-:W-:-:S03]  /*dc60*/  FMUL.FTZ R92, R92, R89 ;  /* 0x000000595c5c7220 */ /* 0x000fc60000410000 */
[----:B------:R-:W-:Y:S02]  /*dc70*/  SEL R89, RZ, 0x1, P6 ;  /* 0x00000001ff597807 */ /* 0x000fe40003000000 */
[----:B------:R-:W-:Y:S01]  /*dc80*/  FSEL R90, R92, RZ, !P6 ;  /* 0x000000ff5c5a7208 */ /* 0x000fe20007000000 */
[----:B------:R-:W-:Y:S01]  /*dc90*/  @P1 HADD2.F32 R92, -RZ, R47.H1_H1 ;  /* 0x3000002fff5c1230 */ /* 0x000fe20000004100 */
[----:B------:R-:W-:-:S03]  /*dca0*/  PRMT R56, R89, 0x7610, R56 ;  /* 0x0000761059387816 */ /* 0x000fc60000000038 */
[----:B------:R-:W-:-:S04]  /*dcb0*/  FADD.FTZ R93, R93, R90 ;  /* 0x0000005a5d5d7221 */ /* 0x000fc80000010000 */
[--C-:B------:R-:W-:Y:S01]  /*dcc0*/  @P1 FADD.FTZ R79, R92, R93.reuse ;  /* 0x0000005d5c4f1221 */ /* 0x100fe20000010000 */
[----:B------:R-:W-:-:S05]  /*dcd0*/  @!P1 IMAD.MOV.U32 R79, RZ, RZ, R93 ;  /* 0x000000ffff4f9224 */ /* 0x000fca00078e005d */
[----:B------:R-:W-:-:S04]  /*dce0*/  F2FP.F16.F32.PACK_AB R51, RZ, R79 ;  /* 0x0000004fff33723e */ /* 0x000fc800000000ff */
[----:B------:R-:W-:Y:S01]  /*dcf0*/  PRMT R51, R88, 0x5410, R51 ;  /* 0x0000541058337816 */ /* 0x000fe20000000033 */
[----:B------:R-:W-:Y:S06]  /*dd00*/  BRA `(.L_x_2856) ;  /* 0x0000002800547947 */ /* 0x000fec0003800000 */
.L_x_2775:
[----:B------:R-:W-:Y:S01]  /*dd10*/  ISETP.NE.AND P2, PT, R4, 0x1, PT ;  /* 0x000000010400780c */ /* 0x000fe20003f45270 */
[----:B------:R-:W-:Y:S01]  /*dd20*/  BSSY.RECONVERGENT B2, `(.L_x_2857) ;  /* 0x0000047000027945 */ /* 0x000fe20003800200 */
[----:B------:R-:W-:Y:S01]  /*dd30*/  IMAD.MOV.U32 R59, RZ, RZ, 0x2 ;  /* 0x00000002ff3b7424 */ /* 0x000fe200078e00ff */
[----:B------:R-:W-:Y:S01]  /*dd40*/  MOV R57, R2 ;  /* 0x0000000200397202 */ /* 0x000fe20000000f00 */
[----:B0-----:R-:W-:-:S09]  /*dd50*/  IMAD.MOV.U32 R84, RZ, RZ, R81 ;  /* 0x000000ffff547224 */ /* 0x001fd200078e0051 */
        /* <DEDUP_REMOVED lines=11> */
.L_x_2859:
        /* <DEDUP_REMOVED lines=13> */
.L_x_2861:
[----:B------:R-:W-:Y:S05]  /*dee0*/  BSYNC.RECONVERGENT B3 ;  /* 0x0000000000037941 */ /* 0x000fea0003800200 */
.L_x_2860:
        /* <DEDUP_REMOVED lines=42> */
.L_x_2858:
[----:B------:R-:W-:Y:S05]  /*e190*/  BSYNC.RECONVERGENT B2 ;  /* 0x0000000000027941 */ /* 0x000fea0003800200 */
.L_x_2857:
        /* <DEDUP_REMOVED lines=11> */
[----:B-1----:R-:W-:-:S04]  /*e250*/  FSETP.GTU.FTZ.AND P2, PT, R57, R90, PT ;  /* 0x0000005a3900720b */ /* 0x002fc80003f5c000 */
        /* <DEDUP_REMOVED lines=15> */
.L_x_2864:
        /* <DEDUP_REMOVED lines=13> */
.L_x_2866:
[----:B------:R-:W-:Y:S05]  /*e420*/  BSYNC.RECONVERGENT B3 ;  /* 0x0000000000037941 */ /* 0x000fea0003800200 */
.L_x_2865:
        /* <DEDUP_REMOVED lines=43> */
.L_x_2863:
[----:B------:R-:W-:Y:S05]  /*e6e0*/  BSYNC.RECONVERGENT B2 ;  /* 0x0000000000027941 */ /* 0x000fea0003800200 */
.L_x_2862:
        /* <DEDUP_REMOVED lines=24> */
.L_x_2869:
        /* <DEDUP_REMOVED lines=13> */
.L_x_2871:
[----:B------:R-:W-:Y:S05]  /*e940*/  BSYNC.RECONVERGENT B3 ;  /* 0x0000000000037941 */ /* 0x000fea0003800200 */
.L_x_2870:
        /* <DEDUP_REMOVED lines=43> */
.L_x_2868:
[----:B------:R-:W-:Y:S05]  /*ec00*/  BSYNC.RECONVERGENT B2 ;  /* 0x0000000000027941 */ /* 0x000fea0003800200 */
.L_x_2867:
        /* <DEDUP_REMOVED lines=8> */
[----:B------:R-:W-:Y:S01]  /*ec90*/  FSEL R59, R68, RZ, !P3 ;  /* 0x000000ff443b7208 */ /* 0x000fe20005800000 */
[----:B------:R-:W-:Y:S01]  /*eca0*/  IMAD.MOV.U32 R68, RZ, RZ, 0x2 ;  /* 0x00000002ff447424 */ /* 0x000fe200078e00ff */
        /* <DEDUP_REMOVED lines=14> */
.L_x_2874:
        /* <DEDUP_REMOVED lines=13> */
.L_x_2876:
[----:B------:R-:W-:Y:S05]  /*ee60*/  BSYNC.RECONVERGENT B3 ;  /* 0x0000000000037941 */ /* 0x000fea0003800200 */
.L_x_2875:
        /* <DEDUP_REMOVED lines=43> */
.L_x_2873:
[----:B------:R-:W-:Y:S05]  /*f120*/  BSYNC.RECONVERGENT B2 ;  /* 0x0000000000027941 */ /* 0x000fea0003800200 */
.L_x_2872:
        /* <DEDUP_REMOVED lines=24> */
.L_x_2879:
        /* <DEDUP_REMOVED lines=13> */
.L_x_2881:
[----:B------:R-:W-:Y:S05]  /*f380*/  BSYNC.RECONVERGENT B3 ;  /* 0x0000000000037941 */ /* 0x000fea0003800200 */
.L_x_2880:
        /* <DEDUP_REMOVED lines=43> */
.L_x_2878:
[----:B------:R-:W-:Y:S05]  /*f640*/  BSYNC.RECONVERGENT B2 ;  /* 0x0000000000027941 */ /* 0x000fea0003800200 */
.L_x_2877:
[----:B------:R-:W-:Y:S01]  /*f650*/  I2FP.F32.U32 R4, R4 ;  /* 0x0000000400047245 */ /* 0x000fe20000201000 */
[----:B------:R-:W-:Y:S01]  /*f660*/  HADD2.F32 R68, -RZ, R50.H0_H0 ;  /* 0x20000032ff447230 */ /* 0x000fe20000004100 */
[----:B------:R-:W-:Y:S01]  /*f670*/  ISETP.NE.AND P3, PT, R89, 0x1, PT ;  /* 0x000000015900780c */ /* 0x000fe20003f65270 */
[----:B------:R-:W-:Y:S01]  /*f680*/  @P1 HADD2.F32 R93, -RZ, R46.H0_H0 ;  /* 0x2000002eff5d1230 */ /* 0x000fe20000004100 */
[----:B------:R-:W-:Y:S01]  /*f690*/  BSSY.RECONVERGENT B2, `(.L_x_2882) ;  /* 0x000004c000027945 */ /* 0x000fe20003800200 */
[----:B------:R-:W-:Y:S01]  /*f6a0*/  FFMA.FTZ R73, R4, R79, 1.1641532182693481445e-10 ;  /* 0x2f00000004497423 */ /* 0x000fe2000001004f */
[----:B------:R-:W-:Y:S01]  /*f6b0*/  FMUL.FTZ R68, R68, R91 ;  /* 0x0000005b44447220 */ /* 0x000fe20000410000 */
[----:B------:R-:W-:Y:S02]  /*f6c0*/  HFMA2 R74, -RZ, RZ, 0, 1.1920928955078125e-07 ;  /* 0x00000002ff4a7431 */ /* 0x000fe400000001ff */
[----:B------:R-:W-:Y:S01]  /*f6d0*/  IMAD.MOV.U32 R4, RZ, RZ, R2 ;  /* 0x000000ffff047224 */ /* 0x000fe200078e0002 */
[----:B------:R-:W-:-:S04]  /*f6e0*/  FSETP.GTU.FTZ.AND P2, PT, R73, R90, PT ;  /* 0x0000005a4900720b */ /* 0x000fc80003f5c000 */
        /* <DEDUP_REMOVED lines=13> */
.L_x_2884:
        /* <DEDUP_REMOVED lines=13> */
.L_x_2886:
[----:B------:R-:W-:Y:S05]  /*f890*/  BSYNC.RECONVERGENT B3 ;  /* 0x0000000000037941 */ /* 0x000fea0003800200 */
.L_x_2885:
        /* <DEDUP_REMOVED lines=43> */
.L_x_2883:
[----:B------:R-:W-:Y:S05]  /*fb50*/  BSYNC.RECONVERGENT B2 ;  /* 0x0000000000027941 */ /* 0x000fea0003800200 */
.L_x_2882:
[----:B------:R-:W-:Y:S01]  /*fb60*/  I2FP.F32.U32 R4, R4 ;  /* 0x0000000400047245 */ /* 0x000fe20000201000 */
[----:B------:R-:W-:Y:S01]  /*fb70*/  HADD2.F32 R50, -RZ, R50.H1_H1 ;  /* 0x30000032ff327230 */ /* 0x000fe20000004100 */
[----:B------:R-:W-:Y:S01]  /*fb80*/  ISETP.NE.AND P4, PT, R74, 0x1, PT ;  /* 0x000000014a00780c */ /* 0x000fe20003f85270 */
[----:B------:R-:W-:Y:S01]  /*fb90*/  BSSY.RECONVERGENT B2, `(.L_x_2887) ;  /* 0x000004d000027945 */ /* 0x000fe20003800200 */
[----:B------:R-:W-:Y:S02]  /*fba0*/  IMAD.MOV.U32 R94, RZ, RZ, 0x2 ;  /* 0x00000002ff5e7424 */ /* 0x000fe400078e00ff */
[----:B------:R-:W-:Y:S01]  /*fbb0*/  FFMA.FTZ R73, R4, R79, 1.1641532182693481445e-10 ;  /* 0x2f00000004497423 */ /* 0x000fe2000001004f */
[----:B------:R-:W-:Y:S01]  /*fbc0*/  FMUL.FTZ R50, R50, R91 ;  /* 0x0000005b32327220 */ /* 0x000fe20000410000 */
[----:B------:R-:W-:-:S03]  /*fbd0*/  @P1 HADD2.F32 R4, -RZ, R46.H1_H1 ;  /* 0x3000002eff041230 */ /* 0x000fc60000004100 */
[----:B------:R-:W-:-:S04]  /*fbe0*/  FSETP.GTU.FTZ.AND P3, PT, R73, R90, PT ;  /* 0x0000005a4900720b */ /* 0x000fc80003f7c000 */
        /* <DEDUP_REMOVED lines=14> */
.L_x_2889:
        /* <DEDUP_REMOVED lines=13> */
.L_x_2891:
[----:B------:R-:W-:Y:S05]  /*fda0*/  BSYNC.RECONVERGENT B3 ;  /* 0x0000000000037941 */ /* 0x000fea0003800200 */
.L_x_2890:
        /* <DEDUP_REMOVED lines=43> */
.L_x_2888:
[----:B------:R-:W-:Y:S05]  /*10060*/  BSYNC.RECONVERGENT B2 ;  /* 0x0000000000027941 */ /* 0x000fea0003800200 */
.L_x_2887:
[----:B------:R-:W-:Y:S01]  /*10070*/  I2FP.F32.U32 R4, R4 ;  /* 0x0000000400047245 */ /* 0x000fe20000201000 */
[----:B------:R-:W-:Y:S01]  /*10080*/  BSSY.RECONVERGENT B2, `(.L_x_2892) ;  /* 0x000004f000027945 */ /* 0x000fe20003800200 */
[----:B------:R-:W-:Y:S01]  /*10090*/  ISETP.NE.AND P5, PT, R94, 0x1, PT ;  /* 0x000000015e00780c */ /* 0x000fe20003fa5270 */
[----:B------:R-:W-:Y:S02]  /*100a0*/  IMAD.MOV.U32 R93, RZ, RZ, R2 ;  /* 0x000000ffff5d7224 */ /* 0x000fe400078e0002 */
[----:B------:R-:W-:Y:S01]  /*100b0*/  FFMA.FTZ R89, R4, R79, 1.1641532182693481445e-10 ;  /* 0x2f00000004597423 */ /* 0x000fe2000001004f */
[----:B------:R-:W-:-:S04]  /*100c0*/  HADD2.F32 R4, -RZ, R51.H0_H0 ;  /* 0x20000033ff047230 */ /* 0x000fc80000004100 */
[----:B------:R-:W-:Y:S01]  /*100d0*/  FSETP.GTU.FTZ.AND P4, PT, R89, R90, PT ;  /* 0x0000005a5900720b */ /* 0x000fe20003f9c000 */
[----:B------:R-:W-:Y:S01]  /*100e0*/  FMUL.FTZ R4, R4, R91 ;  /* 0x0000005b04047220 */ /* 0x000fe20000410000 */
[----:B------:R-:W-:-:S04]  /*100f0*/  @P1 HADD2.F32 R89, -RZ, R47.H0_H0 ;  /* 0x2000002fff591230 */ /* 0x000fc80000004100 */
        /* <DEDUP_REMOVED lines=14> */
.L_x_2894:
        /* <DEDUP_REMOVED lines=13> */
.L_x_2896:
[----:B------:R-:W-:Y:S05]  /*102b0*/  BSYNC.RECONVERGENT B3 ;  /* 0x0000000000037941 */ /* 0x000fea0003800200 */
.L_x_2895:
        /* <DEDUP_REMOVED lines=43> */
.L_x_2893:
[----:B------:R-:W-:Y:S05]  /*10570*/  BSYNC.RECONVERGENT B2 ;  /* 0x0000000000027941 */ /* 0x000fea0003800200 */
.L_x_2892:
[----:B------:R-:W-:Y:S01]  /*10580*/  I2FP.F32.U32 R94, R93 ;  /* 0x0000005d005e7245 */ /* 0x000fe20000201000 */
[----:B------:R-:W-:Y:S01]  /*10590*/  @P1 HADD2.F32 R96, -RZ, R47.H1_H1 ;  /* 0x3000002fff601230 */ /* 0x000fe20000004100 */
[----:B------:R-:W-:Y:S02]  /*105a0*/  PRMT R50, R92, 0x5410, R50 ;  /* 0x000054105c327816 */ /* 0x000fe40000000032 */
[----:B------:R-:W-:Y:S01]  /*105b0*/  PRMT R49, R88, 0x5410, R49 ;  /* 0x0000541058317816 */ /* 0x000fe20000000031 */
[----:B------:R-:W-:Y:S01]  /*105c0*/  FFMA.FTZ R79, R94, R79, 1.1641532182693481445e-10 ;  /* 0x2f0000005e4f7423 */ /* 0x000fe2000001004f */
[----:B------:R-:W-:Y:S01]  /*105d0*/  HADD2.F32 R94, -RZ, R51.H1_H1 ;  /* 0x30000033ff5e7230 */ /* 0x000fe20000004100 */
[----:B------:R-:W-:-:S03]  /*105e0*/  PRMT R48, R87, 0x5410, R48 ;  /* 0x0000541057307816 */ /* 0x000fc60000000030 */
[----:B------:R-:W-:Y:S01]  /*105f0*/  FSETP.GTU.FTZ.AND P5, PT, R79, R90, PT ;  /* 0x0000005a4f00720b */ /* 0x000fe20003fbc000 */
[----:B------:R-:W-:-:S05]  /*10600*/  FMUL.FTZ R94, R94, R91 ;  /* 0x0000005b5e5e7220 */ /* 0x000fca0000410000 */
[----:B------:R-:W-:Y:S02]  /*10610*/  FSEL R79, R94, RZ, !P5 ;  /* 0x000000ff5e4f7208 */ /* 0x000fe40006800000 */
[----:B------:R-:W-:-:S03]  /*10620*/  PLOP3.LUT P5, PT, P5, PT, PT, 0x8, 0x80 ;  /* 0x000000000080781c */ /* 0x000fc60002fae170 */
[----:B------:R-:W-:-:S05]  /*10630*/  @P1 FADD.FTZ R79, R96, R79 ;  /* 0x0000004f604f1221 */ /* 0x000fca0000010000 */
[----:B------:R-:W-:-:S04]  /*10640*/  F2FP.F16.F32.PACK_AB R51, RZ, R79 ;  /* 0x0000004fff33723e */ /* 0x000fc800000000ff */
[----:B------:R-:W-:-:S07]  /*10650*/  PRMT R51, R89, 0x5410, R51 ;  /* 0x0000541059337816 */ /* 0x000fce0000000033 */
.L_x_2856:
        /* <DEDUP_REMOVED lines=23> */
[----:B0-----:R-:W-:Y:S02]  /*107d0*/  SHF.L.U32 R48, R55, 0x10, RZ ;  /* 0x0000001037307819 */ /* 0x001fe400000006ff */
[----:B------:R-:W-:Y:S02]  /*107e0*/  LOP3.LUT R50, R56, 0xffff, RZ, 0xc0, !PT ;  /* 0x0000ffff38327812 */ /* 0x000fe400078ec0ff */
[----:B------:R-:W-:Y:S02]  /*107f0*/  LOP3.LUT R51, R48, 0xff0000, RZ, 0xc0, !PT ;  /* 0x00ff000030337812 */ /* 0x000fe400078ec0ff */
[----:B------:R-:W0:Y:S01]  /*10800*/  LDC.64 R48, c[0x0][0x3b8] ;  /* 0x0000ee00ff307b82 */ /* 0x000e220000000a00 */
[----:B------:R-:W-:Y:S02]  /*10810*/  PRMT R81, R54, 0x7104, RZ ;  /* 0x0000710436517816 */ /* 0x000fe400000000ff */
[----:B------:R-:W-:Y:S02]  /*10820*/  PRMT R50, R51, 0x4210, R50 ;  /* 0x0000421033327816 */ /* 0x000fe40000000032 */
[----:B------:R-:W-:-:S02]  /*10830*/  LOP3.LUT R88, R52, 0xff, RZ, 0xc0, !PT ;  /* 0x000000ff34587812 */ /* 0x000fc400078ec0ff */
[----:B------:R-:W-:Y:S02]  /*10840*/  LOP3.LUT R50, R50, 0xff00, R81, 0xf8, !PT ;  /* 0x0000ff0032327812 */ /* 0x000fe400078ef851 */
[----:B------:R-:W-:Y:S01]  /*10850*/  LOP3.LUT R86, R15, 0xff, RZ, 0xc0, !PT ;  /* 0x000000ff0f567812 */ /* 0x000fe200078ec0ff */
[----:B------:R-:W-:Y:S01]  /*10860*/  IMAD.WIDE.U32 R88, R88, 0x1000000, RZ ;  /* 0x0100000058587825 */ /* 0x000fe200078e00ff */
[----:B------:R-:W-:Y:S02]  /*10870*/  LOP3.LUT R51, R14, 0xff, RZ, 0xc0, !PT ;  /* 0x000000ff0e337812 */ /* 0x000fe400078ec0ff */
        /* <DEDUP_REMOVED lines=9> */
.L_x_2897:
[----:B------:R-:W-:Y:S02]  /*10910*/  IMAD.MOV.U32 R81, RZ, RZ, R84 ;  /* 0x000000ffff517224 */ /* 0x000fe400078e0054 */
[----:B------:R-:W-:-:S07]  /*10920*/  VIADD R82, R82, 0x20 ;  /* 0x0000002052527836 */ /* 0x000fce0000000000 */
.L_x_2774:
[----:B------:R-:W-:Y:S05]  /*10930*/  BSYNC.RECONVERGENT B1 ;  /* 0x0000000000017941 */ /* 0x000fea0003800200 */
.L_x_2773:
        /* <DEDUP_REMOVED lines=33> */
.L_x_2903:
        /* <DEDUP_REMOVED lines=13> */
.L_x_2905:
[----:B------:R-:W-:Y:S05]  /*10c20*/  BSYNC.RECONVERGENT B3 ;  /* 0x0000000000037941 */ /* 0x000fea0003800200 */
.L_x_2904:
        /* <DEDUP_REMOVED lines=43> */
.L_x_2902:
[----:B------:R-:W-:Y:S05]  /*10ee0*/  BSYNC.RECONVERGENT B2 ;  /* 0x0000000000027941 */ /* 0x000fea0003800200 */
.L_x_2901:
[----:B------:R-:W1:Y:S01]  /*10ef0*/  LDC R91, c[0x0][0x404] ;  /* 0x00010100ff5b7b82 */ /* 0x000e620000000800 */
[----:B------:R-:W-:Y:S01]  /*10f00*/  I2FP.F32.U32 R13, R13 ;  /* 0x0000000d000d7245 */ /* 0x000fe20000201000 */
[----:B------:R-:W-:Y:S01]  /*10f10*/  IMAD.MOV.U32 R80, RZ, RZ, 0x2f800000 ;  /* 0x2f800000ff507424 */ /* 0x000fe200078e00ff */
[----:B------:R-:W-:Y:S01]  /*10f20*/  ISETP.NE.AND P4, PT, R14, 0x1, PT ;  /* 0x000000010e00780c */ /* 0x000fe20003f85270 */
[----:B------:R-:W-:Y:S01]  /*10f30*/  BSSY.RECONVERGENT B2, `(.L_x_2906) ;  /* 0x000004d000027945 */ /* 0x000fe20003800200 */
[----:B------:R-:W-:Y:S02]  /*10f40*/  HFMA2 R52, -RZ, RZ, 0, 1.1920928955078125e-07 ;  /* 0x00000002ff347431 */ /* 0x000fe400000001ff */
[----:B------:R-:W-:Y:S01]  /*10f50*/  FFMA.FTZ R4, R13, R80, 1.1641532182693481445e-10 ;  /* 0x2f0000000d047423 */ /* 0x000fe20000010050 */
[----:B-----5:R-:W-:Y:S01]  /*10f60*/  HADD2.F32 R13, -RZ, R48.H0_H0 ;  /* 0x20000030ff0d7230 */ /* 0x020fe20000004100 */
[----:B------:R-:W2:Y:S03]  /*10f70*/  LDC R90, c[0x0][0x408] ;  /* 0x00010200ff5a7b82 */ /* 0x000ea60000000800 */
[----:B-1----:R-:W-:Y:S01]  /*10f80*/  FSETP.GTU.FTZ.AND P3, PT, R4, R91, PT ;  /* 0x0000005b0400720b */ /* 0x002fe20003f7c000 */
[----:B------:R-:W-:-:S03]  /*10f90*/  IMAD.MOV.U32 R4, RZ, RZ, R2 ;  /* 0x000000ffff047224 */ /* 0x000fc600078e0002 */
[----:B------:R-:W-:Y:S01]  /*10fa0*/  PLOP3.LUT P5, PT, P3, PT, PT, 0x8, 0x80 ;  /* 0x000000000080781c */ /* 0x000fe20001fae170 */
[----:B--2---:R-:W-:-:S03]  /*10fb0*/  FMUL.FTZ R13, R13, R90 ;  /* 0x0000005a0d0d7220 */ /* 0x004fc60000410000 */
        /* <DEDUP_REMOVED lines=11> */
.L_x_2908:
        /* <DEDUP_REMOVED lines=13> */
.L_x_2910:
[----:B------:R-:W-:Y:S05]  /*11140*/  BSYNC.RECONVERGENT B3 ;  /* 0x0000000000037941 */ /* 0x000fea0003800200 */
.L_x_2909:
        /* <DEDUP_REMOVED lines=43> */
.L_x_2907:
[----:B------:R-:W-:Y:S05]  /*11400*/  BSYNC.RECONVERGENT B2 ;  /* 0x0000000000027941 */ /* 0x000fea0003800200 */
.L_x_2906:
        /* <DEDUP_REMOVED lines=15> */
[----:B0-----:R-:W-:Y:S01]  /*11500*/  F2FP.F16.F32.PACK_AB R86, RZ, R58 ;  /* 0x0000003aff56723e */ /* 0x001fe200000000ff */
        /* <DEDUP_REMOVED lines=9> */
.L_x_2913:
        /* <DEDUP_REMOVED lines=13> */
.L_x_2915:
[----:B------:R-:W-:Y:S05]  /*11670*/  BSYNC.RECONVERGENT B3 ;  /* 0x0000000000037941 */ /* 0x000fea0003800200 */
.L_x_2914:
        /* <DEDUP_REMOVED lines=43> */
.L_x_2912:
[----:B------:R-:W-:Y:S05]  /*11930*/  BSYNC.RECONVERGENT B2 ;  /* 0x0000000000027941 */ /* 0x000fea0003800200 */
.L_x_2911:
[----:B------:R-:W-:Y:S01]  /*11940*/  I2FP.F32.U32 R15, R4 ;  /* 0x00000004000f7245 */ /* 0x000fe20000201000 */
[----:B------:R-:W-:Y:S01]  /*11950*/  HADD2.F32 R53, -RZ, R48.H1_H1 ;  /* 0x30000030ff357230 */ /* 0x000fe20000004100 */
        /* <DEDUP_REMOVED lines=19> */
.L_x_2918:
        /* <DEDUP_REMOVED lines=13> */
.L_x_2920:
[----:B------:R-:W-:Y:S05]  /*11b60*/  BSYNC.RECONVERGENT B3 ;  /* 0x0000000000037941 */ /* 0x000fea0003800200 */
.L_x_2919:
        /* <DEDUP_REMOVED lines=43> */
.L_x_2917:
[----:B------:R-:W-:Y:S05]  /*11e20*/  BSYNC.RECONVERGENT B2 ;  /* 0x0000000000027941 */ /* 0x000fea0003800200 */
.L_x_2916:
        /* <DEDUP_REMOVED lines=25> */
.L_x_2923:
        /* <DEDUP_REMOVED lines=13> */
.L_x_2925:
[----:B------:R-:W-:Y:S05]  /*12090*/  BSYNC.RECONVERGENT B3 ;  /* 0x0000000000037941 */ /* 0x000fea0003800200 */
.L_x_2924:
        /* <DEDUP_REMOVED lines=43> */
.L_x_2922:
[----:B------:R-:W-:Y:S05]  /*12350*/  BSYNC.RECONVERGENT B2 ;  /* 0x0000000000027941 */ /* 0x000fea0003800200 */
.L_x_2921:
[----:B------:R-:W-:Y:S01]  /*12360*/  I2FP.F32.U32 R15, R4 ;  /* 0x00000004000f7245 */ /* 0x000fe20000201000 */
[----:B------:R-:W-:Y:S01]  /*12370*/  HADD2.F32 R53, -RZ, R49.H0_H0 ;  /* 0x20000031ff357230 */ /* 0x000fe20000004100 */
[----:B------:R-:W-:Y:S01]  /*12380*/  BSSY.RECONVERGENT B2, `(.L_x_2926) ;  /* 0x000004c000027945 */ /* 0x000fe20003800200 */
[----:B------:R-:W-:Y:S02]  /*12390*/  IMAD.MOV.U32 R54, RZ, RZ, 0x2 ;  /* 0x00000002ff367424 */ /* 0x000fe400078e00ff */
        /* <DEDUP_REMOVED lines=17> */
.L_x_2928:
        /* <DEDUP_REMOVED lines=13> */
.L_x_2930:
[----:B------:R-:W-:Y:S05]  /*12580*/  BSYNC.RECONVERGENT B3 ;  /* 0x0000000000037941 */ /* 0x000fea0003800200 */
.L_x_2929:
        /* <DEDUP_REMOVED lines=43> */
.L_x_2927:
[----:B------:R-:W-:Y:S05]  /*12840*/  BSYNC.RECONVERGENT B2 ;  /* 0x0000000000027941 */ /* 0x000fea0003800200 */
.L_x_2926:
[----:B------:R-:W-:Y:S01]  /*12850*/  I2FP.F32.U32 R53, R4 ;  /* 0x0000000400357245 */ /* 0x000fe20000201000 */
[----:B------:R-:W-:Y:S01]  /*12860*/  HADD2.F32 R55, -RZ, R41.H0_H0 ;  /* 0x20000029ff377230 */ /* 0x000fe20000004100 */
[----:B------:R-:W-:Y:S01]  /*12870*/  BSSY.RECONVERGENT B2, `(.L_x_2931) ;  /* 0x0000051000027945 */ /* 0x000fe20003800200 */
[----:B------:R-:W-:Y:S02]  /*12880*/  @P2 HADD2.F32 R64, -RZ, R45.H0_H0 ;  /* 0x2000002dff402230 */ /* 0x000fe40000004100 */
[----:B------:R-:W-:Y:S01]  /*12890*/  FFMA.FTZ R4, R53, R80, 1.1641532182693481445e-10 ;  /* 0x2f00000035047423 */ /* 0x000fe20000010050 */
[----:B------:R-:W-:Y:S01]  /*128a0*/  FMUL.FTZ R52, R55, R90 ;  /* 0x0000005a37347220 */ /* 0x000fe20000410000 */
[----:B------:R-:W-:-:S03]  /*128b0*/  IMAD.MOV.U32 R53, RZ, RZ, R2 ;  /* 0x000000ffff357224 */ /* 0x000fc600078e0002 */
        /* <DEDUP_REMOVED lines=19> */
.L_x_2933:
        /* <DEDUP_REMOVED lines=13> */
.L_x_2935:
[----:B------:R-:W-:Y:S05]  /*12ac0*/  BSYNC.RECONVERGENT B3 ;  /* 0x0000000000037941 */ /* 0x000fea0003800200 */
.L_x_2934:
        /* <DEDUP_REMOVED lines=42> */
[----:B------:R-:W-:-:S07]  /*12d70*/  HFMA2 R52, -RZ, RZ, 0, 0 ;  /* 0x00000000ff347431 */ /* 0x000fce00000001ff */
.L_x_2932:
[----:B------:R-:W-:Y:S05]  /*12d80*/  BSYNC.RECONVERGENT B2 ;  /* 0x0000000000027941 */ /* 0x000fea0003800200 */
.L_x_2931:
        /* <DEDUP_REMOVED lines=21> */
.L_x_2938:
        /* <DEDUP_REMOVED lines=13> */
.L_x_2940:
[----:B------:R-:W-:Y:S05]  /*12fb0*/  BSYNC.RECONVERGENT B3 ;  /* 0x0000000000037941 */ /* 0x000fea0003800200 */
.L_x_2939:
        /* <DEDUP_REMOVED lines=37> */
[----:B------:R-:W-:Y:S02]  /*13210*/  MOV R2, R54 ;  /* 0x0000003600027202 */ /* 0x000fe40000000f00 */
[----:B------:R-:W-:Y:S01]  /*13220*/  LOP3.LUT R5, R92, UR30, R55, 0x96, !PT ;  /* 0x0000001e5c057c12 */ /* 0x000fe2000f8e9637 */
[----:B------:R-:W-:Y:S01]  /*13230*/  IMAD.MOV.U32 R54, RZ, RZ, RZ ;  /* 0x000000ffff367224 */ /* 0x000fe200078e00ff */
[----:B------:R-:W-:Y:S01]  /*13240*/  LOP3.LUT R6, R4, UR31, R53, 0x96, !PT ;  /* 0x0000001f04067c12 */ /* 0x000fe2000f8e9635 */
[----:B------:R-:W-:Y:S01]  /*13250*/  IMAD.MOV.U32 R53, RZ, RZ, R56 ;  /* 0x000000ffff357224 */ /* 0x000fe200078e0038 */
[----:B------:R-:W-:-:S07]  /*13260*/  MOV R56, R52 ;  /* 0x0000003400387202 */ /* 0x000fce0000000f00 */
.L_x_2937:
[----:B------:R-:W-:Y:S05]  /*13270*/  BSYNC.RECONVERGENT B2 ;  /* 0x0000000000027941 */ /* 0x000fea0003800200 */
.L_x_2936:
        /* <DEDUP_REMOVED lines=25> */
.L_x_2943:
        /* <DEDUP_REMOVED lines=13> */
.L_x_2945:
[----:B------:R-:W-:Y:S05]  /*134e0*/  BSYNC.RECONVERGENT B3 ;  /* 0x0000000000037941 */ /* 0x000fea0003800200 */
.L_x_2944:
        /* <DEDUP_REMOVED lines=41> */
[----:B------:R-:W-:Y:S01]  /*13780*/  IMAD.MOV.U32 R4, RZ, RZ, R56 ;  /* 0x000000ffff047224 */ /* 0x000fe200078e0038 */
[----:B------:R-:W-:-:S07]  /*13790*/  MOV R56, R54 ;  /* 0x0000003600387202 */ /* 0x000fce0000000f00 */
.L_x_2942:
[----:B------:R-:W-:Y:S05]  /*137a0*/  BSYNC.RECONVERGENT B2 ;  /* 0x0000000000027941 */ /* 0x000fea0003800200 */
.L_x_2941:
[----:B------:R-:W-:Y:S01]  /*137b0*/  I2FP.F32.U32 R53, R4 ;  /* 0x0000000400357245 */ /* 0x000fe20000201000 */
[----:B------:R-:W-:Y:S01]  /*137c0*/  HADD2.F32 R55, -RZ, R50.H0_H0 ;  /* 0x20000032ff377230 */ /* 0x000fe20000004100 */
[----:B------:R-:W-:Y:S01]  /*137d0*/  BSSY.RECONVERGENT B2, `(.L_x_2946) ;  /* 0x000004c000027945 */ /* 0x000fe20003800200 */
[----:B------:R-:W-:Y:S02]  /*137e0*/  HFMA2 R54, -RZ, RZ, 0, 1.1920928955078125e-07 ;  /* 0x00000002ff367431 */ /* 0x000fe400000001ff */
        /* <DEDUP_REMOVED lines=17> */
.L_x_2948:
        /* <DEDUP_REMOVED lines=13> */
.L_x_2950:
[----:B------:R-:W-:Y:S05]  /*139d0*/  BSYNC.RECONVERGENT B3 ;  /* 0x0000000000037941 */ /* 0x000fea0003800200 */
.L_x_2949:
        /* <DEDUP_REMOVED lines=40> */
[----:B------:R-:W-:Y:S02]  /*13c60*/  HFMA2 R54, -RZ, RZ, 0, 0 ;  /* 0x00000000ff367431 */ /* 0x000fe400000001ff */
[----:B------:R-:W-:Y:S01]  /*13c70*/  IMAD.MOV.U32 R2, RZ, RZ, R92 ;  /* 0x000000ffff027224 */ /* 0x000fe200078e005c */
[----:B------:R-:W-:-:S07]  /*13c80*/  LOP3.LUT R6, R4, UR31, R55, 0x96, !PT ;  /* 0x0000001f04067c12 */ /* 0x000fce000f8e9637 */
.L_x_2947:
[----:B------:R-:W-:Y:S05]  /*13c90*/  BSYNC.RECONVERGENT B2 ;  /* 0x0000000000027941 */ /* 0x000fea0003800200 */
.L_x_2946:
[----:B------:R-:W-:Y:S01]  /*13ca0*/  I2FP.F32.U32 R55, R70 ;  /* 0x0000004600377245 */ /* 0x000fe20000201000 */
[----:B------:R-:W-:Y:S01]  /*13cb0*/  HADD2.F32 R75, -RZ, R42.H0_H0 ;  /* 0x2000002aff4b7230 */ /* 0x000fe20000004100 */
[----:B------:R-:W-:Y:S01]  /*13cc0*/  BSSY.RECONVERGENT B2, `(.L_x_2951) ;  /* 0x0000051000027945 */ /* 0x000fe20003800200 */
[----:B------:R-:W-:Y:S02]  /*13cd0*/  @P2 HADD2.F32 R76, -RZ, R46.H0_H0 ;  /* 0x2000002eff4c2230 */ /* 0x000fe40000004100 */
[----:B------:R-:W-:Y:S01]  /*13ce0*/  FFMA.FTZ R4, R55, R80, 1.1641532182693481445e-10 ;  /* 0x2f00000037047423 */ /* 0x000fe20000010050 */
[----:B------:R-:W-:Y:S01]  /*13cf0*/  FMUL.FTZ R70, R75, R90 ;  /* 0x0000005a4b467220 */ /* 0x000fe20000410000 */
[----:B------:R-:W-:Y:S01]  /*13d00*/  MOV R75, 0x2 ;  /* 0x00000002004b7802 */ /* 0x000fe20000000f00 */
[----:B------:R-:W-:Y:S02]  /*13d10*/  IMAD.MOV.U32 R55, RZ, RZ, R2 ;  /* 0x000000ffff377224 */ /* 0x000fe400078e0002 */
        /* <DEDUP_REMOVED lines=18> */
.L_x_2953:
        /* <DEDUP_REMOVED lines=13> */
.L_x_2955:
[----:B------:R-:W-:Y:S05]  /*13f10*/  BSYNC.RECONVERGENT B3 ;  /* 0x0000000000037941 */ /* 0x000fea0003800200 */
.L_x_2954:
        /* <DEDUP_REMOVED lines=43> */
.L_x_2952:
[----:B------:R-:W-:Y:S05]  /*141d0*/  BSYNC.RECONVERGENT B2 ;  /* 0x0000000000027941 */ /* 0x000fea0003800200 */
.L_x_2951:
        /* <DEDUP_REMOVED lines=20> */
.L_x_2958:
        /* <DEDUP_REMOVED lines=13> */
.L_x_2960:
[----:B------:R-:W-:Y:S05]  /*143f0*/  BSYNC.RECONVERGENT B3 ;  /* 0x0000000000037941 */ /* 0x000fea0003800200 */
.L_x_2959:
        /* <DEDUP_REMOVED lines=41> */
[----:B------:R-:W-:Y:S01]  /*14690*/  MOV R56, R54 ;  /* 0x0000003600387202 */ /* 0x000fe20000000f00 */
[----:B------:R-:W-:-:S07]  /*146a0*/  IMAD.MOV.U32 R55, RZ, RZ, RZ ;  /* 0x000000ffff377224 */ /* 0x000fce00078e00ff */
.L_x_2957:
[----:B------:R-:W-:Y:S05]  /*146b0*/  BSYNC.RECONVERGENT B2 ;  /* 0x0000000000027941 */ /* 0x000fea0003800200 */
.L_x_2956:
        /* <DEDUP_REMOVED lines=10> */
[----:B------:R-:W-:Y:S02]  /*14760*/  SEL R54, RZ, 0x1, P4 ;  /* 0x00000001ff367807 */ /* 0x000fe40002000000 */
[----:B------:R-:W-:Y:S01]  /*14770*/  ISETP.NE.AND P4, PT, R55, 0x1, PT ;  /* 0x000000013700780c */ /* 0x000fe20003f85270 */
[----:B------:R-:W-:-:S04]  /*14780*/  FADD.FTZ R50, R50, R75 ;  /* 0x0000004b32327221 */ /* 0x000fc80000010000 */
        /* <DEDUP_REMOVED lines=12> */
.L_x_2963:
        /* <DEDUP_REMOVED lines=13> */
.L_x_2965:
[----:B------:R-:W-:Y:S05]  /*14920*/  BSYNC.RECONVERGENT B3 ;  /* 0x0000000000037941 */ /* 0x000fea0003800200 */
.L_x_2964:
        /* <DEDUP_REMOVED lines=43> */
.L_x_2962:
[----:B------:R-:W-:Y:S05]  /*14be0*/  BSYNC.RECONVERGENT B2 ;  /* 0x0000000000027941 */ /* 0x000fea0003800200 */
.L_x_2961:
        /* <DEDUP_REMOVED lines=20> */
.L_x_2968:
        /* <DEDUP_REMOVED lines=13> */
.L_x_2970:
[----:B------:R-:W-:Y:S05]  /*14e00*/  BSYNC.RECONVERGENT B3 ;  /* 0x0000000000037941 */ /* 0x000fea0003800200 */
.L_x_2969:
        /* <DEDUP_REMOVED lines=43> */
.L_x_2967:
[----:B------:R-:W-:Y:S05]  /*150c0*/  BSYNC.RECONVERGENT B2 ;  /* 0x0000000000027941 */ /* 0x000fea0003800200 */
.L_x_2966:
[----:B------:R-:W-:Y:S01]  /*150d0*/  I2FP.F32.U32 R55, R55 ;  /* 0x0000003700377245 */ /* 0x000fe20000201000 */
[----:B------:R-:W-:Y:S01]  /*150e0*/  HADD2.F32 R89, -RZ, R43.H0_H0 ;  /* 0x2000002bff597230 */ /* 0x000fe20000004100 */
[----:B------:R-:W-:Y:S01]  /*150f0*/  BSSY.RECONVERGENT B2, `(.L_x_2971) ;  /* 0x0000050000027945 */ /* 0x000fe20003800200 */
[----:B------:R-:W-:Y:S02]  /*15100*/  MOV R93, 0x2 ;  /* 0x00000002005d7802 */ /* 0x000fe40000000f00 */
        /* <DEDUP_REMOVED lines=16> */
[----:B------:R-:W-:Y:S01]  /*15210*/  @!P5 MOV R93, 0x3 ;  /* 0x00000003005dd802 */ /* 0x000fe20000000f00 */
[----:B------:R-:W-:Y:S01]  /*15220*/  @P5 VIADD R93, R94, 0x1 ;  /* 0x000000015e5d5836 */ /* 0x000fe20000000000 */
[----:B------:R-:W-:Y:S01]  /*15230*/  @!P5 MOV R4, R6 ;  /* 0x000000060004d202 */ /* 0x000fe20000000f00 */
[----:B------:R-:W-:Y:S01]  /*15240*/  @P5 IMAD.MOV.U32 R4, RZ, RZ, R5 ;  /* 0x000000ffff045224 */ /* 0x000fe200078e0005 */
[----:B------:R-:W-:Y:S06]  /*15250*/  BRA `(.L_x_2972) ;  /* 0x0000000000e47947 */ /* 0x000fec0003800000 */
.L_x_2973:
        /* <DEDUP_REMOVED lines=13> */
.L_x_2975:
[----:B------:R-:W-:Y:S05]  /*15330*/  BSYNC.RECONVERGENT B3 ;  /* 0x0000000000037941 */ /* 0x000fea0003800200 */
.L_x_2974:
        /* <DEDUP_REMOVED lines=43> */
.L_x_2972:
[----:B------:R-:W-:Y:S05]  /*155f0*/  BSYNC.RECONVERGENT B2 ;  /* 0x0000000000027941 */ /* 0x000fea0003800200 */
.L_x_2971:
        /* <DEDUP_REMOVED lines=20> */
.L_x_2978:
        /* <DEDUP_REMOVED lines=15> */
.L_x_2980:
[----:B------:R-:W-:Y:S05]  /*15830*/  BSYNC.RECONVERGENT B3 ;  /* 0x0000000000037941 */ /* 0x000fea0003800200 */
.L_x_2979:
        /* <DEDUP_REMOVED lines=39> */
[----:B------:R-:W-:Y:S01]  /*15ab0*/  IMAD.MOV.U32 R94, RZ, RZ, R56 ;  /* 0x000000ffff5e7224 */ /* 0x000fe200078e0038 */
[----:B------:R-:W-:Y:S01]  /*15ac0*/  LOP3.LUT R6, R4, UR31, R97, 0x96, !PT ;  /* 0x0000001f04067c12 */ /* 0x000fe2000f8e9661 */
[----:B------:R-:W-:Y:S01]  /*15ad0*/  IMAD.MOV.U32 R4, RZ, RZ, RZ ;  /* 0x000000ffff047224 */ /* 0x000fe200078e00ff */
[----:B------:R-:W-:-:S07]  /*15ae0*/  MOV R56, R96 ;  /* 0x0000006000387202 */ /* 0x000fce0000000f00 */
.L_x_2977:
[----:B------:R-:W-:Y:S05]  /*15af0*/  BSYNC.RECONVERGENT B2 ;  /* 0x0000000000027941 */ /* 0x000fea0003800200 */
.L_x_2976:
[----:B------:R-:W-:Y:S02]  /*15b00*/  I2FP.F32.U32 R93, R94 ;  /* 0x0000005e005d7245 */ /* 0x000fe40000201000 */
[----:B------:R-:W-:Y:S01]  /*15b10*/  PRMT R49, R81, 0x5410, R49 ;  /* 0x0000541051317816 */ /* 0x000fe20000000031 */
[----:B------:R-:W-:Y:S01]  /*15b20*/  IMAD.MOV.U32 R81, RZ, RZ, R56 ;  /* 0x000000ffff517224 */ /* 0x000fe200078e0038 */
[----:B------:R-:W-:Y:S01]  /*15b30*/  PRMT R50, R92, 0x5410, R50 ;  /* 0x000054105c327816 */ /* 0x000fe20000000032 */
[----:B------:R-:W-:Y:S01]  /*15b40*/  FFMA.FTZ R80, R93, R80, 1.1641532182693481445e-10 ;  /* 0x2f0000005d507423 */ /* 0x000fe20000010050 */
[----:B------:R-:W-:Y:S01]  /*15b50*/  HADD2.F32 R93, -RZ, R43.H1_H1 ;  /* 0x3000002bff5d7230 */ /* 0x000fe20000004100 */
[----:B------:R-:W-:-:S03]  /*15b60*/  PRMT R48, R86, 0x5410, R48 ;  /* 0x0000541056307816 */ /* 0x000fc60000000030 */
[----:B------:R-:W-:Y:S01]  /*15b70*/  FSETP.GTU.FTZ.AND P6, PT, R80, R91, PT ;  /* 0x0000005b5000720b */ /* 0x000fe20003fdc000 */
[----:B------:R-:W-:Y:S01]  /*15b80*/  FMUL.FTZ R93, R93, R90 ;  /* 0x0000005a5d5d7220 */ /* 0x000fe20000410000 */
[----:B------:R-:W-:-:S04]  /*15b90*/  @P2 HADD2.F32 R90, -RZ, R47.H1_H1 ;  /* 0x3000002fff5a2230 */ /* 0x000fc80000004100 */
[----:B------:R-:W-:-:S05]  /*15ba0*/  FSEL R80, R93, RZ, !P6 ;  /* 0x000000ff5d507208 */ /* 0x000fca0007000000 */
[----:B------:R-:W-:-:S04]  /*15bb0*/  FADD.FTZ R51, R51, R80 ;  /* 0x0000005033337221 */ /* 0x000fc80000010000 */
[----:B------:R-:W-:Y:S01]  /*15bc0*/  @P2 FADD.FTZ R80, R90, R51 ;  /* 0x000000335a502221 */ /* 0x000fe20000010000 */
[----:B------:R-:W-:Y:S02]  /*15bd0*/  @!P2 MOV R80, R51 ;  /* 0x000000330050a202 */ /* 0x000fe40000000f00 */
[----:B------:R-:W-:Y:S02]  /*15be0*/  SEL R90, RZ, 0x1, P6 ;  /* 0x00000001ff5a7807 */ /* 0x000fe40003000000 */
[----:B------:R-:W-:Y:S02]  /*15bf0*/  F2FP.F16.F32.PACK_AB R51, RZ, R80 ;  /* 0x00000050ff33723e */ /* 0x000fe400000000ff */
[----:B------:R-:W-:Y:S02]  /*15c00*/  PRMT R56, R90, 0x7610, R56 ;  /* 0x000076105a387816 */ /* 0x000fe40000000038 */
[----:B------:R-:W-:Y:S01]  /*15c10*/  PRMT R51, R89, 0x5410, R51 ;  /* 0x0000541059337816 */ /* 0x000fe20000000033 */
[----:B------:R-:W-:Y:S06]  /*15c20*/  BRA `(.L_x_2981) ;  /* 0x00000028005c7947 */ /* 0x000fec0003800000 */
.L_x_2900:
[----:B------:R-:W-:Y:S01]  /*15c30*/  ISETP.NE.AND P3, PT, R4, 0x1, PT ;  /* 0x000000010400780c */ /* 0x000fe20003f65270 */
[----:B------:R-:W-:Y:S01]  /*15c40*/  BSSY.RECONVERGENT B2, `(.L_x_2982) ;  /* 0x0000047000027945 */ /* 0x000fe20003800200 */
[----:B------:R-:W-:Y:S02]  /*15c50*/  HFMA2 R64, -RZ, RZ, 0, 1.1920928955078125e-07 ;  /* 0x00000002ff407431 */ /* 0x000fe400000001ff */
        /* <DEDUP_REMOVED lines=13> */
.L_x_2984:
[----:B------:R-:W-:Y:S01]  /*15d30*/  VIADD R8, R8, 0x1 ;  /* 0x0000000108087836 */ /* 0x000fe20000000000 */
[----:B------:R-:W-:Y:S03]  /*15d40*/  BSSY.RECONVERGENT B3, `(.L_x_2985) ;  /* 0x000000c000037945 */ /* 0x000fe60003800200 */
[C---:B0-----:R-:W-:Y:S01]  /*15d50*/  IMAD.WIDE.U32 R86, R8.reuse, -0x2daee0ad, RZ ;  /* 0xd2511f5308567825 */ /* 0x041fe200078e00ff */
        /* <DEDUP_REMOVED lines=10> */
.L_x_2986:
[----:B------:R-:W-:Y:S05]  /*15e00*/  BSYNC.RECONVERGENT B3 ;  /* 0x0000000000037941 */ /* 0x000fea0003800200 */
.L_x_2985:
        /* <DEDUP_REMOVED lines=42> */
.L_x_2983:
[----:B------:R-:W-:Y:S05]  /*160b0*/  BSYNC.RECONVERGENT B2 ;  /* 0x0000000000027941 */ /* 0x000fea0003800200 */
.L_x_2982:
[----:B------:R-:W1:Y:S01]  /*160c0*/  LDC R80, c[0x0][0x408] ;  /* 0x00010200ff507b82 */ /* 0x000e620000000800 */
[----:B------:R-:W-:Y:S01]  /*160d0*/  I2FP.F32.U32 R4, R58 ;  /* 0x0000003a00047245 */ /* 0x000fe20000201000 */
[----:B------:R-:W-:Y:S01]  /*160e0*/  IMAD.MOV.U32 R93, RZ, RZ, 0x2f800000 ;  /* 0x2f800000ff5d7424 */ /* 0x000fe200078e00ff */
[----:B------:R-:W-:Y:S01]  /*160f0*/  ISETP.NE.AND P4, PT, R64, 0x1, PT ;  /* 0x000000014000780c */ /* 0x000fe20003f85270 */
[----:B-----5:R-:W-:Y:S01]  /*16100*/  HADD2.F32 R63, -RZ, R48.H0_H0 ;  /* 0x20000030ff3f7230 */ /* 0x020fe20000004100 */
[----:B------:R-:W-:Y:S01]  /*16110*/  BSSY.RECONVERGENT B2, `(.L_x_2987) ;  /* 0x000004f000027945 */ /* 0x000fe20003800200 */
[----:B------:R-:W-:Y:S01]  /*16120*/  FFMA.FTZ R4, R4, R93, 1.1641532182693481445e-10 ;  /* 0x2f00000004047423 */ /* 0x000fe2000001005d */
[----:B------:R-:W-:Y:S01]  /*16130*/  @P2 HADD2.F32 R69, -RZ, R44.H0_H0 ;  /* 0x2000002cff452230 */ /* 0x000fe20000004100 */
[----:B------:R-:W2:Y:S01]  /*16140*/  LDC R81, c[0x0][0x404] ;  /* 0x00010100ff517b82 */ /* 0x000ea20000000800 */
[----:B-1----:R-:W-:Y:S02]  /*16150*/  FMUL.FTZ R63, R63, R80 ;  /* 0x000000503f3f7220 */ /* 0x002fe40000410000 */
[----:B--2---:R-:W-:Y:S01]  /*16160*/  FSETP.GTU.FTZ.AND P3, PT, R4, R81, PT ;  /* 0x000000510400720b */ /* 0x004fe20003f7c000 */
[----:B------:R-:W-:-:S03]  /*16170*/  IMAD.MOV.U32 R4, RZ, RZ, R2 ;  /* 0x000000ffff047224 */ /* 0x000fc600078e0002 */
[----:B------:R-:W-:Y:S02]  /*16180*/  FSEL R58, R63, RZ, !P3 ;  /* 0x000000ff3f3a7208 */ /* 0x000fe40005800000 */
[----:B------:R-:W-:-:S03]  /*16190*/  PLOP3.LUT P3, PT, P3, PT, PT, 0x8, 0x80 ;  /* 0x000000000080781c */ /* 0x000fc60001f6e170 */
[----:B------:R-:W-:Y:S01]  /*161a0*/  @P2 FADD.FTZ R58, R69, R58 ;  /* 0x0000003a453a2221 */ /* 0x000fe20000010000 */
[----:B------:R-:W-:Y:S01]  /*161b0*/  HFMA2 R69, -RZ, RZ, 0, 1.1920928955078125e-07 ;  /* 0x00000002ff457431 */ /* 0x000fe200000001ff */
[----:B------:R-:W-:-:S03]  /*161c0*/  P2R R83, PR, RZ, 0x8 ;  /* 0x00000008ff537803 */ /* 0x000fc60000000000 */
[----:B0-----:R-:W-:Y:S01]  /*161d0*/  F2FP.F16.F32.PACK_AB R86, RZ, R58 ;  /* 0x0000003aff56723e */ /* 0x001fe200000000ff */
        /* <DEDUP_REMOVED lines=9> */
.L_x_2989:
        /* <DEDUP_REMOVED lines=13> */
.L_x_2991:
[----:B------:R-:W-:Y:S05]  /*16340*/  BSYNC.RECONVERGENT B3 ;  /* 0x0000000000037941 */ /* 0x000fea0003800200 */
.L_x_2990:
        /* <DEDUP_REMOVED lines=43> */
.L_x_2988:
[----:B------:R-:W-:Y:S05]  /*16600*/  BSYNC.RECONVERGENT B2 ;  /* 0x0000000000027941 */ /* 0x000fea0003800200 */
.L_x_2987:
        /* <DEDUP_REMOVED lines=24> */
.L_x_2994:
        /* <DEDUP_REMOVED lines=13> */
.L_x_2996:
[----:B------:R-:W-:Y:S05]  /*16860*/  BSYNC.RECONVERGENT B3 ;  /* 0x0000000000037941 */ /* 0x000fea0003800200 */
.L_x_2995:
        /* <DEDUP_REMOVED lines=43> */
.L_x_2993:
[----:B------:R-:W-:Y:S05]  /*16b20*/  BSYNC.RECONVERGENT B2 ;  /* 0x0000000000027941 */ /* 0x000fea0003800200 */
.L_x_2992:
[----:B------:R-:W-:Y:S01]  /*16b30*/  I2FP.F32.U32 R4, R4 ;  /* 0x0000000400047245 */ /* 0x000fe20000201000 */
[----:B------:R-:W-:Y:S01]  /*16b40*/  HADD2.F32 R69, -RZ, R49.H0_H0 ;  /* 0x20000031ff457230 */ /* 0x000fe20000004100 */
[----:B------:R-:W-:Y:S01]  /*16b50*/  BSSY.RECONVERGENT B2, `(.L_x_2997) ;  /* 0x000004f000027945 */ /* 0x000fe20003800200 */
[----:B------:R-:W-:Y:S02]  /*16b60*/  @P2 HADD2.F32 R75, -RZ, R45.H0_H0 ;  /* 0x2000002dff4b2230 */ /* 0x000fe40000004100 */
        /* <DEDUP_REMOVED lines=20> */
.L_x_2999:
        /* <DEDUP_REMOVED lines=13> */
.L_x_3001:
[----:B------:R-:W-:Y:S05]  /*16d80*/  BSYNC.RECONVERGENT B3 ;  /* 0x0000000000037941 */ /* 0x000fea0003800200 */
.L_x_3000:
        /* <DEDUP_REMOVED lines=43> */
.L_x_2998:
[----:B------:R-:W-:Y:S05]  /*17040*/  BSYNC.RECONVERGENT B2 ;  /* 0x0000000000027941 */ /* 0x000fea0003800200 */
.L_x_2997:
[----:B------:R-:W-:Y:S01]  /*17050*/  I2FP.F32.U32 R4, R4 ;  /* 0x0000000400047245 */ /* 0x000fe20000201000 */
[----:B------:R-:W-:Y:S01]  /*17060*/  HADD2.F32 R49, -RZ, R49.H1_H1 ;  /* 0x30000031ff317230 */ /* 0x000fe20000004100 */
[----:B------:R-:W-:Y:S01]  /*17070*/  BSSY.RECONVERGENT B2, `(.L_x_3002) ;  /* 0x000004f000027945 */ /* 0x000fe20003800200 */
[----:B------:R-:W-:Y:S02]  /*17080*/  @P2 HADD2.F32 R76, -RZ, R45.H1_H1 ;  /* 0x3000002dff4c2230 */ /* 0x000fe40000004100 */
[----:B------:R-:W-:Y:S01]  /*17090*/  FFMA.FTZ R4, R4, R93, 1.1641532182693481445e-10 ;  /* 0x2f00000004047423 */ /* 0x000fe2000001005d */
[----:B------:R-:W-:-:S04]  /*170a0*/  FMUL.FTZ R49, R49, R80 ;  /* 0x0000005031317220 */ /* 0x000fc80000410000 */
[----:B------:R-:W-:Y:S02]  /*170b0*/  FSETP.GTU.FTZ.AND P3, PT, R4, R81, PT ;  /* 0x000000510400720b */ /* 0x000fe40003f7c000 */
[----:B------:R-:W-:Y:S02]  /*170c0*/  MOV R4, R2 ;  /* 0x0000000200047202 */ /* 0x000fe40000000f00 */
[----:B------:R-:W-:Y:S02]  /*170d0*/  FSEL R69, R49, RZ, !P3 ;  /* 0x000000ff31457208 */ /* 0x000fe40005800000 */
[----:B------:R-:W-:Y:S02]  /*170e0*/  PLOP3.LUT P4, PT, P3, PT, PT, 0x8, 0x80 ;  /* 0x000000000080781c */ /* 0x000fe40001f8e170 */
[----:B------:R-:W-:Y:S01]  /*170f0*/  ISETP.NE.AND P3, PT, R70, 0x1, PT ;  /* 0x000000014600780c */ /* 0x000fe20003f65270 */
[----:B------:R-:W-:Y:S01]  /*17100*/  @P2 FADD.FTZ R69, R76, R69 ;  /* 0x000000454c452221 */ /* 0x000fe20000010000 */
[----:B------:R-:W-:Y:S01]  /*17110*/  IMAD.MOV.U32 R76, RZ, RZ, 0x2 ;  /* 0x00000002ff4c7424 */ /* 0x000fe200078e00ff */
[----:B------:R-:W-:-:S03]  /*17120*/  P2R R88, PR, RZ, 0x10 ;  /* 0x00000010ff587803 */ /* 0x000fc60000000000 */
        /* <DEDUP_REMOVED lines=10> */
.L_x_3004:
        /* <DEDUP_REMOVED lines=13> */
.L_x_3006:
[----:B------:R-:W-:Y:S05]  /*172a0*/  BSYNC.RECONVERGENT B3 ;  /* 0x0000000000037941 */ /* 0x000fea0003800200 */
.L_x_3005:
        /* <DEDUP_REMOVED lines=43> */
.L_x_3003:
[----:B------:R-:W-:Y:S05]  /*17560*/  BSYNC.RECONVERGENT B2 ;  /* 0x0000000000027941 */ /* 0x000fea0003800200 */
.L_x_3002:
[----:B------:R-:W-:Y:S01]  /*17570*/  I2FP.F32.U32 R4, R4 ;  /* 0x0000000400047245 */ /* 0x000fe20000201000 */
[----:B------:R-:W-:Y:S01]  /*17580*/  HADD2.F32 R75, -RZ, R50.H0_H0 ;  /* 0x20000032ff4b7230 */ /* 0x000fe20000004100 */
[----:B------:R-:W-:Y:S01]  /*17590*/  BSSY.RECONVERGENT B2, `(.L_x_3007) ;  /* 0x000004f000027945 */ /* 0x000fe20003800200 */
[----:B------:R-:W-:Y:S02]  /*175a0*/  @P2 HADD2.F32 R87, -RZ, R46.H0_H0 ;  /* 0x2000002eff572230 */ /* 0x000fe40000004100 */
[----:B------:R-:W-:Y:S01]  /*175b0*/  FFMA.FTZ R4, R4, R93, 1.1641532182693481445e-10 ;  /* 0x2f00000004047423 */ /* 0x000fe2000001005d */
[----:B------:R-:W-:-:S04]  /*175c0*/  FMUL.FTZ R75, R75, R80 ;  /* 0x000000504b4b7220 */ /* 0x000fc80000410000 */
[----:B------:R-:W-:Y:S01]  /*175d0*/  FSETP.GTU.FTZ.AND P3, PT, R4, R81, PT ;  /* 0x000000510400720b */ /* 0x000fe20003f7c000 */
[----:B------:R-:W-:-:S03]  /*175e0*/  HFMA2 R4, -RZ, RZ, 0, 1.1920928955078125e-07 ;  /* 0x00000002ff047431 */ /* 0x000fc600000001ff */
[----:B------:R-:W-:Y:S01]  /*175f0*/  FSEL R70, R75, RZ, !P3 ;  /* 0x000000ff4b467208 */ /* 0x000fe20005800000 */
[----:B------:R-:W-:Y:S01]  /*17600*/  IMAD.MOV.U32 R75, RZ, RZ, R2 ;  /* 0x000000ffff4b7224 */ /* 0x000fe200078e0002 */
[----:B------:R-:W-:-:S03]  /*17610*/  PLOP3.LUT P3, PT, P3, PT, PT, 0x8, 0x80 ;  /* 0x000000000080781c */ /* 0x000fc60001f6e170 */
[----:B------:R-:W-:Y:S01]  /*17620*/  @P2 FADD.FTZ R70, R87, R70 ;  /* 0x0000004657462221 */ /* 0x000fe20000010000 */
[----:B------:R-:W-:Y:S02]  /*17630*/  P2R R87, PR, RZ, 0x8 ;  /* 0x00000008ff577803 */ /* 0x000fe40000000000 */
[----:B------:R-:W-:Y:S02]  /*17640*/  ISETP.NE.AND P3, PT, R76, 0x1, PT ;  /* 0x000000014c00780c */ /* 0x000fe40003f65270 */
[----:B------:R-:W-:-:S11]  /*17650*/  F2FP.F16.F32.PACK_AB R92, RZ, R70 ;  /* 0x00000046ff5c723e */ /* 0x000fd600000000ff */
[----:B------:R-:W-:Y:S05]  /*17660*/  @!P3 BRA `(.L_x_3008) ;  /* 0x000000040004b947 */ /* 0x000fea0003800000 */
        /* <DEDUP_REMOVED lines=8> */
.L_x_3009:
        /* <DEDUP_REMOVED lines=13> */
.L_x_3011:
[----:B------:R-:W-:Y:S05]  /*177c0*/  BSYNC.RECONVERGENT B3 ;  /* 0x0000000000037941 */ /* 0x000fea0003800200 */
.L_x_3010:
        /* <DEDUP_REMOVED lines=42> */
[----:B------:R-:W-:-:S07]  /*17a70*/  HFMA2 R4, -RZ, RZ, 0, 0 ;  /* 0x00000000ff047431 */ /* 0x000fce00000001ff */
.L_x_3008:
[----:B------:R-:W-:Y:S05]  /*17a80*/  BSYNC.RECONVERGENT B2 ;  /* 0x0000000000027941 */ /* 0x000fea0003800200 */
.L_x_3007:
        /* <DEDUP_REMOVED lines=23> */
.L_x_3014:
        /* <DEDUP_REMOVED lines=13> */
.L_x_3016:
[----:B------:R-:W-:Y:S05]  /*17cd0*/  BSYNC.RECONVERGENT B3 ;  /* 0x0000000000037941 */ /* 0x000fea0003800200 */
.L_x_3015:
        /* <DEDUP_REMOVED lines=41> */
[----:B------:R-:W-:Y:S01]  /*17f70*/  IMAD.MOV.U32 R95, RZ, RZ, RZ ;  /* 0x000000ffff5f7224 */ /* 0x000fe200078e00ff */
[----:B------:R-:W-:-:S07]  /*17f80*/  MOV R90, R94 ;  /* 0x0000005e005a7202 */ /* 0x000fce0000000f00 */
.L_x_3013:
[----:B------:R-:W-:Y:S05]  /*17f90*/  BSYNC.RECONVERGENT B2 ;  /* 0x0000000000027941 */ /* 0x000fea0003800200 */
.L_x_3012:
[----:B------:R-:W-:Y:S01]  /*17fa0*/  I2FP.F32.U32 R4, R76 ;  /* 0x0000004c00047245 */ /* 0x000fe20000201000 */
[----:B------:R-:W-:Y:S01]  /*17fb0*/  HADD2.F32 R91, -RZ, R51.H0_H0 ;  /* 0x20000033ff5b7230 */ /* 0x000fe20000004100 */
[----:B------:R-:W-:Y:S01]  /*17fc0*/  ISETP.NE.AND P5, PT, R95, 0x1, PT ;  /* 0x000000015f00780c */ /* 0x000fe20003fa5270 */
[----:B------:R-:W-:Y:S01]  /*17fd0*/  BSSY.RECONVERGENT B2, `(.L_x_3017) ;  /* 0x000004d000027945 */ /* 0x000fe20003800200 */
[----:B------:R-:W-:Y:S02]  /*17fe0*/  IMAD.MOV.U32 R94, RZ, RZ, R2 ;  /* 0x000000ffff5e7224 */ /* 0x000fe400078e0002 */
[----:B------:R-:W-:Y:S01]  /*17ff0*/  FFMA.FTZ R4, R4, R93, 1.1641532182693481445e-10 ;  /* 0x2f00000004047423 */ /* 0x000fe2000001005d */
[----:B------:R-:W-:-:S04]  /*18000*/  FMUL.FTZ R91, R91, R80 ;  /* 0x000000505b5b7220 */ /* 0x000fc80000410000 */
[----:B------:R-:W-:Y:S01]  /*18010*/  FSETP.GTU.FTZ.AND P4, PT, R4, R81, PT ;  /* 0x000000510400720b */ /* 0x000fe20003f9c000 */
[----:B------:R-:W-:-:S03]  /*18020*/  HFMA2 R4, -RZ, RZ, 0, 1.1920928955078125e-07 ;  /* 0x00000002ff047431 */ /* 0x000fc600000001ff */
[----:B------:R-:W-:Y:S01]  /*18030*/  FSEL R76, R91, RZ, !P4 ;  /* 0x000000ff5b4c7208 */ /* 0x000fe20006000000 */
[----:B------:R-:W-:Y:S01]  /*18040*/  @P2 HADD2.F32 R91, -RZ, R47.H0_H0 ;  /* 0x2000002fff5b2230 */ /* 0x000fe20000004100 */
[----:B------:R-:W-:-:S04]  /*18050*/  PLOP3.LUT P4, PT, P4, PT, PT, 0x8, 0x80 ;  /* 0x000000000080781c */ /* 0x000fc8000278e170 */
[----:B------:R-:W-:-:S05]  /*18060*/  @P2 FADD.FTZ R76, R91, R76 ;  /* 0x0000004c5b4c2221 */ /* 0x000fca0000010000 */
        /* <DEDUP_REMOVED lines=10> */
.L_x_3019:
        /* <DEDUP_REMOVED lines=13> */
.L_x_3021:
[----:B------:R-:W-:Y:S05]  /*181e0*/  BSYNC.RECONVERGENT B3 ;  /* 0x0000000000037941 */ /* 0x000fea0003800200 */
.L_x_3020:
        /* <DEDUP_REMOVED lines=40> */
[----:B------:R-:W-:Y:S01]  /*18470*/  HFMA2 R4, -RZ, RZ, 0, 0 ;  /* 0x00000000ff047431 */ /* 0x000fe200000001ff */
[----:B------:R-:W-:Y:S01]  /*18480*/  MOV R94, R90 ;  /* 0x0000005a005e7202 */ /* 0x000fe20000000f00 */
[----:B------:R-:W-:-:S07]  /*18490*/  IMAD.MOV.U32 R90, RZ, RZ, R96 ;  /* 0x000000ffff5a7224 */ /* 0x000fce00078e0060 */
.L_x_3018:
[----:B------:R-:W-:Y:S05]  /*184a0*/  BSYNC.RECONVERGENT B2 ;  /* 0x0000000000027941 */ /* 0x000fea0003800200 */
.L_x_3017:
        /* <DEDUP_REMOVED lines=8> */
[----:B------:R-:W-:Y:S01]  /*18530*/  FSETP.GTU.FTZ.AND P5, PT, R94, R81, PT ;  /* 0x000000515e00720b */ /* 0x000fe20003fbc000 */
[----:B------:R-:W-:-:S03]  /*18540*/  IMAD.MOV.U32 R81, RZ, RZ, R90 ;  /* 0x000000ffff517224 */ /* 0x000fc600078e005a */
[----:B------:R-:W-:Y:S02]  /*18550*/  FSEL R80, R80, RZ, !P5 ;  /* 0x000000ff50507208 */ /* 0x000fe40006800000 */
[----:B------:R-:W-:-:S03]  /*18560*/  PLOP3.LUT P5, PT, P5, PT, PT, 0x8, 0x80 ;  /* 0x000000000080781c */ /* 0x000fc60002fae170 */
[----:B------:R-:W-:-:S05]  /*18570*/  @P2 FADD.FTZ R80, R51, R80 ;  /* 0x0000005033502221 */ /* 0x000fca0000010000 */
[----:B------:R-:W-:-:S04]  /*18580*/  F2FP.F16.F32.PACK_AB R51, RZ, R80 ;  /* 0x00000050ff33723e */ /* 0x000fc800000000ff */
[----:B------:R-:W-:-:S07]  /*18590*/  PRMT R51, R91, 0x5410, R51 ;  /* 0x000054105b337816 */ /* 0x000fce0000000033 */
.L_x_2981:
[----:B------:R-:W-:Y:S02]  /*185a0*/  ISETP.NE.AND P2, PT, R83, RZ, PT ;  /* 0x000000ff5300720c */ /* 0x000fe40003f45270 */
[----:B------:R-:W-:Y:S02]  /*185b0*/  SEL R83, RZ, 0x1000000, !P5 ;  /* 0x01000000ff537807 */ /* 0x000fe40006800000 */
[----:B------:R-:W-:Y:S02]  /*185c0*/  SEL R90, RZ, 0x10000, !P4 ;  /* 0x00010000ff5a7807 */ /* 0x000fe40006000000 */
[----:B------:R-:W-:Y:S02]  /*185d0*/  ISETP.NE.AND P5, PT, R84, RZ, PT ;  /* 0x000000ff5400720c */ /* 0x000fe40003fa5270 */
[----:B------:R-:W-:Y:S02]  /*185e0*/  ISETP.NE.AND P4, PT, R85, RZ, PT ;  /* 0x000000ff5500720c */ /* 0x000fe40003f85270 */
[----:B------:R-:W-:Y:S01]  /*185f0*/  ISETP.NE.AND P6, PT, R87, RZ, PT ;  /* 0x000000ff5700720c */ /* 0x000fe20003fc5270 */
[----:B------:R-:W0:Y:S01]  /*18600*/  LDC.64 R84, c[0x0][0x3a8] ;  /* 0x0000ea00ff547b82 */ /* 0x000e220000000a00 */
[----:B------:R-:W-:-:S02]  /*18610*/  SEL R89, RZ, 0x100, !P3 ;  /* 0x00000100ff597807 */ /* 0x000fc40005800000 */
[----:B------:R-:W-:Y:S02]  /*18620*/  ISETP.NE.AND P3, PT, R88, RZ, PT ;  /* 0x000000ff5800720c */ /* 0x000fe40003f65270 */
[----:B------:R-:W-:Y:S02]  /*18630*/  LOP3.LUT R90, R89, R83, R90, 0xfe, !PT ;  /* 0x00000053595a7212 */ /* 0x000fe400078efe5a */
[----:B------:R-:W-:Y:S01]  /*18640*/  SEL R88, RZ, 0x1000000, !P3 ;  /* 0x01000000ff587807 */ /* 0x000fe20005800000 */
[----:B------:R-:W1:Y:S01]  /*18650*/  LDC.64 R86, c[0x0][0x3b0] ;  /* 0x0000ec00ff567b82 */ /* 0x000e620000000a00 */
[----:B------:R-:W-:Y:S02]  /*18660*/  SEL R89, RZ, 0x10000, !P4 ;  /* 0x00010000ff597807 */ /* 0x000fe40006000000 */
        /* <DEDUP_REMOVED lines=11> */
[----:B--2---:R-:W-:Y:S02]  /*18720*/  SHF.L.U32 R48, R55, 0x10, RZ ;  /* 0x0000001037307819 */ /* 0x004fe400000006ff */
        /* <DEDUP_REMOVED lines=19> */
.L_x_2899:
[----:B------:R-:W-:Y:S05]  /*18860*/  BSYNC.RECONVERGENT B1 ;  /* 0x0000000000017941 */ /* 0x000fea0003800200 */
.L_x_2898:
        /* <DEDUP_REMOVED lines=101> */
.L_x_3041:
[----:B01----:R-:W-:Y:S01]  /*18ec0*/  FADD.FTZ R82, R82, R87 ;  /* 0x0000005752527221 */ /* 0x003fe20000010000 */
[----:B------:R-:W-:Y:S01]  /*18ed0*/  FMUL.FTZ R84, R83, R83 ;  /* 0x0000005353547220 */ /* 0x000fe20000410000 */
[----:B------:R-:W-:Y:S01]  /*18ee0*/  PLOP3.LUT P3, PT, PT, PT, UP1, 0x40, 0x4 ;  /* 0x000000000004781c */ /* 0x000fe20003f6e818 */
[----:B------:R-:W0:Y:S01]  /*18ef0*/  @!P2 LDC.64 R50, c[0x0][0x3c0] ;  /* 0x0000f000ff32ab82 */ /* 0x000e220000000a00 */
[----:B------:R-:W-:Y:S01]  /*18f00*/  FFMA.FTZ R82, R82, R49, UR5 ;  /* 0x0000000552527e23 */ /* 0x000fe20008010031 */
[----:B------:R-:W-:Y:S01]  /*18f10*/  BSSY.RECONVERGENT B1, `(.L_x_3023) ;  /* 0x000003c000017945 */ /* 0x000fe20003800200 */
[----:B------:R-:W-:Y:S02]  /*18f20*/  FSEL R85, R84, RZ, !P3 ;  /* 0x000000ff54557208 */ /* 0x000fe40005800000 */
[----:B------:R-:W-:-:S03]  /*18f30*/  PLOP3.LUT P3, PT, PT, PT, UP1, 0x40, 0x4 ;  /* 0x000000000004781c */ /* 0x000fc60003f6e818 */
[----:B------:R-:W1:Y:S01]  /*18f40*/  @!P2 LDC.64 R48, c[0x0][0x3c8] ;  /* 0x0000f200ff30ab82 */ /* 0x000e620000000a00 */
[----:B------:R-:W-:Y:S01]  /*18f50*/  FADD.FTZ R82, R82, R85 ;  /* 0x0000005552527221 */ /* 0x000fe20000010000 */
[----:B------:R-:W-:-:S03]  /*18f60*/  FSEL R85, R83, RZ, P3 ;  /* 0x000000ff53557208 */ /* 0x000fc60001800000 */
[----:B------:R-:W2:Y:S01]  /*18f70*/  MUFU.RSQ R84, R82 ;  /* 0x0000005200547308 */ /* 0x000ea20000001400 */
[----:B0-----:R-:W-:-:S05]  /*18f80*/  @!P2 IMAD.WIDE R50, R9, 0x4, R50 ;  /* 0x000000040932a825 */ /* 0x001fca00078e0232 */
[----:B------:R0:W-:Y:S01]  /*18f90*/  @!P2 STG.E desc[UR8][R50.64], R83 ;  /* 0x000000533200a986 */ /* 0x0001e2000c101908 */
[----:B-1----:R-:W-:-:S05]  /*18fa0*/  @!P2 IMAD.WIDE R48, R9, 0x4, R48 ;  /* 0x000000040930a825 */ /* 0x002fca00078e0230 */
[----:B--2---:R0:W-:Y:S01]  /*18fb0*/  @!P2 STG.E desc[UR8][R48.64], R84 ;  /* 0x000000543000a986 */ /* 0x0041e2000c101908 */
[----:B------:R-:W-:Y:S05]  /*18fc0*/  @!P1 BRA `(.L_x_3024) ;  /* 0x0000000000c09947 */ /* 0x000fea0003800000 */
[--C-:B0-----:R-:W-:Y:S01]  /*18fd0*/  FADD.FTZ R49, R0, -R85.reuse ;  /* 0x8000005500317221 */ /* 0x101fe20000010000 */
[----:B-----5:R-:W-:Y:S02]  /*18fe0*/  HADD2.F32 R51, -RZ, R36.H0_H0 ;  /* 0x20000024ff337230 */ /* 0x020fe40000004100 */
[----:B------:R-:W-:Y:S02]  /*18ff0*/  HADD2.F32 R83, -RZ, R32.H0_H0 ;  /* 0x20000020ff537230 */ /* 0x000fe40000004100 */
[----:B------:R-:W-:Y:S01]  /*19000*/  FMUL.FTZ R48, R84, R49 ;  /* 0x0000003154307220 */ /* 0x000fe20000410000 */
[----:B------:R-:W-:Y:S01]  /*19010*/  FADD.FTZ R49, R62, -R85 ;  /* 0x800000553e317221 */ /* 0x000fe20000010000 */
[----:B------:R-:W-:Y:S02]  /*19020*/  HADD2.F32 R50, -RZ, R36.H1_H1 ;  /* 0x30000024ff327230 */ /* 0x000fe40000004100 */
[----:B------:R-:W-:Y:S02]  /*19030*/  HADD2.F32 R82, -RZ, R32.H1_H1 ;  /* 0x30000020ff527230 */ /* 0x000fe40000004100 */
[----:B------:R-:W-:Y:S01]  /*19040*/  FMUL.FTZ R49, R84, R49 ;  /* 0x0000003154317220 */ /* 0x000fe20000410000 */
[----:B------:R-:W-:Y:S01]  /*19050*/  FFMA.FTZ R48, R48, R51, R83 ;  /* 0x0000003330307223 */ /* 0x000fe20000010053 */
[----:B------:R-:W-:Y:S01]  /*19060*/  FADD.FTZ R51, R61, -R85 ;  /* 0x800000553d337221 */ /* 0x000fe20000010000 */
[----:B------:R-:W-:-:S02]  /*19070*/  HADD2.F32 R86, -RZ, R37.H1_H1 ;  /* 0x30000025ff567230 */ /* 0x000fc40000004100 */
[----:B------:R-:W-:Y:S01]  /*19080*/  FFMA.FTZ R87, R49, R50, R82 ;  /* 0x0000003231577223 */ /* 0x000fe20000010052 */
[----:B------:R-:W-:Y:S02]  /*19090*/  HADD2.F32 R50, -RZ, R37.H0_H0 ;  /* 0x20000025ff327230 */ /* 0x000fe40000004100 */
[----:B------:R-:W-:Y:S01]  /*190a0*/  FMUL.FTZ R49, R84, R51 ;  /* 0x0000003354317220 */ /* 0x000fe20000410000 */
[--C-:B------:R-:W-:Y:S02]  /*190b0*/  HADD2.F32 R82, -RZ, R33.reuse.H0_H0 ;  /* 0x20000021ff527230 */ /* 0x100fe40000004100 */
[----:B------:R-:W-:Y:S01]  /*190c0*/  FADD.FTZ R51, R65, -R85 ;  /* 0x8000005541337221 */ /* 0x000fe20000010000 */
[--C-:B------:R-:W-:Y:S01]  /*190d0*/  HADD2.F32 R83, -RZ, R34.reuse.H0_H0 ;  /* 0x20000022ff537230 */ /* 0x100fe20000004100 */
[----:B------:R-:W-:Y:S01]  /*190e0*/  F2FP.F16.F32.PACK_AB R48, R87, R48 ;  /* 0x000000305730723e */ /* 0x000fe200000000ff */
[----:B------:R-:W-:Y:S02]  /*190f0*/  HADD2.F32 R88, -RZ, R34.H1_H1 ;  /* 0x30000022ff587230 */ /* 0x000fe40000004100 */
[----:B------:R-:W-:Y:S01]  /*19100*/  FFMA.FTZ R49, R49, R50, R82 ;  /* 0x0000003231317223 */ /* 0x000fe20000010052 */
[----:B------:R-:W-:-:S02]  /*19110*/  HADD2.F32 R50, -RZ, R33.H1_H1 ;  /* 0x30000021ff327230 */ /* 0x000fc40000004100 */
[----:B------:R-:W-:Y:S01]  /*19120*/  FMUL.FTZ R51, R84, R51 ;  /* 0x0000003354337220 */ /* 0x000fe20000410000 */
[----:B------:R-:W-:-:S03]  /*19130*/  HADD2.F32 R82, -RZ, R38.H1_H1 ;  /* 0x30000026ff527230 */ /* 0x000fc60000004100 */
[----:B------:R-:W-:Y:S01]  /*19140*/  FFMA.FTZ R86, R51, R86, R50 ;  /* 0x0000005633567223 */ /* 0x000fe20000010032 */
[----:B------:R-:W-:-:S04]  /*19150*/  FADD.FTZ R51, R66, -R85 ;  /* 0x8000005542337221 */ /* 0x000fc80000010000 */
[----:B------:R-:W-:Y:S01]  /*19160*/  FMUL.FTZ R50, R84, R51 ;  /* 0x0000003354327220 */ /* 0x000fe20000410000 */
[----:B------:R-:W-:Y:S01]  /*19170*/  HADD2.F32 R51, -RZ, R38.H0_H0 ;  /* 0x20000026ff337230 */ /* 0x000fe20000004100 */
[----:B------:R-:W-:-:S04]  /*19180*/  F2FP.F16.F32.PACK_AB R49, R86, R49 ;  /* 0x000000315631723e */ /* 0x000fc800000000ff */
[----:B------:R-:W-:Y:S01]  /*19190*/  FFMA.FTZ R50, R50, R51, R83 ;  /* 0x0000003332327223 */ /* 0x000fe20000010053 */
[--C-:B------:R-:W-:Y:S01]  /*191a0*/  FADD.FTZ R51, R71, -R85.reuse ;  /* 0x8000005547337221 */ /* 0x100fe20000010000 */
[----:B------:R-:W-:-:S03]  /*191b0*/  FADD.FTZ R83, R78, -R85 ;  /* 0x800000554e537221 */ /* 0x000fc60000010000 */
[C---:B------:R-:W-:Y:S01]  /*191c0*/  FMUL.FTZ R51, R84.reuse, R51 ;  /* 0x0000003354337220 */ /* 0x040fe20000410000 */
[----:B------:R-:W-:-:S03]  /*191d0*/  FMUL.FTZ R83, R84, R83 ;  /* 0x0000005354537220 */ /* 0x000fc60000410000 */
[----:B------:R-:W-:Y:S01]  /*191e0*/  FFMA.FTZ R89, R51, R82, R88 ;  /* 0x0000005233597223 */ /* 0x000fe20000010058 */
[----:B------:R-:W-:Y:S01]  /*191f0*/  FADD.FTZ R51, R72, -R85 ;  /* 0x8000005548337221 */ /* 0x000fe20000010000 */
[----:B------:R-:W-:Y:S02]  /*19200*/  HADD2.F32 R82, -RZ, R39.H0_H0 ;  /* 0x20000027ff527230 */ /* 0x000fe40000004100 */
[----:B------:R-:W-:Y:S02]  /*19210*/  HADD2.F32 R88, -RZ, R35.H0_H0 ;  /* 0x20000023ff587230 */ /* 0x000fe40000004100 */
[----:B------:R-:W-:Y:S01]  /*19220*/  FMUL.FTZ R51, R84, R51 ;  /* 0x0000003354337220 */ /* 0x000fe20000410000 */
[----:B------:R-:W-:-:S03]  /*19230*/  F2FP.F16.F32.PACK_AB R50, R89, R50 ;  /* 0x000000325932723e */ /* 0x000fc600000000ff */
[----:B------:R-:W-:Y:S01]  /*19240*/  FFMA.FTZ R51, R51, R82, R88 ;  /* 0x0000005233337223 */ /* 0x000fe20000010058 */
[----:B------:R-:W-:Y:S02]  /*19250*/  HADD2.F32 R82, -RZ, R39.H1_H1 ;  /* 0x30000027ff527230 */ /* 0x000fe40000004100 */
[----:B------:R-:W-:-:S05]  /*19260*/  HADD2.F32 R88, -RZ, R35.H1_H1 ;  /* 0x30000023ff587230 */ /* 0x000fca0000004100 */
[----:B------:R-:W-:Y:S02]  /*19270*/  FFMA.FTZ R88, R83, R82, R88 ;  /* 0x0000005253587223 */ /* 0x000fe40000010058 */
[----:B------:R-:W0:Y:S03]  /*19280*/  LDC.64 R82, c[0x0][0x428] ;  /* 0x00010a00ff527b82 */ /* 0x000e260000000a00 */
[----:B------:R-:W-:Y:S01]  /*19290*/  F2FP.F16.F32.PACK_AB R51, R88, R51 ;  /* 0x000000335833723e */ /* 0x000fe200000000ff */
[----:B0-----:R-:W-:-:S04]  /*192a0*/  IMAD.WIDE.U32 R82, R77, 0x10, R82 ;  /* 0x000000104d527825 */ /* 0x001fc800078e0052 */
[----:B------:R-:W-:Y:S01]  /*192b0*/  VIADD R77, R77, 0x20 ;  /* 0x000000204d4d7836 */ /* 0x000fe20000000000 */
[----:B------:R1:W-:Y:S06]  /*192c0*/  STG.E.128 desc[UR8][R82.64], R48 ;  /* 0x0000003052007986 */ /* 0x0003ec000c101d08 */
.L_x_3024:
[----:B------:R-:W-:Y:S05]  /*192d0*/  BSYNC.RECONVERGENT B1 ;  /* 0x0000000000017941 */ /* 0x000fea0003800200 */
.L_x_3023:
[----:B------:R-:W-:Y:S01]  /*192e0*/  ISETP.GE.U32.AND P2, PT, R12, 0x40, PT ;  /* 0x000000400c00780c */ /* 0x000fe20003f46070 */
[----:B------:R-:W-:-:S12]  /*192f0*/  BSSY.RECONVERGENT B1, `(.L_x_3025) ;  /* 0x0000032000017945 */ /* 0x000fd80003800200 */
[----:B------:R-:W-:Y:S05]  /*19300*/  @!P2 BRA `(.L_x_3026) ;  /* 0x0000000000c0a947 */ /* 0x000fea0003800000 */
[--C-:B01----:R-:W-:Y:S01]  /*19310*/  FADD.FTZ R49, R57, -R85.reuse ;  /* 0x8000005539317221 */ /* 0x103fe20000010000 */
        /* <DEDUP_REMOVED lines=44> */
[C---:B0-----:R-:W-:Y:S01]  /*195e0*/  IMAD.WIDE.U32 R82, R77.reuse, 0x10, R82 ;  /* 0x000000104d527825 */ /* 0x041fe200078e0052 */
[----:B------:R-:W-:-:S04]  /*195f0*/  IADD3 R77, PT, PT, R77, 0x20, RZ ;  /* 0x000000204d4d7810 */ /* 0x000fc80007ffe0ff */
[----:B------:R2:W-:Y:S03]  /*19600*/  STG.E.128 desc[UR8][R82.64], R48 ;  /* 0x0000003052007986 */ /* 0x0005e6000c101d08 */
.L_x_3026:
[----:B------:R-:W-:Y:S05]  /*19610*/  BSYNC.RECONVERGENT B1 ;  /* 0x0000000000017941 */ /* 0x000fea0003800200 */
.L_x_3025:
[----:B------:R-:W-:Y:S04]  /*19620*/  BSSY.RECONVERGENT B1, `(.L_x_3027) ;  /* 0x0000031000017945 */ /* 0x000fe80003800200 */
[----:B------:R-:W-:Y:S05]  /*19630*/  @!P0 BRA `(.L_x_3028) ;  /* 0x0000000000bc8947 */ /* 0x000fea0003800000 */
[--C-:B012---:R-:W-:Y:S01]  /*19640*/  FADD.FTZ R49, R58, -R85.reuse ;  /* 0x800000553a317221 */ /* 0x107fe20000010000 */
[----:B-----5:R-:W-:Y:S02]  /*19650*/  HADD2.F32 R51, -RZ, R20.H0_H0 ;  /* 0x20000014ff337230 */ /* 0x020fe40000004100 */
[----:B------:R-:W-:Y:S02]  /*19660*/  HADD2.F32 R83, -RZ, R16.H0_H0 ;  /* 0x20000010ff537230 */ /* 0x000fe40000004100 */
[C---:B------:R-:W-:Y:S01]  /*19670*/  FMUL.FTZ R48, R84.reuse, R49 ;  /* 0x0000003154307220 */ /* 0x040fe20000410000 */
        /* <DEDUP_REMOVED lines=25> */
[----:B------:R-:W-:-:S04]  /*19810*/  FADD.FTZ R51, R75, -R85 ;  /* 0x800000554b337221 */ /* 0x000fc80000010000 */
[----:B------:R-:W-:-:S04]  /*19820*/  FMUL.FTZ R51, R84, R51 ;  /* 0x0000003354337220 */ /* 0x000fc80000410000 */
[----:B------:R-:W-:Y:S01]  /*19830*/  FFMA.FTZ R89, R51, R82, R88 ;  /* 0x0000005233597223 */ /* 0x000fe20000010058 */
[--C-:B------:R-:W-:Y:S01]  /*19840*/  FADD.FTZ R51, R76, -R85.reuse ;  /* 0x800000554c337221 */ /* 0x100fe20000010000 */
[----:B------:R-:W-:Y:S02]  /*19850*/  HADD2.F32 R82, -RZ, R23.H0_H0 ;  /* 0x20000017ff527230 */ /* 0x000fe40000004100 */
[----:B------:R-:W-:Y:S01]  /*19860*/  FADD.FTZ R85, R80, -R85 ;  /* 0x8000005550557221 */ /* 0x000fe20000010000 */
[----:B------:R-:W-:Y:S02]  /*19870*/  HADD2.F32 R88, -RZ, R19.H0_H0 ;  /* 0x20000013ff587230 */ /* 0x000fe40000004100 */
[C---:B------:R-:W-:Y:S01]  /*19880*/  FMUL.FTZ R51, R84.reuse, R51 ;  /* 0x0000003354337220 */ /* 0x040fe20000410000 */
[----:B------:R-:W-:Y:S01]  /*19890*/  F2FP.F16.F32.PACK_AB R50, R89, R50 ;  /* 0x000000325932723e */ /* 0x000fe200000000ff */
[----:B------:R-:W-:Y:S01]  /*198a0*/  FMUL.FTZ R85, R84, R85 ;  /* 0x0000005554557220 */ /* 0x000fe20000410000 */
[----:B------:R-:W-:-:S02]  /*198b0*/  HADD2.F32 R84, -RZ, R23.H1_H1 ;  /* 0x30000017ff547230 */ /* 0x000fc40000004100 */
[----:B------:R-:W-:Y:S01]  /*198c0*/  FFMA.FTZ R51, R51, R82, R88 ;  /* 0x0000005233337223 */ /* 0x000fe20000010058 */
[----:B------:R-:W-:Y:S01]  /*198d0*/  HADD2.F32 R88, -RZ, R19.H1_H1 ;  /* 0x30000013ff587230 */ /* 0x000fe20000004100 */
[----:B------:R-:W0:Y:S04]  /*198e0*/  LDC.64 R82, c[0x0][0x428] ;  /* 0x00010a00ff527b82 */ /* 0x000e280000000a00 */
[----:B------:R-:W-:-:S05]  /*198f0*/  FFMA.FTZ R84, R85, R84, R88 ;  /* 0x0000005455547223 */ /* 0x000fca0000010058 */
[----:B------:R-:W-:Y:S01]  /*19900*/  F2FP.F16.F32.PACK_AB R51, R84, R51 ;  /* 0x000000335433723e */ /* 0x000fe200000000ff */
[----:B0-----:R-:W-:-:S05]  /*19910*/  IMAD.WIDE.U32 R82, R77, 0x10, R82 ;  /* 0x000000104d527825 */ /* 0x001fca00078e0052 */
[----:B------:R3:W-:Y:S02]  /*19920*/  STG.E.128 desc[UR8][R82.64], R48 ;  /* 0x0000003052007986 */ /* 0x0007e4000c101d08 */
.L_x_3028:
[----:B------:R-:W-:Y:S05]  /*19930*/  BSYNC.RECONVERGENT B1 ;  /* 0x0000000000017941 */ /* 0x000fea0003800200 */
.L_x_3027:
[----:B0123--:R-:W0:Y:S02]  /*19940*/  LDC.64 R48, c[0x0][0x380] ;  /* 0x0000e000ff307b82 */ /* 0x00fe240000000a00 */
[----:B0-----:R-:W-:-:S05]  /*19950*/  IMAD R9, R48, 0x4, R9 ;  /* 0x0000000430097824 */ /* 0x001fca00078e0209 */
[----:B------:R-:W-:-:S13]  /*19960*/  ISETP.GE.AND P0, PT, R9, R49, PT ;  /* 0x000000310900720c */ /* 0x000fda0003f06270 */
[----:B------:R-:W-:Y:S05]  /*19970*/  @!P0 BRA `(.L_x_3029) ;  /* 0xfffffe7000608947 */ /* 0x000fea000383ffff */
[----:B------:R-:W-:Y:S05]  /*19980*/  BSYNC B0 ;  /* 0x0000000000007941 */ /* 0x000fea0003800000 */
.L_x_2647:
[----:B------:R-:W-:Y:S05]  /*19990*/  EXIT ;  /* 0x000000000000794d */ /* 0x000fea0003800000 */
.L_x_3022:
[----:B------:R-:W-:Y:S01]  /*199a0*/  HFMA2 R91, -RZ, RZ, 0, 1.847743988037109375e-06 ;  /* 0x0000001fff5b7431 */ /* 0x000fe200000001ff */
[----:B------:R-:W-:Y:S01]  /*199b0*/  BSSY B1, `(.L_x_3030) ;  /* 0x0000007000017945 */ /* 0x000fe20003800000 */
[----:B------:R-:W-:Y:S01]  /*199c0*/  MOV R89, R48 ;  /* 0x0000003000597202 */ /* 0x000fe20000000f00 */
[----:B------:R-:W-:Y:S02]  /*199d0*/  IMAD.MOV.U32 R88, RZ, RZ, 0x1 ;  /* 0x00000001ff587424 */ /* 0x000fe400078e00ff */
[----:B------:R-:W-:-:S07]  /*199e0*/  IMAD.MOV.U32 R86, RZ, RZ, -0x1 ;  /* 0xffffffffff567424 */ /* 0x000fce00078e00ff */
[----:B-----5:R-:W-:Y:S05]  /*199f0*/  WARPSYNC.COLLECTIVE R86, `(.L_x_3031) ;  /* 0x0000000056087348 */ /* 0x020fea0003c00000 */
[----:B------:R0:W1:Y:S02]  /*19a00*/  SHFL.BFLY P5, R87, R89, R88, R91 ;  /* 0x0c00005859577389 */ /* 0x00006400000a005b */
[----:B01---5:R-:W-:Y:S05]  /*19a10*/  ENDCOLLECTIVE ;  /* 0x000000000000791b */ /* 0x023fea0003800000 */
.L_x_3031:
[----:B------:R-:W-:Y:S05]  /*19a20*/  BSYNC B1 ;  /* 0x0000000000017941 */ /* 0x000fea0003800000 */
.L_x_3030:
        /* <DEDUP_REMOVED lines=9> */
.L_x_3032:
[----:B------:R-:W-:Y:S02]  /*19ac0*/  IMAD.MOV.U32 R88, RZ, RZ, 0x4 ;  /* 0x00000004ff587424 */ /* 0x000fe400078e00ff */
[----:B------:R-:W-:-:S04]  /*19ad0*/  IMAD.MOV.U32 R49, RZ, RZ, R87 ;  /* 0x000000ffff317224 */ /* 0x000fc800078e0057 */
[----:B------:R-:W-:-:S05]  /*19ae0*/  FADD.FTZ R51, R50, R49 ;  /* 0x0000003132337221 */ /* 0x000fca0000010000 */
[----:B------:R-:W-:-:S07]  /*19af0*/  MOV R89, R51 ;  /* 0x0000003300597202 */ /* 0x000fce0000000f00 */
[----:B------:R-:W-:Y:S05]  /*19b00*/  WARPSYNC.COLLECTIVE R86, `(.L_x_3033) ;  /* 0x0000000056087348 */ /* 0x000fea0003c00000 */
[----:B------:R0:W1:Y:S02]  /*19b10*/  SHFL.BFLY P5, R87, R89, R88, R91 ;  /* 0x0c00005859577389 */ /* 0x00006400000a005b */
[----:B01----:R-:W-:Y:S05]  /*19b20*/  ENDCOLLECTIVE ;  /* 0x000000000000791b */ /* 0x003fea0003800000 */
.L_x_3033:
[----:B------:R-:W-:Y:S01]  /*19b30*/  HFMA2 R88, -RZ, RZ, 0, 4.76837158203125e-07 ;  /* 0x00000008ff587431 */ /* 0x000fe200000001ff */
[----:B------:R-:W-:-:S05]  /*19b40*/  MOV R82, R87 ;  /* 0x0000005700527202 */ /* 0x000fca0000000f00 */
[----:B------:R-:W-:-:S04]  /*19b50*/  FADD.FTZ R82, R51, R82 ;  /* 0x0000005233527221 */ /* 0x000fc80000010000 */
[----:B------:R-:W-:-:S07]  /*19b60*/  IMAD.MOV.U32 R89, RZ, RZ, R82 ;  /* 0x000000ffff597224 */ /* 0x000fce00078e0052 */
[----:B------:R-:W-:Y:S05]  /*19b70*/  WARPSYNC.COLLECTIVE R86, `(.L_x_3034) ;  /* 0x0000000056087348 */ /* 0x000fea0003c00000 */
[----:B------:R0:W1:Y:S02]  /*19b80*/  SHFL.BFLY P5, R87, R89, R88, R91 ;  /* 0x0c00005859577389 */ /* 0x00006400000a005b */
[----:B01----:R-:W-:Y:S05]  /*19b90*/  ENDCOLLECTIVE ;  /* 0x000000000000791b */ /* 0x003fea0003800000 */
.L_x_3034:
        /* <DEDUP_REMOVED lines=8> */
.L_x_3035:
        /* <DEDUP_REMOVED lines=57> */
.L_x_3036:
[----:B------:R-:W-:Y:S02]  /*19fb0*/  IMAD.MOV.U32 R88, RZ, RZ, 0x2 ;  /* 0x00000002ff587424 */ /* 0x000fe400078e00ff */
[----:B------:R-:W-:-:S04]  /*19fc0*/  IMAD.MOV.U32 R51, RZ, RZ, R87 ;  /* 0x000000ffff337224 */ /* 0x000fc800078e0057 */
[----:B------:R-:W-:-:S05]  /*19fd0*/  FADD.FTZ R51, R48, R51 ;  /* 0x0000003330337221 */ /* 0x000fca0000010000 */
[----:B------:R-:W-:-:S07]  /*19fe0*/  MOV R89, R51 ;  /* 0x0000003300597202 */ /* 0x000fce0000000f00 */
[----:B------:R-:W-:Y:S05]  /*19ff0*/  WARPSYNC.COLLECTIVE R86, `(.L_x_3037) ;  /* 0x0000000056087348 */ /* 0x000fea0003c00000 */
[----:B------:R0:W1:Y:S02]  /*1a000*/  SHFL.BFLY P5, R87, R89, R88, R91 ;  /* 0x0c00005859577389 */ /* 0x00006400000a005b */
[----:B01----:R-:W-:Y:S05]  /*1a010*/  ENDCOLLECTIVE ;  /* 0x000000000000791b */ /* 0x003fea0003800000 */
.L_x_3037:
[----:B------:R-:W-:Y:S01]  /*1a020*/  HFMA2 R88, -RZ, RZ, 0, 2.384185791015625e-07 ;  /* 0x00000004ff587431 */ /* 0x000fe200000001ff */
[----:B------:R-:W-:-:S05]  /*1a030*/  MOV R50, R87 ;  /* 0x0000005700327202 */ /* 0x000fca0000000f00 */
[----:B------:R-:W-:-:S04]  /*1a040*/  FADD.FTZ R50, R51, R50 ;  /* 0x0000003233327221 */ /* 0x000fc80000010000 */
[----:B------:R-:W-:-:S07]  /*1a050*/  IMAD.MOV.U32 R89, RZ, RZ, R50 ;  /* 0x000000ffff597224 */ /* 0x000fce00078e0032 */
[----:B------:R-:W-:Y:S05]  /*1a060*/  WARPSYNC.COLLECTIVE R86, `(.L_x_3038) ;  /* 0x0000000056087348 */ /* 0x000fea0003c00000 */
[----:B------:R0:W1:Y:S02]  /*1a070*/  SHFL.BFLY P5, R87, R89, R88, R91 ;  /* 0x0c00005859577389 */ /* 0x00006400000a005b */
[----:B01----:R-:W-:Y:S05]  /*1a080*/  ENDCOLLECTIVE ;  /* 0x000000000000791b */ /* 0x003fea0003800000 */
.L_x_3038:
[----:B------:R-:W-:Y:S02]  /*1a090*/  IMAD.MOV.U32 R88, RZ, RZ, 0x8 ;  /* 0x00000008ff587424 */ /* 0x000fe400078e00ff */
[----:B------:R-:W-:-:S04]  /*1a0a0*/  IMAD.MOV.U32 R85, RZ, RZ, R87 ;  /* 0x000000ffff557224 */ /* 0x000fc800078e0057 */
[----:B------:R-:W-:-:S05]  /*1a0b0*/  FADD.FTZ R85, R50, R85 ;  /* 0x0000005532557221 */ /* 0x000fca0000010000 */
[----:B------:R-:W-:-:S07]  /*1a0c0*/  MOV R89, R85 ;  /* 0x0000005500597202 */ /* 0x000fce0000000f00 */
[----:B------:R-:W-:Y:S05]  /*1a0d0*/  WARPSYNC.COLLECTIVE R86, `(.L_x_3039) ;  /* 0x0000000056087348 */ /* 0x000fea0003c00000 */
[----:B------:R0:W1:Y:S02]  /*1a0e0*/  SHFL.BFLY P5, R87, R89, R88, R91 ;  /* 0x0c00005859577389 */ /* 0x00006400000a005b */
[----:B01----:R-:W-:Y:S05]  /*1a0f0*/  ENDCOLLECTIVE ;  /* 0x000000000000791b */ /* 0x003fea0003800000 */
.L_x_3039:
[----:B------:R-:W-:Y:S01]  /*1a100*/  HFMA2 R88, -RZ, RZ, 0, 9.5367431640625e-07 ;  /* 0x00000010ff587431 */ /* 0x000fe200000001ff */
[----:B------:R-:W-:-:S05]  /*1a110*/  MOV R82, R87 ;  /* 0x0000005700527202 */ /* 0x000fca0000000f00 */
[----:B------:R-:W-:-:S04]  /*1a120*/  FADD.FTZ R82, R85, R82 ;  /* 0x0000005255527221 */ /* 0x000fc80000010000 */
[----:B------:R-:W-:-:S07]  /*1a130*/  IMAD.MOV.U32 R89, RZ, RZ, R82 ;  /* 0x000000ffff597224 */ /* 0x000fce00078e0052 */
[----:B------:R-:W-:Y:S05]  /*1a140*/  WARPSYNC.COLLECTIVE R86, `(.L_x_3040) ;  /* 0x0000000056087348 */ /* 0x000fea0003c00000 */
[----:B------:R0:W1:Y:S02]  /*1a150*/  SHFL.BFLY P5, R87, R89, R88, R91 ;  /* 0x0c00005859577389 */ /* 0x00006400000a005b */
[----:B01----:R-:W-:Y:S05]  /*1a160*/  ENDCOLLECTIVE ;  /* 0x000000000000791b */ /* 0x003fea0003800000 */
.L_x_3040:
[----:B------:R-:W-:Y:S05]  /*1a170*/  BRA `(.L_x_3041) ;  /* 0xffffffec00507947 */ /* 0x000fea000383ffff */
.L_x_3042:
        /* <DEDUP_REMOVED lines=16> */
.L_x_17359:


//--------------------- .text._ZN10layer_norm31ln_parallel_residual_fwd_kernelINS_13Kernel_traitsI6__halfS2_S2_S2_fjLj768ELj1ELj4ELj1ELj16ENS_18Kernel_traits_baseILj768ES2_S2_S2_S2_fjLj128EEEEELb1ELb1ELb1EEEvNS_9FwdParamsE --------------------------
	.section	.text._ZN10layer_norm31ln_parallel_residual_fwd_kernelINS_13Kernel_traitsI6__halfS2_S2_S2_fjLj768ELj1ELj4ELj1ELj16ENS_18Kernel_traits_baseILj768ES2_S2_S2_S2_fjLj128EEEEELb1ELb1ELb1EEEvNS_9FwdParamsE,"ax",@progbits
	.align	128
        .global         _ZN10layer_norm31ln_parallel_residual_fwd_kernelINS_13Kernel_traitsI6__halfS2_S2_S2_fjLj768ELj1ELj4ELj1ELj16ENS_18Kernel_traits_baseILj768ES2_S2_S2_S2_fjLj128EEEEELb1ELb1ELb1EEEvNS_9FwdParamsE
        .type           _ZN10layer_norm31ln_parallel_residual_fwd_kernelINS_13Kernel_traitsI6__halfS2_S2_S2_fjLj768ELj1ELj4ELj1ELj16ENS_18Kernel_traits_baseILj768ES2_S2_S2_S2_fjLj128EEEEELb1ELb1ELb1EEEvNS_9FwdParamsE,@function
        .size           _ZN10layer_norm31ln_parallel_residual_fwd_kernelINS_13Kernel_traitsI6__halfS2_S2_S2_fjLj768ELj1ELj4ELj1ELj16ENS_18Kernel_traits_baseILj768ES2_S2_S2_S2_fjLj128EEEEELb1ELb1ELb1EEEvNS_9FwdParamsE,(.L_x_17360 - _ZN10layer_norm31ln_parallel_residual_fwd_kernelINS_13Kernel_traitsI6__halfS2_S2_S2_fjLj768ELj1ELj4ELj1ELj16ENS_18Kernel_traits_baseILj768ES2_S2_S2_S2_fjLj128EEEEELb1ELb1ELb1EEEvNS_9FwdParamsE)
        .other          _ZN10layer_norm31ln_parallel_residual_fwd_kernelINS_13Kernel_traitsI6__halfS2_S2_S2_fjLj768ELj1ELj4ELj1ELj16ENS_18Kernel_traits_baseILj768ES2_S2_S2_S2_fjLj128EEEEELb1ELb1ELb1EEEvNS_9FwdParamsE,@"STO_CUDA_ENTRY STV_DEFAULT"
_ZN10layer_norm31ln_parallel_residual_fwd_kernelINS_13Kernel_traitsI6__halfS2_S2_S2_fjLj768ELj1ELj4ELj1ELj16ENS_18Kernel_traits_baseILj768ES2_S2_S2_S2_fjLj128EEEEELb1ELb1ELb1EEEvNS_9FwdParamsE:
.text._ZN10layer_norm31ln_parallel_residual_fwd_kernelINS_13Kernel_traitsI6__halfS2_S2_S2_fjLj768ELj1ELj4ELj1ELj16ENS_18Kernel_traits_baseILj768ES2_S2_S2_S2_fjLj128EEEEELb1ELb1ELb1EEEvNS_9FwdParamsE:
        /* <DEDUP_REMOVED lines=37> */
[----:B--2---:R-:W-:-:S03]  /*0250*/  IMAD R4, R23, UR5, R22 ;  /* 0x0000000517047c24 */ /* 0x004fc6000f8e0216 */
[----:B------:R-:W-:-:S03]  /*0260*/  @P1 IADD3.X R67, PT, PT, RZ, R5, RZ, P3, !PT ;  /* 0x00000005ff431210 */ /* 0x000fc60001ffe4ff */
[----:B-1----:R-:W-:Y:S06]  /*0270*/  @P2 EXIT ;  /* 0x000000000000294d */ /* 0x002fec0003800000 */
[--C-:B------:R-:W-:Y:S01]  /*0280*/  SHF.R.U64 R3, R66, 0x2, R67.reuse ;  /* 0x0000000242037819 */ /* 0x100fe20000001243 */
[----:B------:R-:W-:Y:S01]  /*0290*/  IMAD.MOV.U32 R2, RZ, RZ, R4 ;  /* 0x000000ffff027224 */ /* 0x000fe200078e0004 */
[----:B------:R-:W-:Y:S01]  /*02a0*/  SHF.R.U32.HI R4, RZ, 0x2, R67 ;  /* 0x00000002ff047819 */ /* 0x000fe20000011643 */
[----:B------:R-:W-:Y:S01]  /*02b0*/  UIADD3 UR13, UPT, UPT, UR6, -0x61c88647, URZ ;  /* 0x9e3779b9060d7890 */ /* 0x000fe2000fffe0ff */
[----:B-----5:R-:W-:Y:S01]  /*02c0*/  @!P0 CS2R R102, SRZ ;  /* 0x0000000000668805 */ /* 0x020fe2000001ff00 */
[----:B------:R-:W-:Y:S01]  /*02d0*/  IMAD.HI.U32 R5, R2, -0x326172a9, RZ ;  /* 0xcd9e8d5702057827 */ /* 0x000fe200078e00ff */
[----:B------:R-:W-:Y:S01]  /*02e0*/  UIADD3 UR14, UPT, UPT, UR7, -0x4498517b, URZ ;  /* 0xbb67ae85070e7890 */ /* 0x000fe2000fffe0ff */
[----:B------:R-:W-:Y:S01]  /*02f0*/  @!P0 CS2R R86, SRZ ;  /* 0x0000000000568805 */ /* 0x000fe2000001ff00 */
[----:B------:R-:W-:Y:S01]  /*0300*/  UIADD3 UR15, UPT, UPT, UR6, 0x3c6ef372, URZ ;  /* 0x3c6ef372060f7890 */ /* 0x000fe2000fffe0ff */
[C---:B------:R-:W-:Y:S01]  /*0310*/  IMAD.HI.U32 R6, R3.reuse, -0x2daee0ad, RZ ;  /* 0xd2511f5303067827 */ /* 0x040fe200078e00ff */
[----:B------:R-:W-:Y:S01]  /*0320*/  LOP3.LUT R5, R4, UR6, R5, 0x96, !PT ;  /* 0x0000000604057c12 */ /* 0x000fe2000f8e9605 */
[----:B------:R-:W-:Y:S01]  /*0330*/  UIADD3 UR16, UPT, UPT, UR7, 0x76cf5d0a, URZ ;  /* 0x76cf5d0a07107890 */ /* 0x000fe2000fffe0ff */
[----:B------:R-:W-:Y:S01]  /*0340*/  @!P0 CS2R R118, SRZ ;  /* 0x0000000000768805 */ /* 0x000fe2000001ff00 */
[----:B------:R-:W-:Y:S01]  /*0350*/  IMAD R22, R3, -0x2daee0ad, RZ ;  /* 0xd2511f5303167824 */ /* 0x000fe200078e02ff */
[----:B------:R-:W-:Y:S01]  /*0360*/  LOP3.LUT R6, R6, UR7, RZ, 0x3c, !PT ;  /* 0x0000000706067c12 */ /* 0x000fe2000f8e3cff */
[C---:B------:R-:W-:Y:S01]  /*0370*/  IMAD.HI.U32 R21, R5.reuse, -0x2daee0ad, RZ ;  /* 0xd2511f5305157827 */ /* 0x040fe200078e00ff */
[----:B------:R-:W-:Y:S01]  /*0380*/  UIADD3 UR17, UPT, UPT, UR6, -0x255992d5, URZ ;  /* 0xdaa66d2b06117890 */ /* 0x000fe2000fffe0ff */
[----:B------:R-:W-:Y:S01]  /*0390*/  @!P0 CS2R R100, SRZ ;  /* 0x0000000000648805 */ /* 0x000fe2000001ff00 */
[----:B------:R-:W-:Y:S01]  /*03a0*/  UIADD3 UR18, UPT, UPT, UR7, 0x32370b8f, URZ ;  /* 0x32370b8f07127890 */ /* 0x000fe2000fffe0ff */
[----:B------:R-:W-:Y:S01]  /*03b0*/  IMAD R20, R2, -0x326172a9, RZ ;  /* 0xcd9e8d5702147824 */ /* 0x000fe200078e02ff */
[----:B------:R-:W-:Y:S01]  /*03c0*/  LOP3.LUT R21, R22, UR14, R21, 0x96, !PT ;  /* 0x0000000e16157c12 */ /* 0x000fe2000f8e9615 */
[C---:B------:R-:W-:Y:S01]  /*03d0*/  IMAD.HI.U32 R7, R6.reuse, -0x326172a9, RZ ;  /* 0xcd9e8d5706077827 */ /* 0x040fe200078e00ff */
[----:B------:R-:W-:Y:S01]  /*03e0*/  UIADD3 UR19, UPT, UPT, UR6, 0x78dde6e4, URZ ;  /* 0x78dde6e406137890 */ /* 0x000fe2000fffe0ff */
[----:B------:R-:W-:Y:S01]  /*03f0*/  @!P0 CS2R R84, SRZ ;  /* 0x0000000000548805 */ /* 0x000fe2000001ff00 */
[----:B------:R-:W-:Y:S01]  /*0400*/  UIADD3 UR20, UPT, UPT, UR7, -0x126145ec, URZ ;  /* 0xed9eba1407147890 */ /* 0x000fe2000fffe0ff */
[----:B------:R-:W-:Y:S01]  /*0410*/  IMAD R23, R6, -0x326172a9, RZ ;  /* 0xcd9e8d5706177824 */ /* 0x000fe200078e02ff */
[----:B------:R-:W-:Y:S01]  /*0420*/  LOP3.LUT R7, R20, UR13, R7, 0x96, !PT ;  /* 0x0000000d14077c12 */ /* 0x000fe2000f8e9607 */
[----:B------:R-:W-:Y:S01]  /*0430*/  IMAD R20, R5, -0x2daee0ad, RZ ;  /* 0xd2511f5305147824 */ /* 0x000fe200078e02ff */
[----:B------:R-:W-:Y:S01]  /*0440*/  UIADD3 UR21, UPT, UPT, UR6, 0x1715609d, URZ ;  /* 0x1715609d06157890 */ /* 0x000fe2000fffe0ff */
[----:B------:R-:W-:Y:S01]  /*0450*/  IMAD.HI.U32 R6, R21, -0x326172a9, RZ ;  /* 0xcd9e8d5715067827 */ /* 0x000fe200078e00ff */
[----:B------:R-:W-:Y:S01]  /*0460*/  UIADD3 UR22, UPT, UPT, UR7, -0x56f99767, URZ ;  /* 0xa906689907167890 */ /* 0x000fe2000fffe0ff */
[----:B------:R-:W-:Y:S01]  /*0470*/  @!P0 CS2R R116, SRZ ;  /* 0x0000000000748805 */ /* 0x000fe2000001ff00 */
[----:B------:R-:W-:Y:S01]  /*0480*/  UIADD3 UR23, UPT, UPT, UR6, -0x4ab325aa, URZ ;  /* 0xb54cda5606177890 */ /* 0x000fe2000fffe0ff */
[----:B------:R-:W-:Y:S01]  /*0490*/  IMAD.HI.U32 R5, R7, -0x2daee0ad, RZ ;  /* 0xd2511f5307057827 */ /* 0x000fe200078e00ff */
[----:B------:R-:W-:Y:S01]  /*04a0*/  LOP3.LUT R6, R23, UR15, R6, 0x96, !PT ;  /* 0x0000000f17067c12 */ /* 0x000fe2000f8e9606 */
[----:B------:R-:W-:Y:S01]  /*04b0*/  UIADD3 UR24, UPT, UPT, UR7, 0x646e171e, URZ ;  /* 0x646e171e07187890 */ /* 0x000fe2000fffe0ff */
[----:B------:R-:W-:Y:S01]  /*04c0*/  BSSY B0, `(.L_x_3043) ;  /* 0x00018a2000007945 */ /* 0x000fe20003800000 */
[----:B------:R-:W-:Y:S01]  /*04d0*/  IMAD R22, R7, -0x2daee0ad, RZ ;  /* 0xd2511f5307167824 */ /* 0x000fe200078e02ff */
[----:B------:R-:W-:Y:S01]  /*04e0*/  LOP3.LUT R5, R20, UR16, R5, 0x96, !PT ;  /* 0x0000001014057c12 */ /* 0x000fe2000f8e9605 */
[----:B------:R-:W-:Y:S01]  /*04f0*/  IMAD R20, R21, -0x326172a9, RZ ;  /* 0xcd9e8d5715147824 */ /* 0x000fe200078e02ff */
[----:B------:R-:W0:Y:S01]  /*0500*/  LDCU.64 UR4, c[0x0][0x398] ;  /* 0x00007300ff0477ac */ /* 0x000e220008000a00 */
[----:B------:R-:W-:Y:S01]  /*0510*/  IMAD.HI.U32 R21, R6, -0x2daee0ad, RZ ;  /* 0xd2511f5306157827 */ /* 0x000fe200078e00ff */
[----:B------:R-:W-:Y:S01]  /*0520*/  LOP3.LUT R66, R66, 0x3, RZ, 0xc0, !PT ;  /* 0x0000000342427812 */ /* 0x000fe200078ec0ff */
[----:B------:R-:W-:-:S02]  /*0530*/  UIADD3 UR25, UPT, UPT, UR6, 0x5384540f, URZ ;  /* 0x5384540f06197890 */ /* 0x000fc4000fffe0ff */
[C---:B------:R-:W-:Y:S01]  /*0540*/  IMAD.HI.U32 R7, R5.reuse, -0x326172a9, RZ ;  /* 0xcd9e8d5705077827 */ /* 0x040fe200078e00ff */
[----:B------:R-:W-:Y:S01]  /*0550*/  LOP3.LUT R21, R22, UR18, R21, 0x96, !PT ;  /* 0x0000001216157c12 */ /* 0x000fe2000f8e9615 */
[----:B------:R-:W-:Y:S02]  /*0560*/  UIADD3 UR26, UPT, UPT, UR7, 0x1fd5c5a3, URZ ;  /* 0x1fd5c5a3071a7890 */ /* 0x000fe4000fffe0ff */
[----:B------:R-:W-:Y:S01]  /*0570*/  IMAD R23, R6, -0x2daee0ad, RZ ;  /* 0xd2511f5306177824 */ /* 0x000fe200078e02ff */
[----:B------:R-:W-:Y:S01]  /*0580*/  LOP3.LUT R7, R20, UR17, R7, 0x96, !PT ;  /* 0x0000001114077c12 */ /* 0x000fe2000f8e9607 */
[----:B------:R-:W-:Y:S01]  /*0590*/  IMAD R20, R5, -0x326172a9, RZ ;  /* 0xcd9e8d5705147824 */ /* 0x000fe200078e02ff */
[----:B------:R-:W-:Y:S01]  /*05a0*/  UIADD3 UR27, UPT, UPT, UR6, -0xe443238, URZ ;  /* 0xf1bbcdc8061b7890 */ /* 0x000fe2000fffe0ff */
[----:B------:R-:W-:Y:S01]  /*05b0*/  IMAD.HI.U32 R5, R21, -0x326172a9, RZ ;  /* 0xcd9e8d5715057827 */ /* 0x000fe200078e00ff */
[----:B------:R-:W-:Y:S02]  /*05c0*/  UIADD3 UR28, UPT, UPT, UR7, -0x24c28bd8, URZ ;  /* 0xdb3d7428071c7890 */ /* 0x000fe4000fffe0ff */
[----:B------:R-:W-:Y:S01]  /*05d0*/  UIADD3 UR29, UPT, UPT, UR6, -0x700cb87f, URZ ;  /* 0x8ff34781061d7890 */ /* 0x000fe2000fffe0ff */
[----:B------:R-:W-:Y:S01]  /*05e0*/  IMAD.HI.U32 R6, R7, -0x2daee0ad, RZ ;  /* 0xd2511f5307067827 */ /* 0x000fe200078e00ff */
[----:B------:R-:W-:Y:S01]  /*05f0*/  LOP3.LUT R5, R20, UR19, R5, 0x96, !PT ;  /* 0x0000001314057c12 */ /* 0x000fe2000f8e9605 */
[----:B0-----:R-:W-:-:S02]  /*0600*/  UISETP.NE.U32.AND UP0, UPT, UR4, URZ, UPT ;  /* 0x000000ff0400728c */ /* 0x001fc4000bf05070 */
[----:B------:R-:W-:Y:S01]  /*0610*/  IMAD R20, R21, -0x326172a9, RZ ;  /* 0xcd9e8d5715147824 */ /* 0x000fe200078e02ff */
[----:B------:R-:W-:Y:S01]  /*0620*/  LOP3.LUT R6, R23, UR20, R6, 0x96, !PT ;  /* 0x0000001417067c12 */ /* 0x000fe2000f8e9606 */
[----:B------:R-:W-:Y:S01]  /*0630*/  IMAD R22, R7, -0x2daee0ad, RZ ;  /* 0xd2511f5307167824 */ /* 0x000fe200078e02ff */
[----:B------:R-:W0:Y:S01]  /*0640*/  LDCU.U8 UR4, c[0x0][0x410] ;  /* 0x00008200ff0477ac */ /* 0x000e220008000000 */
[----:B------:R-:W-:Y:S01]  /*0650*/  IMAD.HI.U32 R21, R5, -0x2daee0ad, RZ ;  /* 0xd2511f5305157827 */ /* 0x000fe200078e00ff */
[----:B------:R-:W-:-:S03]  /*0660*/  UIADD3 UR30, UPT, UPT, UR7, -0x695add53, URZ ;  /* 0x96a522ad071e7890 */ /* 0x000fc6000fffe0ff */
[----:B------:R-:W-:Y:S01]  /*0670*/  IMAD.HI.U32 R7, R6, -0x326172a9, RZ ;  /* 0xcd9e8d5706077827 */ /* 0x000fe200078e00ff */
[----:B------:R-:W-:Y:S01]  /*0680*/  LOP3.LUT R21, R22, UR22, R21, 0x96, !PT ;  /* 0x0000001616157c12 */ /* 0x000fe2000f8e9615 */
[----:B------:R-:W-:Y:S02]  /*0690*/  UISETP.NE.AND.EX UP0, UPT, UR5, URZ, UPT, UP0 ;  /* 0x000000ff0500728c */ /* 0x000fe4000bf05300 */
[----:B------:R-:W-:Y:S01]  /*06a0*/  IMAD R23, R5, -0x2daee0ad, RZ ;  /* 0xd2511f5305177824 */ /* 0x000fe200078e02ff */
[----:B------:R-:W-:Y:S01]  /*06b0*/  LOP3.LUT R7, R20, UR21, R7, 0x96, !PT ;  /* 0x0000001514077c12 */ /* 0x000fe2000f8e9607 */
[----:B------:R-:W-:Y:S01]  /*06c0*/  IMAD R6, R6, -0x326172a9, RZ ;  /* 0xcd9e8d5706067824 */ /* 0x000fe200078e02ff */
[----:B------:R-:W1:Y:S01]  /*06d0*/  LDCU UR31, c[0x0][0x404] ;  /* 0x00008080ff1f77ac */ /* 0x000e620008000800 */
[----:B------:R-:W-:Y:S01]  /*06e0*/  IMAD.HI.U32 R5, R21, -0x326172a9, RZ ;  /* 0xcd9e8d5715057827 */ /* 0x000fe200078e00ff */
[----:B------:R-:W-:Y:S01]  /*06f0*/  PLOP3.LUT P0, PT, PT, PT, UP0, 0x80, 0x8 ;  /* 0x000000000008781c */ /* 0x000fe20003f0f008 */
[----:B------:R-:W2:Y:S02]  /*0700*/  LDCU UR32, c[0x0][0x408] ;  /* 0x00008100ff2077ac */ /* 0x000ea40008000800 */
[C---:B------:R-:W-:Y:S01]  /*0710*/  IMAD.HI.U32 R20, R7.reuse, -0x2daee0ad, RZ ;  /* 0xd2511f5307147827 */ /* 0x040fe200078e00ff */
[----:B------:R-:W-:Y:S01]  /*0720*/  LOP3.LUT R6, R6, UR23, R5, 0x96, !PT ;  /* 0x0000001706067c12 */ /* 0x000fe2000f8e9605 */
[----:B------:R-:W3:Y:S02]  /*0730*/  LDCU UR5, c[0x0][0x388] ;  /* 0x00007100ff0577ac */ /* 0x000ee40008000800 */
[----:B------:R-:W-:Y:S01]  /*0740*/  IMAD R24, R7, -0x2daee0ad, RZ ;  /* 0xd2511f5307187824 */ /* 0x000fe200078e02ff */
[----:B------:R-:W-:Y:S01]  /*0750*/  LOP3.LUT R20, R23, UR24, R20, 0x96, !PT ;  /* 0x0000001817147c12 */ /* 0x000fe2000f8e9614 */
[----:B------:R-:W-:Y:S01]  /*0760*/  IMAD R22, R21, -0x326172a9, RZ ;  /* 0xcd9e8d5715167824 */ /* 0x000fe200078e02ff */
[----:B------:R-:W4:Y:S01]  /*0770*/  LDCU UR12, c[0x0][0x448] ;  /* 0x00008900ff0c77ac */ /* 0x000f220008000800 */
[----:B------:R-:W-:Y:S01]  /*0780*/  IMAD.HI.U32 R7, R6, -0x2daee0ad, RZ ;  /* 0xd2511f5306077827 */ /* 0x000fe200078e00ff */
[----:B------:R-:W1:Y:S03]  /*0790*/  LDCU.64 UR10, c[0x0][0x3a0] ;  /* 0x00007400ff0a77ac */ /* 0x000e660008000a00 */
[----:B------:R-:W-:Y:S01]  /*07a0*/  IMAD.HI.U32 R5, R20, -0x326172a9, RZ ;  /* 0xcd9e8d5714057827 */ /* 0x000fe200078e00ff */
[----:B------:R-:W-:Y:S01]  /*07b0*/  LOP3.LUT R7, R24, UR26, R7, 0x96, !PT ;  /* 0x0000001a18077c12 */ /* 0x000fe2000f8e9607 */
[----:B0-----:R-:W-:-:S02]  /*07c0*/  UISETP.NE.AND UP0, UPT, UR4, URZ, UPT ;  /* 0x000000ff0400728c */ /* 0x001fc4000bf05270 */
[----:B------:R-:W-:Y:S01]  /*07d0*/  IMAD R21, R20, -0x326172a9, RZ ;  /* 0xcd9e8d5714157824 */ /* 0x000fe200078e02ff */
[----:B------:R-:W-:Y:S01]  /*07e0*/  LOP3.LUT R22, R22, UR25, R5, 0x96, !PT ;  /* 0x0000001916167c12 */ /* 0x000fe2000f8e9605 */
[----:B------:R-:W-:Y:S02]  /*07f0*/  IMAD R23, R6, -0x2daee0ad, RZ ;  /* 0xd2511f5306177824 */ /* 0x000fe400078e02ff */
[----:B------:R-:W-:-:S04]  /*0800*/  IMAD.HI.U32 R20, R7, -0x326172a9, RZ ;  /* 0xcd9e8d5707147827 */ /* 0x000fc800078e00ff */
[----:B------:R-:W-:Y:S01]  /*0810*/  IMAD.HI.U32 R6, R22, -0x2daee0ad, RZ ;  /* 0xd2511f5316067827 */ /* 0x000fe200078e00ff */
[----:B------:R-:W-:-:S03]  /*0820*/  LOP3.LUT R20, R21, UR27, R20, 0x96, !PT ;  /* 0x0000001b15147c12 */ /* 0x000fc6000f8e9614 */
[----:B------:R-:W-:Y:S01]  /*0830*/  HADD2.F32 R94, -RZ, R102.H0_H0 ;  /* 0x20000066ff5e7230 */ /* 0x000fe20000004100 */
[----:B------:R-:W-:Y:S01]  /*0840*/  LOP3.LUT R23, R23, UR28, R6, 0x96, !PT ;  /* 0x0000001c17177c12 */ /* 0x000fe2000f8e9606 */
[----:B------:R-:W-:Y:S02]  /*0850*/  IMAD R6, R7, -0x326172a9, RZ ;  /* 0xcd9e8d5707067824 */ /* 0x000fe400078e02ff */
[----:B------:R-:W-:Y:S02]  /*0860*/  IMAD R7, R22, -0x2daee0ad, RZ ;  /* 0xd2511f5316077824 */ /* 0x000fe400078e02ff */
[----:B------:R-:W-:-:S04]  /*0870*/  IMAD.HI.U32 R64, R20, -0x2daee0ad, RZ ;  /* 0xd2511f5314407827 */ /* 0x000fc800078e00ff */
[----:B------:R-:W-:Y:S01]  /*0880*/  IMAD.HI.U32 R65, R23, -0x326172a9, RZ ;  /* 0xcd9e8d5717417827 */ /* 0x000fe200078e00ff */
[----:B------:R-:W-:-:S03]  /*0890*/  LOP3.LUT R64, R7, UR30, R64, 0x96, !PT ;  /* 0x0000001e07407c12 */ /* 0x000fc6000f8e9640 */
[----:B------:R-:W-:Y:S01]  /*08a0*/  HADD2.F32 R92, -RZ, R102.H1_H1 ;  /* 0x30000066ff5c7230 */ /* 0x000fe20000004100 */
[----:B------:R-:W-:Y:S01]  /*08b0*/  LOP3.LUT R65, R6, UR29, R65, 0x96, !PT ;  /* 0x0000001d06417c12 */ /* 0x000fe2000f8e9641 */
[--C-:B------:R-:W-:Y:S02]  /*08c0*/  HADD2.F32 R78, -RZ, R86.reuse.H0_H0 ;  /* 0x20000056ff4e7230 */ /* 0x100fe40000004100 */
[----:B------:R-:W-:Y:S02]  /*08d0*/  HADD2.F32 R76, -RZ, R86.H1_H1 ;  /* 0x30000056ff4c7230 */ /* 0x000fe40000004100 */
[--C-:B------:R-:W-:Y:S02]  /*08e0*/  HADD2.F32 R110, -RZ, R118.reuse.H0_H0 ;  /* 0x20000076ff6e7230 */ /* 0x100fe40000004100 */
[----:B------:R-:W-:Y:S02]  /*08f0*/  HADD2.F32 R108, -RZ, R118.H1_H1 ;  /* 0x30000076ff6c7230 */ /* 0x000fe40000004100 */
[----:B------:R-:W-:-:S02]  /*0900*/  HADD2.F32 R90, -RZ, R103.H0_H0 ;  /* 0x20000067ff5a7230 */ /* 0x000fc40000004100 */
[----:B------:R-:W-:Y:S02]  /*0910*/  HADD2.F32 R88, -RZ, R103.H1_H1 ;  /* 0x30000067ff587230 */ /* 0x000fe40000004100 */
[--C-:B------:R-:W-:Y:S02]  /*0920*/  HADD2.F32 R98, -RZ, R101.reuse.H0_H0 ;  /* 0x20000065ff627230 */ /* 0x100fe40000004100 */
[----:B------:R-:W-:Y:S02]  /*0930*/  HADD2.F32 R96, -RZ, R101.H1_H1 ;  /* 0x30000065ff607230 */ /* 0x000fe40000004100 */
[----:B------:R-:W-:Y:S02]  /*0940*/  HADD2.F32 R102, -RZ, R100.H0_H0 ;  /* 0x20000064ff667230 */ /* 0x000fe40000004100 */
[--C-:B------:R-:W-:Y:S02]  /*0950*/  HADD2.F32 R72, -RZ, R87.reuse.H0_H0 ;  /* 0x20000057ff487230 */ /* 0x100fe40000004100 */
[----:B------:R-:W-:-:S02]  /*0960*/  HADD2.F32 R5, -RZ, R87.H1_H1 ;  /* 0x30000057ff057230 */ /* 0x000fc40000004100 */
[--C-:B------:R-:W-:Y:S02]  /*0970*/  HADD2.F32 R82, -RZ, R85.reuse.H0_H0 ;  /* 0x20000055ff527230 */ /* 0x100fe40000004100 */
[----:B------:R-:W-:Y:S02]  /*0980*/  HADD2.F32 R80, -RZ, R85.H1_H1 ;  /* 0x30000055ff507230 */ /* 0x000fe40000004100 */
[----:B------:R-:W-:Y:S02]  /*0990*/  HADD2.F32 R86, -RZ, R84.H0_H0 ;  /* 0x20000054ff567230 */ /* 0x000fe40000004100 */
[--C-:B------:R-:W-:Y:S02]  /*09a0*/  HADD2.F32 R106, -RZ, R119.reuse.H0_H0 ;  /* 0x20000077ff6a7230 */ /* 0x100fe40000004100 */
[----:B------:R-:W-:Y:S02]  /*09b0*/  HADD2.F32 R104, -RZ, R119.H1_H1 ;  /* 0x30000077ff687230 */ /* 0x000fe40000004100 */
[----:B------:R-:W-:-:S02]  /*09c0*/  HADD2.F32 R114, -RZ, R117.H0_H0 ;  /* 0x20000075ff727230 */ /* 0x000fc40000004100 */
[----:B------:R-:W-:Y:S02]  /*09d0*/  HADD2.F32 R112, -RZ, R117.H1_H1 ;  /* 0x30000075ff707230 */ /* 0x000fe40000004100 */
[----:B------:R-:W-:Y:S02]  /*09e0*/  HADD2.F32 R118, -RZ, R116.H0_H0 ;  /* 0x20000074ff767230 */ /* 0x000fe40000004100 */
[----:B------:R-:W-:Y:S02]  /*09f0*/  HADD2.F32 R100, -RZ, R100.H1_H1 ;  /* 0x30000064ff647230 */ /* 0x000fe40000004100 */
[----:B------:R-:W-:Y:S02]  /*0a00*/  HADD2.F32 R84, -RZ, R84.H1_H1 ;  /* 0x30000054ff547230 */ /* 0x000fe40000004100 */
[----:B------:R-:W-:Y:S02]  /*0a10*/  HADD2.F32 R116, -RZ, R116.H1_H1 ;  /* 0x30000074ff747230 */ /* 0x000fe40000004100 */
[----:B------:R-:W-:-:S02]  /*0a20*/  HADD2.F32 R119, -RZ, R16.H0_H0 ;  /* 0x20000010ff777230 */ /* 0x000fc40000004100 */
[----:B------:R-:W-:Y:S02]  /*0a30*/  HADD2.F32 R117, -RZ, R16.H1_H1 ;  /* 0x30000010ff757230 */ /* 0x000fe40000004100 */
        /* <DEDUP_REMOVED lines=22> */
[----:B------:R-:W-:-:S02]  /*0ba0*/  IMAD.MOV.U32 R7, RZ, RZ, RZ ;  /* 0x000000ffff077224 */ /* 0x000fc400078e00ff */
[----:B------:R-:W-:Y:S02]  /*0bb0*/  IMAD R49, R20, -0x2daee0ad, RZ ;  /* 0xd2511f5314317824 */ /* 0x000fe400078e02ff */
[----:B-1234-:R-:W-:-:S07]  /*0bc0*/  IMAD R74, R23, -0x326172a9, RZ ;  /* 0xcd9e8d57174a7824 */ /* 0x01efce00078e02ff */
.L_x_3414:
[----:B------:R-:W-:Y:S01]  /*0bd0*/  ISETP.NE.U32.AND P1, PT, RZ, UR10, PT ;  /* 0x0000000aff007c0c */ /* 0x000fe2000bf25070 */
[----:B0-----:R-:W0:Y:S01]  /*0be0*/  LDC.64 R68, c[0x0][0x390] ;  /* 0x0000e400ff447b82 */ /* 0x001e220000000a00 */
[----:B------:R-:W-:Y:S02]  /*0bf0*/  IMAD R8, R0, UR5, RZ ;  /* 0x0000000500087c24 */ /* 0x000fe4000f8e02ff */
        /* <DEDUP_REMOVED lines=8> */
[----:B------:R-:W5:Y:S01]  /*0c80*/  LDG.E.128 R36, desc[UR8][R36.64] ;  /* 0x0000000824247981 */ /* 0x000f62000c1e1d00 */
[----:B-1----:R-:W-:-:S05]  /*0c90*/  @P0 IMAD.WIDE.U32 R10, R8, 0x10, R10 ;  /* 0x00000010080a0825 */ /* 0x002fca00078e000a */
[----:B------:R1:W5:Y:S01]  /*0ca0*/  @P0 LDG.E.128 R32, desc[UR8][R10.64] ;  /* 0x000000080a200981 */ /* 0x000362000c1e1d00 */
[----:B--2---:R-:W-:-:S05]  /*0cb0*/  @P1 IMAD.WIDE.U32 R12, R8, 0x10, R12 ;  /* 0x00000010080c1825 */ /* 0x004fca00078e000c */
[----:B------:R1:W5:Y:S01]  /*0cc0*/  @P1 LDG.E.128 R28, desc[UR8][R12.64] ;  /* 0x000000080c1c1981 */ /* 0x000362000c1e1d00 */
[----:B0-----:R-:W-:-:S04]  /*0cd0*/  ISETP.NE.U32.AND P0, PT, R44, RZ, PT ;  /* 0x000000ff2c00720c */ /* 0x001fc80003f05070 */
[----:B------:R-:W-:Y:S01]  /*0ce0*/  ISETP.NE.AND.EX P0, PT, R45, RZ, PT, P0 ;  /* 0x000000ff2d00720c */ /* 0x000fe20003f05300 */
[----:B------:R-:W-:-:S12]  /*0cf0*/  HFMA2 R26, -RZ, RZ, 0.1171875, 0 ;  /* 0x2f800000ff1a7431 */ /* 0x000fd800000001ff */
[----:B-1----:R-:W-:Y:S05]  /*0d00*/  @P0 BRA `(.L_x_3044) ;  /* 0x0000002800300947 */ /* 0x002fea0003800000 */
        /* <DEDUP_REMOVED lines=16> */
.L_x_3047:
        /* <DEDUP_REMOVED lines=13> */
.L_x_3049:
[----:B------:R-:W-:Y:S05]  /*0ee0*/  BSYNC.RECONVERGENT B2 ;  /* 0x0000000000027941 */ /* 0x000fea0003800200 */
.L_x_3048:
        /* <DEDUP_REMOVED lines=41> */
.L_x_3046:
[----:B------:R-:W-:Y:S05]  /*1180*/  BSYNC.RECONVERGENT B1 ;  /* 0x0000000000017941 */ /* 0x000fea0003800200 */
.L_x_3045:
        /* <DEDUP_REMOVED lines=9> */
[----:B------:R-:W-:Y:S01]  /*1220*/  IMAD.MOV.U32 R11, RZ, RZ, R74 ;  /* 0x000000ffff0b7224 */ /* 0x000fe200078e004a */
[----:B------:R-:W-:-:S04]  /*1230*/  FSETP.GTU.FTZ.AND P0, PT, R9, R40, PT ;  /* 0x000000280900720b */ /* 0x000fc80003f1c000 */
[----:B------:R-:W-:Y:S02]  /*1240*/  FSEL R9, R10, RZ, !P0 ;  /* 0x000000ff0a097208 */ /* 0x000fe40004000000 */
[----:B------:R-:W-:-:S03]  /*1250*/  PLOP3.LUT P0, PT, P0, PT, PT, 0x8, 0x80 ;  /* 0x000000000080781c */ /* 0x000fc6000070e170 */
[----:B------:R-:W-:Y:S01]  /*1260*/  @P1 FADD.FTZ R9, R9, R12 ;  /* 0x0000000c09091221 */ /* 0x000fe20000010000 */
[----:B------:R-:W-:Y:S01]  /*1270*/  HFMA2 R12, -RZ, RZ, 0, 1.1920928955078125e-07 ;  /* 0x00000002ff0c7431 */ /* 0x000fe200000001ff */
        /* <DEDUP_REMOVED lines=11> */
.L_x_3052:
        /* <DEDUP_REMOVED lines=13> */
.L_x_3054:
[----:B------:R-:W-:Y:S05]  /*1400*/  BSYNC.RECONVERGENT B2 ;  /* 0x0000000000027941 */ /* 0x000fea0003800200 */
.L_x_3053:
        /* <DEDUP_REMOVED lines=42> */
.L_x_3051:
[----:B------:R-:W-:Y:S05]  /*16b0*/  BSYNC.RECONVERGENT B1 ;  /* 0x0000000000017941 */ /* 0x000fea0003800200 */
.L_x_3050:
        /* <DEDUP_REMOVED lines=24> */
.L_x_3057:
        /* <DEDUP_REMOVED lines=13> */
.L_x_3059:
[----:B------:R-:W-:Y:S05]  /*1910*/  BSYNC.RECONVERGENT B2 ;  /* 0x0000000000027941 */ /* 0x000fea0003800200 */
.L_x_3058:
        /* <DEDUP_REMOVED lines=42> */
.L_x_3056:
[----:B------:R-:W-:Y:S05]  /*1bc0*/  BSYNC.RECONVERGENT B1 ;  /* 0x0000000000017941 */ /* 0x000fea0003800200 */
.L_x_3055:
[----:B------:R-:W-:Y:S01]  /*1bd0*/  I2FP.F32.U32 R11, R11 ;  /* 0x0000000b000b7245 */ /* 0x000fe20000201000 */
[----:B------:R-:W-:Y:S01]  /*1be0*/  HADD2.F32 R12, -RZ, R37.H0_H0 ;  /* 0x20000025ff0c7230 */ /* 0x000fe20000004100 */
[----:B------:R-:W-:Y:S01]  /*1bf0*/  ISETP.NE.AND P2, PT, R15, 0x1, PT ;  /* 0x000000010f00780c */ /* 0x000fe20003f45270 */
[----:B------:R-:W-:Y:S01]  /*1c00*/  @P1 HADD2.F32 R14, -RZ, R29.H0_H0 ;  /* 0x2000001dff0e1230 */ /* 0x000fe20000004100 */
        /* <DEDUP_REMOVED lines=20> */
.L_x_3062:
        /* <DEDUP_REMOVED lines=13> */
.L_x_3064:
[----:B------:R-:W-:Y:S05]  /*1e20*/  BSYNC.RECONVERGENT B2 ;  /* 0x0000000000027941 */ /* 0x000fea0003800200 */
.L_x_3063:
        /* <DEDUP_REMOVED lines=42> */
.L_x_3061:
[----:B------:R-:W-:Y:S05]  /*20d0*/  BSYNC.RECONVERGENT B1 ;  /* 0x0000000000017941 */ /* 0x000fea0003800200 */
.L_x_3060:
[----:B------:R-:W-:Y:S01]  /*20e0*/  I2FP.F32.U32 R13, R13 ;  /* 0x0000000d000d7245 */ /* 0x000fe20000201000 */
[----:B------:R-:W-:Y:S01]  /*20f0*/  HADD2.F32 R12, -RZ, R37.H1_H1 ;  /* 0x30000025ff0c7230 */ /* 0x000fe20000004100 */
[----:B------:R-:W-:Y:S01]  /*2100*/  ISETP.NE.AND P0, PT, R14, 0x1, PT ;  /* 0x000000010e00780c */ /* 0x000fe20003f05270 */
[----:B------:R-:W-:Y:S01]  /*2110*/  BSSY.RECONVERGENT B1, `(.L_x_3065) ;  /* 0x000004c000017945 */ /* 0x000fe20003800200 */
[----:B------:R-:W-:Y:S02]  /*2120*/  HFMA2 R49, -RZ, RZ, 0, 1.1920928955078125e-07 ;  /* 0x00000002ff317431 */ /* 0x000fe400000001ff */
[----:B------:R-:W-:Y:S01]  /*2130*/  FFMA.FTZ R13, R13, R26, 1.1641532182693481445e-10 ;  /* 0x2f0000000d0d7423 */ /* 0x000fe2000001001a */
[----:B------:R-:W-:-:S04]  /*2140*/  FMUL.FTZ R12, R12, R27 ;  /* 0x0000001b0c0c7220 */ /* 0x000fc80000410000 */
[----:B------:R-:W-:Y:S01]  /*2150*/  FSETP.GTU.FTZ.AND P2, PT, R13, R40, PT ;  /* 0x000000280d00720b */ /* 0x000fe20003f5c000 */
[----:B------:R-:W-:-:S03]  /*2160*/  @P1 HADD2.F32 R13, -RZ, R29.H1_H1 ;  /* 0x3000001dff0d1230 */ /* 0x000fc60000004100 */
        /* <DEDUP_REMOVED lines=14> */
.L_x_3067:
        /* <DEDUP_REMOVED lines=13> */
.L_x_3069:
[----:B------:R-:W-:Y:S05]  /*2320*/  BSYNC.RECONVERGENT B2 ;  /* 0x0000000000027941 */ /* 0x000fea0003800200 */
.L_x_3068:
        /* <DEDUP_REMOVED lines=39> */
[----:B------:R-:W-:-:S03]  /*25a0*/  LOP3.LUT R65, R48, UR29, R75, 0x96, !PT ;  /* 0x0000001d30417c12 */ /* 0x000fc6000f8e964b */
[----:B------:R-:W-:Y:S01]  /*25b0*/  IMAD.MOV.U32 R42, RZ, RZ, R14 ;  /* 0x000000ffff2a7224 */ /* 0x000fe200078e000e */
[----:B------:R-:W-:-:S07]  /*25c0*/  LOP3.LUT R64, R64, UR30, R15, 0x96, !PT ;  /* 0x0000001e40407c12 */ /* 0x000fce000f8e960f */
.L_x_3066:
[----:B------:R-:W-:Y:S05]  /*25d0*/  BSYNC.RECONVERGENT B1 ;  /* 0x0000000000017941 */ /* 0x000fea0003800200 */
.L_x_3065:
        /* <DEDUP_REMOVED lines=8> */
[----:B------:R-:W-:-:S04]  /*2660*/  FSETP.GTU.FTZ.AND P3, PT, R13, R40, PT ;  /* 0x000000280d00720b */ /* 0x000fc80003f7c000 */
        /* <DEDUP_REMOVED lines=14> */
.L_x_3072:
        /* <DEDUP_REMOVED lines=13> */
.L_x_3074:
[----:B------:R-:W-:Y:S05]  /*2820*/  BSYNC.RECONVERGENT B2 ;  /* 0x0000000000027941 */ /* 0x000fea0003800200 */
.L_x_3073:
        /* <DEDUP_REMOVED lines=42> */
.L_x_3071:
[----:B------:R-:W-:Y:S05]  /*2ad0*/  BSYNC.RECONVERGENT B1 ;  /* 0x0000000000017941 */ /* 0x000fea0003800200 */
.L_x_3070:
        /* <DEDUP_REMOVED lines=23> */
.L_x_3077:
        /* <DEDUP_REMOVED lines=13> */
.L_x_3079:
[----:B------:R-:W-:Y:S05]  /*2d20*/  BSYNC.RECONVERGENT B2 ;  /* 0x0000000000027941 */ /* 0x000fea0003800200 */
.L_x_3078:
        /* <DEDUP_REMOVED lines=42> */
.L_x_3076:
[----:B------:R-:W-:Y:S05]  /*2fd0*/  BSYNC.RECONVERGENT B1 ;  /* 0x0000000000017941 */ /* 0x000fea0003800200 */
.L_x_3075:
        /* <DEDUP_REMOVED lines=23> */
.L_x_3082:
        /* <DEDUP_REMOVED lines=13> */
.L_x_3084:
[----:B------:R-:W-:Y:S05]  /*3220*/  BSYNC.RECONVERGENT B2 ;  /* 0x0000000000027941 */ /* 0x000fea0003800200 */
.L_x_3083:
        /* <DEDUP_REMOVED lines=42> */
.L_x_3081:
[----:B------:R-:W-:Y:S05]  /*34d0*/  BSYNC.RECONVERGENT B1 ;  /* 0x0000000000017941 */ /* 0x000fea0003800200 */
.L_x_3080:
        /* <DEDUP_REMOVED lines=15> */
.L_x_3044:
        /* <DEDUP_REMOVED lines=16> */
.L_x_3088:
        /* <DEDUP_REMOVED lines=13> */
.L_x_3090:
[----:B------:R-:W-:Y:S05]  /*37a0*/  BSYNC.RECONVERGENT B2 ;  /* 0x0000000000027941 */ /* 0x000fea0003800200 */
.L_x_3089:
        /* <DEDUP_REMOVED lines=41> */
.L_x_3087:
[----:B------:R-:W-:Y:S05]  /*3a40*/  BSYNC.RECONVERGENT B1 ;  /* 0x0000000000017941 */ /* 0x000fea0003800200 */
.L_x_3086:
[----:B------:R-:W-:Y:S01]  /*3a50*/  I2FP.F32.U32 R9, R9 ;  /* 0x0000000900097245 */ /* 0x000fe20000201000 */
[----:B------:R-:W-:Y:S01]  /*3a60*/  IMAD.U32 R40, RZ, RZ, UR31 ;  /* 0x0000001fff287e24 */ /* 0x000fe2000f8e00ff */
[----:B------:R-:W-:Y:S01]  /*3a70*/  ISETP.NE.AND P2, PT, R12, 0x1, PT ;  /* 0x000000010c00780c */ /* 0x000fe20003f45270 */
[----:B-----5:R-:W-:Y:S01]  /*3a80*/  HADD2.F32 R10, -RZ, R36.H0_H0 ;  /* 0x20000024ff0a7230 */ /* 0x020fe20000004100 */
[----:B------:R-:W-:Y:S01]  /*3a90*/  BSSY.RECONVERGENT B1, `(.L_x_3091) ;  /* 0x000004b000017945 */ /* 0x000fe20003800200 */
[----:B------:R-:W-:Y:S01]  /*3aa0*/  FFMA.FTZ R9, R9, R26, 1.1641532182693481445e-10 ;  /* 0x2f00000009097423 */ /* 0x000fe2000001001a */
[----:B------:R-:W-:Y:S02]  /*3ab0*/  IMAD.U32 R27, RZ, RZ, UR32 ;  /* 0x00000020ff1b7e24 */ /* 0x000fe4000f8e00ff */
[----:B------:R-:W-:Y:S02]  /*3ac0*/  HFMA2 R13, -RZ, RZ, 0, 1.1920928955078125e-07 ;  /* 0x00000002ff0d7431 */ /* 0x000fe400000001ff */
        /* <DEDUP_REMOVED lines=15> */
.L_x_3093:
        /* <DEDUP_REMOVED lines=13> */
.L_x_3095:
[----:B------:R-:W-:Y:S05]  /*3c90*/  BSYNC.RECONVERGENT B2 ;  /* 0x0000000000027941 */ /* 0x000fea0003800200 */
.L_x_3094:
        /* <DEDUP_REMOVED lines=39> */
[----:B------:R-:W-:Y:S01]  /*3f10*/  LOP3.LUT R64, R64, UR30, R11, 0x96, !PT ;  /* 0x0000001e40407c12 */ /* 0x000fe2000f8e960b */
[----:B------:R-:W-:Y:S02]  /*3f20*/  IMAD.MOV.U32 R11, RZ, RZ, R42 ;  /* 0x000000ffff0b7224 */ /* 0x000fe400078e002a */
[----:B------:R-:W-:-:S07]  /*3f30*/  IMAD.MOV.U32 R42, RZ, RZ, R10 ;  /* 0x000000ffff2a7224 */ /* 0x000fce00078e000a */
.L_x_3092:
[----:B------:R-:W-:Y:S05]  /*3f40*/  BSYNC.RECONVERGENT B1 ;  /* 0x0000000000017941 */ /* 0x000fea0003800200 */
.L_x_3091:
        /* <DEDUP_REMOVED lines=12> */
[----:B------:R-:W-:Y:S01]  /*4010*/  @!P1 IMAD.MOV.U32 R9, RZ, RZ, R10 ;  /* 0x000000ffff099224 */ /* 0x000fe200078e000a */
[----:B------:R-:W-:Y:S01]  /*4020*/  MOV R11, R74 ;  /* 0x0000004a000b7202 */ /* 0x000fe20000000f00 */
        /* <DEDUP_REMOVED lines=11> */
.L_x_3098:
        /* <DEDUP_REMOVED lines=13> */
.L_x_3100:
[----:B------:R-:W-:Y:S05]  /*41b0*/  BSYNC.RECONVERGENT B2 ;  /* 0x0000000000027941 */ /* 0x000fea0003800200 */
.L_x_3099:
        /* <DEDUP_REMOVED lines=42> */
.L_x_3097:
[----:B------:R-:W-:Y:S05]  /*4460*/  BSYNC.RECONVERGENT B1 ;  /* 0x0000000000017941 */ /* 0x000fea0003800200 */
.L_x_3096:
        /* <DEDUP_REMOVED lines=21> */
.L_x_3103:
        /* <DEDUP_REMOVED lines=13> */
.L_x_3105:
[----:B------:R-:W-:Y:S05]  /*4690*/  BSYNC.RECONVERGENT B2 ;  /* 0x0000000000027941 */ /* 0x000fea0003800200 */
.L_x_3104:
        /* <DEDUP_REMOVED lines=42> */
.L_x_3102:
[----:B------:R-:W-:Y:S05]  /*4940*/  BSYNC.RECONVERGENT B1 ;  /* 0x0000000000017941 */ /* 0x000fea0003800200 */
.L_x_3101:
        /* <DEDUP_REMOVED lines=13> */
[--C-:B------:R-:W-:Y:S01]  /*4a20*/  @P1 FADD.FTZ R10, R13, R16.reuse ;  /* 0x000000100d0a1221 */ /* 0x100fe20000010000 */
[----:B------:R-:W-:-:S05]  /*4a30*/  @!P1 IMAD.MOV.U32 R10, RZ, RZ, R16 ;  /* 0x000000ffff0a9224 */ /* 0x000fca00078e0010 */
        /* <DEDUP_REMOVED lines=10> */
.L_x_3108:
        /* <DEDUP_REMOVED lines=13> */
.L_x_3110:
[----:B------:R-:W-:Y:S05]  /*4bb0*/  BSYNC.RECONVERGENT B2 ;  /* 0x0000000000027941 */ /* 0x000fea0003800200 */
.L_x_3109:
        /* <DEDUP_REMOVED lines=42> */
.L_x_3107:
[----:B------:R-:W-:Y:S05]  /*4e60*/  BSYNC.RECONVERGENT B1 ;  /* 0x0000000000017941 */ /* 0x000fea0003800200 */
.L_x_3106:
        /* <DEDUP_REMOVED lines=21> */
.L_x_3113:
        /* <DEDUP_REMOVED lines=13> */
.L_x_3115:
[----:B------:R-:W-:Y:S05]  /*5090*/  BSYNC.RECONVERGENT B2 ;  /* 0x0000000000027941 */ /* 0x000fea0003800200 */
.L_x_3114:
        /* <DEDUP_REMOVED lines=42> */
.L_x_3112:
[----:B------:R-:W-:Y:S05]  /*5340*/  BSYNC.RECONVERGENT B1 ;  /* 0x0000000000017941 */ /* 0x000fea0003800200 */
.L_x_3111:
        /* <DEDUP_REMOVED lines=25> */
.L_x_3118:
        /* <DEDUP_REMOVED lines=13> */
.L_x_3120:
[----:B------:R-:W-:Y:S05]  /*55b0*/  BSYNC.RECONVERGENT B2 ;  /* 0x0000000000027941 */ /* 0x000fea0003800200 */
.L_x_3119:
        /* <DEDUP_REMOVED lines=42> */
.L_x_3117:
[----:B------:R-:W-:Y:S05]  /*5860*/  BSYNC.RECONVERGENT B1 ;  /* 0x0000000000017941 */ /* 0x000fea0003800200 */
.L_x_3116:
[----:B------:R-:W-:Y:S01]  /*5870*/  ISETP.NE.AND P3, PT, R14, 0x1, PT ;  /* 0x000000010e00780c */ /* 0x000fe20003f65270 */
[----:B------:R-:W-:Y:S01]  /*5880*/  HADD2.F32 R12, -RZ, R37.H1_H1 ;  /* 0x30000025ff0c7230 */ /* 0x000fe20000004100 */
        /* <DEDUP_REMOVED lines=18> */
.L_x_3123:
        /* <DEDUP_REMOVED lines=13> */
.L_x_3125:
[----:B------:R-:W-:Y:S05]  /*5a80*/  BSYNC.RECONVERGENT B2 ;  /* 0x0000000000027941 */ /* 0x000fea0003800200 */
.L_x_3124:
        /* <DEDUP_REMOVED lines=42> */
.L_x_3122:
[----:B------:R-:W-:Y:S05]  /*5d30*/  BSYNC.RECONVERGENT B1 ;  /* 0x0000000000017941 */ /* 0x000fea0003800200 */
.L_x_3121:
        /* <DEDUP_REMOVED lines=25> */
.L_x_3128:
        /* <DEDUP_REMOVED lines=13> */
.L_x_3130:
[----:B------:R-:W-:Y:S05]  /*5fa0*/  BSYNC.RECONVERGENT B2 ;  /* 0x0000000000027941 */ /* 0x000fea0003800200 */
.L_x_3129:
        /* <DEDUP_REMOVED lines=42> */
.L_x_3127:
[----:B------:R-:W-:Y:S05]  /*6250*/  BSYNC.RECONVERGENT B1 ;  /* 0x0000000000017941 */ /* 0x000fea0003800200 */
.L_x_3126:
        /* <DEDUP_REMOVED lines=20> */
.L_x_3133:
        /* <DEDUP_REMOVED lines=13> */
.L_x_3135:
[----:B------:R-:W-:Y:S05]  /*6470*/  BSYNC.RECONVERGENT B2 ;  /* 0x0000000000027941 */ /* 0x000fea0003800200 */
.L_x_3134:
        /* <DEDUP_REMOVED lines=42> */
.L_x_3132:
[----:B------:R-:W-:Y:S05]  /*6720*/  BSYNC.RECONVERGENT B1 ;  /* 0x0000000000017941 */ /* 0x000fea0003800200 */
.L_x_3131:
[----:B------:R-:W-:Y:S01]  /*6730*/  I2FP.F32.U32 R15, R15 ;  /* 0x0000000f000f7245 */ /* 0x000fe20000201000 */
[----:B------:R-:W-:Y:S01]  /*6740*/  HADD2.F32 R14, -RZ, R34.H0_H0 ;  /* 0x20000022ff0e7230 */ /* 0x000fe20000004100 */
[----:B------:R-:W-:Y:S03]  /*6750*/  BSSY.RECONVERGENT B1, `(.L_x_3136) ;  /* 0x000004f000017945 */ /* 0x000fe60003800200 */
[----:B------:R-:W-:Y:S01]  /*6760*/  FFMA.FTZ R15, R15, R26, 1.1641532182693481445e-10 ;  /* 0x2f0000000f0f7423 */ /* 0x000fe2000001001a */
[----:B------:R-:W-:-:S04]  /*6770*/  FMUL.FTZ R14, R14, R27 ;  /* 0x0000001b0e0e7220 */ /* 0x000fc80000410000 */
[----:B------:R-:W-:Y:S01]  /*6780*/  FSETP.GTU.FTZ.AND P0, PT, R15, R40, PT ;  /* 0x000000280f00720b */ /* 0x000fe20003f1c000 */
[----:B------:R-:W-:-:S03]  /*6790*/  @P1 HADD2.F32 R15, -RZ, R30.H0_H0 ;  /* 0x2000001eff0f1230 */ /* 0x000fc60000004100 */
[----:B------:R-:W-:Y:S02]  /*67a0*/  FSEL R14, R14, RZ, !P0 ;  /* 0x000000ff0e0e7208 */ /* 0x000fe40004000000 */
[----:B------:R-:W-:Y:S02]  /*67b0*/  SEL R21, RZ, 0x1, P0 ;  /* 0x00000001ff157807 */ /* 0x000fe40000000000 */
[----:B------:R-:W-:Y:S01]  /*67c0*/  ISETP.NE.AND P0, PT, R22, 0x1, PT ;  /* 0x000000011600780c */ /* 0x000fe20003f05270 */
[----:B------:R-:W-:-:S04]  /*67d0*/  FADD.FTZ R14, R13, R14 ;  /* 0x0000000e0d0e7221 */ /* 0x000fc80000010000 */
[--C-:B------:R-:W-:Y:S01]  /*67e0*/  @P1 FADD.FTZ R13, R15, R14.reuse ;  /* 0x0000000e0f0d1221 */ /* 0x100fe20000010000 */
[----:B------:R-:W-:Y:S01]  /*67f0*/  @!P1 IMAD.MOV.U32 R13, RZ, RZ, R14 ;  /* 0x000000ffff0d9224 */ /* 0x000fe200078e000e */
[----:B------:R-:W-:Y:S01]  /*6800*/  MOV R15, R74 ;  /* 0x0000004a000f7202 */ /* 0x000fe20000000f00 */
[----:B------:R-:W-:-:S03]  /*6810*/  IMAD.MOV.U32 R14, RZ, RZ, 0x2 ;  /* 0x00000002ff0e7424 */ /* 0x000fc600078e00ff */
        /* <DEDUP_REMOVED lines=10> */
.L_x_3138:
        /* <DEDUP_REMOVED lines=13> */
.L_x_3140:
[----:B------:R-:W-:Y:S05]  /*6990*/  BSYNC.RECONVERGENT B2 ;  /* 0x0000000000027941 */ /* 0x000fea0003800200 */
.L_x_3139:
        /* <DEDUP_REMOVED lines=42> */
.L_x_3137:
[----:B------:R-:W-:Y:S05]  /*6c40*/  BSYNC.RECONVERGENT B1 ;  /* 0x0000000000017941 */ /* 0x000fea0003800200 */
.L_x_3136:
        /* <DEDUP_REMOVED lines=20> */
.L_x_3143:
        /* <DEDUP_REMOVED lines=13> */
.L_x_3145:
[----:B------:R-:W-:Y:S05]  /*6e60*/  BSYNC.RECONVERGENT B2 ;  /* 0x0000000000027941 */ /* 0x000fea0003800200 */
.L_x_3144:
        /* <DEDUP_REMOVED lines=42> */
.L_x_3142:
[----:B------:R-:W-:Y:S05]  /*7110*/  BSYNC.RECONVERGENT B1 ;  /* 0x0000000000017941 */ /* 0x000fea0003800200 */
.L_x_3141:
[----:B------:R-:W-:Y:S01]  /*7120*/  I2FP.F32.U32 R15, R15 ;  /* 0x0000000f000f7245 */ /* 0x000fe20000201000 */
[----:B------:R-:W-:Y:S01]  /*7130*/  HADD2.F32 R14, -RZ, R34.H1_H1 ;  /* 0x30000022ff0e7230 */ /* 0x000fe20000004100 */
[----:B------:R-:W-:Y:S01]  /*7140*/  BSSY.RECONVERGENT B1, `(.L_x_3146) ;  /* 0x000004f000017945 */ /* 0x000fe20003800200 */
[----:B------:R-:W-:Y:S02]  /*7150*/  @P1 HADD2.F32 R23, -RZ, R30.H1_H1 ;  /* 0x3000001eff171230 */ /* 0x000fe40000004100 */
        /* <DEDUP_REMOVED lines=9> */
[----:B------:R-:W-:Y:S02]  /*71f0*/  @!P1 IMAD.MOV.U32 R14, RZ, RZ, R16 ;  /* 0x000000ffff0e9224 */ /* 0x000fe400078e0010 */
        /* <DEDUP_REMOVED lines=11> */
.L_x_3148:
        /* <DEDUP_REMOVED lines=13> */
.L_x_3150:
[----:B------:R-:W-:Y:S05]  /*7380*/  BSYNC.RECONVERGENT B2 ;  /* 0x0000000000027941 */ /* 0x000fea0003800200 */
.L_x_3149:
        /* <DEDUP_REMOVED lines=42> */
.L_x_3147:
[----:B------:R-:W-:Y:S05]  /*7630*/  BSYNC.RECONVERGENT B1 ;  /* 0x0000000000017941 */ /* 0x000fea0003800200 */
.L_x_3146:
        /* <DEDUP_REMOVED lines=20> */
.L_x_3153:
        /* <DEDUP_REMOVED lines=13> */
.L_x_3155:
[----:B------:R-:W-:Y:S05]  /*7850*/  BSYNC.RECONVERGENT B2 ;  /* 0x0000000000027941 */ /* 0x000fea0003800200 */
.L_x_3154:
        /* <DEDUP_REMOVED lines=42> */
.L_x_3152:
[----:B------:R-:W-:Y:S05]  /*7b00*/  BSYNC.RECONVERGENT B1 ;  /* 0x0000000000017941 */ /* 0x000fea0003800200 */
.L_x_3151:
        /* <DEDUP_REMOVED lines=25> */
.L_x_3158:
        /* <DEDUP_REMOVED lines=13> */
.L_x_3160:
[----:B------:R-:W-:Y:S05]  /*7d70*/  BSYNC.RECONVERGENT B2 ;  /* 0x0000000000027941 */ /* 0x000fea0003800200 */
.L_x_3159:
        /* <DEDUP_REMOVED lines=42> */
.L_x_3157:
[----:B------:R-:W-:Y:S05]  /*8020*/  BSYNC.RECONVERGENT B1 ;  /* 0x0000000000017941 */ /* 0x000fea0003800200 */
.L_x_3156:
        /* <DEDUP_REMOVED lines=20> */
.L_x_3163:
        /* <DEDUP_REMOVED lines=15> */
.L_x_3165:
[----:B------:R-:W-:Y:S05]  /*8260*/  BSYNC.RECONVERGENT B2 ;  /* 0x0000000000027941 */ /* 0x000fea0003800200 */
.L_x_3164:
        /* <DEDUP_REMOVED lines=42> */
.L_x_3162:
[----:B------:R-:W-:Y:S05]  /*8510*/  BSYNC.RECONVERGENT B1 ;  /* 0x0000000000017941 */ /* 0x000fea0003800200 */
.L_x_3161:
        /* <DEDUP_REMOVED lines=10> */
[----:B------:R-:W-:-:S03]  /*85c0*/  SEL R24, RZ, 0x1, P6 ;  /* 0x00000001ff187807 */ /* 0x000fc60003000000 */
[----:B------:R-:W-:-:S04]  /*85d0*/  FADD.FTZ R39, R16, R39 ;  /* 0x0000002710277221 */ /* 0x000fc80000010000 */
[--C-:B------:R-:W-:Y:S01]  /*85e0*/  @P1 FADD.FTZ R16, R50, R39.reuse ;  /* 0x0000002732101221 */ /* 0x100fe20000010000 */
[----:B------:R-:W-:-:S05]  /*85f0*/  @!P1 IMAD.MOV.U32 R16, RZ, RZ, R39 ;  /* 0x000000ffff109224 */ /* 0x000fca00078e0027 */
[----:B------:R-:W-:-:S04]  /*8600*/  F2FP.F16.F32.PACK_AB R39, RZ, R16 ;  /* 0x00000010ff27723e */ /* 0x000fc800000000ff */
[----:B------:R-:W-:-:S07]  /*8610*/  PRMT R39, R48, 0x5410, R39 ;  /* 0x0000541030277816 */ /* 0x000fce0000000027 */
.L_x_3085:
[----:B------:R-:W0:Y:S01]  /*8620*/  LDC.64 R120, c[0x0][0x3a8] ;  /* 0x0000ea00ff787b82 */ /* 0x000e220000000a00 */
[----:B------:R-:W-:Y:S02]  /*8630*/  SEL R52, RZ, 0x100, !P0 ;  /* 0x00000100ff347807 */ /* 0x000fe40004000000 */
[----:B------:R-:W-:Y:S02]  /*8640*/  ISETP.NE.U32.AND P0, PT, R44, RZ, PT ;  /* 0x000000ff2c00720c */ /* 0x000fe40003f05070 */
[----:B------:R-:W-:Y:S02]  /*8650*/  SEL R50, RZ, 0x1000000, !P5 ;  /* 0x01000000ff327807 */ /* 0x000fe40006800000 */
[----:B------:R-:W-:Y:S01]  /*8660*/  SEL R49, RZ, 0x10000, !P4 ;  /* 0x00010000ff317807 */ /* 0x000fe20006000000 */
[----:B------:R-:W1:Y:S01]  /*8670*/  LDC.64 R122, c[0x0][0x3b0] ;  /* 0x0000ec00ff7a7b82 */ /* 0x000e620000000a00 */
[----:B------:R-:W-:Y:S02]  /*8680*/  ISETP.NE.AND P5, PT, R41, RZ, PT ;  /* 0x000000ff2900720c */ /* 0x000fe40003fa5270 */
[----:B------:R-:W-:-:S02]  /*8690*/  ISETP.NE.AND P4, PT, R43, RZ, PT ;  /* 0x000000ff2b00720c */ /* 0x000fc40003f85270 */
[----:B------:R-:W-:Y:S02]  /*86a0*/  ISETP.NE.AND.EX P0, PT, R45, RZ, PT, P0 ;  /* 0x000000ff2d00720c */ /* 0x000fe40003f05300 */
[----:B------:R-:W-:Y:S01]  /*86b0*/  ISETP.NE.AND P6, PT, R25, RZ, PT ;  /* 0x000000ff1900720c */ /* 0x000fe20003fc5270 */
[----:B------:R-:W2:Y:S01]  /*86c0*/  @P1 LDC.64 R44, c[0x0][0x3a0] ;  /* 0x0000e800ff2c1b82 */ /* 0x000ea20000000a00 */
[----:B------:R-:W-:Y:S02]  /*86d0*/  SEL R25, RZ, 0x1000000, !P2 ;  /* 0x01000000ff197807 */ /* 0x000fe40005000000 */
[----:B------:R-:W-:Y:S02]  /*86e0*/  SEL R48, RZ, 0x10000, !P4 ;  /* 0x00010000ff307807 */ /* 0x000fe40006000000 */
[----:B------:R-:W-:Y:S02]  /*86f0*/  SEL R41, RZ, 0x100, !P5 ;  /* 0x00000100ff297807 */ /* 0x000fe40006800000 */
[----:B------:R-:W-:Y:S01]  /*8700*/  LOP3.LUT R52, R52, R50, R49, 0xfe, !PT ;  /* 0x0000003234347212 */ /* 0x000fe200078efe31 */
[C---:B0-----:R-:W-:Y:S01]  /*8710*/  IMAD.WIDE.U32 R50, R8.reuse, 0x10, R120 ;  /* 0x0000001008327825 */ /* 0x041fe200078e0078 */
[----:B------:R-:W-:Y:S01]  /*8720*/  LOP3.LUT R41, R41, R25, R48, 0xfe, !PT ;  /* 0x0000001929297212 */ /* 0x000fe200078efe30 */
[----:B------:R-:W0:Y:S01]  /*8730*/  @P0 LDC.64 R46, c[0x0][0x398] ;  /* 0x0000e600ff2e0b82 */ /* 0x000e220000000a00 */
[----:B------:R-:W-:Y:S01]  /*8740*/  SEL R49, RZ, 0x1, !P3 ;  /* 0x00000001ff317807 */ /* 0x000fe20005800000 */
[----:B------:R-:W-:Y:S01]  /*8750*/  VIADD R25, R8, 0x20 ;  /* 0x0000002008197836 */ /* 0x000fe20000000000 */
[----:B------:R-:W-:Y:S01]  /*8760*/  SEL R48, RZ, 0x1, !P6 ;  /* 0x00000001ff307807 */ /* 0x000fe20007000000 */
[----:B------:R1:W-:Y:S01]  /*8770*/  STG.E.128 desc[UR8][R50.64], R36 ;  /* 0x0000002432007986 */ /* 0x0003e2000c101d08 */
[----:B------:R-:W-:-:S02]  /*8780*/  LOP3.LUT R49, R52, R49, RZ, 0xfc, !PT ;  /* 0x0000003134317212 */ /* 0x000fc400078efcff */
[----:B------:R-:W-:Y:S01]  /*8790*/  LOP3.LUT R48, R41, R48, RZ, 0xfc, !PT ;  /* 0x0000003029307212 */ /* 0x000fe200078efcff */
[----:B--2---:R-:W-:-:S04]  /*87a0*/  @P1 IMAD.WIDE.U32 R44, R25, 0x10, R44 ;  /* 0x00000010192c1825 */ /* 0x004fc800078e002c */
[----:B-1----:R-:W-:-:S04]  /*87b0*/  IMAD.WIDE.U32 R38, R8, 0x8, R122 ;  /* 0x0000000808267825 */ /* 0x002fc800078e007a */
[C---:B------:R-:W-:Y:S01]  /*87c0*/  IMAD.WIDE.U32 R36, R25.reuse, 0x10, R68 ;  /* 0x0000001019247825 */ /* 0x040fe200078e0044 */
[----:B------:R1:W-:Y:S03]  /*87d0*/  STG.E.64 desc[UR8][R38.64], R48 ;  /* 0x0000003026007986 */ /* 0x0003e6000c101b08 */
[----:B0-----:R-:W-:Y:S01]  /*87e0*/  @P0 IMAD.WIDE.U32 R46, R25, 0x10, R46 ;  /* 0x00000010192e0825 */ /* 0x001fe200078e002e */
[----:B-1----:R-:W-:Y:S06]  /*87f0*/  @!P0 BRA `(.L_x_3166) ;  /* 0x0000000000508947 */ /* 0x002fec0003800000 */
[----:B------:R-:W-:Y:S01]  /*8800*/  SHF.L.U32 R39, R23, 0x10, RZ ;  /* 0x0000001017277819 */ /* 0x000fe200000006ff */
        /* <DEDUP_REMOVED lines=19> */
.L_x_3166:
[----:B------:R1:W5:Y:S04]  /*8940*/  @P0 LDG.E.128 R32, desc[UR8][R46.64] ;  /* 0x000000082e200981 */ /* 0x000368000c1e1d00 */
[----:B------:R1:W5:Y:S04]  /*8950*/  @P1 LDG.E.128 R28, desc[UR8][R44.64] ;  /* 0x000000082c1c1981 */ /* 0x000368000c1e1d00 */
[----:B0-----:R-:W5:Y:S01]  /*8960*/  LDG.E.128 R36, desc[UR8][R36.64] ;  /* 0x0000000824247981 */ /* 0x001f62000c1e1d00 */
        /* <DEDUP_REMOVED lines=17> */
.L_x_3170:
        /* <DEDUP_REMOVED lines=13> */
.L_x_3172:
[----:B------:R-:W-:Y:S05]  /*8b50*/  BSYNC.RECONVERGENT B2 ;  /* 0x0000000000027941 */ /* 0x000fea0003800200 */
.L_x_3171:
[----:B-1----:R-:W-:Y:S01]  /*8b60*/  IMAD.WIDE.U32 R44, R2, -0x326172a9, RZ ;  /* 0xcd9e8d57022c7825 */ /* 0x002fe200078e00ff */
        /* <DEDUP_REMOVED lines=41> */
.L_x_3169:
[----:B------:R-:W-:Y:S05]  /*8e00*/  BSYNC.RECONVERGENT B1 ;  /* 0x0000000000017941 */ /* 0x000fea0003800200 */
.L_x_3168:
[----:B------:R-:W-:Y:S01]  /*8e10*/  I2FP.F32.U32 R17, R17 ;  /* 0x0000001100117245 */ /* 0x000fe20000201000 */
[----:B-----5:R-:W-:Y:S01]  /*8e20*/  HADD2.F32 R18, -RZ, R36.H0_H0 ;  /* 0x20000024ff127230 */ /* 0x020fe20000004100 */
        /* <DEDUP_REMOVED lines=19> */
.L_x_3175:
        /* <DEDUP_REMOVED lines=13> */
.L_x_3177:
[----:B------:R-:W-:Y:S05]  /*9030*/  BSYNC.RECONVERGENT B2 ;  /* 0x0000000000027941 */ /* 0x000fea0003800200 */
.L_x_3176:
        /* <DEDUP_REMOVED lines=42> */
.L_x_3174:
[----:B------:R-:W-:Y:S05]  /*92e0*/  BSYNC.RECONVERGENT B1 ;  /* 0x0000000000017941 */ /* 0x000fea0003800200 */
.L_x_3173:
        /* <DEDUP_REMOVED lines=9> */
[----:B------:R-:W-:-:S05]  /*9380*/  FSEL R18, R18, RZ, !P2 ;  /* 0x000000ff12127208 */ /* 0x000fca0005000000 */
[----:B------:R-:W-:Y:S01]  /*9390*/  FADD.FTZ R17, R17, R18 ;  /* 0x0000001211117221 */ /* 0x000fe20000010000 */
[----:B------:R-:W-:-:S03]  /*93a0*/  IMAD.MOV.U32 R18, RZ, RZ, 0x2 ;  /* 0x00000002ff127424 */ /* 0x000fc600078e00ff */
        /* <DEDUP_REMOVED lines=13> */
.L_x_3180:
        /* <DEDUP_REMOVED lines=13> */
.L_x_3182:
[----:B------:R-:W-:Y:S05]  /*9550*/  BSYNC.RECONVERGENT B2 ;  /* 0x0000000000027941 */ /* 0x000fea0003800200 */
.L_x_3181:
        /* <DEDUP_REMOVED lines=42> */
.L_x_3179:
[----:B------:R-:W-:Y:S05]  /*9800*/  BSYNC.RECONVERGENT B1 ;  /* 0x0000000000017941 */ /* 0x000fea0003800200 */
.L_x_3178:
        /* <DEDUP_REMOVED lines=21> */
.L_x_3185:
        /* <DEDUP_REMOVED lines=13> */
.L_x_3187:
[----:B------:R-:W-:Y:S05]  /*9a30*/  BSYNC.RECONVERGENT B2 ;  /* 0x0000000000027941 */ /* 0x000fea0003800200 */
.L_x_3186:
        /* <DEDUP_REMOVED lines=42> */
.L_x_3184:
[----:B------:R-:W-:Y:S05]  /*9ce0*/  BSYNC.RECONVERGENT B1 ;  /* 0x0000000000017941 */ /* 0x000fea0003800200 */
.L_x_3183:
        /* <DEDUP_REMOVED lines=25> */
.L_x_3190:
        /* <DEDUP_REMOVED lines=13> */
.L_x_3192:
[----:B------:R-:W-:Y:S05]  /*9f50*/  BSYNC.RECONVERGENT B2 ;  /* 0x0000000000027941 */ /* 0x000fea0003800200 */
.L_x_3191:
        /* <DEDUP_REMOVED lines=42> */
.L_x_3189:
[----:B------:R-:W-:Y:S05]  /*a200*/  BSYNC.RECONVERGENT B1 ;  /* 0x0000000000017941 */ /* 0x000fea0003800200 */
.L_x_3188:
[----:B------:R-:W-:Y:S01]  /*a210*/  I2FP.F32.U32 R19, R19 ;  /* 0x0000001300137245 */ /* 0x000fe20000201000 */
[----:B------:R-:W-:Y:S01]  /*a220*/  HADD2.F32 R20, -RZ, R37.H0_H0 ;  /* 0x20000025ff147230 */ /* 0x000fe20000004100 */
        /* <DEDUP_REMOVED lines=19> */
.L_x_3195:
        /* <DEDUP_REMOVED lines=13> */
.L_x_3197:
[----:B------:R-:W-:Y:S05]  /*a430*/  BSYNC.RECONVERGENT B2 ;  /* 0x0000000000027941 */ /* 0x000fea0003800200 */
.L_x_3196:
        /* <DEDUP_REMOVED lines=42> */
.L_x_3194:
[----:B------:R-:W-:Y:S05]  /*a6e0*/  BSYNC.RECONVERGENT B1 ;  /* 0x0000000000017941 */ /* 0x000fea0003800200 */
.L_x_3193:
        /* <DEDUP_REMOVED lines=10> */
[----:B------:R-:W-:-:S04]  /*a790*/  FADD.FTZ R19, R19, R20 ;  /* 0x0000001413137221 */ /* 0x000fc80000010000 */
[----:B------:R-:W-:Y:S01]  /*a7a0*/  @P1 FADD.FTZ R43, R22, R19 ;  /* 0x00000013162b1221 */ /* 0x000fe20000010000 */
[----:B------:R-:W-:Y:S01]  /*a7b0*/  @!P1 MOV R43, R19 ;  /* 0x00000013002b9202 */ /* 0x000fe20000000f00 */
[----:B------:R-:W-:Y:S01]  /*a7c0*/  IMAD.MOV.U32 R22, RZ, RZ, 0x2 ;  /* 0x00000002ff167424 */ /* 0x000fe200078e00ff */
        /* <DEDUP_REMOVED lines=11> */
.L_x_3200:
        /* <DEDUP_REMOVED lines=13> */
.L_x_3202:
[----:B------:R-:W-:Y:S05]  /*a950*/  BSYNC.RECONVERGENT B2 ;  /* 0x0000000000027941 */ /* 0x000fea0003800200 */
.L_x_3201:
        /* <DEDUP_REMOVED lines=40> */
[----:B------:R-:W-:Y:S01]  /*abe0*/  IMAD.MOV.U32 R21, RZ, RZ, R51 ;  /* 0x000000ffff157224 */ /* 0x000fe200078e0033 */
[----:B------:R-:W-:-:S07]  /*abf0*/  MOV R51, R20 ;  /* 0x0000001400337202 */ /* 0x000fce0000000f00 */
.L_x_3199:
[----:B------:R-:W-:Y:S05]  /*ac00*/  BSYNC.RECONVERGENT B1 ;  /* 0x0000000000017941 */ /* 0x000fea0003800200 */
.L_x_3198:
        /* <DEDUP_REMOVED lines=21> */
.L_x_3205:
        /* <DEDUP_REMOVED lines=13> */
.L_x_3207:
[----:B------:R-:W-:Y:S05]  /*ae30*/  BSYNC.RECONVERGENT B2 ;  /* 0x0000000000027941 */ /* 0x000fea0003800200 */
.L_x_3206:
        /* <DEDUP_REMOVED lines=42> */
.L_x_3204:
[----:B------:R-:W-:Y:S05]  /*b0e0*/  BSYNC.RECONVERGENT B1 ;  /* 0x0000000000017941 */ /* 0x000fea0003800200 */
.L_x_3203:
[----:B------:R-:W-:Y:S01]  /*b0f0*/  I2FP.F32.U32 R21, R21 ;  /* 0x0000001500157245 */ /* 0x000fe20000201000 */
[----:B------:R-:W-:Y:S01]  /*b100*/  HADD2.F32 R20, -RZ, R33.H1_H1 ;  /* 0x30000021ff147230 */ /* 0x000fe20000004100 */
[----:B------:R-:W-:Y:S01]  /*b110*/  BSSY.RECONVERGENT B1, `(.L_x_3208) ;  /* 0x000004f000017945 */ /* 0x000fe20003800200 */
[----:B-1----:R-:W-:Y:S02]  /*b120*/  @P1 HADD2.F32 R44, -RZ, R29.H1_H1 ;  /* 0x3000001dff2c1230 */ /* 0x002fe40000004100 */
[----:B------:R-:W-:Y:S01]  /*b130*/  FFMA.FTZ R21, R21, R26, 1.1641532182693481445e-10 ;  /* 0x2f00000015157423 */ /* 0x000fe2000001001a */
[----:B------:R-:W-:Y:S01]  /*b140*/  FMUL.FTZ R20, R20, R27 ;  /* 0x0000001b14147220 */ /* 0x000fe20000410000 */
[----:B------:R-:W-:-:S03]  /*b150*/  IMAD.MOV.U32 R45, RZ, RZ, 0x2 ;  /* 0x00000002ff2d7424 */ /* 0x000fc600078e00ff */
[----:B------:R-:W-:Y:S01]  /*b160*/  FSETP.GTU.FTZ.AND P2, PT, R21, R40, PT ;  /* 0x000000281500720b */ /* 0x000fe20003f5c000 */
[----:B------:R-:W-:-:S03]  /*b170*/  IMAD.MOV.U32 R21, RZ, RZ, R74 ;  /* 0x000000ffff157224 */ /* 0x000fc600078e004a */
[----:B------:R-:W-:-:S05]  /*b180*/  FSEL R20, R20, RZ, !P2 ;  /* 0x000000ff14147208 */ /* 0x000fca0005000000 */
[----:B------:R-:W-:Y:S01]  /*b190*/  FADD.FTZ R37, R37, R20 ;  /* 0x0000001425257221 */ /* 0x000fe20000010000 */
[----:B------:R-:W-:Y:S02]  /*b1a0*/  SEL R20, RZ, 0x1, P2 ;  /* 0x00000001ff147807 */ /* 0x000fe40001000000 */
[----:B------:R-:W-:Y:S01]  /*b1b0*/  ISETP.NE.AND P2, PT, R23, 0x1, PT ;  /* 0x000000011700780c */ /* 0x000fe20003f45270 */
[----:B------:R-:W-:Y:S01]  /*b1c0*/  @P1 FADD.FTZ R44, R44, R37 ;  /* 0x000000252c2c1221 */ /* 0x000fe20000010000 */
[----:B------:R-:W-:-:S04]  /*b1d0*/  @!P1 MOV R44, R37 ;  /* 0x00000025002c9202 */ /* 0x000fc80000000f00 */
        /* <DEDUP_REMOVED lines=10> */
.L_x_3210:
        /* <DEDUP_REMOVED lines=13> */
.L_x_3212:
[----:B------:R-:W-:Y:S05]  /*b350*/  BSYNC.RECONVERGENT B2 ;  /* 0x0000000000027941 */ /* 0x000fea0003800200 */
.L_x_3211:
        /* <DEDUP_REMOVED lines=42> */
.L_x_3209:
[----:B------:R-:W-:Y:S05]  /*b600*/  BSYNC.RECONVERGENT B1 ;  /* 0x0000000000017941 */ /* 0x000fea0003800200 */
.L_x_3208:
        /* <DEDUP_REMOVED lines=20> */
.L_x_3215:
        /* <DEDUP_REMOVED lines=13> */
.L_x_3217:
[----:B------:R-:W-:Y:S05]  /*b820*/  BSYNC.RECONVERGENT B2 ;  /* 0x0000000000027941 */ /* 0x000fea0003800200 */
.L_x_3216:
        /* <DEDUP_REMOVED lines=42> */
.L_x_3214:
[----:B------:R-:W-:Y:S05]  /*bad0*/  BSYNC.RECONVERGENT B1 ;  /* 0x0000000000017941 */ /* 0x000fea0003800200 */
.L_x_3213:
        /* <DEDUP_REMOVED lines=13> */
[----:B------:R-:W-:Y:S01]  /*bbb0*/  @!P1 MOV R45, R21 ;  /* 0x00000015002d9202 */ /* 0x000fe20000000f00 */
[----:B------:R-:W-:Y:S01]  /*bbc0*/  IMAD.MOV.U32 R48, RZ, RZ, 0x2 ;  /* 0x00000002ff307424 */ /* 0x000fe200078e00ff */
        /* <DEDUP_REMOVED lines=11> */
.L_x_3220:
        /* <DEDUP_REMOVED lines=13> */
.L_x_3222:
[----:B------:R-:W-:Y:S05]  /*bd50*/  BSYNC.RECONVERGENT B2 ;  /* 0x0000000000027941 */ /* 0x000fea0003800200 */
.L_x_3221:
        /* <DEDUP_REMOVED lines=42> */
.L_x_3219:
[----:B------:R-:W-:Y:S05]  /*c000*/  BSYNC.RECONVERGENT B1 ;  /* 0x0000000000017941 */ /* 0x000fea0003800200 */
.L_x_3218:
        /* <DEDUP_REMOVED lines=20> */
.L_x_3225:
        /* <DEDUP_REMOVED lines=13> */
.L_x_3227:
[----:B------:R-:W-:Y:S05]  /*c220*/  BSYNC.RECONVERGENT B2 ;  /* 0x0000000000027941 */ /* 0x000fea0003800200 */
.L_x_3226:
        /* <DEDUP_REMOVED lines=41> */
[----:B------:R-:W-:-:S07]  /*c4c0*/  LOP3.LUT R64, R64, UR30, R23, 0x96, !PT ;  /* 0x0000001e40407c12 */ /* 0x000fce000f8e9617 */
.L_x_3224:
[----:B------:R-:W-:Y:S05]  /*c4d0*/  BSYNC.RECONVERGENT B1 ;  /* 0x0000000000017941 */ /* 0x000fea0003800200 */
.L_x_3223:
        /* <DEDUP_REMOVED lines=25> */
.L_x_3230:
        /* <DEDUP_REMOVED lines=13> */
.L_x_3232:
[----:B------:R-:W-:Y:S05]  /*c740*/  BSYNC.RECONVERGENT B2 ;  /* 0x0000000000027941 */ /* 0x000fea0003800200 */
.L_x_3231:
        /* <DEDUP_REMOVED lines=42> */
.L_x_3229:
[----:B------:R-:W-:Y:S05]  /*c9f0*/  BSYNC.RECONVERGENT B1 ;  /* 0x0000000000017941 */ /* 0x000fea0003800200 */
.L_x_3228:
        /* <DEDUP_REMOVED lines=20> */
.L_x_3235:
        /* <DEDUP_REMOVED lines=13> */
.L_x_3237:
[----:B------:R-:W-:Y:S05]  /*cc10*/  BSYNC.RECONVERGENT B2 ;  /* 0x0000000000027941 */ /* 0x000fea0003800200 */
.L_x_3236:
        /* <DEDUP_REMOVED lines=42> */
.L_x_3234:
[----:B------:R-:W-:Y:S05]  /*cec0*/  BSYNC.RECONVERGENT B1 ;  /* 0x0000000000017941 */ /* 0x000fea0003800200 */
.L_x_3233:
        /* <DEDUP_REMOVED lines=26> */
.L_x_3240:
        /* <DEDUP_REMOVED lines=13> */
.L_x_3242:
[----:B------:R-:W-:Y:S05]  /*d140*/  BSYNC.RECONVERGENT B2 ;  /* 0x0000000000027941 */ /* 0x000fea0003800200 */
.L_x_3241:
        /* <DEDUP_REMOVED lines=40> */
[----:B------:R-:W-:Y:S01]  /*d3d0*/  IMAD.MOV.U32 R58, RZ, RZ, RZ ;  /* 0x000000ffff3a7224 */ /* 0x000fe200078e00ff */
[----:B------:R-:W-:-:S07]  /*d3e0*/  LOP3.LUT R64, R64, UR30, R59, 0x96, !PT ;  /* 0x0000001e40407c12 */ /* 0x000fce000f8e963b */
.L_x_3239:
[----:B------:R-:W-:Y:S05]  /*d3f0*/  BSYNC.RECONVERGENT B1 ;  /* 0x0000000000017941 */ /* 0x000fea0003800200 */
.L_x_3238:
        /* <DEDUP_REMOVED lines=20> */
.L_x_3245:
        /* <DEDUP_REMOVED lines=15> */
.L_x_3247:
[----:B------:R-:W-:Y:S05]  /*d630*/  BSYNC.RECONVERGENT B2 ;  /* 0x0000000000027941 */ /* 0x000fea0003800200 */
.L_x_3246:
        /* <DEDUP_REMOVED lines=42> */
.L_x_3244:
[----:B------:R-:W-:Y:S05]  /*d8e0*/  BSYNC.RECONVERGENT B1 ;  /* 0x0000000000017941 */ /* 0x000fea0003800200 */
.L_x_3243:
        /* <DEDUP_REMOVED lines=11> */
[----:B------:R-:W-:Y:S01]  /*d9a0*/  FADD.FTZ R39, R39, R48 ;  /* 0x0000003027277221 */ /* 0x000fe20000010000 */
[----:B------:R-:W-:-:S03]  /*d9b0*/  PRMT R24, R57, 0x7610, R24 ;  /* 0x0000761039187816 */ /* 0x000fc60000000018 */
[----:B------:R-:W-:Y:S01]  /*d9c0*/  @P1 FADD.FTZ R48, R58, R39 ;  /* 0x000000273a301221 */ /* 0x000fe20000010000 */
[----:B------:R-:W-:-:S04]  /*d9d0*/  @!P1 MOV R48, R39 ;  /* 0x0000002700309202 */ /* 0x000fc80000000f00 */
[----:B------:R-:W-:-:S04]  /*d9e0*/  F2FP.F16.F32.PACK_AB R39, RZ, R48 ;  /* 0x00000030ff27723e */ /* 0x000fc800000000ff */
[----:B------:R-:W-:Y:S01]  /*d9f0*/  PRMT R39, R55, 0x5410, R39 ;  /* 0x0000541037277816 */ /* 0x000fe20000000027 */
[----:B------:R-:W-:Y:S06]  /*da00*/  BRA `(.L_x_3248) ;  /* 0x00000028002c7947 */ /* 0x000fec0003800000 */
.L_x_3167:
        /* <DEDUP_REMOVED lines=16> */
.L_x_3251:
        /* <DEDUP_REMOVED lines=13> */
.L_x_3253:
[----:B------:R-:W-:Y:S05]  /*dbe0*/  BSYNC.RECONVERGENT B2 ;  /* 0x0000000000027941 */ /* 0x000fea0003800200 */
.L_x_3252:
        /* <DEDUP_REMOVED lines=42> */
.L_x_3250:
[----:B------:R-:W-:Y:S05]  /*de90*/  BSYNC.RECONVERGENT B1 ;  /* 0x0000000000017941 */ /* 0x000fea0003800200 */
.L_x_3249:
[----:B------:R-:W-:Y:S01]  /*dea0*/  I2FP.F32.U32 R41, R41 ;  /* 0x0000002900297245 */ /* 0x000fe20000201000 */
[----:B-----5:R-:W-:Y:S01]  /*deb0*/  HADD2.F32 R42, -RZ, R36.H0_H0 ;  /* 0x20000024ff2a7230 */ /* 0x020fe20000004100 */
        /* <DEDUP_REMOVED lines=22> */
.L_x_3256:
        /* <DEDUP_REMOVED lines=13> */
.L_x_3258:
[----:B------:R-:W-:Y:S05]  /*e0f0*/  BSYNC.RECONVERGENT B2 ;  /* 0x0000000000027941 */ /* 0x000fea0003800200 */
.L_x_3257:
        /* <DEDUP_REMOVED lines=42> */
.L_x_3255:
[----:B------:R-:W-:Y:S05]  /*e3a0*/  BSYNC.RECONVERGENT B1 ;  /* 0x0000000000017941 */ /* 0x000fea0003800200 */
.L_x_3254:
        /* <DEDUP_REMOVED lines=24> */
.L_x_3261:
        /* <DEDUP_REMOVED lines=13> */
.L_x_3263:
[----:B------:R-:W-:Y:S05]  /*e600*/  BSYNC.RECONVERGENT B2 ;  /* 0x0000000000027941 */ /* 0x000fea0003800200 */
.L_x_3262:
        /* <DEDUP_REMOVED lines=42> */
.L_x_3260:
[----:B------:R-:W-:Y:S05]  /*e8b0*/  BSYNC.RECONVERGENT B1 ;  /* 0x0000000000017941 */ /* 0x000fea0003800200 */
.L_x_3259:
        /* <DEDUP_REMOVED lines=24> */
.L_x_3266:
        /* <DEDUP_REMOVED lines=13> */
.L_x_3268:
[----:B------:R-:W-:Y:S05]  /*eb10*/  BSYNC.RECONVERGENT B2 ;  /* 0x0000000000027941 */ /* 0x000fea0003800200 */
.L_x_3267:
        /* <DEDUP_REMOVED lines=42> */
.L_x_3265:
[----:B------:R-:W-:Y:S05]  /*edc0*/  BSYNC.RECONVERGENT B1 ;  /* 0x0000000000017941 */ /* 0x000fea0003800200 */
.L_x_3264:
        /* <DEDUP_REMOVED lines=24> */
.L_x_3271:
        /* <DEDUP_REMOVED lines=13> */
.L_x_3273:
[----:B------:R-:W-:Y:S05]  /*f020*/  BSYNC.RECONVERGENT B2 ;  /* 0x0000000000027941 */ /* 0x000fea0003800200 */
.L_x_3272:
        /* <DEDUP_REMOVED lines=42> */
.L_x_3270:
[----:B------:R-:W-:Y:S05]  /*f2d0*/  BSYNC.RECONVERGENT B1 ;  /* 0x0000000000017941 */ /* 0x000fea0003800200 */
.L_x_3269:
        /* <DEDUP_REMOVED lines=12> */
[----:B------:R-:W-:-:S04]  /*f3a0*/  HFMA2 R48, -RZ, RZ, 0, 1.1920928955078125e-07 ;  /* 0x00000002ff307431 */ /* 0x000fc800000001ff */
        /* <DEDUP_REMOVED lines=10> */
.L_x_3276:
        /* <DEDUP_REMOVED lines=13> */
.L_x_3278:
[----:B------:R-:W-:Y:S05]  /*f520*/  BSYNC.RECONVERGENT B2 ;  /* 0x0000000000027941 */ /* 0x000fea0003800200 */
.L_x_3277:
        /* <DEDUP_REMOVED lines=42> */
.L_x_3275:
[----:B------:R-:W-:Y:S05]  /*f7d0*/  BSYNC.RECONVERGENT B1 ;  /* 0x0000000000017941 */ /* 0x000fea0003800200 */
.L_x_3274:
        /* <DEDUP_REMOVED lines=23> */
.L_x_3281:
        /* <DEDUP_REMOVED lines=13> */
.L_x_3283:
[----:B------:R-:W-:Y:S05]  /*fa20*/  BSYNC.RECONVERGENT B2 ;  /* 0x0000000000027941 */ /* 0x000fea0003800200 */
.L_x_3282:
        /* <DEDUP_REMOVED lines=42> */
.L_x_3280:
[----:B------:R-:W-:Y:S05]  /*fcd0*/  BSYNC.RECONVERGENT B1 ;  /* 0x0000000000017941 */ /* 0x000fea0003800200 */
.L_x_3279:
        /* <DEDUP_REMOVED lines=10> */
[----:B------:R-:W-:Y:S02]  /*fd80*/  MOV R48, R74 ;  /* 0x0000004a00307202 */ /* 0x000fe40000000f00 */
[----:B------:R-:W-:Y:S01]  /*fd90*/  PLOP3.LUT P4, PT, P4, PT, PT, 0x8, 0x80 ;  /* 0x000000000080781c */ /* 0x000fe2000278e170 */
        /* <DEDUP_REMOVED lines=11> */
.L_x_3286:
        /* <DEDUP_REMOVED lines=13> */
.L_x_3288:
[----:B------:R-:W-:Y:S05]  /*ff20*/  BSYNC.RECONVERGENT B2 ;  /* 0x0000000000027941 */ /* 0x000fea0003800200 */
.L_x_3287:
        /* <DEDUP_REMOVED lines=42> */
.L_x_3285:
[----:B------:R-:W-:Y:S05]  /*101d0*/  BSYNC.RECONVERGENT B1 ;  /* 0x0000000000017941 */ /* 0x000fea0003800200 */
.L_x_3284:
        /* <DEDUP_REMOVED lines=14> */
.L_x_3248:
        /* <DEDUP_REMOVED lines=8> */
[----:B------:R-:W-:-:S02]  /*10340*/  ISETP.NE.AND P3, PT, R53, RZ, PT ;  /* 0x000000ff3500720c */ /* 0x000fc40003f65270 */
[----:B------:R-:W-:Y:S01]  /*10350*/  ISETP.NE.AND P6, PT, R49, RZ, PT ;  /* 0x000000ff3100720c */ /* 0x000fe20003fc5270 */
[----:B------:R-:W2:Y:S01]  /*10360*/  @P0 LDC.64 R52, c[0x0][0x398] ;  /* 0x0000e600ff340b82 */ /* 0x000ea20000000a00 */
[----:B------:R-:W-:Y:S02]  /*10370*/  SEL R58, RZ, 0x1000000, !P3 ;  /* 0x01000000ff3a7807 */ /* 0x000fe40005800000 */
[----:B------:R-:W-:Y:S02]  /*10380*/  SEL R50, RZ, 0x10000, !P4 ;  /* 0x00010000ff327807 */ /* 0x000fe40006000000 */
[----:B------:R-:W-:Y:S02]  /*10390*/  SEL R49, RZ, 0x100, !P5 ;  /* 0x00000100ff317807 */ /* 0x000fe40006800000 */
[----:B------:R-:W-:Y:S02]  /*103a0*/  LOP3.LUT R62, R62, R61, R59, 0xfe, !PT ;  /* 0x0000003d3e3e7212 */ /* 0x000fe400078efe3b */
[----:B------:R-:W-:-:S02]  /*103b0*/  LOP3.LUT R49, R49, R58, R50, 0xfe, !PT ;  /* 0x0000003a31317212 */ /* 0x000fc400078efe32 */
[----:B------:R-:W-:Y:S01]  /*103c0*/  SEL R59, RZ, 0x1, !P2 ;  /* 0x00000001ff3b7807 */ /* 0x000fe20005000000 */
[----:B-1----:R-:W-:Y:S01]  /*103d0*/  IMAD.WIDE.U32 R56, R25, 0x8, R122 ;  /* 0x0000000819387825 */ /* 0x002fe200078e007a */
[----:B------:R-:W-:Y:S02]  /*103e0*/  SEL R58, RZ, 0x1, !P6 ;  /* 0x00000001ff3a7807 */ /* 0x000fe40007000000 */
[----:B------:R-:W-:Y:S02]  /*103f0*/  LOP3.LUT R39, R62, R59, RZ, 0xfc, !PT ;  /* 0x0000003b3e277212 */ /* 0x000fe400078efcff */
[----:B------:R-:W-:Y:S02]  /*10400*/  LOP3.LUT R38, R49, R58, RZ, 0xfc, !PT ;  /* 0x0000003a31267212 */ /* 0x000fe400078efcff */
[----:B------:R-:W-:-:S03]  /*10410*/  IADD3 R50, PT, PT, R8, 0x40, RZ ;  /* 0x0000004008327810 */ /* 0x000fc60007ffe0ff */
[----:B------:R1:W-:Y:S02]  /*10420*/  STG.E.64 desc[UR8][R56.64], R38 ;  /* 0x0000002638007986 */ /* 0x0003e4000c101b08 */
[----:B------:R-:W-:-:S04]  /*10430*/  IMAD.WIDE.U32 R36, R50, 0x10, R68 ;  /* 0x0000001032247825 */ /* 0x000fc800078e0044 */
[----:B--2---:R-:W-:-:S04]  /*10440*/  @P0 IMAD.WIDE.U32 R52, R50, 0x10, R52 ;  /* 0x0000001032340825 */ /* 0x004fc800078e0034 */
[----:B0-----:R-:W-:Y:S01]  /*10450*/  @P1 IMAD.WIDE.U32 R54, R50, 0x10, R54 ;  /* 0x0000001032361825 */ /* 0x001fe200078e0036 */
[----:B-1----:R-:W-:Y:S06]  /*10460*/  @!P0 BRA `(.L_x_3289) ;  /* 0x0000000000508947 */ /* 0x002fec0003800000 */
[----:B------:R-:W-:Y:S01]  /*10470*/  IMAD.U32 R39, R23, 0x10000, RZ ;  /* 0x0001000017277824 */ /* 0x000fe200078e00ff */
        /* <DEDUP_REMOVED lines=8> */
[----:B------:R-:W-:Y:S02]  /*10500*/  LOP3.LUT R38, R38, 0xff00, R49, 0xf8, !PT ;  /* 0x0000ff0026267812 */ /* 0x000fe400078ef831 */
        /* <DEDUP_REMOVED lines=10> */
.L_x_3289:
        /* <DEDUP_REMOVED lines=20> */
.L_x_3293:
        /* <DEDUP_REMOVED lines=13> */
.L_x_3295:
[----:B------:R-:W-:Y:S05]  /*107c0*/  BSYNC.RECONVERGENT B2 ;  /* 0x0000000000027941 */ /* 0x000fea0003800200 */
.L_x_3294:
        /* <DEDUP_REMOVED lines=42> */
.L_x_3292:
[----:B------:R-:W-:Y:S05]  /*10a70*/  BSYNC.RECONVERGENT B1 ;  /* 0x0000000000017941 */ /* 0x000fea0003800200 */
.L_x_3291:
[----:B------:R-:W-:Y:S01]  /*10a80*/  I2FP.F32.U32 R17, R17 ;  /* 0x0000001100117245 */ /* 0x000fe20000201000 */
[----:B-----5:R-:W-:Y:S01]  /*10a90*/  HADD2.F32 R18, -RZ, R36.H0_H0 ;  /* 0x20000024ff127230 */ /* 0x020fe20000004100 */
        /* <DEDUP_REMOVED lines=19> */
.L_x_3298:
        /* <DEDUP_REMOVED lines=13> */
.L_x_3300:
[----:B------:R-:W-:Y:S05]  /*10ca0*/  BSYNC.RECONVERGENT B2 ;  /* 0x0000000000027941 */ /* 0x000fea0003800200 */
.L_x_3299:
        /* <DEDUP_REMOVED lines=42> */
.L_x_3297:
[----:B------:R-:W-:Y:S05]  /*10f50*/  BSYNC.RECONVERGENT B1 ;  /* 0x0000000000017941 */ /* 0x000fea0003800200 */
.L_x_3296:
[----:B------:R-:W-:Y:S01]  /*10f60*/  I2FP.F32.U32 R19, R19 ;  /* 0x0000001300137245 */ /* 0x000fe20000201000 */
[----:B------:R-:W-:Y:S01]  /*10f70*/  HADD2.F32 R18, -RZ, R32.H0_H0 ;  /* 0x20000020ff127230 */ /* 0x000fe20000004100 */
[----:B------:R-:W-:Y:S01]  /*10f80*/  ISETP.NE.AND P3, PT, R21, 0x1, PT ;  /* 0x000000011500780c */ /* 0x000fe20003f65270 */
[----:B------:R-:W-:Y:S01]  /*10f90*/  @P1 HADD2.F32 R20, -RZ, R28.H0_H0 ;  /* 0x2000001cff141230 */ /* 0x000fe20000004100 */
[----:B------:R-:W-:Y:S01]  /*10fa0*/  BSSY.RECONVERGENT B1, `(.L_x_3301) ;  /* 0x000004d000017945 */ /* 0x000fe20003800200 */
        /* <DEDUP_REMOVED lines=20> */
.L_x_3303:
        /* <DEDUP_REMOVED lines=13> */
.L_x_3305:
[----:B------:R-:W-:Y:S05]  /*111c0*/  BSYNC.RECONVERGENT B2 ;  /* 0x0000000000027941 */ /* 0x000fea0003800200 */
.L_x_3304:
        /* <DEDUP_REMOVED lines=42> */
.L_x_3302:
[----:B------:R-:W-:Y:S05]  /*11470*/  BSYNC.RECONVERGENT B1 ;  /* 0x0000000000017941 */ /* 0x000fea0003800200 */
.L_x_3301:
        /* <DEDUP_REMOVED lines=21> */
.L_x_3308:
        /* <DEDUP_REMOVED lines=13> */
.L_x_3310:
[----:B------:R-:W-:Y:S05]  /*116a0*/  BSYNC.RECONVERGENT B2 ;  /* 0x0000000000027941 */ /* 0x000fea0003800200 */
.L_x_3309:
        /* <DEDUP_REMOVED lines=42> */
.L_x_3307:
[----:B------:R-:W-:Y:S05]  /*11950*/  BSYNC.RECONVERGENT B1 ;  /* 0x0000000000017941 */ /* 0x000fea0003800200 */
.L_x_3306:
        /* <DEDUP_REMOVED lines=25> */
.L_x_3313:
        /* <DEDUP_REMOVED lines=13> */
.L_x_3315:
[----:B------:R-:W-:Y:S05]  /*11bc0*/  BSYNC.RECONVERGENT B2 ;  /* 0x0000000000027941 */ /* 0x000fea0003800200 */
.L_x_3314:
        /* <DEDUP_REMOVED lines=42> */
.L_x_3312:
[----:B------:R-:W-:Y:S05]  /*11e70*/  BSYNC.RECONVERGENT B1 ;  /* 0x0000000000017941 */ /* 0x000fea0003800200 */
.L_x_3311:
        /* <DEDUP_REMOVED lines=21> */
.L_x_3318:
        /* <DEDUP_REMOVED lines=13> */
.L_x_3320:
[----:B------:R-:W-:Y:S05]  /*120a0*/  BSYNC.RECONVERGENT B2 ;  /* 0x0000000000027941 */ /* 0x000fea0003800200 */
.L_x_3319:
        /* <DEDUP_REMOVED lines=42> */
.L_x_3317:
[----:B------:R-:W-:Y:S05]  /*12350*/  BSYNC.RECONVERGENT B1 ;  /* 0x0000000000017941 */ /* 0x000fea0003800200 */
.L_x_3316:
        /* <DEDUP_REMOVED lines=25> */
.L_x_3323:
        /* <DEDUP_REMOVED lines=13> */
.L_x_3325:
[----:B------:R-:W-:Y:S05]  /*125c0*/  BSYNC.RECONVERGENT B2 ;  /* 0x0000000000027941 */ /* 0x000fea0003800200 */
.L_x_3324:
        /* <DEDUP_REMOVED lines=39> */
[----:B------:R-:W-:Y:S02]  /*12840*/  LOP3.LUT R64, R64, UR30, R21, 0x96, !PT ;  /* 0x0000001e40407c12 */ /* 0x000fe4000f8e9615 */
[----:B------:R-:W-:Y:S01]  /*12850*/  MOV R21, R49 ;  /* 0x0000003100157202 */ /* 0x000fe20000000f00 */
[----:B------:R-:W-:-:S07]  /*12860*/  IMAD.MOV.U32 R49, RZ, RZ, R20 ;  /* 0x000000ffff317224 */ /* 0x000fce00078e0014 */
.L_x_3322:
[----:B------:R-:W-:Y:S05]  /*12870*/  BSYNC.RECONVERGENT B1 ;  /* 0x0000000000017941 */ /* 0x000fea0003800200 */
.L_x_3321:
        /* <DEDUP_REMOVED lines=21> */
.L_x_3328:
        /* <DEDUP_REMOVED lines=13> */
.L_x_3330:
[----:B------:R-:W-:Y:S05]  /*12aa0*/  BSYNC.RECONVERGENT B2 ;  /* 0x0000000000027941 */ /* 0x000fea0003800200 */
.L_x_3329:
        /* <DEDUP_REMOVED lines=39> */
[----:B------:R-:W-:Y:S02]  /*12d20*/  LOP3.LUT R64, R64, UR30, R21, 0x96, !PT ;  /* 0x0000001e40407c12 */ /* 0x000fe4000f8e9615 */
[----:B------:R-:W-:Y:S01]  /*12d30*/  MOV R21, R49 ;  /* 0x0000003100157202 */ /* 0x000fe20000000f00 */
[----:B------:R-:W-:-:S07]  /*12d40*/  IMAD.MOV.U32 R49, RZ, RZ, R20 ;  /* 0x000000ffff317224 */ /* 0x000fce00078e0014 */
.L_x_3327:
[----:B------:R-:W-:Y:S05]  /*12d50*/  BSYNC.RECONVERGENT B1 ;  /* 0x0000000000017941 */ /* 0x000fea0003800200 */
.L_x_3326:
        /* <DEDUP_REMOVED lines=25> */
.L_x_3333:
        /* <DEDUP_REMOVED lines=13> */
.L_x_3335:
[----:B------:R-:W-:Y:S05]  /*12fc0*/  BSYNC.RECONVERGENT B2 ;  /* 0x0000000000027941 */ /* 0x000fea0003800200 */
.L_x_3334:
        /* <DEDUP_REMOVED lines=42> */
.L_x_3332:
[----:B------:R-:W-:Y:S05]  /*13270*/  BSYNC.RECONVERGENT B1 ;  /* 0x0000000000017941 */ /* 0x000fea0003800200 */
.L_x_3331:
        /* <DEDUP_REMOVED lines=20> */
.L_x_3338:
        /* <DEDUP_REMOVED lines=13> */
.L_x_3340:
[----:B------:R-:W-:Y:S05]  /*13490*/  BSYNC.RECONVERGENT B2 ;  /* 0x0000000000027941 */ /* 0x000fea0003800200 */
.L_x_3339:
        /* <DEDUP_REMOVED lines=42> */
.L_x_3337:
[----:B------:R-:W-:Y:S05]  /*13740*/  BSYNC.RECONVERGENT B1 ;  /* 0x0000000000017941 */ /* 0x000fea0003800200 */
.L_x_3336:
        /* <DEDUP_REMOVED lines=26> */
.L_x_3343:
        /* <DEDUP_REMOVED lines=13> */
.L_x_3345:
[----:B------:R-:W-:Y:S05]  /*139c0*/  BSYNC.RECONVERGENT B2 ;  /* 0x0000000000027941 */ /* 0x000fea0003800200 */
.L_x_3344:
        /* <DEDUP_REMOVED lines=39> */
[----:B------:R-:W-:Y:S02]  /*13c40*/  IMAD.MOV.U32 R49, RZ, RZ, R66 ;  /* 0x000000ffff317224 */ /* 0x000fe400078e0042 */
[----:B------:R-:W-:Y:S01]  /*13c50*/  HFMA2 R66, -RZ, RZ, 0, 0 ;  /* 0x00000000ff427431 */ /* 0x000fe200000001ff */
[----:B------:R-:W-:-:S07]  /*13c60*/  LOP3.LUT R64, R22, UR30, R67, 0x96, !PT ;  /* 0x0000001e16407c12 */ /* 0x000fce000f8e9643 */
.L_x_3342:
[----:B------:R-:W-:Y:S05]  /*13c70*/  BSYNC.RECONVERGENT B1 ;  /* 0x0000000000017941 */ /* 0x000fea0003800200 */
.L_x_3341:
        /* <DEDUP_REMOVED lines=20> */
.L_x_3348:
        /* <DEDUP_REMOVED lines=13> */
.L_x_3350:
[----:B------:R-:W-:Y:S05]  /*13e90*/  BSYNC.RECONVERGENT B2 ;  /* 0x0000000000027941 */ /* 0x000fea0003800200 */
.L_x_3349:
        /* <DEDUP_REMOVED lines=41> */
[----:B------:R-:W-:-:S07]  /*14130*/  IMAD.MOV.U32 R49, RZ, RZ, R66 ;  /* 0x000000ffff317224 */ /* 0x000fce00078e0042 */
.L_x_3347:
[----:B------:R-:W-:Y:S05]  /*14140*/  BSYNC.RECONVERGENT B1 ;  /* 0x0000000000017941 */ /* 0x000fea0003800200 */
.L_x_3346:
        /* <DEDUP_REMOVED lines=25> */
.L_x_3353:
        /* <DEDUP_REMOVED lines=13> */
.L_x_3355:
[----:B------:R-:W-:Y:S05]  /*143b0*/  BSYNC.RECONVERGENT B2 ;  /* 0x0000000000027941 */ /* 0x000fea0003800200 */
.L_x_3354:
        /* <DEDUP_REMOVED lines=42> */
.L_x_3352:
[----:B------:R-:W-:Y:S05]  /*14660*/  BSYNC.RECONVERGENT B1 ;  /* 0x0000000000017941 */ /* 0x000fea0003800200 */
.L_x_3351:
        /* <DEDUP_REMOVED lines=20> */
.L_x_3358:
        /* <DEDUP_REMOVED lines=13> */
.L_x_3360:
[----:B------:R-:W-:Y:S05]  /*14880*/  BSYNC.RECONVERGENT B2 ;  /* 0x0000000000027941 */ /* 0x000fea0003800200 */
.L_x_3359:
        /* <DEDUP_REMOVED lines=42> */
.L_x_3357:
[----:B------:R-:W-:Y:S05]  /*14b30*/  BSYNC.RECONVERGENT B1 ;  /* 0x0000000000017941 */ /* 0x000fea0003800200 */
.L_x_3356:
        /* <DEDUP_REMOVED lines=26> */
.L_x_3363:
        /* <DEDUP_REMOVED lines=13> */
.L_x_3365:
[----:B------:R-:W-:Y:S05]  /*14db0*/  BSYNC.RECONVERGENT B2 ;  /* 0x0000000000027941 */ /* 0x000fea0003800200 */
.L_x_3364:
        /* <DEDUP_REMOVED lines=40> */
[----:B------:R-:W-:Y:S01]  /*15040*/  IMAD.MOV.U32 R66, RZ, RZ, R49 ;  /* 0x000000ffff427224 */ /* 0x000fe200078e0031 */
[----:B------:R-:W-:Y:S01]  /*15050*/  MOV R49, R68 ;  /* 0x0000004400317202 */ /* 0x000fe20000000f00 */
[----:B------:R-:W-:-:S07]  /*15060*/  IMAD.MOV.U32 R69, RZ, RZ, RZ ;  /* 0x000000ffff457224 */ /* 0x000fce00078e00ff */
.L_x_3362:
[----:B------:R-:W-:Y:S05]  /*15070*/  BSYNC.RECONVERGENT B1 ;  /* 0x0000000000017941 */ /* 0x000fea0003800200 */
.L_x_3361:
[----:B------:R-:W-:Y:S01]  /*15080*/  I2FP.F32.U32 R67, R66 ;  /* 0x0000004200437245 */ /* 0x000fe20000201000 */
[----:B------:R-:W-:Y:S01]  /*15090*/  HADD2.F32 R66, -RZ, R39.H1_H1 ;  /* 0x30000027ff427230 */ /* 0x000fe20000004100 */
[----:B------:R-:W-:Y:S01]  /*150a0*/  ISETP.NE.AND P6, PT, R69, 0x1, PT ;  /* 0x000000014500780c */ /* 0x000fe20003fc5270 */
[----:B------:R-:W-:Y:S02]  /*150b0*/  BSSY.RECONVERGENT B1, `(.L_x_3366) ;  /* 0x000004c000017945 */ /* 0x000fe40003800200 */
[----:B------:R-:W-:Y:S01]  /*150c0*/  FFMA.FTZ R67, R67, R26, 1.1641532182693481445e-10 ;  /* 0x2f00000043437423 */ /* 0x000fe2000001001a */
[----:B------:R-:W-:Y:S01]  /*150d0*/  FMUL.FTZ R39, R66, R27 ;  /* 0x0000001b42277220 */ /* 0x000fe20000410000 */
[----:B------:R-:W-:-:S03]  /*150e0*/  HFMA2 R66, -RZ, RZ, 0, 1.1920928955078125e-07 ;  /* 0x00000002ff427431 */ /* 0x000fc600000001ff */
        /* <DEDUP_REMOVED lines=13> */
.L_x_3368:
        /* <DEDUP_REMOVED lines=15> */
.L_x_3370:
[----:B------:R-:W-:Y:S05]  /*152b0*/  BSYNC.RECONVERGENT B2 ;  /* 0x0000000000027941 */ /* 0x000fea0003800200 */
.L_x_3369:
        /* <DEDUP_REMOVED lines=36> */
[----:B------:R-:W-:-:S04]  /*15500*/  IMAD.WIDE.U32 R64, R65, -0x326172a9, RZ ;  /* 0xcd9e8d5741407825 */ /* 0x000fc800078e00ff */
[----:B------:R-:W-:Y:S01]  /*15510*/  IMAD.MOV.U32 R74, RZ, RZ, R64 ;  /* 0x000000ffff4a7224 */ /* 0x000fe200078e0040 */
[----:B------:R-:W-:Y:S01]  /*15520*/  LOP3.LUT R65, R68, UR29, R65, 0x96, !PT ;  /* 0x0000001d44417c12 */ /* 0x000fe2000f8e9641 */
[----:B------:R-:W-:-:S04]  /*15530*/  IMAD.WIDE.U32 R68, R69, -0x2daee0ad, RZ ;  /* 0xd2511f5345447825 */ /* 0x000fc800078e00ff */
[----:B------:R-:W-:Y:S01]  /*15540*/  IMAD.MOV.U32 R49, RZ, RZ, R68 ;  /* 0x000000ffff317224 */ /* 0x000fe200078e0044 */
[----:B------:R-:W-:Y:S01]  /*15550*/  LOP3.LUT R64, R66, UR30, R69, 0x96, !PT ;  /* 0x0000001e42407c12 */ /* 0x000fe2000f8e9645 */
[----:B------:R-:W-:-:S07]  /*15560*/  HFMA2 R66, -RZ, RZ, 0, 0 ;  /* 0x00000000ff427431 */ /* 0x000fce00000001ff */
.L_x_3367:
[----:B------:R-:W-:Y:S05]  /*15570*/  BSYNC.RECONVERGENT B1 ;  /* 0x0000000000017941 */ /* 0x000fea0003800200 */
.L_x_3366:
[----:B------:R-:W-:Y:S02]  /*15580*/  I2FP.F32.U32 R67, R67 ;  /* 0x0000004300437245 */ /* 0x000fe40000201000 */
[----:B------:R-:W-:Y:S02]  /*15590*/  PRMT R37, R24, 0x5410, R37 ;  /* 0x0000541018257816 */ /* 0x000fe40000000025 */
        /* <DEDUP_REMOVED lines=8> */
[----:B------:R-:W-:Y:S01]  /*15620*/  FADD.FTZ R39, R39, R26 ;  /* 0x0000001a27277221 */ /* 0x000fe20000010000 */
[----:B------:R-:W-:-:S03]  /*15630*/  SEL R26, RZ, 0x1, P6 ;  /* 0x00000001ff1a7807 */ /* 0x000fc60003000000 */
[--C-:B------:R-:W-:Y:S01]  /*15640*/  @P1 FADD.FTZ R40, R40, R39.reuse ;  /* 0x0000002728281221 */ /* 0x100fe20000010000 */
[----:B------:R-:W-:Y:S01]  /*15650*/  @!P1 IMAD.MOV.U32 R40, RZ, RZ, R39 ;  /* 0x000000ffff289224 */ /* 0x000fe200078e0027 */
[----:B------:R-:W-:-:S04]  /*15660*/  PRMT R24, R26, 0x7610, R24 ;  /* 0x000076101a187816 */ /* 0x000fc80000000018 */
[----:B------:R-:W-:-:S04]  /*15670*/  F2FP.F16.F32.PACK_AB R39, RZ, R40 ;  /* 0x00000028ff27723e */ /* 0x000fc800000000ff */
[----:B------:R-:W-:Y:S01]  /*15680*/  PRMT R39, R62, 0x5410, R39 ;  /* 0x000054103e277816 */ /* 0x000fe20000000027 */
[----:B------:R-:W-:Y:S06]  /*15690*/  BRA `(.L_x_3371) ;  /* 0x0000002800347947 */ /* 0x000fec0003800000 */
.L_x_3290:
[----:B------:R-:W-:Y:S01]  /*156a0*/  ISETP.NE.AND P2, PT, R60, 0x1, PT ;  /* 0x000000013c00780c */ /* 0x000fe20003f45270 */
[----:B------:R-:W-:Y:S01]  /*156b0*/  BSSY.RECONVERGENT B1, `(.L_x_3372) ;  /* 0x0000047000017945 */ /* 0x000fe20003800200 */
[----:B-1----:R-:W-:Y:S01]  /*156c0*/  MOV R55, 0x2 ;  /* 0x0000000200377802 */ /* 0x002fe20000000f00 */
        /* <DEDUP_REMOVED lines=13> */
.L_x_3374:
        /* <DEDUP_REMOVED lines=13> */
.L_x_3376:
[----:B------:R-:W-:Y:S05]  /*15870*/  BSYNC.RECONVERGENT B2 ;  /* 0x0000000000027941 */ /* 0x000fea0003800200 */
.L_x_3375:
        /* <DEDUP_REMOVED lines=38> */
[----:B------:R-:W-:Y:S02]  /*15ae0*/  LOP3.LUT R65, R54, UR29, R75, 0x96, !PT ;  /* 0x0000001d36417c12 */ /* 0x000fe4000f8e964b */
[----:B------:R-:W-:Y:S01]  /*15af0*/  MOV R49, R52 ;  /* 0x0000003400317202 */ /* 0x000fe20000000f00 */
[----:B------:R-:W-:Y:S01]  /*15b00*/  IMAD.MOV.U32 R52, RZ, RZ, R51 ;  /* 0x000000ffff347224 */ /* 0x000fe200078e0033 */
[----:B------:R-:W-:-:S07]  /*15b10*/  LOP3.LUT R64, R64, UR30, R53, 0x96, !PT ;  /* 0x0000001e40407c12 */ /* 0x000fce000f8e9635 */
.L_x_3373:
[----:B------:R-:W-:Y:S05]  /*15b20*/  BSYNC.RECONVERGENT B1 ;  /* 0x0000000000017941 */ /* 0x000fea0003800200 */
.L_x_3372:
[----:B------:R-:W-:Y:S01]  /*15b30*/  I2FP.F32.U32 R51, R52 ;  /* 0x0000003400337245 */ /* 0x000fe20000201000 */
[----:B-----5:R-:W-:Y:S01]  /*15b40*/  HADD2.F32 R52, -RZ, R36.H0_H0 ;  /* 0x20000024ff347230 */ /* 0x020fe20000004100 */
[----:B------:R-:W-:Y:S01]  /*15b50*/  ISETP.NE.AND P3, PT, R55, 0x1, PT ;  /* 0x000000013700780c */ /* 0x000fe20003f65270 */
[----:B------:R-:W-:Y:S01]  /*15b60*/  @P1 HADD2.F32 R54, -RZ, R28.H0_H0 ;  /* 0x2000001cff361230 */ /* 0x000fe20000004100 */
[----:B------:R-:W-:Y:S01]  /*15b70*/  BSSY.RECONVERGENT B1, `(.L_x_3377) ;  /* 0x000004c000017945 */ /* 0x000fe20003800200 */
[----:B------:R-:W-:Y:S01]  /*15b80*/  FFMA.FTZ R51, R51, R26, 1.1641532182693481445e-10 ;  /* 0x2f00000033337423 */ /* 0x000fe2000001001a */
[----:B------:R-:W-:Y:S01]  /*15b90*/  FMUL.FTZ R52, R52, R27 ;  /* 0x0000001b34347220 */ /* 0x000fe20000410000 */
[----:B------:R-:W-:Y:S01]  /*15ba0*/  IMAD.MOV.U32 R57, RZ, RZ, 0x2 ;  /* 0x00000002ff397424 */ /* 0x000fe200078e00ff */
[----:B------:R-:W-:Y:S02]  /*15bb0*/  MOV R53, R74 ;  /* 0x0000004a00357202 */ /* 0x000fe40000000f00 */
        /* <DEDUP_REMOVED lines=15> */
.L_x_3379:
        /* <DEDUP_REMOVED lines=13> */
.L_x_3381:
[----:B------:R-:W-:Y:S05]  /*15d80*/  BSYNC.RECONVERGENT B2 ;  /* 0x0000000000027941 */ /* 0x000fea0003800200 */
.L_x_3380:
        /* <DEDUP_REMOVED lines=42> */
.L_x_3378:
[----:B------:R-:W-:Y:S05]  /*16030*/  BSYNC.RECONVERGENT B1 ;  /* 0x0000000000017941 */ /* 0x000fea0003800200 */
.L_x_3377:
        /* <DEDUP_REMOVED lines=24> */
.L_x_3384:
        /* <DEDUP_REMOVED lines=13> */
.L_x_3386:
[----:B------:R-:W-:Y:S05]  /*16290*/  BSYNC.RECONVERGENT B2 ;  /* 0x0000000000027941 */ /* 0x000fea0003800200 */
.L_x_3385:
        /* <DEDUP_REMOVED lines=42> */
.L_x_3383:
[----:B------:R-:W-:Y:S05]  /*16540*/  BSYNC.RECONVERGENT B1 ;  /* 0x0000000000017941 */ /* 0x000fea0003800200 */
.L_x_3382:
[----:B------:R-:W-:Y:S01]  /*16550*/  I2FP.F32.U32 R53, R53 ;  /* 0x0000003500357245 */ /* 0x000fe20000201000 */
[----:B------:R-:W-:Y:S01]  /*16560*/  HADD2.F32 R58, -RZ, R37.H0_H0 ;  /* 0x20000025ff3a7230 */ /* 0x000fe20000004100 */
        /* <DEDUP_REMOVED lines=22> */
.L_x_3389:
        /* <DEDUP_REMOVED lines=13> */
.L_x_3391:
[----:B------:R-:W-:Y:S05]  /*167a0*/  BSYNC.RECONVERGENT B2 ;  /* 0x0000000000027941 */ /* 0x000fea0003800200 */
.L_x_3390:
[----:B------:R-:W-:Y:S01]  /*167b0*/  IMAD.WIDE.U32 R64, R2, -0x326172a9, RZ ;  /* 0xcd9e8d5702407825 */ /* 0x000fe200078e00ff */
[----:B------:R-:W-:-:S03]  /*167c0*/  LOP3.LUT R66, R7, UR7, R59, 0x96, !PT ;  /* 0x0000000707427c12 */ /* 0x000fc6000f8e963b */
[----:B------:R-:W-:Y:S01]  /*167d0*/  HFMA2 R61, -RZ, RZ, 0, 0 ;  /* 0x00000000ff3d7431 */ /* 0x000fe200000001ff */
        /* <DEDUP_REMOVED lines=39> */
.L_x_3388:
[----:B------:R-:W-:Y:S05]  /*16a50*/  BSYNC.RECONVERGENT B1 ;  /* 0x0000000000017941 */ /* 0x000fea0003800200 */
.L_x_3387:
[----:B------:R-:W-:Y:S01]  /*16a60*/  I2FP.F32.U32 R57, R57 ;  /* 0x0000003900397245 */ /* 0x000fe20000201000 */
[----:B------:R-:W-:Y:S01]  /*16a70*/  HADD2.F32 R58, -RZ, R37.H1_H1 ;  /* 0x30000025ff3a7230 */ /* 0x000fe20000004100 */
[----:B------:R-:W-:Y:S01]  /*16a80*/  ISETP.NE.AND P2, PT, R61, 0x1, PT ;  /* 0x000000013d00780c */ /* 0x000fe20003f45270 */
[----:B------:R-:W-:Y:S01]  /*16a90*/  @P1 HADD2.F32 R37, -RZ, R29.H1_H1 ;  /* 0x3000001dff251230 */ /* 0x000fe20000004100 */
        /* <DEDUP_REMOVED lines=20> */
.L_x_3394:
        /* <DEDUP_REMOVED lines=13> */
.L_x_3396:
[----:B------:R-:W-:Y:S05]  /*16cb0*/  BSYNC.RECONVERGENT B2 ;  /* 0x0000000000027941 */ /* 0x000fea0003800200 */
.L_x_3395:
        /* <DEDUP_REMOVED lines=42> */
.L_x_3393:
[----:B------:R-:W-:Y:S05]  /*16f60*/  BSYNC.RECONVERGENT B1 ;  /* 0x0000000000017941 */ /* 0x000fea0003800200 */
.L_x_3392:
        /* <DEDUP_REMOVED lines=23> */
.L_x_3399:
        /* <DEDUP_REMOVED lines=13> */
.L_x_3401:
[----:B------:R-:W-:Y:S05]  /*171b0*/  BSYNC.RECONVERGENT B2 ;  /* 0x0000000000027941 */ /* 0x000fea0003800200 */
.L_x_3400:
        /* <DEDUP_REMOVED lines=42> */
.L_x_3398:
[----:B------:R-:W-:Y:S05]  /*17460*/  BSYNC.RECONVERGENT B1 ;  /* 0x0000000000017941 */ /* 0x000fea0003800200 */
.L_x_3397:
        /* <DEDUP_REMOVED lines=23> */
.L_x_3404:
        /* <DEDUP_REMOVED lines=13> */
.L_x_3406:
[----:B------:R-:W-:Y:S05]  /*176b0*/  BSYNC.RECONVERGENT B2 ;  /* 0x0000000000027941 */ /* 0x000fea0003800200 */
.L_x_3405:
        /* <DEDUP_REMOVED lines=41> */
[----:B------:R-:W-:Y:S01]  /*17950*/  IMAD.MOV.U32 R68, RZ, RZ, RZ ;  /* 0x000000ffff447224 */ /* 0x000fe200078e00ff */
[----:B------:R-:W-:-:S07]  /*17960*/  MOV R49, R70 ;  /* 0x0000004600317202 */ /* 0x000fce0000000f00 */
.L_x_3403:
[----:B------:R-:W-:Y:S05]  /*17970*/  BSYNC.RECONVERGENT B1 ;  /* 0x0000000000017941 */ /* 0x000fea0003800200 */
.L_x_3402:
        /* <DEDUP_REMOVED lines=23> */
.L_x_3409:
        /* <DEDUP_REMOVED lines=13> */
.L_x_3411:
[----:B------:R-:W-:Y:S05]  /*17bc0*/  BSYNC.RECONVERGENT B2 ;  /* 0x0000000000027941 */ /* 0x000fea0003800200 */
.L_x_3410:
        /* <DEDUP_REMOVED lines=39> */
[----:B------:R-:W-:Y:S02]  /*17e40*/  LOP3.LUT R64, R64, UR30, R67, 0x96, !PT ;  /* 0x0000001e40407c12 */ /* 0x000fe4000f8e9643 */
[----:B------:R-:W-:Y:S01]  /*17e50*/  MOV R67, R49 ;  /* 0x0000003100437202 */ /* 0x000fe20000000f00 */
[----:B------:R-:W-:Y:S02]  /*17e60*/  IMAD.MOV.U32 R49, RZ, RZ, R66 ;  /* 0x000000ffff317224 */ /* 0x000fe400078e0042 */
[----:B------:R-:W-:-:S07]  /*17e70*/  HFMA2 R66, -RZ, RZ, 0, 0 ;  /* 0x00000000ff427431 */ /* 0x000fce00000001ff */
.L_x_3408:
[----:B------:R-:W-:Y:S05]  /*17e80*/  BSYNC.RECONVERGENT B1 ;  /* 0x0000000000017941 */ /* 0x000fea0003800200 */
.L_x_3407:
        /* <DEDUP_REMOVED lines=13> */
[----:B------:R-:W-:-:S07]  /*17f60*/  PRMT R39, R71, 0x5410, R39 ;  /* 0x0000541047277816 */ /* 0x000fce0000000027 */
.L_x_3371:
[----:B------:R-:W-:Y:S02]  /*17f70*/  SEL R26, RZ, 0x1000000, !P5 ;  /* 0x01000000ff1a7807 */ /* 0x000fe40006800000 */
[----:B------:R-:W-:Y:S01]  /*17f80*/  ISETP.NE.AND P5, PT, R53, RZ, PT ;  /* 0x000000ff3500720c */ /* 0x000fe20003fa5270 */
[----:B------:R-:W-:Y:S01]  /*17f90*/  FADD.FTZ R53, RZ, R9 ;  /* 0x00000009ff357221 */ /* 0x000fe20000010000 */
[----:B------:R-:W-:Y:S02]  /*17fa0*/  ISETP.NE.AND P1, PT, R52, RZ, PT ;  /* 0x000000ff3400720c */ /* 0x000fe40003f25270 */
[----:B------:R-:W-:Y:S01]  /*17fb0*/  SEL R27, RZ, 0x10000, !P4 ;  /* 0x00010000ff1b7807 */ /* 0x000fe20006000000 */
[----:B------:R-:W-:Y:S01]  /*17fc0*/  FADD.FTZ R52, R53, R10 ;  /* 0x0000000a35347221 */ /* 0x000fe20000010000 */
[----:B------:R-:W-:Y:S02]  /*17fd0*/  SEL R60, RZ, 0x100, !P3 ;  /* 0x00000100ff3c7807 */ /* 0x000fe40005800000 */
[----:B------:R-:W-:Y:S01]  /*17fe0*/  ISETP.NE.AND P6, PT, R56, RZ, PT ;  /* 0x000000ff3800720c */ /* 0x000fe20003fc5270 */
[----:B------:R-:W-:Y:S01]  /*17ff0*/  FADD.FTZ R53, R52, R11 ;  /* 0x0000000b34357221 */ /* 0x000fe20000010000 */
[----:B------:R-:W-:-:S02]  /*18000*/  ISETP.NE.AND P4, PT, R57, RZ, PT ;  /* 0x000000ff3900720c */ /* 0x000fc40003f85270 */
[----:B------:R-:W-:Y:S01]  /*18010*/  LOP3.LUT R60, R60, R26, R27, 0xfe, !PT ;  /* 0x0000001a3c3c7212 */ /* 0x000fe200078efe1b */
[----:B------:R-:W-:Y:S01]  /*18020*/  FADD.FTZ R52, R53, R12 ;  /* 0x0000000c35347221 */ /* 0x000fe20000010000 */
[----:B------:R-:W-:Y:S02]  /*18030*/  SEL R26, RZ, 0x1000000, !P4 ;  /* 0x01000000ff1a7807 */ /* 0x000fe40006000000 */
[----:B------:R-:W-:Y:S01]  /*18040*/  SEL R56, RZ, 0x100, !P6 ;  /* 0x00000100ff387807 */ /* 0x000fe20007000000 */
[----:B------:R-:W-:Y:S01]  /*18050*/  FADD.FTZ R53, R52, R13 ;  /* 0x0000000d34357221 */ /* 0x000fe20000010000 */
[----:B------:R-:W-:Y:S02]  /*18060*/  SEL R57, RZ, 0x1, !P1 ;  /* 0x00000001ff397807 */ /* 0x000fe40004800000 */
[----:B------:R-:W-:Y:S01]  /*18070*/  ISETP.NE.AND P1, PT, R124, RZ, PT ;  /* 0x000000ff7c00720c */ /* 0x000fe20003f25270 */
        /* <DEDUP_REMOVED lines=11> */
[----:B------:R-:W-:-:S03]  /*18130*/  LOP3.LUT R56, R56, R26, R53, 0xfe, !PT ;  /* 0x0000001a38387212 */ /* 0x000fc600078efe35 */
[----:B------:R-:W-:Y:S01]  /*18140*/  FADD.FTZ R26, R27, R48 ;  /* 0x000000301b1a7221 */ /* 0x000fe20000010000 */
[----:B------:R-:W-:-:S03]  /*18150*/  SEL R27, RZ, 0x1, !P2 ;  /* 0x00000001ff1b7807 */ /* 0x000fc60005000000 */
[----:B------:R-:W-:Y:S01]  /*18160*/  FADD.FTZ R53, R26, R51 ;  /* 0x000000331a357221 */ /* 0x000fe20000010000 */
[----:B------:R-:W-:-:S03]  /*18170*/  LOP3.LUT R27, R60, R27, RZ, 0xfc, !PT ;  /* 0x0000001b3c1b7212 */ /* 0x000fc600078efcff */
[----:B------:R-:W-:Y:S01]  /*18180*/  FADD.FTZ R26, R53, R54 ;  /* 0x00000036351a7221 */ /* 0x000fe20000010000 */
[----:B------:R-:W-:-:S04]  /*18190*/  IMAD.WIDE.U32 R52, R50, 0x10, R120 ;  /* 0x0000001032347825 */ /* 0x000fc800078e0078 */
[----:B------:R-:W-:Y:S01]  /*181a0*/  FADD.FTZ R63, R26, R55 ;  /* 0x000000371a3f7221 */ /* 0x000fe20000010000 */
[----:B------:R-:W-:Y:S01]  /*181b0*/  LOP3.LUT R26, R56, R57, RZ, 0xfc, !PT ;  /* 0x00000039381a7212 */ /* 0x000fe200078efcff */
[----:B------:R-:W-:Y:S01]  /*181c0*/  IMAD.WIDE.U32 R56, R50, 0x8, R122 ;  /* 0x0000000832387825 */ /* 0x000fe200078e007a */
        /* <DEDUP_REMOVED lines=27> */
.L_x_3412:
        /* <DEDUP_REMOVED lines=72> */
.L_x_3426:
[----:B------:R-:W-:Y:S01]  /*18800*/  FMUL.FTZ R26, R52, R52 ;  /* 0x00000034341a7220 */ /* 0x000fe20000410000 */
        /* <DEDUP_REMOVED lines=9> */
[C---:B------:R-:W-:Y:S01]  /*188a0*/  FADD.FTZ R10, -R37.reuse, R10 ;  /* 0x0000000a250a7221 */ /* 0x040fe20000010100 */
[C---:B------:R-:W-:Y:S01]  /*188b0*/  FADD.FTZ R60, -R37.reuse, R11 ;  /* 0x0000000b253c7221 */ /* 0x040fe20000010100 */
[C---:B------:R-:W-:Y:S01]  /*188c0*/  FADD.FTZ R9, -R37.reuse, R14 ;  /* 0x0000000e25097221 */ /* 0x040fe20000010100 */
[----:B------:R-:W2:Y:S01]  /*188d0*/  MUFU.RSQ R53, R53 ;  /* 0x0000003500357308 */ /* 0x000ea20000001400 */
[C---:B------:R-:W-:Y:S01]  /*188e0*/  FADD.FTZ R11, -R37.reuse, R15 ;  /* 0x0000000f250b7221 */ /* 0x040fe20000010100 */
        /* <DEDUP_REMOVED lines=14> */
[----:B-1----:R-:W-:-:S04]  /*189d0*/  IMAD.WIDE.U32 R42, R25, 0x10, R26 ;  /* 0x00000010192a7825 */ /* 0x002fc800078e001a */
[----:B------:R-:W-:Y:S01]  /*189e0*/  FADD.FTZ R58, -R37, R58 ;  /* 0x0000003a253a7221 */ /* 0x000fe20000010100 */
[C---:B--2---:R-:W-:Y:S01]  /*189f0*/  FMUL.FTZ R25, R53.reuse, R36 ;  /* 0x0000002435197220 */ /* 0x044fe20000410000 */
[----:B------:R-:W-:Y:S01]  /*18a00*/  FMUL.FTZ R45, R53, R10 ;  /* 0x0000000a352d7220 */ /* 0x000fe20000410000 */
[C---:B------:R-:W-:Y:S01]  /*18a10*/  FADD.FTZ R120, -R37.reuse, R59 ;  /* 0x0000003b25787221 */ /* 0x040fe20000010100 */
[C---:B------:R-:W-:Y:S01]  /*18a20*/  FADD.FTZ R61, -R37.reuse, R61 ;  /* 0x0000003d253d7221 */ /* 0x040fe20000010100 */
[----:B------:R-:W-:Y:S01]  /*18a30*/  FADD.FTZ R70, -R37, R70 ;  /* 0x0000004625467221 */ /* 0x000fe20000010100 */
[C---:B------:R-:W-:Y:S01]  /*18a40*/  FMUL.FTZ R11, R53.reuse, R11 ;  /* 0x0000000b350b7220 */ /* 0x040fe20000410000 */
[----:B------:R-:W-:Y:S01]  /*18a50*/  FMUL.FTZ R39, R53, R39 ;  /* 0x0000002735277220 */ /* 0x000fe20000410000 */
[----:B------:R-:W-:Y:S01]  /*18a60*/  FADD.FTZ R37, -R37, R40 ;  /* 0x0000002825257221 */ /* 0x000fe20000010100 */
[----:B------:R-:W-:-:S04]  /*18a70*/  IMAD.WIDE.U32 R40, R8, 0x10, R26 ;  /* 0x0000001008287825 */ /* 0x000fc800078e001a */
[----:B------:R-:W-:Y:S01]  /*18a80*/  FMUL.FTZ R13, R53, R13 ;  /* 0x0000000d350d7220 */ /* 0x000fe20000410000 */
[----:B------:R-:W-:Y:S01]  /*18a90*/  FFMA.FTZ R8, R25, R119, R118 ;  /* 0x0000007719087223 */ /* 0x000fe20000010076 */
[----:B------:R-:W-:Y:S01]  /*18aa0*/  FFMA.FTZ R45, R45, R117, R116 ;  /* 0x000000752d2d7223 */ /* 0x000fe20000010074 */
[----:B------:R-:W-:Y:S01]  /*18ab0*/  FMUL.FTZ R47, R53, R60 ;  /* 0x0000003c352f7220 */ /* 0x000fe20000410000 */
[----:B------:R-:W-:Y:S01]  /*18ac0*/  FFMA.FTZ R11, R11, R107, R106 ;  /* 0x0000006b0b0b7223 */ /* 0x000fe2000001006a */
[----:B------:R-:W-:Y:S01]  /*18ad0*/  FFMA.FTZ R46, R39, R105, R104 ;  /* 0x00000069272e7223 */ /* 0x000fe20000010068 */
[----:B------:R-:W-:Y:S01]  /*18ae0*/  FMUL.FTZ R51, R53, R62 ;  /* 0x0000003e35337220 */ /* 0x000fe20000410000 */
[----:B------:R-:W-:Y:S01]  /*18af0*/  FFMA.FTZ R10, R13, R111, R110 ;  /* 0x0000006f0d0a7223 */ /* 0x000fe2000001006e */
[----:B------:R-:W-:Y:S01]  /*18b00*/  FMUL.FTZ R55, R53, R9 ;  /* 0x0000000935377220 */ /* 0x000fe20000410000 */
[----:B------:R-:W-:Y:S01]  /*18b10*/  F2FP.F16.F32.PACK_AB R8, R45, R8 ;  /* 0x000000082d08723e */ /* 0x000fe200000000ff */
[----:B------:R-:W-:Y:S01]  /*18b20*/  FMUL.FTZ R13, R53, R12 ;  /* 0x0000000c350d7220 */ /* 0x000fe20000410000 */
[----:B------:R-:W-:Y:S01]  /*18b30*/  FFMA.FTZ R9, R47, R115, R114 ;  /* 0x000000732f097223 */ /* 0x000fe20000010072 */
[----:B------:R-:W-:Y:S01]  /*18b40*/  F2FP.F16.F32.PACK_AB R11, R46, R11 ;  /* 0x0000000b2e0b723e */ /* 0x000fe200000000ff */
[C---:B------:R-:W-:Y:S01]  /*18b50*/  FMUL.FTZ R39, R53.reuse, R38 ;  /* 0x0000002635277220 */ /* 0x040fe20000410000 */
[----:B------:R-:W-:Y:S01]  /*18b60*/  FMUL.FTZ R45, R53, R44 ;  /* 0x0000002c352d7220 */ /* 0x000fe20000410000 */
[----:B------:R-:W-:Y:S01]  /*18b70*/  FFMA.FTZ R36, R51, R113, R112 ;  /* 0x0000007133247223 */ /* 0x000fe20000010070 */
[----:B------:R-:W-:Y:S01]  /*18b80*/  IMAD.WIDE.U32 R26, R50, 0x10, R26 ;  /* 0x00000010321a7825 */ /* 0x000fe200078e001a */
[----:B------:R-:W0:Y:S03]  /*18b90*/  @!P1 LDC.64 R46, c[0x0][0x3c0] ;  /* 0x0000f000ff2e9b82 */ /* 0x000e260000000a00 */
[C---:B------:R-:W-:Y:S01]  /*18ba0*/  FMUL.FTZ R67, R53.reuse, R70 ;  /* 0x0000004635437220 */ /* 0x040fe20000410000 */
[----:B------:R-:W-:Y:S01]  /*18bb0*/  FMUL.FTZ R44, R53, R37 ;  /* 0x00000025352c7220 */ /* 0x000fe20000410000 */
[----:B------:R-:W-:Y:S01]  /*18bc0*/  FFMA.FTZ R12, R13, R103, R102 ;  /* 0x000000670d0c7223 */ /* 0x000fe20000010066 */
[----:B------:R-:W-:Y:S01]  /*18bd0*/  FFMA.FTZ R55, R55, R109, R108 ;  /* 0x0000006d37377223 */ /* 0x000fe2000001006c */
[----:B------:R-:W-:Y:S01]  /*18be0*/  FFMA.FTZ R13, R39, R99, R98 ;  /* 0x00000063270d7223 */ /* 0x000fe20000010062 */
[----:B------:R-:W-:Y:S01]  /*18bf0*/  FFMA.FTZ R39, R67, R73, R72 ;  /* 0x0000004943277223 */ /* 0x000fe20000010048 */
[----:B------:R-:W-:Y:S01]  /*18c00*/  FFMA.FTZ R44, R44, R6, R5 ;  /* 0x000000062c2c7223 */ /* 0x000fe20000010005 */
[----:B------:R-:W1:Y:S01]  /*18c10*/  @!P1 LDC.64 R50, c[0x0][0x3c8] ;  /* 0x0000f200ff329b82 */ /* 0x000e620000000a00 */
[----:B------:R-:W-:Y:S01]  /*18c20*/  F2FP.F16.F32.PACK_AB R10, R55, R10 ;  /* 0x0000000a370a723e */ /* 0x000fe200000000ff */
[C---:B------:R-:W-:Y:S01]  /*18c30*/  FMUL.FTZ R25, R53.reuse, R14 ;  /* 0x0000000e35197220 */ /* 0x040fe20000410000 */
[----:B------:R-:W-:Y:S01]  /*18c40*/  F2FP.F16.F32.PACK_AB R9, R36, R9 ;  /* 0x000000092409723e */ /* 0x000fe200000000ff */
[C---:B------:R-:W-:Y:S01]  /*18c50*/  FMUL.FTZ R55, R53.reuse, R56 ;  /* 0x0000003835377220 */ /* 0x040fe20000410000 */
[----:B------:R-:W-:Y:S01]  /*18c60*/  FMUL.FTZ R57, R53, R68 ;  /* 0x0000004435397220 */ /* 0x000fe20000410000 */
[----:B------:R-:W-:Y:S01]  /*18c70*/  FFMA.FTZ R36, R45, R97, R96 ;  /* 0x000000612d247223 */ /* 0x000fe20000010060 */
[----:B------:R-:W-:Y:S01]  /*18c80*/  F2FP.F16.F32.PACK_AB R39, R44, R39 ;  /* 0x000000272c27723e */ /* 0x000fe200000000ff */
[C---:B------:R-:W-:Y:S01]  /*18c90*/  FMUL.FTZ R59, R53.reuse, R122 ;  /* 0x0000007a353b7220 */ /* 0x040fe20000410000 */
[----:B------:R-:W2:Y:S01]  /*18ca0*/  LDC.64 R44, c[0x0][0x380] ;  /* 0x0000e000ff2c7b82 */ /* 0x000ea20000000a00 */
[----:B------:R-:W-:Y:S01]  /*18cb0*/  FMUL.FTZ R63, R53, R15 ;  /* 0x0000000f353f7220 */ /* 0x000fe20000410000 */
[----:B------:R-:W-:Y:S01]  /*18cc0*/  FFMA.FTZ R25, R25, R101, R100 ;  /* 0x0000006519197223 */ /* 0x000fe20000010064 */
[----:B------:R-:W-:Y:S01]  /*18cd0*/  FFMA.FTZ R14, R55, R95, R94 ;  /* 0x0000005f370e7223 */ /* 0x000fe2000001005e */
[----:B------:R-:W-:Y:S01]  /*18ce0*/  FFMA.FTZ R57, R57, R93, R92 ;  /* 0x0000005d39397223 */ /* 0x000fe2000001005c */
[----:B------:R-:W-:Y:S01]  /*18cf0*/  FFMA.FTZ R15, R59, R91, R90 ;  /* 0x0000005b3b0f7223 */ /* 0x000fe2000001005a */
[----:B------:R-:W-:Y:S01]  /*18d00*/  FFMA.FTZ R38, R63, R89, R88 ;  /* 0x000000593f267223 */ /* 0x000fe20000010058 */
[----:B------:R-:W-:Y:S01]  /*18d10*/  F2FP.F16.F32.PACK_AB R12, R25, R12 ;  /* 0x0000000c190c723e */ /* 0x000fe200000000ff */
[----:B------:R-:W-:Y:S01]  /*18d20*/  FMUL.FTZ R25, R53, R16 ;  /* 0x0000001035197220 */ /* 0x000fe20000410000 */
[----:B------:R-:W-:Y:S01]  /*18d30*/  F2FP.F16.F32.PACK_AB R14, R57, R14 ;  /* 0x0000000e390e723e */ /* 0x000fe200000000ff */
[C---:B------:R-:W-:Y:S01]  /*18d40*/  FMUL.FTZ R37, R53.reuse, R54 ;  /* 0x0000003635257220 */ /* 0x040fe20000410000 */
[C---:B------:R-:W-:Y:S01]  /*18d50*/  FMUL.FTZ R55, R53.reuse, R48 ;  /* 0x0000003035377220 */ /* 0x040fe20000410000 */
[C---:B------:R-:W-:Y:S01]  /*18d60*/  FMUL.FTZ R57, R53.reuse, R58 ;  /* 0x0000003a35397220 */ /* 0x040fe20000410000 */
[C---:B------:R-:W-:Y:S01]  /*18d70*/  FMUL.FTZ R59, R53.reuse, R120 ;  /* 0x00000078353b7220 */ /* 0x040fe20000410000 */
[----:B------:R-:W-:Y:S01]  /*18d80*/  FMUL.FTZ R61, R53, R61 ;  /* 0x0000003d353d7220 */ /* 0x000fe20000410000 */
[----:B------:R-:W-:Y:S01]  /*18d90*/  F2FP.F16.F32.PACK_AB R15, R38, R15 ;  /* 0x0000000f260f723e */ /* 0x000fe200000000ff */
[----:B------:R-:W-:Y:S01]  /*18da0*/  FFMA.FTZ R25, R25, R87, R86 ;  /* 0x0000005719197223 */ /* 0x000fe20000010056 */
[----:B------:R-:W-:Y:S01]  /*18db0*/  F2FP.F16.F32.PACK_AB R13, R36, R13 ;  /* 0x0000000d240d723e */ /* 0x000fe200000000ff */
[----:B------:R-:W-:Y:S01]  /*18dc0*/  FFMA.FTZ R55, R55, R83, R82 ;  /* 0x0000005337377223 */ /* 0x000fe20000010052 */
[----:B------:R-:W-:Y:S01]  /*18dd0*/  FFMA.FTZ R38, R59, R79, R78 ;  /* 0x0000004f3b267223 */ /* 0x000fe2000001004e */
[----:B------:R-:W-:Y:S01]  /*18de0*/  FFMA.FTZ R61, R61, R77, R76 ;  /* 0x0000004d3d3d7223 */ /* 0x000fe2000001004c */
[----:B------:R-:W-:Y:S01]  /*18df0*/  FFMA.FTZ R16, R57, R81, R80 ;  /* 0x0000005139107223 */ /* 0x000fe20000010050 */
[----:B------:R-:W-:Y:S01]  /*18e00*/  FFMA.FTZ R36, R37, R85, R84 ;  /* 0x0000005525247223 */ /* 0x000fe20000010054 */
[----:B0-----:R-:W-:-:S02]  /*18e10*/  @!P1 IMAD.WIDE R46, R0, 0x4, R46 ;  /* 0x00000004002e9825 */ /* 0x001fc400078e022e */
[----:B------:R-:W-:Y:S02]  /*18e20*/  F2FP.F16.F32.PACK_AB R38, R61, R38 ;  /* 0x000000263d26723e */ /* 0x000fe400000000ff */
[----:B-1----:R-:W-:Y:S01]  /*18e30*/  @!P1 IMAD.WIDE R50, R0, 0x4, R50 ;  /* 0x0000000400329825 */ /* 0x002fe200078e0232 */
[----:B------:R-:W-:Y:S01]  /*18e40*/  F2FP.F16.F32.PACK_AB R37, R16, R55 ;  /* 0x000000371025723e */ /* 0x000fe200000000ff */
[----:B------:R0:W-:Y:S01]  /*18e50*/  @!P1 STG.E desc[UR8][R46.64], R52 ;  /* 0x000000342e009986 */ /* 0x0001e2000c101908 */
[----:B------:R-:W-:Y:S02]  /*18e60*/  F2FP.F16.F32.PACK_AB R36, R36, R25 ;  /* 0x000000192424723e */ /* 0x000fe400000000ff */
[----:B--2---:R-:W-:Y:S01]  /*18e70*/  LEA R0, R44, R0, 0x2 ;  /* 0x000000002c007211 */ /* 0x004fe200078e10ff */
[----:B------:R0:W-:Y:S03]  /*18e80*/  @!P1 STG.E desc[UR8][R50.64], R53 ;  /* 0x0000003532009986 */ /* 0x0001e6000c101908 */
[----:B------:R-:W-:Y:S01]  /*18e90*/  ISETP.GE.AND P1, PT, R0, R45, PT ;  /* 0x0000002d0000720c */ /* 0x000fe20003f26270 */
[----:B------:R0:W-:Y:S04]  /*18ea0*/  STG.E.128 desc[UR8][R40.64], R8 ;  /* 0x0000000828007986 */ /* 0x0001e8000c101d08 */
[----:B------:R0:W-:Y:S04]  /*18eb0*/  STG.E.128 desc[UR8][R42.64], R12 ;  /* 0x0000000c2a007986 */ /* 0x0001e8000c101d08 */
[----:B------:R0:W-:Y:S04]  /*18ec0*/  STG.E.128 desc[UR8][R26.64], R36 ;  /* 0x000000241a007986 */ /* 0x0001e8000c101d08 */
[----:B------:R-:W-:Y:S05]  /*18ed0*/  @!P1 BRA `(.L_x_3414) ;  /* 0xfffffe7c003c9947 */ /* 0x000fea000383ffff */
[----:B------:R-:W-:Y:S05]  /*18ee0*/  BSYNC B0 ;  /* 0x0000000000007941 */ /* 0x000fea0003800000 */
.L_x_3043:
[----:B------:R-:W-:Y:S05]  /*18ef0*/  EXIT ;  /* 0x000000000000794d */ /* 0x000fea0003800000 */
.L_x_3413:
[----:B------:R-:W-:Y:S01]  /*18f00*/  HFMA2 R60, -RZ, RZ, 0, 1.847743988037109375e-06 ;  /* 0x0000001fff3c7431 */ /* 0x000fe200000001ff */
[----:B------:R-:W-:Y:S01]  /*18f10*/  BSSY B1, `(.L_x_3415) ;  /* 0x0000006000017945 */ /* 0x000fe20003800000 */
[----:B0-----:R-:W-:Y:S02]  /*18f20*/  IMAD.MOV.U32 R57, RZ, RZ, 0x1 ;  /* 0x00000001ff397424 */ /* 0x001fe400078e00ff */
[----:B------:R-:W-:-:S07]  /*18f30*/  IMAD.MOV.U32 R56, RZ, RZ, -0x1 ;  /* 0xffffffffff387424 */ /* 0x000fce00078e00ff */
[----:B-1----:R-:W-:Y:S05]  /*18f40*/  WARPSYNC.COLLECTIVE R56, `(.L_x_3416) ;  /* 0x0000000038087348 */ /* 0x002fea0003c00000 */
[----:B------:R0:W2:Y:S02]  /*18f50*/  SHFL.BFLY P2, R53, R63, R57, R60 ;  /* 0x0c0000393f357389 */ /* 0x0000a4000004003c */
[----:B012---:R-:W-:Y:S05]  /*18f60*/  ENDCOLLECTIVE ;  /* 0x000000000000791b */ /* 0x007fea0003800000 */
.L_x_3416:
[----:B------:R-:W-:Y:S05]  /*18f70*/  BSYNC B1 ;  /* 0x0000000000017941 */ /* 0x000fea0003800000 */
.L_x_3415:
        /* <DEDUP_REMOVED lines=9> */
.L_x_3417:
[----:B------:R-:W-:Y:S02]  /*19010*/  IMAD.MOV.U32 R57, RZ, RZ, 0x4 ;  /* 0x00000004ff397424 */ /* 0x000fe400078e00ff */
[----:B------:R-:W-:-:S04]  /*19020*/  IMAD.MOV.U32 R27, RZ, RZ, R53 ;  /* 0x000000ffff1b7224 */ /* 0x000fc800078e0035 */
[----:B------:R-:W-:-:S05]  /*19030*/  FADD.FTZ R37, R36, R27 ;  /* 0x0000001b24257221 */ /* 0x000fca0000010000 */
[----:B------:R-:W-:-:S07]  /*19040*/  MOV R63, R37 ;  /* 0x00000025003f7202 */ /* 0x000fce0000000f00 */
[----:B------:R-:W-:Y:S05]  /*19050*/  WARPSYNC.COLLECTIVE R56, `(.L_x_3418) ;  /* 0x0000000038087348 */ /* 0x000fea0003c00000 */
[----:B------:R0:W1:Y:S02]  /*19060*/  SHFL.BFLY P2, R53, R63, R57, R60 ;  /* 0x0c0000393f357389 */ /* 0x000064000004003c */
[----:B01----:R-:W-:Y:S05]  /*19070*/  ENDCOLLECTIVE ;  /* 0x000000000000791b */ /* 0x003fea0003800000 */
.L_x_3418:
[----:B------:R-:W-:Y:S01]  /*19080*/  HFMA2 R57, -RZ, RZ, 0, 4.76837158203125e-07 ;  /* 0x00000008ff397431 */ /* 0x000fe200000001ff */
[----:B------:R-:W-:-:S05]  /*19090*/  MOV R26, R53 ;  /* 0x00000035001a7202 */ /* 0x000fca0000000f00 */
[----:B------:R-:W-:-:S04]  /*190a0*/  FADD.FTZ R38, R37, R26 ;  /* 0x0000001a25267221 */ /* 0x000fc80000010000 */
[----:B------:R-:W-:-:S07]  /*190b0*/  IMAD.MOV.U32 R63, RZ, RZ, R38 ;  /* 0x000000ffff3f7224 */ /* 0x000fce00078e0026 */
[----:B------:R-:W-:Y:S05]  /*190c0*/  WARPSYNC.COLLECTIVE R56, `(.L_x_3419) ;  /* 0x0000000038087348 */ /* 0x000fea0003c00000 */
[----:B------:R0:W1:Y:S02]  /*190d0*/  SHFL.BFLY P2, R53, R63, R57, R60 ;  /* 0x0c0000393f357389 */ /* 0x000064000004003c */
[----:B01----:R-:W-:Y:S05]  /*190e0*/  ENDCOLLECTIVE ;  /* 0x000000000000791b */ /* 0x003fea0003800000 */
.L_x_3419:
        /* <DEDUP_REMOVED lines=8> */
.L_x_3420:
        /* <DEDUP_REMOVED lines=56> */
.L_x_3421:
[----:B------:R-:W-:Y:S02]  /*194f0*/  IMAD.MOV.U32 R57, RZ, RZ, 0x2 ;  /* 0x00000002ff397424 */ /* 0x000fe400078e00ff */
[----:B------:R-:W-:-:S04]  /*19500*/  IMAD.MOV.U32 R37, RZ, RZ, R53 ;  /* 0x000000ffff257224 */ /* 0x000fc800078e0035 */
[----:B------:R-:W-:-:S05]  /*19510*/  FADD.FTZ R37, R26, R37 ;  /* 0x000000251a257221 */ /* 0x000fca0000010000 */
[----:B------:R-:W-:-:S07]  /*19520*/  MOV R63, R37 ;  /* 0x00000025003f7202 */ /* 0x000fce0000000f00 */
[----:B------:R-:W-:Y:S05]  /*19530*/  WARPSYNC.COLLECTIVE R56, `(.L_x_3422) ;  /* 0x0000000038087348 */ /* 0x000fea0003c00000 */
[----:B------:R0:W1:Y:S02]  /*19540*/  SHFL.BFLY P2, R53, R63, R57, R60 ;  /* 0x0c0000393f357389 */ /* 0x000064000004003c */
[----:B01----:R-:W-:Y:S05]  /*19550*/  ENDCOLLECTIVE ;  /* 0x000000000000791b */ /* 0x003fea0003800000 */
.L_x_3422:
[----:B------:R-:W-:Y:S01]  /*19560*/  HFMA2 R57, -RZ, RZ, 0, 2.384185791015625e-07 ;  /* 0x00000004ff397431 */ /* 0x000fe200000001ff */
[----:B------:R-:W-:-:S05]  /*19570*/  MOV R36, R53 ;  /* 0x0000003500247202 */ /* 0x000fca0000000f00 */
[----:B------:R-:W-:-:S04]  /*19580*/  FADD.FTZ R36, R37, R36 ;  /* 0x0000002425247221 */ /* 0x000fc80000010000 */
[----:B------:R-:W-:-:S07]  /*19590*/  IMAD.MOV.U32 R63, RZ, RZ, R36 ;  /* 0x000000ffff3f7224 */ /* 0x000fce00078e0024 */
[----:B------:R-:W-:Y:S05]  /*195a0*/  WARPSYNC.COLLECTIVE R56, `(.L_x_3423) ;  /* 0x0000000038087348 */ /* 0x000fea0003c00000 */
[----:B------:R0:W1:Y:S02]  /*195b0*/  SHFL.BFLY P2, R53, R63, R57, R60 ;  /* 0x0c0000393f357389 */ /* 0x000064000004003c */
[----:B01----:R-:W-:Y:S05]  /*195c0*/  ENDCOLLECTIVE ;  /* 0x000000000000791b */ /* 0x003fea0003800000 */
.L_x_3423:
[----:B------:R-:W-:Y:S02]  /*195d0*/  IMAD.MOV.U32 R57, RZ, RZ, 0x8 ;  /* 0x00000008ff397424 */ /* 0x000fe400078e00ff */
[----:B------:R-:W-:-:S04]  /*195e0*/  IMAD.MOV.U32 R39, RZ, RZ, R53 ;  /* 0x000000ffff277224 */ /* 0x000fc800078e0035 */
[----:B------:R-:W-:-:S05]  /*195f0*/  FADD.FTZ R39, R36, R39 ;  /* 0x0000002724277221 */ /* 0x000fca0000010000 */
[----:B------:R-:W-:-:S07]  /*19600*/  MOV R63, R39 ;  /* 0x00000027003f7202 */ /* 0x000fce0000000f00 */
[----:B------:R-:W-:Y:S05]  /*19610*/  WARPSYNC.COLLECTIVE R56, `(.L_x_3424) ;  /* 0x0000000038087348 */ /* 0x000fea0003c00000 */
[----:B------:R0:W1:Y:S02]  /*19620*/  SHFL.BFLY P2, R53, R63, R57, R60 ;  /* 0x0c0000393f357389 */ /* 0x000064000004003c */
[----:B01----:R-:W-:Y:S05]  /*19630*/  ENDCOLLECTIVE ;  /* 0x000000000000791b */ /* 0x003fea0003800000 */
.L_x_3424:
[----:B------:R-:W-:Y:S01]  /*19640*/  HFMA2 R57, -RZ, RZ, 0, 9.5367431640625e-07 ;  /* 0x00000010ff397431 */ /* 0x000fe200000001ff */
[----:B------:R-:W-:-:S05]  /*19650*/  MOV R38, R53 ;  /* 0x0000003500267202 */ /* 0x000fca0000000f00 */
[----:B------:R-:W-:-:S04]  /*19660*/  FADD.FTZ R38, R39, R38 ;  /* 0x0000002627267221 */ /* 0x000fc80000010000 */
[----:B------:R-:W-:-:S07]  /*19670*/  IMAD.MOV.U32 R63, RZ, RZ, R38 ;  /* 0x000000ffff3f7224 */ /* 0x000fce00078e0026 */
[----:B------:R-:W-:Y:S05]  /*19680*/  WARPSYNC.COLLECTIVE R56, `(.L_x_3425) ;  /* 0x0000000038087348 */ /* 0x000fea0003c00000 */
[----:B------:R0:W1:Y:S02]  /*19690*/  SHFL.BFLY P2, R53, R63, R57, R60 ;  /* 0x0c0000393f357389 */ /* 0x000064000004003c */
[----:B01----:R-:W-:Y:S05]  /*196a0*/  ENDCOLLECTIVE ;  /* 0x000000000000791b */ /* 0x003fea0003800000 */
.L_x_3425:
[----:B------:R-:W-:Y:S05]  /*196b0*/  BRA `(.L_x_3426) ;  /* 0xfffffff000507947 */ /* 0x000fea000383ffff */
.L_x_3427:
        /* <DEDUP_REMOVED lines=12> */
.L_x_17360:


//--------------------- .text._ZN10layer_norm31ln_parallel_residual_fwd_kernelINS_13Kernel_traitsIf13__nv_bfloat16S2_S2_fjLj768ELj1ELj4ELj1ELj16ENS_18Kernel_traits_baseILj768EfS2_S2_S2_fjLj128EEEEELb0ELb0ELb0EEEvNS_9FwdParamsE --------------------------
	.section	.text._ZN10layer_norm31ln_parallel_residual_fwd_kernelINS_13Kernel_traitsIf13__nv_bfloat16S2_S2_fjLj768ELj1ELj4ELj1ELj16ENS_18Kernel_traits_baseILj768EfS2_S2_S2_fjLj128EEEEELb0ELb0ELb0EEEvNS_9FwdParamsE,"ax",@progbits
	.align	128
        .global         _ZN10layer_norm31ln_parallel_residual_fwd_kernelINS_13Kernel_traitsIf13__nv_bfloat16S2_S2_fjLj768ELj1ELj4ELj1ELj16ENS_18Kernel_traits_baseILj768EfS2_S2_S2_fjLj128EEEEELb0ELb0ELb0EEEvNS_9FwdParamsE
        .type           _ZN10layer_norm31ln_parallel_residual_fwd_kernelINS_13Kernel_traitsIf13__nv_bfloat16S2_S2_fjLj768ELj1ELj4ELj1ELj16ENS_18Kernel_traits_baseILj768EfS2_S2_S2_fjLj128EEEEELb0ELb0ELb0EEEvNS_9FwdParamsE,@function
        .size           _ZN10layer_norm31ln_parallel_residual_fwd_kernelINS_13Kernel_traitsIf13__nv_bfloat16S2_S2_fjLj768ELj1ELj4ELj1ELj16ENS_18Kernel_traits_baseILj768EfS2_S2_S2_fjLj128EEEEELb0ELb0ELb0EEEvNS_9FwdParamsE,(.L_x_17361 - _ZN10layer_norm31ln_parallel_residual_fwd_kernelINS_13Kernel_traitsIf13__nv_bfloat16S2_S2_fjLj768ELj1ELj4ELj1ELj16ENS_18Kernel_traits_baseILj768EfS2_S2_S2_fjLj128EEEEELb0ELb0ELb0EEEvNS_9FwdParamsE)
        .other          _ZN10layer_norm31ln_parallel_residual_fwd_kernelINS_13Kernel_traitsIf13__nv_bfloat16S2_S2_fjLj768ELj1ELj4ELj1ELj16ENS_18Kernel_traits_baseILj768EfS2_S2_S2_fjLj128EEEEELb0ELb0ELb0EEEvNS_9FwdParamsE,@"STO_CUDA_ENTRY STV_DEFAULT"
_ZN10layer_norm31ln_parallel_residual_fwd_kernelINS_13Kernel_traitsIf13__nv_bfloat16S2_S2_fjLj768ELj1ELj4ELj1ELj16ENS_18Kernel_traits_baseILj768EfS2_S2_S2_fjLj128EEEEELb0ELb0ELb0EEEvNS_9FwdParamsE:
.text._ZN10layer_norm31ln_parallel_residual_fwd_kernelINS_13Kernel_traitsIf13__nv_bfloat16S2_S2_fjLj768ELj1ELj4ELj1ELj16ENS_18Kernel_traits_baseILj768EfS2_S2_S2_fjLj128EEEEELb0ELb0ELb0EEEvNS_9FwdParamsE:
[----:B------:R-:W-:Y:S01]  /*0000*/  LDC R1, c[0x0][0x37c] ;  /* 0x0000df00ff017b82 */ /* 0x000fe20000000800 */
[----:B------:R-:W0:Y:S07]  /*0010*/  S2R R4, SR_TID.X ;  /* 0x0000000000047919 */ /* 0x000e2e0000002100 */
[----:B------:R-:W1:Y:S01]  /*0020*/  LDC R3, c[0x0][0x388] ;  /* 0x0000e200ff037b82 */ /* 0x000e620000000800 */
[----:B------:R-:W2:Y:S01]  /*0030*/  LDCU.64 UR10, c[0x0][0x438] ;  /* 0x00008700ff0a77ac */ /* 0x000ea20008000a00 */
[----:B------:R-:W-:Y:S01]  /*0040*/  BSSY.RECONVERGENT B0, `(.L_x_3428) ;  /* 0x0000119000007945 */ /* 0x000fe20003800200 */
[----:B------:R-:W3:Y:S05]  /*0050*/  LDCU.64 UR6, c[0x0][0x3a0] ;  /* 0x00007400ff0677ac */ /* 0x000eea0008000a00 */
[----:B------:R-:W4:Y:S01]  /*0060*/  S2UR UR4, SR_CTAID.X ;  /* 0x00000000000479c3 */ /* 0x000f220000002500 */
[----:B------:R-:W3:Y:S01]  /*0070*/  LDCU.64 UR8, c[0x0][0x398] ;  /* 0x00007300ff0877ac */ /* 0x000ee20008000a00 */
[----:B--2---:R-:W-:-:S04]  /*0080*/  UISETP.NE.U32.AND UP1, UPT, UR10, URZ, UPT ;  /* 0x000000ff0a00728c */ /* 0x004fc8000bf25070 */
[----:B------:R-:W-:Y:S01]  /*0090*/  UISETP.NE.AND.EX UP1, UPT, UR11, URZ, UPT, UP1 ;  /* 0x000000ff0b00728c */ /* 0x000fe2000bf25310 */
[----:B-1----:R-:W-:Y:S01]  /*00a0*/  SHF.R.S32.HI R0, RZ, 0x1f, R3 ;  /* 0x0000001fff007819 */ /* 0x002fe20000011403 */
[----:B---3--:R-:W-:-:S03]  /*00b0*/  ULOP3.LUT UP0, URZ, UR6, UR8, URZ, 0xfc, !UPT ;  /* 0x0000000806ff7292 */ /* 0x008fc6000f80fcff */
[----:B------:R-:W-:Y:S02]  /*00c0*/  LEA.HI R3, R0, R3, RZ, 0x3 ;  /* 0x0000000300037211 */ /* 0x000fe400078f18ff */
[C---:B0-----:R-:W-:Y:S01]  /*00d0*/  LOP3.LUT R2, R4.reuse, 0x1f, RZ, 0xc, !PT ;  /* 0x0000001f04027812 */ /* 0x041fe200078e0cff */
[----:B----4-:R-:W-:Y:S01]  /*00e0*/  USHF.L.U32 UR4, UR4, 0x2, URZ ;  /* 0x0000000204047899 */ /* 0x010fe200080006ff */
[----:B------:R-:W-:Y:S01]  /*00f0*/  SHF.R.U32.HI R0, RZ, 0x5, R4 ;  /* 0x00000005ff007819 */ /* 0x000fe20000011604 */
[----:B------:R-:W-:Y:S01]  /*0100*/  ULOP3.LUT UP0, URZ, UR7, UR9, URZ, 0xfc, UP0 ;  /* 0x0000000907ff7292 */ /* 0x000fe2000800fcff */
[----:B------:R-:W-:Y:S01]  /*0110*/  LEA.HI.SX32 R3, R3, R2, 0x1d ;  /* 0x0000000203037211 */ /* 0x000fe200078feaff */
[----:B------:R-:W0:Y:S01]  /*0120*/  LDCU.64 UR6, c[0x0][0x358] ;  /* 0x00006b00ff0677ac */ /* 0x000e220008000a00 */
[----:B------:R-:W-:Y:S02]  /*0130*/  LOP3.LUT R2, R4, 0x1f, RZ, 0xc0, !PT ;  /* 0x0000001f04027812 */ /* 0x000fe400078ec0ff */
        /* <DEDUP_REMOVED lines=16> */
[----:B--2---:R-:W-:-:S03]  /*0240*/  @P0 IMAD.WIDE.U32 R6, R2, 0x20, R6 ;  /* 0x0000002002060825 */ /* 0x004fc600078e0006 */
[----:B------:R0:W5:Y:S04]  /*0250*/  @P0 LDG.E.128 R16, desc[UR6][R4.64+0x10] ;  /* 0x0000100604100981 */ /* 0x000168000c1e1d00 */
[----:B------:R0:W5:Y:S01]  /*0260*/  @P0 LDG.E.128 R20, desc[UR6][R6.64] ;  /* 0x0000000606140981 */ /* 0x000162000c1e1d00 */
[----:B---3--:R-:W-:-:S03]  /*0270*/  @P1 IMAD.WIDE.U32 R8, R77, 0x20, R8 ;  /* 0x000000204d081825 */ /* 0x008fc600078e0008 */
[----:B------:R0:W5:Y:S04]  /*0280*/  @P0 LDG.E.128 R24, desc[UR6][R6.64+0x10] ;  /* 0x0000100606180981 */ /* 0x000168000c1e1d00 */
[----:B------:R0:W5:Y:S01]  /*0290*/  @P1 LDG.E.128 R28, desc[UR6][R8.64] ;  /* 0x00000006081c1981 */ /* 0x000162000c1e1d00 */
[----:B----4-:R-:W-:-:S03]  /*02a0*/  @P1 IMAD.WIDE.U32 R10, R77, 0x20, R10 ;  /* 0x000000204d0a1825 */ /* 0x010fc600078e000a */
[----:B------:R0:W5:Y:S04]  /*02b0*/  @P1 LDG.E.128 R32, desc[UR6][R8.64+0x10] ;  /* 0x0000100608201981 */ /* 0x000168000c1e1d00 */
[----:B------:R0:W5:Y:S04]  /*02c0*/  @P1 LDG.E.128 R36, desc[UR6][R10.64] ;  /* 0x000000060a241981 */ /* 0x000168000c1e1d00 */
[----:B------:R0:W5:Y:S01]  /*02d0*/  @P1 LDG.E.128 R40, desc[UR6][R10.64+0x10] ;  /* 0x000010060a281981 */ /* 0x000162000c1e1d00 */
[----:B------:R-:W-:Y:S02]  /*02e0*/  ISETP.GE.U32.AND P2, PT, R3, 0x60, PT ;  /* 0x000000600300780c */ /* 0x000fe40003f46070 */
        /* <DEDUP_REMOVED lines=16> */
[----:B------:R-:W-:Y:S01]  /*03f0*/  @P1 IADD3 R77, PT, PT, R77, 0x20, RZ ;  /* 0x000000204d4d1810 */ /* 0x000fe20007ffe0ff */
[----:B0-----:R-:W-:Y:S06]  /*0400*/  @!P2 BRA `(.L_x_3431) ;  /* 0x0000000c0070a947 */ /* 0x001fec0003800000 */
[----:B------:R-:W0:Y:S08]  /*0410*/  LDC.64 R4, c[0x0][0x3d0] ;  /* 0x0000f400ff047b82 */ /* 0x000e300000000a00 */
[----:B------:R-:W1:Y:S01]  /*0420*/  LDC.64 R6, c[0x0][0x3d8] ;  /* 0x0000f600ff067b82 */ /* 0x000e620000000a00 */
[----:B0-----:R-:W-:-:S05]  /*0430*/  IMAD.WIDE.U32 R4, R77, 0x20, R4 ;  /* 0x000000204d047825 */ /* 0x001fca00078e0004 */
[----:B------:R0:W5:Y:S01]  /*0440*/  LDG.E.128 R80, desc[UR6][R4.64+0x10] ;  /* 0x0000100604507981 */ /* 0x000162000c1e1d00 */
[----:B-1----:R-:W-:-:S03]  /*0450*/  IMAD.WIDE.U32 R6, R77, 0x20, R6 ;  /* 0x000000204d067825 */ /* 0x002fc600078e0006 */
[----:B------:R0:W5:Y:S04]  /*0460*/  LDG.E.128 R76, desc[UR6][R4.64] ;  /* 0x00000006044c7981 */ /* 0x000168000c1e1d00 */
[----:B------:R0:W5:Y:S04]  /*0470*/  LDG.E.128 R84, desc[UR6][R6.64] ;  /* 0x0000000606547981 */ /* 0x000168000c1e1d00 */
[----:B------:R0:W5:Y:S01]  /*0480*/  LDG.E.128 R88, desc[UR6][R6.64+0x10] ;  /* 0x0000100606587981 */ /* 0x000162000c1e1d00 */
        /* <DEDUP_REMOVED lines=23> */
[----:B------:R-:W-:Y:S01]  /*0600*/  CS2R R72, SRZ ;  /* 0x0000000000487805 */ /* 0x000fe2000001ff00 */
[----:B0-----:R-:W-:Y:S06]  /*0610*/  BRA `(.L_x_3431) ;  /* 0x0000000800ec7947 */ /* 0x001fec0003800000 */
.L_x_3430:
[C---:B------:R-:W-:Y:S01]  /*0620*/  ISETP.GE.U32.AND P0, PT, R3.reuse, 0x20, PT ;  /* 0x000000200300780c */ /* 0x040fe20003f06070 */
[----:B------:R-:W1:Y:S01]  /*0630*/  LDC.64 R6, c[0x0][0x3d0] ;  /* 0x0000f400ff067b82 */ /* 0x000e620000000a00 */
[----:B------:R-:W-:Y:S01]  /*0640*/  ISETP.GE.U32.AND P1, PT, R3, 0x40, PT ;  /* 0x000000400300780c */ /* 0x000fe20003f26070 */
[----:B------:R-:W-:-:S06]  /*0650*/  IMAD.MOV.U32 R77, RZ, RZ, R2 ;  /* 0x000000ffff4d7224 */ /* 0x000fcc00078e0002 */
[----:B------:R-:W2:Y:S04]  /*0660*/  LDC.64 R8, c[0x0][0x3d8] ;  /* 0x0000f600ff087b82 */ /* 0x000ea80000000a00 */
[----:B------:R-:W-:-:S04]  /*0670*/  @P0 LOP3.LUT R77, R2, 0x20, RZ, 0xfc, !PT ;  /* 0x00000020024d0812 */ /* 0x000fc800078efcff */
[----:B------:R-:W3:Y:S08]  /*0680*/  LDC.64 R10, c[0x0][0x3d0] ;  /* 0x0000f400ff0a7b82 */ /* 0x000ef00000000a00 */
[----:B------:R-:W4:Y:S01]  /*0690*/  @P0 LDC.64 R4, c[0x0][0x440] ;  /* 0x00011000ff040b82 */ /* 0x000f220000000a00 */
[----:B-1----:R-:W-:-:S07]  /*06a0*/  @P0 IMAD.WIDE.U32 R44, R2, 0x20, R6 ;  /* 0x00000020022c0825 */ /* 0x002fce00078e0006 */
[----:B------:R-:W1:Y:S01]  /*06b0*/  LDC.64 R48, c[0x0][0x3d8] ;  /* 0x0000f600ff307b82 */ /* 0x000e620000000a00 */
[C---:B--2---:R-:W-:Y:S01]  /*06c0*/  @P0 IMAD.WIDE.U32 R46, R2.reuse, 0x20, R8 ;  /* 0x00000020022e0825 */ /* 0x044fe200078e0008 */
[----:B------:R-:W-:Y:S01]  /*06d0*/  ISETP.GE.U32.AND P2, PT, R3, 0x60, PT ;  /* 0x000000600300780c */ /* 0x000fe20003f46070 */
[----:B0-----:R-:W5:Y:S01]  /*06e0*/  @P0 LDG.E.128 R12, desc[UR6][R44.64] ;  /* 0x000000062c0c0981 */ /* 0x001f62000c1e1d00 */
[----:B------:R-:W-:Y:S02]  /*06f0*/  CS2R R54, SRZ ;  /* 0x0000000000367805 */ /* 0x000fe4000001ff00 */
[----:B------:R-:W-:Y:S02]  /*0700*/  CS2R R52, SRZ ;  /* 0x0000000000347805 */ /* 0x000fe4000001ff00 */
[----:B------:R-:W-:Y:S01]  /*0710*/  CS2R R58, SRZ ;  /* 0x00000000003a7805 */ /* 0x000fe2000001ff00 */
[----:B------:R0:W5:Y:S01]  /*0720*/  @P0 LDG.E.128 R16, desc[UR6][R44.64+0x10] ;  /* 0x000010062c100981 */ /* 0x000162000c1e1d00 */
[----:B------:R-:W2:Y:S01]  /*0730*/  @P1 LDC.64 R50, c[0x0][0x440] ;  /* 0x00011000ff321b82 */ /* 0x000ea20000000a00 */
[----:B---3--:R-:W-:Y:S01]  /*0740*/  @P1 IMAD.WIDE.U32 R6, R77, 0x20, R10 ;  /* 0x000000204d061825 */ /* 0x008fe200078e000a */
[----:B------:R-:W-:Y:S01]  /*0750*/  CS2R R56, SRZ ;  /* 0x0000000000387805 */ /* 0x000fe2000001ff00 */
[----:B------:R-:W5:Y:S04]  /*0760*/  @P0 LDG.E.128 R20, desc[UR6][R46.64] ;  /* 0x000000062e140981 */ /* 0x000f68000c1e1d00 */
[----:B------:R-:W5:Y:S01]  /*0770*/  @P1 LDG.E.128 R28, desc[UR6][R6.64] ;  /* 0x00000006061c1981 */ /* 0x000f62000c1e1d00 */
[----:B----4-:R-:W-:-:S03]  /*0780*/  @P0 IMAD.WIDE.U32 R4, R2, 0x20, R4 ;  /* 0x0000002002040825 */ /* 0x010fc600078e0004 */
[----:B------:R-:W5:Y:S04]  /*0790*/  @P1 LDG.E.128 R32, desc[UR6][R6.64+0x10] ;  /* 0x0000100606201981 */ /* 0x000f68000c1e1d00 */
[----:B------:R-:W5:Y:S01]  /*07a0*/  @P0 LD.E.128 R72, desc[UR6][R4.64] ;  /* 0x0000000604480980 */ /* 0x000f62000c101d00 */
[----:B-1----:R-:W-:-:S03]  /*07b0*/  @P1 IMAD.WIDE.U32 R8, R77, 0x20, R48 ;  /* 0x000000204d081825 */ /* 0x002fc600078e0030 */
[----:B------:R-:W5:Y:S04]  /*07c0*/  @P0 LD.E.128 R68, desc[UR6][R4.64+0x10] ;  /* 0x0000100604440980 */ /* 0x000f68000c101d00 */
[----:B------:R-:W5:Y:S01]  /*07d0*/  @P1 LDG.E.128 R36, desc[UR6][R8.64] ;  /* 0x0000000608241981 */ /* 0x000f62000c1e1d00 */
[----:B--2---:R-:W-:-:S03]  /*07e0*/  @P1 IMAD.WIDE.U32 R10, R77, 0x20, R50 ;  /* 0x000000204d0a1825 */ /* 0x004fc600078e0032 */
[----:B------:R-:W5:Y:S04]  /*07f0*/  @P1 LDG.E.128 R40, desc[UR6][R8.64+0x10] ;  /* 0x0000100608281981 */ /* 0x000f68000c1e1d00 */
[----:B------:R-:W5:Y:S04]  /*0800*/  @P1 LD.E.128 R64, desc[UR6][R10.64] ;  /* 0x000000060a401980 */ /* 0x000f68000c101d00 */
[----:B------:R-:W5:Y:S01]  /*0810*/  @P1 LD.E.128 R60, desc[UR6][R10.64+0x10] ;  /* 0x000010060a3c1980 */ /* 0x000f62000c101d00 */
[----:B0-----:R-:W-:Y:S02]  /*0820*/  CS2R R44, SRZ ;  /* 0x00000000002c7805 */ /* 0x001fe4000001ff00 */
[----:B------:R-:W-:-:S02]  /*0830*/  CS2R R50, SRZ ;  /* 0x0000000000327805 */ /* 0x000fc4000001ff00 */
[----:B------:R-:W-:Y:S01]  /*0840*/  CS2R R48, SRZ ;  /* 0x0000000000307805 */ /* 0x000fe2000001ff00 */
[----:B------:R0:W5:Y:S01]  /*0850*/  @P0 LDG.E.128 R24, desc[UR6][R46.64+0x10] ;  /* 0x000010062e180981 */ /* 0x000162000c1e1d00 */
[----:B------:R-:W-:Y:S02]  /*0860*/  @P1 IADD3 R77, PT, PT, R77, 0x20, RZ ;  /* 0x000000204d4d1810 */ /* 0x000fe40007ffe0ff */
[----:B0-----:R-:W-:Y:S01]  /*0870*/  CS2R R46, SRZ ;  /* 0x00000000002e7805 */ /* 0x001fe2000001ff00 */
[----:B------:R-:W-:Y:S06]  /*0880*/  @!P2 BRA `(.L_x_3431) ;  /* 0x000000080050a947 */ /* 0x000fec0003800000 */
[----:B------:R-:W0:Y:S08]  /*0890*/  LDC.64 R4, c[0x0][0x3d0] ;  /* 0x0000f400ff047b82 */ /* 0x000e300000000a00 */
[----:B------:R-:W1:Y:S08]  /*08a0*/  LDC.64 R6, c[0x0][0x3d8] ;  /* 0x0000f600ff067b82 */ /* 0x000e700000000a00 */
[----:B------:R-:W2:Y:S01]  /*08b0*/  LDC.64 R8, c[0x0][0x440] ;  /* 0x00011000ff087b82 */ /* 0x000ea20000000a00 */
[----:B0-----:R-:W-:-:S05]  /*08c0*/  IMAD.WIDE.U32 R4, R77, 0x20, R4 ;  /* 0x000000204d047825 */ /* 0x001fca00078e0004 */
[----:B------:R0:W5:Y:S01]  /*08d0*/  LDG.E.128 R80, desc[UR6][R4.64+0x10] ;  /* 0x0000100604507981 */ /* 0x000162000c1e1d00 */
[----:B-1----:R-:W-:-:S05]  /*08e0*/  IMAD.WIDE.U32 R6, R77, 0x20, R6 ;  /* 0x000000204d067825 */ /* 0x002fca00078e0006 */
[----:B------:R0:W5:Y:S01]  /*08f0*/  LDG.E.128 R84, desc[UR6][R6.64] ;  /* 0x0000000606547981 */ /* 0x000162000c1e1d00 */
[----:B--2---:R-:W-:-:S03]  /*0900*/  IMAD.WIDE.U32 R8, R77, 0x20, R8 ;  /* 0x000000204d087825 */ /* 0x004fc600078e0008 */
[----:B------:R0:W5:Y:S04]  /*0910*/  LDG.E.128 R88, desc[UR6][R6.64+0x10] ;  /* 0x0000100606587981 */ /* 0x000168000c1e1d00 */
[----:B------:R0:W5:Y:S04]  /*0920*/  LDG.E.128 R76, desc[UR6][R4.64] ;  /* 0x00000006044c7981 */ /* 0x000168000c1e1d00 */
[----:B------:R0:W5:Y:S04]  /*0930*/  LD.E.128 R104, desc[UR6][R8.64] ;  /* 0x0000000608687980 */ /* 0x000168000c101d00 */
[----:B------:R0:W5:Y:S01]  /*0940*/  LD.E.128 R100, desc[UR6][R8.64+0x10] ;  /* 0x0000100608647980 */ /* 0x000162000c101d00 */
        /* <DEDUP_REMOVED lines=13> */
.L_x_3429:
        /* <DEDUP_REMOVED lines=8> */
[----:B------:R-:W2:Y:S08]  /*0aa0*/  LDC.64 R10, c[0x0][0x3d8] ;  /* 0x0000f600ff0a7b82 */ /* 0x000eb00000000a00 */
[----:B------:R-:W3:Y:S08]  /*0ab0*/  @P0 LDC.64 R76, c[0x0][0x440] ;  /* 0x00011000ff4c0b82 */ /* 0x000ef00000000a00 */
[----:B------:R-:W4:Y:S01]  /*0ac0*/  @P0 LDC.64 R4, c[0x0][0x438] ;  /* 0x00010e00ff040b82 */ /* 0x000f220000000a00 */
[----:B-1----:R-:W-:-:S07]  /*0ad0*/  @P0 IMAD.WIDE.U32 R8, R2, 0x20, R6 ;  /* 0x0000002002080825 */ /* 0x002fce00078e0006 */
[----:B------:R-:W1:Y:S08]  /*0ae0*/  LDC.64 R82, c[0x0][0x3d0] ;  /* 0x0000f400ff527b82 */ /* 0x000e700000000a00 */
[----:B------:R-:W1:Y:S08]  /*0af0*/  @P1 LDC.64 R84, c[0x0][0x438] ;  /* 0x00010e00ff541b82 */ /* 0x000e700000000a00 */
[----:B------:R-:W1:Y:S08]  /*0b00*/  LDC.64 R86, c[0x0][0x3d8] ;  /* 0x0000f600ff567b82 */ /* 0x000e700000000a00 */
[----:B------:R-:W1:Y:S01]  /*0b10*/  @P1 LDC.64 R88, c[0x0][0x440] ;  /* 0x00011000ff581b82 */ /* 0x000e620000000a00 */
[C---:B------:R-:W-:Y:S01]  /*0b20*/  @P0 LOP3.LUT R91, R2.reuse, 0x20, RZ, 0xfc, !PT ;  /* 0x00000020025b0812 */ /* 0x040fe200078efcff */
[----:B0-----:R-:W5:Y:S01]  /*0b30*/  @P0 LDG.E.128 R12, desc[UR6][R8.64] ;  /* 0x00000006080c0981 */ /* 0x001f62000c1e1d00 */
[----:B--2---:R-:W-:-:S03]  /*0b40*/  @P0 IMAD.WIDE.U32 R78, R2, 0x20, R10 ;  /* 0x00000020024e0825 */ /* 0x004fc600078e000a */
[----:B------:R0:W5:Y:S01]  /*0b50*/  @P0 LDG.E.128 R16, desc[UR6][R8.64+0x10] ;  /* 0x0000100608100981 */ /* 0x000162000c1e1d00 */
[----:B---3--:R-:W-:-:S03]  /*0b60*/  @P0 IMAD.WIDE.U32 R80, R2, 0x20, R76 ;  /* 0x0000002002500825 */ /* 0x008fc600078e004c */
[----:B------:R2:W5:Y:S01]  /*0b70*/  @P0 LDG.E.128 R20, desc[UR6][R78.64] ;  /* 0x000000064e140981 */ /* 0x000562000c1e1d00 */
[----:B----4-:R-:W-:-:S03]  /*0b80*/  @P0 IMAD.WIDE.U32 R4, R2, 0x20, R4 ;  /* 0x0000002002040825 */ /* 0x010fc600078e0004 */
[----:B------:R2:W5:Y:S01]  /*0b90*/  @P0 LDG.E.128 R24, desc[UR6][R78.64+0x10] ;  /* 0x000010064e180981 */ /* 0x000562000c1e1d00 */
[----:B-1----:R-:W-:-:S03]  /*0ba0*/  @P1 IMAD.WIDE.U32 R6, R91, 0x20, R82 ;  /* 0x000000205b061825 */ /* 0x002fc600078e0052 */
[----:B------:R2:W5:Y:S01]  /*0bb0*/  @P0 LD.E.128 R56, desc[UR6][R4.64] ;  /* 0x0000000604380980 */ /* 0x000562000c101d00 */
[----:B0-----:R-:W-:-:S03]  /*0bc0*/  @P1 IMAD.WIDE.U32 R8, R91, 0x20, R84 ;  /* 0x000000205b081825 */ /* 0x001fc600078e0054 */
[----:B------:R2:W5:Y:S01]  /*0bd0*/  @P0 LD.E.128 R52, desc[UR6][R4.64+0x10] ;  /* 0x0000100604340980 */ /* 0x000562000c101d00 */
[----:B------:R-:W-:-:S03]  /*0be0*/  @P1 IMAD.WIDE.U32 R10, R91, 0x20, R86 ;  /* 0x000000205b0a1825 */ /* 0x000fc600078e0056 */
[----:B------:R2:W5:Y:S01]  /*0bf0*/  @P0 LD.E.128 R72, desc[UR6][R80.64] ;  /* 0x0000000650480980 */ /* 0x000562000c101d00 */
[----:B------:R-:W-:-:S03]  /*0c00*/  @P1 IMAD.WIDE.U32 R76, R91, 0x20, R88 ;  /* 0x000000205b4c1825 */ /* 0x000fc600078e0058 */
[----:B------:R2:W5:Y:S04]  /*0c10*/  @P0 LD.E.128 R68, desc[UR6][R80.64+0x10] ;  /* 0x0000100650440980 */ /* 0x000568000c101d00 */
[----:B------:R2:W5:Y:S04]  /*0c20*/  @P1 LDG.E.128 R28, desc[UR6][R6.64] ;  /* 0x00000006061c1981 */ /* 0x000568000c1e1d00 */
[----:B------:R2:W5:Y:S04]  /*0c30*/  @P1 LDG.E.128 R32, desc[UR6][R6.64+0x10] ;  /* 0x0000100606201981 */ /* 0x000568000c1e1d00 */
[----:B------:R2:W5:Y:S04]  /*0c40*/  @P1 LD.E.128 R48, desc[UR6][R8.64] ;  /* 0x0000000608301980 */ /* 0x000568000c101d00 */
[----:B------:R2:W5:Y:S04]  /*0c50*/  @P1 LD.E.128 R44, desc[UR6][R8.64+0x10] ;  /* 0x00001006082c1980 */ /* 0x000568000c101d00 */
[----:B------:R2:W5:Y:S04]  /*0c60*/  @P1 LDG.E.128 R36, desc[UR6][R10.64] ;  /* 0x000000060a241981 */ /* 0x000568000c1e1d00 */
[----:B------:R2:W5:Y:S04]  /*0c70*/  @P1 LDG.E.128 R40, desc[UR6][R10.64+0x10] ;  /* 0x000010060a281981 */ /* 0x000568000c1e1d00 */
[----:B------:R2:W5:Y:S04]  /*0c80*/  @P1 LD.E.128 R64, desc[UR6][R76.64] ;  /* 0x000000064c401980 */ /* 0x000568000c101d00 */
[----:B------:R2:W5:Y:S01]  /*0c90*/  @P1 LD.E.128 R60, desc[UR6][R76.64+0x10] ;  /* 0x000010064c3c1980 */ /* 0x000562000c101d00 */
[----:B------:R-:W-:Y:S01]  /*0ca0*/  ISETP.GE.U32.AND P2, PT, R3, 0x60, PT ;  /* 0x000000600300780c */ /* 0x000fe20003f46070 */
[----:B------:R-:W-:-:S12]  /*0cb0*/  @P1 VIADD R91, R91, 0x20 ;  /* 0x000000205b5b1836 */ /* 0x000fd80000000000 */
[----:B--2---:R-:W-:Y:S05]  /*0cc0*/  @!P2 BRA `(.L_x_3431) ;  /* 0x000000040040a947 */ /* 0x004fea0003800000 */
[----:B------:R-:W0:Y:S08]  /*0cd0*/  LDC.64 R4, c[0x0][0x3d0] ;  /* 0x0000f400ff047b82 */ /* 0x000e300000000a00 */
[----:B------:R-:W1:Y:S08]  /*0ce0*/  LDC.64 R6, c[0x0][0x438] ;  /* 0x00010e00ff067b82 */ /* 0x000e700000000a00 */
[----:B------:R-:W2:Y:S08]  /*0cf0*/  LDC.64 R8, c[0x0][0x3d8] ;  /* 0x0000f600ff087b82 */ /* 0x000eb00000000a00 */
[----:B------:R-:W3:Y:S01]  /*0d00*/  LDC.64 R10, c[0x0][0x440] ;  /* 0x00011000ff0a7b82 */ /* 0x000ee20000000a00 */
[----:B0-----:R-:W-:-:S05]  /*0d10*/  IMAD.WIDE.U32 R4, R91, 0x20, R4 ;  /* 0x000000205b047825 */ /* 0x001fca00078e0004 */
[----:B------:R0:W5:Y:S01]  /*0d20*/  LDG.E.128 R76, desc[UR6][R4.64] ;  /* 0x00000006044c7981 */ /* 0x000162000c1e1d00 */
[----:B-1----:R-:W-:-:S03]  /*0d30*/  IMAD.WIDE.U32 R6, R91, 0x20, R6 ;  /* 0x000000205b067825 */ /* 0x002fc600078e0006 */
[----:B------:R0:W5:Y:S04]  /*0d40*/  LDG.E.128 R80, desc[UR6][R4.64+0x10] ;  /* 0x0000100604507981 */ /* 0x000168000c1e1d00 */
[----:B------:R0:W5:Y:S01]  /*0d50*/  LD.E.128 R96, desc[UR6][R6.64] ;  /* 0x0000000606607980 */ /* 0x000162000c101d00 */
[----:B--2---:R-:W-:-:S03]  /*0d60*/  IMAD.WIDE.U32 R8, R91, 0x20, R8 ;  /* 0x000000205b087825 */ /* 0x004fc600078e0008 */
[----:B------:R0:W5:Y:S04]  /*0d70*/  LD.E.128 R92, desc[UR6][R6.64+0x10] ;  /* 0x00001006065c7980 */ /* 0x000168000c101d00 */
[----:B------:R0:W5:Y:S01]  /*0d80*/  LDG.E.128 R84, desc[UR6][R8.64] ;  /* 0x0000000608547981 */ /* 0x000162000c1e1d00 */
[----:B---3--:R-:W-:-:S03]  /*0d90*/  IMAD.WIDE.U32 R10, R91, 0x20, R10 ;  /* 0x000000205b0a7825 */ /* 0x008fc600078e000a */
[----:B------:R0:W5:Y:S04]  /*0da0*/  LDG.E.128 R88, desc[UR6][R8.64+0x10] ;  /* 0x0000100608587981 */ /* 0x000168000c1e1d00 */
[----:B------:R0:W5:Y:S04]  /*0db0*/  LD.E.128 R104, desc[UR6][R10.64] ;  /* 0x000000060a687980 */ /* 0x000168000c101d00 */
[----:B------:R0:W5:Y:S01]  /*0dc0*/  LD.E.128 R100, desc[UR6][R10.64+0x10] ;  /* 0x000010060a647980 */ /* 0x000162000c101d00 */
[----:B------:R-:W-:Y:S05]  /*0dd0*/  BRA `(.L_x_3431) ;  /* 0x0000000000fc7947 */ /* 0x000fea0003800000 */
.L_x_3432:
        /* <DEDUP_REMOVED lines=9> */
[----:B0-----:R-:W5:Y:S02]  /*0e70*/  @P0 LDG.E.128 R12, desc[UR6][R10.64] ;  /* 0x000000060a0c0981 */ /* 0x001f64000c1e1d00 */
[----:B------:R-:W0:Y:S08]  /*0e80*/  @P1 LDC.64 R66, c[0x0][0x438] ;  /* 0x00010e00ff421b82 */ /* 0x000e300000000a00 */
[----:B------:R-:W1:Y:S01]  /*0e90*/  LDC.64 R68, c[0x0][0x3d8] ;  /* 0x0000f600ff447b82 */ /* 0x000e620000000a00 */
[C---:B---3--:R-:W-:Y:S01]  /*0ea0*/  @P0 IMAD.WIDE.U32 R60, R2.reuse, 0x20, R6 ;  /* 0x00000020023c0825 */ /* 0x048fe200078e0006 */
[----:B------:R-:W5:Y:S03]  /*0eb0*/  @P0 LDG.E.128 R16, desc[UR6][R10.64+0x10] ;  /* 0x000010060a100981 */ /* 0x000f66000c1e1d00 */
[----:B--2---:R-:W-:Y:S01]  /*0ec0*/  @P0 IMAD.WIDE.U32 R64, R2, 0x20, R8 ;  /* 0x0000002002400825 */ /* 0x004fe200078e0008 */
[----:B------:R-:W-:Y:S01]  /*0ed0*/  ISETP.GE.U32.AND P2, PT, R3, 0x60, PT ;  /* 0x000000600300780c */ /* 0x000fe20003f46070 */
[----:B------:R-:W5:Y:S02]  /*0ee0*/  @P0 LD.E.128 R56, desc[UR6][R60.64] ;  /* 0x000000063c380980 */ /* 0x000f64000c101d00 */
[C---:B----4-:R-:W-:Y:S01]  /*0ef0*/  @P1 IMAD.WIDE.U32 R4, R77.reuse, 0x20, R62 ;  /* 0x000000204d041825 */ /* 0x050fe200078e003e */
[----:B------:R-:W-:Y:S01]  /*0f00*/  CS2R R70, SRZ ;  /* 0x0000000000467805 */ /* 0x000fe2000001ff00 */
[----:B------:R2:W5:Y:S04]  /*0f10*/  @P0 LD.E.128 R52, desc[UR6][R60.64+0x10] ;  /* 0x000010063c340980 */ /* 0x000568000c101d00 */
[----:B------:R-:W5:Y:S01]  /*0f20*/  @P1 LDG.E.128 R28, desc[UR6][R4.64] ;  /* 0x00000006041c1981 */ /* 0x000f62000c1e1d00 */
[----:B0-----:R-:W-:-:S03]  /*0f30*/  @P1 IMAD.WIDE.U32 R6, R77, 0x20, R66 ;  /* 0x000000204d061825 */ /* 0x001fc600078e0042 */
[----:B------:R-:W5:Y:S04]  /*0f40*/  @P1 LDG.E.128 R32, desc[UR6][R4.64+0x10] ;  /* 0x0000100604201981 */ /* 0x000f68000c1e1d00 */
[----:B------:R-:W5:Y:S01]  /*0f50*/  @P1 LD.E.128 R48, desc[UR6][R6.64] ;  /* 0x0000000606301980 */ /* 0x000f62000c101d00 */
[----:B-1----:R-:W-:-:S03]  /*0f60*/  @P1 IMAD.WIDE.U32 R8, R77, 0x20, R68 ;  /* 0x000000204d081825 */ /* 0x002fc600078e0044 */
[----:B------:R-:W5:Y:S04]  /*0f70*/  @P1 LD.E.128 R44, desc[UR6][R6.64+0x10] ;  /* 0x00001006062c1980 */ /* 0x000f68000c101d00 */
[----:B------:R-:W5:Y:S04]  /*0f80*/  @P1 LDG.E.128 R36, desc[UR6][R8.64] ;  /* 0x0000000608241981 */ /* 0x000f68000c1e1d00 */
[----:B------:R-:W5:Y:S01]  /*0f90*/  @P1 LDG.E.128 R40, desc[UR6][R8.64+0x10] ;  /* 0x0000100608281981 */ /* 0x000f62000c1e1d00 */
[----:B------:R-:W-:Y:S02]  /*0fa0*/  CS2R R62, SRZ ;  /* 0x00000000003e7805 */ /* 0x000fe4000001ff00 */
[----:B--2---:R-:W-:-:S02]  /*0fb0*/  CS2R R60, SRZ ;  /* 0x00000000003c7805 */ /* 0x004fc4000001ff00 */
[----:B------:R-:W-:Y:S01]  /*0fc0*/  CS2R R66, SRZ ;  /* 0x0000000000427805 */ /* 0x000fe2000001ff00 */
[----:B------:R-:W5:Y:S01]  /*0fd0*/  @P0 LDG.E.128 R20, desc[UR6][R64.64] ;  /* 0x0000000640140981 */ /* 0x000f62000c1e1d00 */
[----:B------:R-:W-:Y:S02]  /*0fe0*/  CS2R R68, SRZ ;  /* 0x0000000000447805 */ /* 0x000fe4000001ff00 */
[----:B------:R-:W-:Y:S02]  /*0ff0*/  CS2R R74, SRZ ;  /* 0x00000000004a7805 */ /* 0x000fe4000001ff00 */
        /* <DEDUP_REMOVED lines=11> */
[----:B------:R0:W5:Y:S01]  /*10b0*/  LD.E.128 R96, desc[UR6][R6.64] ;  /* 0x0000000606607980 */ /* 0x000162000c101d00 */
[----:B--2---:R-:W-:-:S03]  /*10c0*/  IMAD.WIDE.U32 R8, R77, 0x20, R8 ;  /* 0x000000204d087825 */ /* 0x004fc600078e0008 */
[----:B------:R0:W5:Y:S04]  /*10d0*/  LD.E.128 R92, desc[UR6][R6.64+0x10] ;  /* 0x00001006065c7980 */ /* 0x000168000c101d00 */
        /* <DEDUP_REMOVED lines=14> */
[----:B0-----:R-:W-:-:S07]  /*11c0*/  CS2R R72, SRZ ;  /* 0x0000000000487805 */ /* 0x001fce000001ff00 */
.L_x_3431:
[----:B------:R-:W-:Y:S05]  /*11d0*/  BSYNC.RECONVERGENT B0 ;  /* 0x0000000000007941 */ /* 0x000fea0003800200 */
.L_x_3428:
[----:B------:R-:W1:Y:S02]  /*11e0*/  LDCU UR4, c[0x0][0x384] ;  /* 0x00007080ff0477ac */ /* 0x000e640008000800 */
[----:B-1----:R-:W-:-:S13]  /*11f0*/  ISETP.GE.AND P1, PT, R0, UR4, PT ;  /* 0x0000000400007c0c */ /* 0x002fda000bf26270 */
[----:B------:R-:W-:Y:S05]  /*1200*/  @P1 EXIT ;  /* 0x000000000000194d */ /* 0x000fea0003800000 */
[----:B------:R-:W1:Y:S01]  /*1210*/  LDCU.U8 UR4, c[0x0][0x410] ;  /* 0x00008200ff0477ac */ /* 0x000e620008000000 */
[----:B------:R-:W2:Y:S01]  /*1220*/  LDCU UR9, c[0x0][0x388] ;  /* 0x00007100ff0977ac */ /* 0x000ea20008000800 */
[----:B------:R-:W3:Y:S01]  /*1230*/  LDCU UR8, c[0x0][0x448] ;  /* 0x00008900ff0877ac */ /* 0x000ee20008000800 */
[----:B------:R-:W4:Y:S01]  /*1240*/  LDCU.64 UR10, c[0x0][0x398] ;  /* 0x00007300ff0a77ac */ /* 0x000f220008000a00 */
[----:B------:R-:W0:Y:S01]  /*1250*/  LDCU.64 UR12, c[0x0][0x3a0] ;  /* 0x00007400ff0c77ac */ /* 0x000e220008000a00 */
[----:B-1----:R-:W-:-:S04]  /*1260*/  ISETP.NE.AND P1, PT, RZ, UR4, PT ;  /* 0x00000004ff007c0c */ /* 0x002fc8000bf25270 */
[----:B0-234-:R-:W-:-:S09]  /*1270*/  P2R R4, PR, RZ, 0x2 ;  /* 0x00000002ff047803 */ /* 0x01dfd20000000000 */
.L_x_3458:
[----:B------:R-:W-:Y:S01]  /*1280*/  IMAD R120, R0, UR9, RZ ;  /* 0x0000000900787c24 */ /* 0x000fe2000f8e02ff */
[----:B------:R-:W-:Y:S04]  /*1290*/  BSSY.RECONVERGENT B0, `(.L_x_3433) ;  /* 0x00000ac000007945 */ /* 0x000fe80003800200 */
[----:B------:R-:W-:-:S04]  /*12a0*/  SHF.R.S32.HI R121, RZ, 0x1f, R120 ;  /* 0x0000001fff797819 */ /* 0x000fc80000011478 */
[----:B------:R-:W-:-:S04]  /*12b0*/  LEA.HI R121, R121, R120, RZ, 0x3 ;  /* 0x0000007879797211 */ /* 0x000fc800078f18ff */
[----:B------:R-:W-:-:S05]  /*12c0*/  LEA.HI.SX32 R145, R121, R2, 0x1d ;  /* 0x0000000279917211 */ /* 0x000fca00078feaff */
[----:B------:R-:W-:Y:S01]  /*12d0*/  IMAD.MOV.U32 R124, RZ, RZ, R145 ;  /* 0x000000ffff7c7224 */ /* 0x000fe200078e0091 */
        /* <DEDUP_REMOVED lines=11> */
[----:B------:R-:W3:Y:S01]  /*1390*/  @P1 LDG.E.128 R108, desc[UR6][R126.64] ;  /* 0x000000067e6c1981 */ /* 0x000ee2000c1e1d00 */
[----:B--2---:R-:W-:-:S05]  /*13a0*/  @P0 IMAD.WIDE.U32 R124, R145, 0x10, R124 ;  /* 0x00000010917c0825 */ /* 0x004fca00078e007c */
[----:B------:R0:W5:Y:S01]  /*13b0*/  @P0 LDG.E.128 R112, desc[UR6][R124.64] ;  /* 0x000000067c700981 */ /* 0x000162000c1e1d00 */
[----:B---3--:R-:W-:Y:S02]  /*13c0*/  PRMT R136, R111, 0x7632, R136 ;  /* 0x000076326f887816 */ /* 0x008fe40000000088 */
[----:B------:R-:W-:Y:S02]  /*13d0*/  PRMT R138, R110, 0x7632, R138 ;  /* 0x000076326e8a7816 */ /* 0x000fe4000000008a */
[----:B------:R-:W-:Y:S02]  /*13e0*/  PRMT R139, R109, 0x7632, R139 ;  /* 0x000076326d8b7816 */ /* 0x000fe4000000008b */
[----:B------:R-:W-:Y:S01]  /*13f0*/  PRMT R140, R108, 0x7632, R140 ;  /* 0x000076326c8c7816 */ /* 0x000fe2000000008c */
[----:B0-----:R-:W-:Y:S06]  /*1400*/  @!P0 BRA `(.L_x_3435) ;  /* 0x00000004007c8947 */ /* 0x001fec0003800000 */
[----:B------:R-:W-:Y:S05]  /*1410*/  @!P1 BRA `(.L_x_3436) ;  /* 0x0000000000e49947 */ /* 0x000fea0003800000 */
[----:B-----5:R-:W-:Y:S01]  /*1420*/  PRMT R5, R120, 0x7632, R5 ;  /* 0x0000763278057816 */ /* 0x020fe20000000005 */
[C---:B------:R-:W-:Y:S01]  /*1430*/  IMAD.U32 R11, R112.reuse, 0x10000, RZ ;  /* 0x00010000700b7824 */ /* 0x040fe200078e00ff */
[----:B------:R-:W-:Y:S01]  /*1440*/  PRMT R8, R112, 0x7632, R8 ;  /* 0x0000763270087816 */ /* 0x000fe20000000008 */
[----:B------:R-:W-:Y:S01]  /*1450*/  IMAD.U32 R116, R108, 0x10000, RZ ;  /* 0x000100006c747824 */ /* 0x000fe200078e00ff */
[----:B------:R-:W-:Y:S01]  /*1460*/  SHF.L.U32 R120, R120, 0x10, RZ ;  /* 0x0000001078787819 */ /* 0x000fe200000006ff */
[----:B------:R-:W-:Y:S01]  /*1470*/  IMAD.U32 R126, R115, 0x10000, RZ ;  /* 0x00010000737e7824 */ /* 0x000fe200078e00ff */
[----:B------:R-:W-:Y:S02]  /*1480*/  SHF.L.U32 R117, R5, 0x10, RZ ;  /* 0x0000001005757819 */ /* 0x000fe400000006ff */
[----:B------:R-:W-:Y:S01]  /*1490*/  SHF.L.U32 R8, R8, 0x10, RZ ;  /* 0x0000001008087819 */ /* 0x000fe200000006ff */
[----:B------:R-:W-:Y:S01]  /*14a0*/  FADD.FTZ R11, R120, R11 ;  /* 0x0000000b780b7221 */ /* 0x000fe20000010000 */
[----:B------:R-:W-:-:S02]  /*14b0*/  PRMT R118, R121, 0x7632, R118 ;  /* 0x0000763279767816 */ /* 0x000fc40000000076 */
[----:B------:R-:W-:Y:S01]  /*14c0*/  SHF.L.U32 R121, R121, 0x10, RZ ;  /* 0x0000001079797819 */ /* 0x000fe200000006ff */
[----:B------:R-:W-:Y:S01]  /*14d0*/  FADD.FTZ R117, R117, R8 ;  /* 0x0000000875757221 */ /* 0x000fe20000010000 */
[C---:B------:R-:W-:Y:S01]  /*14e0*/  PRMT R124, R122.reuse, 0x7632, R124 ;  /* 0x000076327a7c7816 */ /* 0x040fe2000000007c */
[----:B------:R-:W-:Y:S01]  /*14f0*/  FADD.FTZ R5, R11, R116 ;  /* 0x000000740b057221 */ /* 0x000fe20000010000 */
[----:B------:R-:W-:Y:S01]  /*1500*/  SHF.L.U32 R120, R113, 0x10, RZ ;  /* 0x0000001071787819 */ /* 0x000fe200000006ff */
[----:B------:R-:W-:Y:S01]  /*1510*/  IMAD.U32 R11, R109, 0x10000, RZ ;  /* 0x000100006d0b7824 */ /* 0x000fe200078e00ff */
[----:B------:R-:W-:Y:S02]  /*1520*/  SHF.L.U32 R122, R122, 0x10, RZ ;  /* 0x000000107a7a7819 */ /* 0x000fe400000006ff */
[----:B------:R-:W-:Y:S01]  /*1530*/  PRMT R125, R123, 0x7632, R125 ;  /* 0x000076327b7d7816 */ /* 0x000fe2000000007d */
[----:B------:R-:W-:Y:S01]  /*1540*/  FADD.FTZ R120, R121, R120 ;  /* 0x0000007879787221 */ /* 0x000fe20000010000 */
[----:B------:R-:W-:-:S02]  /*1550*/  SHF.L.U32 R119, R114, 0x10, RZ ;  /* 0x0000001072777819 */ /* 0x000fc400000006ff */
[----:B------:R-:W-:Y:S01]  /*1560*/  SHF.L.U32 R123, R123, 0x10, RZ ;  /* 0x000000107b7b7819 */ /* 0x000fe200000006ff */
[----:B------:R-:W-:Y:S01]  /*1570*/  IMAD.U32 R125, R125, 0x10000, RZ ;  /* 0x000100007d7d7824 */ /* 0x000fe200078e00ff */
[----:B------:R-:W-:Y:S01]  /*1580*/  PRMT R8, R113, 0x7632, R8 ;  /* 0x0000763271087816 */ /* 0x000fe20000000008 */
[----:B------:R-:W-:Y:S01]  /*1590*/  FADD.FTZ R122, R122, R119 ;  /* 0x000000777a7a7221 */ /* 0x000fe20000010000 */
[----:B------:R-:W-:Y:S01]  /*15a0*/  SHF.L.U32 R121, R110, 0x10, RZ ;  /* 0x000000106e797819 */ /* 0x000fe200000006ff */
[----:B------:R-:W-:Y:S01]  /*15b0*/  FADD.FTZ R141, R123, R126 ;  /* 0x0000007e7b8d7221 */ /* 0x000fe20000010000 */
[----:B------:R-:W-:Y:S01]  /*15c0*/  SHF.L.U32 R118, R118, 0x10, RZ ;  /* 0x0000001076767819 */ /* 0x000fe200000006ff */
[----:B------:R-:W-:Y:S01]  /*15d0*/  IMAD.U32 R119, R8, 0x10000, RZ ;  /* 0x0001000008777824 */ /* 0x000fe200078e00ff */
[----:B------:R-:W-:Y:S01]  /*15e0*/  PRMT R116, R114, 0x7632, R116 ;  /* 0x0000763272747816 */ /* 0x000fe20000000074 */
[----:B------:R-:W-:Y:S01]  /*15f0*/  FADD.FTZ R8, R120, R11 ;  /* 0x0000000b78087221 */ /* 0x000fe20000010000 */
[----:B------:R-:W-:Y:S01]  /*1600*/  PRMT R126, R115, 0x7632, R126 ;  /* 0x00007632737e7816 */ /* 0x000fe2000000007e */
[----:B------:R-:W-:Y:S01]  /*1610*/  FADD.FTZ R119, R118, R119 ;  /* 0x0000007776777221 */ /* 0x000fe20000010000 */
        /* <DEDUP_REMOVED lines=25> */
.L_x_3436:
[----:B-----5:R-:W-:Y:S01]  /*17b0*/  PRMT R124, R120, 0x7632, R124 ;  /* 0x00007632787c7816 */ /* 0x020fe2000000007c */
[----:B------:R-:W-:Y:S01]  /*17c0*/  IMAD.U32 R11, R122, 0x10000, RZ ;  /* 0x000100007a0b7824 */ /* 0x000fe200078e00ff */
[----:B------:R-:W-:Y:S01]  /*17d0*/  SHF.L.U32 R5, R120, 0x10, RZ ;  /* 0x0000001078057819 */ /* 0x000fe200000006ff */
[----:B------:R-:W-:Y:S01]  /*17e0*/  IMAD.U32 R118, R114, 0x10000, RZ ;  /* 0x0001000072767824 */ /* 0x000fe200078e00ff */
[----:B------:R-:W-:Y:S02]  /*17f0*/  PRMT R120, R121, 0x7632, R120 ;  /* 0x0000763279787816 */ /* 0x000fe40000000078 */
[----:B------:R-:W-:Y:S01]  /*1800*/  SHF.L.U32 R8, R112, 0x10, RZ ;  /* 0x0000001070087819 */ /* 0x000fe200000006ff */
[----:B------:R-:W-:Y:S01]  /*1810*/  FADD.FTZ R11, R11, R118 ;  /* 0x000000760b0b7221 */ /* 0x000fe20000010000 */
[----:B------:R-:W-:Y:S02]  /*1820*/  SHF.L.U32 R121, R121, 0x10, RZ ;  /* 0x0000001079797819 */ /* 0x000fe400000006ff */
[----:B------:R-:W-:Y:S01]  /*1830*/  SHF.L.U32 R116, R113, 0x10, RZ ;  /* 0x0000001071747819 */ /* 0x000fe200000006ff */
[----:B------:R-:W-:Y:S01]  /*1840*/  FADD.FTZ R5, R5, R8 ;  /* 0x0000000805057221 */ /* 0x000fe20000010000 */
[----:B------:R-:W-:-:S02]  /*1850*/  PRMT R125, R122, 0x7632, R125 ;  /* 0x000076327a7d7816 */ /* 0x000fc4000000007d */
[----:B------:R-:W-:Y:S01]  /*1860*/  PRMT R122, R123, 0x7632, R122 ;  /* 0x000076327b7a7816 */ /* 0x000fe2000000007a */
[--C-:B------:R-:W-:Y:S01]  /*1870*/  FADD.FTZ R8, R121, R116.reuse ;  /* 0x0000007479087221 */ /* 0x100fe20000010000 */
[----:B------:R-:W-:Y:S01]  /*1880*/  PRMT R116, R112, 0x7632, R116 ;  /* 0x0000763270747816 */ /* 0x000fe20000000074 */
[----:B------:R-:W-:Y:S01]  /*1890*/  IMAD.U32 R121, R124, 0x10000, RZ ;  /* 0x000100007c797824 */ /* 0x000fe200078e00ff */
[----:B------:R-:W-:Y:S01]  /*18a0*/  PRMT R117, R113, 0x7632, R117 ;  /* 0x0000763271757816 */ /* 0x000fe20000000075 */
[----:B------:R-:W-:Y:S01]  /*18b0*/  IMAD.U32 R122, R122, 0x10000, RZ ;  /* 0x000100007a7a7824 */ /* 0x000fe200078e00ff */
[----:B------:R-:W-:Y:S02]  /*18c0*/  PRMT R118, R114, 0x7632, R118 ;  /* 0x0000763272767816 */ /* 0x000fe40000000076 */
[----:B------:R-:W-:Y:S01]  /*18d0*/  PRMT R119, R115, 0x7632, R119 ;  /* 0x0000763273777816 */ /* 0x000fe20000000077 */
[----:B------:R-:W-:Y:S01]  /*18e0*/  IMAD.U32 R117, R117, 0x10000, RZ ;  /* 0x0001000075757824 */ /* 0x000fe200078e00ff */
        /* <DEDUP_REMOVED lines=17> */
.L_x_3435:
[----:B------:R-:W-:Y:S05]  /*1a00*/  @!P1 BRA `(.L_x_3438) ;  /* 0x0000000000849947 */ /* 0x000fea0003800000 */
[----:B-----5:R-:W-:Y:S01]  /*1a10*/  SHF.L.U32 R5, R120, 0x10, RZ ;  /* 0x0000001078057819 */ /* 0x020fe200000006ff */
[----:B------:R-:W-:Y:S01]  /*1a20*/  IMAD.U32 R116, R109, 0x10000, RZ ;  /* 0x000100006d747824 */ /* 0x000fe200078e00ff */
[----:B------:R-:W-:Y:S01]  /*1a30*/  SHF.L.U32 R8, R108, 0x10, RZ ;  /* 0x000000106c087819 */ /* 0x000fe200000006ff */
[----:B------:R-:W-:Y:S01]  /*1a40*/  IMAD.U32 R136, R136, 0x10000, RZ ;  /* 0x0001000088887824 */ /* 0x000fe200078e00ff */
[----:B------:R-:W-:Y:S02]  /*1a50*/  PRMT R117, R120, 0x7632, R117 ;  /* 0x0000763278757816 */ /* 0x000fe40000000075 */
[C---:B------:R-:W-:Y:S01]  /*1a60*/  PRMT R118, R121.reuse, 0x7632, R118 ;  /* 0x0000763279767816 */ /* 0x040fe20000000076 */
[----:B------:R-:W-:Y:S01]  /*1a70*/  IMAD.U32 R121, R121, 0x10000, RZ ;  /* 0x0001000079797824 */ /* 0x000fe200078e00ff */
[C---:B------:R-:W-:Y:S01]  /*1a80*/  PRMT R119, R122.reuse, 0x7632, R119 ;  /* 0x000076327a777816 */ /* 0x040fe20000000077 */
[----:B------:R-:W-:Y:S01]  /*1a90*/  FADD.FTZ R5, R5, R8 ;  /* 0x0000000805057221 */ /* 0x000fe20000010000 */
[----:B------:R-:W-:Y:S01]  /*1aa0*/  SHF.L.U32 R11, R122, 0x10, RZ ;  /* 0x000000107a0b7819 */ /* 0x000fe200000006ff */
[----:B------:R-:W-:Y:S01]  /*1ab0*/  FADD.FTZ R8, R121, R116 ;  /* 0x0000007479087221 */ /* 0x000fe20000010000 */
[----:B------:R-:W-:Y:S01]  /*1ac0*/  SHF.L.U32 R120, R110, 0x10, RZ ;  /* 0x000000106e787819 */ /* 0x000fe200000006ff */
[----:B------:R-:W-:Y:S01]  /*1ad0*/  IMAD.U32 R116, R140, 0x10000, RZ ;  /* 0x000100008c747824 */ /* 0x000fe200078e00ff */
[----:B------:R-:W-:Y:S01]  /*1ae0*/  PRMT R122, R123, 0x7632, R122 ;  /* 0x000076327b7a7816 */ /* 0x000fe2000000007a */
[----:B------:R-:W-:Y:S01]  /*1af0*/  IMAD.U32 R119, R119, 0x10000, RZ ;  /* 0x0001000077777824 */ /* 0x000fe200078e00ff */
[----:B------:R-:W-:Y:S01]  /*1b00*/  SHF.L.U32 R123, R123, 0x10, RZ ;  /* 0x000000107b7b7819 */ /* 0x000fe200000006ff */
[----:B------:R-:W-:Y:S01]  /*1b10*/  FADD.FTZ R11, R11, R120 ;  /* 0x000000780b0b7221 */ /* 0x000fe20000010000 */
[----:B------:R-:W-:-:S02]  /*1b20*/  SHF.L.U32 R121, R122, 0x10, RZ ;  /* 0x000000107a797819 */ /* 0x000fc400000006ff */
[----:B------:R-:W-:Y:S02]  /*1b30*/  SHF.L.U32 R139, R139, 0x10, RZ ;  /* 0x000000108b8b7819 */ /* 0x000fe400000006ff */
[----:B------:R-:W-:Y:S01]  /*1b40*/  SHF.L.U32 R138, R138, 0x10, RZ ;  /* 0x000000108a8a7819 */ /* 0x000fe200000006ff */
[----:B------:R-:W-:Y:S01]  /*1b50*/  FADD.FTZ R140, R121, R136 ;  /* 0x00000088798c7221 */ /* 0x000fe20000010000 */
[----:B------:R-:W-:Y:S02]  /*1b60*/  SHF.L.U32 R120, R111, 0x10, RZ ;  /* 0x000000106f787819 */ /* 0x000fe400000006ff */
        /* <DEDUP_REMOVED lines=11> */
.L_x_3438:
        /* <DEDUP_REMOVED lines=12> */
.L_x_3437:
[----:B------:R-:W0:Y:S01]  /*1ce0*/  @UP0 LDCU.64 UR4, c[0x0][0x3a8] ;  /* 0x00007500ff0407ac */ /* 0x000e220008000a00 */
[----:B------:R-:W-:Y:S01]  /*1cf0*/  PLOP3.LUT P0, PT, PT, PT, UP0, 0x80, 0x8 ;  /* 0x000000000008781c */ /* 0x000fe20003f0f008 */
[----:B------:R-:W-:Y:S01]  /*1d00*/  HFMA2 R120, -RZ, RZ, 0, 9.5367431640625e-07 ;  /* 0x00000010ff787431 */ /* 0x000fe200000001ff */
[----:B------:R-:W-:Y:S01]  /*1d10*/  PLOP3.LUT P1, PT, PT, PT, UP0, 0x80, 0x8 ;  /* 0x000000000008781c */ /* 0x000fe20003f2f008 */
[----:B------:R-:W-:-:S10]  /*1d20*/  VIADD R124, R145, 0x20 ;  /* 0x00000020917c7836 */ /* 0x000fd40000000000 */
[----:B0-----:R-:W-:-:S05]  /*1d30*/  @P0 IMAD.WIDE.U32 R120, R145, R120, UR4 ;  /* 0x0000000491780e25 */ /* 0x001fca000f8e0078 */
[----:B------:R0:W-:Y:S02]  /*1d40*/  @P1 STG.E.128 desc[UR6][R120.64], R116 ;  /* 0x0000007478001986 */ /* 0x0001e4000c101d06 */
.L_x_3434:
[----:B------:R-:W-:Y:S05]  /*1d50*/  BSYNC.RECONVERGENT B0 ;  /* 0x0000000000007941 */ /* 0x000fea0003800200 */
.L_x_3433:
        /* <DEDUP_REMOVED lines=39> */
.L_x_3442:
[C---:B------:R-:W-:Y:S01]  /*1fd0*/  PRMT R117, R121.reuse, 0x7632, R117 ;  /* 0x0000763279757816 */ /* 0x040fe20000000075 */
        /* <DEDUP_REMOVED lines=9> */
[C---:B------:R-:W-:Y:S01]  /*2070*/  PRMT R120, R123.reuse, 0x7632, R120 ;  /* 0x000076327b787816 */ /* 0x040fe20000000078 */
[----:B------:R-:W-:Y:S01]  /*2080*/  IMAD.U32 R123, R123, 0x10000, RZ ;  /* 0x000100007b7b7824 */ /* 0x000fe200078e00ff */
[----:B------:R-:W-:Y:S01]  /*2090*/  SHF.L.U32 R122, R122, 0x10, RZ ;  /* 0x000000107a7a7819 */ /* 0x000fe200000006ff */
[----:B------:R-:W-:Y:S01]  /*20a0*/  IMAD.U32 R116, R116, 0x10000, RZ ;  /* 0x0001000074747824 */ /* 0x000fe200078e00ff */
[----:B------:R-:W-:Y:S01]  /*20b0*/  SHF.L.U32 R133, R110, 0x10, RZ ;  /* 0x000000106e857819 */ /* 0x000fe200000006ff */
[----:B------:R-:W-:Y:S01]  /*20c0*/  IMAD.U32 R120, R120, 0x10000, RZ ;  /* 0x0001000078787824 */ /* 0x000fe200078e00ff */
        /* <DEDUP_REMOVED lines=17> */
.L_x_3441:
[----:B------:R-:W-:-:S04]  /*21e0*/  UISETP.NE.U32.AND UP1, UPT, UR12, URZ, UPT ;  /* 0x000000ff0c00728c */ /* 0x000fc8000bf25070 */
[----:B------:R-:W-:-:S09]  /*21f0*/  UISETP.NE.AND.EX UP1, UPT, UR13, URZ, UPT, UP1 ;  /* 0x000000ff0d00728c */ /* 0x000fd2000bf25310 */
[----:B------:R-:W-:Y:S05]  /*2200*/  BRA.U UP1, `(.L_x_3444) ;  /* 0x0000000101947547 */ /* 0x000fea000b800000 */
[----:B-----5:R-:W-:Y:S01]  /*2210*/  PRMT R125, R120, 0x7632, R125 ;  /* 0x00007632787d7816 */ /* 0x020fe2000000007d */
[----:B------:R-:W-:Y:S01]  /*2220*/  IMAD.U32 R117, R114, 0x10000, RZ ;  /* 0x0001000072757824 */ /* 0x000fe200078e00ff */
[----:B------:R-:W-:Y:S02]  /*2230*/  SHF.L.U32 R6, R120, 0x10, RZ ;  /* 0x0000001078067819 */ /* 0x000fe400000006ff */
[----:B------:R-:W-:Y:S01]  /*2240*/  PRMT R120, R121, 0x7632, R120 ;  /* 0x0000763279787816 */ /* 0x000fe20000000078 */
[----:B------:R-:W-:Y:S01]  /*2250*/  IMAD.U32 R125, R125, 0x10000, RZ ;  /* 0x000100007d7d7824 */ /* 0x000fe200078e00ff */
[----:B------:R-:W-:Y:S02]  /*2260*/  SHF.L.U32 R9, R112, 0x10, RZ ;  /* 0x0000001070097819 */ /* 0x000fe400000006ff */
[----:B------:R-:W-:Y:S02]  /*2270*/  SHF.L.U32 R121, R121, 0x10, RZ ;  /* 0x0000001079797819 */ /* 0x000fe400000006ff */
[C---:B------:R-:W-:Y:S01]  /*2280*/  PRMT R126, R122.reuse, 0x7632, R126 ;  /* 0x000076327a7e7816 */ /* 0x040fe2000000007e */
[----:B------:R-:W-:Y:S01]  /*2290*/  IMAD.U32 R122, R122, 0x10000, RZ ;  /* 0x000100007a7a7824 */ /* 0x000fe200078e00ff */
        /* <DEDUP_REMOVED lines=12> */
[----:B------:R-:W-:Y:S02]  /*2360*/  SHF.L.U32 R122, R115, 0x10, RZ ;  /* 0x00000010737a7819 */ /* 0x000fe400000006ff */
        /* <DEDUP_REMOVED lines=15> */
.L_x_3444:
[C---:B-----5:R-:W-:Y:S01]  /*2460*/  PRMT R9, R120.reuse, 0x7632, R9 ;  /* 0x0000763278097816 */ /* 0x060fe20000000009 */
        /* <DEDUP_REMOVED lines=18> */
[C---:B------:R-:W-:Y:S01]  /*2590*/  PRMT R117, R114.reuse, 0x7632, R117 ;  /* 0x0000763272757816 */ /* 0x040fe20000000075 */
[----:B------:R-:W-:Y:S01]  /*25a0*/  IMAD.U32 R123, R114, 0x10000, RZ ;  /* 0x00010000727b7824 */ /* 0x000fe200078e00ff */
        /* <DEDUP_REMOVED lines=13> */
[----:B------:R-:W-:Y:S01]  /*2680*/  PRMT R116, R108, 0x7632, R116 ;  /* 0x000076326c747816 */ /* 0x000fe20000000074 */
[----:B------:R-:W-:Y:S01]  /*2690*/  FADD.FTZ R122, R123, R122 ;  /* 0x0000007a7b7a7221 */ /* 0x000fe20000010000 */
[----:B------:R-:W-:Y:S01]  /*26a0*/  PRMT R119, R111, 0x7632, R119 ;  /* 0x000076326f777816 */ /* 0x000fe20000000077 */
[----:B------:R-:W-:Y:S01]  /*26b0*/  FADD.FTZ R9, R121, R120 ;  /* 0x0000007879097221 */ /* 0x000fe20000010000 */
[C---:B------:R-:W-:Y:S01]  /*26c0*/  PRMT R118, R110.reuse, 0x7632, R118 ;  /* 0x000076326e767816 */ /* 0x040fe20000000076 */
[----:B------:R-:W-:Y:S01]  /*26d0*/  IMAD.U32 R120, R111, 0x10000, RZ ;  /* 0x000100006f787824 */ /* 0x000fe200078e00ff */
        /* <DEDUP_REMOVED lines=16> */
.L_x_3443:
[----:B------:R-:W0:Y:S01]  /*27e0*/  @UP0 LDCU.64 UR4, c[0x0][0x3a8] ;  /* 0x00007500ff0407ac */ /* 0x000e220008000a00 */
[----:B------:R-:W-:Y:S02]  /*27f0*/  PLOP3.LUT P0, PT, PT, PT, UP0, 0x80, 0x8 ;  /* 0x000000000008781c */ /* 0x000fe40003f0f008 */
[----:B------:R-:W-:Y:S02]  /*2800*/  PLOP3.LUT P2, PT, PT, PT, UP0, 0x80, 0x8 ;  /* 0x000000000008781c */ /* 0x000fe40003f4f008 */
[----:B------:R-:W-:-:S09]  /*2810*/  MOV R121, 0x10 ;  /* 0x0000001000797802 */ /* 0x000fd20000000f00 */
[----:B0-----:R-:W-:-:S04]  /*2820*/  @P0 IMAD.WIDE.U32 R120, R124, R121, UR4 ;  /* 0x000000047c780e25 */ /* 0x001fc8000f8e0079 */
[----:B------:R-:W-:Y:S01]  /*2830*/  VIADD R124, R124, 0x20 ;  /* 0x000000207c7c7836 */ /* 0x000fe20000000000 */
[----:B------:R1:W-:Y:S06]  /*2840*/  @P2 STG.E.128 desc[UR6][R120.64], R116 ;  /* 0x0000007478002986 */ /* 0x0003ec000c101d06 */
.L_x_3440:
[----:B------:R-:W-:Y:S05]  /*2850*/  BSYNC.RECONVERGENT B0 ;  /* 0x0000000000007941 */ /* 0x000fea0003800200 */
.L_x_3439:
        /* <DEDUP_REMOVED lines=39> */
.L_x_3448:
[C---:B------:R-:W-:Y:S01]  /*2ad0*/  PRMT R117, R121.reuse, 0x7632, R117 ;  /* 0x0000763279757816 */ /* 0x040fe20000000075 */
        /* <DEDUP_REMOVED lines=8> */
[----:B------:R-:W-:Y:S01]  /*2b60*/  SHF.L.U32 R129, R110, 0x10, RZ ;  /* 0x000000106e817819 */ /* 0x000fe200000006ff */
[----:B------:R-:W-:Y:S01]  /*2b70*/  FADD.FTZ R10, R118, R121 ;  /* 0x00000079760a7221 */ /* 0x000fe20000010000 */
[----:B------:R-:W-:Y:S01]  /*2b80*/  PRMT R116, R120, 0x7632, R116 ;  /* 0x0000763278747816 */ /* 0x000fe20000000074 */
[----:B------:R-:W-:Y:S01]  /*2b90*/  IMAD.U32 R118, R117, 0x10000, RZ ;  /* 0x0001000075767824 */ /* 0x000fe200078e00ff */
        /* <DEDUP_REMOVED lines=13> */
[----:B------:R-:W-:-:S02]  /*2c70*/  FADD.FTZ R142, R119, R126 ;  /* 0x0000007e778e7221 */ /* 0x000fc40000010000 */
[----:B------:R-:W-:Y:S01]  /*2c80*/  FADD.FTZ R130, R117, R130 ;  /* 0x0000008275827221 */ /* 0x000fe20000010000 */
[----:B------:R-:W-:Y:S02]  /*2c90*/  F2FP.BF16.F32.PACK_AB R119, R144, R143 ;  /* 0x0000008f9077723e */ /* 0x000fe400000010ff */
[----:B------:R-:W-:Y:S02]  /*2ca0*/  F2FP.BF16.F32.PACK_AB R118, R142, R129 ;  /* 0x000000818e76723e */ /* 0x000fe400000010ff */
[----:B------:R-:W-:Y:S02]  /*2cb0*/  F2FP.BF16.F32.PACK_AB R117, R131, R10 ;  /* 0x0000000a8375723e */ /* 0x000fe400000010ff */
[----:B------:R-:W-:Y:S01]  /*2cc0*/  F2FP.BF16.F32.PACK_AB R116, R130, R7 ;  /* 0x000000078274723e */ /* 0x000fe200000010ff */
[----:B------:R-:W-:Y:S06]  /*2cd0*/  BRA `(.L_x_3449) ;  /* 0x0000000400807947 */ /* 0x000fec0003800000 */
.L_x_3447:
[----:B------:R-:W-:-:S04]  /*2ce0*/  UISETP.NE.U32.AND UP1, UPT, UR12, URZ, UPT ;  /* 0x000000ff0c00728c */ /* 0x000fc8000bf25070 */
[----:B------:R-:W-:-:S09]  /*2cf0*/  UISETP.NE.AND.EX UP1, UPT, UR13, URZ, UPT, UP1 ;  /* 0x000000ff0d00728c */ /* 0x000fd2000bf25310 */
[----:B------:R-:W-:Y:S05]  /*2d00*/  BRA.U UP1, `(.L_x_3450) ;  /* 0x0000000101947547 */ /* 0x000fea000b800000 */
[C---:B-----5:R-:W-:Y:S02]  /*2d10*/  PRMT R125, R120.reuse, 0x7632, R125 ;  /* 0x00007632787d7816 */ /* 0x060fe4000000007d */
[----:B------:R-:W-:Y:S02]  /*2d20*/  SHF.L.U32 R7, R120, 0x10, RZ ;  /* 0x0000001078077819 */ /* 0x000fe400000006ff */
[C---:B------:R-:W-:Y:S02]  /*2d30*/  PRMT R120, R121.reuse, 0x7632, R120 ;  /* 0x0000763279787816 */ /* 0x040fe40000000078 */
[----:B------:R-:W-:Y:S02]  /*2d40*/  SHF.L.U32 R10, R112, 0x10, RZ ;  /* 0x00000010700a7819 */ /* 0x000fe400000006ff */
[----:B------:R-:W-:Y:S02]  /*2d50*/  SHF.L.U32 R121, R121, 0x10, RZ ;  /* 0x0000001079797819 */ /* 0x000fe400000006ff */
[----:B------:R-:W-:Y:S01]  /*2d60*/  SHF.L.U32 R116, R113, 0x10, RZ ;  /* 0x0000001071747819 */ /* 0x000fe200000006ff */
[----:B------:R-:W-:Y:S01]  /*2d70*/  FADD.FTZ R7, R10, R7 ;  /* 0x000000070a077221 */ /* 0x000fe20000010000 */
[C---:B------:R-:W-:Y:S01]  /*2d80*/  PRMT R126, R122.reuse, 0x7632, R126 ;  /* 0x000076327a7e7816 */ /* 0x040fe2000000007e */
[----:B------:R-:W-:Y:S01]  /*2d90*/  IMAD.U32 R122, R122, 0x10000, RZ ;  /* 0x000100007a7a7824 */ /* 0x000fe200078e00ff */
[----:B------:R-:W-:Y:S01]  /*2da0*/  SHF.L.U32 R129, R114, 0x10, RZ ;  /* 0x0000001072817819 */ /* 0x000fe200000006ff */
[----:B------:R-:W-:Y:S01]  /*2db0*/  FADD.FTZ R10, R116, R121 ;  /* 0x00000079740a7221 */ /* 0x000fe20000010000 */
[C---:B------:R-:W-:Y:S01]  /*2dc0*/  PRMT R127, R123.reuse, 0x7632, R127 ;  /* 0x000076327b7f7816 */ /* 0x040fe2000000007f */
[----:B------:R-:W-:Y:S01]  /*2dd0*/  IMAD.U32 R123, R123, 0x10000, RZ ;  /* 0x000100007b7b7824 */ /* 0x000fe200078e00ff */
[----:B------:R-:W-:Y:S01]  /*2de0*/  PRMT R116, R112, 0x7632, R116 ;  /* 0x0000763270747816 */ /* 0x000fe20000000074 */
[----:B------:R-:W-:Y:S01]  /*2df0*/  FADD.FTZ R129, R129, R122 ;  /* 0x0000007a81817221 */ /* 0x000fe20000010000 */
[----:B------:R-:W-:Y:S01]  /*2e00*/  PRMT R117, R113, 0x7632, R117 ;  /* 0x0000763271757816 */ /* 0x000fe20000000075 */
        /* <DEDUP_REMOVED lines=8> */
[----:B------:R-:W-:Y:S02]  /*2e90*/  SHF.L.U32 R144, R127, 0x10, RZ ;  /* 0x000000107f907819 */ /* 0x000fe400000006ff */
        /* <DEDUP_REMOVED lines=12> */
.L_x_3450:
[----:B-----5:R-:W-:Y:S01]  /*2f60*/  PRMT R10, R120, 0x7632, R10 ;  /* 0x00007632780a7816 */ /* 0x020fe2000000000a */
[----:B------:R-:W-:Y:S01]  /*2f70*/  IMAD.U32 R7, R112, 0x10000, RZ ;  /* 0x0001000070077824 */ /* 0x000fe200078e00ff */
[----:B------:R-:W-:Y:S01]  /*2f80*/  SHF.L.U32 R120, R120, 0x10, RZ ;  /* 0x0000001078787819 */ /* 0x000fe200000006ff */
[----:B------:R-:W-:Y:S01]  /*2f90*/  IMAD.U32 R118, R113, 0x10000, RZ ;  /* 0x0001000071767824 */ /* 0x000fe200078e00ff */
[C---:B------:R-:W-:Y:S02]  /*2fa0*/  PRMT R116, R121.reuse, 0x7632, R116 ;  /* 0x0000763279747816 */ /* 0x040fe40000000074 */
[----:B------:R-:W-:Y:S01]  /*2fb0*/  SHF.L.U32 R121, R121, 0x10, RZ ;  /* 0x0000001079797819 */ /* 0x000fe200000006ff */
[----:B------:R-:W-:Y:S01]  /*2fc0*/  FADD.FTZ R120, R7, R120 ;  /* 0x0000007807787221 */ /* 0x000fe20000010000 */
[----:B------:R-:W-:Y:S02]  /*2fd0*/  PRMT R7, R112, 0x7632, R7 ;  /* 0x0000763270077816 */ /* 0x000fe40000000007 */
[----:B------:R-:W-:Y:S01]  /*2fe0*/  SHF.L.U32 R117, R108, 0x10, RZ ;  /* 0x000000106c757819 */ /* 0x000fe200000006ff */
[----:B------:R-:W-:Y:S01]  /*2ff0*/  FADD.FTZ R121, R118, R121 ;  /* 0x0000007976797221 */ /* 0x000fe20000010000 */
[----:B------:R-:W-:-:S02]  /*3000*/  SHF.L.U32 R127, R123, 0x10, RZ ;  /* 0x000000107b7f7819 */ /* 0x000fc400000006ff */
[----:B------:R-:W-:Y:S02]  /*3010*/  SHF.L.U32 R130, R115, 0x10, RZ ;  /* 0x0000001073827819 */ /* 0x000fe400000006ff */
[----:B------:R-:W-:Y:S01]  /*3020*/  SHF.L.U32 R119, R10, 0x10, RZ ;  /* 0x000000100a777819 */ /* 0x000fe200000006ff */
[----:B------:R-:W-:Y:S01]  /*3030*/  IMAD.U32 R10, R7, 0x10000, RZ ;  /* 0x00010000070a7824 */ /* 0x000fe200078e00ff */
[----:B------:R-:W-:Y:S01]  /*3040*/  PRMT R126, R123, 0x7632, R126 ;  /* 0x000076327b7e7816 */ /* 0x000fe2000000007e */
[----:B------:R-:W-:Y:S01]  /*3050*/  FADD.FTZ R7, R117, R120 ;  /* 0x0000007875077221 */ /* 0x000fe20000010000 */
[----:B------:R-:W-:Y:S01]  /*3060*/  PRMT R118, R115, 0x7632, R118 ;  /* 0x0000763273767816 */ /* 0x000fe20000000076 */
[----:B------:R-:W-:Y:S01]  /*3070*/  FADD.FTZ R127, R130, R127 ;  /* 0x0000007f827f7221 */ /* 0x000fe20000010000 */
[----:B------:R-:W-:Y:S01]  /*3080*/  PRMT R125, R122, 0x7632, R125 ;  /* 0x000076327a7d7816 */ /* 0x000fe2000000007d */
[--C-:B------:R-:W-:Y:S01]  /*3090*/  FADD.FTZ R130, R119, R10.reuse ;  /* 0x0000000a77827221 */ /* 0x100fe20000010000 */
[----:B------:R-:W-:Y:S01]  /*30a0*/  PRMT R117, R114, 0x7632, R117 ;  /* 0x0000763272757816 */ /* 0x000fe20000000075 */
[----:B------:R-:W-:Y:S01]  /*30b0*/  IMAD.U32 R118, R118, 0x10000, RZ ;  /* 0x0001000076767824 */ /* 0x000fe200078e00ff */
[----:B------:R-:W-:-:S02]  /*30c0*/  PRMT R10, R113, 0x7632, R10 ;  /* 0x00007632710a7816 */ /* 0x000fc4000000000a */
[----:B------:R-:W-:Y:S02]  /*30d0*/  SHF.L.U32 R119, R126, 0x10, RZ ;  /* 0x000000107e777819 */ /* 0x000fe400000006ff */
[----:B------:R-:W-:Y:S02]  /*30e0*/  SHF.L.U32 R142, R125, 0x10, RZ ;  /* 0x000000107d8e7819 */ /* 0x000fe400000006ff */
        /* <DEDUP_REMOVED lines=11> */
[----:B------:R-:W-:Y:S02]  /*31a0*/  SHF.L.U32 R122, R122, 0x10, RZ ;  /* 0x000000107a7a7819 */ /* 0x000fe400000006ff */
[----:B------:R-:W-:Y:S02]  /*31b0*/  SHF.L.U32 R123, R114, 0x10, RZ ;  /* 0x00000010727b7819 */ /* 0x000fe400000006ff */
        /* <DEDUP_REMOVED lines=18> */
.L_x_3449:
[----:B------:R-:W0:Y:S01]  /*32e0*/  @UP0 LDCU.64 UR4, c[0x0][0x3a8] ;  /* 0x00007500ff0407ac */ /* 0x000e220008000a00 */
[----:B------:R-:W-:Y:S01]  /*32f0*/  PLOP3.LUT P0, PT, PT, PT, UP0, 0x80, 0x8 ;  /* 0x000000000008781c */ /* 0x000fe20003f0f008 */
[----:B------:R-:W-:Y:S01]  /*3300*/  HFMA2 R121, -RZ, RZ, 0, 9.5367431640625e-07 ;  /* 0x00000010ff797431 */ /* 0x000fe200000001ff */
[----:B------:R-:W-:-:S11]  /*3310*/  PLOP3.LUT P3, PT, PT, PT, UP0, 0x80, 0x8 ;  /* 0x000000000008781c */ /* 0x000fd60003f6f008 */
[----:B0-----:R-:W-:-:S05]  /*3320*/  @P0 IMAD.WIDE.U32 R120, R124, R121, UR4 ;  /* 0x000000047c780e25 */ /* 0x001fca000f8e0079 */
[----:B------:R2:W-:Y:S02]  /*3330*/  @P3 STG.E.128 desc[UR6][R120.64], R116 ;  /* 0x0000007478003986 */ /* 0x0005e4000c101d06 */
.L_x_3446:
[----:B------:R-:W-:Y:S05]  /*3340*/  BSYNC.RECONVERGENT B0 ;  /* 0x0000000000007941 */ /* 0x000fea0003800200 */
.L_x_3445:
        /* <DEDUP_REMOVED lines=101> */
.L_x_3470:
        /* <DEDUP_REMOVED lines=16> */
[--C-:B0-----:R-:W-:Y:S01]  /*3aa0*/  FADD.FTZ R126, R140, -R150.reuse ;  /* 0x800000968c7e7221 */ /* 0x101fe20000010000 */
[--C-:B-1----:R-:W-:Y:S01]  /*3ab0*/  FADD.FTZ R122, R141, -R150.reuse ;  /* 0x800000968d7a7221 */ /* 0x102fe20000010000 */
[--C-:B------:R-:W-:Y:S01]  /*3ac0*/  FADD.FTZ R146, R11, -R150.reuse ;  /* 0x800000960b927221 */ /* 0x100fe20000010000 */
[--C-:B------:R-:W-:Y:S01]  /*3ad0*/  FADD.FTZ R120, R5, -R150.reuse ;  /* 0x8000009605787221 */ /* 0x100fe20000010000 */
[C---:B------:R-:W-:Y:S01]  /*3ae0*/  FMUL.FTZ R126, R151.reuse, R126 ;  /* 0x0000007e977e7220 */ /* 0x040fe20000410000 */
[----:B------:R-:W-:Y:S01]  /*3af0*/  FMUL.FTZ R121, R151, R122 ;  /* 0x0000007a97797220 */ /* 0x000fe20000410000 */
[----:B------:R-:W-:Y:S01]  /*3b00*/  FADD.FTZ R124, R136, -R150 ;  /* 0x80000096887c7221 */ /* 0x000fe20000010000 */
[----:B------:R-:W0:Y:S01]  /*3b10*/  LDC.64 R148, c[0x0][0x428] ;  /* 0x00010a00ff947b82 */ /* 0x000e220000000a00 */
[C---:B-----5:R-:W-:Y:S01]  /*3b20*/  FFMA.FTZ R122, R126.reuse, R19, R55 ;  /* 0x000000137e7a7223 */ /* 0x060fe20000010037 */
[C---:B------:R-:W-:Y:S01]  /*3b30*/  FFMA.FTZ R123, R121.reuse, R18, R54 ;  /* 0x00000012797b7223 */ /* 0x040fe20000010036 */
[----:B------:R-:W-:Y:S01]  /*3b40*/  FFMA.FTZ R127, R121, R26, R70 ;  /* 0x0000001a797f7223 */ /* 0x000fe20000010046 */
[----:B------:R-:W-:Y:S01]  /*3b50*/  FFMA.FTZ R126, R126, R27, R71 ;  /* 0x0000001b7e7e7223 */ /* 0x000fe20000010047 */
[C---:B------:R-:W-:Y:S01]  /*3b60*/  FMUL.FTZ R155, R151.reuse, R146 ;  /* 0x00000092979b7220 */ /* 0x040fe20000410000 */
[C---:B------:R-:W-:Y:S01]  /*3b70*/  FMUL.FTZ R125, R151.reuse, R120 ;  /* 0x00000078977d7220 */ /* 0x040fe20000410000 */
[----:B------:R-:W-:Y:S01]  /*3b80*/  FMUL.FTZ R124, R151, R124 ;  /* 0x0000007c977c7220 */ /* 0x000fe20000410000 */
[----:B------:R-:W1:Y:S01]  /*3b90*/  LDC.64 R146, c[0x0][0x430] ;  /* 0x00010c00ff927b82 */ /* 0x000e620000000a00 */
[----:B------:R-:W-:Y:S01]  /*3ba0*/  F2FP.BF16.F32.PACK_AB R123, R122, R123 ;  /* 0x0000007b7a7b723e */ /* 0x000fe200000010ff */
[--C-:B------:R-:W-:Y:S01]  /*3bb0*/  FADD.FTZ R122, R8, -R150.reuse ;  /* 0x80000096087a7221 */ /* 0x100fe20000010000 */
[----:B------:R-:W-:Y:S01]  /*3bc0*/  F2FP.BF16.F32.PACK_AB R127, R126, R127 ;  /* 0x0000007f7e7f723e */ /* 0x000fe200000010ff */
[--C-:B------:R-:W-:Y:S01]  /*3bd0*/  FADD.FTZ R126, R139, -R150.reuse ;  /* 0x800000968b7e7221 */ /* 0x100fe20000010000 */
[----:B------:R-:W-:Y:S01]  /*3be0*/  FADD.FTZ R152, R138, -R150 ;  /* 0x800000968a987221 */ /* 0x000fe20000010000 */
[----:B------:R-:W-:Y:S01]  /*3bf0*/  FFMA.FTZ R120, R125, R12, R56 ;  /* 0x0000000c7d787223 */ /* 0x000fe20000010038 */
[----:B------:R-:W-:Y:S01]  /*3c00*/  FFMA.FTZ R121, R124, R13, R57 ;  /* 0x0000000d7c797223 */ /* 0x000fe20000010039 */
[C---:B------:R-:W-:Y:S01]  /*3c10*/  FMUL.FTZ R153, R151.reuse, R122 ;  /* 0x0000007a97997220 */ /* 0x040fe20000410000 */
[C---:B------:R-:W-:Y:S01]  /*3c20*/  FMUL.FTZ R126, R151.reuse, R126 ;  /* 0x0000007e977e7220 */ /* 0x040fe20000410000 */
[----:B------:R-:W-:Y:S01]  /*3c30*/  FMUL.FTZ R154, R151, R152 ;  /* 0x00000098979a7220 */ /* 0x000fe20000410000 */
[----:B------:R-:W-:Y:S01]  /*3c40*/  FFMA.FTZ R152, R155, R16, R52 ;  /* 0x000000109b987223 */ /* 0x000fe20000010034 */
[----:B------:R-:W-:Y:S01]  /*3c50*/  F2FP.BF16.F32.PACK_AB R120, R121, R120 ;  /* 0x000000787978723e */ /* 0x000fe200000010ff */
[----:B------:R-:W-:Y:S01]  /*3c60*/  FFMA.FTZ R121, R153, R14, R58 ;  /* 0x0000000e99797223 */ /* 0x000fe2000001003a */
[----:B------:R-:W-:Y:S01]  /*3c70*/  FFMA.FTZ R122, R126, R15, R59 ;  /* 0x0000000f7e7a7223 */ /* 0x000fe2000001003b */
[C---:B------:R-:W-:Y:S01]  /*3c80*/  FFMA.FTZ R157, R154.reuse, R17, R53 ;  /* 0x000000119a9d7223 */ /* 0x040fe20000010035 */
[----:B------:R-:W-:Y:S01]  /*3c90*/  FFMA.FTZ R156, R154, R25, R69 ;  /* 0x000000199a9c7223 */ /* 0x000fe20000010045 */
[----:B------:R-:W-:Y:S01]  /*3ca0*/  FFMA.FTZ R155, R155, R24, R68 ;  /* 0x000000189b9b7223 */ /* 0x000fe20000010044 */
[----:B------:R-:W-:Y:S01]  /*3cb0*/  FFMA.FTZ R154, R126, R23, R75 ;  /* 0x000000177e9a7223 */ /* 0x000fe2000001004b */
[----:B------:R-:W-:Y:S01]  /*3cc0*/  F2FP.BF16.F32.PACK_AB R121, R122, R121 ;  /* 0x000000797a79723e */ /* 0x000fe200000010ff */
[----:B0-----:R-:W-:Y:S01]  /*3cd0*/  IMAD.WIDE.U32 R148, R145, 0x10, R148 ;  /* 0x0000001091947825 */ /* 0x001fe200078e0094 */
[----:B------:R-:W-:-:S03]  /*3ce0*/  F2FP.BF16.F32.PACK_AB R122, R157, R152 ;  /* 0x000000989d7a723e */ /* 0x000fc600000010ff */
[----:B------:R-:W-:Y:S01]  /*3cf0*/  FFMA.FTZ R152, R125, R20, R72 ;  /* 0x000000147d987223 */ /* 0x000fe20000010048 */
[----:B------:R-:W-:Y:S01]  /*3d00*/  FFMA.FTZ R125, R153, R22, R74 ;  /* 0x00000016997d7223 */ /* 0x000fe2000001004a */
[----:B------:R-:W-:Y:S01]  /*3d10*/  FFMA.FTZ R153, R124, R21, R73 ;  /* 0x000000157c997223 */ /* 0x000fe20000010049 */
[----:B------:R-:W-:Y:S01]  /*3d20*/  F2FP.BF16.F32.PACK_AB R126, R156, R155 ;  /* 0x0000009b9c7e723e */ /* 0x000fe200000010ff */
[----:B-1----:R-:W-:Y:S01]  /*3d30*/  IMAD.WIDE.U32 R146, R145, 0x10, R146 ;  /* 0x0000001091927825 */ /* 0x002fe200078e0092 */
[----:B------:R2:W-:Y:S01]  /*3d40*/  STG.E.128 desc[UR6][R148.64], R120 ;  /* 0x0000007894007986 */ /* 0x0005e2000c101d06 */
[----:B------:R-:W-:Y:S02]  /*3d50*/  F2FP.BF16.F32.PACK_AB R125, R154, R125 ;  /* 0x0000007d9a7d723e */ /* 0x000fe400000010ff */
[----:B------:R-:W-:Y:S02]  /*3d60*/  F2FP.BF16.F32.PACK_AB R124, R153, R152 ;  /* 0x00000098997c723e */ /* 0x000fe400000010ff */
[----:B------:R-:W-:-:S03]  /*3d70*/  IADD3 R145, PT, PT, R145, 0x20, RZ ;  /* 0x0000002091917810 */ /* 0x000fc60007ffe0ff */
[----:B------:R2:W-:Y:S04]  /*3d80*/  STG.E.128 desc[UR6][R146.64], R124 ;  /* 0x0000007c92007986 */ /* 0x0005e8000c101d06 */
.L_x_3453:
[----:B------:R-:W-:Y:S05]  /*3d90*/  BSYNC.RECONVERGENT B0 ;  /* 0x0000000000007941 */ /* 0x000fea0003800200 */
.L_x_3452:
[----:B------:R-:W-:Y:S04]  /*3da0*/  BSSY.RECONVERGENT B0, `(.L_x_3454) ;  /* 0x0000031000007945 */ /* 0x000fe80003800200 */
[----:B------:R-:W-:Y:S05]  /*3db0*/  @!P1 BRA `(.L_x_3455) ;  /* 0x0000000000bc9947 */ /* 0x000fea0003800000 */
[--C-:B0-2---:R-:W-:Y:S01]  /*3dc0*/  FADD.FTZ R126, R132, -R150.reuse ;  /* 0x80000096847e7221 */ /* 0x105fe20000010000 */
        /* <DEDUP_REMOVED lines=43> */
[----:B------:R-:W-:Y:S01]  /*4080*/  F2FP.BF16.F32.PACK_AB R124, R153, R152 ;  /* 0x00000098997c723e */ /* 0x000fe200000010ff */
[----:B------:R-:W-:-:S04]  /*4090*/  VIADD R145, R145, 0x20 ;  /* 0x0000002091917836 */ /* 0x000fc80000000000 */
[----:B------:R3:W-:Y:S03]  /*40a0*/  STG.E.128 desc[UR6][R146.64], R124 ;  /* 0x0000007c92007986 */ /* 0x0007e6000c101d06 */
.L_x_3455:
[----:B------:R-:W-:Y:S05]  /*40b0*/  BSYNC.RECONVERGENT B0 ;  /* 0x0000000000007941 */ /* 0x000fea0003800200 */
.L_x_3454:
[----:B------:R-:W-:Y:S04]  /*40c0*/  BSSY.RECONVERGENT B0, `(.L_x_3456) ;  /* 0x0000030000007945 */ /* 0x000fe80003800200 */
[----:B------:R-:W-:Y:S05]  /*40d0*/  @!P2 BRA `(.L_x_3457) ;  /* 0x0000000000b8a947 */ /* 0x000fea0003800000 */
[--C-:B0-23--:R-:W-:Y:S01]  /*40e0*/  FADD.FTZ R126, R129, -R150.reuse ;  /* 0x80000096817e7221 */ /* 0x10dfe20000010000 */
[--C-:B------:R-:W-:Y:S01]  /*40f0*/  FADD.FTZ R146, R142, -R150.reuse ;  /* 0x800000968e927221 */ /* 0x100fe20000010000 */
[--C-:B-1----:R-:W-:Y:S01]  /*4100*/  FADD.FTZ R120, R7, -R150.reuse ;  /* 0x8000009607787221 */ /* 0x102fe20000010000 */
[--C-:B------:R-:W-:Y:S01]  /*4110*/  FADD.FTZ R154, R143, -R150.reuse ;  /* 0x800000968f9a7221 */ /* 0x100fe20000010000 */
[C---:B------:R-:W-:Y:S01]  /*4120*/  FMUL.FTZ R121, R151.reuse, R126 ;  /* 0x0000007e97797220 */ /* 0x040fe20000410000 */
[C---:B------:R-:W-:Y:S01]  /*4130*/  FMUL.FTZ R152, R151.reuse, R146 ;  /* 0x0000009297987220 */ /* 0x040fe20000410000 */
[----:B------:R-:W-:Y:S01]  /*4140*/  FMUL.FTZ R149, R151, R120 ;  /* 0x0000007897957220 */ /* 0x000fe20000410000 */
[----:B------:R-:W-:Y:S01]  /*4150*/  FADD.FTZ R122, R10, -R150 ;  /* 0x800000960a7a7221 */ /* 0x000fe20000010000 */
[----:B-----5:R-:W-:Y:S01]  /*4160*/  FFMA.FTZ R120, R121, R80, R92 ;  /* 0x0000005079787223 */ /* 0x020fe2000001005c */
[----:B------:R-:W-:Y:S01]  /*4170*/  FFMA.FTZ R123, R152, R81, R93 ;  /* 0x00000051987b7223 */ /* 0x000fe2000001005d */
[--C-:B------:R-:W-:Y:S01]  /*4180*/  FADD.FTZ R124, R131, -R150.reuse ;  /* 0x80000096837c7221 */ /* 0x100fe20000010000 */
[C---:B------:R-:W-:Y:S01]  /*4190*/  FMUL.FTZ R125, R151.reuse, R154 ;  /* 0x0000009a977d7220 */ /* 0x040fe20000410000 */
[----:B------:R-:W-:Y:S01]  /*41a0*/  FMUL.FTZ R153, R151, R122 ;  /* 0x0000007a97997220 */ /* 0x000fe20000410000 */
[--C-:B------:R-:W-:Y:S01]  /*41b0*/  FADD.FTZ R148, R130, -R150.reuse ;  /* 0x8000009682947221 */ /* 0x100fe20000010000 */
[----:B------:R-:W-:Y:S01]  /*41c0*/  FADD.FTZ R156, R144, -R150 ;  /* 0x80000096909c7221 */ /* 0x000fe20000010000 */
[----:B------:R-:W-:Y:S01]  /*41d0*/  F2FP.BF16.F32.PACK_AB R122, R123, R120 ;  /* 0x000000787b7a723e */ /* 0x000fe200000010ff */
[----:B------:R-:W-:Y:S01]  /*41e0*/  FMUL.FTZ R150, R151, R124 ;  /* 0x0000007c97967220 */ /* 0x000fe20000410000 */
[C---:B------:R-:W-:Y:S01]  /*41f0*/  FFMA.FTZ R123, R125.reuse, R82, R94 ;  /* 0x000000527d7b7223 */ /* 0x040fe2000001005e */
[----:B------:R-:W-:Y:S01]  /*4200*/  FFMA.FTZ R127, R125, R90, R102 ;  /* 0x0000005a7d7f7223 */ /* 0x000fe20000010066 */
[----:B------:R-:W0:Y:S01]  /*4210*/  LDC.64 R146, c[0x0][0x428] ;  /* 0x00010a00ff927b82 */ /* 0x000e220000000a00 */
[----:B------:R-:W-:Y:S01]  /*4220*/  FMUL.FTZ R156, R151, R156 ;  /* 0x0000009c979c7220 */ /* 0x000fe20000410000 */
[----:B------:R-:W-:Y:S01]  /*4230*/  FFMA.FTZ R126, R121, R88, R100 ;  /* 0x00000058797e7223 */ /* 0x000fe20000010064 */
[----:B------:R-:W-:Y:S01]  /*4240*/  FFMA.FTZ R121, R152, R89, R101 ;  /* 0x0000005998797223 */ /* 0x000fe20000010065 */
[----:B------:R-:W-:Y:S01]  /*4250*/  FMUL.FTZ R148, R151, R148 ;  /* 0x0000009497947220 */ /* 0x000fe20000410000 */
[----:B------:R-:W-:Y:S01]  /*4260*/  FFMA.FTZ R120, R156, R83, R95 ;  /* 0x000000539c787223 */ /* 0x000fe2000001005f */
[----:B------:R-:W-:Y:S01]  /*4270*/  FFMA.FTZ R151, R153, R78, R98 ;  /* 0x0000004e99977223 */ /* 0x000fe20000010062 */
[----:B------:R-:W-:Y:S01]  /*4280*/  FFMA.FTZ R152, R150, R79, R99 ;  /* 0x0000004f96987223 */ /* 0x000fe20000010063 */
[----:B------:R-:W1:Y:S01]  /*4290*/  LDC.64 R124, c[0x0][0x430] ;  /* 0x00010c00ff7c7b82 */ /* 0x000e620000000a00 */
[----:B------:R-:W-:Y:S01]  /*42a0*/  F2FP.BF16.F32.PACK_AB R126, R121, R126 ;  /* 0x0000007e797e723e */ /* 0x000fe200000010ff */
[----:B------:R-:W-:Y:S01]  /*42b0*/  FFMA.FTZ R121, R148, R77, R97 ;  /* 0x0000004d94797223 */ /* 0x000fe20000010061 */
[----:B------:R-:W-:Y:S01]  /*42c0*/  F2FP.BF16.F32.PACK_AB R123, R120, R123 ;  /* 0x0000007b787b723e */ /* 0x000fe200000010ff */
[----:B------:R-:W-:Y:S01]  /*42d0*/  FFMA.FTZ R120, R149, R76, R96 ;  /* 0x0000004c95787223 */ /* 0x000fe20000010060 */
[----:B------:R-:W-:Y:S01]  /*42e0*/  FFMA.FTZ R156, R156, R91, R103 ;  /* 0x0000005b9c9c7223 */ /* 0x000fe20000010067 */
[----:B------:R-:W-:-:S03]  /*42f0*/  FFMA.FTZ R153, R153, R86, R106 ;  /* 0x0000005699997223 */ /* 0x000fc6000001006a */
[----:B------:R-:W-:Y:S02]  /*4300*/  F2FP.BF16.F32.PACK_AB R120, R121, R120 ;  /* 0x000000787978723e */ /* 0x000fe400000010ff */
[----:B------:R-:W-:Y:S01]  /*4310*/  F2FP.BF16.F32.PACK_AB R121, R152, R151 ;  /* 0x000000979879723e */ /* 0x000fe200000010ff */
[----:B------:R-:W-:Y:S01]  /*4320*/  FFMA.FTZ R152, R150, R87, R107 ;  /* 0x0000005796987223 */ /* 0x000fe2000001006b */
[----:B------:R-:W-:Y:S01]  /*4330*/  FFMA.FTZ R151, R149, R84, R104 ;  /* 0x0000005495977223 */ /* 0x000fe20000010068 */
[----:B------:R-:W-:Y:S01]  /*4340*/  FFMA.FTZ R150, R148, R85, R105 ;  /* 0x0000005594967223 */ /* 0x000fe20000010069 */
[----:B------:R-:W-:Y:S01]  /*4350*/  F2FP.BF16.F32.PACK_AB R127, R156, R127 ;  /* 0x0000007f9c7f723e */ /* 0x000fe200000010ff */
[----:B0-----:R-:W-:-:S05]  /*4360*/  IMAD.WIDE.U32 R146, R145, 0x10, R146 ;  /* 0x0000001091927825 */ /* 0x001fca00078e0092 */
[----:B------:R4:W-:Y:S01]  /*4370*/  STG.E.128 desc[UR6][R146.64], R120 ;  /* 0x0000007892007986 */ /* 0x0009e2000c101d06 */
[----:B-1----:R-:W-:Y:S01]  /*4380*/  IMAD.WIDE.U32 R148, R145, 0x10, R124 ;  /* 0x0000001091947825 */ /* 0x002fe200078e007c */
[----:B------:R-:W-:Y:S02]  /*4390*/  F2FP.BF16.F32.PACK_AB R125, R152, R153 ;  /* 0x00000099987d723e */ /* 0x000fe400000010ff */
[----:B------:R-:W-:-:S05]  /*43a0*/  F2FP.BF16.F32.PACK_AB R124, R150, R151 ;  /* 0x00000097967c723e */ /* 0x000fca00000010ff */
[----:B------:R4:W-:Y:S02]  /*43b0*/  STG.E.128 desc[UR6][R148.64], R124 ;  /* 0x0000007c94007986 */ /* 0x0009e4000c101d06 */
.L_x_3457:
[----:B------:R-:W-:Y:S05]  /*43c0*/  BSYNC.RECONVERGENT B0 ;  /* 0x0000000000007941 */ /* 0x000fea0003800200 */
.L_x_3456:
[----:B-1234-:R-:W1:Y:S02]  /*43d0*/  LDC.64 R120, c[0x0][0x380] ;  /* 0x0000e000ff787b82 */ /* 0x01ee640000000a00 */
[----:B-1----:R-:W-:-:S04]  /*43e0*/  LEA R0, R120, R0, 0x2 ;  /* 0x0000000078007211 */ /* 0x002fc800078e10ff */
[----:B------:R-:W-:-:S13]  /*43f0*/  ISETP.GE.AND P1, PT, R0, R121, PT ;  /* 0x000000790000720c */ /* 0x000fda0003f26270 */
[----:B------:R-:W-:Y:S05]  /*4400*/  @!P1 BRA `(.L_x_3458) ;  /* 0xffffffcc009c9947 */ /* 0x000fea000383ffff */
[----:B------:R-:W-:Y:S05]  /*4410*/  EXIT ;  /* 0x000000000000794d */ /* 0x000fea0003800000 */
.L_x_3451:
[----:B------:R-:W-:Y:S01]  /*4420*/  HFMA2 R148, -RZ, RZ, 0, 5.9604644775390625e-08 ;  /* 0x00000001ff947431 */ /* 0x000fe200000001ff */
[----:B------:R-:W-:Y:S01]  /*4430*/  BSSY B0, `(.L_x_3459) ;  /* 0x0000007000007945 */ /* 0x000fe20003800000 */
[----:B------:R-:W-:Y:S01]  /*4440*/  MOV R149, R121 ;  /* 0x0000007900957202 */ /* 0x000fe20000000f00 */
[----:B------:R-:W-:Y:S01]  /*4450*/  IMAD.MOV.U32 R151, RZ, RZ, 0x1f ;  /* 0x0000001fff977424 */ /* 0x000fe200078e00ff */
[----:B------:R-:W-:-:S07]  /*4460*/  MOV R146, 0xffffffff ;  /* 0xffffffff00927802 */ /* 0x000fce0000000f00 */
[----:B-----5:R-:W-:Y:S05]  /*4470*/  WARPSYNC.COLLECTIVE R146, `(.L_x_3460) ;  /* 0x0000000092087348 */ /* 0x020fea0003c00000 */
[----:B------:R0:W1:Y:S02]  /*4480*/  SHFL.BFLY P6, R147, R149, R148, R151 ;  /* 0x0c00009495937389 */ /* 0x00006400000c0097 */
[----:B01---5:R-:W-:Y:S05]  /*4490*/  ENDCOLLECTIVE ;  /* 0x000000000000791b */ /* 0x023fea0003800000 */
.L_x_3460:
[----:B------:R-:W-:Y:S05]  /*44a0*/  BSYNC B0 ;  /* 0x0000000000007941 */ /* 0x000fea0003800000 */
.L_x_3459:
[----:B------:R-:W-:Y:S01]  /*44b0*/  MOV R120, R147 ;  /* 0x0000009300787202 */ /* 0x000fe20000000f00 */
[----:B------:R-:W-:Y:S02]  /*44c0*/  IMAD.MOV.U32 R148, RZ, RZ, 0x2 ;  /* 0x00000002ff947424 */ /* 0x000fe400078e00ff */
[----:B------:R-:W-:Y:S01]  /*44d0*/  HFMA2 R151, -RZ, RZ, 0, 1.847743988037109375e-06 ;  /* 0x0000001fff977431 */ /* 0x000fe200000001ff */
[----:B------:R-:W-:Y:S01]  /*44e0*/  MOV R146, 0xffffffff ;  /* 0xffffffff00927802 */ /* 0x000fe20000000f00 */
[----:B------:R-:W0:Y:S01]  /*44f0*/  LDC R124, c[0x0][0x400] ;  /* 0x00010000ff7c7b82 */ /* 0x000e220000000800 */
[----:B------:R-:W-:-:S05]  /*4500*/  FADD.FTZ R122, R121, R120 ;  /* 0x00000078797a7221 */ /* 0x000fca0000010000 */
[----:B------:R-:W-:-:S07]  /*4510*/  MOV R149, R122 ;  /* 0x0000007a00957202 */ /* 0x000fce0000000f00 */
[----:B0-----:R-:W-:Y:S05]  /*4520*/  WARPSYNC.COLLECTIVE R146, `(.L_x_3461) ;  /* 0x0000000092087348 */ /* 0x001fea0003c00000 */
[----:B------:R1:W2:Y:S02]  /*4530*/  SHFL.BFLY P6, R147, R149, R148, R151 ;  /* 0x0c00009495937389 */ /* 0x0002a400000c0097 */
[----:B012---:R-:W-:Y:S05]  /*4540*/  ENDCOLLECTIVE ;  /* 0x000000000000791b */ /* 0x007fea0003800000 */
.L_x_3461:
[----:B------:R-:W-:Y:S01]  /*4550*/  HFMA2 R148, -RZ, RZ, 0, 2.384185791015625e-07 ;  /* 0x00000004ff947431 */ /* 0x000fe200000001ff */
[----:B------:R-:W-:-:S05]  /*4560*/  MOV R123, R147 ;  /* 0x00000093007b7202 */ /* 0x000fca0000000f00 */
[----:B------:R-:W-:-:S04]  /*4570*/  FADD.FTZ R123, R122, R123 ;  /* 0x0000007b7a7b7221 */ /* 0x000fc80000010000 */
[----:B------:R-:W-:-:S07]  /*4580*/  IMAD.MOV.U32 R149, RZ, RZ, R123 ;  /* 0x000000ffff957224 */ /* 0x000fce00078e007b */
[----:B------:R-:W-:Y:S05]  /*4590*/  WARPSYNC.COLLECTIVE R146, `(.L_x_3462) ;  /* 0x0000000092087348 */ /* 0x000fea0003c00000 */
[----:B------:R0:W1:Y:S02]  /*45a0*/  SHFL.BFLY P6, R147, R149, R148, R151 ;  /* 0x0c00009495937389 */ /* 0x00006400000c0097 */
[----:B01----:R-:W-:Y:S05]  /*45b0*/  ENDCOLLECTIVE ;  /* 0x000000000000791b */ /* 0x003fea0003800000 */
.L_x_3462:
[----:B------:R-:W-:Y:S01]  /*45c0*/  IMAD.MOV.U32 R148, RZ, RZ, 0x8 ;  /* 0x00000008ff947424 */ /* 0x000fe200078e00ff */
[----:B------:R-:W-:-:S05]  /*45d0*/  MOV R120, R147 ;  /* 0x0000009300787202 */ /* 0x000fca0000000f00 */
[----:B------:R-:W-:-:S05]  /*45e0*/  FADD.FTZ R126, R123, R120 ;  /* 0x000000787b7e7221 */ /* 0x000fca0000010000 */
[----:B------:R-:W-:-:S07]  /*45f0*/  MOV R149, R126 ;  /* 0x0000007e00957202 */ /* 0x000fce0000000f00 */
[----:B------:R-:W-:Y:S05]  /*4600*/  WARPSYNC.COLLECTIVE R146, `(.L_x_3463) ;  /* 0x0000000092087348 */ /* 0x000fea0003c00000 */
[----:B------:R0:W1:Y:S02]  /*4610*/  SHFL.BFLY P6, R147, R149, R148, R151 ;  /* 0x0c00009495937389 */ /* 0x00006400000c0097 */
[----:B01----:R-:W-:Y:S05]  /*4620*/  ENDCOLLECTIVE ;  /* 0x000000000000791b */ /* 0x003fea0003800000 */
.L_x_3463:
[----:B------:R-:W-:Y:S01]  /*4630*/  HFMA2 R148, -RZ, RZ, 0, 9.5367431640625e-07 ;  /* 0x00000010ff947431 */ /* 0x000fe200000001ff */
[----:B------:R-:W-:-:S05]  /*4640*/  MOV R125, R147 ;  /* 0x00000093007d7202 */ /* 0x000fca0000000f00 */
[----:B------:R-:W-:-:S05]  /*4650*/  FADD.FTZ R127, R126, R125 ;  /* 0x0000007d7e7f7221 */ /* 0x000fca0000010000 */
[----:B------:R-:W-:-:S07]  /*4660*/  MOV R149, R127 ;  /* 0x0000007f00957202 */ /* 0x000fce0000000f00 */
[----:B------:R-:W-:Y:S05]  /*4670*/  WARPSYNC.COLLECTIVE R146, `(.L_x_3464) ;  /* 0x0000000092087348 */ /* 0x000fea0003c00000 */
[----:B------:R0:W1:Y:S02]  /*4680*/  SHFL.BFLY P6, R147, R149, R148, R151 ;  /* 0x0c00009495937389 */ /* 0x00006400000c0097 */
[----:B01----:R-:W-:Y:S05]  /*4690*/  ENDCOLLECTIVE ;  /* 0x000000000000791b */ /* 0x003fea0003800000 */
.L_x_3464:
[----:B------:R-:W-:Y:S02]  /*46a0*/  HFMA2 R148, -RZ, RZ, 0, 5.9604644775390625e-08 ;  /* 0x00000001ff947431 */ /* 0x000fe400000001ff */
        /* <DEDUP_REMOVED lines=56> */
.L_x_3465:
[----:B------:R-:W-:Y:S01]  /*4a30*/  HFMA2 R148, -RZ, RZ, 0, 1.1920928955078125e-07 ;  /* 0x00000002ff947431 */ /* 0x000fe200000001ff */
[----:B------:R-:W-:-:S05]  /*4a40*/  MOV R121, R147 ;  /* 0x0000009300797202 */ /* 0x000fca0000000f00 */
[----:B------:R-:W-:-:S04]  /*4a50*/  FADD.FTZ R121, R120, R121 ;  /* 0x0000007978797221 */ /* 0x000fc80000010000 */
[----:B------:R-:W-:-:S07]  /*4a60*/  IMAD.MOV.U32 R149, RZ, RZ, R121 ;  /* 0x000000ffff957224 */ /* 0x000fce00078e0079 */
[----:B------:R-:W-:Y:S05]  /*4a70*/  WARPSYNC.COLLECTIVE R146, `(.L_x_3466) ;  /* 0x0000000092087348 */ /* 0x000fea0003c00000 */
[----:B------:R0:W1:Y:S02]  /*4a80*/  SHFL.BFLY P6, R147, R149, R148, R151 ;  /* 0x0c00009495937389 */ /* 0x00006400000c0097 */
[----:B01----:R-:W-:Y:S05]  /*4a90*/  ENDCOLLECTIVE ;  /* 0x000000000000791b */ /* 0x003fea0003800000 */
.L_x_3466:
[----:B------:R-:W-:Y:S01]  /*4aa0*/  IMAD.MOV.U32 R148, RZ, RZ, 0x4 ;  /* 0x00000004ff947424 */ /* 0x000fe200078e00ff */
[----:B------:R-:W-:-:S05]  /*4ab0*/  MOV R122, R147 ;  /* 0x00000093007a7202 */ /* 0x000fca0000000f00 */
[----:B------:R-:W-:-:S05]  /*4ac0*/  FADD.FTZ R122, R121, R122 ;  /* 0x0000007a797a7221 */ /* 0x000fca0000010000 */
[----:B------:R-:W-:-:S07]  /*4ad0*/  MOV R149, R122 ;  /* 0x0000007a00957202 */ /* 0x000fce0000000f00 */
[----:B------:R-:W-:Y:S05]  /*4ae0*/  WARPSYNC.COLLECTIVE R146, `(.L_x_3467) ;  /* 0x0000000092087348 */ /* 0x000fea0003c00000 */
[----:B------:R0:W1:Y:S02]  /*4af0*/  SHFL.BFLY P6, R147, R149, R148, R151 ;  /* 0x0c00009495937389 */ /* 0x00006400000c0097 */
[----:B01----:R-:W-:Y:S05]  /*4b00*/  ENDCOLLECTIVE ;  /* 0x000000000000791b */ /* 0x003fea0003800000 */
.L_x_3467:
[----:B------:R-:W-:Y:S01]  /*4b10*/  HFMA2 R148, -RZ, RZ, 0, 4.76837158203125e-07 ;  /* 0x00000008ff947431 */ /* 0x000fe200000001ff */
[----:B------:R-:W-:-:S05]  /*4b20*/  MOV R123, R147 ;  /* 0x00000093007b7202 */ /* 0x000fca0000000f00 */
[----:B------:R-:W-:-:S05]  /*4b30*/  FADD.FTZ R123, R122, R123 ;  /* 0x0000007b7a7b7221 */ /* 0x000fca0000010000 */
[----:B------:R-:W-:-:S07]  /*4b40*/  MOV R149, R123 ;  /* 0x0000007b00957202 */ /* 0x000fce0000000f00 */
[----:B------:R-:W-:Y:S05]  /*4b50*/  WARPSYNC.COLLECTIVE R146, `(.L_x_3468) ;  /* 0x0000000092087348 */ /* 0x000fea0003c00000 */
[----:B------:R0:W1:Y:S02]  /*4b60*/  SHFL.BFLY P6, R147, R149, R148, R151 ;  /* 0x0c00009495937389 */ /* 0x00006400000c0097 */
[----:B01----:R-:W-:Y:S05]  /*4b70*/  ENDCOLLECTIVE ;  /* 0x000000000000791b */ /* 0x003fea0003800000 */
.L_x_3468:
[----:B------:R-:W-:Y:S02]  /*4b80*/  HFMA2 R148, -RZ, RZ, 0, 9.5367431640625e-07 ;  /* 0x00000010ff947431 */ /* 0x000fe400000001ff */
[----:B------:R-:W-:-:S04]  /*4b90*/  IMAD.MOV.U32 R126, RZ, RZ, R147 ;  /* 0x000000ffff7e7224 */ /* 0x000fc800078e0093 */
[----:B------:R-:W-:-:S05]  /*4ba0*/  FADD.FTZ R126, R123, R126 ;  /* 0x0000007e7b7e7221 */ /* 0x000fca0000010000 */
[----:B------:R-:W-:-:S07]  /*4bb0*/  MOV R149, R126 ;  /* 0x0000007e00957202 */ /* 0x000fce0000000f00 */
[----:B------:R-:W-:Y:S05]  /*4bc0*/  WARPSYNC.COLLECTIVE R146, `(.L_x_3469) ;  /* 0x0000000092087348 */ /* 0x000fea0003c00000 */
[----:B------:R0:W1:Y:S02]  /*4bd0*/  SHFL.BFLY P6, R147, R149, R148, R151 ;  /* 0x0c00009495937389 */ /* 0x00006400000c0097 */
[----:B01----:R-:W-:Y:S05]  /*4be0*/  ENDCOLLECTIVE ;  /* 0x000000000000791b */ /* 0x003fea0003800000 */
.L_x_3469:
[----:B------:R-:W-:Y:S01]  /*4bf0*/  MOV R127, R147 ;  /* 0x00000093007f7202 */ /* 0x000fe20000000f00 */
[----:B------:R-:W-:Y:S06]  /*4c00*/  BRA `(.L_x_3470) ;  /* 0xffffffec00647947 */ /* 0x000fec000383ffff */
.L_x_3471:
        /* <DEDUP_REMOVED lines=15> */
.L_x_17361:


//--------------------- .text._ZN10layer_norm31ln_parallel_residual_fwd_kernelINS_13Kernel_traitsIf13__nv_bfloat16S2_S2_fjLj768ELj1ELj4ELj1ELj16ENS_18Kernel_traits_baseILj768EfS2_S2_S2_fjLj128EEEEELb0ELb0ELb1EEEvNS_9FwdParamsE --------------------------
	.section	.text._ZN10layer_norm31ln_parallel_residual_fwd_kernelINS_13Kernel_traitsIf13__nv_bfloat16S2_S2_fjLj768ELj1ELj4ELj1ELj16ENS_18Kernel_traits_baseILj768EfS2_S2_S2_fjLj128EEEEELb0ELb0ELb1EEEvNS_9FwdParamsE,"ax",@progbits
	.align	128
        .global         _ZN10layer_norm31ln_parallel_residual_fwd_kernelINS_13Kernel_traitsIf13__nv_bfloat16S2_S2_fjLj768ELj1ELj4ELj1ELj16ENS_18Kernel_traits_baseILj768EfS2_S2_S2_fjLj128EEEEELb0ELb0ELb1EEEvNS_9FwdParamsE
        .type           _ZN10layer_norm31ln_parallel_residual_fwd_kernelINS_13Kernel_traitsIf13__nv_bfloat16S2_S2_fjLj768ELj1ELj4ELj1ELj16ENS_18Kernel_traits_baseILj768EfS2_S2_S2_fjLj128EEEEELb0ELb0ELb1EEEvNS_9FwdParamsE,@function
        .size           _ZN10layer_norm31ln_parallel_residual_fwd_kernelINS_13Kernel_traitsIf13__nv_bfloat16S2_S2_fjLj768ELj1ELj4ELj1ELj16ENS_18Kernel_traits_baseILj768EfS2_S2_S2_fjLj128EEEEELb0ELb0ELb1EEEvNS_9FwdParamsE,(.L_x_17362 - _ZN10layer_norm31ln_parallel_residual_fwd_kernelINS_13Kernel_traitsIf13__nv_bfloat16S2_S2_fjLj768ELj1ELj4ELj1ELj16ENS_18Kernel_traits_baseILj768EfS2_S2_S2_fjLj128EEEEELb0ELb0ELb1EEEvNS_9FwdParamsE)
        .other          _ZN10layer_norm31ln_parallel_residual_fwd_kernelINS_13Kernel_traitsIf13__nv_bfloat16S2_S2_fjLj768ELj1ELj4ELj1ELj16ENS_18Kernel_traits_baseILj768EfS2_S2_S2_fjLj128EEEEELb0ELb0ELb1EEEvNS_9FwdParamsE,@"STO_CUDA_ENTRY STV_DEFAULT"
_ZN10layer_norm31ln_parallel_residual_fwd_kernelINS_13Kernel_traitsIf13__nv_bfloat16S2_S2_fjLj768ELj1ELj4ELj1ELj16ENS_18Kernel_traits_baseILj768EfS2_S2_S2_fjLj128EEEEELb0ELb0ELb1EEEvNS_9FwdParamsE:
.text._ZN10layer_norm31ln_parallel_residual_fwd_kernelINS_13Kernel_traitsIf13__nv_bfloat16S2_S2_fjLj768ELj1ELj4ELj1ELj16ENS_18Kernel_traits_baseILj768EfS2_S2_S2_fjLj128EEEEELb0ELb0ELb1EEEvNS_9FwdParamsE:
        /* <DEDUP_REMOVED lines=16> */
[----:B------:R-:W0:Y:S01]  /*0100*/  LDCU.64 UR4, c[0x0][0x440] ;  /* 0x00008800ff0477ac */ /* 0x000e220008000a00 */
        /* <DEDUP_REMOVED lines=11> */
[----:B------:R-:W-:Y:S01]  /*01c0*/  CS2R R24, SRZ ;  /* 0x0000000000187805 */ /* 0x000fe2000001ff00 */
[----:B0-----:R-:W-:-:S04]  /*01d0*/  UISETP.NE.U32.AND UP0, UPT, UR4, URZ, UPT ;  /* 0x000000ff0400728c */ /* 0x001fc8000bf05070 */
[----:B------:R-:W-:-:S09]  /*01e0*/  UISETP.NE.AND.EX UP0, UPT, UR5, URZ, UPT, UP0 ;  /* 0x000000ff0500728c */ /* 0x000fd2000bf05300 */
[----:B------:R-:W-:Y:S05]  /*01f0*/  BRA.U UP0, `(.L_x_3473) ;  /* 0x0000000100747547 */ /* 0x000fea000b800000 */
[----:B------:R-:W0:Y:S08]  /*0200*/  LDC.64 R2, c[0x0][0x3d0] ;  /* 0x0000f400ff027b82 */ /* 0x000e300000000a00 */
[----:B------:R-:W1:Y:S01]  /*0210*/  LDC.64 R84, c[0x0][0x3d8] ;  /* 0x0000f600ff547b82 */ /* 0x000e620000000a00 */
[----:B0-----:R-:W-:-:S05]  /*0220*/  IMAD.WIDE.U32 R2, R136, 0x20, R2 ;  /* 0x0000002088027825 */ /* 0x001fca00078e0002 */
[----:B------:R-:W5:Y:S01]  /*0230*/  LDG.E.128 R28, desc[UR6][R2.64] ;  /* 0x00000006021c7981 */ /* 0x000f62000c1e1d00 */
[----:B-1----:R-:W-:-:S03]  /*0240*/  IMAD.WIDE.U32 R84, R136, 0x20, R84 ;  /* 0x0000002088547825 */ /* 0x002fc600078e0054 */
[----:B------:R-:W5:Y:S04]  /*0250*/  LDG.E.128 R32, desc[UR6][R2.64+0x10] ;  /* 0x0000100602207981 */ /* 0x000f68000c1e1d00 */
[----:B------:R-:W5:Y:S04]  /*0260*/  LDG.E.128 R36, desc[UR6][R2.64+0x400] ;  /* 0x0004000602247981 */ /* 0x000f68000c1e1d00 */
[----:B------:R-:W5:Y:S04]  /*0270*/  LDG.E.128 R40, desc[UR6][R2.64+0x410] ;  /* 0x0004100602287981 */ /* 0x000f68000c1e1d00 */
[----:B------:R-:W5:Y:S04]  /*0280*/  LDG.E.128 R44, desc[UR6][R2.64+0x800] ;  /* 0x00080006022c7981 */ /* 0x000f68000c1e1d00 */
[----:B------:R-:W5:Y:S01]  /*0290*/  LDG.E.128 R48, desc[UR6][R2.64+0x810] ;  /* 0x0008100602307981 */ /* 0x000f62000c1e1d00 */
[----:B------:R-:W-:-:S02]  /*02a0*/  CS2R R78, SRZ ;  /* 0x00000000004e7805 */ /* 0x000fc4000001ff00 */
[----:B------:R-:W-:Y:S02]  /*02b0*/  CS2R R76, SRZ ;  /* 0x00000000004c7805 */ /* 0x000fe4000001ff00 */
[----:B------:R-:W-:Y:S01]  /*02c0*/  CS2R R82, SRZ ;  /* 0x0000000000527805 */ /* 0x000fe2000001ff00 */
[----:B------:R-:W5:Y:S01]  /*02d0*/  LDG.E.128 R52, desc[UR6][R84.64] ;  /* 0x0000000654347981 */ /* 0x000f62000c1e1d00 */
[----:B------:R-:W-:Y:S02]  /*02e0*/  CS2R R80, SRZ ;  /* 0x0000000000507805 */ /* 0x000fe4000001ff00 */
[----:B------:R-:W-:Y:S02]  /*02f0*/  CS2R R86, SRZ ;  /* 0x0000000000567805 */ /* 0x000fe4000001ff00 */
[----:B------:R-:W-:Y:S01]  /*0300*/  CS2R R90, SRZ ;  /* 0x00000000005a7805 */ /* 0x000fe2000001ff00 */
[----:B------:R-:W5:Y:S01]  /*0310*/  LDG.E.128 R56, desc[UR6][R84.64+0x10] ;  /* 0x0000100654387981 */ /* 0x000f62000c1e1d00 */
[----:B------:R-:W-:-:S02]  /*0320*/  CS2R R88, SRZ ;  /* 0x0000000000587805 */ /* 0x000fc4000001ff00 */
[----:B------:R-:W-:Y:S02]  /*0330*/  CS2R R94, SRZ ;  /* 0x00000000005e7805 */ /* 0x000fe4000001ff00 */
[----:B------:R-:W-:Y:S01]  /*0340*/  CS2R R92, SRZ ;  /* 0x00000000005c7805 */ /* 0x000fe2000001ff00 */
[----:B------:R-:W5:Y:S01]  /*0350*/  LDG.E.128 R60, desc[UR6][R84.64+0x400] ;  /* 0x00040006543c7981 */ /* 0x000f62000c1e1d00 */
[----:B------:R-:W-:Y:S02]  /*0360*/  CS2R R98, SRZ ;  /* 0x0000000000627805 */ /* 0x000fe4000001ff00 */
[----:B------:R-:W-:Y:S01]  /*0370*/  CS2R R96, SRZ ;  /* 0x0000000000607805 */ /* 0x000fe2000001ff00 */
[----:B------:R-:W5:Y:S04]  /*0380*/  LDG.E.128 R64, desc[UR6][R84.64+0x410] ;  /* 0x0004100654407981 */ /* 0x000f68000c1e1d00 */
[----:B------:R-:W5:Y:S04]  /*0390*/  LDG.E.128 R68, desc[UR6][R84.64+0x800] ;  /* 0x0008000654447981 */ /* 0x000f68000c1e1d00 */
[----:B------:R0:W5:Y:S02]  /*03a0*/  LDG.E.128 R72, desc[UR6][R84.64+0x810] ;  /* 0x0008100654487981 */ /* 0x000164000c1e1d00 */
[----:B0-----:R-:W-:Y:S01]  /*03b0*/  CS2R R84, SRZ ;  /* 0x0000000000547805 */ /* 0x001fe2000001ff00 */
[----:B------:R-:W-:Y:S06]  /*03c0*/  BRA `(.L_x_3474) ;  /* 0x0000000400887947 */ /* 0x000fec0003800000 */
.L_x_3473:
        /* <DEDUP_REMOVED lines=23> */
[----:B------:R0:W5:Y:S01]  /*0540*/  LDG.E.128 R76, desc[UR6][R2.64+0x810] ;  /* 0x00081006024c7981 */ /* 0x000162000c1e1d00 */
[----:B------:R-:W-:Y:S05]  /*0550*/  BRA `(.L_x_3474) ;  /* 0x0000000400247947 */ /* 0x000fea0003800000 */
.L_x_3472:
[----:B------:R-:W0:Y:S02]  /*0560*/  LDCU.64 UR4, c[0x0][0x440] ;  /* 0x00008800ff0477ac */ /* 0x000e240008000a00 */
[----:B0-----:R-:W-:-:S04]  /*0570*/  UISETP.NE.U32.AND UP0, UPT, UR4, URZ, UPT ;  /* 0x000000ff0400728c */ /* 0x001fc8000bf05070 */
[----:B------:R-:W-:-:S09]  /*0580*/  UISETP.NE.AND.EX UP0, UPT, UR5, URZ, UPT, UP0 ;  /* 0x000000ff0500728c */ /* 0x000fd2000bf05300 */
[----:B------:R-:W-:Y:S05]  /*0590*/  BRA.U !UP0, `(.L_x_3475) ;  /* 0x0000000108847547 */ /* 0x000fea000b800000 */
        /* <DEDUP_REMOVED lines=8> */
[----:B------:R4:W5:Y:S01]  /*0620*/  LDG.E.128 R36, desc[UR6][R68.64+0x400] ;  /* 0x0004000644247981 */ /* 0x000962000c1e1d00 */
[----:B--2---:R-:W-:-:S03]  /*0630*/  IMAD.WIDE.U32 R100, R136, 0x20, R6 ;  /* 0x0000002088647825 */ /* 0x004fc600078e0006 */
[----:B------:R4:W5:Y:S04]  /*0640*/  LDG.E.128 R40, desc[UR6][R68.64+0x410] ;  /* 0x0004100644287981 */ /* 0x000968000c1e1d00 */
[----:B------:R4:W5:Y:S01]  /*0650*/  LDG.E.128 R44, desc[UR6][R68.64+0x800] ;  /* 0x00080006442c7981 */ /* 0x000962000c1e1d00 */
[----:B---3--:R-:W-:-:S03]  /*0660*/  IMAD.WIDE.U32 R102, R136, 0x20, R8 ;  /* 0x0000002088667825 */ /* 0x008fc600078e0008 */
        /* <DEDUP_REMOVED lines=20> */
.L_x_3475:
[----:B------:R-:W0:Y:S08]  /*07b0*/  LDC.64 R2, c[0x0][0x3d0] ;  /* 0x0000f400ff027b82 */ /* 0x000e300000000a00 */
[----:B------:R-:W1:Y:S08]  /*07c0*/  LDC.64 R4, c[0x0][0x438] ;  /* 0x00010e00ff047b82 */ /* 0x000e700000000a00 */
[----:B------:R-:W2:Y:S01]  /*07d0*/  LDC.64 R6, c[0x0][0x3d8] ;  /* 0x0000f600ff067b82 */ /* 0x000ea20000000a00 */
[----:B0-----:R-:W-:-:S05]  /*07e0*/  IMAD.WIDE.U32 R2, R136, 0x20, R2 ;  /* 0x0000002088027825 */ /* 0x001fca00078e0002 */
[----:B------:R-:W5:Y:S01]  /*07f0*/  LDG.E.128 R28, desc[UR6][R2.64] ;  /* 0x00000006021c7981 */ /* 0x000f62000c1e1d00 */
[----:B-1----:R-:W-:-:S03]  /*0800*/  IMAD.WIDE.U32 R80, R136, 0x20, R4 ;  /* 0x0000002088507825 */ /* 0x002fc600078e0004 */
[----:B------:R-:W5:Y:S04]  /*0810*/  LDG.E.128 R32, desc[UR6][R2.64+0x10] ;  /* 0x0000100602207981 */ /* 0x000f68000c1e1d00 */
[----:B------:R-:W5:Y:S01]  /*0820*/  LDG.E.128 R36, desc[UR6][R2.64+0x400] ;  /* 0x0004000602247981 */ /* 0x000f62000c1e1d00 */
[----:B--2---:R-:W-:-:S03]  /*0830*/  IMAD.WIDE.U32 R84, R136, 0x20, R6 ;  /* 0x0000002088547825 */ /* 0x004fc600078e0006 */
[----:B------:R-:W5:Y:S04]  /*0840*/  LDG.E.128 R40, desc[UR6][R2.64+0x410] ;  /* 0x0004100602287981 */ /* 0x000f68000c1e1d00 */
[----:B------:R-:W5:Y:S04]  /*0850*/  LDG.E.128 R44, desc[UR6][R2.64+0x800] ;  /* 0x00080006022c7981 */ /* 0x000f68000c1e1d00 */
[----:B------:R-:W5:Y:S01]  /*0860*/  LDG.E.128 R48, desc[UR6][R2.64+0x810] ;  /* 0x0008100602307981 */ /* 0x000f62000c1e1d00 */
[----:B------:R-:W-:Y:S02]  /*0870*/  CS2R R78, SRZ ;  /* 0x00000000004e7805 */ /* 0x000fe4000001ff00 */
[----:B------:R-:W-:-:S02]  /*0880*/  CS2R R76, SRZ ;  /* 0x00000000004c7805 */ /* 0x000fc4000001ff00 */
[----:B------:R-:W-:Y:S01]  /*0890*/  CS2R R82, SRZ ;  /* 0x0000000000527805 */ /* 0x000fe2000001ff00 */
[----:B------:R-:W5:Y:S01]  /*08a0*/  LDG.E.128 R24, desc[UR6][R80.64] ;  /* 0x0000000650187981 */ /* 0x000f62000c1e1d00 */
[----:B------:R-:W-:Y:S02]  /*08b0*/  CS2R R86, SRZ ;  /* 0x0000000000567805 */ /* 0x000fe4000001ff00 */
[----:B------:R-:W-:Y:S02]  /*08c0*/  CS2R R90, SRZ ;  /* 0x00000000005a7805 */ /* 0x000fe4000001ff00 */
[----:B------:R-:W-:Y:S01]  /*08d0*/  CS2R R88, SRZ ;  /* 0x0000000000587805 */ /* 0x000fe2000001ff00 */
[----:B------:R-:W5:Y:S01]  /*08e0*/  LDG.E.128 R20, desc[UR6][R80.64+0x10] ;  /* 0x0000100650147981 */ /* 0x000f62000c1e1d00 */
[----:B------:R-:W-:Y:S02]  /*08f0*/  CS2R R94, SRZ ;  /* 0x00000000005e7805 */ /* 0x000fe4000001ff00 */
[----:B------:R-:W-:-:S02]  /*0900*/  CS2R R92, SRZ ;  /* 0x00000000005c7805 */ /* 0x000fc4000001ff00 */
[----:B------:R-:W-:Y:S01]  /*0910*/  CS2R R98, SRZ ;  /* 0x0000000000627805 */ /* 0x000fe2000001ff00 */
[----:B------:R-:W5:Y:S01]  /*0920*/  LDG.E.128 R16, desc[UR6][R80.64+0x400] ;  /* 0x0004000650107981 */ /* 0x000f62000c1e1d00 */
[----:B------:R-:W-:-:S03]  /*0930*/  CS2R R96, SRZ ;  /* 0x0000000000607805 */ /* 0x000fc6000001ff00 */
[----:B------:R-:W5:Y:S04]  /*0940*/  LDG.E.128 R12, desc[UR6][R80.64+0x410] ;  /* 0x00041006500c7981 */ /* 0x000f68000c1e1d00 */
[----:B------:R-:W5:Y:S04]  /*0950*/  LDG.E.128 R8, desc[UR6][R80.64+0x800] ;  /* 0x0008000650087981 */ /* 0x000f68000c1e1d00 */
[----:B------:R0:W5:Y:S04]  /*0960*/  LDG.E.128 R4, desc[UR6][R80.64+0x810] ;  /* 0x0008100650047981 */ /* 0x000168000c1e1d00 */
[----:B------:R-:W5:Y:S04]  /*0970*/  LDG.E.128 R52, desc[UR6][R84.64] ;  /* 0x0000000654347981 */ /* 0x000f68000c1e1d00 */
[----:B------:R-:W5:Y:S01]  /*0980*/  LDG.E.128 R56, desc[UR6][R84.64+0x10] ;  /* 0x0000100654387981 */ /* 0x000f62000c1e1d00 */
[----:B0-----:R-:W-:-:S03]  /*0990*/  CS2R R80, SRZ ;  /* 0x0000000000507805 */ /* 0x001fc6000001ff00 */
[----:B------:R-:W5:Y:S04]  /*09a0*/  LDG.E.128 R60, desc[UR6][R84.64+0x400] ;  /* 0x00040006543c7981 */ /* 0x000f68000c1e1d00 */
[----:B------:R-:W5:Y:S04]  /*09b0*/  LDG.E.128 R64, desc[UR6][R84.64+0x410] ;  /* 0x0004100654407981 */ /* 0x000f68000c1e1d00 */
[----:B------:R-:W5:Y:S04]  /*09c0*/  LDG.E.128 R68, desc[UR6][R84.64+0x800] ;  /* 0x0008000654447981 */ /* 0x000f68000c1e1d00 */
[----:B------:R0:W5:Y:S02]  /*09d0*/  LDG.E.128 R72, desc[UR6][R84.64+0x810] ;  /* 0x0008100654487981 */ /* 0x000164000c1e1d00 */
[----:B0-----:R-:W-:-:S07]  /*09e0*/  CS2R R84, SRZ ;  /* 0x0000000000547805 */ /* 0x001fce000001ff00 */
.L_x_3474:
[----:B------:R-:W1:Y:S02]  /*09f0*/  LDCU UR4, c[0x0][0x384] ;  /* 0x00007080ff0477ac */ /* 0x000e640008000800 */
[----:B-1----:R-:W-:-:S13]  /*0a00*/  ISETP.GE.AND P1, PT, R137, UR4, PT ;  /* 0x0000000489007c0c */ /* 0x002fda000bf26270 */
[----:B------:R-:W-:Y:S05]  /*0a10*/  @P1 EXIT ;  /* 0x000000000000194d */ /* 0x000fea0003800000 */
[----:B------:R-:W1:Y:S01]  /*0a20*/  LDCU.U8 UR4, c[0x0][0x410] ;  /* 0x00008200ff0477ac */ /* 0x000e620008000000 */
[----:B------:R-:W-:Y:S01]  /*0a30*/  ISETP.NE.U32.AND P1, PT, R104, RZ, PT ;  /* 0x000000ff6800720c */ /* 0x000fe20003f25070 */
[----:B------:R-:W2:Y:S03]  /*0a40*/  LDCU UR5, c[0x0][0x388] ;  /* 0x00007100ff0577ac */ /* 0x000ea60008000800 */
[----:B------:R-:W-:Y:S01]  /*0a50*/  ISETP.NE.AND.EX P1, PT, R105, RZ, PT, P1 ;  /* 0x000000ff6900720c */ /* 0x000fe20003f25310 */
[----:B------:R-:W3:Y:S01]  /*0a60*/  LDCU UR8, c[0x0][0x448] ;  /* 0x00008900ff0877ac */ /* 0x000ee20008000800 */
[----:B------:R-:W0:Y:S01]  /*0a70*/  LDCU.64 UR10, c[0x0][0x3a0] ;  /* 0x00007400ff0a77ac */ /* 0x000e220008000a00 */
[----:B------:R-:W0:Y:S01]  /*0a80*/  LDCU.64 UR12, c[0x0][0x398] ;  /* 0x00007300ff0c77ac */ /* 0x000e220008000a00 */
[----:B-1----:R-:W-:-:S13]  /*0a90*/  ISETP.NE.AND P3, PT, RZ, UR4, PT ;  /* 0x00000004ff007c0c */ /* 0x002fda000bf65270 */
.L_x_3489:
[----:B0-----:R-:W-:Y:S01]  /*0aa0*/  ISETP.NE.U32.AND P2, PT, RZ, UR10, PT ;  /* 0x0000000aff007c0c */ /* 0x001fe2000bf45070 */
[----:B-1--4-:R-:W0:Y:S01]  /*0ab0*/  LDC.64 R2, c[0x0][0x390] ;  /* 0x0000e400ff027b82 */ /* 0x012e220000000a00 */
[----:B--2---:R-:W-:Y:S02]  /*0ac0*/  IMAD R0, R137, UR5, RZ ;  /* 0x0000000589007c24 */ /* 0x004fe4000f8e02ff */
[----:B------:R-:W-:-:S03]  /*0ad0*/  ISETP.NE.AND.EX P2, PT, RZ, UR11, PT, P2 ;  /* 0x0000000bff007c0c */ /* 0x000fc6000bf45320 */
[----:B------:R-:W-:Y:S02]  /*0ae0*/  SHF.R.S32.HI R113, RZ, 0x1f, R0 ;  /* 0x0000001fff717819 */ /* 0x000fe40000011400 */
[----:B------:R-:W1:Y:S02]  /*0af0*/  @P1 LDC.64 R120, c[0x0][0x398] ;  /* 0x0000e600ff781b82 */ /* 0x000e640000000a00 */
[----:B------:R-:W-:-:S04]  /*0b00*/  LEA.HI R113, R113, R0, RZ, 0x3 ;  /* 0x0000000071717211 */ /* 0x000fc800078f18ff */
[----:B------:R-:W-:Y:S02]  /*0b10*/  LEA.HI.SX32 R131, R113, R136, 0x1d ;  /* 0x0000008871837211 */ /* 0x000fe400078feaff */
[----:B------:R-:W2:Y:S03]  /*0b20*/  @P2 LDC.64 R122, c[0x0][0x3a0] ;  /* 0x0000e800ff7a2b82 */ /* 0x000ea60000000a00 */
[----:B0-----:R-:W-:-:S06]  /*0b30*/  IMAD.WIDE.U32 R112, R131, 0x10, R2 ;  /* 0x0000001083707825 */ /* 0x001fcc00078e0002 */
[----:B-----5:R-:W5:Y:S01]  /*0b40*/  LDG.E.128 R112, desc[UR6][R112.64] ;  /* 0x0000000670707981 */ /* 0x020f62000c1e1d00 */
[----:B-1----:R-:W-:-:S05]  /*0b50*/  @P1 IMAD.WIDE.U32 R120, R131, 0x10, R120 ;  /* 0x0000001083781825 */ /* 0x002fca00078e0078 */
[----:B------:R0:W5:Y:S01]  /*0b60*/  @P1 LDG.E.128 R104, desc[UR6][R120.64] ;  /* 0x0000000678681981 */ /* 0x000162000c1e1d00 */
[----:B--2---:R-:W-:-:S05]  /*0b70*/  @P2 IMAD.WIDE.U32 R122, R131, 0x10, R122 ;  /* 0x00000010837a2825 */ /* 0x004fca00078e007a */
[----:B------:R-:W2:Y:S02]  /*0b80*/  @P2 LDG.E.128 R100, desc[UR6][R122.64] ;  /* 0x000000067a642981 */ /* 0x000ea4000c1e1d00 */
[----:B--2---:R-:W-:Y:S02]  /*0b90*/  PRMT R118, R103, 0x7632, R118 ;  /* 0x0000763267767816 */ /* 0x004fe40000000076 */
[----:B------:R-:W-:Y:S02]  /*0ba0*/  PRMT R117, R102, 0x7632, R117 ;  /* 0x0000763266757816 */ /* 0x000fe40000000075 */
[----:B------:R-:W-:Y:S02]  /*0bb0*/  PRMT R116, R101, 0x7632, R116 ;  /* 0x0000763265747816 */ /* 0x000fe40000000074 */
[----:B------:R-:W-:Y:S01]  /*0bc0*/  PRMT R0, R100, 0x7632, R0 ;  /* 0x0000763264007816 */ /* 0x000fe20000000000 */
[----:B0-----:R-:W-:Y:S06]  /*0bd0*/  @!P1 BRA `(.L_x_3476) ;  /* 0x00000004006c9947 */ /* 0x001fec0003800000 */
[----:B------:R-:W-:Y:S05]  /*0be0*/  @!P2 BRA `(.L_x_3477) ;  /* 0x0000000000d4a947 */ /* 0x000fea0003800000 */
[C---:B-----5:R-:W-:Y:S02]  /*0bf0*/  PRMT R108, R112.reuse, 0x7632, R108 ;  /* 0x00007632706c7816 */ /* 0x060fe4000000006c */
[----:B------:R-:W-:Y:S02]  /*0c00*/  SHF.L.U32 R112, R112, 0x10, RZ ;  /* 0x0000001070707819 */ /* 0x000fe400000006ff */
[----:B------:R-:W-:Y:S02]  /*0c10*/  SHF.L.U32 R109, R104, 0x10, RZ ;  /* 0x00000010686d7819 */ /* 0x000fe400000006ff */
[----:B------:R-:W-:Y:S02]  /*0c20*/  PRMT R110, R113, 0x7632, R110 ;  /* 0x00007632716e7816 */ /* 0x000fe4000000006e */
[----:B------:R-:W-:Y:S01]  /*0c30*/  PRMT R111, R105, 0x7632, R111 ;  /* 0x00007632696f7816 */ /* 0x000fe2000000006f */
[--C-:B------:R-:W-:Y:S01]  /*0c40*/  FADD.FTZ R112, R112, R109.reuse ;  /* 0x0000006d70707221 */ /* 0x100fe20000010000 */
[----:B------:R-:W-:-:S02]  /*0c50*/  PRMT R109, R104, 0x7632, R109 ;  /* 0x00007632686d7816 */ /* 0x000fc4000000006d */
[----:B------:R-:W-:Y:S02]  /*0c60*/  SHF.L.U32 R110, R110, 0x10, RZ ;  /* 0x000000106e6e7819 */ /* 0x000fe400000006ff */
[----:B------:R-:W-:Y:S02]  /*0c70*/  SHF.L.U32 R111, R111, 0x10, RZ ;  /* 0x000000106f6f7819 */ /* 0x000fe400000006ff */
[----:B------:R-:W-:Y:S02]  /*0c80*/  SHF.L.U32 R108, R108, 0x10, RZ ;  /* 0x000000106c6c7819 */ /* 0x000fe400000006ff */
        /* <DEDUP_REMOVED lines=8> */
[----:B------:R-:W-:Y:S02]  /*0d10*/  PRMT R121, R115, 0x7632, R121 ;  /* 0x0000763273797816 */ /* 0x000fe40000000079 */
[----:B------:R-:W-:Y:S01]  /*0d20*/  PRMT R109, R106, 0x7632, R109 ;  /* 0x000076326a6d7816 */ /* 0x000fe2000000006d */
[----:B------:R-:W-:Y:S01]  /*0d30*/  IMAD.U32 R119, R119, 0x10000, RZ ;  /* 0x0001000077777824 */ /* 0x000fe200078e00ff */
[----:B------:R-:W-:Y:S02]  /*0d40*/  SHF.L.U32 R124, R110, 0x10, RZ ;  /* 0x000000106e7c7819 */ /* 0x000fe400000006ff */
[----:B------:R-:W-:Y:S02]  /*0d50*/  SHF.L.U32 R110, R101, 0x10, RZ ;  /* 0x00000010656e7819 */ /* 0x000fe400000006ff */
[----:B------:R-:W-:-:S02]  /*0d60*/  SHF.L.U32 R114, R114, 0x10, RZ ;  /* 0x0000001072727819 */ /* 0x000fc400000006ff */
        /* <DEDUP_REMOVED lines=29> */
.L_x_3477:
[C---:B-----5:R-:W-:Y:S02]  /*0f40*/  PRMT R116, R113.reuse, 0x7632, R116 ;  /* 0x0000763271747816 */ /* 0x060fe40000000074 */
[----:B------:R-:W-:Y:S02]  /*0f50*/  SHF.L.U32 R113, R113, 0x10, RZ ;  /* 0x0000001071717819 */ /* 0x000fe400000006ff */
[----:B------:R-:W-:Y:S02]  /*0f60*/  SHF.L.U32 R0, R105, 0x10, RZ ;  /* 0x0000001069007819 */ /* 0x000fe400000006ff */
[C---:B------:R-:W-:Y:S01]  /*0f70*/  PRMT R117, R114.reuse, 0x7632, R117 ;  /* 0x0000763272757816 */ /* 0x040fe20000000075 */
[----:B------:R-:W-:Y:S01]  /*0f80*/  IMAD.U32 R114, R114, 0x10000, RZ ;  /* 0x0001000072727824 */ /* 0x000fe200078e00ff */
[----:B------:R-:W-:Y:S01]  /*0f90*/  PRMT R111, R112, 0x7632, R111 ;  /* 0x00007632706f7816 */ /* 0x000fe2000000006f */
[----:B------:R-:W-:Y:S01]  /*0fa0*/  FADD.FTZ R149, R113, R0 ;  /* 0x0000000071957221 */ /* 0x000fe20000010000 */
[----:B------:R-:W-:Y:S01]  /*0fb0*/  PRMT R118, R115, 0x7632, R118 ;  /* 0x0000763273767816 */ /* 0x000fe20000000076 */
[----:B------:R-:W-:Y:S01]  /*0fc0*/  IMAD.U32 R113, R116, 0x10000, RZ ;  /* 0x0001000074717824 */ /* 0x000fe200078e00ff */
[----:B------:R-:W-:-:S02]  /*0fd0*/  PRMT R0, R104, 0x7632, R0 ;  /* 0x0000763268007816 */ /* 0x000fc40000000000 */
[----:B------:R-:W-:Y:S02]  /*0fe0*/  PRMT R108, R105, 0x7632, R108 ;  /* 0x00007632696c7816 */ /* 0x000fe4000000006c */
[----:B------:R-:W-:Y:S02]  /*0ff0*/  PRMT R109, R106, 0x7632, R109 ;  /* 0x000076326a6d7816 */ /* 0x000fe4000000006d */
[----:B------:R-:W-:Y:S02]  /*1000*/  PRMT R110, R107, 0x7632, R110 ;  /* 0x000076326b6e7816 */ /* 0x000fe4000000006e */
[----:B------:R-:W-:Y:S02]  /*1010*/  SHF.L.U32 R134, R117, 0x10, RZ ;  /* 0x0000001075867819 */ /* 0x000fe400000006ff */
[----:B------:R-:W-:Y:S02]  /*1020*/  SHF.L.U32 R112, R112, 0x10, RZ ;  /* 0x0000001070707819 */ /* 0x000fe400000006ff */
        /* <DEDUP_REMOVED lines=9> */
[----:B------:R-:W-:-:S02]  /*10c0*/  SHF.L.U32 R110, R110, 0x10, RZ ;  /* 0x000000106e6e7819 */ /* 0x000fc400000006ff */
[----:B------:R-:W-:Y:S02]  /*10d0*/  SHF.L.U32 R109, R109, 0x10, RZ ;  /* 0x000000106d6d7819 */ /* 0x000fe400000006ff */
[----:B------:R-:W-:Y:S01]  /*10e0*/  SHF.L.U32 R108, R108, 0x10, RZ ;  /* 0x000000106c6c7819 */ /* 0x000fe200000006ff */
[----:B------:R-:W-:Y:S01]  /*10f0*/  FADD.FTZ R117, R117, R110 ;  /* 0x0000006e75757221 */ /* 0x000fe20000010000 */
[----:B------:R-:W-:Y:S01]  /*1100*/  SHF.L.U32 R0, R0, 0x10, RZ ;  /* 0x0000001000007819 */ /* 0x000fe200000006ff */
[----:B------:R-:W-:Y:S02]  /*1110*/  FADD.FTZ R134, R134, R109 ;  /* 0x0000006d86867221 */ /* 0x000fe40000010000 */
[----:B------:R-:W-:Y:S02]  /*1120*/  FADD.FTZ R144, R113, R108 ;  /* 0x0000006c71907221 */ /* 0x000fe40000010000 */
[----:B------:R-:W-:Y:S01]  /*1130*/  FADD.FTZ R126, R111, R0 ;  /* 0x000000006f7e7221 */ /* 0x000fe20000010000 */
[----:B------:R-:W-:-:S02]  /*1140*/  F2FP.BF16.F32.PACK_AB R111, R117, R120 ;  /* 0x00000078756f723e */ /* 0x000fc400000010ff */
[----:B------:R-:W-:Y:S02]  /*1150*/  F2FP.BF16.F32.PACK_AB R110, R134, R151 ;  /* 0x00000097866e723e */ /* 0x000fe400000010ff */
[----:B------:R-:W-:Y:S02]  /*1160*/  F2FP.BF16.F32.PACK_AB R109, R144, R149 ;  /* 0x00000095906d723e */ /* 0x000fe400000010ff */
[----:B------:R-:W-:Y:S01]  /*1170*/  F2FP.BF16.F32.PACK_AB R108, R126, R147 ;  /* 0x000000937e6c723e */ /* 0x000fe200000010ff */
[----:B------:R-:W-:Y:S06]  /*1180*/  BRA `(.L_x_3478) ;  /* 0x0000000000b87947 */ /* 0x000fec0003800000 */
.L_x_3476:
[----:B------:R-:W-:Y:S05]  /*1190*/  @!P2 BRA `(.L_x_3479) ;  /* 0x000000000084a947 */ /* 0x000fea0003800000 */
[----:B-----5:R-:W-:Y:S01]  /*11a0*/  SHF.L.U32 R151, R114, 0x10, RZ ;  /* 0x0000001072977819 */ /* 0x020fe200000006ff */
[----:B------:R-:W-:Y:S01]  /*11b0*/  IMAD.U32 R109, R0, 0x10000, RZ ;  /* 0x00010000006d7824 */ /* 0x000fe200078e00ff */
[----:B------:R-:W-:Y:S02]  /*11c0*/  SHF.L.U32 R120, R102, 0x10, RZ ;  /* 0x0000001066787819 */ /* 0x000fe400000006ff */
[C---:B------:R-:W-:Y:S01]  /*11d0*/  PRMT R108, R112.reuse, 0x7632, R108 ;  /* 0x00007632706c7816 */ /* 0x040fe2000000006c */
[----:B------:R-:W-:Y:S01]  /*11e0*/  IMAD.U32 R112, R112, 0x10000, RZ ;  /* 0x0001000070707824 */ /* 0x000fe200078e00ff */
[----:B------:R-:W-:Y:S01]  /*11f0*/  PRMT R110, R113, 0x7632, R110 ;  /* 0x00007632716e7816 */ /* 0x000fe2000000006e */
[----:B------:R-:W-:Y:S01]  /*1200*/  FADD.FTZ R151, R151, R120 ;  /* 0x0000007897977221 */ /* 0x000fe20000010000 */
        /* <DEDUP_REMOVED lines=26> */
.L_x_3479:
[----:B-----5:R-:W-:Y:S02]  /*13b0*/  PRMT R144, R113, 0x7632, R144 ;  /* 0x0000763271907816 */ /* 0x020fe40000000090 */
        /* <DEDUP_REMOVED lines=9> */
[----:B------:R-:W-:Y:S02]  /*1450*/  SHF.L.U32 R134, R134, 0x10, RZ ;  /* 0x0000001086867819 */ /* 0x000fe400000006ff */
[----:B------:R-:W-:-:S07]  /*1460*/  SHF.L.U32 R117, R117, 0x10, RZ ;  /* 0x0000001075757819 */ /* 0x000fce00000006ff */
.L_x_3478:
[----:B------:R-:W0:Y:S01]  /*1470*/  @P0 LDC.64 R118, c[0x0][0x3a8] ;  /* 0x0000ea00ff760b82 */ /* 0x000e220000000a00 */
[----:B------:R-:W-:-:S07]  /*1480*/  IADD3 R133, PT, PT, R131, 0x20, RZ ;  /* 0x0000002083857810 */ /* 0x000fce0007ffe0ff */
[----:B------:R-:W1:Y:S08]  /*1490*/  @P2 LDC.64 R124, c[0x0][0x3a0] ;  /* 0x0000e800ff7c2b82 */ /* 0x000e700000000a00 */
[----:B------:R-:W2:Y:S01]  /*14a0*/  @P1 LDC.64 R122, c[0x0][0x398] ;  /* 0x0000e600ff7a1b82 */ /* 0x000ea20000000a00 */
[----:B------:R-:W-:-:S04]  /*14b0*/  IMAD.WIDE.U32 R112, R133, 0x10, R2 ;  /* 0x0000001085707825 */ /* 0x000fc800078e0002 */
[----:B0-----:R-:W-:-:S05]  /*14c0*/  @P0 IMAD.WIDE.U32 R118, R131, 0x10, R118 ;  /* 0x0000001083760825 */ /* 0x001fca00078e0076 */
[----:B------:R0:W-:Y:S01]  /*14d0*/  @P0 STG.E.128 desc[UR6][R118.64], R108 ;  /* 0x0000006c76000986 */ /* 0x0001e2000c101d06 */
[----:B-1----:R-:W-:-:S03]  /*14e0*/  @P2 IMAD.WIDE.U32 R124, R133, 0x10, R124 ;  /* 0x00000010857c2825 */ /* 0x002fc600078e007c */
[----:B------:R-:W5:Y:S04]  /*14f0*/  LDG.E.128 R112, desc[UR6][R112.64] ;  /* 0x0000000670707981 */ /* 0x000f68000c1e1d00 */
[----:B------:R-:W4:Y:S01]  /*1500*/  @P2 LDG.E.128 R100, desc[UR6][R124.64] ;  /* 0x000000067c642981 */ /* 0x000f22000c1e1d00 */
[----:B--2---:R-:W-:-:S05]  /*1510*/  @P1 IMAD.WIDE.U32 R122, R133, 0x10, R122 ;  /* 0x00000010857a1825 */ /* 0x004fca00078e007a */
[----:B------:R0:W5:Y:S01]  /*1520*/  @P1 LDG.E.128 R104, desc[UR6][R122.64] ;  /* 0x000000067a681981 */ /* 0x000162000c1e1d00 */
[----:B------:R-:W-:-:S04]  /*1530*/  UISETP.NE.U32.AND UP0, UPT, UR12, URZ, UPT ;  /* 0x000000ff0c00728c */ /* 0x000fc8000bf05070 */
[----:B------:R-:W-:Y:S01]  /*1540*/  UISETP.NE.AND.EX UP0, UPT, UR13, URZ, UPT, UP0 ;  /* 0x000000ff0d00728c */ /* 0x000fe2000bf05300 */
[----:B----4-:R-:W-:Y:S02]  /*1550*/  PRMT R0, R103, 0x7632, R0 ;  /* 0x0000763267007816 */ /* 0x010fe40000000000 */
[----:B------:R-:W-:-:S06]  /*1560*/  PRMT R116, R102, 0x7632, R116 ;  /* 0x0000763266747816 */ /* 0x000fcc0000000074 */
[----:B0-----:R-:W-:Y:S05]  /*1570*/  BRA.U UP0, `(.L_x_3480) ;  /* 0x0000000100cc7547 */ /* 0x001fea000b800000 */
[----:B------:R-:W-:Y:S01]  /*1580*/  UISETP.NE.U32.AND UP1, UPT, UR10, URZ, UPT ;  /* 0x000000ff0a00728c */ /* 0x000fe2000bf25070 */
[----:B------:R-:W-:Y:S02]  /*1590*/  PRMT R118, R101, 0x7632, R118 ;  /* 0x0000763265767816 */ /* 0x000fe40000000076 */
[----:B------:R-:W-:Y:S01]  /*15a0*/  PRMT R122, R100, 0x7632, R122 ;  /* 0x00007632647a7816 */ /* 0x000fe2000000007a */
[----:B------:R-:W-:-:S09]  /*15b0*/  UISETP.NE.AND.EX UP1, UPT, UR11, URZ, UPT, UP1 ;  /* 0x000000ff0b00728c */ /* 0x000fd2000bf25310 */
[----:B------:R-:W-:Y:S05]  /*15c0*/  BRA.U UP1, `(.L_x_3481) ;  /* 0x0000000101347547 */ /* 0x000fea000b800000 */
[----:B-----5:R-:W-:Y:S01]  /*15d0*/  PRMT R138, R112, 0x7632, R138 ;  /* 0x00007632708a7816 */ /* 0x020fe2000000008a */
[----:B------:R-:W-:Y:S01]  /*15e0*/  IMAD.U32 R122, R115, 0x10000, RZ ;  /* 0x00010000737a7824 */ /* 0x000fe200078e00ff */
[----:B------:R-:W-:Y:S02]  /*15f0*/  PRMT R130, R113, 0x7632, R130 ;  /* 0x0000763271827816 */ /* 0x000fe40000000082 */
[----:B------:R-:W-:Y:S02]  /*1600*/  PRMT R124, R114, 0x7632, R124 ;  /* 0x00007632727c7816 */ /* 0x000fe4000000007c */
[----:B------:R-:W-:Y:S02]  /*1610*/  PRMT R161, R115, 0x7632, R161 ;  /* 0x0000763273a17816 */ /* 0x000fe400000000a1 */
[----:B------:R-:W-:Y:S02]  /*1620*/  SHF.L.U32 R121, R112, 0x10, RZ ;  /* 0x0000001070797819 */ /* 0x000fe400000006ff */
[----:B------:R-:W-:-:S02]  /*1630*/  SHF.L.U32 R125, R113, 0x10, RZ ;  /* 0x00000010717d7819 */ /* 0x000fc400000006ff */
[----:B------:R-:W-:Y:S02]  /*1640*/  SHF.L.U32 R119, R114, 0x10, RZ ;  /* 0x0000001072777819 */ /* 0x000fe400000006ff */
[----:B------:R-:W-:Y:S02]  /*1650*/  SHF.L.U32 R138, R138, 0x10, RZ ;  /* 0x000000108a8a7819 */ /* 0x000fe400000006ff */
[----:B------:R-:W-:Y:S02]  /*1660*/  SHF.L.U32 R130, R130, 0x10, RZ ;  /* 0x0000001082827819 */ /* 0x000fe400000006ff */
[----:B------:R-:W-:Y:S02]  /*1670*/  SHF.L.U32 R124, R124, 0x10, RZ ;  /* 0x000000107c7c7819 */ /* 0x000fe400000006ff */
[----:B------:R-:W-:Y:S01]  /*1680*/  SHF.L.U32 R161, R161, 0x10, RZ ;  /* 0x00000010a1a17819 */ /* 0x000fe200000006ff */
[----:B------:R-:W-:Y:S06]  /*1690*/  BRA `(.L_x_3482) ;  /* 0x0000000400fc7947 */ /* 0x000fec0003800000 */
.L_x_3481:
[C---:B-----5:R-:W-:Y:S01]  /*16a0*/  PRMT R109, R113.reuse, 0x7632, R109 ;  /* 0x00007632716d7816 */ /* 0x060fe2000000006d */
[----:B------:R-:W-:Y:S01]  /*16b0*/  IMAD.U32 R116, R116, 0x10000, RZ ;  /* 0x0001000074747824 */ /* 0x000fe200078e00ff */
[----:B------:R-:W-:Y:S02]  /*16c0*/  SHF.L.U32 R113, R113, 0x10, RZ ;  /* 0x0000001071717819 */ /* 0x000fe400000006ff */
[----:B------:R-:W-:Y:S02]  /*16d0*/  SHF.L.U32 R110, R101, 0x10, RZ ;  /* 0x00000010656e7819 */ /* 0x000fe400000006ff */
[C---:B------:R-:W-:Y:S01]  /*16e0*/  PRMT R111, R114.reuse, 0x7632, R111 ;  /* 0x00007632726f7816 */ /* 0x040fe2000000006f */
[----:B------:R-:W-:Y:S01]  /*16f0*/  IMAD.U32 R114, R114, 0x10000, RZ ;  /* 0x0001000072727824 */ /* 0x000fe200078e00ff */
[----:B------:R-:W-:Y:S01]  /*1700*/  PRMT R108, R112, 0x7632, R108 ;  /* 0x00007632706c7816 */ /* 0x000fe2000000006c */
[----:B------:R-:W-:Y:S01]  /*1710*/  FADD.FTZ R125, R110, R113 ;  /* 0x000000716e7d7221 */ /* 0x000fe20000010000 */
[----:B------:R-:W-:-:S02]  /*1720*/  PRMT R123, R115, 0x7632, R123 ;  /* 0x00007632737b7816 */ /* 0x000fc4000000007b */
[----:B------:R-:W-:Y:S02]  /*1730*/  SHF.L.U32 R113, R111, 0x10, RZ ;  /* 0x000000106f717819 */ /* 0x000fe400000006ff */
[----:B------:R-:W-:Y:S02]  /*1740*/  SHF.L.U32 R138, R122, 0x10, RZ ;  /* 0x000000107a8a7819 */ /* 0x000fe400000006ff */
[----:B------:R-:W-:Y:S01]  /*1750*/  SHF.L.U32 R111, R109, 0x10, RZ ;  /* 0x000000106d6f7819 */ /* 0x000fe200000006ff */
[----:B------:R-:W-:Y:S01]  /*1760*/  FADD.FTZ R124, R113, R116 ;  /* 0x00000074717c7221 */ /* 0x000fe20000010000 */
[----:B------:R-:W-:Y:S02]  /*1770*/  SHF.L.U32 R112, R112, 0x10, RZ ;  /* 0x0000001070707819 */ /* 0x000fe400000006ff */
[----:B------:R-:W-:Y:S02]  /*1780*/  SHF.L.U32 R121, R100, 0x10, RZ ;  /* 0x0000001064797819 */ /* 0x000fe400000006ff */
        /* <DEDUP_REMOVED lines=18> */
.L_x_3480:
[----:B------:R-:W-:-:S04]  /*18b0*/  UISETP.NE.U32.AND UP1, UPT, UR10, URZ, UPT ;  /* 0x000000ff0a00728c */ /* 0x000fc8000bf25070 */
[----:B------:R-:W-:-:S09]  /*18c0*/  UISETP.NE.AND.EX UP1, UPT, UR11, URZ, UPT, UP1 ;  /* 0x000000ff0b00728c */ /* 0x000fd2000bf25310 */
[----:B------:R-:W-:Y:S05]  /*18d0*/  BRA.U UP1, `(.L_x_3483) ;  /* 0x0000000101947547 */ /* 0x000fea000b800000 */
[C---:B-----5:R-:W-:Y:S02]  /*18e0*/  PRMT R116, R113.reuse, 0x7632, R116 ;  /* 0x0000763271747816 */ /* 0x060fe40000000074 */
[----:B------:R-:W-:Y:S02]  /*18f0*/  SHF.L.U32 R113, R113, 0x10, RZ ;  /* 0x0000001071717819 */ /* 0x000fe400000006ff */
[----:B------:R-:W-:Y:S02]  /*1900*/  SHF.L.U32 R0, R105, 0x10, RZ ;  /* 0x0000001069007819 */ /* 0x000fe400000006ff */
[C---:B------:R-:W-:Y:S01]  /*1910*/  PRMT R111, R112.reuse, 0x7632, R111 ;  /* 0x00007632706f7816 */ /* 0x040fe2000000006f */
[----:B------:R-:W-:Y:S01]  /*1920*/  IMAD.U32 R112, R112, 0x10000, RZ ;  /* 0x0001000070707824 */ /* 0x000fe200078e00ff */
        /* <DEDUP_REMOVED lines=32> */
.L_x_3483:
[----:B-----5:R-:W-:Y:S01]  /*1b30*/  SHF.L.U32 R108, R112, 0x10, RZ ;  /* 0x00000010706c7819 */ /* 0x020fe200000006ff */
[----:B------:R-:W-:Y:S01]  /*1b40*/  IMAD.U32 R110, R105, 0x10000, RZ ;  /* 0x00010000696e7824 */ /* 0x000fe200078e00ff */
[----:B------:R-:W-:Y:S02]  /*1b50*/  SHF.L.U32 R109, R104, 0x10, RZ ;  /* 0x00000010686d7819 */ /* 0x000fe400000006ff */
[----:B------:R-:W-:Y:S02]  /*1b60*/  PRMT R119, R115, 0x7632, R119 ;  /* 0x0000763273777816 */ /* 0x000fe40000000077 */
[----:B------:R-:W-:Y:S01]  /*1b70*/  PRMT R111, R114, 0x7632, R111 ;  /* 0x00007632726f7816 */ /* 0x000fe2000000006f */
[--C-:B------:R-:W-:Y:S01]  /*1b80*/  FADD.FTZ R121, R109, R108.reuse ;  /* 0x0000006c6d797221 */ /* 0x100fe20000010000 */
[----:B------:R-:W-:Y:S02]  /*1b90*/  PRMT R109, R107, 0x7632, R109 ;  /* 0x000076326b6d7816 */ /* 0x000fe4000000006d */
[----:B------:R-:W-:-:S02]  /*1ba0*/  PRMT R108, R106, 0x7632, R108 ;  /* 0x000076326a6c7816 */ /* 0x000fc4000000006c */
[----:B------:R-:W-:Y:S02]  /*1bb0*/  SHF.L.U32 R128, R119, 0x10, RZ ;  /* 0x0000001077807819 */ /* 0x000fe400000006ff */
[----:B------:R-:W-:Y:S02]  /*1bc0*/  SHF.L.U32 R109, R109, 0x10, RZ ;  /* 0x000000106d6d7819 */ /* 0x000fe400000006ff */
[----:B------:R-:W-:Y:S02]  /*1bd0*/  SHF.L.U32 R111, R111, 0x10, RZ ;  /* 0x000000106f6f7819 */ /* 0x000fe400000006ff */
[----:B------:R-:W-:Y:S01]  /*1be0*/  SHF.L.U32 R108, R108, 0x10, RZ ;  /* 0x000000106c6c7819 */ /* 0x000fe200000006ff */
[--C-:B------:R-:W-:Y:S01]  /*1bf0*/  FADD.FTZ R161, R128, R109.reuse ;  /* 0x0000006d80a17221 */ /* 0x100fe20000010000 */
[----:B------:R-:W-:Y:S02]  /*1c00*/  SHF.L.U32 R118, R114, 0x10, RZ ;  /* 0x0000001072767819 */ /* 0x000fe400000006ff */
[----:B------:R-:W-:Y:S01]  /*1c10*/  PRMT R114, R113, 0x7632, R114 ;  /* 0x0000763271727816 */ /* 0x000fe20000000072 */
[----:B------:R-:W-:Y:S01]  /*1c20*/  FADD.FTZ R124, R111, R108 ;  /* 0x0000006c6f7c7221 */ /* 0x000fe20000010000 */
[----:B------:R-:W-:-:S02]  /*1c30*/  PRMT R109, R105, 0x7632, R109 ;  /* 0x00007632696d7816 */ /* 0x000fc4000000006d */
[----:B------:R-:W-:Y:S02]  /*1c40*/  PRMT R112, R112, 0x7632, R112 ;  /* 0x0000763270707816 */ /* 0x000fe40000000070 */
[----:B------:R-:W-:Y:S02]  /*1c50*/  PRMT R108, R104, 0x7632, R108 ;  /* 0x00007632686c7816 */ /* 0x000fe4000000006c */
[----:B------:R-:W-:Y:S02]  /*1c60*/  SHF.L.U32 R122, R115, 0x10, RZ ;  /* 0x00000010737a7819 */ /* 0x000fe400000006ff */
[----:B------:R-:W-:Y:S02]  /*1c70*/  SHF.L.U32 R115, R106, 0x10, RZ ;  /* 0x000000106a737819 */ /* 0x000fe400000006ff */
[----:B------:R-:W-:Y:S02]  /*1c80*/  SHF.L.U32 R114, R114, 0x10, RZ ;  /* 0x0000001072727819 */ /* 0x000fe400000006ff */
        /* <DEDUP_REMOVED lines=10> */
[--C-:B------:R-:W-:Y:S01]  /*1d30*/  FADD.FTZ R138, R111, R108.reuse ;  /* 0x0000006c6f8a7221 */ /* 0x100fe20000010000 */
[----:B------:R-:W-:Y:S01]  /*1d40*/  PRMT R109, R101, 0x7632, R109 ;  /* 0x00007632656d7816 */ /* 0x000fe2000000006d */
[----:B------:R-:W-:Y:S01]  /*1d50*/  FADD.FTZ R125, R118, R113 ;  /* 0x00000071767d7221 */ /* 0x000fe20000010000 */
[----:B------:R-:W-:Y:S01]  /*1d60*/  SHF.L.U32 R123, R107, 0x10, RZ ;  /* 0x000000106b7b7819 */ /* 0x000fe200000006ff */
[----:B------:R-:W-:Y:S01]  /*1d70*/  FADD.FTZ R119, R112, R115 ;  /* 0x0000007370777221 */ /* 0x000fe20000010000 */
        /* <DEDUP_REMOVED lines=17> */
.L_x_3482:
[----:B------:R-:W0:Y:S01]  /*1e90*/  @P0 LDC.64 R128, c[0x0][0x3a8] ;  /* 0x0000ea00ff800b82 */ /* 0x000e220000000a00 */
[----:B------:R-:W-:-:S05]  /*1ea0*/  IADD3 R145, PT, PT, R131, 0x40, RZ ;  /* 0x0000004083917810 */ /* 0x000fca0007ffe0ff */
[----:B------:R-:W-:Y:S02]  /*1eb0*/  IMAD.WIDE.U32 R112, R145, 0x10, R2 ;  /* 0x0000001091707825 */ /* 0x000fe400078e0002 */
[----:B------:R-:W1:Y:S08]  /*1ec0*/  @P1 LDC.64 R140, c[0x0][0x398] ;  /* 0x0000e600ff8c1b82 */ /* 0x000e700000000a00 */
[----:B------:R-:W2:Y:S01]  /*1ed0*/  @P2 LDC.64 R142, c[0x0][0x3a0] ;  /* 0x0000e800ff8e2b82 */ /* 0x000ea20000000a00 */
[----:B0-----:R-:W-:-:S05]  /*1ee0*/  @P0 IMAD.WIDE.U32 R128, R133, 0x10, R128 ;  /* 0x0000001085800825 */ /* 0x001fca00078e0080 */
[----:B------:R0:W-:Y:S01]  /*1ef0*/  @P0 STG.E.128 desc[UR6][R128.64], R108 ;  /* 0x0000006c80000986 */ /* 0x0001e2000c101d06 */
[----:B-1----:R-:W-:-:S03]  /*1f00*/  @P1 IMAD.WIDE.U32 R140, R145, 0x10, R140 ;  /* 0x00000010918c1825 */ /* 0x002fc600078e008c */
[----:B------:R-:W5:Y:S04]  /*1f10*/  LDG.E.128 R112, desc[UR6][R112.64] ;  /* 0x0000000670707981 */ /* 0x000f68000c1e1d00 */
[----:B------:R0:W5:Y:S01]  /*1f20*/  @P1 LDG.E.128 R104, desc[UR6][R140.64] ;  /* 0x000000068c681981 */ /* 0x000162000c1e1d00 */
[----:B--2---:R-:W-:-:S05]  /*1f30*/  @P2 IMAD.WIDE.U32 R142, R145, 0x10, R142 ;  /* 0x00000010918e2825 */ /* 0x004fca00078e008e */
[----:B------:R0:W5:Y:S01]  /*1f40*/  @P2 LDG.E.128 R100, desc[UR6][R142.64] ;  /* 0x000000068e642981 */ /* 0x000162000c1e1d00 */
[----:B------:R-:W-:Y:S05]  /*1f50*/  BRA.U UP0, `(.L_x_3484) ;  /* 0x0000000100cc7547 */ /* 0x000fea000b800000 */
[----:B-----5:R-:W-:Y:S02]  /*1f60*/  PRMT R0, R103, 0x7632, R0 ;  /* 0x0000763267007816 */ /* 0x020fe40000000000 */
[----:B------:R-:W-:Y:S02]  /*1f70*/  PRMT R2, R102, 0x7632, R2 ;  /* 0x0000763266027816 */ /* 0x000fe40000000002 */
[----:B------:R-:W-:Y:S02]  /*1f80*/  PRMT R3, R101, 0x7632, R3 ;  /* 0x0000763265037816 */ /* 0x000fe40000000003 */
[----:B------:R-:W-:Y:S01]  /*1f90*/  PRMT R116, R100, 0x7632, R116 ;  /* 0x0000763264747816 */ /* 0x000fe20000000074 */
[----:B------:R-:W-:Y:S06]  /*1fa0*/  BRA.U UP1, `(.L_x_3485) ;  /* 0x0000000101347547 */ /* 0x000fec000b800000 */
[----:B------:R-:W-:Y:S01]  /*1fb0*/  PRMT R132, R112, 0x7632, R132 ;  /* 0x0000763270847816 */ /* 0x000fe20000000084 */
[C---:B------:R-:W-:Y:S01]  /*1fc0*/  IMAD.U32 R139, R113.reuse, 0x10000, RZ ;  /* 0x00010000718b7824 */ /* 0x040fe200078e00ff */
[----:B0-----:R-:W-:Y:S02]  /*1fd0*/  PRMT R128, R113, 0x7632, R128 ;  /* 0x0000763271807816 */ /* 0x001fe40000000080 */
        /* <DEDUP_REMOVED lines=10> */
.L_x_3485:
[C---:B0-----:R-:W-:Y:S01]  /*2080*/  PRMT R109, R113.reuse, 0x7632, R109 ;  /* 0x00007632716d7816 */ /* 0x041fe2000000006d */
[----:B------:R-:W-:Y:S01]  /*2090*/  IMAD.U32 R132, R116, 0x10000, RZ ;  /* 0x0001000074847824 */ /* 0x000fe200078e00ff */
[----:B------:R-:W-:Y:S02]  /*20a0*/  SHF.L.U32 R113, R113, 0x10, RZ ;  /* 0x0000001071717819 */ /* 0x000fe400000006ff */
[----:B------:R-:W-:Y:S01]  /*20b0*/  SHF.L.U32 R110, R101, 0x10, RZ ;  /* 0x00000010656e7819 */ /* 0x000fe200000006ff */
[----:B------:R-:W-:Y:S01]  /*20c0*/  IMAD.U32 R128, R109, 0x10000, RZ ;  /* 0x000100006d807824 */ /* 0x000fe200078e00ff */
[C---:B------:R-:W-:Y:S01]  /*20d0*/  PRMT R108, R112.reuse, 0x7632, R108 ;  /* 0x00007632706c7816 */ /* 0x040fe2000000006c */
[----:B------:R-:W-:Y:S01]  /*20e0*/  IMAD.U32 R112, R112, 0x10000, RZ ;  /* 0x0001000070707824 */ /* 0x000fe200078e00ff */
[----:B------:R-:W-:Y:S01]  /*20f0*/  PRMT R111, R114, 0x7632, R111 ;  /* 0x00007632726f7816 */ /* 0x000fe2000000006f */
[----:B------:R-:W-:Y:S01]  /*2100*/  FADD.FTZ R139, R110, R113 ;  /* 0x000000716e8b7221 */ /* 0x000fe20000010000 */
        /* <DEDUP_REMOVED lines=24> */
.L_x_3484:
[----:B------:R-:W-:Y:S05]  /*2290*/  BRA.U UP1, `(.L_x_3487) ;  /* 0x0000000101947547 */ /* 0x000fea000b800000 */
[C---:B0----5:R-:W-:Y:S01]  /*22a0*/  PRMT R110, R113.reuse, 0x7632, R110 ;  /* 0x00007632716e7816 */ /* 0x061fe2000000006e */
[----:B------:R-:W-:Y:S01]  /*22b0*/  IMAD.U32 R141, R106, 0x10000, RZ ;  /* 0x000100006a8d7824 */ /* 0x000fe200078e00ff */
[----:B------:R-:W-:Y:S02]  /*22c0*/  SHF.L.U32 R113, R113, 0x10, RZ ;  /* 0x0000001071717819 */ /* 0x000fe400000006ff */
[----:B------:R-:W-:Y:S02]  /*22d0*/  SHF.L.U32 R0, R105, 0x10, RZ ;  /* 0x0000001069007819 */ /* 0x000fe400000006ff */
[C---:B------:R-:W-:Y:S02]  /*22e0*/  PRMT R109, R112.reuse, 0x7632, R109 ;  /* 0x00007632706d7816 */ /* 0x040fe4000000006d */
[----:B------:R-:W-:Y:S01]  /*22f0*/  SHF.L.U32 R112, R112, 0x10, RZ ;  /* 0x0000001070707819 */ /* 0x000fe200000006ff */
[----:B------:R-:W-:Y:S01]  /*2300*/  FADD.FTZ R139, R0, R113 ;  /* 0x00000071008b7221 */ /* 0x000fe20000010000 */
[----:B------:R-:W-:-:S02]  /*2310*/  SHF.L.U32 R127, R104, 0x10, RZ ;  /* 0x00000010687f7819 */ /* 0x000fc400000006ff */
[----:B------:R-:W-:Y:S02]  /*2320*/  PRMT R116, R114, 0x7632, R116 ;  /* 0x0000763272747816 */ /* 0x000fe40000000074 */
[----:B------:R-:W-:Y:S01]  /*2330*/  PRMT R123, R115, 0x7632, R123 ;  /* 0x00007632737b7816 */ /* 0x000fe2000000007b */
[----:B------:R-:W-:Y:S01]  /*2340*/  FADD.FTZ R127, R127, R112 ;  /* 0x000000707f7f7221 */ /* 0x000fe20000010000 */
[----:B------:R-:W-:Y:S02]  /*2350*/  PRMT R0, R104, 0x7632, R0 ;  /* 0x0000763268007816 */ /* 0x000fe40000000000 */
[----:B------:R-:W-:Y:S02]  /*2360*/  PRMT R2, R105, 0x7632, R2 ;  /* 0x0000763269027816 */ /* 0x000fe40000000002 */
[----:B------:R-:W-:Y:S02]  /*2370*/  PRMT R3, R106, 0x7632, R3 ;  /* 0x000076326a037816 */ /* 0x000fe40000000003 */
[----:B------:R-:W-:-:S02]  /*2380*/  PRMT R108, R107, 0x7632, R108 ;  /* 0x000076326b6c7816 */ /* 0x000fc4000000006c */
[----:B------:R-:W-:Y:S02]  /*2390*/  SHF.L.U32 R114, R114, 0x10, RZ ;  /* 0x0000001072727819 */ /* 0x000fe400000006ff */
[----:B------:R-:W-:Y:S01]  /*23a0*/  SHF.L.U32 R115, R115, 0x10, RZ ;  /* 0x0000001073737819 */ /* 0x000fe200000006ff */
[----:B------:R-:W-:Y:S01]  /*23b0*/  IMAD.U32 R108, R108, 0x10000, RZ ;  /* 0x000100006c6c7824 */ /* 0x000fe200078e00ff */
[----:B------:R-:W-:Y:S01]  /*23c0*/  SHF.L.U32 R112, R107, 0x10, RZ ;  /* 0x000000106b707819 */ /* 0x000fe200000006ff */
[----:B------:R-:W-:Y:S01]  /*23d0*/  FADD.FTZ R141, R141, R114 ;  /* 0x000000728d8d7221 */ /* 0x000fe20000010000 */
[----:B------:R-:W-:Y:S02]  /*23e0*/  SHF.L.U32 R109, R109, 0x10, RZ ;  /* 0x000000106d6d7819 */ /* 0x000fe400000006ff */
        /* <DEDUP_REMOVED lines=16> */
.L_x_3487:
[C---:B-----5:R-:W-:Y:S02]  /*24f0*/  PRMT R2, R112.reuse, 0x7632, R2 ;  /* 0x0000763270027816 */ /* 0x060fe40000000002 */
[----:B------:R-:W-:Y:S02]  /*2500*/  SHF.L.U32 R112, R112, 0x10, RZ ;  /* 0x0000001070707819 */ /* 0x000fe400000006ff */
[C---:B------:R-:W-:Y:S02]  /*2510*/  SHF.L.U32 R3, R104.reuse, 0x10, RZ ;  /* 0x0000001068037819 */ /* 0x040fe400000006ff */
[----:B------:R-:W-:Y:S02]  /*2520*/  PRMT R0, R104, 0x7632, R0 ;  /* 0x0000763268007816 */ /* 0x000fe40000000000 */
[----:B0-----:R-:W-:Y:S01]  /*2530*/  SHF.L.U32 R108, R100, 0x10, RZ ;  /* 0x00000010646c7819 */ /* 0x001fe200000006ff */
[----:B------:R-:W-:Y:S01]  /*2540*/  FADD.FTZ R3, R3, R112 ;  /* 0x0000007003037221 */ /* 0x000fe20000010000 */
[----:B------:R-:W-:Y:S01]  /*2550*/  SHF.L.U32 R109, R2, 0x10, RZ ;  /* 0x00000010026d7819 */ /* 0x000fe200000006ff */
[----:B------:R-:W-:Y:S01]  /*2560*/  IMAD.U32 R0, R0, 0x10000, RZ ;  /* 0x0001000000007824 */ /* 0x000fe200078e00ff */
[----:B------:R-:W-:Y:S01]  /*2570*/  PRMT R116, R115, 0x7632, R116 ;  /* 0x0000763273747816 */ /* 0x000fe20000000074 */
[--C-:B------:R-:W-:Y:S01]  /*2580*/  FADD.FTZ R127, R108, R3.reuse ;  /* 0x000000036c7f7221 */ /* 0x100fe20000010000 */
[----:B------:R-:W-:Y:S01]  /*2590*/  PRMT R3, R107, 0x7632, R3 ;  /* 0x000076326b037816 */ /* 0x000fe20000000003 */
[----:B------:R-:W-:Y:S01]  /*25a0*/  FADD.FTZ R132, R109, R0 ;  /* 0x000000006d847221 */ /* 0x000fe20000010000 */
[----:B------:R-:W-:Y:S01]  /*25b0*/  PRMT R110, R113, 0x7632, R110 ;  /* 0x00007632716e7816 */ /* 0x000fe2000000006e */
[----:B------:R-:W-:Y:S01]  /*25c0*/  IMAD.U32 R116, R116, 0x10000, RZ ;  /* 0x0001000074747824 */ /* 0x000fe200078e00ff */
[C---:B------:R-:W-:Y:S01]  /*25d0*/  PRMT R111, R114.reuse, 0x7632, R111 ;  /* 0x00007632726f7816 */ /* 0x040fe2000000006f */
[----:B------:R-:W-:Y:S01]  /*25e0*/  IMAD.U32 R114, R114, 0x10000, RZ ;  /* 0x0001000072727824 */ /* 0x000fe200078e00ff */
[----:B------:R-:W-:-:S02]  /*25f0*/  PRMT R0, R105, 0x7632, R0 ;  /* 0x0000763269007816 */ /* 0x000fc40000000000 */
[----:B------:R-:W-:Y:S02]  /*2600*/  PRMT R2, R106, 0x7632, R2 ;  /* 0x000076326a027816 */ /* 0x000fe40000000002 */
        /* <DEDUP_REMOVED lines=13> */
[----:B------:R-:W-:Y:S02]  /*26e0*/  PRMT R3, R102, 0x7632, R3 ;  /* 0x0000763266037816 */ /* 0x000fe40000000003 */
[----:B------:R-:W-:Y:S01]  /*26f0*/  SHF.L.U32 R115, R106, 0x10, RZ ;  /* 0x000000106a737819 */ /* 0x000fe200000006ff */
[----:B------:R-:W-:Y:S01]  /*2700*/  FADD.FTZ R112, R112, R113 ;  /* 0x0000007170707221 */ /* 0x000fe20000010000 */
[----:B------:R-:W-:-:S02]  /*2710*/  PRMT R0, R100, 0x7632, R0 ;  /* 0x0000763264007816 */ /* 0x000fc40000000000 */
[----:B------:R-:W-:Y:S01]  /*2720*/  PRMT R108, R103, 0x7632, R108 ;  /* 0x00007632676c7816 */ /* 0x000fe2000000006c */
[----:B------:R-:W-:Y:S01]  /*2730*/  FADD.FTZ R114, R115, R114 ;  /* 0x0000007273727221 */ /* 0x000fe20000010000 */
[----:B------:R-:W-:Y:S02]  /*2740*/  PRMT R2, R101, 0x7632, R2 ;  /* 0x0000763265027816 */ /* 0x000fe40000000002 */
        /* <DEDUP_REMOVED lines=18> */
.L_x_3486:
        /* <DEDUP_REMOVED lines=99> */
.L_x_3501:
[----:B------:R-:W-:Y:S01]  /*2ea0*/  FMUL.FTZ R0, R2, R2 ;  /* 0x0000000202007220 */ /* 0x000fe20000410000 */
[----:B01----:R-:W-:Y:S01]  /*2eb0*/  FADD.FTZ R114, R114, R123 ;  /* 0x0000007b72727221 */ /* 0x003fe20000010000 */
[----:B------:R-:W0:Y:S01]  /*2ec0*/  @!P2 LDC.64 R112, c[0x0][0x3c0] ;  /* 0x0000f000ff70ab82 */ /* 0x000e220000000a00 */
[----:B------:R-:W-:Y:S02]  /*2ed0*/  FSEL R155, R2, RZ, !P3 ;  /* 0x000000ff029b7208 */ /* 0x000fe40005800000 */
[----:B------:R-:W-:Y:S01]  /*2ee0*/  FSEL R0, R0, RZ, P3 ;  /* 0x000000ff00007208 */ /* 0x000fe20001800000 */
[----:B---3--:R-:W-:Y:S02]  /*2ef0*/  FFMA.FTZ R3, R114, R3, UR8 ;  /* 0x0000000872037e23 */ /* 0x008fe40008010003 */
[C---:B------:R-:W-:Y:S01]  /*2f00*/  FADD.FTZ R143, -R155.reuse, R128 ;  /* 0x000000809b8f7221 */ /* 0x040fe20000010100 */
[----:B------:R-:W-:Y:S01]  /*2f10*/  FADD.FTZ R135, -R155, R134 ;  /* 0x000000869b877221 */ /* 0x000fe20000010100 */
[----:B------:R-:W1:Y:S01]  /*2f20*/  @!P2 LDC.64 R114, c[0x0][0x3c8] ;  /* 0x0000f200ff72ab82 */ /* 0x000e620000000a00 */
[----:B------:R-:W-:Y:S01]  /*2f30*/  FADD.FTZ R0, R3, R0 ;  /* 0x0000000003007221 */ /* 0x000fe20000010000 */
[C---:B------:R-:W-:Y:S01]  /*2f40*/  FADD.FTZ R147, -R155.reuse, R147 ;  /* 0x000000939b937221 */ /* 0x040fe20000010100 */
[C---:B------:R-:W-:Y:S01]  /*2f50*/  FADD.FTZ R126, -R155.reuse, R126 ;  /* 0x0000007e9b7e7221 */ /* 0x040fe20000010100 */
[C---:B------:R-:W-:Y:S01]  /*2f60*/  FADD.FTZ R149, -R155.reuse, R149 ;  /* 0x000000959b957221 */ /* 0x040fe20000010100 */
[----:B------:R-:W2:Y:S01]  /*2f70*/  MUFU.RSQ R142, R0 ;  /* 0x00000000008e7308 */ /* 0x000ea20000001400 */
[C---:B------:R-:W-:Y:S01]  /*2f80*/  FADD.FTZ R144, -R155.reuse, R144 ;  /* 0x000000909b907221 */ /* 0x040fe20000010100 */
[C---:B------:R-:W-:Y:S01]  /*2f90*/  FADD.FTZ R151, -R155.reuse, R151 ;  /* 0x000000979b977221 */ /* 0x040fe20000010100 */
[----:B------:R-:W3:Y:S01]  /*2fa0*/  LDC.64 R128, c[0x0][0x428] ;  /* 0x00010a00ff807b82 */ /* 0x000ee20000000a00 */
[C---:B------:R-:W-:Y:S01]  /*2fb0*/  FADD.FTZ R153, -R155.reuse, R120 ;  /* 0x000000789b997221 */ /* 0x040fe20000010100 */
[C---:B------:R-:W-:Y:S01]  /*2fc0*/  FADD.FTZ R117, -R155.reuse, R117 ;  /* 0x000000759b757221 */ /* 0x040fe20000010100 */
[C---:B------:R-:W-:Y:S01]  /*2fd0*/  FADD.FTZ R121, -R155.reuse, R121 ;  /* 0x000000799b797221 */ /* 0x040fe20000010100 */
[C---:B------:R-:W-:Y:S01]  /*2fe0*/  FADD.FTZ R120, -R155.reuse, R138 ;  /* 0x0000008a9b787221 */ /* 0x040fe20000010100 */
[C---:B------:R-:W-:Y:S01]  /*2ff0*/  FADD.FTZ R125, -R155.reuse, R125 ;  /* 0x0000007d9b7d7221 */ /* 0x040fe20000010100 */
[C---:B------:R-:W-:Y:S01]  /*3000*/  FADD.FTZ R165, -R155.reuse, R130 ;  /* 0x000000829ba57221 */ /* 0x040fe20000010100 */
[----:B------:R-:W-:Y:S01]  /*3010*/  FADD.FTZ R119, -R155, R119 ;  /* 0x000000779b777221 */ /* 0x000fe20000010100 */
[----:B0-----:R-:W-:-:S04]  /*3020*/  @!P2 IMAD.WIDE R112, R137, 0x4, R112 ;  /* 0x000000048970a825 */ /* 0x001fc800078e0270 */
[C---:B------:R-:W-:Y:S01]  /*3030*/  FADD.FTZ R163, -R155.reuse, R124 ;  /* 0x0000007c9ba37221 */ /* 0x040fe20000010100 */
[C---:B------:R-:W-:Y:S01]  /*3040*/  FADD.FTZ R123, -R155.reuse, R122 ;  /* 0x0000007a9b7b7221 */ /* 0x040fe20000010100 */
[C---:B------:R-:W-:Y:S01]  /*3050*/  FADD.FTZ R161, -R155.reuse, R161 ;  /* 0x000000a19ba17221 */ /* 0x040fe20000010100 */
[C---:B------:R-:W-:Y:S01]  /*3060*/  FADD.FTZ R127, -R155.reuse, R127 ;  /* 0x0000007f9b7f7221 */ /* 0x040fe20000010100 */
[----:B------:R0:W-:Y:S01]  /*3070*/  @!P2 STG.E desc[UR6][R112.64], R2 ;  /* 0x000000027000a986 */ /* 0x0001e2000c101906 */
[----:B------:R-:W-:Y:S01]  /*3080*/  FADD.FTZ R159, -R155, R132 ;  /* 0x000000849b9f7221 */ /* 0x000fe20000010100 */
[C---:B--2---:R-:W-:Y:S01]  /*3090*/  FMUL.FTZ R146, R142.reuse, R135 ;  /* 0x000000878e927220 */ /* 0x044fe20000410000 */
[----:B-1----:R-:W-:Y:S01]  /*30a0*/  @!P2 IMAD.WIDE R114, R137, 0x4, R114 ;  /* 0x000000048972a825 */ /* 0x002fe200078e0272 */
[----:B------:R-:W1:Y:S03]  /*30b0*/  LDC.64 R134, c[0x0][0x430] ;  /* 0x00010c00ff867b82 */ /* 0x000e660000000a00 */
[C---:B------:R-:W-:Y:S01]  /*30c0*/  FMUL.FTZ R147, R142.reuse, R147 ;  /* 0x000000938e937220 */ /* 0x040fe20000410000 */
[C---:B------:R-:W-:Y:S01]  /*30d0*/  FMUL.FTZ R126, R142.reuse, R126 ;  /* 0x0000007e8e7e7220 */ /* 0x040fe20000410000 */
[C---:B------:R-:W-:Y:S01]  /*30e0*/  FMUL.FTZ R149, R142.reuse, R149 ;  /* 0x000000958e957220 */ /* 0x040fe20000410000 */
[C---:B------:R-:W-:Y:S01]  /*30f0*/  FMUL.FTZ R144, R142.reuse, R144 ;  /* 0x000000908e907220 */ /* 0x040fe20000410000 */
[C---:B------:R-:W-:Y:S01]  /*3100*/  FMUL.FTZ R151, R142.reuse, R151 ;  /* 0x000000978e977220 */ /* 0x040fe20000410000 */
[C---:B------:R-:W-:Y:S01]  /*3110*/  FMUL.FTZ R153, R142.reuse, R153 ;  /* 0x000000998e997220 */ /* 0x040fe20000410000 */
[----:B------:R-:W-:Y:S01]  /*3120*/  FMUL.FTZ R148, R142, R117 ;  /* 0x000000758e947220 */ /* 0x000fe20000410000 */
[C---:B------:R-:W-:Y:S01]  /*3130*/  FADD.FTZ R139, -R155.reuse, R139 ;  /* 0x0000008b9b8b7221 */ /* 0x040fe20000010100 */
[C---:B------:R-:W-:Y:S01]  /*3140*/  FADD.FTZ R141, -R155.reuse, R141 ;  /* 0x0000008d9b8d7221 */ /* 0x040fe20000010100 */
[C---:B------:R-:W-:Y:S01]  /*3150*/  FADD.FTZ R3, -R155.reuse, R118 ;  /* 0x000000769b037221 */ /* 0x040fe20000010100 */
[----:B------:R-:W-:Y:S01]  /*3160*/  FADD.FTZ R157, -R155, R157 ;  /* 0x0000009d9b9d7221 */ /* 0x000fe20000010100 */
[----:B------:R2:W-:Y:S01]  /*3170*/  @!P2 STG.E desc[UR6][R114.64], R142 ;  /* 0x0000008e7200a986 */ /* 0x0005e2000c101906 */
[----:B------:R-:W-:Y:S01]  /*3180*/  FFMA.FTZ R0, R147, R28, R24 ;  /* 0x0000001c93007223 */ /* 0x000fe20000010018 */
[----:B0-----:R-:W-:Y:S01]  /*3190*/  FFMA.FTZ R113, R126, R29, R25 ;  /* 0x0000001d7e717223 */ /* 0x001fe20000010019 */
[----:B------:R-:W-:Y:S01]  /*31a0*/  FADD.FTZ R155, -R155, R116 ;  /* 0x000000749b9b7221 */ /* 0x000fe20000010100 */
[----:B------:R-:W-:Y:S01]  /*31b0*/  FFMA.FTZ R2, R149, R30, R26 ;  /* 0x0000001e95027223 */ /* 0x000fe2000001001a */
[----:B------:R-:W-:Y:S01]  /*31c0*/  FFMA.FTZ R117, R146, R33, R21 ;  /* 0x0000002192757223 */ /* 0x000fe20000010015 */
[----:B------:R-:W-:Y:S01]  /*31d0*/  FFMA.FTZ R116, R153, R34, R22 ;  /* 0x0000002299747223 */ /* 0x000fe20000010016 */
[----:B------:R-:W-:Y:S01]  /*31e0*/  FFMA.FTZ R118, R148, R35, R23 ;  /* 0x0000002394767223 */ /* 0x000fe20000010017 */
[----:B------:R-:W-:Y:S01]  /*31f0*/  F2FP.BF16.F32.PACK_AB R112, R113, R0 ;  /* 0x000000007170723e */ /* 0x000fe200000010ff */
[C---:B------:R-:W-:Y:S01]  /*3200*/  FMUL.FTZ R121, R142.reuse, R121 ;  /* 0x000000798e797220 */ /* 0x040fe20000410000 */
[----:B------:R-:W-:Y:S01]  /*3210*/  FMUL.FTZ R120, R142, R120 ;  /* 0x000000788e787220 */ /* 0x000fe20000410000 */
[----:B------:R-:W-:Y:S01]  /*3220*/  FFMA.FTZ R147, R147, R52, R96 ;  /* 0x0000003493937223 */ /* 0x000fe20000010060 */
[----:B--2---:R-:W-:Y:S01]  /*3230*/  FFMA.FTZ R115, R144, R31, R27 ;  /* 0x0000001f90737223 */ /* 0x004fe2000001001b */
[----:B------:R-:W-:Y:S01]  /*3240*/  FFMA.FTZ R114, R151, R32, R20 ;  /* 0x0000002097727223 */ /* 0x000fe20000010014 */
[----:B------:R-:W-:Y:S01]  /*3250*/  FFMA.FTZ R126, R126, R53, R97 ;  /* 0x000000357e7e7223 */ /* 0x000fe20000010061 */
[----:B------:R-:W-:Y:S01]  /*3260*/  FFMA.FTZ R149, R149, R54, R98 ;  /* 0x0000003695957223 */ /* 0x000fe20000010062 */
[----:B------:R-:W-:Y:S01]  /*3270*/  FFMA.FTZ R153, R153, R58, R94 ;  /* 0x0000003a99997223 */ /* 0x000fe2000001005e */
[----:B------:R-:W-:Y:S01]  /*3280*/  F2FP.BF16.F32.PACK_AB R113, R115, R2 ;  /* 0x000000027371723e */ /* 0x000fe200000010ff */
[----:B------:R-:W-:Y:S01]  /*3290*/  FFMA.FTZ R148, R148, R59, R95 ;  /* 0x0000003b94947223 */ /* 0x000fe2000001005f */
[----:B------:R-:W-:Y:S01]  /*32a0*/  F2FP.BF16.F32.PACK_AB R114, R117, R114 ;  /* 0x000000727572723e */ /* 0x000fe200000010ff */
[----:B------:R-:W-:Y:S01]  /*32b0*/  FFMA.FTZ R144, R144, R55, R99 ;  /* 0x0000003790907223 */ /* 0x000fe20000010063 */
[----:B------:R-:W-:Y:S01]  /*32c0*/  F2FP.BF16.F32.PACK_AB R115, R118, R116 ;  /* 0x000000747673723e */ /* 0x000fe200000010ff */
[----:B---3--:R-:W-:-:S04]  /*32d0*/  IMAD.WIDE.U32 R116, R131, 0x10, R128 ;  /* 0x0000001083747825 */ /* 0x008fc800078e0080 */
[C---:B------:R-:W-:Y:S01]  /*32e0*/  FMUL.FTZ R125, R142.reuse, R125 ;  /* 0x0000007d8e7d7220 */ /* 0x040fe20000410000 */
[C---:B------:R-:W-:Y:S01]  /*32f0*/  FMUL.FTZ R124, R142.reuse, R165 ;  /* 0x000000a58e7c7220 */ /* 0x040fe20000410000 */
[C---:B------:R-:W-:Y:S01]  /*3300*/  FMUL.FTZ R119, R142.reuse, R119 ;  /* 0x000000778e777220 */ /* 0x040fe20000410000 */
[C---:B------:R-:W-:Y:S01]  /*3310*/  FMUL.FTZ R122, R142.reuse, R161 ;  /* 0x000000a18e7a7220 */ /* 0x040fe20000410000 */
[----:B------:R0:W-:Y:S01]  /*3320*/  STG.E.128 desc[UR6][R116.64], R112 ;  /* 0x0000007074007986 */ /* 0x0001e2000c101d06 */
[C---:B------:R-:W-:Y:S01]  /*3330*/  FMUL.FTZ R140, R142.reuse, R3 ;  /* 0x000000038e8c7220 */ /* 0x040fe20000410000 */
[----:B------:R-:W-:Y:S01]  /*3340*/  FMUL.FTZ R118, R142, R163 ;  /* 0x000000a38e767220 */ /* 0x000fe20000410000 */
[----:B------:R-:W-:-:S04]  /*3350*/  IMAD.WIDE.U32 R2, R133, 0x10, R128 ;  /* 0x0000001085027825 */ /* 0x000fc800078e0080 */
[C---:B------:R-:W-:Y:S01]  /*3360*/  FMUL.FTZ R127, R142.reuse, R127 ;  /* 0x0000007f8e7f7220 */ /* 0x040fe20000410000 */
[C---:B------:R-:W-:Y:S01]  /*3370*/  FMUL.FTZ R0, R142.reuse, R159 ;  /* 0x0000009f8e007220 */ /* 0x040fe20000410000 */
[----:B------:R-:W-:Y:S01]  /*3380*/  FMUL.FTZ R123, R142, R123 ;  /* 0x0000007b8e7b7220 */ /* 0x000fe20000410000 */
[----:B-1----:R-:W-:-:S04]  /*3390*/  IMAD.WIDE.U32 R130, R131, 0x10, R134 ;  /* 0x0000001083827825 */ /* 0x002fc800078e0086 */
[C---:B------:R-:W-:Y:S01]  /*33a0*/  FMUL.FTZ R139, R142.reuse, R139 ;  /* 0x0000008b8e8b7220 */ /* 0x040fe20000410000 */
[C---:B------:R-:W-:Y:S01]  /*33b0*/  FMUL.FTZ R138, R142.reuse, R143 ;  /* 0x0000008f8e8a7220 */ /* 0x040fe20000410000 */
[----:B------:R-:W-:Y:S01]  /*33c0*/  FMUL.FTZ R141, R142, R141 ;  /* 0x0000008d8e8d7220 */ /* 0x000fe20000410000 */
[----:B------:R-:W-:-:S04]  /*33d0*/  IMAD.WIDE.U32 R132, R133, 0x10, R134 ;  /* 0x0000001085847825 */ /* 0x000fc800078e0086 */
[C---:B------:R-:W-:Y:S01]  /*33e0*/  FMUL.FTZ R143, R142.reuse, R157 ;  /* 0x0000009d8e8f7220 */ /* 0x040fe20000410000 */
[----:B------:R-:W-:Y:S01]  /*33f0*/  FMUL.FTZ R142, R142, R155 ;  /* 0x0000009b8e8e7220 */ /* 0x000fe20000410000 */
[----:B------:R-:W-:Y:S01]  /*3400*/  FFMA.FTZ R151, R151, R56, R92 ;  /* 0x0000003897977223 */ /* 0x000fe2000001005c */
[----:B------:R-:W-:-:S04]  /*3410*/  IMAD.WIDE.U32 R128, R145, 0x10, R128 ;  /* 0x0000001091807825 */ /* 0x000fc800078e0080 */
[----:B------:R-:W-:Y:S01]  /*3420*/  FFMA.FTZ R150, R142, R75, R79 ;  /* 0x0000004b8e967223 */ /* 0x000fe2000001004f */
[----:B0-----:R-:W-:Y:S01]  /*3430*/  FFMA.FTZ R116, R121, R36, R16 ;  /* 0x0000002479747223 */ /* 0x001fe20000010010 */
[----:B------:R-:W-:Y:S01]  /*3440*/  FFMA.FTZ R117, R120, R37, R17 ;  /* 0x0000002578757223 */ /* 0x000fe20000010011 */
[----:B------:R-:W-:Y:S01]  /*3450*/  F2FP.BF16.F32.PACK_AB R112, R126, R147 ;  /* 0x000000937e70723e */ /* 0x000fe200000010ff */
[----:B------:R-:W-:Y:S01]  /*3460*/  IMAD.WIDE.U32 R134, R145, 0x10, R134 ;  /* 0x0000001091867825 */ /* 0x000fe200078e0086 */
[----:B------:R-:W-:-:S03]  /*3470*/  F2FP.BF16.F32.PACK_AB R115, R148, R153 ;  /* 0x000000999473723e */ /* 0x000fc600000010ff */
[----:B------:R-:W-:Y:S01]  /*3480*/  FFMA.FTZ R126, R124, R39, R19 ;  /* 0x000000277c7e7223 */ /* 0x000fe20000010013 */
[----:B------:R-:W-:Y:S01]  /*3490*/  F2FP.BF16.F32.PACK_AB R116, R117, R116 ;  /* 0x000000747574723e */ /* 0x000fe200000010ff */
[----:B------:R-:W-:Y:S01]  /*34a0*/  FFMA.FTZ R117, R125, R38, R18 ;  /* 0x000000267d757223 */ /* 0x000fe20000010012 */
[----:B------:R-:W-:Y:S01]  /*34b0*/  F2FP.BF16.F32.PACK_AB R113, R144, R149 ;  /* 0x000000959071723e */ /* 0x000fe200000010ff */
[C---:B------:R-:W-:Y:S01]  /*34c0*/  FFMA.FTZ R144, R119.reuse, R40, R12 ;  /* 0x0000002877907223 */ /* 0x040fe2000001000c */
[----:B------:R-:W-:Y:S01]  /*34d0*/  FFMA.FTZ R145, R119, R64, R84 ;  /* 0x0000004077917223 */ /* 0x000fe20000010054 */
[C---:B------:R-:W-:Y:S01]  /*34e0*/  FFMA.FTZ R147, R122.reuse, R43, R15 ;  /* 0x0000002b7a937223 */ /* 0x040fe2000001000f */
[----:B------:R-:W-:Y:S01]  /*34f0*/  FFMA.FTZ R148, R122, R67, R87 ;  /* 0x000000437a947223 */ /* 0x000fe20000010057 */
[C---:B------:R-:W-:Y:S01]  /*3500*/  FFMA.FTZ R119, R118.reuse, R41, R13 ;  /* 0x0000002976777223 */ /* 0x040fe2000001000d */
[----:B------:R-:W-:Y:S01]  /*3510*/  FFMA.FTZ R122, R118, R65, R85 ;  /* 0x00000041767a7223 */ /* 0x000fe20000010055 */
[----:B------:R-:W-:Y:S01]  /*3520*/  F2FP.BF16.F32.PACK_AB R117, R126, R117 ;  /* 0x000000757e75723e */ /* 0x000fe200000010ff */
[----:B------:R-:W-:Y:S01]  /*3530*/  FFMA.FTZ R126, R121, R60, R88 ;  /* 0x0000003c797e7223 */ /* 0x000fe20000010058 */
        /* <DEDUP_REMOVED lines=14> */
[----:B------:R-:W0:Y:S01]  /*3620*/  LDC.64 R144, c[0x0][0x380] ;  /* 0x0000e000ff907b82 */ /* 0x000e220000000a00 */
[----:B------:R-:W-:Y:S01]  /*3630*/  F2FP.BF16.F32.PACK_AB R119, R147, R146 ;  /* 0x000000929377723e */ /* 0x000fe200000010ff */
[----:B------:R-:W-:Y:S01]  /*3640*/  FFMA.FTZ R146, R139, R46, R10 ;  /* 0x0000002e8b927223 */ /* 0x000fe2000001000a */
[----:B------:R-:W-:Y:S01]  /*3650*/  F2FP.BF16.F32.PACK_AB R123, R148, R123 ;  /* 0x0000007b947b723e */ /* 0x000fe200000010ff */
[C---:B------:R-:W-:Y:S01]  /*3660*/  FFMA.FTZ R147, R138.reuse, R47, R11 ;  /* 0x0000002f8a937223 */ /* 0x040fe2000001000b */
[C---:B------:R-:W-:Y:S01]  /*3670*/  FFMA.FTZ R148, R141.reuse, R48, R4 ;  /* 0x000000308d947223 */ /* 0x040fe20000010004 */
[----:B------:R-:W-:Y:S01]  /*3680*/  FFMA.FTZ R141, R141, R72, R76 ;  /* 0x000000488d8d7223 */ /* 0x000fe2000001004c */
[----:B------:R-:W-:Y:S01]  /*3690*/  FFMA.FTZ R138, R138, R71, R83 ;  /* 0x000000478a8a7223 */ /* 0x000fe20000010053 */
[----:B------:R-:W-:-:S02]  /*36a0*/  F2FP.BF16.F32.PACK_AB R114, R114, R151 ;  /* 0x000000977272723e */ /* 0x000fc400000010ff */
[----:B------:R-:W-:Y:S01]  /*36b0*/  F2FP.BF16.F32.PACK_AB R125, R147, R146 ;  /* 0x00000092937d723e */ /* 0x000fe200000010ff */
        /* <DEDUP_REMOVED lines=8> */
[----:B------:R1:W-:Y:S01]  /*3740*/  STG.E.128 desc[UR6][R130.64], R112 ;  /* 0x0000007082007986 */ /* 0x0003e2000c101d06 */
[----:B------:R-:W-:-:S02]  /*3750*/  F2FP.BF16.F32.PACK_AB R127, R148, R127 ;  /* 0x0000007f947f723e */ /* 0x000fc400000010ff */
[----:B------:R-:W-:Y:S01]  /*3760*/  F2FP.BF16.F32.PACK_AB R142, R142, R141 ;  /* 0x0000008d8e8e723e */ /* 0x000fe200000010ff */
[----:B------:R1:W-:Y:S01]  /*3770*/  STG.E.128 desc[UR6][R2.64], R116 ;  /* 0x0000007402007986 */ /* 0x0003e2000c101d06 */
[----:B------:R-:W-:Y:S01]  /*3780*/  F2FP.BF16.F32.PACK_AB R143, R150, R143 ;  /* 0x0000008f968f723e */ /* 0x000fe200000010ff */
[----:B0-----:R-:W-:Y:S01]  /*3790*/  IMAD R137, R144, 0x4, R137 ;  /* 0x0000000490897824 */ /* 0x001fe200078e0289 */
[----:B------:R-:W-:Y:S01]  /*37a0*/  F2FP.BF16.F32.PACK_AB R141, R138, R147 ;  /* 0x000000938a8d723e */ /* 0x000fe200000010ff */
[----:B------:R1:W-:Y:S01]  /*37b0*/  STG.E.128 desc[UR6][R132.64], R120 ;  /* 0x0000007884007986 */ /* 0x0003e2000c101d06 */
[----:B------:R-:W-:Y:S02]  /*37c0*/  F2FP.BF16.F32.PACK_AB R140, R139, R146 ;  /* 0x000000928b8c723e */ /* 0x000fe400000010ff */
[----:B------:R-:W-:Y:S01]  /*37d0*/  ISETP.GE.AND P2, PT, R137, R145, PT ;  /* 0x000000918900720c */ /* 0x000fe20003f46270 */
[----:B------:R1:W-:Y:S04]  /*37e0*/  STG.E.128 desc[UR6][R128.64], R124 ;  /* 0x0000007c80007986 */ /* 0x0003e8000c101d06 */
[----:B------:R1:W-:Y:S08]  /*37f0*/  STG.E.128 desc[UR6][R134.64], R140 ;  /* 0x0000008c86007986 */ /* 0x0003f0000c101d06 */
[----:B------:R-:W-:Y:S05]  /*3800*/  @!P2 BRA `(.L_x_3489) ;  /* 0xffffffd000a4a947 */ /* 0x000fea000383ffff */
[----:B------:R-:W-:Y:S05]  /*3810*/  EXIT ;  /* 0x000000000000794d */ /* 0x000fea0003800000 */
.L_x_3488:
[----:B------:R-:W-:Y:S01]  /*3820*/  HFMA2 R142, -RZ, RZ, 0, 5.9604644775390625e-08 ;  /* 0x00000001ff8e7431 */ /* 0x000fe200000001ff */
[----:B------:R-:W-:Y:S01]  /*3830*/  BSSY B0, `(.L_x_3490) ;  /* 0x0000007000007945 */ /* 0x000fe20003800000 */
[----:B------:R-:W-:Y:S02]  /*3840*/  MOV R140, R113 ;  /* 0x00000071008c7202 */ /* 0x000fe40000000f00 */
[----:B------:R-:W-:Y:S02]  /*3850*/  MOV R143, 0x1f ;  /* 0x0000001f008f7802 */ /* 0x000fe40000000f00 */
[----:B------:R-:W-:-:S07]  /*3860*/  MOV R129, 0xffffffff ;  /* 0xffffffff00817802 */ /* 0x000fce0000000f00 */
[----:B---3--:R-:W-:Y:S05]  /*3870*/  WARPSYNC.COLLECTIVE R129, `(.L_x_3491) ;  /* 0x0000000081087348 */ /* 0x008fea0003c00000 */
[----:B------:R0:W1:Y:S02]  /*3880*/  SHFL.BFLY P4, R135, R140, R142, R143 ;  /* 0x0c00008e8c877389 */ /* 0x000064000008008f */
[----:B01-3--:R-:W-:Y:S05]  /*3890*/  ENDCOLLECTIVE ;  /* 0x000000000000791b */ /* 0x00bfea0003800000 */
.L_x_3491:
[----:B------:R-:W-:Y:S05]  /*38a0*/  BSYNC B0 ;  /* 0x0000000000007941 */ /* 0x000fea0003800000 */
.L_x_3490:
        /* <DEDUP_REMOVED lines=9> */
.L_x_3492:
[----:B------:R-:W-:Y:S01]  /*3940*/  HFMA2 R142, -RZ, RZ, 0, 2.384185791015625e-07 ;  /* 0x00000004ff8e7431 */ /* 0x000fe200000001ff */
[----:B------:R-:W-:-:S05]  /*3950*/  MOV R3, R135 ;  /* 0x0000008700037202 */ /* 0x000fca0000000f00 */
[----:B------:R-:W-:-:S05]  /*3960*/  FADD.FTZ R114, R112, R3 ;  /* 0x0000000370727221 */ /* 0x000fca0000010000 */
[----:B------:R-:W-:-:S07]  /*3970*/  MOV R140, R114 ;  /* 0x00000072008c7202 */ /* 0x000fce0000000f00 */
[----:B------:R-:W-:Y:S05]  /*3980*/  WARPSYNC.COLLECTIVE R129, `(.L_x_3493) ;  /* 0x0000000081087348 */ /* 0x000fea0003c00000 */
[----:B------:R0:W1:Y:S02]  /*3990*/  SHFL.BFLY P4, R135, R140, R142, R143 ;  /* 0x0c00008e8c877389 */ /* 0x000064000008008f */
[----:B01----:R-:W-:Y:S05]  /*39a0*/  ENDCOLLECTIVE ;  /* 0x000000000000791b */ /* 0x003fea0003800000 */
.L_x_3493:
        /* <DEDUP_REMOVED lines=8> */
.L_x_3494:
[----:B------:R-:W-:Y:S01]  /*3a30*/  HFMA2 R142, -RZ, RZ, 0, 9.5367431640625e-07 ;  /* 0x00000010ff8e7431 */ /* 0x000fe200000001ff */
[----:B------:R-:W-:-:S05]  /*3a40*/  MOV R0, R135 ;  /* 0x0000008700007202 */ /* 0x000fca0000000f00 */
[----:B------:R-:W-:-:S05]  /*3a50*/  FADD.FTZ R123, R115, R0 ;  /* 0x00000000737b7221 */ /* 0x000fca0000010000 */
[----:B------:R-:W-:-:S07]  /*3a60*/  MOV R140, R123 ;  /* 0x0000007b008c7202 */ /* 0x000fce0000000f00 */
[----:B------:R-:W-:Y:S05]  /*3a70*/  WARPSYNC.COLLECTIVE R129, `(.L_x_3495) ;  /* 0x0000000081087348 */ /* 0x000fea0003c00000 */
[----:B------:R0:W1:Y:S02]  /*3a80*/  SHFL.BFLY P4, R135, R140, R142, R143 ;  /* 0x0c00008e8c877389 */ /* 0x000064000008008f */
[----:B01----:R-:W-:Y:S05]  /*3a90*/  ENDCOLLECTIVE ;  /* 0x000000000000791b */ /* 0x003fea0003800000 */
.L_x_3495:
[----:B------:R-:W-:Y:S01]  /*3aa0*/  IMAD.MOV.U32 R142, RZ, RZ, 0x1 ;  /* 0x00000001ff8e7424 */ /* 0x000fe200078e00ff */
        /* <DEDUP_REMOVED lines=55> */
.L_x_3496:
[----:B------:R-:W-:Y:S01]  /*3e20*/  HFMA2 R142, -RZ, RZ, 0, 1.1920928955078125e-07 ;  /* 0x00000002ff8e7431 */ /* 0x000fe200000001ff */
[----:B------:R-:W-:-:S05]  /*3e30*/  MOV R113, R135 ;  /* 0x0000008700717202 */ /* 0x000fca0000000f00 */
[----:B------:R-:W-:-:S05]  /*3e40*/  FADD.FTZ R113, R0, R113 ;  /* 0x0000007100717221 */ /* 0x000fca0000010000 */
[----:B------:R-:W-:-:S07]  /*3e50*/  MOV R140, R113 ;  /* 0x00000071008c7202 */ /* 0x000fce0000000f00 */
[----:B------:R-:W-:Y:S05]  /*3e60*/  WARPSYNC.COLLECTIVE R129, `(.L_x_3497) ;  /* 0x0000000081087348 */ /* 0x000fea0003c00000 */
[----:B------:R0:W1:Y:S02]  /*3e70*/  SHFL.BFLY P4, R135, R140, R142, R143 ;  /* 0x0c00008e8c877389 */ /* 0x000064000008008f */
[----:B01----:R-:W-:Y:S05]  /*3e80*/  ENDCOLLECTIVE ;  /* 0x000000000000791b */ /* 0x003fea0003800000 */
.L_x_3497:
[----:B------:R-:W-:Y:S01]  /*3e90*/  HFMA2 R142, -RZ, RZ, 0, 2.384185791015625e-07 ;  /* 0x00000004ff8e7431 */ /* 0x000fe200000001ff */
[----:B------:R-:W-:-:S05]  /*3ea0*/  MOV R112, R135 ;  /* 0x0000008700707202 */ /* 0x000fca0000000f00 */
[----:B------:R-:W-:-:S05]  /*3eb0*/  FADD.FTZ R112, R113, R112 ;  /* 0x0000007071707221 */ /* 0x000fca0000010000 */
[----:B------:R-:W-:-:S07]  /*3ec0*/  MOV R140, R112 ;  /* 0x00000070008c7202 */ /* 0x000fce0000000f00 */
[----:B------:R-:W-:Y:S05]  /*3ed0*/  WARPSYNC.COLLECTIVE R129, `(.L_x_3498) ;  /* 0x0000000081087348 */ /* 0x000fea0003c00000 */
[----:B------:R0:W1:Y:S02]  /*3ee0*/  SHFL.BFLY P4, R135, R140, R142, R143 ;  /* 0x0c00008e8c877389 */ /* 0x000064000008008f */
[----:B01----:R-:W-:Y:S05]  /*3ef0*/  ENDCOLLECTIVE ;  /* 0x000000000000791b */ /* 0x003fea0003800000 */
.L_x_3498:
[----:B------:R-:W-:Y:S02]  /*3f00*/  HFMA2 R142, -RZ, RZ, 0, 4.76837158203125e-07 ;  /* 0x00000008ff8e7431 */ /* 0x000fe400000001ff */
[----:B------:R-:W-:-:S04]  /*3f10*/  IMAD.MOV.U32 R115, RZ, RZ, R135 ;  /* 0x000000ffff737224 */ /* 0x000fc800078e0087 */
[----:B------:R-:W-:-:S05]  /*3f20*/  FADD.FTZ R115, R112, R115 ;  /* 0x0000007370737221 */ /* 0x000fca0000010000 */
[----:B------:R-:W-:-:S07]  /*3f30*/  MOV R140, R115 ;  /* 0x00000073008c7202 */ /* 0x000fce0000000f00 */
[----:B------:R-:W-:Y:S05]  /*3f40*/  WARPSYNC.COLLECTIVE R129, `(.L_x_3499) ;  /* 0x0000000081087348 */ /* 0x000fea0003c00000 */
[----:B------:R0:W1:Y:S02]  /*3f50*/  SHFL.BFLY P4, R135, R140, R142, R143 ;  /* 0x0c00008e8c877389 */ /* 0x000064000008008f */
[----:B01----:R-:W-:Y:S05]  /*3f60*/  ENDCOLLECTIVE ;  /* 0x000000000000791b */ /* 0x003fea0003800000 */
.L_x_3499:
[----:B------:R-:W-:Y:S01]  /*3f70*/  HFMA2 R142, -RZ, RZ, 0, 9.5367431640625e-07 ;  /* 0x00000010ff8e7431 */ /* 0x000fe200000001ff */
[----:B------:R-:W-:-:S05]  /*3f80*/  MOV R114, R135 ;  /* 0x0000008700727202 */ /* 0x000fca0000000f00 */
[----:B------:R-:W-:-:S05]  /*3f90*/  FADD.FTZ R114, R115, R114 ;  /* 0x0000007273727221 */ /* 0x000fca0000010000 */
[----:B------:R-:W-:-:S07]  /*3fa0*/  MOV R140, R114 ;  /* 0x00000072008c7202 */ /* 0x000fce0000000f00 */
[----:B------:R-:W-:Y:S05]  /*3fb0*/  WARPSYNC.COLLECTIVE R129, `(.L_x_3500) ;  /* 0x0000000081087348 */ /* 0x000fea0003c00000 */
[----:B------:R0:W1:Y:S02]  /*3fc0*/  SHFL.BFLY P4, R135, R140, R142, R143 ;  /* 0x0c00008e8c877389 */ /* 0x000064000008008f */
[----:B01----:R-:W-:Y:S05]  /*3fd0*/  ENDCOLLECTIVE ;  /* 0x000000000000791b */ /* 0x003fea0003800000 */
.L_x_3500:
[----:B------:R-:W-:Y:S01]  /*3fe0*/  MOV R123, R135 ;  /* 0x00000087007b7202 */ /* 0x000fe20000000f00 */
[----:B------:R-:W-:Y:S06]  /*3ff0*/  BRA `(.L_x_3501) ;  /* 0xffffffec00a87947 */ /* 0x000fec000383ffff */
.L_x_3502:
        /* <DEDUP_REMOVED lines=16> */
.L_x_17362:


//--------------------- .text._ZN10layer_norm31ln_parallel_residual_fwd_kernelINS_13Kernel_traitsIf13__nv_bfloat16S2_S2_fjLj768ELj1ELj4ELj1ELj16ENS_18Kernel_traits_baseILj768EfS2_S2_S2_fjLj128EEEEELb0ELb1ELb0EEEvNS_9FwdParamsE --------------------------
	.section	.text._ZN10layer_norm31ln_parallel_residual_fwd_kernelINS_13Kernel_traitsIf13__nv_bfloat16S2_S2_fjLj768ELj1ELj4ELj1ELj16ENS_18Kernel_traits_baseILj768EfS2_S2_S2_fjLj128EEEEELb0ELb1ELb0EEEvNS_9FwdParamsE,"ax",@progbits
	.align	128
        .global         _ZN10layer_norm31ln_parallel_residual_fwd_kernelINS_13Kernel_traitsIf13__nv_bfloat16S2_S2_fjLj768ELj1ELj4ELj1ELj16ENS_18Kernel_traits_baseILj768EfS2_S2_S2_fjLj128EEEEELb0ELb1ELb0EEEvNS_9FwdParamsE
        .type           _ZN10layer_norm31ln_parallel_residual_fwd_kernelINS_13Kernel_traitsIf13__nv_bfloat16S2_S2_fjLj768ELj1ELj4ELj1ELj16ENS_18Kernel_traits_baseILj768EfS2_S2_S2_fjLj128EEEEELb0ELb1ELb0EEEvNS_9FwdParamsE,@function
        .size           _ZN10layer_norm31ln_parallel_residual_fwd_kernelINS_13Kernel_traitsIf13__nv_bfloat16S2_S2_fjLj768ELj1ELj4ELj1ELj16ENS_18Kernel_traits_baseILj768EfS2_S2_S2_fjLj128EEEEELb0ELb1ELb0EEEvNS_9FwdParamsE,(.L_x_17363 - _ZN10layer_norm31ln_parallel_residual_fwd_kernelINS_13Kernel_traitsIf13__nv_bfloat16S2_S2_fjLj768ELj1ELj4ELj1ELj16ENS_18Kernel_traits_baseILj768EfS2_S2_S2_fjLj128EEEEELb0ELb1ELb0EEEvNS_9FwdParamsE)
        .other          _ZN10layer_norm31ln_parallel_residual_fwd_kernelINS_13Kernel_traitsIf13__nv_bfloat16S2_S2_fjLj768ELj1ELj4ELj1ELj16ENS_18Kernel_traits_baseILj768EfS2_S2_S2_fjLj128EEEEELb0ELb1ELb0EEEvNS_9FwdParamsE,@"STO_CUDA_ENTRY STV_DEFAULT"
_ZN10layer_norm31ln_parallel_residual_fwd_kernelINS_13Kernel_traitsIf13__nv_bfloat16S2_S2_fjLj768ELj1ELj4ELj1ELj16ENS_18Kernel_traits_baseILj768EfS2_S2_S2_fjLj128EEEEELb0ELb1ELb0EEEvNS_9FwdParamsE:
.text._ZN10layer_norm31ln_parallel_residual_fwd_kernelINS_13Kernel_traitsIf13__nv_bfloat16S2_S2_fjLj768ELj1ELj4ELj1ELj16ENS_18Kernel_traits_baseILj768EfS2_S2_S2_fjLj128EEEEELb0ELb1ELb0EEEvNS_9FwdParamsE:
[----:B------:R-:W-:Y:S01]  /*0000*/  LDC R1, c[0x0][0x37c] ;  /* 0x0000df00ff017b82 */ /* 0x000fe20000000800 */
[----:B------:R-:W0:Y:S07]  /*0010*/  S2R R4, SR_TID.X ;  /* 0x0000000000047919 */ /* 0x000e2e0000002100 */
[----:B------:R-:W1:Y:S01]  /*0020*/  LDC R3, c[0x0][0x388] ;  /* 0x0000e200ff037b82 */ /* 0x000e620000000800 */
[----:B------:R-:W2:Y:S01]  /*0030*/  LDCU.64 UR10, c[0x0][0x438] ;  /* 0x00008700ff0a77ac */ /* 0x000ea20008000a00 */
[----:B------:R-:W-:Y:S01]  /*0040*/  BSSY.RECONVERGENT B0, `(.L_x_3503) ;  /* 0x0000050000007945 */ /* 0x000fe20003800200 */
[----:B------:R-:W3:Y:S05]  /*0050*/  LDCU.64 UR8, c[0x0][0x3a0] ;  /* 0x00007400ff0877ac */ /* 0x000eea0008000a00 */
[----:B------:R-:W4:Y:S01]  /*0060*/  S2UR UR4, SR_CTAID.X ;  /* 0x00000000000479c3 */ /* 0x000f220000002500 */
[----:B------:R-:W0:Y:S07]  /*0070*/  LDCU.64 UR6, c[0x0][0x358] ;  /* 0x00006b00ff0677ac */ /* 0x000e2e0008000a00 */
[----:B------:R-:W3:Y:S01]  /*0080*/  LDC.64 R6, c[0x0][0x398] ;  /* 0x0000e600ff067b82 */ /* 0x000ee20000000a00 */
[----:B--2---:R-:W-:-:S04]  /*0090*/  UISETP.NE.U32.AND UP0, UPT, UR10, URZ, UPT ;  /* 0x000000ff0a00728c */ /* 0x004fc8000bf05070 */
[----:B------:R-:W-:Y:S01]  /*00a0*/  UISETP.NE.AND.EX UP0, UPT, UR11, URZ, UPT, UP0 ;  /* 0x000000ff0b00728c */ /* 0x000fe2000bf05300 */
[----:B-1----:R-:W-:-:S04]  /*00b0*/  SHF.R.S32.HI R0, RZ, 0x1f, R3 ;  /* 0x0000001fff007819 */ /* 0x002fc80000011403 */
[----:B------:R-:W-:Y:S02]  /*00c0*/  LEA.HI R0, R0, R3, RZ, 0x3 ;  /* 0x0000000300007211 */ /* 0x000fe400078f18ff */
[----:B0-----:R-:W-:Y:S01]  /*00d0*/  LOP3.LUT R3, R4, 0x1f, RZ, 0xc, !PT ;  /* 0x0000001f04037812 */ /* 0x001fe200078e0cff */
[----:B----4-:R-:W-:Y:S01]  /*00e0*/  USHF.L.U32 UR4, UR4, 0x2, URZ ;  /* 0x0000000204047899 */ /* 0x010fe200080006ff */
[----:B------:R-:W-:Y:S02]  /*00f0*/  SHF.R.U32.HI R64, RZ, 0x5, R4 ;  /* 0x00000005ff407819 */ /* 0x000fe40000011604 */
[----:B------:R-:W-:Y:S02]  /*0100*/  LEA.HI.SX32 R2, R0, R3, 0x1d ;  /* 0x0000000300027211 */ /* 0x000fe400078feaff */
[----:B------:R-:W-:Y:S02]  /*0110*/  LOP3.LUT R3, R4, 0x1f, RZ, 0xc0, !PT ;  /* 0x0000001f04037812 */ /* 0x000fe400078ec0ff */
[----:B------:R-:W-:-:S02]  /*0120*/  LOP3.LUT R64, R64, UR4, RZ, 0xfc, !PT ;  /* 0x0000000440407c12 */ /* 0x000fc4000f8efcff */
[----:B---3--:R-:W-:-:S04]  /*0130*/  LOP3.LUT P1, RZ, R6, UR8, RZ, 0xfc, !PT ;  /* 0x0000000806ff7c12 */ /* 0x008fc8000f82fcff */
[----:B------:R-:W-:Y:S01]  /*0140*/  LOP3.LUT P1, RZ, R7, UR9, RZ, 0xfc, P1 ;  /* 0x0000000907ff7c12 */ /* 0x000fe2000882fcff */
[----:B------:R-:W-:-:S12]  /*0150*/  BRA.U !UP0, `(.L_x_3504) ;  /* 0x0000000108807547 */ /* 0x000fd8000b800000 */
        /* <DEDUP_REMOVED lines=10> */
[----:B-1----:R-:W-:-:S03]  /*0200*/  @P0 IMAD.WIDE.U32 R6, R3, 0x20, R6 ;  /* 0x0000002003060825 */ /* 0x002fc600078e0006 */
[----:B------:R0:W5:Y:S04]  /*0210*/  @P0 LDG.E.128 R48, desc[UR6][R4.64+0x10] ;  /* 0x0000100604300981 */ /* 0x000168000c1e1d00 */
[----:B------:R0:W5:Y:S01]  /*0220*/  @P0 LD.E.128 R44, desc[UR6][R6.64] ;  /* 0x00000006062c0980 */ /* 0x000162000c101d00 */
[----:B--2---:R-:W-:-:S03]  /*0230*/  @P2 IMAD.WIDE.U32 R8, R13, 0x20, R8 ;  /* 0x000000200d082825 */ /* 0x004fc600078e0008 */
[----:B------:R0:W5:Y:S04]  /*0240*/  @P0 LD.E.128 R40, desc[UR6][R6.64+0x10] ;  /* 0x0000100606280980 */ /* 0x000168000c101d00 */
[----:B------:R0:W5:Y:S01]  /*0250*/  @P2 LDG.E.128 R36, desc[UR6][R8.64] ;  /* 0x0000000608242981 */ /* 0x000162000c1e1d00 */
[----:B---3--:R-:W-:-:S03]  /*0260*/  @P2 IMAD.WIDE.U32 R10, R13, 0x20, R10 ;  /* 0x000000200d0a2825 */ /* 0x008fc600078e000a */
[----:B------:R0:W5:Y:S04]  /*0270*/  @P2 LDG.E.128 R32, desc[UR6][R8.64+0x10] ;  /* 0x0000100608202981 */ /* 0x000168000c1e1d00 */
[----:B------:R0:W5:Y:S04]  /*0280*/  @P2 LD.E.128 R28, desc[UR6][R10.64] ;  /* 0x000000060a1c2980 */ /* 0x000168000c101d00 */
[----:B------:R0:W5:Y:S01]  /*0290*/  @P2 LD.E.128 R24, desc[UR6][R10.64+0x10] ;  /* 0x000010060a182980 */ /* 0x000162000c101d00 */
[----:B------:R-:W-:Y:S02]  /*02a0*/  ISETP.GE.U32.AND P3, PT, R2, 0x60, PT ;  /* 0x000000600200780c */ /* 0x000fe40003f66070 */
[----:B------:R-:W-:-:S11]  /*02b0*/  @P2 IADD3 R13, PT, PT, R13, 0x20, RZ ;  /* 0x000000200d0d2810 */ /* 0x000fd60007ffe0ff */
[----:B0-----:R-:W-:Y:S05]  /*02c0*/  @!P3 BRA `(.L_x_3505) ;  /* 0x00000000009cb947 */ /* 0x001fea0003800000 */
[----:B------:R-:W0:Y:S08]  /*02d0*/  LDC.64 R4, c[0x0][0x3d0] ;  /* 0x0000f400ff047b82 */ /* 0x000e300000000a00 */
[----:B------:R-:W1:Y:S01]  /*02e0*/  LDC.64 R6, c[0x0][0x438] ;  /* 0x00010e00ff067b82 */ /* 0x000e620000000a00 */
[----:B0-----:R-:W-:-:S05]  /*02f0*/  IMAD.WIDE.U32 R4, R13, 0x20, R4 ;  /* 0x000000200d047825 */ /* 0x001fca00078e0004 */
[----:B------:R0:W5:Y:S01]  /*0300*/  LDG.E.128 R20, desc[UR6][R4.64] ;  /* 0x0000000604147981 */ /* 0x000162000c1e1d00 */
[----:B-1----:R-:W-:-:S03]  /*0310*/  IMAD.WIDE.U32 R6, R13, 0x20, R6 ;  /* 0x000000200d067825 */ /* 0x002fc600078e0006 */
[----:B------:R0:W5:Y:S04]  /*0320*/  LDG.E.128 R16, desc[UR6][R4.64+0x10] ;  /* 0x0000100604107981 */ /* 0x000168000c1e1d00 */
[----:B------:R0:W5:Y:S04]  /*0330*/  LD.E.128 R12, desc[UR6][R6.64] ;  /* 0x00000006060c7980 */ /* 0x000168000c101d00 */
[----:B------:R0:W5:Y:S01]  /*0340*/  LD.E.128 R8, desc[UR6][R6.64+0x10] ;  /* 0x0000100606087980 */ /* 0x000162000c101d00 */
[----:B------:R-:W-:Y:S05]  /*0350*/  BRA `(.L_x_3505) ;  /* 0x0000000000787947 */ /* 0x000fea0003800000 */
.L_x_3504:
[C---:B------:R-:W-:Y:S02]  /*0360*/  ISETP.GE.U32.AND P2, PT, R2.reuse, 0x40, PT ;  /* 0x000000400200780c */ /* 0x040fe40003f46070 */
[C---:B------:R-:W-:Y:S02]  /*0370*/  ISETP.GE.U32.AND P3, PT, R2.reuse, 0x60, PT ;  /* 0x000000600200780c */ /* 0x040fe40003f66070 */
[----:B------:R-:W-:Y:S02]  /*0380*/  ISETP.GE.U32.AND P0, PT, R2, 0x20, PT ;  /* 0x000000200200780c */ /* 0x000fe40003f06070 */
[----:B------:R-:W-:-:S07]  /*0390*/  MOV R27, R3 ;  /* 0x00000003001b7202 */ /* 0x000fce0000000f00 */
[----:B------:R-:W0:Y:S04]  /*03a0*/  @P2 LDC.64 R4, c[0x0][0x3d0] ;  /* 0x0000f400ff042b82 */ /* 0x000e280000000a00 */
[----:B------:R-:W-:-:S04]  /*03b0*/  @P0 LOP3.LUT R27, R3, 0x20, RZ, 0xfc, !PT ;  /* 0x00000020031b0812 */ /* 0x000fc800078efcff */
[----:B------:R-:W1:Y:S08]  /*03c0*/  @P3 LDC.64 R6, c[0x0][0x3d0] ;  /* 0x0000f400ff063b82 */ /* 0x000e700000000a00 */
[----:B------:R-:W2:Y:S01]  /*03d0*/  @P0 LDC.64 R24, c[0x0][0x3d0] ;  /* 0x0000f400ff180b82 */ /* 0x000ea20000000a00 */
[C---:B0-----:R-:W-:Y:S01]  /*03e0*/  @P2 IMAD.WIDE.U32 R4, R27.reuse, 0x20, R4 ;  /* 0x000000201b042825 */ /* 0x041fe200078e0004 */
[----:B------:R-:W-:-:S04]  /*03f0*/  @P2 IADD3 R27, PT, PT, R27, 0x20, RZ ;  /* 0x000000201b1b2810 */ /* 0x000fc80007ffe0ff */
[----:B------:R-:W5:Y:S01]  /*0400*/  @P2 LDG.E.128 R36, desc[UR6][R4.64] ;  /* 0x0000000604242981 */ /* 0x000f62000c1e1d00 */
[----:B-1----:R-:W-:-:S03]  /*0410*/  @P3 IMAD.WIDE.U32 R6, R27, 0x20, R6 ;  /* 0x000000201b063825 */ /* 0x002fc600078e0006 */
[----:B------:R-:W5:Y:S04]  /*0420*/  @P2 LDG.E.128 R32, desc[UR6][R4.64+0x10] ;  /* 0x0000100604202981 */ /* 0x000f68000c1e1d00 */
[----:B------:R-:W5:Y:S01]  /*0430*/  @P3 LDG.E.128 R20, desc[UR6][R6.64] ;  /* 0x0000000606143981 */ /* 0x000f62000c1e1d00 */
[----:B--2---:R-:W-:-:S03]  /*0440*/  @P0 IMAD.WIDE.U32 R40, R3, 0x20, R24 ;  /* 0x0000002003280825 */ /* 0x004fc600078e0018 */
[----:B------:R-:W5:Y:S01]  /*0450*/  @P3 LDG.E.128 R16, desc[UR6][R6.64+0x10] ;  /* 0x0000100606103981 */ /* 0x000f62000c1e1d00 */
[----:B------:R-:W-:Y:S02]  /*0460*/  CS2R R26, SRZ ;  /* 0x00000000001a7805 */ /* 0x000fe4000001ff00 */
[----:B------:R-:W-:Y:S02]  /*0470*/  CS2R R24, SRZ ;  /* 0x0000000000187805 */ /* 0x000fe4000001ff00 */
[----:B------:R-:W-:Y:S01]  /*0480*/  CS2R R30, SRZ ;  /* 0x00000000001e7805 */ /* 0x000fe2000001ff00 */
[----:B------:R-:W5:Y:S01]  /*0490*/  @P0 LDG.E.128 R52, desc[UR6][R40.64] ;  /* 0x0000000628340981 */ /* 0x000f62000c1e1d00 */
[----:B------:R-:W-:Y:S02]  /*04a0*/  CS2R R28, SRZ ;  /* 0x00000000001c7805 */ /* 0x000fe4000001ff00 */
[----:B------:R-:W-:Y:S02]  /*04b0*/  CS2R R42, SRZ ;  /* 0x00000000002a7805 */ /* 0x000fe4000001ff00 */
[----:B------:R-:W-:Y:S01]  /*04c0*/  CS2R R46, SRZ ;  /* 0x00000000002e7805 */ /* 0x000fe2000001ff00 */
[----:B------:R0:W5:Y:S01]  /*04d0*/  @P0 LDG.E.128 R48, desc[UR6][R40.64+0x10] ;  /* 0x0000100628300981 */ /* 0x000162000c1e1d00 */
[----:B------:R-:W-:-:S02]  /*04e0*/  CS2R R44, SRZ ;  /* 0x00000000002c7805 */ /* 0x000fc4000001ff00 */
[----:B------:R-:W-:Y:S02]  /*04f0*/  @P3 CS2R R10, SRZ ;  /* 0x00000000000a3805 */ /* 0x000fe4000001ff00 */
[----:B------:R-:W-:Y:S02]  /*0500*/  @P3 CS2R R8, SRZ ;  /* 0x0000000000083805 */ /* 0x000fe4000001ff00 */
[----:B------:R-:W-:Y:S02]  /*0510*/  @P3 CS2R R14, SRZ ;  /* 0x00000000000e3805 */ /* 0x000fe4000001ff00 */
[----:B------:R-:W-:Y:S02]  /*0520*/  @P3 CS2R R12, SRZ ;  /* 0x00000000000c3805 */ /* 0x000fe4000001ff00 */
[----:B0-----:R-:W-:-:S07]  /*0530*/  CS2R R40, SRZ ;  /* 0x0000000000287805 */ /* 0x001fce000001ff00 */
.L_x_3505:
[----:B------:R-:W-:Y:S05]  /*0540*/  BSYNC.RECONVERGENT B0 ;  /* 0x0000000000007941 */ /* 0x000fea0003800200 */
.L_x_3503:
        /* <DEDUP_REMOVED lines=10> */
.L_x_3531:
        /* <DEDUP_REMOVED lines=41> */
[----:B------:R-:W-:-:S02]  /*0880*/  PRMT R69, R63, 0x7632, R69 ;  /* 0x000076323f457816 */ /* 0x000fc40000000045 */
[----:B------:R-:W-:Y:S01]  /*0890*/  SHF.L.U32 R63, R63, 0x10, RZ ;  /* 0x000000103f3f7819 */ /* 0x000fe200000006ff */
[----:B------:R-:W-:Y:S01]  /*08a0*/  FADD.FTZ R58, R58, R59 ;  /* 0x0000003b3a3a7221 */ /* 0x000fe20000010000 */
[----:B------:R-:W-:Y:S01]  /*08b0*/  SHF.L.U32 R82, R7, 0x10, RZ ;  /* 0x0000001007527819 */ /* 0x000fe200000006ff */
[----:B------:R-:W-:Y:S01]  /*08c0*/  IMAD.U32 R69, R69, 0x10000, RZ ;  /* 0x0001000045457824 */ /* 0x000fe200078e00ff */
[C---:B------:R-:W-:Y:S01]  /*08d0*/  PRMT R65, R62.reuse, 0x7632, R65 ;  /* 0x000076323e417816 */ /* 0x040fe20000000041 */
[----:B------:R-:W-:Y:S01]  /*08e0*/  IMAD.U32 R62, R62, 0x10000, RZ ;  /* 0x000100003e3e7824 */ /* 0x000fe200078e00ff */
[C---:B------:R-:W-:Y:S01]  /*08f0*/  SHF.L.U32 R61, R6.reuse, 0x10, RZ ;  /* 0x00000010063d7819 */ /* 0x040fe200000006ff */
[----:B------:R-:W-:Y:S01]  /*0900*/  FADD.FTZ R82, R63, R82 ;  /* 0x000000523f527221 */ /* 0x000fe20000010000 */
[----:B------:R-:W-:Y:S02]  /*0910*/  PRMT R56, R6, 0x7632, R56 ;  /* 0x0000763206387816 */ /* 0x000fe40000000038 */
        /* <DEDUP_REMOVED lines=26> */
[----:B------:R-:W-:Y:S01]  /*0ac0*/  F2FP.BF16.F32.PACK_AB R56, R82, R65 ;  /* 0x000000415238723e */ /* 0x000fe200000010ff */
[----:B------:R-:W-:Y:S06]  /*0ad0*/  BRA `(.L_x_3510) ;  /* 0x00000004004c7947 */ /* 0x000fec0003800000 */
.L_x_3509:
[C---:B-----5:R-:W-:Y:S01]  /*0ae0*/  PRMT R59, R60.reuse, 0x7632, R59 ;  /* 0x000076323c3b7816 */ /* 0x060fe2000000003b */
[----:B------:R-:W-:Y:S01]  /*0af0*/  IMAD.U32 R60, R60, 0x10000, RZ ;  /* 0x000100003c3c7824 */ /* 0x000fe200078e00ff */
[----:B------:R-:W-:Y:S01]  /*0b00*/  PRMT R79, R62, 0x7632, R79 ;  /* 0x000076323e4f7816 */ /* 0x000fe2000000004f */
[----:B------:R-:W-:Y:S01]  /*0b10*/  IMAD.U32 R69, R6, 0x10000, RZ ;  /* 0x0001000006457824 */ /* 0x000fe200078e00ff */
[----:B------:R-:W-:Y:S02]  /*0b20*/  SHF.L.U32 R65, R4, 0x10, RZ ;  /* 0x0000001004417819 */ /* 0x000fe400000006ff */
[----:B------:R-:W-:Y:S01]  /*0b30*/  PRMT R78, R61, 0x7632, R78 ;  /* 0x000076323d4e7816 */ /* 0x000fe2000000004e */
[----:B------:R-:W-:Y:S01]  /*0b40*/  IMAD.U32 R80, R79, 0x10000, RZ ;  /* 0x000100004f507824 */ /* 0x000fe200078e00ff */
[----:B------:R-:W-:Y:S01]  /*0b50*/  PRMT R82, R63, 0x7632, R82 ;  /* 0x000076323f527816 */ /* 0x000fe20000000052 */
[----:B------:R-:W-:Y:S01]  /*0b60*/  FADD.FTZ R65, R60, R65 ;  /* 0x000000413c417221 */ /* 0x000fe20000010000 */
[----:B------:R-:W-:-:S02]  /*0b70*/  PRMT R0, R4, 0x7632, R0 ;  /* 0x0000763204007816 */ /* 0x000fc40000000000 */
[----:B------:R-:W-:Y:S02]  /*0b80*/  PRMT R56, R5, 0x7632, R56 ;  /* 0x0000763205387816 */ /* 0x000fe40000000038 */
[----:B------:R-:W-:Y:S01]  /*0b90*/  PRMT R57, R6, 0x7632, R57 ;  /* 0x0000763206397816 */ /* 0x000fe20000000039 */
[----:B------:R-:W-:Y:S01]  /*0ba0*/  IMAD.U32 R0, R0, 0x10000, RZ ;  /* 0x0001000000007824 */ /* 0x000fe200078e00ff */
[----:B------:R-:W-:Y:S02]  /*0bb0*/  PRMT R58, R7, 0x7632, R58 ;  /* 0x00007632073a7816 */ /* 0x000fe4000000003a */
        /* <DEDUP_REMOVED lines=13> */
[----:B------:R-:W-:Y:S02]  /*0c90*/  SHF.L.U32 R57, R57, 0x10, RZ ;  /* 0x0000001039397819 */ /* 0x000fe400000006ff */
[----:B------:R-:W-:Y:S01]  /*0ca0*/  SHF.L.U32 R56, R56, 0x10, RZ ;  /* 0x0000001038387819 */ /* 0x000fe200000006ff */
[----:B------:R-:W-:Y:S02]  /*0cb0*/  FADD.FTZ R79, R79, R58 ;  /* 0x0000003a4f4f7221 */ /* 0x000fe40000010000 */
[----:B------:R-:W-:Y:S02]  /*0cc0*/  FADD.FTZ R80, R80, R57 ;  /* 0x0000003950507221 */ /* 0x000fe40000010000 */
[----:B------:R-:W-:Y:S01]  /*0cd0*/  FADD.FTZ R81, R81, R56 ;  /* 0x0000003851517221 */ /* 0x000fe20000010000 */
[----:B------:R-:W-:Y:S02]  /*0ce0*/  F2FP.BF16.F32.PACK_AB R59, R79, R78 ;  /* 0x0000004e4f3b723e */ /* 0x000fe400000010ff */
[----:B------:R-:W-:-:S02]  /*0cf0*/  F2FP.BF16.F32.PACK_AB R58, R80, R69 ;  /* 0x00000045503a723e */ /* 0x000fc400000010ff */
[----:B------:R-:W-:Y:S02]  /*0d00*/  F2FP.BF16.F32.PACK_AB R57, R81, R68 ;  /* 0x000000445139723e */ /* 0x000fe400000010ff */
[----:B------:R-:W-:Y:S01]  /*0d10*/  F2FP.BF16.F32.PACK_AB R56, R82, R65 ;  /* 0x000000415238723e */ /* 0x000fe200000010ff */
[----:B------:R-:W-:Y:S06]  /*0d20*/  BRA `(.L_x_3510) ;  /* 0x0000000000b87947 */ /* 0x000fec0003800000 */
.L_x_3508:
[----:B------:R-:W-:Y:S05]  /*0d30*/  @!P2 BRA `(.L_x_3511) ;  /* 0x000000000084a947 */ /* 0x000fea0003800000 */
[----:B-----5:R-:W-:Y:S01]  /*0d40*/  PRMT R82, R63, 0x7632, R82 ;  /* 0x000076323f527816 */ /* 0x020fe20000000052 */
[----:B------:R-:W-:Y:S01]  /*0d50*/  IMAD.U32 R68, R73, 0x10000, RZ ;  /* 0x0001000049447824 */ /* 0x000fe200078e00ff */
[----:B------:R-:W-:Y:S02]  /*0d60*/  PRMT R56, R60, 0x7632, R56 ;  /* 0x000076323c387816 */ /* 0x000fe40000000038 */
[----:B------:R-:W-:Y:S02]  /*0d70*/  PRMT R58, R61, 0x7632, R58 ;  /* 0x000076323d3a7816 */ /* 0x000fe4000000003a */
[----:B------:R-:W-:Y:S02]  /*0d80*/  PRMT R59, R62, 0x7632, R59 ;  /* 0x000076323e3b7816 */ /* 0x000fe4000000003b */
[----:B------:R-:W-:Y:S01]  /*0d90*/  SHF.L.U32 R57, R0, 0x10, RZ ;  /* 0x0000001000397819 */ /* 0x000fe200000006ff */
[----:B------:R-:W-:Y:S01]  /*0da0*/  IMAD.U32 R0, R79, 0x10000, RZ ;  /* 0x000100004f007824 */ /* 0x000fe200078e00ff */
[----:B------:R-:W-:Y:S01]  /*0db0*/  SHF.L.U32 R81, R78, 0x10, RZ ;  /* 0x000000104e517819 */ /* 0x000fe200000006ff */
[----:B------:R-:W-:Y:S01]  /*0dc0*/  IMAD.U32 R58, R58, 0x10000, RZ ;  /* 0x000100003a3a7824 */ /* 0x000fe200078e00ff */
[----:B------:R-:W-:-:S02]  /*0dd0*/  SHF.L.U32 R79, R80, 0x10, RZ ;  /* 0x00000010504f7819 */ /* 0x000fc400000006ff */
        /* <DEDUP_REMOVED lines=23> */
.L_x_3511:
        /* <DEDUP_REMOVED lines=12> */
.L_x_3510:
[----:B------:R-:W0:Y:S01]  /*1010*/  @P1 LDC.64 R60, c[0x0][0x3a8] ;  /* 0x0000ea00ff3c1b82 */ /* 0x000e220000000a00 */
[C---:B------:R-:W-:Y:S02]  /*1020*/  VIADD R0, R93.reuse, 0x20 ;  /* 0x000000205d007836 */ /* 0x040fe40000000000 */
[----:B0-----:R-:W-:-:S05]  /*1030*/  @P1 IMAD.WIDE.U32 R60, R93, 0x10, R60 ;  /* 0x000000105d3c1825 */ /* 0x001fca00078e003c */
[----:B------:R0:W-:Y:S02]  /*1040*/  @P1 STG.E.128 desc[UR6][R60.64], R56 ;  /* 0x000000383c001986 */ /* 0x0001e4000c101d06 */
.L_x_3507:
[----:B------:R-:W-:Y:S05]  /*1050*/  BSYNC.RECONVERGENT B0 ;  /* 0x0000000000007941 */ /* 0x000fea0003800200 */
.L_x_3506:
        /* <DEDUP_REMOVED lines=40> */
.L_x_3515:
[C---:B-----5:R-:W-:Y:S02]  /*12e0*/  PRMT R57, R60.reuse, 0x7632, R57 ;  /* 0x000076323c397816 */ /* 0x060fe40000000039 */
[----:B------:R-:W-:Y:S02]  /*12f0*/  SHF.L.U32 R60, R60, 0x10, RZ ;  /* 0x000000103c3c7819 */ /* 0x000fe400000006ff */
[----:B------:R-:W-:Y:S02]  /*1300*/  PRMT R87, R62, 0x7632, R87 ;  /* 0x000076323e577816 */ /* 0x000fe40000000057 */
[----:B------:R-:W-:Y:S02]  /*1310*/  SHF.L.U32 R59, R72, 0x10, RZ ;  /* 0x00000010483b7819 */ /* 0x000fe400000006ff */
[C---:B------:R-:W-:Y:S01]  /*1320*/  PRMT R58, R61.reuse, 0x7632, R58 ;  /* 0x000076323d3a7816 */ /* 0x040fe2000000003a */
[----:B------:R-:W-:Y:S01]  /*1330*/  IMAD.U32 R61, R61, 0x10000, RZ ;  /* 0x000100003d3d7824 */ /* 0x000fe200078e00ff */
[----:B------:R-:W-:Y:S01]  /*1340*/  PRMT R94, R63, 0x7632, R94 ;  /* 0x000076323f5e7816 */ /* 0x000fe2000000005e */
[----:B------:R-:W-:Y:S01]  /*1350*/  FADD.FTZ R66, R59, R60 ;  /* 0x0000003c3b427221 */ /* 0x000fe20000010000 */
        /* <DEDUP_REMOVED lines=8> */
[----:B------:R-:W-:Y:S02]  /*13e0*/  SHF.L.U32 R62, R62, 0x10, RZ ;  /* 0x000000103e3e7819 */ /* 0x000fe400000006ff */
        /* <DEDUP_REMOVED lines=8> */
[----:B------:R-:W-:-:S02]  /*1470*/  FADD.FTZ R83, R60, R63 ;  /* 0x0000003f3c537221 */ /* 0x000fc40000010000 */
[----:B------:R-:W-:Y:S01]  /*1480*/  FADD.FTZ R86, R59, R86 ;  /* 0x000000563b567221 */ /* 0x000fe20000010000 */
[----:B------:R-:W-:Y:S01]  /*1490*/  F2FP.BF16.F32.PACK_AB R58, R84, R71 ;  /* 0x00000047543a723e */ /* 0x000fe200000010ff */
[----:B------:R-:W-:Y:S01]  /*14a0*/  FADD.FTZ R85, R57, R56 ;  /* 0x0000003839557221 */ /* 0x000fe20000010000 */
[----:B------:R-:W-:Y:S02]  /*14b0*/  F2FP.BF16.F32.PACK_AB R57, R87, R70 ;  /* 0x000000465739723e */ /* 0x000fe400000010ff */
[----:B------:R-:W-:Y:S02]  /*14c0*/  F2FP.BF16.F32.PACK_AB R59, R86, R83 ;  /* 0x00000053563b723e */ /* 0x000fe400000010ff */
[----:B------:R-:W-:Y:S01]  /*14d0*/  F2FP.BF16.F32.PACK_AB R56, R85, R66 ;  /* 0x000000425538723e */ /* 0x000fe200000010ff */
[----:B------:R-:W-:Y:S06]  /*14e0*/  BRA `(.L_x_3516) ;  /* 0x0000000400707947 */ /* 0x000fec0003800000 */
.L_x_3514:
[----:B------:R-:W-:-:S04]  /*14f0*/  UISETP.NE.U32.AND UP0, UPT, UR12, URZ, UPT ;  /* 0x000000ff0c00728c */ /* 0x000fc8000bf05070 */
[----:B------:R-:W-:-:S09]  /*1500*/  UISETP.NE.AND.EX UP0, UPT, UR13, URZ, UPT, UP0 ;  /* 0x000000ff0d00728c */ /* 0x000fd2000bf05300 */
[----:B------:R-:W-:Y:S05]  /*1510*/  BRA.U UP0, `(.L_x_3517) ;  /* 0x0000000100947547 */ /* 0x000fea000b800000 */
[C---:B-----5:R-:W-:Y:S01]  /*1520*/  PRMT R83, R60.reuse, 0x7632, R83 ;  /* 0x000076323c537816 */ /* 0x060fe20000000053 */
[----:B------:R-:W-:Y:S01]  /*1530*/  IMAD.U32 R60, R60, 0x10000, RZ ;  /* 0x000100003c3c7824 */ /* 0x000fe200078e00ff */
[----:B------:R-:W-:Y:S01]  /*1540*/  SHF.L.U32 R57, R4, 0x10, RZ ;  /* 0x0000001004397819 */ /* 0x000fe200000006ff */
[----:B------:R-:W-:Y:S01]  /*1550*/  IMAD.U32 R71, R6, 0x10000, RZ ;  /* 0x0001000006477824 */ /* 0x000fe200078e00ff */
[C---:B------:R-:W-:Y:S02]  /*1560*/  PRMT R84, R61.reuse, 0x7632, R84 ;  /* 0x000076323d547816 */ /* 0x040fe40000000054 */
[----:B------:R-:W-:Y:S01]  /*1570*/  SHF.L.U32 R61, R61, 0x10, RZ ;  /* 0x000000103d3d7819 */ /* 0x000fe200000006ff */
[----:B------:R-:W-:Y:S01]  /*1580*/  FADD.FTZ R66, R57, R60 ;  /* 0x0000003c39427221 */ /* 0x000fe20000010000 */
[----:B------:R-:W-:Y:S02]  /*1590*/  PRMT R86, R62, 0x7632, R86 ;  /* 0x000076323e567816 */ /* 0x000fe40000000056 */
        /* <DEDUP_REMOVED lines=29> */
.L_x_3517:
[C---:B-----5:R-:W-:Y:S02]  /*1770*/  PRMT R66, R61.reuse, 0x7632, R66 ;  /* 0x000076323d427816 */ /* 0x060fe40000000042 */
[----:B------:R-:W-:Y:S02]  /*1780*/  SHF.L.U32 R61, R61, 0x10, RZ ;  /* 0x000000103d3d7819 */ /* 0x000fe400000006ff */
[----:B------:R-:W-:Y:S02]  /*1790*/  SHF.L.U32 R56, R5, 0x10, RZ ;  /* 0x0000001005387819 */ /* 0x000fe400000006ff */
[C---:B------:R-:W-:Y:S02]  /*17a0*/  PRMT R58, R60.reuse, 0x7632, R58 ;  /* 0x000076323c3a7816 */ /* 0x040fe4000000003a */
[----:B------:R-:W-:Y:S01]  /*17b0*/  SHF.L.U32 R60, R60, 0x10, RZ ;  /* 0x000000103c3c7819 */ /* 0x000fe200000006ff */
[----:B------:R-:W-:Y:S01]  /*17c0*/  FADD.FTZ R70, R56, R61 ;  /* 0x0000003d38467221 */ /* 0x000fe20000010000 */
[----:B------:R-:W-:-:S02]  /*17d0*/  SHF.L.U32 R57, R4, 0x10, RZ ;  /* 0x0000001004397819 */ /* 0x000fc400000006ff */
[----:B------:R-:W-:Y:S02]  /*17e0*/  PRMT R56, R4, 0x7632, R56 ;  /* 0x0000763204387816 */ /* 0x000fe40000000038 */
[----:B------:R-:W-:Y:S01]  /*17f0*/  SHF.L.U32 R59, R58, 0x10, RZ ;  /* 0x000000103a3b7819 */ /* 0x000fe200000006ff */
[----:B------:R-:W-:Y:S01]  /*1800*/  FADD.FTZ R60, R57, R60 ;  /* 0x0000003c393c7221 */ /* 0x000fe20000010000 */
[----:B------:R-:W-:Y:S01]  /*1810*/  PRMT R71, R62, 0x7632, R71 ;  /* 0x000076323e477816 */ /* 0x000fe20000000047 */
[----:B------:R-:W-:Y:S01]  /*1820*/  IMAD.U32 R56, R56, 0x10000, RZ ;  /* 0x0001000038387824 */ /* 0x000fe200078e00ff */
[----:B------:R-:W-:Y:S01]  /*1830*/  SHF.L.U32 R61, R6, 0x10, RZ ;  /* 0x00000010063d7819 */ /* 0x000fe200000006ff */
        /* <DEDUP_REMOVED lines=11> */
[----:B------:R-:W-:Y:S02]  /*18f0*/  PRMT R58, R6, 0x7632, R58 ;  /* 0x00007632063a7816 */ /* 0x000fe4000000003a */
[----:B------:R-:W-:Y:S01]  /*1900*/  PRMT R59, R7, 0x7632, R59 ;  /* 0x00007632073b7816 */ /* 0x000fe2000000003b */
[----:B------:R-:W-:Y:S01]  /*1910*/  FADD.FTZ R57, R66, R57 ;  /* 0x0000003942397221 */ /* 0x000fe20000010000 */
[----:B------:R-:W-:Y:S02]  /*1920*/  SHF.L.U32 R87, R71, 0x10, RZ ;  /* 0x0000001047577819 */ /* 0x000fe400000006ff */
        /* <DEDUP_REMOVED lines=24> */
.L_x_3516:
[----:B------:R-:W0:Y:S02]  /*1ab0*/  @P1 LDC.64 R60, c[0x0][0x3a8] ;  /* 0x0000ea00ff3c1b82 */ /* 0x000e240000000a00 */
[----:B0-----:R-:W-:-:S04]  /*1ac0*/  @P1 IMAD.WIDE.U32 R60, R0, 0x10, R60 ;  /* 0x00000010003c1825 */ /* 0x001fc800078e003c */
[----:B------:R-:W-:Y:S01]  /*1ad0*/  VIADD R0, R0, 0x20 ;  /* 0x0000002000007836 */ /* 0x000fe20000000000 */
[----:B------:R0:W-:Y:S06]  /*1ae0*/  @P1 STG.E.128 desc[UR6][R60.64], R56 ;  /* 0x000000383c001986 */ /* 0x0001ec000c101d06 */
.L_x_3513:
[----:B------:R-:W-:Y:S05]  /*1af0*/  BSYNC.RECONVERGENT B0 ;  /* 0x0000000000007941 */ /* 0x000fea0003800200 */
.L_x_3512:
[----:B------:R-:W-:Y:S01]  /*1b00*/  ISETP.GE.U32.AND P2, PT, R2, 0x60, PT ;  /* 0x000000600200780c */ /* 0x000fe20003f46070 */
[----:B------:R-:W-:-:S12]  /*1b10*/  BSSY.RECONVERGENT B0, `(.L_x_3518) ;  /* 0x00000a6000007945 */ /* 0x000fd80003800200 */
[----:B------:R-:W-:Y:S05]  /*1b20*/  @!P2 BRA `(.L_x_3519) ;  /* 0x000000080090a947 */ /* 0x000fea0003800000 */
[----:B------:R-:W-:Y:S01]  /*1b30*/  ISETP.NE.U32.AND P0, PT, RZ, UR12, PT ;  /* 0x0000000cff007c0c */ /* 0x000fe2000bf05070 */
[----:B0-----:R-:W0:Y:S03]  /*1b40*/  LDC.64 R60, c[0x0][0x390] ;  /* 0x0000e400ff3c7b82 */ /* 0x001e260000000a00 */
        /* <DEDUP_REMOVED lines=34> */
.L_x_3521:
[C---:B-----5:R-:W-:Y:S02]  /*1d70*/  PRMT R57, R60.reuse, 0x7632, R57 ;  /* 0x000076323c397816 */ /* 0x060fe40000000039 */
[----:B------:R-:W-:Y:S02]  /*1d80*/  SHF.L.U32 R60, R60, 0x10, RZ ;  /* 0x000000103c3c7819 */ /* 0x000fe400000006ff */
[----:B------:R-:W-:Y:S02]  /*1d90*/  SHF.L.U32 R67, R72, 0x10, RZ ;  /* 0x0000001048437819 */ /* 0x000fe400000006ff */
[C---:B------:R-:W-:Y:S01]  /*1da0*/  PRMT R92, R63.reuse, 0x7632, R92 ;  /* 0x000076323f5c7816 */ /* 0x040fe2000000005c */
[----:B------:R-:W-:Y:S01]  /*1db0*/  IMAD.U32 R63, R63, 0x10000, RZ ;  /* 0x000100003f3f7824 */ /* 0x000fe200078e00ff */
[----:B------:R-:W-:Y:S01]  /*1dc0*/  PRMT R59, R62, 0x7632, R59 ;  /* 0x000076323e3b7816 */ /* 0x000fe2000000003b */
[----:B------:R-:W-:Y:S01]  /*1dd0*/  FADD.FTZ R67, R67, R60 ;  /* 0x0000003c43437221 */ /* 0x000fe20000010000 */
[C---:B------:R-:W-:Y:S01]  /*1de0*/  PRMT R58, R61.reuse, 0x7632, R58 ;  /* 0x000076323d3a7816 */ /* 0x040fe2000000003a */
[----:B------:R-:W-:Y:S01]  /*1df0*/  IMAD.U32 R61, R61, 0x10000, RZ ;  /* 0x000100003d3d7824 */ /* 0x000fe200078e00ff */
[----:B------:R-:W-:-:S02]  /*1e00*/  SHF.L.U32 R60, R92, 0x10, RZ ;  /* 0x000000105c3c7819 */ /* 0x000fc400000006ff */
[----:B------:R-:W-:Y:S02]  /*1e10*/  SHF.L.U32 R89, R89, 0x10, RZ ;  /* 0x0000001059597819 */ /* 0x000fe400000006ff */
[----:B------:R-:W-:Y:S02]  /*1e20*/  SHF.L.U32 R92, R59, 0x10, RZ ;  /* 0x000000103b5c7819 */ /* 0x000fe400000006ff */
[----:B------:R-:W-:Y:S02]  /*1e30*/  SHF.L.U32 R56, R91, 0x10, RZ ;  /* 0x000000105b387819 */ /* 0x000fe400000006ff */
[----:B------:R-:W-:Y:S01]  /*1e40*/  SHF.L.U32 R90, R90, 0x10, RZ ;  /* 0x000000105a5a7819 */ /* 0x000fe200000006ff */
[----:B------:R-:W-:Y:S01]  /*1e50*/  FADD.FTZ R92, R92, R89 ;  /* 0x000000595c5c7221 */ /* 0x000fe20000010000 */
[----:B------:R-:W-:Y:S02]  /*1e60*/  SHF.L.U32 R59, R58, 0x10, RZ ;  /* 0x000000103a3b7819 */ /* 0x000fe400000006ff */
[----:B------:R-:W-:-:S02]  /*1e70*/  SHF.L.U32 R62, R62, 0x10, RZ ;  /* 0x000000103e3e7819 */ /* 0x000fc400000006ff */
[----:B------:R-:W-:Y:S01]  /*1e80*/  SHF.L.U32 R76, R73, 0x10, RZ ;  /* 0x00000010494c7819 */ /* 0x000fe200000006ff */
[----:B------:R-:W-:Y:S01]  /*1e90*/  FADD.FTZ R89, R59, R90 ;  /* 0x0000005a3b597221 */ /* 0x000fe20000010000 */
[----:B------:R-:W-:Y:S02]  /*1ea0*/  SHF.L.U32 R77, R74, 0x10, RZ ;  /* 0x000000104a4d7819 */ /* 0x000fe400000006ff */
        /* <DEDUP_REMOVED lines=11> */
[----:B------:R-:W-:Y:S01]  /*1f60*/  F2FP.BF16.F32.PACK_AB R56, R90, R67 ;  /* 0x000000435a38723e */ /* 0x000fe200000010ff */
[----:B------:R-:W-:Y:S06]  /*1f70*/  BRA `(.L_x_3522) ;  /* 0x0000000400707947 */ /* 0x000fec0003800000 */
.L_x_3520:
        /* <DEDUP_REMOVED lines=17> */
[----:B------:R-:W-:Y:S02]  /*2090*/  PRMT R57, R5, 0x7632, R57 ;  /* 0x0000763205397816 */ /* 0x000fe40000000039 */
[----:B------:R-:W-:Y:S01]  /*20a0*/  PRMT R58, R6, 0x7632, R58 ;  /* 0x00007632063a7816 */ /* 0x000fe2000000003a */
[----:B------:R-:W-:Y:S01]  /*20b0*/  IMAD.U32 R56, R56, 0x10000, RZ ;  /* 0x0001000038387824 */ /* 0x000fe200078e00ff */
[----:B------:R-:W-:-:S02]  /*20c0*/  PRMT R59, R7, 0x7632, R59 ;  /* 0x00007632073b7816 */ /* 0x000fc4000000003b */
        /* <DEDUP_REMOVED lines=19> */
.L_x_3523:
[C---:B-----5:R-:W-:Y:S01]  /*2200*/  PRMT R67, R61.reuse, 0x7632, R67 ;  /* 0x000076323d437816 */ /* 0x060fe20000000043 */
[----:B------:R-:W-:Y:S01]  /*2210*/  IMAD.U32 R77, R62, 0x10000, RZ ;  /* 0x000100003e4d7824 */ /* 0x000fe200078e00ff */
[----:B------:R-:W-:Y:S02]  /*2220*/  SHF.L.U32 R61, R61, 0x10, RZ ;  /* 0x000000103d3d7819 */ /* 0x000fe400000006ff */
[----:B------:R-:W-:Y:S02]  /*2230*/  SHF.L.U32 R56, R5, 0x10, RZ ;  /* 0x0000001005387819 */ /* 0x000fe400000006ff */
[C---:B------:R-:W-:Y:S02]  /*2240*/  PRMT R58, R60.reuse, 0x7632, R58 ;  /* 0x000076323c3a7816 */ /* 0x040fe4000000003a */
[----:B------:R-:W-:Y:S01]  /*2250*/  SHF.L.U32 R60, R60, 0x10, RZ ;  /* 0x000000103c3c7819 */ /* 0x000fe200000006ff */
[----:B------:R-:W-:Y:S01]  /*2260*/  FADD.FTZ R61, R56, R61 ;  /* 0x0000003d383d7221 */ /* 0x000fe20000010000 */
[----:B------:R-:W-:-:S02]  /*2270*/  PRMT R56, R4, 0x7632, R56 ;  /* 0x0000763204387816 */ /* 0x000fc40000000038 */
[----:B------:R-:W-:Y:S02]  /*2280*/  SHF.L.U32 R57, R4, 0x10, RZ ;  /* 0x0000001004397819 */ /* 0x000fe400000006ff */
[----:B------:R-:W-:Y:S01]  /*2290*/  PRMT R94, R63, 0x7632, R94 ;  /* 0x000076323f5e7816 */ /* 0x000fe2000000005e */
[----:B------:R-:W-:Y:S01]  /*22a0*/  IMAD.U32 R56, R56, 0x10000, RZ ;  /* 0x0001000038387824 */ /* 0x000fe200078e00ff */
[----:B------:R-:W-:Y:S01]  /*22b0*/  SHF.L.U32 R59, R58, 0x10, RZ ;  /* 0x000000103a3b7819 */ /* 0x000fe200000006ff */
[----:B------:R-:W-:Y:S01]  /*22c0*/  FADD.FTZ R60, R57, R60 ;  /* 0x0000003c393c7221 */ /* 0x000fe20000010000 */
[----:B------:R-:W-:Y:S01]  /*22d0*/  SHF.L.U32 R63, R63, 0x10, RZ ;  /* 0x000000103f3f7819 */ /* 0x000fe200000006ff */
[----:B------:R-:W-:Y:S01]  /*22e0*/  IMAD.U32 R94, R94, 0x10000, RZ ;  /* 0x000100005e5e7824 */ /* 0x000fe200078e00ff */
[----:B------:R-:W-:Y:S01]  /*22f0*/  SHF.L.U32 R98, R7, 0x10, RZ ;  /* 0x0000001007627819 */ /* 0x000fe200000006ff */
[----:B------:R-:W-:Y:S01]  /*2300*/  FADD.FTZ R56, R59, R56 ;  /* 0x000000383b387221 */ /* 0x000fe20000010000 */
[----:B------:R-:W-:-:S02]  /*2310*/  PRMT R76, R62, 0x7632, R76 ;  /* 0x000076323e4c7816 */ /* 0x000fc4000000004c */
[----:B------:R-:W-:Y:S01]  /*2320*/  PRMT R57, R5, 0x7632, R57 ;  /* 0x0000763205397816 */ /* 0x000fe20000000039 */
[----:B------:R-:W-:Y:S01]  /*2330*/  FADD.FTZ R98, R98, R63 ;  /* 0x0000003f62627221 */ /* 0x000fe20000010000 */
        /* <DEDUP_REMOVED lines=32> */
.L_x_3522:
[----:B------:R-:W0:Y:S02]  /*2540*/  @P1 LDC.64 R60, c[0x0][0x3a8] ;  /* 0x0000ea00ff3c1b82 */ /* 0x000e240000000a00 */
[----:B0-----:R-:W-:-:S05]  /*2550*/  @P1 IMAD.WIDE.U32 R60, R0, 0x10, R60 ;  /* 0x00000010003c1825 */ /* 0x001fca00078e003c */
[----:B------:R1:W-:Y:S02]  /*2560*/  @P1 STG.E.128 desc[UR6][R60.64], R56 ;  /* 0x000000383c001986 */ /* 0x0003e4000c101d06 */
.L_x_3519:
[----:B------:R-:W-:Y:S05]  /*2570*/  BSYNC.RECONVERGENT B0 ;  /* 0x0000000000007941 */ /* 0x000fea0003800200 */
.L_x_3518:
[----:B01----:R-:W-:Y:S01]  /*2580*/  FADD.FTZ R61, RZ, R65 ;  /* 0x00000041ff3d7221 */ /* 0x003fe20000010000 */
        /* <DEDUP_REMOVED lines=100> */
.L_x_3543:
        /* <DEDUP_REMOVED lines=9> */
[----:B0-----:R-:W0:Y:S05]  /*2c60*/  @!P5 LDC.64 R62, c[0x0][0x3c0] ;  /* 0x0000f000ff3edb82 */ /* 0x001e2a0000000a00 */
[----:B------:R-:W2:Y:S01]  /*2c70*/  MUFU.RSQ R97, R97 ;  /* 0x0000006100617308 */ /* 0x000ea20000001400 */
[----:B-1----:R-:W-:-:S04]  /*2c80*/  @!P5 IMAD.WIDE R60, R64, 0x4, R60 ;  /* 0x00000004403cd825 */ /* 0x002fc800078e023c */
[----:B0-----:R-:W-:-:S05]  /*2c90*/  @!P5 IMAD.WIDE R62, R64, 0x4, R62 ;  /* 0x00000004403ed825 */ /* 0x001fca00078e023e */
[----:B------:R0:W-:Y:S04]  /*2ca0*/  @!P5 STG.E desc[UR6][R62.64], R95 ;  /* 0x0000005f3e00d986 */ /* 0x0001e8000c101906 */
[----:B--2---:R0:W-:Y:S01]  /*2cb0*/  @!P5 STG.E desc[UR6][R60.64], R97 ;  /* 0x000000613c00d986 */ /* 0x0041e2000c101906 */
[----:B------:R-:W-:Y:S05]  /*2cc0*/  @!P0 BRA `(.L_x_3526) ;  /* 0x0000000000808947 */ /* 0x000fea0003800000 */
[----:B0-----:R-:W0:Y:S01]  /*2cd0*/  LDC.64 R94, c[0x0][0x428] ;  /* 0x00010a00ff5e7b82 */ /* 0x001e220000000a00 */
[--C-:B------:R-:W-:Y:S01]  /*2ce0*/  FADD.FTZ R60, R65, -R0.reuse ;  /* 0x80000000413c7221 */ /* 0x100fe20000010000 */
[--C-:B------:R-:W-:Y:S01]  /*2cf0*/  FADD.FTZ R62, R82, -R0.reuse ;  /* 0x80000000523e7221 */ /* 0x100fe20000010000 */
[--C-:B------:R-:W-:Y:S01]  /*2d00*/  FADD.FTZ R98, R68, -R0.reuse ;  /* 0x8000000044627221 */ /* 0x100fe20000010000 */
[--C-:B------:R-:W-:Y:S01]  /*2d10*/  FADD.FTZ R100, R81, -R0.reuse ;  /* 0x8000000051647221 */ /* 0x100fe20000010000 */
[--C-:B------:R-:W-:Y:S01]  /*2d20*/  FADD.FTZ R102, R69, -R0.reuse ;  /* 0x8000000045667221 */ /* 0x100fe20000010000 */
[--C-:B------:R-:W-:Y:S01]  /*2d30*/  FADD.FTZ R104, R80, -R0.reuse ;  /* 0x8000000050687221 */ /* 0x100fe20000010000 */
[--C-:B------:R-:W-:Y:S01]  /*2d40*/  FADD.FTZ R106, R78, -R0.reuse ;  /* 0x800000004e6a7221 */ /* 0x100fe20000010000 */
[----:B------:R-:W-:Y:S01]  /*2d50*/  FADD.FTZ R108, R79, -R0 ;  /* 0x800000004f6c7221 */ /* 0x000fe20000010000 */
        /* <DEDUP_REMOVED lines=8> */
[----:B-----5:R-:W-:Y:S01]  /*2de0*/  FFMA.FTZ R60, R61, R52, R44 ;  /* 0x000000343d3c7223 */ /* 0x020fe2000001002c */
[----:B------:R-:W-:Y:S01]  /*2df0*/  FFMA.FTZ R61, R62, R53, R45 ;  /* 0x000000353e3d7223 */ /* 0x000fe2000001002d */
[----:B------:R-:W-:Y:S01]  /*2e00*/  FFMA.FTZ R63, R63, R54, R46 ;  /* 0x000000363f3f7223 */ /* 0x000fe2000001002e */
[----:B------:R-:W-:Y:S01]  /*2e10*/  FFMA.FTZ R100, R100, R55, R47 ;  /* 0x0000003764647223 */ /* 0x000fe2000001002f */
[----:B------:R-:W-:Y:S01]  /*2e20*/  FFMA.FTZ R62, R99, R48, R40 ;  /* 0x00000030633e7223 */ /* 0x000fe20000010028 */
[----:B------:R-:W-:Y:S01]  /*2e30*/  FFMA.FTZ R99, R104, R49, R41 ;  /* 0x0000003168637223 */ /* 0x000fe20000010029 */
[----:B------:R-:W-:Y:S01]  /*2e40*/  FFMA.FTZ R101, R101, R50, R42 ;  /* 0x0000003265657223 */ /* 0x000fe2000001002a */
[----:B------:R-:W-:Y:S01]  /*2e50*/  FFMA.FTZ R108, R108, R51, R43 ;  /* 0x000000336c6c7223 */ /* 0x000fe2000001002b */
[----:B------:R-:W-:Y:S01]  /*2e60*/  F2FP.BF16.F32.PACK_AB R60, R61, R60 ;  /* 0x0000003c3d3c723e */ /* 0x000fe200000010ff */
[----:B0-----:R-:W-:Y:S01]  /*2e70*/  IMAD.WIDE.U32 R94, R93, 0x10, R94 ;  /* 0x000000105d5e7825 */ /* 0x001fe200078e005e */
[----:B------:R-:W-:-:S02]  /*2e80*/  F2FP.BF16.F32.PACK_AB R61, R100, R63 ;  /* 0x0000003f643d723e */ /* 0x000fc400000010ff */
[----:B------:R-:W-:Y:S01]  /*2e90*/  F2FP.BF16.F32.PACK_AB R62, R99, R62 ;  /* 0x0000003e633e723e */ /* 0x000fe200000010ff */
[----:B------:R-:W-:Y:S01]  /*2ea0*/  VIADD R93, R93, 0x20 ;  /* 0x000000205d5d7836 */ /* 0x000fe20000000000 */
[----:B------:R-:W-:-:S05]  /*2eb0*/  F2FP.BF16.F32.PACK_AB R63, R108, R101 ;  /* 0x000000656c3f723e */ /* 0x000fca00000010ff */
[----:B------:R1:W-:Y:S02]  /*2ec0*/  STG.E.128 desc[UR6][R94.64], R60 ;  /* 0x0000003c5e007986 */ /* 0x0003e4000c101d06 */
.L_x_3526:
[----:B------:R-:W-:Y:S05]  /*2ed0*/  BSYNC.RECONVERGENT B0 ;  /* 0x0000000000007941 */ /* 0x000fea0003800200 */
.L_x_3525:
[----:B------:R-:W-:Y:S01]  /*2ee0*/  ISETP.GE.U32.AND P3, PT, R2, 0x40, PT ;  /* 0x000000400200780c */ /* 0x000fe20003f66070 */
[----:B------:R-:W-:-:S12]  /*2ef0*/  BSSY.RECONVERGENT B0, `(.L_x_3527) ;  /* 0x0000022000007945 */ /* 0x000fd80003800200 */
[----:B------:R-:W-:Y:S05]  /*2f00*/  @!P3 BRA `(.L_x_3528) ;  /* 0x000000000080b947 */ /* 0x000fea0003800000 */
[----:B01----:R-:W0:Y:S01]  /*2f10*/  LDC.64 R94, c[0x0][0x428] ;  /* 0x00010a00ff5e7b82 */ /* 0x003e220000000a00 */
        /* <DEDUP_REMOVED lines=27> */
[----:B------:R-:W-:Y:S02]  /*30d0*/  F2FP.BF16.F32.PACK_AB R62, R99, R62 ;  /* 0x0000003e633e723e */ /* 0x000fe400000010ff */
[----:B------:R-:W-:Y:S02]  /*30e0*/  F2FP.BF16.F32.PACK_AB R63, R108, R101 ;  /* 0x000000656c3f723e */ /* 0x000fe400000010ff */
[----:B------:R-:W-:-:S03]  /*30f0*/  IADD3 R93, PT, PT, R93, 0x20, RZ ;  /* 0x000000205d5d7810 */ /* 0x000fc60007ffe0ff */
[----:B------:R2:W-:Y:S04]  /*3100*/  STG.E.128 desc[UR6][R94.64], R60 ;  /* 0x0000003c5e007986 */ /* 0x0005e8000c101d06 */
.L_x_3528:
[----:B------:R-:W-:Y:S05]  /*3110*/  BSYNC.RECONVERGENT B0 ;  /* 0x0000000000007941 */ /* 0x000fea0003800200 */
.L_x_3527:
        /* <DEDUP_REMOVED lines=27> */
[----:B0-----:R-:W-:Y:S01]  /*32d0*/  IMAD.WIDE.U32 R94, R93, 0x10, R60 ;  /* 0x000000105d5e7825 */ /* 0x001fe200078e003c */
[----:B------:R-:W-:-:S02]  /*32e0*/  F2FP.BF16.F32.PACK_AB R63, R102, R63 ;  /* 0x0000003f663f723e */ /* 0x000fc400000010ff */
[----:B------:R-:W-:Y:S02]  /*32f0*/  F2FP.BF16.F32.PACK_AB R62, R101, R62 ;  /* 0x0000003e653e723e */ /* 0x000fe400000010ff */
[----:B------:R-:W-:Y:S02]  /*3300*/  F2FP.BF16.F32.PACK_AB R61, R99, R98 ;  /* 0x00000062633d723e */ /* 0x000fe400000010ff */
[----:B------:R-:W-:-:S05]  /*3310*/  F2FP.BF16.F32.PACK_AB R60, R97, R0 ;  /* 0x00000000613c723e */ /* 0x000fca00000010ff */
[----:B------:R3:W-:Y:S02]  /*3320*/  STG.E.128 desc[UR6][R94.64], R60 ;  /* 0x0000003c5e007986 */ /* 0x0007e4000c101d06 */
.L_x_3530:
[----:B------:R-:W-:Y:S05]  /*3330*/  BSYNC.RECONVERGENT B0 ;  /* 0x0000000000007941 */ /* 0x000fea0003800200 */
.L_x_3529:
[----:B0123--:R-:W0:Y:S02]  /*3340*/  LDC.64 R60, c[0x0][0x380] ;  /* 0x0000e000ff3c7b82 */ /* 0x00fe240000000a00 */
[----:B0-----:R-:W-:-:S04]  /*3350*/  LEA R64, R60, R64, 0x2 ;  /* 0x000000403c407211 */ /* 0x001fc800078e10ff */
[----:B------:R-:W-:-:S13]  /*3360*/  ISETP.GE.AND P2, PT, R64, R61, PT ;  /* 0x0000003d4000720c */ /* 0x000fda0003f46270 */
[----:B------:R-:W-:Y:S05]  /*3370*/  @!P2 BRA `(.L_x_3531) ;  /* 0xffffffd0009ca947 */ /* 0x000fea000383ffff */
[----:B------:R-:W-:Y:S05]  /*3380*/  EXIT ;  /* 0x000000000000794d */ /* 0x000fea0003800000 */
.L_x_3524:
[----:B------:R-:W-:Y:S01]  /*3390*/  HFMA2 R100, -RZ, RZ, 0, 5.9604644775390625e-08 ;  /* 0x00000001ff647431 */ /* 0x000fe200000001ff */
[----:B------:R-:W-:Y:S01]  /*33a0*/  BSSY B0, `(.L_x_3532) ;  /* 0x0000007000007945 */ /* 0x000fe20003800000 */
[----:B------:R-:W-:Y:S01]  /*33b0*/  MOV R99, R0 ;  /* 0x0000000000637202 */ /* 0x000fe20000000f00 */
[----:B------:R-:W-:Y:S01]  /*33c0*/  IMAD.MOV.U32 R98, RZ, RZ, -0x1 ;  /* 0xffffffffff627424 */ /* 0x000fe200078e00ff */
[----:B------:R-:W-:-:S07]  /*33d0*/  MOV R101, 0x1f ;  /* 0x0000001f00657802 */ /* 0x000fce0000000f00 */
[----:B-----5:R-:W-:Y:S05]  /*33e0*/  WARPSYNC.COLLECTIVE R98, `(.L_x_3533) ;  /* 0x0000000062087348 */ /* 0x020fea0003c00000 */
[----:B------:R0:W1:Y:S02]  /*33f0*/  SHFL.BFLY P6, R97, R99, R100, R101 ;  /* 0x0c00006463617389 */ /* 0x00006400000c0065 */
[----:B01---5:R-:W-:Y:S05]  /*3400*/  ENDCOLLECTIVE ;  /* 0x000000000000791b */ /* 0x023fea0003800000 */
.L_x_3533:
[----:B------:R-:W-:Y:S05]  /*3410*/  BSYNC B0 ;  /* 0x0000000000007941 */ /* 0x000fea0003800000 */
.L_x_3532:
        /* <DEDUP_REMOVED lines=10> */
.L_x_3534:
[----:B------:R-:W-:Y:S02]  /*34c0*/  HFMA2 R100, -RZ, RZ, 0, 2.384185791015625e-07 ;  /* 0x00000004ff647431 */ /* 0x000fe400000001ff */
[----:B------:R-:W-:-:S04]  /*34d0*/  IMAD.MOV.U32 R60, RZ, RZ, R97 ;  /* 0x000000ffff3c7224 */ /* 0x000fc800078e0061 */
[----:B------:R-:W-:-:S05]  /*34e0*/  FADD.FTZ R60, R61, R60 ;  /* 0x0000003c3d3c7221 */ /* 0x000fca0000010000 */
[----:B------:R-:W-:-:S07]  /*34f0*/  MOV R99, R60 ;  /* 0x0000003c00637202 */ /* 0x000fce0000000f00 */
[----:B------:R-:W-:Y:S05]  /*3500*/  WARPSYNC.COLLECTIVE R98, `(.L_x_3535) ;  /* 0x0000000062087348 */ /* 0x000fea0003c00000 */
[----:B------:R0:W1:Y:S02]  /*3510*/  SHFL.BFLY P6, R97, R99, R100, R101 ;  /* 0x0c00006463617389 */ /* 0x00006400000c0065 */
[----:B01----:R-:W-:Y:S05]  /*3520*/  ENDCOLLECTIVE ;  /* 0x000000000000791b */ /* 0x003fea0003800000 */
.L_x_3535:
[----:B------:R-:W-:Y:S01]  /*3530*/  HFMA2 R100, -RZ, RZ, 0, 4.76837158203125e-07 ;  /* 0x00000008ff647431 */ /* 0x000fe200000001ff */
[----:B------:R-:W-:-:S05]  /*3540*/  MOV R63, R97 ;  /* 0x00000061003f7202 */ /* 0x000fca0000000f00 */
[----:B------:R-:W-:-:S05]  /*3550*/  FADD.FTZ R63, R60, R63 ;  /* 0x0000003f3c3f7221 */ /* 0x000fca0000010000 */
[----:B------:R-:W-:-:S07]  /*3560*/  MOV R99, R63 ;  /* 0x0000003f00637202 */ /* 0x000fce0000000f00 */
[----:B------:R-:W-:Y:S05]  /*3570*/  WARPSYNC.COLLECTIVE R98, `(.L_x_3536) ;  /* 0x0000000062087348 */ /* 0x000fea0003c00000 */
[----:B------:R0:W1:Y:S02]  /*3580*/  SHFL.BFLY P6, R97, R99, R100, R101 ;  /* 0x0c00006463617389 */ /* 0x00006400000c0065 */
[----:B01----:R-:W-:Y:S05]  /*3590*/  ENDCOLLECTIVE ;  /* 0x000000000000791b */ /* 0x003fea0003800000 */
.L_x_3536:
[----:B------:R-:W-:Y:S02]  /*35a0*/  HFMA2 R100, -RZ, RZ, 0, 9.5367431640625e-07 ;  /* 0x00000010ff647431 */ /* 0x000fe400000001ff */
[----:B------:R-:W-:-:S04]  /*35b0*/  IMAD.MOV.U32 R62, RZ, RZ, R97 ;  /* 0x000000ffff3e7224 */ /* 0x000fc800078e0061 */
[----:B------:R-:W-:-:S05]  /*35c0*/  FADD.FTZ R62, R63, R62 ;  /* 0x0000003e3f3e7221 */ /* 0x000fca0000010000 */
[----:B------:R-:W-:-:S07]  /*35d0*/  MOV R99, R62 ;  /* 0x0000003e00637202 */ /* 0x000fce0000000f00 */
[----:B------:R-:W-:Y:S05]  /*35e0*/  WARPSYNC.COLLECTIVE R98, `(.L_x_3537) ;  /* 0x0000000062087348 */ /* 0x000fea0003c00000 */
[----:B------:R0:W1:Y:S02]  /*35f0*/  SHFL.BFLY P6, R97, R99, R100, R101 ;  /* 0x0c00006463617389 */ /* 0x00006400000c0065 */
[----:B01----:R-:W-:Y:S05]  /*3600*/  ENDCOLLECTIVE ;  /* 0x000000000000791b */ /* 0x003fea0003800000 */
.L_x_3537:
        /* <DEDUP_REMOVED lines=57> */
.L_x_3538:
[----:B------:R-:W-:Y:S02]  /*39a0*/  HFMA2 R100, -RZ, RZ, 0, 1.1920928955078125e-07 ;  /* 0x00000002ff647431 */ /* 0x000fe400000001ff */
[----:B------:R-:W-:-:S04]  /*39b0*/  IMAD.MOV.U32 R61, RZ, RZ, R97 ;  /* 0x000000ffff3d7224 */ /* 0x000fc800078e0061 */
[----:B------:R-:W-:-:S05]  /*39c0*/  FADD.FTZ R61, R0, R61 ;  /* 0x0000003d003d7221 */ /* 0x000fca0000010000 */
[----:B------:R-:W-:-:S07]  /*39d0*/  MOV R99, R61 ;  /* 0x0000003d00637202 */ /* 0x000fce0000000f00 */
[----:B------:R-:W-:Y:S05]  /*39e0*/  WARPSYNC.COLLECTIVE R98, `(.L_x_3539) ;  /* 0x0000000062087348 */ /* 0x000fea0003c00000 */
[----:B------:R0:W1:Y:S02]  /*39f0*/  SHFL.BFLY P6, R97, R99, R100, R101 ;  /* 0x0c00006463617389 */ /* 0x00006400000c0065 */
[----:B01----:R-:W-:Y:S05]  /*3a00*/  ENDCOLLECTIVE ;  /* 0x000000000000791b */ /* 0x003fea0003800000 */
.L_x_3539:
[----:B------:R-:W-:Y:S01]  /*3a10*/  HFMA2 R100, -RZ, RZ, 0, 2.384185791015625e-07 ;  /* 0x00000004ff647431 */ /* 0x000fe200000001ff */
[----:B------:R-:W-:-:S05]  /*3a20*/  MOV R60, R97 ;  /* 0x00000061003c7202 */ /* 0x000fca0000000f00 */
[----:B------:R-:W-:-:S05]  /*3a30*/  FADD.FTZ R60, R61, R60 ;  /* 0x0000003c3d3c7221 */ /* 0x000fca0000010000 */
[----:B------:R-:W-:-:S07]  /*3a40*/  MOV R99, R60 ;  /* 0x0000003c00637202 */ /* 0x000fce0000000f00 */
[----:B------:R-:W-:Y:S05]  /*3a50*/  WARPSYNC.COLLECTIVE R98, `(.L_x_3540) ;  /* 0x0000000062087348 */ /* 0x000fea0003c00000 */
[----:B------:R0:W1:Y:S02]  /*3a60*/  SHFL.BFLY P6, R97, R99, R100, R101 ;  /* 0x0c00006463617389 */ /* 0x00006400000c0065 */
[----:B01----:R-:W-:Y:S05]  /*3a70*/  ENDCOLLECTIVE ;  /* 0x000000000000791b */ /* 0x003fea0003800000 */
.L_x_3540:
[----:B------:R-:W-:Y:S02]  /*3a80*/  HFMA2 R100, -RZ, RZ, 0, 4.76837158203125e-07 ;  /* 0x00000008ff647431 */ /* 0x000fe400000001ff */
[----:B------:R-:W-:-:S04]  /*3a90*/  IMAD.MOV.U32 R63, RZ, RZ, R97 ;  /* 0x000000ffff3f7224 */ /* 0x000fc800078e0061 */
[----:B------:R-:W-:-:S05]  /*3aa0*/  FADD.FTZ R63, R60, R63 ;  /* 0x0000003f3c3f7221 */ /* 0x000fca0000010000 */
[----:B------:R-:W-:-:S07]  /*3ab0*/  MOV R99, R63 ;  /* 0x0000003f00637202 */ /* 0x000fce0000000f00 */
[----:B------:R-:W-:Y:S05]  /*3ac0*/  WARPSYNC.COLLECTIVE R98, `(.L_x_3541) ;  /* 0x0000000062087348 */ /* 0x000fea0003c00000 */
[----:B------:R0:W1:Y:S02]  /*3ad0*/  SHFL.BFLY P6, R97, R99, R100, R101 ;  /* 0x0c00006463617389 */ /* 0x00006400000c0065 */
[----:B01----:R-:W-:Y:S05]  /*3ae0*/  ENDCOLLECTIVE ;  /* 0x000000000000791b */ /* 0x003fea0003800000 */
.L_x_3541:
[----:B------:R-:W-:Y:S01]  /*3af0*/  HFMA2 R100, -RZ, RZ, 0, 9.5367431640625e-07 ;  /* 0x00000010ff647431 */ /* 0x000fe200000001ff */
[----:B------:R-:W-:-:S05]  /*3b00*/  MOV R62, R97 ;  /* 0x00000061003e7202 */ /* 0x000fca0000000f00 */
[----:B------:R-:W-:-:S05]  /*3b10*/  FADD.FTZ R62, R63, R62 ;  /* 0x0000003e3f3e7221 */ /* 0x000fca0000010000 */
[----:B------:R-:W-:-:S07]  /*3b20*/  MOV R99, R62 ;  /* 0x0000003e00637202 */ /* 0x000fce0000000f00 */
[----:B------:R-:W-:Y:S05]  /*3b30*/  WARPSYNC.COLLECTIVE R98, `(.L_x_3542) ;  /* 0x0000000062087348 */ /* 0x000fea0003c00000 */
[----:B------:R0:W1:Y:S02]  /*3b40*/  SHFL.BFLY P6, R97, R99, R100, R101 ;  /* 0x0c00006463617389 */ /* 0x00006400000c0065 */
[----:B01----:R-:W-:Y:S05]  /*3b50*/  ENDCOLLECTIVE ;  /* 0x000000000000791b */ /* 0x003fea0003800000 */
.L_x_3542:
[----:B------:R-:W-:Y:S05]  /*3b60*/  BRA `(.L_x_3543) ;  /* 0xfffffff000187947 */ /* 0x000fea000383ffff */
.L_x_3544:
        /* <DEDUP_REMOVED lines=9> */
.L_x_17363:


//--------------------- .text._ZN10layer_norm31ln_parallel_residual_fwd_kernelINS_13Kernel_traitsIf13__nv_bfloat16S2_S2_fjLj768ELj1ELj4ELj1ELj16ENS_18Kernel_traits_baseILj768EfS2_S2_S2_fjLj128EEEEELb0ELb1ELb1EEEvNS_9FwdParamsE --------------------------
	.section	.text._ZN10layer_norm31ln_parallel_residual_fwd_kernelINS_13Kernel_traitsIf13__nv_bfloat16S2_S2_fjLj768ELj1ELj4ELj1ELj16ENS_18Kernel_traits_baseILj768EfS2_S2_S2_fjLj128EEEEELb0ELb1ELb1EEEvNS_9FwdParamsE,"ax",@progbits
	.align	128
        .global         _ZN10layer_norm31ln_parallel_residual_fwd_kernelINS_13Kernel_traitsIf13__nv_bfloat16S2_S2_fjLj768ELj1ELj4ELj1ELj16ENS_18Kernel_traits_baseILj768EfS2_S2_S2_fjLj128EEEEELb0ELb1ELb1EEEvNS_9FwdParamsE
        .type           _ZN10layer_norm31ln_parallel_residual_fwd_kernelINS_13Kernel_traitsIf13__nv_bfloat16S2_S2_fjLj768ELj1ELj4ELj1ELj16ENS_18Kernel_traits_baseILj768EfS2_S2_S2_fjLj128EEEEELb0ELb1ELb1EEEvNS_9FwdParamsE,@function
        .size           _ZN10layer_norm31ln_parallel_residual_fwd_kernelINS_13Kernel_traitsIf13__nv_bfloat16S2_S2_fjLj768ELj1ELj4ELj1ELj16ENS_18Kernel_traits_baseILj768EfS2_S2_S2_fjLj128EEEEELb0ELb1ELb1EEEvNS_9FwdParamsE,(.L_x_17364 - _ZN10layer_norm31ln_parallel_residual_fwd_kernelINS_13Kernel_traitsIf13__nv_bfloat16S2_S2_fjLj768ELj1ELj4ELj1ELj16ENS_18Kernel_traits_baseILj768EfS2_S2_S2_fjLj128EEEEELb0ELb1ELb1EEEvNS_9FwdParamsE)
        .other          _ZN10layer_norm31ln_parallel_residual_fwd_kernelINS_13Kernel_traitsIf13__nv_bfloat16S2_S2_fjLj768ELj1ELj4ELj1ELj16ENS_18Kernel_traits_baseILj768EfS2_S2_S2_fjLj128EEEEELb0ELb1ELb1EEEvNS_9FwdParamsE,@"STO_CUDA_ENTRY STV_DEFAULT"
_ZN10layer_norm31ln_parallel_residual_fwd_kernelINS_13Kernel_traitsIf13__nv_bfloat16S2_S2_fjLj768ELj1ELj4ELj1ELj16ENS_18Kernel_traits_baseILj768EfS2_S2_S2_fjLj128EEEEELb0ELb1ELb1EEEvNS_9FwdParamsE:
.text._ZN10layer_norm31ln_parallel_residual_fwd_kernelINS_13Kernel_traitsIf13__nv_bfloat16S2_S2_fjLj768ELj1ELj4ELj1ELj16ENS_18Kernel_traits_baseILj768EfS2_S2_S2_fjLj128EEEEELb0ELb1ELb1EEEvNS_9FwdParamsE:
[----:B------:R-:W-:Y:S01]  /*0000*/  LDC R1, c[0x0][0x37c] ;  /* 0x0000df00ff017b82 */ /* 0x000fe20000000800 */
[----:B------:R-:W0:Y:S01]  /*0010*/  LDCU.64 UR4, c[0x0][0x438] ;  /* 0x00008700ff0477ac */ /* 0x000e220008000a00 */
[----:B------:R-:W1:Y:S06]  /*0020*/  S2R R3, SR_TID.X ;  /* 0x0000000000037919 */ /* 0x000e6c0000002100 */
[----:B------:R-:W2:Y:S01]  /*0030*/  LDC.64 R8, c[0x0][0x398] ;  /* 0x0000e600ff087b82 */ /* 0x000ea20000000a00 */
[----:B------:R-:W3:Y:S01]  /*0040*/  LDCU.64 UR6, c[0x0][0x358] ;  /* 0x00006b00ff0677ac */ /* 0x000ee20008000a00 */
[----:B------:R-:W2:Y:S01]  /*0050*/  LDCU.64 UR8, c[0x0][0x3a0] ;  /* 0x00007400ff0877ac */ /* 0x000ea20008000a00 */
[----:B0-----:R-:W-:-:S04]  /*0060*/  ISETP.NE.U32.AND P1, PT, RZ, UR4, PT ;  /* 0x00000004ff007c0c */ /* 0x001fc8000bf25070 */
[----:B------:R-:W-:Y:S02]  /*0070*/  ISETP.NE.AND.EX P1, PT, RZ, UR5, PT, P1 ;  /* 0x00000005ff007c0c */ /* 0x000fe4000bf25310 */
[----:B-1----:R-:W-:-:S11]  /*0080*/  LOP3.LUT R2, R3, 0x1f, RZ, 0xc0, !PT ;  /* 0x0000001f03027812 */ /* 0x002fd600078ec0ff */
[----:B------:R-:W0:Y:S08]  /*0090*/  @P1 LDC.64 R4, c[0x0][0x3d0] ;  /* 0x0000f400ff041b82 */ /* 0x000e300000000a00 */
[----:B------:R-:W1:Y:S01]  /*00a0*/  @P1 LDC.64 R6, c[0x0][0x438] ;  /* 0x00010e00ff061b82 */ /* 0x000e620000000a00 */
[----:B0-----:R-:W-:-:S05]  /*00b0*/  @P1 IMAD.WIDE.U32 R4, R2, 0x20, R4 ;  /* 0x0000002002041825 */ /* 0x001fca00078e0004 */
[----:B---3--:R0:W5:Y:S01]  /*00c0*/  @P1 LDG.E.128 R56, desc[UR6][R4.64] ;  /* 0x0000000604381981 */ /* 0x008162000c1e1d00 */
[----:B-1----:R-:W-:-:S03]  /*00d0*/  @P1 IMAD.WIDE.U32 R6, R2, 0x20, R6 ;  /* 0x0000002002061825 */ /* 0x002fc600078e0006 */
[----:B------:R0:W5:Y:S04]  /*00e0*/  @P1 LDG.E.128 R52, desc[UR6][R4.64+0x10] ;  /* 0x0000100604341981 */ /* 0x000168000c1e1d00 */
        /* <DEDUP_REMOVED lines=9> */
[----:B------:R0:W5:Y:S01]  /*0180*/  @P1 LDG.E.128 R12, desc[UR6][R6.64+0x810] ;  /* 0x00081006060c1981 */ /* 0x000162000c1e1d00 */
[----:B------:R-:W1:Y:S01]  /*0190*/  S2UR UR4, SR_CTAID.X ;  /* 0x00000000000479c3 */ /* 0x000e620000002500 */
[----:B--2---:R-:W-:-:S02]  /*01a0*/  LOP3.LUT P0, RZ, R8, UR8, RZ, 0xfc, !PT ;  /* 0x0000000808ff7c12 */ /* 0x004fc4000f80fcff */
[----:B------:R-:W-:Y:S02]  /*01b0*/  SHF.R.U32.HI R3, RZ, 0x5, R3 ;  /* 0x00000005ff037819 */ /* 0x000fe40000011603 */
[----:B------:R-:W-:Y:S01]  /*01c0*/  LOP3.LUT P0, RZ, R9, UR9, RZ, 0xfc, P0 ;  /* 0x0000000909ff7c12 */ /* 0x000fe2000800fcff */
[----:B-1----:R-:W-:-:S06]  /*01d0*/  USHF.L.U32 UR4, UR4, 0x2, URZ ;  /* 0x0000000204047899 */ /* 0x002fcc00080006ff */
[----:B------:R-:W-:Y:S01]  /*01e0*/  LOP3.LUT R3, R3, UR4, RZ, 0xfc, !PT ;  /* 0x0000000403037c12 */ /* 0x000fe2000f8efcff */
[----:B0-----:R-:W-:Y:S06]  /*01f0*/  @P1 BRA `(.L_x_3545) ;  /* 0x0000000000501947 */ /* 0x001fec0003800000 */
[----:B------:R-:W0:Y:S02]  /*0200*/  LDC.64 R4, c[0x0][0x3d0] ;  /* 0x0000f400ff047b82 */ /* 0x000e240000000a00 */
[----:B0-----:R-:W-:-:S05]  /*0210*/  IMAD.WIDE.U32 R4, R2, 0x20, R4 ;  /* 0x0000002002047825 */ /* 0x001fca00078e0004 */
[----:B-----5:R0:W5:Y:S04]  /*0220*/  LDG.E.128 R56, desc[UR6][R4.64] ;  /* 0x0000000604387981 */ /* 0x020168000c1e1d00 */
        /* <DEDUP_REMOVED lines=17> */
.L_x_3545:
        /* <DEDUP_REMOVED lines=11> */
.L_x_3559:
[----:B---3--:R-:W-:Y:S01]  /*03f0*/  ISETP.NE.U32.AND P2, PT, RZ, UR10, PT ;  /* 0x0000000aff007c0c */ /* 0x008fe2000bf45070 */
[----:B-1----:R-:W0:Y:S01]  /*0400*/  LDC.64 R68, c[0x0][0x390] ;  /* 0x0000e400ff447b82 */ /* 0x002e220000000a00 */
        /* <DEDUP_REMOVED lines=12> */
[----:B------:R-:W3:Y:S02]  /*04d0*/  @P2 LDG.E.128 R8, desc[UR6][R78.64] ;  /* 0x000000064e082981 */ /* 0x000ee4000c1e1d00 */
[----:B---3--:R-:W-:Y:S02]  /*04e0*/  PRMT R74, R11, 0x7632, R74 ;  /* 0x000076320b4a7816 */ /* 0x008fe4000000004a */
[----:B------:R-:W-:Y:S02]  /*04f0*/  PRMT R75, R10, 0x7632, R75 ;  /* 0x000076320a4b7816 */ /* 0x000fe4000000004b */
        /* <DEDUP_REMOVED lines=10> */
[C---:B------:R-:W-:Y:S02]  /*05a0*/  PRMT R72, R65.reuse, 0x7632, R72 ;  /* 0x0000763241487816 */ /* 0x040fe40000000048 */
[----:B------:R-:W-:Y:S02]  /*05b0*/  SHF.L.U32 R73, R65, 0x10, RZ ;  /* 0x0000001041497819 */ /* 0x000fe400000006ff */
[----:B------:R-:W-:Y:S02]  /*05c0*/  SHF.L.U32 R64, R64, 0x10, RZ ;  /* 0x0000001040407819 */ /* 0x000fe400000006ff */
[----:B------:R-:W-:Y:S02]  /*05d0*/  SHF.L.U32 R65, R4, 0x10, RZ ;  /* 0x0000001004417819 */ /* 0x000fe400000006ff */
[----:B------:R-:W-:-:S02]  /*05e0*/  PRMT R78, R66, 0x7632, R78 ;  /* 0x00007632424e7816 */ /* 0x000fc4000000004e */
[C---:B------:R-:W-:Y:S01]  /*05f0*/  PRMT R79, R67.reuse, 0x7632, R79 ;  /* 0x00007632434f7816 */ /* 0x040fe2000000004f */
[----:B------:R-:W-:Y:S01]  /*0600*/  FADD.FTZ R64, R64, R65 ;  /* 0x0000004140407221 */ /* 0x000fe20000010000 */
[----:B------:R-:W-:Y:S02]  /*0610*/  SHF.L.U32 R77, R67, 0x10, RZ ;  /* 0x00000010434d7819 */ /* 0x000fe400000006ff */
[----:B------:R-:W-:Y:S01]  /*0620*/  SHF.L.U32 R66, R66, 0x10, RZ ;  /* 0x0000001042427819 */ /* 0x000fe200000006ff */
[----:B------:R-:W-:Y:S01]  /*0630*/  IMAD.U32 R79, R79, 0x10000, RZ ;  /* 0x000100004f4f7824 */ /* 0x000fe200078e00ff */
[----:B------:R-:W-:Y:S02]  /*0640*/  SHF.L.U32 R67, R6, 0x10, RZ ;  /* 0x0000001006437819 */ /* 0x000fe400000006ff */
        /* <DEDUP_REMOVED lines=36> */
.L_x_3547:
[----:B------:R-:W-:Y:S01]  /*0890*/  SHF.L.U32 R72, R65, 0x10, RZ ;  /* 0x0000001041487819 */ /* 0x000fe200000006ff */
[----:B------:R-:W-:Y:S01]  /*08a0*/  IMAD.U32 R63, R63, 0x10000, RZ ;  /* 0x000100003f3f7824 */ /* 0x000fe200078e00ff */
[C---:B------:R-:W-:Y:S02]  /*08b0*/  PRMT R75, R66.reuse, 0x7632, R75 ;  /* 0x00007632424b7816 */ /* 0x040fe4000000004b */
[----:B------:R-:W-:Y:S02]  /*08c0*/  SHF.L.U32 R73, R5, 0x10, RZ ;  /* 0x0000001005497819 */ /* 0x000fe400000006ff */
[----:B------:R-:W-:Y:S02]  /*08d0*/  SHF.L.U32 R66, R66, 0x10, RZ ;  /* 0x0000001042427819 */ /* 0x000fe400000006ff */
[----:B------:R-:W-:Y:S01]  /*08e0*/  SHF.L.U32 R77, R6, 0x10, RZ ;  /* 0x00000010064d7819 */ /* 0x000fe200000006ff */
[----:B------:R-:W-:Y:S01]  /*08f0*/  FADD.FTZ R72, R72, R73 ;  /* 0x0000004948487221 */ /* 0x000fe20000010000 */
[----:B------:R-:W-:-:S02]  /*0900*/  PRMT R0, R64, 0x7632, R0 ;  /* 0x0000763240007816 */ /* 0x000fc40000000000 */
[----:B------:R-:W-:Y:S01]  /*0910*/  PRMT R74, R65, 0x7632, R74 ;  /* 0x00007632414a7816 */ /* 0x000fe2000000004a */
[----:B------:R-:W-:Y:S01]  /*0920*/  FADD.FTZ R73, R66, R77 ;  /* 0x0000004d42497221 */ /* 0x000fe20000010000 */
[C---:B------:R-:W-:Y:S01]  /*0930*/  PRMT R78, R67.reuse, 0x7632, R78 ;  /* 0x00007632434e7816 */ /* 0x040fe2000000004e */
        /* <DEDUP_REMOVED lines=9> */
[----:B------:R-:W-:Y:S02]  /*09d0*/  SHF.L.U32 R60, R7, 0x10, RZ ;  /* 0x00000010073c7819 */ /* 0x000fe400000006ff */
[----:B------:R-:W-:Y:S02]  /*09e0*/  SHF.L.U32 R78, R78, 0x10, RZ ;  /* 0x000000104e4e7819 */ /* 0x000fe400000006ff */
        /* <DEDUP_REMOVED lines=11> */
.L_x_3546:
[----:B------:R-:W-:Y:S05]  /*0aa0*/  @!P2 BRA `(.L_x_3549) ;  /* 0x000000000084a947 */ /* 0x000fea0003800000 */
[----:B-----5:R-:W-:Y:S01]  /*0ab0*/  PRMT R60, R64, 0x7632, R60 ;  /* 0x00007632403c7816 */ /* 0x020fe2000000003c */
[----:B------:R-:W-:Y:S01]  /*0ac0*/  IMAD.U32 R79, R0, 0x10000, RZ ;  /* 0x00010000004f7824 */ /* 0x000fe200078e00ff */
[----:B------:R-:W-:Y:S02]  /*0ad0*/  PRMT R62, R65, 0x7632, R62 ;  /* 0x00007632413e7816 */ /* 0x000fe4000000003e */
[----:B------:R-:W-:Y:S01]  /*0ae0*/  PRMT R63, R66, 0x7632, R63 ;  /* 0x00007632423f7816 */ /* 0x000fe2000000003f */
[----:B------:R-:W-:Y:S01]  /*0af0*/  IMAD.U32 R60, R60, 0x10000, RZ ;  /* 0x000100003c3c7824 */ /* 0x000fe200078e00ff */
[----:B------:R-:W-:Y:S02]  /*0b00*/  PRMT R78, R67, 0x7632, R78 ;  /* 0x00007632434e7816 */ /* 0x000fe4000000004e */
[----:B------:R-:W-:Y:S01]  /*0b10*/  SHF.L.U32 R77, R76, 0x10, RZ ;  /* 0x000000104c4d7819 */ /* 0x000fe200000006ff */
[----:B------:R-:W-:Y:S01]  /*0b20*/  FADD.FTZ R79, R60, R79 ;  /* 0x0000004f3c4f7221 */ /* 0x000fe20000010000 */
[----:B------:R-:W-:-:S02]  /*0b30*/  SHF.L.U32 R81, R74, 0x10, RZ ;  /* 0x000000104a517819 */ /* 0x000fc400000006ff */
[----:B------:R-:W-:Y:S02]  /*0b40*/  SHF.L.U32 R64, R64, 0x10, RZ ;  /* 0x0000001040407819 */ /* 0x000fe400000006ff */
[----:B------:R-:W-:Y:S02]  /*0b50*/  SHF.L.U32 R65, R65, 0x10, RZ ;  /* 0x0000001041417819 */ /* 0x000fe400000006ff */
[----:B------:R-:W-:Y:S02]  /*0b60*/  SHF.L.U32 R66, R66, 0x10, RZ ;  /* 0x0000001042427819 */ /* 0x000fe400000006ff */
        /* <DEDUP_REMOVED lines=21> */
.L_x_3549:
        /* <DEDUP_REMOVED lines=12> */
.L_x_3548:
[----:B------:R-:W0:Y:S01]  /*0d80*/  @P0 LDC.64 R82, c[0x0][0x3a8] ;  /* 0x0000ea00ff520b82 */ /* 0x000e220000000a00 */
[----:B------:R-:W-:-:S07]  /*0d90*/  IADD3 R75, PT, PT, R71, 0x20, RZ ;  /* 0x00000020474b7810 */ /* 0x000fce0007ffe0ff */
[----:B------:R-:W1:Y:S08]  /*0da0*/  @P1 LDC.64 R84, c[0x0][0x398] ;  /* 0x0000e600ff541b82 */ /* 0x000e700000000a00 */
[----:B------:R-:W3:Y:S01]  /*0db0*/  @P2 LDC.64 R86, c[0x0][0x3a0] ;  /* 0x0000e800ff562b82 */ /* 0x000ee20000000a00 */
[----:B------:R-:W-:-:S04]  /*0dc0*/  IMAD.WIDE.U32 R64, R75, 0x10, R68 ;  /* 0x000000104b407825 */ /* 0x000fc800078e0044 */
[----:B0-----:R-:W-:-:S05]  /*0dd0*/  @P0 IMAD.WIDE.U32 R82, R71, 0x10, R82 ;  /* 0x0000001047520825 */ /* 0x001fca00078e0052 */
[----:B------:R0:W-:Y:S01]  /*0de0*/  @P0 STG.E.128 desc[UR6][R82.64], R60 ;  /* 0x0000003c52000986 */ /* 0x0001e2000c101d06 */
[----:B-1----:R-:W-:-:S03]  /*0df0*/  @P1 IMAD.WIDE.U32 R84, R75, 0x10, R84 ;  /* 0x000000104b541825 */ /* 0x002fc600078e0054 */
[----:B------:R-:W5:Y:S04]  /*0e00*/  LDG.E.128 R64, desc[UR6][R64.64] ;  /* 0x0000000640407981 */ /* 0x000f68000c1e1d00 */
[----:B------:R-:W2:Y:S01]  /*0e10*/  @P1 LDG.E.128 R4, desc[UR6][R84.64] ;  /* 0x0000000654041981 */ /* 0x000ea2000c1e1d00 */
[----:B---3--:R-:W-:-:S05]  /*0e20*/  @P2 IMAD.WIDE.U32 R86, R75, 0x10, R86 ;  /* 0x000000104b562825 */ /* 0x008fca00078e0056 */
[----:B------:R-:W3:Y:S01]  /*0e30*/  @P2 LDG.E.128 R8, desc[UR6][R86.64] ;  /* 0x0000000656082981 */ /* 0x000ee2000c1e1d00 */
[----:B----4-:R-:W-:-:S04]  /*0e40*/  UISETP.NE.U32.AND UP0, UPT, UR12, URZ, UPT ;  /* 0x000000ff0c00728c */ /* 0x010fc8000bf05070 */
[----:B------:R-:W-:Y:S01]  /*0e50*/  UISETP.NE.AND.EX UP0, UPT, UR13, URZ, UPT, UP0 ;  /* 0x000000ff0d00728c */ /* 0x000fe2000bf05300 */
[----:B--2---:R-:W-:Y:S02]  /*0e60*/  PRMT R88, R7, 0x7632, R88 ;  /* 0x0000763207587816 */ /* 0x004fe40000000058 */
[----:B------:R-:W-:Y:S02]  /*0e70*/  PRMT R89, R5, 0x7632, R89 ;  /* 0x0000763205597816 */ /* 0x000fe40000000059 */
[----:B------:R-:W-:Y:S02]  /*0e80*/  PRMT R90, R4, 0x7632, R90 ;  /* 0x00007632045a7816 */ /* 0x000fe4000000005a */
[----:B------:R-:W-:Y:S02]  /*0e90*/  PRMT R91, R6, 0x7632, R91 ;  /* 0x00007632065b7816 */ /* 0x000fe4000000005b */
[----:B---3--:R-:W-:Y:S02]  /*0ea0*/  PRMT R0, R11, 0x7632, R0 ;  /* 0x000076320b007816 */ /* 0x008fe40000000000 */
[----:B0-----:R-:W-:-:S02]  /*0eb0*/  PRMT R83, R10, 0x7632, R83 ;  /* 0x000076320a537816 */ /* 0x001fc40000000053 */
[----:B------:R-:W-:Y:S02]  /*0ec0*/  PRMT R85, R9, 0x7632, R85 ;  /* 0x0000763209557816 */ /* 0x000fe40000000055 */
[----:B------:R-:W-:Y:S01]  /*0ed0*/  PRMT R84, R8, 0x7632, R84 ;  /* 0x0000763208547816 */ /* 0x000fe20000000054 */
[----:B------:R-:W-:Y:S06]  /*0ee0*/  BRA.U UP0, `(.L_x_3550) ;  /* 0x0000000100c47547 */ /* 0x000fec000b800000 */
[----:B------:R-:W-:-:S04]  /*0ef0*/  UISETP.NE.U32.AND UP1, UPT, UR10, URZ, UPT ;  /* 0x000000ff0a00728c */ /* 0x000fc8000bf25070 */
[----:B------:R-:W-:-:S09]  /*0f00*/  UISETP.NE.AND.EX UP1, UPT, UR11, URZ, UPT, UP1 ;  /* 0x000000ff0b00728c */ /* 0x000fd2000bf25310 */
[----:B------:R-:W-:Y:S05]  /*0f10*/  BRA.U UP1, `(.L_x_3551) ;  /* 0x0000000101347547 */ /* 0x000fea000b800000 */
[----:B-----5:R-:W-:Y:S02]  /*0f20*/  PRMT R85, R66, 0x7632, R85 ;  /* 0x0000763242557816 */ /* 0x020fe40000000055 */
        /* <DEDUP_REMOVED lines=12> */
.L_x_3551:
[----:B-----5:R-:W-:Y:S02]  /*0ff0*/  SHF.L.U32 R80, R64, 0x10, RZ ;  /* 0x0000001040507819 */ /* 0x020fe400000006ff */
[----:B------:R-:W-:Y:S02]  /*1000*/  SHF.L.U32 R61, R8, 0x10, RZ ;  /* 0x00000010083d7819 */ /* 0x000fe400000006ff */
[----:B------:R-:W-:Y:S02]  /*1010*/  SHF.L.U32 R82, R66, 0x10, RZ ;  /* 0x0000001042527819 */ /* 0x000fe400000006ff */
[----:B------:R-:W-:Y:S01]  /*1020*/  SHF.L.U32 R78, R65, 0x10, RZ ;  /* 0x00000010414e7819 */ /* 0x000fe200000006ff */
[----:B------:R-:W-:Y:S01]  /*1030*/  FADD.FTZ R80, R61, R80 ;  /* 0x000000503d507221 */ /* 0x000fe20000010000 */
[----:B------:R-:W-:Y:S02]  /*1040*/  SHF.L.U32 R61, R10, 0x10, RZ ;  /* 0x000000100a3d7819 */ /* 0x000fe400000006ff */
[----:B------:R-:W-:-:S02]  /*1050*/  PRMT R66, R66, 0x7632, R66 ;  /* 0x0000763242427816 */ /* 0x000fc40000000042 */
[----:B------:R-:W-:Y:S01]  /*1060*/  PRMT R64, R64, 0x7632, R64 ;  /* 0x0000763240407816 */ /* 0x000fe20000000040 */
[----:B------:R-:W-:Y:S01]  /*1070*/  FADD.FTZ R82, R61, R82 ;  /* 0x000000523d527221 */ /* 0x000fe20000010000 */
[----:B------:R-:W-:Y:S02]  /*1080*/  PRMT R65, R65, 0x7632, R65 ;  /* 0x0000763241417816 */ /* 0x000fe40000000041 */
[C---:B------:R-:W-:Y:S01]  /*1090*/  PRMT R62, R67.reuse, 0x7632, R62 ;  /* 0x00007632433e7816 */ /* 0x040fe2000000003e */
[----:B------:R-:W-:Y:S01]  /*10a0*/  IMAD.U32 R67, R67, 0x10000, RZ ;  /* 0x0001000043437824 */ /* 0x000fe200078e00ff */
[----:B------:R-:W-:Y:S01]  /*10b0*/  SHF.L.U32 R87, R84, 0x10, RZ ;  /* 0x0000001054577819 */ /* 0x000fe200000006ff */
[----:B------:R-:W-:Y:S01]  /*10c0*/  IMAD.U32 R65, R65, 0x10000, RZ ;  /* 0x0001000041417824 */ /* 0x000fe200078e00ff */
        /* <DEDUP_REMOVED lines=19> */
.L_x_3550:
[----:B------:R-:W-:-:S04]  /*1200*/  UISETP.NE.U32.AND UP1, UPT, UR10, URZ, UPT ;  /* 0x000000ff0a00728c */ /* 0x000fc8000bf25070 */
[----:B------:R-:W-:-:S09]  /*1210*/  UISETP.NE.AND.EX UP1, UPT, UR11, URZ, UPT, UP1 ;  /* 0x000000ff0b00728c */ /* 0x000fd2000bf25310 */
[----:B------:R-:W-:Y:S05]  /*1220*/  BRA.U UP1, `(.L_x_3553) ;  /* 0x0000000101847547 */ /* 0x000fea000b800000 */
        /* <DEDUP_REMOVED lines=12> */
[----:B------:R-:W-:Y:S02]  /*12f0*/  SHF.L.U32 R63, R5, 0x10, RZ ;  /* 0x00000010053f7819 */ /* 0x000fe400000006ff */
[----:B------:R-:W-:Y:S02]  /*1300*/  SHF.L.U32 R87, R90, 0x10, RZ ;  /* 0x000000105a577819 */ /* 0x000fe400000006ff */
[----:B------:R-:W-:Y:S01]  /*1310*/  SHF.L.U32 R83, R89, 0x10, RZ ;  /* 0x0000001059537819 */ /* 0x000fe200000006ff */
[----:B------:R-:W-:Y:S01]  /*1320*/  FADD.FTZ R78, R63, R78 ;  /* 0x0000004e3f4e7221 */ /* 0x000fe20000010000 */
[----:B------:R-:W-:-:S02]  /*1330*/  SHF.L.U32 R91, R91, 0x10, RZ ;  /* 0x000000105b5b7819 */ /* 0x000fc400000006ff */
        /* <DEDUP_REMOVED lines=16> */
.L_x_3553:
[----:B-----5:R-:W-:Y:S02]  /*1440*/  PRMT R60, R64, 0x7632, R60 ;  /* 0x00007632403c7816 */ /* 0x020fe4000000003c */
[----:B------:R-:W-:Y:S02]  /*1450*/  SHF.L.U32 R61, R90, 0x10, RZ ;  /* 0x000000105a3d7819 */ /* 0x000fe400000006ff */
[----:B------:R-:W-:Y:S02]  /*1460*/  SHF.L.U32 R60, R60, 0x10, RZ ;  /* 0x000000103c3c7819 */ /* 0x000fe400000006ff */
[----:B------:R-:W-:Y:S02]  /*1470*/  PRMT R63, R66, 0x7632, R63 ;  /* 0x00007632423f7816 */ /* 0x000fe4000000003f */
[----:B------:R-:W-:Y:S01]  /*1480*/  PRMT R62, R65, 0x7632, R62 ;  /* 0x00007632413e7816 */ /* 0x000fe2000000003e */
[--C-:B------:R-:W-:Y:S01]  /*1490*/  FADD.FTZ R87, R60, R61.reuse ;  /* 0x0000003d3c577221 */ /* 0x100fe20000010000 */
[----:B------:R-:W-:Y:S01]  /*14a0*/  PRMT R61, R6, 0x7632, R61 ;  /* 0x00007632063d7816 */ /* 0x000fe2000000003d */
[----:B------:R-:W-:Y:S01]  /*14b0*/  IMAD.U32 R78, R63, 0x10000, RZ ;  /* 0x000100003f4e7824 */ /* 0x000fe200078e00ff */
[----:B------:R-:W-:-:S02]  /*14c0*/  SHF.L.U32 R64, R64, 0x10, RZ ;  /* 0x0000001040407819 */ /* 0x000fc400000006ff */
[----:B------:R-:W-:Y:S02]  /*14d0*/  SHF.L.U32 R63, R4, 0x10, RZ ;  /* 0x00000010043f7819 */ /* 0x000fe400000006ff */
[----:B------:R-:W-:Y:S02]  /*14e0*/  SHF.L.U32 R61, R61, 0x10, RZ ;  /* 0x000000103d3d7819 */ /* 0x000fe400000006ff */
[----:B------:R-:W-:Y:S01]  /*14f0*/  PRMT R60, R5, 0x7632, R60 ;  /* 0x00007632053c7816 */ /* 0x000fe2000000003c */
[----:B------:R-:W-:Y:S01]  /*1500*/  FADD.FTZ R63, R63, R64 ;  /* 0x000000403f3f7221 */ /* 0x000fe20000010000 */
[----:B------:R-:W-:Y:S01]  /*1510*/  SHF.L.U32 R89, R62, 0x10, RZ ;  /* 0x000000103e597819 */ /* 0x000fe200000006ff */
[----:B------:R-:W-:Y:S01]  /*1520*/  FADD.FTZ R61, R78, R61 ;  /* 0x0000003d4e3d7221 */ /* 0x000fe20000010000 */
[----:B------:R-:W-:Y:S02]  /*1530*/  SHF.L.U32 R65, R65, 0x10, RZ ;  /* 0x0000001041417819 */ /* 0x000fe400000006ff */
[----:B------:R-:W-:-:S02]  /*1540*/  SHF.L.U32 R62, R5, 0x10, RZ ;  /* 0x00000010053e7819 */ /* 0x000fc400000006ff */
[----:B------:R-:W-:Y:S02]  /*1550*/  SHF.L.U32 R60, R60, 0x10, RZ ;  /* 0x000000103c3c7819 */ /* 0x000fe400000006ff */
[----:B------:R-:W-:Y:S01]  /*1560*/  PRMT R64, R67, 0x7632, R64 ;  /* 0x0000763243407816 */ /* 0x000fe20000000040 */
[----:B------:R-:W-:Y:S01]  /*1570*/  FADD.FTZ R65, R62, R65 ;  /* 0x000000413e417221 */ /* 0x000fe20000010000 */
[----:B------:R-:W-:Y:S01]  /*1580*/  SHF.L.U32 R66, R66, 0x10, RZ ;  /* 0x0000001042427819 */ /* 0x000fe200000006ff */
[----:B------:R-:W-:Y:S01]  /*1590*/  FADD.FTZ R60, R89, R60 ;  /* 0x0000003c593c7221 */ /* 0x000fe20000010000 */
[----:B------:R-:W-:Y:S01]  /*15a0*/  SHF.L.U32 R78, R67, 0x10, RZ ;  /* 0x00000010434e7819 */ /* 0x000fe200000006ff */
[----:B------:R-:W-:Y:S01]  /*15b0*/  IMAD.U32 R67, R6, 0x10000, RZ ;  /* 0x0001000006437824 */ /* 0x000fe200078e00ff */
[----:B------:R-:W-:Y:S02]  /*15c0*/  PRMT R62, R7, 0x7632, R62 ;  /* 0x00007632073e7816 */ /* 0x000fe4000000003e */
        /* <DEDUP_REMOVED lines=21> */
[----:B------:R-:W-:Y:S02]  /*1720*/  FADD.FTZ R87, R0, R87 ;  /* 0x0000005700577221 */ /* 0x000fe40000010000 */
[----:B------:R-:W-:-:S02]  /*1730*/  F2FP.BF16.F32.PACK_AB R63, R84, R89 ;  /* 0x00000059543f723e */ /* 0x000fc400000010ff */
[----:B------:R-:W-:Y:S02]  /*1740*/  F2FP.BF16.F32.PACK_AB R62, R85, R82 ;  /* 0x00000052553e723e */ /* 0x000fe400000010ff */
[----:B------:R-:W-:Y:S02]  /*1750*/  F2FP.BF16.F32.PACK_AB R61, R83, R78 ;  /* 0x0000004e533d723e */ /* 0x000fe400000010ff */
[----:B------:R-:W-:-:S07]  /*1760*/  F2FP.BF16.F32.PACK_AB R60, R87, R80 ;  /* 0x00000050573c723e */ /* 0x000fce00000010ff */
.L_x_3552:
        /* <DEDUP_REMOVED lines=9> */
[----:B------:R-:W3:Y:S01]  /*1800*/  @P2 LDG.E.128 R8, desc[UR6][R96.64] ;  /* 0x0000000660082981 */ /* 0x000ee2000c1e1d00 */
[----:B--2---:R-:W-:-:S05]  /*1810*/  @P1 IMAD.WIDE.U32 R94, R91, 0x10, R94 ;  /* 0x000000105b5e1825 */ /* 0x004fca00078e005e */
[----:B------:R0:W5:Y:S01]  /*1820*/  @P1 LDG.E.128 R4, desc[UR6][R94.64] ;  /* 0x000000065e041981 */ /* 0x000162000c1e1d00 */
[----:B---3--:R-:W-:Y:S02]  /*1830*/  PRMT R0, R11, 0x7632, R0 ;  /* 0x000076320b007816 */ /* 0x008fe40000000000 */
[----:B------:R-:W-:Y:S02]  /*1840*/  PRMT R69, R10, 0x7632, R69 ;  /* 0x000076320a457816 */ /* 0x000fe40000000045 */
[----:B------:R-:W-:Y:S02]  /*1850*/  PRMT R86, R9, 0x7632, R86 ;  /* 0x0000763209567816 */ /* 0x000fe40000000056 */
[----:B------:R-:W-:Y:S01]  /*1860*/  PRMT R68, R8, 0x7632, R68 ;  /* 0x0000763208447816 */ /* 0x000fe20000000044 */
[----:B0-----:R-:W-:Y:S06]  /*1870*/  BRA.U UP0, `(.L_x_3554) ;  /* 0x0000000100bc7547 */ /* 0x001fec000b800000 */
        /* <DEDUP_REMOVED lines=14> */
.L_x_3555:
[----:B-----5:R-:W-:Y:S02]  /*1960*/  PRMT R60, R64, 0x7632, R60 ;  /* 0x00007632403c7816 */ /* 0x020fe4000000003c */
[----:B------:R-:W-:Y:S02]  /*1970*/  SHF.L.U32 R68, R68, 0x10, RZ ;  /* 0x0000001044447819 */ /* 0x000fe400000006ff */
[----:B------:R-:W-:Y:S02]  /*1980*/  SHF.L.U32 R61, R60, 0x10, RZ ;  /* 0x000000103c3d7819 */ /* 0x000fe400000006ff */
[----:B------:R-:W-:Y:S02]  /*1990*/  SHF.L.U32 R60, R69, 0x10, RZ ;  /* 0x00000010453c7819 */ /* 0x000fe400000006ff */
[----:B------:R-:W-:Y:S01]  /*19a0*/  PRMT R62, R66, 0x7632, R62 ;  /* 0x00007632423e7816 */ /* 0x000fe2000000003e */
[----:B------:R-:W-:Y:S01]  /*19b0*/  FADD.FTZ R68, R61, R68 ;  /* 0x000000443d447221 */ /* 0x000fe20000010000 */
[C---:B------:R-:W-:Y:S01]  /*19c0*/  PRMT R61, R65.reuse, 0x7632, R61 ;  /* 0x00007632413d7816 */ /* 0x040fe2000000003d */
        /* <DEDUP_REMOVED lines=26> */
.L_x_3554:
[----:B------:R-:W-:Y:S05]  /*1b70*/  BRA.U UP1, `(.L_x_3557) ;  /* 0x0000000101947547 */ /* 0x000fea000b800000 */
[----:B-----5:R-:W-:Y:S02]  /*1b80*/  PRMT R60, R64, 0x7632, R60 ;  /* 0x00007632403c7816 */ /* 0x020fe4000000003c */
[----:B------:R-:W-:Y:S02]  /*1b90*/  PRMT R0, R4, 0x7632, R0 ;  /* 0x0000763204007816 */ /* 0x000fe40000000000 */
        /* <DEDUP_REMOVED lines=9> */
[----:B------:R-:W-:Y:S02]  /*1c30*/  PRMT R0, R5, 0x7632, R0 ;  /* 0x0000763205007816 */ /* 0x000fe40000000000 */
[----:B------:R-:W-:Y:S02]  /*1c40*/  PRMT R60, R6, 0x7632, R60 ;  /* 0x00007632063c7816 */ /* 0x000fe4000000003c */
[----:B------:R-:W-:Y:S02]  /*1c50*/  PRMT R61, R7, 0x7632, R61 ;  /* 0x00007632073d7816 */ /* 0x000fe4000000003d */
[----:B------:R-:W-:Y:S01]  /*1c60*/  SHF.L.U32 R0, R0, 0x10, RZ ;  /* 0x0000001000007819 */ /* 0x000fe200000006ff */
[----:B------:R-:W-:Y:S01]  /*1c70*/  IMAD.U32 R60, R60, 0x10000, RZ ;  /* 0x000100003c3c7824 */ /* 0x000fe200078e00ff */
        /* <DEDUP_REMOVED lines=21> */
.L_x_3557:
[----:B-----5:R-:W-:Y:S01]  /*1dd0*/  PRMT R60, R64, 0x7632, R60 ;  /* 0x00007632403c7816 */ /* 0x020fe2000000003c */
[----:B------:R-:W-:Y:S01]  /*1de0*/  IMAD.U32 R88, R9, 0x10000, RZ ;  /* 0x0001000009587824 */ /* 0x000fe200078e00ff */
[C---:B------:R-:W-:Y:S01]  /*1df0*/  PRMT R62, R65.reuse, 0x7632, R62 ;  /* 0x00007632413e7816 */ /* 0x040fe2000000003e */
[----:B------:R-:W-:Y:S01]  /*1e00*/  IMAD.U32 R65, R65, 0x10000, RZ ;  /* 0x0001000041417824 */ /* 0x000fe200078e00ff */
[----:B------:R-:W-:Y:S02]  /*1e10*/  SHF.L.U32 R63, R60, 0x10, RZ ;  /* 0x000000103c3f7819 */ /* 0x000fe400000006ff */
[----:B------:R-:W-:Y:S02]  /*1e20*/  PRMT R60, R4, 0x7632, R60 ;  /* 0x00007632043c7816 */ /* 0x000fe4000000003c */
[----:B------:R-:W-:Y:S02]  /*1e30*/  PRMT R61, R5, 0x7632, R61 ;  /* 0x00007632053d7816 */ /* 0x000fe4000000003d */
[----:B------:R-:W-:-:S02]  /*1e40*/  SHF.L.U32 R60, R60, 0x10, RZ ;  /* 0x000000103c3c7819 */ /* 0x000fc400000006ff */
[----:B------:R-:W-:Y:S02]  /*1e50*/  SHF.L.U32 R62, R62, 0x10, RZ ;  /* 0x000000103e3e7819 */ /* 0x000fe400000006ff */
[----:B------:R-:W-:Y:S01]  /*1e60*/  SHF.L.U32 R61, R61, 0x10, RZ ;  /* 0x000000103d3d7819 */ /* 0x000fe200000006ff */
[----:B------:R-:W-:Y:S01]  /*1e70*/  FADD.FTZ R60, R63, R60 ;  /* 0x0000003c3f3c7221 */ /* 0x000fe20000010000 */
[----:B------:R-:W-:Y:S02]  /*1e80*/  PRMT R63, R66, 0x7632, R63 ;  /* 0x00007632423f7816 */ /* 0x000fe4000000003f */
[----:B------:R-:W-:Y:S01]  /*1e90*/  SHF.L.U32 R97, R0, 0x10, RZ ;  /* 0x0000001000617819 */ /* 0x000fe200000006ff */
[----:B------:R-:W-:Y:S01]  /*1ea0*/  FADD.FTZ R61, R62, R61 ;  /* 0x0000003d3e3d7221 */ /* 0x000fe20000010000 */
[----:B------:R-:W-:Y:S02]  /*1eb0*/  SHF.L.U32 R93, R63, 0x10, RZ ;  /* 0x000000103f5d7819 */ /* 0x000fe400000006ff */
[----:B------:R-:W-:-:S02]  /*1ec0*/  SHF.L.U32 R63, R68, 0x10, RZ ;  /* 0x00000010443f7819 */ /* 0x000fc400000006ff */
[----:B------:R-:W-:Y:S02]  /*1ed0*/  PRMT R62, R6, 0x7632, R62 ;  /* 0x00007632063e7816 */ /* 0x000fe4000000003e */
[----:B------:R-:W-:Y:S01]  /*1ee0*/  SHF.L.U32 R0, R5, 0x10, RZ ;  /* 0x0000001005007819 */ /* 0x000fe200000006ff */
[--C-:B------:R-:W-:Y:S01]  /*1ef0*/  FADD.FTZ R68, R63, R60.reuse ;  /* 0x0000003c3f447221 */ /* 0x100fe20000010000 */
[----:B------:R-:W-:Y:S01]  /*1f00*/  PRMT R63, R67, 0x7632, R63 ;  /* 0x00007632433f7816 */ /* 0x000fe2000000003f */
[----:B------:R-:W-:Y:S01]  /*1f10*/  IMAD.U32 R62, R62, 0x10000, RZ ;  /* 0x000100003e3e7824 */ /* 0x000fe200078e00ff */
[----:B------:R-:W-:Y:S01]  /*1f20*/  PRMT R60, R7, 0x7632, R60 ;  /* 0x00007632073c7816 */ /* 0x000fe2000000003c */
        /* <DEDUP_REMOVED lines=29> */
[----:B------:R-:W-:-:S07]  /*2100*/  F2FP.BF16.F32.PACK_AB R60, R68, R93 ;  /* 0x0000005d443c723e */ /* 0x000fce00000010ff */
.L_x_3556:
        /* <DEDUP_REMOVED lines=43> */
[C---:B------:R-:W-:Y:S01]  /*23c0*/  FADD.FTZ R99, -R64.reuse, R79 ;  /* 0x0000004f40637221 */ /* 0x040fe20000010100 */
[----:B------:R-:W-:Y:S02]  /*23d0*/  FADD.FTZ R67, -R64, R72 ;  /* 0x0000004840437221 */ /* 0x000fe40000010100 */
[----:B------:R-:W-:-:S04]  /*23e0*/  FFMA.FTZ R0, R0, R0, RZ ;  /* 0x0000000000007223 */ /* 0x000fc800000100ff */
[----:B------:R-:W-:-:S04]  /*23f0*/  FFMA.FTZ R0, R99, R99, R0 ;  /* 0x0000006363007223 */ /* 0x000fc80000010000 */
        /* <DEDUP_REMOVED lines=52> */
.L_x_3571:
[----:B------:R-:W-:Y:S01]  /*2740*/  FMUL.FTZ R0, R64, R64 ;  /* 0x0000004040007220 */ /* 0x000fe20000410000 */
[----:B01----:R-:W-:Y:S01]  /*2750*/  FADD.FTZ R92, R92, R101 ;  /* 0x000000655c5c7221 */ /* 0x003fe20000010000 */
[----:B------:R-:W0:Y:S03]  /*2760*/  @!P2 LDC.64 R66, c[0x0][0x3c0] ;  /* 0x0000f000ff42ab82 */ /* 0x000e260000000a00 */
[----:B------:R-:W-:Y:S01]  /*2770*/  FSEL R0, R0, RZ, P3 ;  /* 0x000000ff00007208 */ /* 0x000fe20001800000 */
[----:B------:R-:W-:Y:S01]  /*2780*/  FFMA.FTZ R65, R92, R65, UR8 ;  /* 0x000000085c417e23 */ /* 0x000fe20008010041 */
[----:B------:R-:W-:-:S03]  /*2790*/  FSEL R92, R64, RZ, !P3 ;  /* 0x000000ff405c7208 */ /* 0x000fc60005800000 */
[----:B------:R-:W-:Y:S02]  /*27a0*/  FADD.FTZ R0, R65, R0 ;  /* 0x0000000041007221 */ /* 0x000fe40000010000 */
[C---:B------:R-:W-:Y:S01]  /*27b0*/  FADD.FTZ R73, -R92.reuse, R73 ;  /* 0x000000495c497221 */ /* 0x040fe20000010100 */
[C---:B------:R-:W-:Y:S01]  /*27c0*/  FADD.FTZ R65, -R92.reuse, R76 ;  /* 0x0000004c5c417221 */ /* 0x040fe20000010100 */
[C---:B------:R-:W-:Y:S01]  /*27d0*/  FADD.FTZ R81, -R92.reuse, R81 ;  /* 0x000000515c517221 */ /* 0x040fe20000010100 */
[C---:B------:R-:W-:Y:S01]  /*27e0*/  FADD.FTZ R99, -R92.reuse, R74 ;  /* 0x0000004a5c637221 */ /* 0x040fe20000010100 */
[----:B------:R-:W1:Y:S01]  /*27f0*/  MUFU.RSQ R0, R0 ;  /* 0x0000000000007308 */ /* 0x000e620000001400 */
        /* <DEDUP_REMOVED lines=11> */
[----:B------:R-:W-:Y:S01]  /*28b0*/  FADD.FTZ R97, -R92, R97 ;  /* 0x000000615c617221 */ /* 0x000fe20000010100 */
[----:B------:R0:W-:Y:S01]  /*28c0*/  @!P2 STG.E desc[UR6][R66.64], R64 ;  /* 0x000000404200a986 */ /* 0x0001e2000c101906 */
[C---:B-1----:R-:W-:Y:S01]  /*28d0*/  FMUL.FTZ R73, R0.reuse, R73 ;  /* 0x0000004900497220 */ /* 0x042fe20000410000 */
[----:B------:R-:W-:Y:S01]  /*28e0*/  FMUL.FTZ R74, R0, R81 ;  /* 0x00000051004a7220 */ /* 0x000fe20000410000 */
[----:B------:R-:W-:Y:S01]  /*28f0*/  FADD.FTZ R81, -R92, R72 ;  /* 0x000000485c517221 */ /* 0x000fe20000010100 */
[C---:B------:R-:W-:Y:S01]  /*2900*/  FMUL.FTZ R72, R0.reuse, R77 ;  /* 0x0000004d00487220 */ /* 0x040fe20000410000 */
[----:B------:R-:W-:Y:S01]  /*2910*/  FMUL.FTZ R99, R0, R99 ;  /* 0x0000006300637220 */ /* 0x000fe20000410000 */
[----:B------:R-:W-:Y:S01]  /*2920*/  FFMA.FTZ R74, R74, R55, R31 ;  /* 0x000000374a4a7223 */ /* 0x000fe2000001001f */
[----:B------:R-:W-:Y:S01]  /*2930*/  FMUL.FTZ R81, R0, R81 ;  /* 0x0000005100517220 */ /* 0x000fe20000410000 */
[----:B------:R-:W-:Y:S01]  /*2940*/  FFMA.FTZ R72, R72, R59, R35 ;  /* 0x0000003b48487223 */ /* 0x000fe20000010023 */
[C---:B------:R-:W-:Y:S01]  /*2950*/  FMUL.FTZ R89, R0.reuse, R89 ;  /* 0x0000005900597220 */ /* 0x040fe20000410000 */
[----:B0-----:R-:W-:Y:S01]  /*2960*/  FMUL.FTZ R64, R0, R65 ;  /* 0x0000004100407220 */ /* 0x001fe20000410000 */
[----:B------:R-:W-:Y:S01]  /*2970*/  FFMA.FTZ R66, R73, R52, R28 ;  /* 0x0000003449427223 */ /* 0x000fe2000001001c */
[----:B------:R-:W-:Y:S01]  /*2980*/  FADD.FTZ R73, -R92, R70 ;  /* 0x000000465c497221 */ /* 0x000fe20000010100 */
[----:B------:R-:W-:Y:S01]  /*2990*/  FMUL.FTZ R70, R0, R79 ;  /* 0x0000004f00467220 */ /* 0x000fe20000410000 */
[----:B------:R-:W-:Y:S01]  /*29a0*/  FFMA.FTZ R65, R64, R53, R29 ;  /* 0x0000003540417223 */ /* 0x000fe2000001001d */
[----:B------:R-:W-:Y:S01]  /*29b0*/  FFMA.FTZ R81, R81, R58, R34 ;  /* 0x0000003a51517223 */ /* 0x000fe20000010022 */
[----:B------:R-:W-:Y:S01]  /*29c0*/  FMUL.FTZ R73, R0, R73 ;  /* 0x0000004900497220 */ /* 0x000fe20000410000 */
[----:B------:R-:W-:Y:S01]  /*29d0*/  FFMA.FTZ R67, R99, R54, R30 ;  /* 0x0000003663437223 */ /* 0x000fe2000001001e */
[----:B------:R-:W-:Y:S01]  /*29e0*/  FADD.FTZ R99, -R92, R84 ;  /* 0x000000545c637221 */ /* 0x000fe20000010100 */
[----:B------:R-:W-:Y:S01]  /*29f0*/  F2FP.BF16.F32.PACK_AB R66, R65, R66 ;  /* 0x000000424142723e */ /* 0x000fe200000010ff */
[----:B------:R-:W-:Y:S01]  /*2a00*/  FFMA.FTZ R73, R73, R56, R32 ;  /* 0x0000003849497223 */ /* 0x000fe20000010020 */
[----:B------:R-:W0:Y:S01]  /*2a10*/  @!P2 LDC.64 R64, c[0x0][0x3c8] ;  /* 0x0000f200ff40ab82 */ /* 0x000e220000000a00 */
[----:B------:R-:W-:Y:S01]  /*2a20*/  F2FP.BF16.F32.PACK_AB R67, R74, R67 ;  /* 0x000000434a43723e */ /* 0x000fe200000010ff */
[----:B------:R-:W-:Y:S01]  /*2a30*/  FMUL.FTZ R74, R0, R99 ;  /* 0x00000063004a7220 */ /* 0x000fe20000410000 */
[----:B------:R-:W-:Y:S01]  /*2a40*/  FADD.FTZ R77, -R92, R80 ;  /* 0x000000505c4d7221 */ /* 0x000fe20000010100 */
[----:B------:R-:W-:Y:S01]  /*2a50*/  FMUL.FTZ R68, R0, R85 ;  /* 0x0000005500447220 */ /* 0x000fe20000410000 */
[----:B------:R-:W-:Y:S01]  /*2a60*/  FADD.FTZ R79, -R92, R78 ;  /* 0x0000004e5c4f7221 */ /* 0x000fe20000010100 */
[----:B------:R-:W-:Y:S01]  /*2a70*/  FFMA.FTZ R74, R74, R47, R23 ;  /* 0x0000002f4a4a7223 */ /* 0x000fe20000010017 */
        /* <DEDUP_REMOVED lines=9> */
[----:B------:R-:W-:-:S04]  /*2b10*/  FFMA.FTZ R95, R95, R36, R12 ;  /* 0x000000245f5f7223 */ /* 0x000fc8000001000c */
[----:B------:R-:W-:Y:S01]  /*2b20*/  F2FP.BF16.F32.PACK_AB R84, R76, R93 ;  /* 0x0000005d4c54723e */ /* 0x000fe200000010ff */
[----:B0-----:R-:W-:-:S05]  /*2b30*/  @!P2 IMAD.WIDE R64, R3, 0x4, R64 ;  /* 0x000000040340a825 */ /* 0x001fca00078e0240 */
[----:B------:R0:W-:Y:S02]  /*2b40*/  @!P2 STG.E desc[UR6][R64.64], R0 ;  /* 0x000000004000a986 */ /* 0x0001e4000c101906 */
[----:B0-----:R-:W-:Y:S01]  /*2b50*/  FFMA.FTZ R64, R70, R57, R33 ;  /* 0x0000003946407223 */ /* 0x001fe20000010021 */
[----:B------:R-:W-:Y:S01]  /*2b60*/  F2FP.BF16.F32.PACK_AB R65, R72, R81 ;  /* 0x000000514841723e */ /* 0x000fe200000010ff */
[----:B------:R-:W-:-:S03]  /*2b70*/  FADD.FTZ R81, -R92, R82 ;  /* 0x000000525c517221 */ /* 0x000fc60000010100 */
[----:B------:R-:W-:Y:S01]  /*2b80*/  F2FP.BF16.F32.PACK_AB R64, R64, R73 ;  /* 0x000000494040723e */ /* 0x000fe200000010ff */
[----:B------:R-:W-:Y:S01]  /*2b90*/  FMUL.FTZ R81, R0, R81 ;  /* 0x0000005100517220 */ /* 0x000fe20000410000 */
[----:B------:R-:W0:Y:S02]  /*2ba0*/  LDC.64 R72, c[0x0][0x428] ;  /* 0x00010a00ff487b82 */ /* 0x000e240000000a00 */
[----:B0-----:R-:W-:-:S05]  /*2bb0*/  IMAD.WIDE.U32 R70, R71, 0x10, R72 ;  /* 0x0000001047467825 */ /* 0x001fca00078e0048 */
[----:B------:R0:W-:Y:S02]  /*2bc0*/  STG.E.128 desc[UR6][R70.64], R64 ;  /* 0x0000004046007986 */ /* 0x0001e4000c101d06 */
[C---:B0-----:R-:W-:Y:S01]  /*2bd0*/  FADD.FTZ R67, -R92.reuse, R86 ;  /* 0x000000565c437221 */ /* 0x041fe20000010100 */
[C---:B------:R-:W-:Y:S01]  /*2be0*/  FADD.FTZ R71, -R92.reuse, R90 ;  /* 0x0000005a5c477221 */ /* 0x040fe20000010100 */
[----:B------:R-:W-:Y:S01]  /*2bf0*/  FADD.FTZ R65, -R92, R88 ;  /* 0x000000585c417221 */ /* 0x000fe20000010100 */
[C---:B------:R-:W-:Y:S01]  /*2c00*/  FMUL.FTZ R64, R0.reuse, R83 ;  /* 0x0000005300407220 */ /* 0x040fe20000410000 */
[C---:B------:R-:W-:Y:S01]  /*2c10*/  FMUL.FTZ R80, R0.reuse, R67 ;  /* 0x0000004300507220 */ /* 0x040fe20000410000 */
[----:B------:R-:W-:Y:S01]  /*2c20*/  FFMA.FTZ R67, R89, R46, R22 ;  /* 0x0000002e59437223 */ /* 0x000fe20000010016 */
[----:B------:R-:W-:Y:S01]  /*2c30*/  FMUL.FTZ R85, R0, R71 ;  /* 0x0000004700557220 */ /* 0x000fe20000410000 */
[----:B------:R-:W-:Y:S01]  /*2c40*/  FFMA.FTZ R71, R68, R45, R21 ;  /* 0x0000002d44477223 */ /* 0x000fe20000010015 */
[----:B------:R-:W-:-:S04]  /*2c50*/  IMAD.WIDE.U32 R68, R75, 0x10, R72 ;  /* 0x000000104b447825 */ /* 0x000fc800078e0048 */
[----:B------:R-:W-:Y:S01]  /*2c60*/  FMUL.FTZ R83, R0, R65 ;  /* 0x0000004100537220 */ /* 0x000fe20000410000 */
[----:B------:R-:W-:Y:S01]  /*2c70*/  F2FP.BF16.F32.PACK_AB R67, R74, R67 ;  /* 0x000000434a43723e */ /* 0x000fe200000010ff */
[----:B------:R-:W-:Y:S01]  /*2c80*/  FFMA.FTZ R65, R79, R50, R26 ;  /* 0x000000324f417223 */ /* 0x000fe2000001001a */
[----:B------:R-:W0:Y:S01]  /*2c90*/  LDC.64 R74, c[0x0][0x380] ;  /* 0x0000e000ff4a7b82 */ /* 0x000e220000000a00 */
[----:B------:R-:W-:Y:S01]  /*2ca0*/  FFMA.FTZ R66, R81, R44, R20 ;  /* 0x0000002c51427223 */ /* 0x000fe20000010014 */
[----:B------:R-:W-:Y:S01]  /*2cb0*/  FFMA.FTZ R64, R64, R51, R27 ;  /* 0x0000003340407223 */ /* 0x000fe2000001001b */
[C---:B------:R-:W-:Y:S01]  /*2cc0*/  FMUL.FTZ R70, R0.reuse, R87 ;  /* 0x0000005700467220 */ /* 0x040fe20000410000 */
[----:B------:R-:W-:Y:S01]  /*2cd0*/  FMUL.FTZ R0, R0, R97 ;  /* 0x0000006100007220 */ /* 0x000fe20000410000 */
        /* <DEDUP_REMOVED lines=8> */
[----:B------:R-:W-:Y:S01]  /*2d60*/  IMAD.WIDE.U32 R72, R91, 0x10, R72 ;  /* 0x000000105b487825 */ /* 0x000fe200078e0048 */
[----:B------:R-:W-:-:S02]  /*2d70*/  F2FP.BF16.F32.PACK_AB R64, R71, R64 ;  /* 0x000000404740723e */ /* 0x000fc400000010ff */
[----:B------:R-:W-:Y:S02]  /*2d80*/  F2FP.BF16.F32.PACK_AB R87, R0, R85 ;  /* 0x000000550057723e */ /* 0x000fe400000010ff */
[----:B------:R-:W-:Y:S01]  /*2d90*/  F2FP.BF16.F32.PACK_AB R86, R80, R95 ;  /* 0x0000005f5056723e */ /* 0x000fe200000010ff */
[----:B------:R1:W-:Y:S01]  /*2da0*/  STG.E.128 desc[UR6][R68.64], R64 ;  /* 0x0000004044007986 */ /* 0x0003e2000c101d06 */
[----:B------:R-:W-:Y:S02]  /*2db0*/  F2FP.BF16.F32.PACK_AB R85, R78, R83 ;  /* 0x000000534e55723e */ /* 0x000fe400000010ff */
[----:B0-----:R-:W-:-:S03]  /*2dc0*/  LEA R3, R74, R3, 0x2 ;  /* 0x000000034a037211 */ /* 0x001fc600078e10ff */
[----:B------:R1:W-:Y:S01]  /*2dd0*/  STG.E.128 desc[UR6][R72.64], R84 ;  /* 0x0000005448007986 */ /* 0x0003e2000c101d06 */
[----:B------:R-:W-:-:S13]  /*2de0*/  ISETP.GE.AND P2, PT, R3, R75, PT ;  /* 0x0000004b0300720c */ /* 0x000fda0003f46270 */
[----:B------:R-:W-:Y:S05]  /*2df0*/  @!P2 BRA `(.L_x_3559) ;  /* 0xffffffd4007ca947 */ /* 0x000fea000383ffff */
[----:B------:R-:W-:Y:S05]  /*2e00*/  EXIT ;  /* 0x000000000000794d */ /* 0x000fea0003800000 */
.L_x_3558:
        /* <DEDUP_REMOVED lines=8> */
.L_x_3561:
[----:B------:R-:W-:Y:S05]  /*2e90*/  BSYNC B0 ;  /* 0x0000000000007941 */ /* 0x000fea0003800000 */
.L_x_3560:
        /* <DEDUP_REMOVED lines=9> */
.L_x_3562:
[----:B------:R-:W-:Y:S01]  /*2f30*/  HFMA2 R98, -RZ, RZ, 0, 2.384185791015625e-07 ;  /* 0x00000004ff627431 */ /* 0x000fe200000001ff */
[----:B------:R-:W-:-:S05]  /*2f40*/  MOV R65, R101 ;  /* 0x0000006500417202 */ /* 0x000fca0000000f00 */
[----:B------:R-:W-:-:S05]  /*2f50*/  FADD.FTZ R67, R66, R65 ;  /* 0x0000004142437221 */ /* 0x000fca0000010000 */
[----:B------:R-:W-:-:S07]  /*2f60*/  MOV R103, R67 ;  /* 0x0000004300677202 */ /* 0x000fce0000000f00 */
[----:B------:R-:W-:Y:S05]  /*2f70*/  WARPSYNC.COLLECTIVE R96, `(.L_x_3563) ;  /* 0x0000000060087348 */ /* 0x000fea0003c00000 */
[----:B------:R0:W1:Y:S02]  /*2f80*/  SHFL.BFLY P4, R101, R103, R98, R105 ;  /* 0x0c00006267657389 */ /* 0x0000640000080069 */
[----:B01----:R-:W-:Y:S05]  /*2f90*/  ENDCOLLECTIVE ;  /* 0x000000000000791b */ /* 0x003fea0003800000 */
.L_x_3563:
[----:B------:R-:W-:Y:S01]  /*2fa0*/  HFMA2 R98, -RZ, RZ, 0, 4.76837158203125e-07 ;  /* 0x00000008ff627431 */ /* 0x000fe200000001ff */
[----:B------:R-:W-:-:S05]  /*2fb0*/  MOV R64, R101 ;  /* 0x0000006500407202 */ /* 0x000fca0000000f00 */
[----:B------:R-:W-:-:S05]  /*2fc0*/  FADD.FTZ R92, R67, R64 ;  /* 0x00000040435c7221 */ /* 0x000fca0000010000 */
[----:B------:R-:W-:-:S07]  /*2fd0*/  MOV R103, R92 ;  /* 0x0000005c00677202 */ /* 0x000fce0000000f00 */
[----:B------:R-:W-:Y:S05]  /*2fe0*/  WARPSYNC.COLLECTIVE R96, `(.L_x_3564) ;  /* 0x0000000060087348 */ /* 0x000fea0003c00000 */
[----:B------:R0:W1:Y:S02]  /*2ff0*/  SHFL.BFLY P4, R101, R103, R98, R105 ;  /* 0x0c00006267657389 */ /* 0x0000640000080069 */
[----:B01----:R-:W-:Y:S05]  /*3000*/  ENDCOLLECTIVE ;  /* 0x000000000000791b */ /* 0x003fea0003800000 */
.L_x_3564:
[----:B------:R-:W-:Y:S02]  /*3010*/  HFMA2 R98, -RZ, RZ, 0, 9.5367431640625e-07 ;  /* 0x00000010ff627431 */ /* 0x000fe400000001ff */
[----:B------:R-:W-:-:S04]  /*3020*/  IMAD.MOV.U32 R65, RZ, RZ, R101 ;  /* 0x000000ffff417224 */ /* 0x000fc800078e0065 */
[----:B------:R-:W-:-:S05]  /*3030*/  FADD.FTZ R94, R92, R65 ;  /* 0x000000415c5e7221 */ /* 0x000fca0000010000 */
[----:B------:R-:W-:-:S07]  /*3040*/  MOV R103, R94 ;  /* 0x0000005e00677202 */ /* 0x000fce0000000f00 */
[----:B------:R-:W-:Y:S05]  /*3050*/  WARPSYNC.COLLECTIVE R96, `(.L_x_3565) ;  /* 0x0000000060087348 */ /* 0x000fea0003c00000 */
[----:B------:R0:W1:Y:S02]  /*3060*/  SHFL.BFLY P4, R101, R103, R98, R105 ;  /* 0x0c00006267657389 */ /* 0x0000640000080069 */
[----:B01----:R-:W-:Y:S05]  /*3070*/  ENDCOLLECTIVE ;  /* 0x000000000000791b */ /* 0x003fea0003800000 */
.L_x_3565:
        /* <DEDUP_REMOVED lines=57> */
.L_x_3566:
[----:B------:R-:W-:Y:S01]  /*3410*/  HFMA2 R98, -RZ, RZ, 0, 1.1920928955078125e-07 ;  /* 0x00000002ff627431 */ /* 0x000fe200000001ff */
[----:B------:R-:W-:-:S05]  /*3420*/  MOV R67, R101 ;  /* 0x0000006500437202 */ /* 0x000fca0000000f00 */
[----:B------:R-:W-:-:S05]  /*3430*/  FADD.FTZ R67, R0, R67 ;  /* 0x0000004300437221 */ /* 0x000fca0000010000 */
[----:B------:R-:W-:-:S07]  /*3440*/  MOV R103, R67 ;  /* 0x0000004300677202 */ /* 0x000fce0000000f00 */
[----:B------:R-:W-:Y:S05]  /*3450*/  WARPSYNC.COLLECTIVE R96, `(.L_x_3567) ;  /* 0x0000000060087348 */ /* 0x000fea0003c00000 */
[----:B------:R0:W1:Y:S02]  /*3460*/  SHFL.BFLY P4, R101, R103, R98, R105 ;  /* 0x0c00006267657389 */ /* 0x0000640000080069 */
[----:B01----:R-:W-:Y:S05]  /*3470*/  ENDCOLLECTIVE ;  /* 0x000000000000791b */ /* 0x003fea0003800000 */
.L_x_3567:
[----:B------:R-:W-:Y:S02]  /*3480*/  HFMA2 R98, -RZ, RZ, 0, 2.384185791015625e-07 ;  /* 0x00000004ff627431 */ /* 0x000fe400000001ff */
[----:B------:R-:W-:-:S04]  /*3490*/  IMAD.MOV.U32 R66, RZ, RZ, R101 ;  /* 0x000000ffff427224 */ /* 0x000fc800078e0065 */
[----:B------:R-:W-:-:S05]  /*34a0*/  FADD.FTZ R66, R67, R66 ;  /* 0x0000004243427221 */ /* 0x000fca0000010000 */
[----:B------:R-:W-:-:S07]  /*34b0*/  MOV R103, R66 ;  /* 0x0000004200677202 */ /* 0x000fce0000000f00 */
[----:B------:R-:W-:Y:S05]  /*34c0*/  WARPSYNC.COLLECTIVE R96, `(.L_x_3568) ;  /* 0x0000000060087348 */ /* 0x000fea0003c00000 */
[----:B------:R0:W1:Y:S02]  /*34d0*/  SHFL.BFLY P4, R101, R103, R98, R105 ;  /* 0x0c00006267657389 */ /* 0x0000640000080069 */
[----:B01----:R-:W-:Y:S05]  /*34e0*/  ENDCOLLECTIVE ;  /* 0x000000000000791b */ /* 0x003fea0003800000 */
.L_x_3568:
[----:B------:R-:W-:Y:S01]  /*34f0*/  HFMA2 R98, -RZ, RZ, 0, 4.76837158203125e-07 ;  /* 0x00000008ff627431 */ /* 0x000fe200000001ff */
[----:B------:R-:W-:-:S05]  /*3500*/  MOV R99, R101 ;  /* 0x0000006500637202 */ /* 0x000fca0000000f00 */
[----:B------:R-:W-:-:S05]  /*3510*/  FADD.FTZ R99, R66, R99 ;  /* 0x0000006342637221 */ /* 0x000fca0000010000 */
[----:B------:R-:W-:-:S07]  /*3520*/  MOV R103, R99 ;  /* 0x0000006300677202 */ /* 0x000fce0000000f00 */
[----:B------:R-:W-:Y:S05]  /*3530*/  WARPSYNC.COLLECTIVE R96, `(.L_x_3569) ;  /* 0x0000000060087348 */ /* 0x000fea0003c00000 */
[----:B------:R0:W1:Y:S02]  /*3540*/  SHFL.BFLY P4, R101, R103, R98, R105 ;  /* 0x0c00006267657389 */ /* 0x0000640000080069 */
[----:B01----:R-:W-:Y:S05]  /*3550*/  ENDCOLLECTIVE ;  /* 0x000000000000791b */ /* 0x003fea0003800000 */
.L_x_3569:
[----:B------:R-:W-:Y:S01]  /*3560*/  HFMA2 R98, -RZ, RZ, 0, 9.5367431640625e-07 ;  /* 0x00000010ff627431 */ /* 0x000fe200000001ff */
[----:B------:R-:W-:-:S05]  /*3570*/  MOV R92, R101 ;  /* 0x00000065005c7202 */ /* 0x000fca0000000f00 */
[----:B------:R-:W-:-:S05]  /*3580*/  FADD.FTZ R92, R99, R92 ;  /* 0x0000005c635c7221 */ /* 0x000fca0000010000 */
[----:B------:R-:W-:-:S07]  /*3590*/  MOV R103, R92 ;  /* 0x0000005c00677202 */ /* 0x000fce0000000f00 */
[----:B------:R-:W-:Y:S05]  /*35a0*/  WARPSYNC.COLLECTIVE R96, `(.L_x_3570) ;  /* 0x0000000060087348 */ /* 0x000fea0003c00000 */
[----:B------:R0:W1:Y:S02]  /*35b0*/  SHFL.BFLY P4, R101, R103, R98, R105 ;  /* 0x0c00006267657389 */ /* 0x0000640000080069 */
[----:B01----:R-:W-:Y:S05]  /*35c0*/  ENDCOLLECTIVE ;  /* 0x000000000000791b */ /* 0x003fea0003800000 */
.L_x_3570:
[----:B------:R-:W-:Y:S05]  /*35d0*/  BRA `(.L_x_3571) ;  /* 0xfffffff000587947 */ /* 0x000fea000383ffff */
.L_x_3572:
        /* <DEDUP_REMOVED lines=10> */
.L_x_17364:


//--------------------- .text._ZN10layer_norm31ln_parallel_residual_fwd_kernelINS_13Kernel_traitsIf13__nv_bfloat16S2_S2_fjLj768ELj1ELj4ELj1ELj16ENS_18Kernel_traits_baseILj768EfS2_S2_S2_fjLj128EEEEELb1ELb0ELb0EEEvNS_9FwdParamsE --------------------------
	.section	.text._ZN10layer_norm31ln_parallel_residual_fwd_kernelINS_13Kernel_traitsIf13__nv_bfloat16S2_S2_fjLj768ELj1ELj4ELj1ELj16ENS_18Kernel_traits_baseILj768EfS2_S2_S2_fjLj128EEEEELb1ELb0ELb0EEEvNS_9FwdParamsE,"ax",@progbits
	.align	128
        .global         _ZN10layer_norm31ln_parallel_residual_fwd_kernelINS_13Kernel_traitsIf13__nv_bfloat16S2_S2_fjLj768ELj1ELj4ELj1ELj16ENS_18Kernel_traits_baseILj768EfS2_S2_S2_fjLj128EEEEELb1ELb0ELb0EEEvNS_9FwdParamsE
        .type           _ZN10layer_norm31ln_parallel_residual_fwd_kernelINS_13Kernel_traitsIf13__nv_bfloat16S2_S2_fjLj768ELj1ELj4ELj1ELj16ENS_18Kernel_traits_baseILj768EfS2_S2_S2_fjLj128EEEEELb1ELb0ELb0EEEvNS_9FwdParamsE,@function
        .size           _ZN10layer_norm31ln_parallel_residual_fwd_kernelINS_13Kernel_traitsIf13__nv_bfloat16S2_S2_fjLj768ELj1ELj4ELj1ELj16ENS_18Kernel_traits_baseILj768EfS2_S2_S2_fjLj128EEEEELb1ELb0ELb0EEEvNS_9FwdParamsE,(.L_x_17365 - _ZN10layer_norm31ln_parallel_residual_fwd_kernelINS_13Kernel_traitsIf13__nv_bfloat16S2_S2_fjLj768ELj1ELj4ELj1ELj16ENS_18Kernel_traits_baseILj768EfS2_S2_S2_fjLj128EEEEELb1ELb0ELb0EEEvNS_9FwdParamsE)
        .other          _ZN10layer_norm31ln_parallel_residual_fwd_kernelINS_13Kernel_traitsIf13__nv_bfloat16S2_S2_fjLj768ELj1ELj4ELj1ELj16ENS_18Kernel_traits_baseILj768EfS2_S2_S2_fjLj128EEEEELb1ELb0ELb0EEEvNS_9FwdParamsE,@"STO_CUDA_ENTRY STV_DEFAULT"
_ZN10layer_norm31ln_parallel_residual_fwd_kernelINS_13Kernel_traitsIf13__nv_bfloat16S2_S2_fjLj768ELj1ELj4ELj1ELj16ENS_18Kernel_traits_baseILj768EfS2_S2_S2_fjLj128EEEEELb1ELb0ELb0EEEvNS_9FwdParamsE:
.text._ZN10layer_norm31ln_parallel_residual_fwd_kernelINS_13Kernel_traitsIf13__nv_bfloat16S2_S2_fjLj768ELj1ELj4ELj1ELj16ENS_18Kernel_traits_baseILj768EfS2_S2_S2_fjLj128EEEEELb1ELb0ELb0EEEvNS_9FwdParamsE:
[----:B------:R-:W-:Y:S01]  /*0000*/  LDC R1, c[0x0][0x37c] ;  /* 0x0000df00ff017b82 */ /* 0x000fe20000000800 */
[----:B------:R-:W0:Y:S07]  /*0010*/  LDCU.U8 UR4, c[0x0][0x464] ;  /* 0x00008c80ff0477ac */ /* 0x000e2e0008000000 */
[----:B------:R-:W1:Y:S01]  /*0020*/  LDC R134, c[0x0][0x458] ;  /* 0x00011600ff867b82 */ /* 0x000e620000000800 */
[----:B------:R-:W1:Y:S07]  /*0030*/  LDCU.64 UR6, c[0x0][0x358] ;  /* 0x00006b00ff0677ac */ /* 0x000e6e0008000a00 */
[----:B------:R-:W1:Y:S01]  /*0040*/  LDC R135, c[0x0][0x45c] ;  /* 0x00011700ff877b82 */ /* 0x000e620000000800 */
[----:B------:R-:W2:Y:S01]  /*0050*/  S2R R116, SR_TID.X ;  /* 0x0000000000747919 */ /* 0x000ea20000002100 */
[----:B------:R-:W3:Y:S06]  /*0060*/  LDCU.64 UR8, c[0x0][0x438] ;  /* 0x00008700ff0877ac */ /* 0x000eec0008000a00 */
[----:B------:R-:W4:Y:S01]  /*0070*/  LDC R9, c[0x0][0x388] ;  /* 0x0000e200ff097b82 */ /* 0x000f220000000800 */
[----:B0-----:R-:W-:Y:S01]  /*0080*/  ISETP.NE.AND P0, PT, RZ, UR4, PT ;  /* 0x00000004ff007c0c */ /* 0x001fe2000bf05270 */
[----:B------:R-:W0:Y:S06]  /*0090*/  LDCU.64 UR4, c[0x0][0x450] ;  /* 0x00008a00ff0477ac */ /* 0x000e2c0008000a00 */
[----:B------:R-:W5:Y:S06]  /*00a0*/  LDC R119, c[0x0][0x360] ;  /* 0x0000d800ff777b82 */ /* 0x000f6c0000000800 */
[----:B-1----:R-:W5:Y:S02]  /*00b0*/  @P0 LDG.E.64 R4, desc[UR6][R134.64] ;  /* 0x0000000686040981 */ /* 0x002f64000c1e1b00 */
[----:B------:R-:W1:Y:S01]  /*00c0*/  @P0 LDC R7, c[0x0][0x460] ;  /* 0x00011800ff070b82 */ /* 0x000e620000000800 */
[----:B0-----:R-:W-:-:S02]  /*00d0*/  IMAD.U32 R2, RZ, RZ, UR4 ;  /* 0x00000004ff027e24 */ /* 0x001fc4000f8e00ff */
[----:B------:R-:W-:-:S06]  /*00e0*/  IMAD.U32 R3, RZ, RZ, UR5 ;  /* 0x00000005ff037e24 */ /* 0x000fcc000f8e00ff */
[----:B------:R-:W5:Y:S01]  /*00f0*/  @P0 LDG.E.64 R2, desc[UR6][R2.64] ;  /* 0x0000000602020981 */ /* 0x000f62000c1e1b00 */
[----:B------:R-:W0:Y:S01]  /*0100*/  S2UR UR5, SR_CTAID.X ;  /* 0x00000000000579c3 */ /* 0x000e220000002500 */
[----:B---3--:R-:W-:Y:S01]  /*0110*/  UISETP.NE.U32.AND UP0, UPT, UR8, URZ, UPT ;  /* 0x000000ff0800728c */ /* 0x008fe2000bf05070 */
[----:B--2---:R-:W-:Y:S01]  /*0120*/  LOP3.LUT R120, R116, 0x1f, RZ, 0xc0, !PT ;  /* 0x0000001f74787812 */ /* 0x004fe200078ec0ff */
[----:B------:R-:W-:Y:S01]  /*0130*/  BSSY.RECONVERGENT B0, `(.L_x_3573) ;  /* 0x000012a000007945 */ /* 0x000fe20003800200 */
[----:B----4-:R-:W-:Y:S01]  /*0140*/  SHF.R.S32.HI R0, RZ, 0x1f, R9 ;  /* 0x0000001fff007819 */ /* 0x010fe20000011409 */
[----:B------:R-:W-:Y:S01]  /*0150*/  UISETP.NE.AND.EX UP0, UPT, UR9, URZ, UPT, UP0 ;  /* 0x000000ff0900728c */ /* 0x000fe2000bf05300 */
[----:B------:R-:W-:Y:S02]  /*0160*/  MOV R29, R120 ;  /* 0x00000078001d7202 */ /* 0x000fe40000000f00 */
[----:B------:R-:W-:Y:S01]  /*0170*/  LEA.HI R0, R0, R9, RZ, 0x3 ;  /* 0x0000000900007211 */ /* 0x000fe200078f18ff */
[----:B0-----:R-:W-:-:S02]  /*0180*/  USHF.L.U32 UR4, UR5, 0x2, URZ ;  /* 0x0000000205047899 */ /* 0x001fc400080006ff */
[--C-:B-----5:R-:W-:Y:S01]  /*0190*/  IMAD R119, R119, UR5, R116.reuse ;  /* 0x0000000577777c24 */ /* 0x120fe2000f8e0274 */
[----:B------:R-:W-:-:S04]  /*01a0*/  SHF.R.U32.HI R116, RZ, 0x5, R116 ;  /* 0x00000005ff747819 */ /* 0x000fc80000011674 */
[----:B------:R-:W-:Y:S02]  /*01b0*/  LOP3.LUT R116, R116, UR4, RZ, 0xfc, !PT ;  /* 0x0000000474747c12 */ /* 0x000fe4000f8efcff */
[----:B-1----:R-:W-:Y:S02]  /*01c0*/  @P0 IADD3 R134, P1, PT, R4, R7, RZ ;  /* 0x0000000704860210 */ /* 0x002fe40007f3e0ff */
[----:B------:R-:W-:-:S03]  /*01d0*/  LOP3.LUT R7, R29, 0x1f, RZ, 0x3c, !PT ;  /* 0x0000001f1d077812 */ /* 0x000fc600078e3cff */
[----:B------:R-:W-:Y:S01]  /*01e0*/  @P0 IMAD.X R135, RZ, RZ, R5, P1 ;  /* 0x000000ffff870224 */ /* 0x000fe200008e0605 */
[----:B------:R-:W-:-:S04]  /*01f0*/  LEA.HI.SX32 R118, R0, R7, 0x1d ;  /* 0x0000000700767211 */ /* 0x000fc800078feaff */
[--C-:B------:R-:W-:Y:S01]  /*0200*/  SHF.R.U64 R165, R134, 0x2, R135.reuse ;  /* 0x0000000286a57819 */ /* 0x100fe20000001287 */
[C---:B------:R-:W-:Y:S01]  /*0210*/  VIADD R0, R2.reuse, 0x9e3779b9 ;  /* 0x9e3779b902007836 */ /* 0x040fe20000000000 */
[C---:B------:R-:W-:Y:S01]  /*0220*/  IADD3 R4, PT, PT, R3.reuse, -0x4498517b, RZ ;  /* 0xbb67ae8503047810 */ /* 0x040fe20007ffe0ff */
[C---:B------:R-:W-:Y:S01]  /*0230*/  VIADD R5, R3.reuse, 0x76cf5d0a ;  /* 0x76cf5d0a03057836 */ /* 0x040fe20000000000 */
[C---:B------:R-:W-:Y:S01]  /*0240*/  IADD3 R7, PT, PT, R3.reuse, 0x32370b8f, RZ ;  /* 0x32370b8f03077810 */ /* 0x040fe20007ffe0ff */
[C---:B------:R-:W-:Y:S01]  /*0250*/  VIADD R6, R2.reuse, 0xdaa66d2b ;  /* 0xdaa66d2b02067836 */ /* 0x040fe20000000000 */
[C---:B------:R-:W-:Y:S01]  /*0260*/  IADD3 R10, PT, PT, R2.reuse, 0x1715609d, RZ ;  /* 0x1715609d020a7810 */ /* 0x040fe20007ffe0ff */
[C---:B------:R-:W-:Y:S01]  /*0270*/  VIADD R8, R2.reuse, 0x78dde6e4 ;  /* 0x78dde6e402087836 */ /* 0x040fe20000000000 */
[C---:B------:R-:W-:Y:S01]  /*0280*/  IADD3 R109, PT, PT, R3.reuse, 0x646e171e, RZ ;  /* 0x646e171e036d7810 */ /* 0x040fe20007ffe0ff */
[C---:B------:R-:W-:Y:S01]  /*0290*/  VIADD R9, R3.reuse, 0xed9eba14 ;  /* 0xed9eba1403097836 */ /* 0x040fe20000000000 */
[C---:B------:R-:W-:Y:S01]  /*02a0*/  IADD3 R112, PT, PT, R3.reuse, -0x24c28bd8, RZ ;  /* 0xdb3d742803707810 */ /* 0x040fe20007ffe0ff */
[----:B------:R-:W-:Y:S01]  /*02b0*/  VIADD R11, R3, 0xa9066899 ;  /* 0xa9066899030b7836 */ /* 0x000fe20000000000 */
[----:B------:R-:W-:Y:S01]  /*02c0*/  SHF.R.U32.HI R117, RZ, 0x2, R135 ;  /* 0x00000002ff757819 */ /* 0x000fe20000011687 */
[----:B------:R-:W-:-:S02]  /*02d0*/  VIADD R108, R2, 0xb54cda56 ;  /* 0xb54cda56026c7836 */ /* 0x000fc40000000000 */
[C---:B------:R-:W-:Y:S02]  /*02e0*/  VIADD R110, R2.reuse, 0x5384540f ;  /* 0x5384540f026e7836 */ /* 0x040fe40000000000 */
        /* <DEDUP_REMOVED lines=9> */
[----:B------:R-:W-:Y:S02]  /*0380*/  ISETP.GE.U32.AND P0, PT, R118, 0x40, PT ;  /* 0x000000407600780c */ /* 0x000fe40003f06070 */
[----:B------:R-:W-:-:S03]  /*0390*/  LOP3.LUT R164, R164, 0xffffff7f, RZ, 0xc0, !PT ;  /* 0xffffff7fa4a47812 */ /* 0x000fc600078ec0ff */
[----:B------:R-:W1:Y:S06]  /*03a0*/  LDC.64 R14, c[0x0][0x3d8] ;  /* 0x0000f600ff0e7b82 */ /* 0x000e6c0000000a00 */
[----:B------:R-:W-:Y:S02]  /*03b0*/  @P1 LOP3.LUT R164, R164, 0x80, RZ, 0xfc, !PT ;  /* 0x00000080a4a41812 */ /* 0x000fe400078efcff */
[----:B------:R-:W2:Y:S08]  /*03c0*/  LDC.64 R16, c[0x0][0x3d0] ;  /* 0x0000f400ff107b82 */ /* 0x000eb00000000a00 */
[----:B------:R-:W3:Y:S01]  /*03d0*/  LDC.64 R18, c[0x0][0x3d8] ;  /* 0x0000f600ff127b82 */ /* 0x000ee20000000a00 */
[----:B0-----:R-:W-:-:S05]  /*03e0*/  @P1 IMAD.WIDE.U32 R12, R29, 0x20, R12 ;  /* 0x000000201d0c1825 */ /* 0x001fca00078e000c */
[----:B------:R0:W5:Y:S01]  /*03f0*/  @P1 LDG.E.128 R104, desc[UR6][R12.64] ;  /* 0x000000060c681981 */ /* 0x000162000c1e1d00 */
[C---:B-1----:R-:W-:Y:S01]  /*0400*/  @P1 IMAD.WIDE.U32 R14, R29.reuse, 0x20, R14 ;  /* 0x000000201d0e1825 */ /* 0x042fe200078e000e */
[----:B------:R-:W-:Y:S02]  /*0410*/  @P1 LOP3.LUT R29, R29, 0x20, RZ, 0xfc, !PT ;  /* 0x000000201d1d1812 */ /* 0x000fe400078efcff */
[----:B------:R0:W5:Y:S04]  /*0420*/  @P1 LDG.E.128 R100, desc[UR6][R12.64+0x10] ;  /* 0x000010060c641981 */ /* 0x000168000c1e1d00 */
[----:B------:R0:W5:Y:S01]  /*0430*/  @P1 LDG.E.128 R96, desc[UR6][R14.64] ;  /* 0x000000060e601981 */ /* 0x000162000c1e1d00 */
[----:B--2---:R-:W-:-:S03]  /*0440*/  @P0 IMAD.WIDE.U32 R16, R29, 0x20, R16 ;  /* 0x000000201d100825 */ /* 0x004fc600078e0010 */
[----:B------:R0:W5:Y:S04]  /*0450*/  @P1 LDG.E.128 R92, desc[UR6][R14.64+0x10] ;  /* 0x000010060e5c1981 */ /* 0x000168000c1e1d00 */
[----:B------:R0:W5:Y:S01]  /*0460*/  @P0 LDG.E.128 R88, desc[UR6][R16.64] ;  /* 0x0000000610580981 */ /* 0x000162000c1e1d00 */
[----:B---3--:R-:W-:-:S03]  /*0470*/  @P0 IMAD.WIDE.U32 R18, R29, 0x20, R18 ;  /* 0x000000201d120825 */ /* 0x008fc600078e0012 */
        /* <DEDUP_REMOVED lines=19> */
[----:B------:R-:W-:Y:S01]  /*05b0*/  CS2R R44, SRZ ;  /* 0x00000000002c7805 */ /* 0x000fe2000001ff00 */
[----:B------:R-:W-:Y:S01]  /*05c0*/  @P0 VIADD R29, R29, 0x20 ;  /* 0x000000201d1d0836 */ /* 0x000fe20000000000 */
[----:B0-----:R-:W-:Y:S06]  /*05d0*/  @!P1 BRA `(.L_x_3576) ;  /* 0x0000000c007c9947 */ /* 0x001fec0003800000 */
        /* <DEDUP_REMOVED lines=12> */
[C---:B0-----:R-:W-:Y:S01]  /*06a0*/  IMAD.WIDE.U32 R12, R29.reuse, 0x20, R12 ;  /* 0x000000201d0c7825 */ /* 0x041fe200078e000c */
[----:B------:R-:W-:Y:S02]  /*06b0*/  CS2R R62, SRZ ;  /* 0x00000000003e7805 */ /* 0x000fe4000001ff00 */
[----:B------:R-:W-:Y:S02]  /*06c0*/  CS2R R60, SRZ ;  /* 0x00000000003c7805 */ /* 0x000fe4000001ff00 */
[----:B------:R-:W-:Y:S02]  /*06d0*/  CS2R R18, SRZ ;  /* 0x0000000000127805 */ /* 0x000fe4000001ff00 */
[----:B------:R-:W-:Y:S01]  /*06e0*/  CS2R R16, SRZ ;  /* 0x0000000000107805 */ /* 0x000fe2000001ff00 */
[----:B------:R-:W5:Y:S01]  /*06f0*/  LDG.E.128 R40, desc[UR6][R12.64] ;  /* 0x000000060c287981 */ /* 0x000f62000c1e1d00 */
[----:B-1----:R-:W-:-:S03]  /*0700*/  IMAD.WIDE.U32 R14, R29, 0x20, R14 ;  /* 0x000000201d0e7825 */ /* 0x002fc600078e000e */
[----:B------:R0:W5:Y:S01]  /*0710*/  LDG.E.128 R36, desc[UR6][R12.64+0x10] ;  /* 0x000010060c247981 */ /* 0x000162000c1e1d00 */
[----:B------:R-:W-:Y:S02]  /*0720*/  CS2R R58, SRZ ;  /* 0x00000000003a7805 */ /* 0x000fe4000001ff00 */
[----:B------:R-:W-:Y:S02]  /*0730*/  CS2R R56, SRZ ;  /* 0x0000000000387805 */ /* 0x000fe4000001ff00 */
[----:B------:R-:W-:Y:S01]  /*0740*/  CS2R R54, SRZ ;  /* 0x0000000000367805 */ /* 0x000fe2000001ff00 */
[----:B------:R-:W5:Y:S01]  /*0750*/  LDG.E.128 R32, desc[UR6][R14.64] ;  /* 0x000000060e207981 */ /* 0x000f62000c1e1d00 */
[----:B------:R-:W-:Y:S02]  /*0760*/  CS2R R52, SRZ ;  /* 0x0000000000347805 */ /* 0x000fe4000001ff00 */
[----:B------:R-:W-:Y:S02]  /*0770*/  CS2R R50, SRZ ;  /* 0x0000000000327805 */ /* 0x000fe4000001ff00 */
[----:B------:R-:W-:Y:S01]  /*0780*/  CS2R R48, SRZ ;  /* 0x0000000000307805 */ /* 0x000fe2000001ff00 */
[----:B------:R1:W5:Y:S01]  /*0790*/  LDG.E.128 R28, desc[UR6][R14.64+0x10] ;  /* 0x000010060e1c7981 */ /* 0x000362000c1e1d00 */
[----:B------:R-:W-:-:S02]  /*07a0*/  CS2R R46, SRZ ;  /* 0x00000000002e7805 */ /* 0x000fc4000001ff00 */
[----:B0-----:R-:W-:Y:S02]  /*07b0*/  CS2R R12, SRZ ;  /* 0x00000000000c7805 */ /* 0x001fe4000001ff00 */
[----:B------:R-:W-:Y:S02]  /*07c0*/  CS2R R44, SRZ ;  /* 0x00000000002c7805 */ /* 0x000fe4000001ff00 */
[----:B-1----:R-:W-:Y:S01]  /*07d0*/  CS2R R14, SRZ ;  /* 0x00000000000e7805 */ /* 0x002fe2000001ff00 */
[----:B------:R-:W-:Y:S06]  /*07e0*/  BRA `(.L_x_3576) ;  /* 0x0000000800f87947 */ /* 0x000fec0003800000 */
.L_x_3575:
[C---:B------:R-:W-:Y:S01]  /*07f0*/  ISETP.GE.U32.AND P1, PT, R118.reuse, 0x20, PT ;  /* 0x000000207600780c */ /* 0x040fe20003f26070 */
[----:B------:R-:W0:Y:S01]  /*0800*/  LDC.64 R14, c[0x0][0x3d0] ;  /* 0x0000f400ff0e7b82 */ /* 0x000e220000000a00 */
[----:B------:R-:W-:Y:S02]  /*0810*/  ISETP.GE.U32.AND P0, PT, R118, 0x40, PT ;  /* 0x000000407600780c */ /* 0x000fe40003f06070 */
[----:B------:R-:W-:-:S05]  /*0820*/  LOP3.LUT R164, R164, 0xffffff7f, RZ, 0xc0, !PT ;  /* 0xffffff7fa4a47812 */ /* 0x000fca00078ec0ff */
[----:B------:R-:W1:Y:S04]  /*0830*/  LDC.64 R16, c[0x0][0x3d8] ;  /* 0x0000f600ff107b82 */ /* 0x000e680000000a00 */
[----:B------:R-:W-:-:S04]  /*0840*/  @P1 LOP3.LUT R164, R164, 0x80, RZ, 0xfc, !PT ;  /* 0x00000080a4a41812 */ /* 0x000fc800078efcff */
[----:B------:R-:W2:Y:S08]  /*0850*/  @P1 LDC.64 R12, c[0x0][0x440] ;  /* 0x00011000ff0c1b82 */ /* 0x000eb00000000a00 */
[----:B------:R-:W3:Y:S01]  /*0860*/  LDC.64 R18, c[0x0][0x3d0] ;  /* 0x0000f400ff127b82 */ /* 0x000ee20000000a00 */
[----:B0-----:R-:W-:-:S05]  /*0870*/  @P1 IMAD.WIDE.U32 R14, R29, 0x20, R14 ;  /* 0x000000201d0e1825 */ /* 0x001fca00078e000e */
[----:B------:R0:W5:Y:S02]  /*0880*/  @P1 LDG.E.128 R104, desc[UR6][R14.64] ;  /* 0x000000060e681981 */ /* 0x000164000c1e1d00 */
[----:B------:R-:W4:Y:S01]  /*0890*/  LDC.64 R20, c[0x0][0x3d8] ;  /* 0x0000f600ff147b82 */ /* 0x000f220000000a00 */
[C---:B-1----:R-:W-:Y:S01]  /*08a0*/  @P1 IMAD.WIDE.U32 R16, R29.reuse, 0x20, R16 ;  /* 0x000000201d101825 */ /* 0x042fe200078e0010 */
[----:B------:R0:W5:Y:S04]  /*08b0*/  @P1 LDG.E.128 R100, desc[UR6][R14.64+0x10] ;  /* 0x000010060e641981 */ /* 0x000168000c1e1d00 */
[----:B------:R0:W5:Y:S02]  /*08c0*/  @P1 LDG.E.128 R96, desc[UR6][R16.64] ;  /* 0x0000000610601981 */ /* 0x000164000c1e1d00 */
[----:B------:R-:W1:Y:S01]  /*08d0*/  @P0 LDC.64 R22, c[0x0][0x440] ;  /* 0x00011000ff160b82 */ /* 0x000e620000000a00 */
[C---:B--2---:R-:W-:Y:S01]  /*08e0*/  @P1 IMAD.WIDE.U32 R12, R29.reuse, 0x20, R12 ;  /* 0x000000201d0c1825 */ /* 0x044fe200078e000c */
[----:B------:R-:W-:Y:S01]  /*08f0*/  @P1 LOP3.LUT R29, R29, 0x20, RZ, 0xfc, !PT ;  /* 0x000000201d1d1812 */ /* 0x000fe200078efcff */
[----:B------:R0:W5:Y:S04]  /*0900*/  @P1 LDG.E.128 R92, desc[UR6][R16.64+0x10] ;  /* 0x00001006105c1981 */ /* 0x000168000c1e1d00 */
[----:B------:R0:W5:Y:S01]  /*0910*/  @P1 LD.E.128 R44, desc[UR6][R12.64] ;  /* 0x000000060c2c1980 */ /* 0x000162000c101d00 */
[----:B---3--:R-:W-:-:S03]  /*0920*/  @P0 IMAD.WIDE.U32 R18, R29, 0x20, R18 ;  /* 0x000000201d120825 */ /* 0x008fc600078e0012 */
[----:B------:R0:W5:Y:S04]  /*0930*/  @P1 LD.E.128 R48, desc[UR6][R12.64+0x10] ;  /* 0x000010060c301980 */ /* 0x000168000c101d00 */
[----:B------:R0:W5:Y:S01]  /*0940*/  @P0 LDG.E.128 R88, desc[UR6][R18.64] ;  /* 0x0000000612580981 */ /* 0x000162000c1e1d00 */
[----:B----4-:R-:W-:-:S03]  /*0950*/  @P0 IMAD.WIDE.U32 R20, R29, 0x20, R20 ;  /* 0x000000201d140825 */ /* 0x010fc600078e0014 */
[----:B------:R0:W5:Y:S04]  /*0960*/  @P0 LDG.E.128 R84, desc[UR6][R18.64+0x10] ;  /* 0x0000100612540981 */ /* 0x000168000c1e1d00 */
[----:B------:R0:W5:Y:S01]  /*0970*/  @P0 LDG.E.128 R80, desc[UR6][R20.64] ;  /* 0x0000000614500981 */ /* 0x000162000c1e1d00 */
[----:B-1----:R-:W-:-:S03]  /*0980*/  @P0 IMAD.WIDE.U32 R22, R29, 0x20, R22 ;  /* 0x000000201d160825 */ /* 0x002fc600078e0016 */
[----:B------:R0:W5:Y:S04]  /*0990*/  @P0 LDG.E.128 R76, desc[UR6][R20.64+0x10] ;  /* 0x00001006144c0981 */ /* 0x000168000c1e1d00 */
[----:B------:R0:W5:Y:S04]  /*09a0*/  @P0 LD.E.128 R52, desc[UR6][R22.64] ;  /* 0x0000000616340980 */ /* 0x000168000c101d00 */
[----:B------:R0:W5:Y:S01]  /*09b0*/  @P0 LD.E.128 R56, desc[UR6][R22.64+0x10] ;  /* 0x0000100616380980 */ /* 0x000162000c101d00 */
        /* <DEDUP_REMOVED lines=9> */
[----:B------:R-:W-:Y:S01]  /*0a50*/  @P0 IADD3 R29, PT, PT, R29, 0x20, RZ ;  /* 0x000000201d1d0810 */ /* 0x000fe20007ffe0ff */
[----:B0-----:R-:W-:Y:S06]  /*0a60*/  @!P1 BRA `(.L_x_3576) ;  /* 0x0000000800589947 */ /* 0x001fec0003800000 */
[----:B------:R-:W0:Y:S08]  /*0a70*/  LDC.64 R20, c[0x0][0x3d0] ;  /* 0x0000f400ff147b82 */ /* 0x000e300000000a00 */
[----:B------:R-:W1:Y:S08]  /*0a80*/  LDC.64 R60, c[0x0][0x3d8] ;  /* 0x0000f600ff3c7b82 */ /* 0x000e700000000a00 */
[----:B------:R-:W2:Y:S01]  /*0a90*/  LDC.64 R62, c[0x0][0x440] ;  /* 0x00011000ff3e7b82 */ /* 0x000ea20000000a00 */
[----:B------:R-:W-:-:S02]  /*0aa0*/  CS2R R26, SRZ ;  /* 0x00000000001a7805 */ /* 0x000fc4000001ff00 */
        /* <DEDUP_REMOVED lines=13> */
[----:B--2---:R-:W-:-:S03]  /*0b80*/  IMAD.WIDE.U32 R62, R29, 0x20, R62 ;  /* 0x000000201d3e7825 */ /* 0x004fc600078e003e */
[----:B------:R1:W5:Y:S01]  /*0b90*/  LDG.E.128 R28, desc[UR6][R60.64+0x10] ;  /* 0x000010063c1c7981 */ /* 0x000362000c1e1d00 */
[----:B0-----:R-:W-:-:S03]  /*0ba0*/  CS2R R20, SRZ ;  /* 0x0000000000147805 */ /* 0x001fc6000001ff00 */
[----:B------:R-:W5:Y:S04]  /*0bb0*/  LD.E.128 R12, desc[UR6][R62.64] ;  /* 0x000000063e0c7980 */ /* 0x000f68000c101d00 */
[----:B------:R0:W5:Y:S01]  /*0bc0*/  LD.E.128 R16, desc[UR6][R62.64+0x10] ;  /* 0x000010063e107980 */ /* 0x000162000c101d00 */
[----:B-1----:R-:W-:Y:S02]  /*0bd0*/  CS2R R60, SRZ ;  /* 0x00000000003c7805 */ /* 0x002fe4000001ff00 */
[----:B0-----:R-:W-:Y:S01]  /*0be0*/  CS2R R62, SRZ ;  /* 0x00000000003e7805 */ /* 0x001fe2000001ff00 */
[----:B------:R-:W-:Y:S06]  /*0bf0*/  BRA `(.L_x_3576) ;  /* 0x0000000400f47947 */ /* 0x000fec0003800000 */
.L_x_3574:
[----:B------:R-:W0:Y:S02]  /*0c00*/  LDCU.64 UR4, c[0x0][0x440] ;  /* 0x00008800ff0477ac */ /* 0x000e240008000a00 */
[----:B0-----:R-:W-:-:S04]  /*0c10*/  UISETP.NE.U32.AND UP0, UPT, UR4, URZ, UPT ;  /* 0x000000ff0400728c */ /* 0x001fc8000bf05070 */
[----:B------:R-:W-:-:S09]  /*0c20*/  UISETP.NE.AND.EX UP0, UPT, UR5, URZ, UPT, UP0 ;  /* 0x000000ff0500728c */ /* 0x000fd2000bf05300 */
[----:B------:R-:W-:Y:S05]  /*0c30*/  BRA.U !UP0, `(.L_x_3577) ;  /* 0x0000000108e47547 */ /* 0x000fea000b800000 */
[C---:B------:R-:W-:Y:S01]  /*0c40*/  ISETP.GE.U32.AND P1, PT, R118.reuse, 0x20, PT ;  /* 0x000000207600780c */ /* 0x040fe20003f26070 */
[----:B------:R-:W0:Y:S01]  /*0c50*/  LDC.64 R14, c[0x0][0x3d0] ;  /* 0x0000f400ff0e7b82 */ /* 0x000e220000000a00 */
[----:B------:R-:W-:Y:S02]  /*0c60*/  ISETP.GE.U32.AND P0, PT, R118, 0x40, PT ;  /* 0x000000407600780c */ /* 0x000fe40003f06070 */
[----:B------:R-:W-:-:S05]  /*0c70*/  LOP3.LUT R164, R164, 0xffffff7f, RZ, 0xc0, !PT ;  /* 0xffffff7fa4a47812 */ /* 0x000fca00078ec0ff */
[----:B------:R-:W1:Y:S04]  /*0c80*/  LDC.64 R16, c[0x0][0x3d8] ;  /* 0x0000f600ff107b82 */ /* 0x000e680000000a00 */
[----:B------:R-:W-:-:S04]  /*0c90*/  @P1 LOP3.LUT R164, R164, 0x80, RZ, 0xfc, !PT ;  /* 0x00000080a4a41812 */ /* 0x000fc800078efcff */
[----:B------:R-:W2:Y:S08]  /*0ca0*/  @P1 LDC.64 R12, c[0x0][0x438] ;  /* 0x00010e00ff0c1b82 */ /* 0x000eb00000000a00 */
[----:B------:R-:W3:Y:S01]  /*0cb0*/  @P1 LDC.64 R18, c[0x0][0x440] ;  /* 0x00011000ff121b82 */ /* 0x000ee20000000a00 */
[----:B0-----:R-:W-:-:S05]  /*0cc0*/  @P1 IMAD.WIDE.U32 R14, R29, 0x20, R14 ;  /* 0x000000201d0e1825 */ /* 0x001fca00078e000e */
[----:B------:R0:W5:Y:S02]  /*0cd0*/  @P1 LDG.E.128 R104, desc[UR6][R14.64] ;  /* 0x000000060e681981 */ /* 0x000164000c1e1d00 */
[----:B------:R-:W4:Y:S08]  /*0ce0*/  LDC.64 R20, c[0x0][0x3d0] ;  /* 0x0000f400ff147b82 */ /* 0x000f300000000a00 */
[----:B------:R-:W0:Y:S01]  /*0cf0*/  @P0 LDC.64 R22, c[0x0][0x438] ;  /* 0x00010e00ff160b82 */ /* 0x000e220000000a00 */
[C---:B--2---:R-:W-:Y:S01]  /*0d00*/  @P1 IMAD.WIDE.U32 R12, R29.reuse, 0x20, R12 ;  /* 0x000000201d0c1825 */ /* 0x044fe200078e000c */
[----:B------:R2:W5:Y:S06]  /*0d10*/  @P1 LDG.E.128 R100, desc[UR6][R14.64+0x10] ;  /* 0x000010060e641981 */ /* 0x00056c000c1e1d00 */
[----:B------:R-:W2:Y:S08]  /*0d20*/  LDC.64 R24, c[0x0][0x3d8] ;  /* 0x0000f600ff187b82 */ /* 0x000eb00000000a00 */
[----:B------:R-:W2:Y:S01]  /*0d30*/  @P0 LDC.64 R26, c[0x0][0x440] ;  /* 0x00011000ff1a0b82 */ /* 0x000ea20000000a00 */
[C---:B-1----:R-:W-:Y:S01]  /*0d40*/  @P1 IMAD.WIDE.U32 R16, R29.reuse, 0x20, R16 ;  /* 0x000000201d101825 */ /* 0x042fe200078e0010 */
[----:B------:R1:W5:Y:S03]  /*0d50*/  @P1 LD.E.128 R60, desc[UR6][R12.64] ;  /* 0x000000060c3c1980 */ /* 0x000366000c101d00 */
[C---:B---3--:R-:W-:Y:S01]  /*0d60*/  @P1 IMAD.WIDE.U32 R18, R29.reuse, 0x20, R18 ;  /* 0x000000201d121825 */ /* 0x048fe200078e0012 */
[----:B------:R-:W-:Y:S01]  /*0d70*/  @P1 LOP3.LUT R29, R29, 0x20, RZ, 0xfc, !PT ;  /* 0x000000201d1d1812 */ /* 0x000fe200078efcff */
[----:B------:R1:W5:Y:S04]  /*0d80*/  @P1 LD.E.128 R64, desc[UR6][R12.64+0x10] ;  /* 0x000010060c401980 */ /* 0x000368000c101d00 */
[C---:B----4-:R-:W-:Y:S01]  /*0d90*/  @P0 IMAD.WIDE.U32 R20, R29.reuse, 0x20, R20 ;  /* 0x000000201d140825 */ /* 0x050fe200078e0014 */
[----:B------:R1:W5:Y:S03]  /*0da0*/  @P1 LDG.E.128 R96, desc[UR6][R16.64] ;  /* 0x0000000610601981 */ /* 0x000366000c1e1d00 */
[C---:B0-----:R-:W-:Y:S01]  /*0db0*/  @P0 IMAD.WIDE.U32 R22, R29.reuse, 0x20, R22 ;  /* 0x000000201d160825 */ /* 0x041fe200078e0016 */
[----:B------:R1:W5:Y:S03]  /*0dc0*/  @P0 LDG.E.128 R88, desc[UR6][R20.64] ;  /* 0x0000000614580981 */ /* 0x000366000c1e1d00 */
[C---:B--2---:R-:W-:Y:S01]  /*0dd0*/  @P0 IMAD.WIDE.U32 R24, R29.reuse, 0x20, R24 ;  /* 0x000000201d180825 */ /* 0x044fe200078e0018 */
[----:B------:R1:W5:Y:S03]  /*0de0*/  @P0 LDG.E.128 R84, desc[UR6][R20.64+0x10] ;  /* 0x0000100614540981 */ /* 0x000366000c1e1d00 */
[C---:B------:R-:W-:Y:S01]  /*0df0*/  @P0 IMAD.WIDE.U32 R26, R29.reuse, 0x20, R26 ;  /* 0x000000201d1a0825 */ /* 0x040fe200078e001a */
[----:B------:R1:W5:Y:S04]  /*0e00*/  @P0 LD.E.128 R68, desc[UR6][R22.64] ;  /* 0x0000000616440980 */ /* 0x000368000c101d00 */
[----:B------:R1:W5:Y:S04]  /*0e10*/  @P0 LD.E.128 R72, desc[UR6][R22.64+0x10] ;  /* 0x0000100616480980 */ /* 0x000368000c101d00 */
[----:B------:R1:W5:Y:S04]  /*0e20*/  @P0 LDG.E.128 R80, desc[UR6][R24.64] ;  /* 0x0000000618500981 */ /* 0x000368000c1e1d00 */
[----:B------:R1:W5:Y:S04]  /*0e30*/  @P0 LDG.E.128 R76, desc[UR6][R24.64+0x10] ;  /* 0x00001006184c0981 */ /* 0x000368000c1e1d00 */
[----:B------:R1:W5:Y:S04]  /*0e40*/  @P0 LD.E.128 R52, desc[UR6][R26.64] ;  /* 0x000000061a340980 */ /* 0x000368000c101d00 */
[----:B------:R1:W5:Y:S04]  /*0e50*/  @P0 LD.E.128 R56, desc[UR6][R26.64+0x10] ;  /* 0x000010061a380980 */ /* 0x000368000c101d00 */
[----:B------:R1:W5:Y:S04]  /*0e60*/  @P1 LDG.E.128 R92, desc[UR6][R16.64+0x10] ;  /* 0x00001006105c1981 */ /* 0x000368000c1e1d00 */
[----:B------:R1:W5:Y:S04]  /*0e70*/  @P1 LD.E.128 R44, desc[UR6][R18.64] ;  /* 0x00000006122c1980 */ /* 0x000368000c101d00 */
[----:B------:R1:W5:Y:S01]  /*0e80*/  @P1 LD.E.128 R48, desc[UR6][R18.64+0x10] ;  /* 0x0000100612301980 */ /* 0x000362000c101d00 */
[----:B------:R-:W-:Y:S01]  /*0e90*/  ISETP.GE.U32.AND P1, PT, R118, 0x60, PT ;  /* 0x000000607600780c */ /* 0x000fe20003f26070 */
[----:B------:R-:W-:-:S12]  /*0ea0*/  @P0 VIADD R29, R29, 0x20 ;  /* 0x000000201d1d0836 */ /* 0x000fd80000000000 */
[----:B-1----:R-:W-:Y:S05]  /*0eb0*/  @!P1 BRA `(.L_x_3576) ;  /* 0x0000000400449947 */ /* 0x002fea0003800000 */
        /* <DEDUP_REMOVED lines=17> */
.L_x_3577:
        /* <DEDUP_REMOVED lines=10> */
[----:B------:R-:W4:Y:S01]  /*1070*/  @P0 LDC.64 R20, c[0x0][0x438] ;  /* 0x00010e00ff140b82 */ /* 0x000f220000000a00 */
[C---:B-1----:R-:W-:Y:S01]  /*1080*/  @P1 IMAD.WIDE.U32 R16, R29.reuse, 0x20, R16 ;  /* 0x000000201d101825 */ /* 0x042fe200078e0010 */
[----:B------:R0:W5:Y:S04]  /*1090*/  @P1 LDG.E.128 R100, desc[UR6][R12.64+0x10] ;  /* 0x000010060c641981 */ /* 0x000168000c1e1d00 */
[----:B------:R0:W5:Y:S02]  /*10a0*/  @P1 LDG.E.128 R96, desc[UR6][R16.64] ;  /* 0x0000000610601981 */ /* 0x000164000c1e1d00 */
[----:B------:R-:W1:Y:S01]  /*10b0*/  LDC.64 R22, c[0x0][0x3d8] ;  /* 0x0000f600ff167b82 */ /* 0x000e620000000a00 */
        /* <DEDUP_REMOVED lines=9> */
[----:B------:R0:W5:Y:S01]  /*1150*/  @P0 LD.E.128 R68, desc[UR6][R20.64] ;  /* 0x0000000614440980 */ /* 0x000162000c101d00 */
[----:B-1----:R-:W-:-:S03]  /*1160*/  @P0 IMAD.WIDE.U32 R22, R29, 0x20, R22 ;  /* 0x000000201d160825 */ /* 0x002fc600078e0016 */
[----:B------:R0:W5:Y:S04]  /*1170*/  @P0 LD.E.128 R72, desc[UR6][R20.64+0x10] ;  /* 0x0000100614480980 */ /* 0x000168000c101d00 */
        /* <DEDUP_REMOVED lines=10> */
[----:B------:R-:W-:Y:S01]  /*1220*/  CS2R R44, SRZ ;  /* 0x00000000002c7805 */ /* 0x000fe2000001ff00 */
[----:B------:R-:W-:Y:S01]  /*1230*/  @P0 VIADD R29, R29, 0x20 ;  /* 0x000000201d1d0836 */ /* 0x000fe20000000000 */
        /* <DEDUP_REMOVED lines=17> */
[----:B------:R-:W5:Y:S01]  /*1350*/  LD.E.128 R20, desc[UR6][R44.64] ;  /* 0x000000062c147980 */ /* 0x000f62000c101d00 */
[----:B--2---:R-:W-:-:S03]  /*1360*/  IMAD.WIDE.U32 R46, R29, 0x20, R46 ;  /* 0x000000201d2e7825 */ /* 0x004fc600078e002e */
[----:B------:R1:W5:Y:S01]  /*1370*/  LD.E.128 R24, desc[UR6][R44.64+0x10] ;  /* 0x000010062c187980 */ /* 0x000362000c101d00 */
[----:B0-----:R-:W-:-:S03]  /*1380*/  CS2R R12, SRZ ;  /* 0x00000000000c7805 */ /* 0x001fc6000001ff00 */
[----:B------:R-:W5:Y:S04]  /*1390*/  LDG.E.128 R32, desc[UR6][R46.64] ;  /* 0x000000062e207981 */ /* 0x000f68000c1e1d00 */
[----:B------:R0:W5:Y:S01]  /*13a0*/  LDG.E.128 R28, desc[UR6][R46.64+0x10] ;  /* 0x000010062e1c7981 */ /* 0x000162000c1e1d00 */
[----:B-1----:R-:W-:Y:S02]  /*13b0*/  CS2R R44, SRZ ;  /* 0x00000000002c7805 */ /* 0x002fe4000001ff00 */
[----:B0-----:R-:W-:-:S07]  /*13c0*/  CS2R R46, SRZ ;  /* 0x00000000002e7805 */ /* 0x001fce000001ff00 */
.L_x_3576:
[----:B------:R-:W-:Y:S05]  /*13d0*/  BSYNC.RECONVERGENT B0 ;  /* 0x0000000000007941 */ /* 0x000fea0003800200 */
.L_x_3573:
[----:B------:R-:W1:Y:S02]  /*13e0*/  LDCU UR4, c[0x0][0x384] ;  /* 0x00007080ff0477ac */ /* 0x000e640008000800 */
[----:B-1----:R-:W-:-:S13]  /*13f0*/  ISETP.GE.AND P0, PT, R116, UR4, PT ;  /* 0x0000000474007c0c */ /* 0x002fda000bf06270 */
[----:B------:R-:W-:Y:S05]  /*1400*/  @P0 EXIT ;  /* 0x000000000000094d */ /* 0x000fea0003800000 */
[----:B------:R-:W-:-:S04]  /*1410*/  IMAD.HI.U32 R113, R119, -0x326172a9, RZ ;  /* 0xcd9e8d5777717827 */ /* 0x000fc800078e00ff */
[----:B------:R-:W-:Y:S01]  /*1420*/  HFMA2 R133, -RZ, RZ, 0, 0 ;  /* 0x00000000ff857431 */ /* 0x000fe200000001ff */
[----:B------:R-:W-:Y:S01]  /*1430*/  LOP3.LUT R134, R134, 0x3, RZ, 0xc0, !PT ;  /* 0x0000000386867812 */ /* 0x000fe200078ec0ff */
[----:B------:R-:W1:Y:S01]  /*1440*/  LDCU UR12, c[0x0][0x388] ;  /* 0x00007100ff0c77ac */ /* 0x000e620008000800 */
[----:B0-----:R-:W-:Y:S01]  /*1450*/  IMAD.HI.U32 R115, R165, -0x2daee0ad, RZ ;  /* 0xd2511f53a5737827 */ /* 0x001fe200078e00ff */
[----:B------:R-:W-:Y:S01]  /*1460*/  LOP3.LUT R113, R117, R113, R2, 0x96, !PT ;  /* 0x0000007175717212 */ /* 0x000fe200078e9602 */
[----:B------:R-:W0:Y:S02]  /*1470*/  LDCU.U8 UR10, c[0x0][0x410] ;  /* 0x00008200ff0a77ac */ /* 0x000e240008000000 */
[----:B------:R-:W-:Y:S01]  /*1480*/  IMAD R124, R165, -0x2daee0ad, RZ ;  /* 0xd2511f53a57c7824 */ /* 0x000fe200078e02ff */
[----:B------:R-:W-:Y:S01]  /*1490*/  LOP3.LUT R115, R115, R3, RZ, 0x3c, !PT ;  /* 0x0000000373737212 */ /* 0x000fe200078e3cff */
[----:B------:R-:W-:Y:S01]  /*14a0*/  IMAD.HI.U32 R123, R113, -0x2daee0ad, RZ ;  /* 0xd2511f53717b7827 */ /* 0x000fe200078e00ff */
[----:B------:R-:W2:Y:S03]  /*14b0*/  LDCU UR11, c[0x0][0x448] ;  /* 0x00008900ff0b77ac */ /* 0x000ea60008000800 */
[----:B------:R-:W-:Y:S01]  /*14c0*/  IMAD R114, R119, -0x326172a9, RZ ;  /* 0xcd9e8d5777727824 */ /* 0x000fe200078e02ff */
[----:B------:R-:W-:Y:S01]  /*14d0*/  LOP3.LUT R4, R4, R124, R123, 0x96, !PT ;  /* 0x0000007c04047212 */ /* 0x000fe200078e967b */
[C---:B------:R-:W-:Y:S01]  /*14e0*/  IMAD.HI.U32 R121, R115.reuse, -0x326172a9, RZ ;  /* 0xcd9e8d5773797827 */ /* 0x040fe200078e00ff */
[----:B------:R-:W3:Y:S03]  /*14f0*/  LDCU.64 UR4, c[0x0][0x398] ;  /* 0x00007300ff0477ac */ /* 0x000ee60008000a00 */
[----:B------:R-:W-:Y:S01]  /*1500*/  IMAD R115, R115, -0x326172a9, RZ ;  /* 0xcd9e8d5773737824 */ /* 0x000fe200078e02ff */
[----:B------:R-:W-:Y:S01]  /*1510*/  LOP3.LUT R0, R0, R114, R121, 0x96, !PT ;  /* 0x0000007200007212 */ /* 0x000fe200078e9679 */
[----:B------:R-:W-:Y:S01]  /*1520*/  IMAD.HI.U32 R114, R4, -0x326172a9, RZ ;  /* 0xcd9e8d5704727827 */ /* 0x000fe200078e00ff */
[----:B------:R-:W-:Y:S01]  /*1530*/  IADD3 R121, PT, PT, R2, 0x3c6ef372, RZ ;  /* 0x3c6ef37202797810 */ /* 0x000fe20007ffe0ff */
[----:B------:R-:W4:Y:S02]  /*1540*/  LDCU.64 UR8, c[0x0][0x3a0] ;  /* 0x00007400ff0877ac */ /* 0x000f240008000a00 */
        /* <DEDUP_REMOVED lines=29> */
[----:B------:R-:W-:Y:S02]  /*1720*/  VIADD R8, R3, 0x1fd5c5a3 ;  /* 0x1fd5c5a303087836 */ /* 0x000fe40000000000 */
        /* <DEDUP_REMOVED lines=10> */
[----:B------:R-:W-:Y:S01]  /*17d0*/  VIADD R6, R3, 0x96a522ad ;  /* 0x96a522ad03067836 */ /* 0x000fe20000000000 */
[----:B------:R-:W-:Y:S01]  /*17e0*/  LOP3.LUT R7, R112, R8, R7, 0x96, !PT ;  /* 0x0000000870077212 */ /* 0x000fe200078e9607 */
[----:B------:R-:W-:Y:S02]  /*17f0*/  IMAD R4, R4, -0x2daee0ad, RZ ;  /* 0xd2511f5304047824 */ /* 0x000fe400078e02ff */
[----:B------:R-:W-:Y:S02]  /*1800*/  IMAD R0, R0, -0x326172a9, RZ ;  /* 0xcd9e8d5700007824 */ /* 0x000fe400078e02ff */
[----:B------:R-:W-:-:S04]  /*1810*/  IMAD.HI.U32 R121, R5, -0x2daee0ad, RZ ;  /* 0xd2511f5305797827 */ /* 0x000fc800078e00ff */
[----:B------:R-:W-:Y:S01]  /*1820*/  IMAD.HI.U32 R9, R7, -0x326172a9, RZ ;  /* 0xcd9e8d5707097827 */ /* 0x000fe200078e00ff */
[----:B------:R-:W-:-:S03]  /*1830*/  LOP3.LUT R121, R6, R4, R121, 0x96, !PT ;  /* 0x0000000406797212 */ /* 0x000fc600078e9679 */
[----:B------:R-:W-:Y:S01]  /*1840*/  IMAD R132, R7, -0x326172a9, RZ ;  /* 0xcd9e8d5707847824 */ /* 0x000fe200078e02ff */
[----:B------:R-:W-:Y:S01]  /*1850*/  LOP3.LUT R122, R122, R0, R9, 0x96, !PT ;  /* 0x000000007a7a7212 */ /* 0x000fe200078e9609 */
[----:B01234-:R-:W-:-:S07]  /*1860*/  IMAD R159, R5, -0x2daee0ad, RZ ;  /* 0xd2511f53059f7824 */ /* 0x01ffce00078e02ff */
.L_x_3959:
[----:B------:R-:W-:Y:S01]  /*1870*/  IMAD R0, R116, UR12, RZ ;  /* 0x0000000c74007c24 */ /* 0x000fe2000f8e02ff */
[----:B------:R-:W-:Y:S01]  /*1880*/  LOP3.LUT P0, RZ, R164, 0x80, RZ, 0xc0, !PT ;  /* 0x00000080a4ff7812 */ /* 0x000fe2000780c0ff */
        /* <DEDUP_REMOVED lines=38> */
.L_x_3583:
        /* <DEDUP_REMOVED lines=13> */
.L_x_3585:
[----:B------:R-:W-:Y:S05]  /*1bc0*/  BSYNC.RECONVERGENT B2 ;  /* 0x0000000000027941 */ /* 0x000fea0003800200 */
.L_x_3584:
[----:B------:R-:W-:Y:S01]  /*1bd0*/  IMAD.WIDE.U32 R114, R119, -0x326172a9, RZ ;  /* 0xcd9e8d5777727825 */ /* 0x000fe200078e00ff */
[----:B------:R-:W-:Y:S02]  /*1be0*/  LOP3.LUT R144, R133, R113, R3, 0x96, !PT ;  /* 0x0000007185907212 */ /* 0x000fe400078e9603 */
[----:B------:R-:W-:Y:S02]  /*1bf0*/  IADD3 R113, PT, PT, R2, -0x61c88647, RZ ;  /* 0x9e3779b902717810 */ /* 0x000fe40007ffe0ff */
        /* <DEDUP_REMOVED lines=58> */
.L_x_3582:
[----:B------:R-:W-:Y:S05]  /*1fa0*/  BSYNC.RECONVERGENT B1 ;  /* 0x0000000000017941 */ /* 0x000fea0003800200 */
.L_x_3581:
[----:B------:R-:W0:Y:S01]  /*1fb0*/  LDC R113, c[0x0][0x408] ;  /* 0x00010200ff717b82 */ /* 0x000e220000000800 */
[----:B------:R-:W-:Y:S01]  /*1fc0*/  I2FP.F32.U32 R112, R112 ;  /* 0x0000007000707245 */ /* 0x000fe20000201000 */
[----:B------:R-:W-:Y:S01]  /*1fd0*/  IMAD.MOV.U32 R115, RZ, RZ, 0x2f800000 ;  /* 0x2f800000ff737424 */ /* 0x000fe200078e00ff */
[----:B------:R-:W-:Y:S01]  /*1fe0*/  ISETP.NE.AND P3, PT, R138, 0x1, PT ;  /* 0x000000018a00780c */ /* 0x000fe20003f65270 */
[----:B-----5:R-:W-:Y:S01]  /*1ff0*/  IMAD.U32 R134, R108, 0x10000, RZ ;  /* 0x000100006c867824 */ /* 0x020fe200078e00ff */
[----:B------:R-:W-:Y:S01]  /*2000*/  LOP3.LUT R164, R164, 0xffffffef, RZ, 0xc0, !PT ;  /* 0xffffffefa4a47812 */ /* 0x000fe200078ec0ff */
[----:B------:R-:W-:Y:S01]  /*2010*/  FFMA.FTZ R131, R112, R115, 1.1641532182693481445e-10 ;  /* 0x2f00000070837423 */ /* 0x000fe20000010073 */
[----:B------:R-:W-:Y:S01]  /*2020*/  @P1 SHF.L.U32 R112, R4, 0x10, RZ ;  /* 0x0000001004701819 */ /* 0x000fe200000006ff */
[----:B------:R-:W1:Y:S01]  /*2030*/  LDC R114, c[0x0][0x404] ;  /* 0x00010100ff727b82 */ /* 0x000e620000000800 */
[----:B------:R-:W-:Y:S01]  /*2040*/  BSSY.RECONVERGENT B1, `(.L_x_3586) ;  /* 0x000005f000017945 */ /* 0x000fe20003800200 */
[----:B------:R-:W-:Y:S01]  /*2050*/  PRMT R108, R108, 0x7632, R108 ;  /* 0x000076326c6c7816 */ /* 0x000fe2000000006c */
[----:B------:R-:W-:-:S02]  /*2060*/  IMAD.MOV.U32 R144, RZ, RZ, 0x2 ;  /* 0x00000002ff907424 */ /* 0x000fc400078e00ff */
[----:B0-----:R-:W-:Y:S01]  /*2070*/  FMUL.FTZ R134, R134, R113 ;  /* 0x0000007186867220 */ /* 0x001fe20000410000 */
[----:B-1----:R-:W-:-:S04]  /*2080*/  FSETP.GTU.FTZ.AND P2, PT, R131, R114, PT ;  /* 0x000000728300720b */ /* 0x002fc80003f5c000 */
[----:B------:R-:W-:Y:S01]  /*2090*/  FSEL R131, R134, RZ, !P2 ;  /* 0x000000ff86837208 */ /* 0x000fe20005000000 */
[----:B------:R-:W-:Y:S01]  /*20a0*/  IMAD.MOV.U32 R134, RZ, RZ, R132 ;  /* 0x000000ffff867224 */ /* 0x000fe200078e0084 */
[----:B------:R-:W-:-:S03]  /*20b0*/  PLOP3.LUT P2, PT, P2, PT, PT, 0x8, 0x80 ;  /* 0x000000000080781c */ /* 0x000fc6000174e170 */
[----:B------:R-:W-:-:S05]  /*20c0*/  @P1 FADD.FTZ R131, R112, R131 ;  /* 0x0000008370831221 */ /* 0x000fca0000010000 */
[----:B------:R-:W-:-:S05]  /*20d0*/  F2FP.BF16.F32.PACK_AB R112, RZ, R131 ;  /* 0x00000083ff70723e */ /* 0x000fca00000010ff */
[----:B------:R-:W-:Y:S01]  /*20e0*/  @P2 LOP3.LUT R164, R164, 0x10, RZ, 0xfc, !PT ;  /* 0x00000010a4a42812 */ /* 0x000fe200078efcff */
        /* <DEDUP_REMOVED lines=9> */
.L_x_3588:
        /* <DEDUP_REMOVED lines=13> */
.L_x_3590:
[----:B------:R-:W-:Y:S05]  /*2250*/  BSYNC.RECONVERGENT B2 ;  /* 0x0000000000027941 */ /* 0x000fea0003800200 */
.L_x_3589:
        /* <DEDUP_REMOVED lines=11> */
[----:B------:R-:W-:Y:S02]  /*2310*/  VIADD R151, R3, 0x76cf5d0a ;  /* 0x76cf5d0a03977836 */ /* 0x000fe40000000000 */
[----:B------:R-:W-:-:S03]  /*2320*/  IMAD.WIDE.U32 R144, R144, -0x326172a9, RZ ;  /* 0xcd9e8d5790907825 */ /* 0x000fc600078e00ff */
[----:B------:R-:W-:Y:S01]  /*2330*/  LOP3.LUT R151, R151, R150, R139, 0x96, !PT ;  /* 0x0000009697977212 */ /* 0x000fe200078e968b */
[C---:B------:R-:W-:Y:S01]  /*2340*/  VIADD R121, R2.reuse, 0x3c6ef372 ;  /* 0x3c6ef37202797836 */ /* 0x040fe20000000000 */
        /* <DEDUP_REMOVED lines=8> */
[----:B------:R-:W-:Y:S02]  /*23d0*/  VIADD R151, R3, 0xed9eba14 ;  /* 0xed9eba1403977836 */ /* 0x000fe40000000000 */
[----:B------:R-:W-:Y:S01]  /*23e0*/  IMAD.WIDE.U32 R144, R121, -0x326172a9, RZ ;  /* 0xcd9e8d5779907825 */ /* 0x000fe200078e00ff */
[C---:B------:R-:W-:Y:S02]  /*23f0*/  IADD3 R121, PT, PT, R2.reuse, 0x78dde6e4, RZ ;  /* 0x78dde6e402797810 */ /* 0x040fe40007ffe0ff */
[----:B------:R-:W-:Y:S01]  /*2400*/  LOP3.LUT R151, R151, R150, R139, 0x96, !PT ;  /* 0x0000009697977212 */ /* 0x000fe200078e968b */
[----:B------:R-:W-:Y:S01]  /*2410*/  VIADD R139, R2, 0x1715609d ;  /* 0x1715609d028b7836 */ /* 0x000fe20000000000 */
[----:B------:R-:W-:-:S03]  /*2420*/  LOP3.LUT R121, R121, R160, R145, 0x96, !PT ;  /* 0x000000a079797212 */ /* 0x000fc600078e9691 */
        /* <DEDUP_REMOVED lines=14> */
[----:B------:R-:W-:Y:S02]  /*2510*/  IADD3 R121, PT, PT, R3, 0x1fd5c5a3, RZ ;  /* 0x1fd5c5a303797810 */ /* 0x000fe40007ffe0ff */
[----:B------:R-:W-:Y:S02]  /*2520*/  LOP3.LUT R139, R139, R144, R161, 0x96, !PT ;  /* 0x000000908b8b7212 */ /* 0x000fe400078e96a1 */
[----:B------:R-:W-:Y:S01]  /*2530*/  LOP3.LUT R121, R121, R138, R151, 0x96, !PT ;  /* 0x0000008a79797212 */ /* 0x000fe200078e9697 */
[----:B------:R-:W-:Y:S02]  /*2540*/  VIADD R151, R3, 0xdb3d7428 ;  /* 0xdb3d742803977836 */ /* 0x000fe40000000000 */
        /* <DEDUP_REMOVED lines=10> */
[----:B------:R-:W-:Y:S02]  /*25f0*/  IMAD.MOV.U32 R132, RZ, RZ, R160 ;  /* 0x000000ffff847224 */ /* 0x000fe400078e00a0 */
[----:B------:R-:W-:Y:S01]  /*2600*/  IMAD.MOV.U32 R0, RZ, RZ, R150 ;  /* 0x000000ffff007224 */ /* 0x000fe200078e0096 */
[----:B------:R-:W-:Y:S01]  /*2610*/  LOP3.LUT R121, R121, R138, R151, 0x96, !PT ;  /* 0x0000008a79797212 */ /* 0x000fe200078e9697 */
[----:B------:R-:W-:-:S07]  /*2620*/  IMAD.MOV.U32 R144, RZ, RZ, RZ ;  /* 0x000000ffff907224 */ /* 0x000fce00078e00ff */
.L_x_3587:
[----:B------:R-:W-:Y:S05]  /*2630*/  BSYNC.RECONVERGENT B1 ;  /* 0x0000000000017941 */ /* 0x000fea0003800200 */
.L_x_3586:
[----:B------:R-:W-:Y:S01]  /*2640*/  I2FP.F32.U32 R134, R134 ;  /* 0x0000008600867245 */ /* 0x000fe20000201000 */
[----:B------:R-:W-:Y:S01]  /*2650*/  BSSY.RECONVERGENT B1, `(.L_x_3591) ;  /* 0x0000064000017945 */ /* 0x000fe20003800200 */
[----:B------:R-:W-:Y:S01]  /*2660*/  SHF.L.U32 R108, R108, 0x10, RZ ;  /* 0x000000106c6c7819 */ /* 0x000fe200000006ff */
[----:B------:R-:W-:Y:S01]  /*2670*/  IMAD.MOV.U32 R150, RZ, RZ, 0x2 ;  /* 0x00000002ff967424 */ /* 0x000fe200078e00ff */
[----:B------:R-:W-:Y:S01]  /*2680*/  ISETP.NE.AND P3, PT, R144, 0x1, PT ;  /* 0x000000019000780c */ /* 0x000fe20003f65270 */
[----:B------:R-:W-:Y:S01]  /*2690*/  FFMA.FTZ R139, R134, R115, 1.1641532182693481445e-10 ;  /* 0x2f000000868b7423 */ /* 0x000fe20000010073 */
[----:B------:R-:W-:Y:S01]  /*26a0*/  @P1 PRMT R134, R4, 0x7632, R134 ;  /* 0x0000763204861816 */ /* 0x000fe20000000086 */
[----:B------:R-:W-:Y:S01]  /*26b0*/  FMUL.FTZ R108, R108, R113 ;  /* 0x000000716c6c7220 */ /* 0x000fe20000410000 */
[----:B------:R-:W-:Y:S02]  /*26c0*/  LOP3.LUT R164, R164, 0xfffffff7, RZ, 0xc0, !PT ;  /* 0xfffffff7a4a47812 */ /* 0x000fe400078ec0ff */
[----:B------:R-:W-:Y:S01]  /*26d0*/  FSETP.GTU.FTZ.AND P2, PT, R139, R114, PT ;  /* 0x000000728b00720b */ /* 0x000fe20003f5c000 */
[----:B------:R-:W-:-:S03]  /*26e0*/  @P1 IMAD.U32 R134, R134, 0x10000, RZ ;  /* 0x0001000086861824 */ /* 0x000fc600078e00ff */
[----:B------:R-:W-:Y:S02]  /*26f0*/  FSEL R139, R108, RZ, !P2 ;  /* 0x000000ff6c8b7208 */ /* 0x000fe40005000000 */
[----:B------:R-:W-:-:S03]  /*2700*/  PLOP3.LUT P2, PT, P2, PT, PT, 0x8, 0x80 ;  /* 0x000000000080781c */ /* 0x000fc6000174e170 */
[----:B------:R-:W-:Y:S01]  /*2710*/  @P1 FADD.FTZ R139, R134, R139 ;  /* 0x0000008b868b1221 */ /* 0x000fe20000010000 */
[----:B------:R-:W-:-:S04]  /*2720*/  MOV R134, R132 ;  /* 0x0000008400867202 */ /* 0x000fc80000000f00 */
[----:B------:R-:W-:-:S05]  /*2730*/  F2FP.BF16.F32.PACK_AB R108, RZ, R139 ;  /* 0x0000008bff6c723e */ /* 0x000fca00000010ff */
[----:B------:R-:W-:Y:S01]  /*2740*/  @P2 LOP3.LUT R164, R164, 0x8, RZ, 0xfc, !PT ;  /* 0x00000008a4a42812 */ /* 0x000fe200078efcff */
        /* <DEDUP_REMOVED lines=9> */
.L_x_3593:
        /* <DEDUP_REMOVED lines=13> */
.L_x_3595:
[----:B------:R-:W-:Y:S05]  /*28b0*/  BSYNC.RECONVERGENT B2 ;  /* 0x0000000000027941 */ /* 0x000fea0003800200 */
.L_x_3594:
        /* <DEDUP_REMOVED lines=31> */
[----:B------:R-:W-:Y:S02]  /*2ab0*/  IADD3 R121, PT, PT, R3, -0x56f99767, RZ ;  /* 0xa906689903797810 */ /* 0x000fe40007ffe0ff */
[----:B------:R-:W-:Y:S01]  /*2ac0*/  LOP3.LUT R145, R145, R150, R163, 0x96, !PT ;  /* 0x0000009691917212 */ /* 0x000fe200078e96a3 */
[----:B------:R-:W-:Y:S01]  /*2ad0*/  VIADD R157, R3, 0x646e171e ;  /* 0x646e171e039d7836 */ /* 0x000fe20000000000 */
[----:B------:R-:W-:-:S03]  /*2ae0*/  LOP3.LUT R121, R121, R144, R161, 0x96, !PT ;  /* 0x0000009079797212 */ /* 0x000fc600078e96a1 */
        /* <DEDUP_REMOVED lines=14> */
[C---:B------:R-:W-:Y:S02]  /*2bd0*/  IADD3 R121, PT, PT, R2.reuse, -0xe443238, RZ ;  /* 0xf1bbcdc802797810 */ /* 0x040fe40007ffe0ff */
[----:B------:R-:W-:Y:S01]  /*2be0*/  LOP3.LUT R157, R157, R160, R145, 0x96, !PT ;  /* 0x000000a09d9d7212 */ /* 0x000fe200078e9691 */
[----:B------:R-:W-:Y:S01]  /*2bf0*/  VIADD R145, R2, 0x8ff34781 ;  /* 0x8ff3478102917836 */ /* 0x000fe20000000000 */
[----:B------:R-:W-:-:S03]  /*2c00*/  LOP3.LUT R121, R121, R162, R151, 0x96, !PT ;  /* 0x000000a279797212 */ /* 0x000fc600078e9697 */
[----:B------:R-:W-:-:S04]  /*2c10*/  IMAD.WIDE.U32 R162, R157, -0x326172a9, RZ ;  /* 0xcd9e8d579da27825 */ /* 0x000fc800078e00ff */
[----:B------:R-:W-:Y:S01]  /*2c20*/  IMAD.WIDE.U32 R160, R121, -0x2daee0ad, RZ ;  /* 0xd2511f5379a07825 */ /* 0x000fe200078e00ff */
[----:B------:R-:W-:-:S03]  /*2c30*/  LOP3.LUT R122, R145, R150, R163, 0x96, !PT ;  /* 0x00000096917a7212 */ /* 0x000fc600078e96a3 */
[----:B------:R-:W-:Y:S01]  /*2c40*/  HFMA2 R150, -RZ, RZ, 0, 0 ;  /* 0x00000000ff967431 */ /* 0x000fe200000001ff */
[----:B------:R-:W-:Y:S01]  /*2c50*/  MOV R132, R162 ;  /* 0x000000a200847202 */ /* 0x000fe20000000f00 */
[----:B------:R-:W-:Y:S02]  /*2c60*/  VIADD R121, R3, 0x96a522ad ;  /* 0x96a522ad03797836 */ /* 0x000fe40000000000 */
[----:B------:R-:W-:-:S03]  /*2c70*/  IMAD.MOV.U32 R0, RZ, RZ, R160 ;  /* 0x000000ffff007224 */ /* 0x000fc600078e00a0 */
[----:B------:R-:W-:-:S07]  /*2c80*/  LOP3.LUT R121, R121, R144, R161, 0x96, !PT ;  /* 0x0000009079797212 */ /* 0x000fce00078e96a1 */
.L_x_3592:
[----:B------:R-:W-:Y:S05]  /*2c90*/  BSYNC.RECONVERGENT B1 ;  /* 0x0000000000017941 */ /* 0x000fea0003800200 */
.L_x_3591:
[----:B------:R-:W-:Y:S01]  /*2ca0*/  I2FP.F32.U32 R134, R134 ;  /* 0x0000008600867245 */ /* 0x000fe20000201000 */
[C---:B------:R-:W-:Y:S01]  /*2cb0*/  IMAD.U32 R138, R109.reuse, 0x10000, RZ ;  /* 0x000100006d8a7824 */ /* 0x040fe200078e00ff */
[----:B------:R-:W-:Y:S01]  /*2cc0*/  ISETP.NE.AND P2, PT, R150, 0x1, PT ;  /* 0x000000019600780c */ /* 0x000fe20003f45270 */
[----:B------:R-:W-:Y:S01]  /*2cd0*/  BSSY.RECONVERGENT B1, `(.L_x_3596) ;  /* 0x0000062000017945 */ /* 0x000fe20003800200 */
[----:B------:R-:W-:Y:S01]  /*2ce0*/  LOP3.LUT R164, R164, 0xfffffffb, RZ, 0xc0, !PT ;  /* 0xfffffffba4a47812 */ /* 0x000fe200078ec0ff */
[----:B------:R-:W-:Y:S01]  /*2cf0*/  FFMA.FTZ R145, R134, R115, 1.1641532182693481445e-10 ;  /* 0x2f00000086917423 */ /* 0x000fe20000010073 */
[----:B------:R-:W-:Y:S01]  /*2d00*/  FMUL.FTZ R138, R138, R113 ;  /* 0x000000718a8a7220 */ /* 0x000fe20000410000 */
[----:B------:R-:W-:Y:S01]  /*2d10*/  HFMA2 R151, -RZ, RZ, 0, 1.1920928955078125e-07 ;  /* 0x00000002ff977431 */ /* 0x000fe200000001ff */
[----:B------:R-:W-:Y:S01]  /*2d20*/  PRMT R109, R109, 0x7632, R109 ;  /* 0x000076326d6d7816 */ /* 0x000fe2000000006d */
[----:B------:R-:W-:Y:S01]  /*2d30*/  IMAD.MOV.U32 R134, RZ, RZ, R132 ;  /* 0x000000ffff867224 */ /* 0x000fe200078e0084 */
[----:B------:R-:W-:Y:S01]  /*2d40*/  FSETP.GTU.FTZ.AND P3, PT, R145, R114, PT ;  /* 0x000000729100720b */ /* 0x000fe20003f7c000 */
[----:B------:R-:W-:-:S03]  /*2d50*/  @P1 IMAD.U32 R145, R5, 0x10000, RZ ;  /* 0x0001000005911824 */ /* 0x000fc600078e00ff */
[----:B------:R-:W-:Y:S02]  /*2d60*/  FSEL R138, R138, RZ, !P3 ;  /* 0x000000ff8a8a7208 */ /* 0x000fe40005800000 */
        /* <DEDUP_REMOVED lines=13> */
.L_x_3598:
        /* <DEDUP_REMOVED lines=13> */
.L_x_3600:
[----:B------:R-:W-:Y:S05]  /*2f10*/  BSYNC.RECONVERGENT B2 ;  /* 0x0000000000027941 */ /* 0x000fea0003800200 */
.L_x_3599:
        /* <DEDUP_REMOVED lines=41> */
[----:B------:R-:W-:Y:S01]  /*31b0*/  IMAD.WIDE.U32 R162, R157, -0x326172a9, RZ ;  /* 0xcd9e8d579da27825 */ /* 0x000fe200078e00ff */
[----:B------:R-:W-:-:S03]  /*31c0*/  IADD3 R157, PT, PT, R3, -0x24c28bd8, RZ ;  /* 0xdb3d7428039d7810 */ /* 0x000fc60007ffe0ff */
[----:B------:R-:W-:Y:S01]  /*31d0*/  IMAD.WIDE.U32 R160, R121, -0x2daee0ad, RZ ;  /* 0xd2511f5379a07825 */ /* 0x000fe200078e00ff */
[----:B------:R-:W-:-:S03]  /*31e0*/  LOP3.LUT R145, R145, R150, R163, 0x96, !PT ;  /* 0x0000009691917212 */ /* 0x000fc600078e96a3 */
        /* <DEDUP_REMOVED lines=12> */
[----:B------:R-:W-:Y:S01]  /*32b0*/  IMAD.MOV.U32 R132, RZ, RZ, R162 ;  /* 0x000000ffff847224 */ /* 0x000fe200078e00a2 */
[----:B------:R-:W-:Y:S01]  /*32c0*/  LOP3.LUT R121, R121, R144, R161, 0x96, !PT ;  /* 0x0000009079797212 */ /* 0x000fe200078e96a1 */
[----:B------:R-:W-:Y:S01]  /*32d0*/  IMAD.MOV.U32 R151, RZ, RZ, RZ ;  /* 0x000000ffff977224 */ /* 0x000fe200078e00ff */
[----:B------:R-:W-:-:S07]  /*32e0*/  MOV R0, R160 ;  /* 0x000000a000007202 */ /* 0x000fce0000000f00 */
.L_x_3597:
[----:B------:R-:W-:Y:S05]  /*32f0*/  BSYNC.RECONVERGENT B1 ;  /* 0x0000000000017941 */ /* 0x000fea0003800200 */
.L_x_3596:
[----:B------:R-:W-:Y:S01]  /*3300*/  I2FP.F32.U32 R134, R134 ;  /* 0x0000008600867245 */ /* 0x000fe20000201000 */
[----:B------:R-:W-:Y:S01]  /*3310*/  IMAD.U32 R144, R109, 0x10000, RZ ;  /* 0x000100006d907824 */ /* 0x000fe200078e00ff */
[----:B------:R-:W-:Y:S01]  /*3320*/  LOP3.LUT R164, R164, 0xfffffffd, RZ, 0xc0, !PT ;  /* 0xfffffffda4a47812 */ /* 0x000fe200078ec0ff */
[----:B------:R-:W-:Y:S01]  /*3330*/  BSSY.RECONVERGENT B1, `(.L_x_3601) ;  /* 0x0000062000017945 */ /* 0x000fe20003800200 */
[----:B------:R-:W-:Y:S02]  /*3340*/  IMAD.MOV.U32 R160, RZ, RZ, 0x2 ;  /* 0x00000002ffa07424 */ /* 0x000fe400078e00ff */
[----:B------:R-:W-:Y:S01]  /*3350*/  FFMA.FTZ R109, R134, R115, 1.1641532182693481445e-10 ;  /* 0x2f000000866d7423 */ /* 0x000fe20000010073 */
[----:B------:R-:W-:Y:S01]  /*3360*/  FMUL.FTZ R144, R144, R113 ;  /* 0x0000007190907220 */ /* 0x000fe20000410000 */
[----:B------:R-:W-:-:S03]  /*3370*/  @P1 PRMT R134, R5, 0x7632, R134 ;  /* 0x0000763205861816 */ /* 0x000fc60000000086 */
[----:B------:R-:W-:Y:S02]  /*3380*/  FSETP.GTU.FTZ.AND P2, PT, R109, R114, PT ;  /* 0x000000726d00720b */ /* 0x000fe40003f5c000 */
[----:B------:R-:W-:Y:S02]  /*3390*/  @P1 SHF.L.U32 R134, R134, 0x10, RZ ;  /* 0x0000001086861819 */ /* 0x000fe400000006ff */
[----:B------:R-:W-:Y:S02]  /*33a0*/  FSEL R145, R144, RZ, !P2 ;  /* 0x000000ff90917208 */ /* 0x000fe40005000000 */
[----:B------:R-:W-:Y:S02]  /*33b0*/  PLOP3.LUT P3, PT, P2, PT, PT, 0x8, 0x80 ;  /* 0x000000000080781c */ /* 0x000fe4000176e170 */
[----:B------:R-:W-:Y:S01]  /*33c0*/  ISETP.NE.AND P2, PT, R151, 0x1, PT ;  /* 0x000000019700780c */ /* 0x000fe20003f45270 */
[----:B------:R-:W-:Y:S01]  /*33d0*/  @P1 FADD.FTZ R145, R134, R145 ;  /* 0x0000009186911221 */ /* 0x000fe20000010000 */
[----:B------:R-:W-:-:S04]  /*33e0*/  IMAD.MOV.U32 R134, RZ, RZ, R132 ;  /* 0x000000ffff867224 */ /* 0x000fc800078e0084 */
[----:B------:R-:W-:-:S05]  /*33f0*/  F2FP.BF16.F32.PACK_AB R109, RZ, R145 ;  /* 0x00000091ff6d723e */ /* 0x000fca00000010ff */
[----:B------:R-:W-:Y:S02]  /*3400*/  @P3 LOP3.LUT R164, R164, 0x2, RZ, 0xfc, !PT ;  /* 0x00000002a4a43812 */ /* 0x000fe400078efcff */
        /* <DEDUP_REMOVED lines=9> */
.L_x_3603:
        /* <DEDUP_REMOVED lines=13> */
.L_x_3605:
[----:B------:R-:W-:Y:S05]  /*3570*/  BSYNC.RECONVERGENT B2 ;  /* 0x0000000000027941 */ /* 0x000fea0003800200 */
.L_x_3604:
        /* <DEDUP_REMOVED lines=25> */
[C---:B------:R-:W-:Y:S02]  /*3710*/  IADD3 R121, PT, PT, R2.reuse, 0x78dde6e4, RZ ;  /* 0x78dde6e402797810 */ /* 0x040fe40007ffe0ff */
[----:B------:R-:W-:Y:S01]  /*3720*/  LOP3.LUT R157, R157, R162, R151, 0x96, !PT ;  /* 0x000000a29d9d7212 */ /* 0x000fe200078e9697 */
[----:B------:R-:W-:Y:S01]  /*3730*/  VIADD R151, R2, 0x1715609d ;  /* 0x1715609d02977836 */ /* 0x000fe20000000000 */
[----:B------:R-:W-:-:S03]  /*3740*/  LOP3.LUT R121, R121, R166, R161, 0x96, !PT ;  /* 0x000000a679797212 */ /* 0x000fc600078e96a1 */
[----:B------:R-:W-:Y:S01]  /*3750*/  IMAD.WIDE.U32 R166, R157, -0x326172a9, RZ ;  /* 0xcd9e8d579da67825 */ /* 0x000fe200078e00ff */
[----:B------:R-:W-:-:S03]  /*3760*/  IADD3 R157, PT, PT, R3, 0x646e171e, RZ ;  /* 0x646e171e039d7810 */ /* 0x000fc60007ffe0ff */
        /* <DEDUP_REMOVED lines=30> */
.L_x_3602:
[----:B------:R-:W-:Y:S05]  /*3950*/  BSYNC.RECONVERGENT B1 ;  /* 0x0000000000017941 */ /* 0x000fea0003800200 */
.L_x_3601:
        /* <DEDUP_REMOVED lines=8> */
[----:B------:R-:W-:Y:S01]  /*39e0*/  IMAD.MOV.U32 R161, RZ, RZ, 0x2 ;  /* 0x00000002ffa17424 */ /* 0x000fe200078e00ff */
[----:B------:R-:W-:Y:S02]  /*39f0*/  MOV R150, R132 ;  /* 0x0000008400967202 */ /* 0x000fe40000000f00 */
        /* <DEDUP_REMOVED lines=14> */
.L_x_3608:
        /* <DEDUP_REMOVED lines=13> */
.L_x_3610:
[----:B------:R-:W-:Y:S05]  /*3bb0*/  BSYNC.RECONVERGENT B2 ;  /* 0x0000000000027941 */ /* 0x000fea0003800200 */
.L_x_3609:
        /* <DEDUP_REMOVED lines=51> */
[----:B------:R-:W-:Y:S01]  /*3ef0*/  LOP3.LUT R121, R121, R166, R161, 0x96, !PT ;  /* 0x000000a679797212 */ /* 0x000fe200078e96a1 */
[----:B------:R-:W-:Y:S02]  /*3f00*/  HFMA2 R161, -RZ, RZ, 0, 0 ;  /* 0x00000000ffa17431 */ /* 0x000fe400000001ff */
[----:B------:R-:W-:-:S04]  /*3f10*/  IMAD.WIDE.U32 R166, R157, -0x326172a9, RZ ;  /* 0xcd9e8d579da67825 */ /* 0x000fc800078e00ff */
[----:B------:R-:W-:Y:S01]  /*3f20*/  IMAD.WIDE.U32 R162, R121, -0x2daee0ad, RZ ;  /* 0xd2511f5379a27825 */ /* 0x000fe200078e00ff */
[----:B------:R-:W-:Y:S02]  /*3f30*/  LOP3.LUT R122, R151, R160, R167, 0x96, !PT ;  /* 0x000000a0977a7212 */ /* 0x000fe400078e96a7 */
[----:B------:R-:W-:Y:S01]  /*3f40*/  MOV R132, R166 ;  /* 0x000000a600847202 */ /* 0x000fe20000000f00 */
[----:B------:R-:W-:-:S05]  /*3f50*/  VIADD R121, R3, 0x96a522ad ;  /* 0x96a522ad03797836 */ /* 0x000fca0000000000 */
[----:B------:R-:W-:Y:S01]  /*3f60*/  LOP3.LUT R121, R121, R150, R163, 0x96, !PT ;  /* 0x0000009679797212 */ /* 0x000fe200078e96a3 */
[----:B------:R-:W-:Y:S02]  /*3f70*/  IMAD.MOV.U32 R150, RZ, RZ, R0 ;  /* 0x000000ffff967224 */ /* 0x000fe400078e0000 */
[----:B------:R-:W-:-:S07]  /*3f80*/  IMAD.MOV.U32 R0, RZ, RZ, R162 ;  /* 0x000000ffff007224 */ /* 0x000fce00078e00a2 */
.L_x_3607:
[----:B------:R-:W-:Y:S05]  /*3f90*/  BSYNC.RECONVERGENT B1 ;  /* 0x0000000000017941 */ /* 0x000fea0003800200 */
.L_x_3606:
[----:B------:R-:W-:Y:S01]  /*3fa0*/  I2FP.F32.U32 R150, R150 ;  /* 0x0000009600967245 */ /* 0x000fe20000201000 */
[----:B------:R-:W-:Y:S01]  /*3fb0*/  IMAD.U32 R134, R134, 0x10000, RZ ;  /* 0x0001000086867824 */ /* 0x000fe200078e00ff */
[----:B------:R-:W-:Y:S01]  /*3fc0*/  ISETP.NE.AND P4, PT, R161, 0x1, PT ;  /* 0x00000001a100780c */ /* 0x000fe20003f85270 */
[----:B------:R-:W-:Y:S01]  /*3fd0*/  BSSY.RECONVERGENT B1, `(.L_x_3611) ;  /* 0x0000060000017945 */ /* 0x000fe20003800200 */
[----:B------:R-:W-:Y:S01]  /*3fe0*/  @P1 PRMT R157, R6, 0x7632, R157 ;  /* 0x00007632069d1816 */ /* 0x000fe2000000009d */
[----:B------:R-:W-:Y:S01]  /*3ff0*/  FFMA.FTZ R151, R150, R115, 1.1641532182693481445e-10 ;  /* 0x2f00000096977423 */ /* 0x000fe20000010073 */
[----:B------:R-:W-:Y:S01]  /*4000*/  FMUL.FTZ R134, R134, R113 ;  /* 0x0000007186867220 */ /* 0x000fe20000410000 */
[----:B------:R-:W-:Y:S02]  /*4010*/  MOV R162, 0x2 ;  /* 0x0000000200a27802 */ /* 0x000fe40000000f00 */
[----:B------:R-:W-:Y:S01]  /*4020*/  @P1 IMAD.U32 R150, R157, 0x10000, RZ ;  /* 0x000100009d961824 */ /* 0x000fe200078e00ff */
        /* <DEDUP_REMOVED lines=15> */
.L_x_3613:
        /* <DEDUP_REMOVED lines=13> */
.L_x_3615:
[----:B------:R-:W-:Y:S05]  /*41f0*/  BSYNC.RECONVERGENT B2 ;  /* 0x0000000000027941 */ /* 0x000fea0003800200 */
.L_x_3614:
        /* <DEDUP_REMOVED lines=21> */
[----:B------:R-:W-:-:S03]  /*4350*/  LOP3.LUT R121, R121, R162, R169, 0x96, !PT ;  /* 0x000000a279797212 */ /* 0x000fc600078e96a9 */
[----:B------:R-:W-:-:S04]  /*4360*/  IMAD.WIDE.U32 R162, R157, -0x2daee0ad, RZ ;  /* 0xd2511f539da27825 */ /* 0x000fc800078e00ff */
[----:B------:R-:W-:-:S04]  /*4370*/  IMAD.WIDE.U32 R166, R121, -0x326172a9, RZ ;  /* 0xcd9e8d5779a67825 */ /* 0x000fc800078e00ff */
[----:B------:R-:W-:Y:S02]  /*4380*/  VIADD R121, R2, 0x78dde6e4 ;  /* 0x78dde6e402797836 */ /* 0x000fe40000000000 */
[----:B------:R-:W-:-:S03]  /*4390*/  VIADD R157, R3, 0xed9eba14 ;  /* 0xed9eba14039d7836 */ /* 0x000fc60000000000 */
[----:B------:R-:W-:Y:S02]  /*43a0*/  LOP3.LUT R121, R121, R170, R167, 0x96, !PT ;  /* 0x000000aa79797212 */ /* 0x000fe400078e96a7 */
[----:B------:R-:W-:-:S03]  /*43b0*/  LOP3.LUT R157, R157, R168, R163, 0x96, !PT ;  /* 0x000000a89d9d7212 */ /* 0x000fc600078e96a3 */
[----:B------:R-:W-:-:S04]  /*43c0*/  IMAD.WIDE.U32 R168, R121, -0x2daee0ad, RZ ;  /* 0xd2511f5379a87825 */ /* 0x000fc800078e00ff */
[----:B------:R-:W-:Y:S01]  /*43d0*/  IMAD.WIDE.U32 R170, R157, -0x326172a9, RZ ;  /* 0xcd9e8d579daa7825 */ /* 0x000fe200078e00ff */
[----:B------:R-:W-:-:S03]  /*43e0*/  IADD3 R157, PT, PT, R2, 0x1715609d, RZ ;  /* 0x1715609d029d7810 */ /* 0x000fc60007ffe0ff */
[----:B------:R-:W-:Y:S01]  /*43f0*/  VIADD R121, R3, 0xa9066899 ;  /* 0xa906689903797836 */ /* 0x000fe20000000000 */
[----:B------:R-:W-:-:S04]  /*4400*/  LOP3.LUT R157, R157, R166, R171, 0x96, !PT ;  /* 0x000000a69d9d7212 */ /* 0x000fc800078e96ab */
[----:B------:R-:W-:Y:S01]  /*4410*/  LOP3.LUT R121, R121, R162, R169, 0x96, !PT ;  /* 0x000000a279797212 */ /* 0x000fe200078e96a9 */
[----:B------:R-:W-:-:S04]  /*4420*/  IMAD.WIDE.U32 R162, R157, -0x2daee0ad, RZ ;  /* 0xd2511f539da27825 */ /* 0x000fc800078e00ff */
[----:B------:R-:W-:Y:S01]  /*4430*/  IMAD.WIDE.U32 R166, R121, -0x326172a9, RZ ;  /* 0xcd9e8d5779a67825 */ /* 0x000fe200078e00ff */
[----:B------:R-:W-:-:S03]  /*4440*/  IADD3 R121, PT, PT, R2, -0x4ab325aa, RZ ;  /* 0xb54cda5602797810 */ /* 0x000fc60007ffe0ff */
[----:B------:R-:W-:Y:S01]  /*4450*/  VIADD R157, R3, 0x646e171e ;  /* 0x646e171e039d7836 */ /* 0x000fe20000000000 */
[----:B------:R-:W-:-:S04]  /*4460*/  LOP3.LUT R121, R121, R170, R167, 0x96, !PT ;  /* 0x000000aa79797212 */ /* 0x000fc800078e96a7 */
[----:B------:R-:W-:Y:S01]  /*4470*/  LOP3.LUT R157, R157, R168, R163, 0x96, !PT ;  /* 0x000000a89d9d7212 */ /* 0x000fe200078e96a3 */
        /* <DEDUP_REMOVED lines=8> */
[----:B------:R-:W-:-:S03]  /*4500*/  IADD3 R157, PT, PT, R3, -0x24c28bd8, RZ ;  /* 0xdb3d7428039d7810 */ /* 0x000fc60007ffe0ff */
[----:B------:R-:W-:Y:S01]  /*4510*/  VIADD R121, R2, 0xf1bbcdc8 ;  /* 0xf1bbcdc802797836 */ /* 0x000fe20000000000 */
[----:B------:R-:W-:-:S04]  /*4520*/  LOP3.LUT R157, R157, R168, R163, 0x96, !PT ;  /* 0x000000a89d9d7212 */ /* 0x000fc800078e96a3 */
[----:B------:R-:W-:Y:S01]  /*4530*/  LOP3.LUT R121, R121, R170, R167, 0x96, !PT ;  /* 0x000000aa79797212 */ /* 0x000fe200078e96a7 */
[----:B------:R-:W-:-:S04]  /*4540*/  IMAD.WIDE.U32 R170, R157, -0x326172a9, RZ ;  /* 0xcd9e8d579daa7825 */ /* 0x000fc800078e00ff */
[----:B------:R-:W-:Y:S01]  /*4550*/  IMAD.WIDE.U32 R168, R121, -0x2daee0ad, RZ ;  /* 0xd2511f5379a87825 */ /* 0x000fe200078e00ff */
[----:B------:R-:W-:-:S03]  /*4560*/  IADD3 R121, PT, PT, R3, -0x695add53, RZ ;  /* 0x96a522ad03797810 */ /* 0x000fc60007ffe0ff */
[----:B------:R-:W-:Y:S01]  /*4570*/  VIADD R157, R2, 0x8ff34781 ;  /* 0x8ff34781029d7836 */ /* 0x000fe20000000000 */
[----:B------:R-:W-:Y:S01]  /*4580*/  LOP3.LUT R121, R121, R162, R169, 0x96, !PT ;  /* 0x000000a279797212 */ /* 0x000fe200078e96a9 */
[----:B------:R-:W-:Y:S01]  /*4590*/  IMAD.MOV.U32 R132, RZ, RZ, R170 ;  /* 0x000000ffff847224 */ /* 0x000fe200078e00aa */
[----:B------:R-:W-:Y:S01]  /*45a0*/  MOV R0, R168 ;  /* 0x000000a800007202 */ /* 0x000fe20000000f00 */
[----:B------:R-:W-:Y:S01]  /*45b0*/  IMAD.MOV.U32 R162, RZ, RZ, RZ ;  /* 0x000000ffffa27224 */ /* 0x000fe200078e00ff */
[----:B------:R-:W-:-:S07]  /*45c0*/  LOP3.LUT R122, R157, R166, R171, 0x96, !PT ;  /* 0x000000a69d7a7212 */ /* 0x000fce00078e96ab */
.L_x_3612:
[----:B------:R-:W-:Y:S05]  /*45d0*/  BSYNC.RECONVERGENT B1 ;  /* 0x0000000000017941 */ /* 0x000fea0003800200 */
.L_x_3611:
        /* <DEDUP_REMOVED lines=8> */
[----:B------:R-:W-:Y:S02]  /*4660*/  FSETP.GTU.FTZ.AND P4, PT, R157, R114, PT ;  /* 0x000000729d00720b */ /* 0x000fe40003f9c000 */
[----:B------:R-:W-:Y:S02]  /*4670*/  PRMT R157, R111, 0x7632, R157 ;  /* 0x000076326f9d7816 */ /* 0x000fe4000000009d */
        /* <DEDUP_REMOVED lines=14> */
.L_x_3618:
        /* <DEDUP_REMOVED lines=13> */
.L_x_3620:
[----:B------:R-:W-:Y:S05]  /*4830*/  BSYNC.RECONVERGENT B2 ;  /* 0x0000000000027941 */ /* 0x000fea0003800200 */
.L_x_3619:
        /* <DEDUP_REMOVED lines=11> */
[----:B------:R-:W-:Y:S02]  /*48f0*/  VIADD R169, R3, 0x76cf5d0a ;  /* 0x76cf5d0a03a97836 */ /* 0x000fe40000000000 */
[----:B------:R-:W-:Y:S01]  /*4900*/  IMAD.WIDE.U32 R166, R161, -0x326172a9, RZ ;  /* 0xcd9e8d57a1a67825 */ /* 0x000fe200078e00ff */
[C---:B------:R-:W-:Y:S02]  /*4910*/  IADD3 R161, PT, PT, R2.reuse, -0x255992d5, RZ ;  /* 0xdaa66d2b02a17810 */ /* 0x040fe40007ffe0ff */
[----:B------:R-:W-:Y:S01]  /*4920*/  LOP3.LUT R169, R169, R168, R163, 0x96, !PT ;  /* 0x000000a8a9a97212 */ /* 0x000fe200078e96a3 */
        /* <DEDUP_REMOVED lines=10> */
[----:B------:R-:W-:Y:S02]  /*49d0*/  IADD3 R121, PT, PT, R2, 0x78dde6e4, RZ ;  /* 0x78dde6e402797810 */ /* 0x000fe40007ffe0ff */
[----:B------:R-:W-:Y:S02]  /*49e0*/  LOP3.LUT R161, R161, R168, R163, 0x96, !PT ;  /* 0x000000a8a1a17212 */ /* 0x000fe400078e96a3 */
[----:B------:R-:W-:-:S03]  /*49f0*/  LOP3.LUT R121, R121, R170, R167, 0x96, !PT ;  /* 0x000000aa79797212 */ /* 0x000fc600078e96a7 */
[----:B------:R-:W-:-:S04]  /*4a00*/  IMAD.WIDE.U32 R170, R161, -0x326172a9, RZ ;  /* 0xcd9e8d57a1aa7825 */ /* 0x000fc800078e00ff */
[----:B------:R-:W-:Y:S02]  /*4a10*/  VIADD R161, R2, 0x1715609d ;  /* 0x1715609d02a17836 */ /* 0x000fe40000000000 */
[----:B------:R-:W-:-:S03]  /*4a20*/  IMAD.WIDE.U32 R168, R121, -0x2daee0ad, RZ ;  /* 0xd2511f5379a87825 */ /* 0x000fc600078e00ff */
[----:B------:R-:W-:Y:S01]  /*4a30*/  LOP3.LUT R161, R161, R166, R171, 0x96, !PT ;  /* 0x000000a6a1a17212 */ /* 0x000fe200078e96ab */
        /* <DEDUP_REMOVED lines=27> */
[----:B------:R-:W-:Y:S01]  /*4bf0*/  IMAD.MOV.U32 R0, RZ, RZ, R168 ;  /* 0x000000ffff007224 */ /* 0x000fe200078e00a8 */
[----:B------:R-:W-:-:S07]  /*4c00*/  LOP3.LUT R121, R121, R162, R169, 0x96, !PT ;  /* 0x000000a279797212 */ /* 0x000fce00078e96a9 */
.L_x_3617:
[----:B------:R-:W-:Y:S05]  /*4c10*/  BSYNC.RECONVERGENT B1 ;  /* 0x0000000000017941 */ /* 0x000fea0003800200 */
.L_x_3616:
[----:B------:R-:W-:Y:S02]  /*4c20*/  I2FP.F32.U32 R162, R161 ;  /* 0x000000a100a27245 */ /* 0x000fe40000201000 */
[----:B------:R-:W-:Y:S02]  /*4c30*/  SHF.L.U32 R166, R157, 0x10, RZ ;  /* 0x000000109da67819 */ /* 0x000fe400000006ff */
[----:B------:R-:W-:Y:S01]  /*4c40*/  @P1 PRMT R157, R7, 0x7632, R157 ;  /* 0x00007632079d1816 */ /* 0x000fe2000000009d */
[----:B------:R-:W-:Y:S01]  /*4c50*/  FFMA.FTZ R115, R162, R115, 1.1641532182693481445e-10 ;  /* 0x2f000000a2737423 */ /* 0x000fe20000010073 */
[----:B------:R-:W-:Y:S01]  /*4c60*/  PRMT R110, R110, 0x5410, R160 ;  /* 0x000054106e6e7816 */ /* 0x000fe200000000a0 */
[----:B------:R-:W-:Y:S01]  /*4c70*/  FMUL.FTZ R166, R166, R113 ;  /* 0x00000071a6a67220 */ /* 0x000fe20000410000 */
[----:B------:R-:W-:Y:S01]  /*4c80*/  PRMT R109, R159, 0x5410, R109 ;  /* 0x000054109f6d7816 */ /* 0x000fe2000000006d */
[----:B------:R-:W-:Y:S01]  /*4c90*/  @P1 IMAD.U32 R162, R157, 0x10000, RZ ;  /* 0x000100009da21824 */ /* 0x000fe200078e00ff */
        /* <DEDUP_REMOVED lines=8> */
.L_x_3580:
[----:B------:R-:W-:Y:S01]  /*4d20*/  ISETP.NE.AND P2, PT, R134, 0x1, PT ;  /* 0x000000018600780c */ /* 0x000fe20003f45270 */
[----:B------:R-:W-:Y:S01]  /*4d30*/  BSSY.RECONVERGENT B1, `(.L_x_3622) ;  /* 0x000005a000017945 */ /* 0x000fe20003800200 */
[C---:B------:R-:W-:Y:S01]  /*4d40*/  VIADD R157, R3.reuse, 0xbb67ae85 ;  /* 0xbb67ae85039d7836 */ /* 0x040fe20000000000 */
[C---:B------:R-:W-:Y:S01]  /*4d50*/  IADD3 R115, PT, PT, R3.reuse, -0x126145ec, RZ ;  /* 0xed9eba1403737810 */ /* 0x040fe20007ffe0ff */
[C---:B------:R-:W-:Y:S01]  /*4d60*/  VIADD R114, R2.reuse, 0xb54cda56 ;  /* 0xb54cda5602727836 */ /* 0x040fe20000000000 */
[----:B------:R-:W-:Y:S01]  /*4d70*/  IADD3 R112, PT, PT, R3, 0x76cf5d0a, RZ ;  /* 0x76cf5d0a03707810 */ /* 0x000fe20007ffe0ff */
        /* <DEDUP_REMOVED lines=15> */
.L_x_3624:
        /* <DEDUP_REMOVED lines=13> */
.L_x_3626:
[----:B------:R-:W-:Y:S05]  /*4f40*/  BSYNC.RECONVERGENT B2 ;  /* 0x0000000000027941 */ /* 0x000fea0003800200 */
.L_x_3625:
        /* <DEDUP_REMOVED lines=48> */
[----:B------:R-:W-:Y:S01]  /*5250*/  VIADD R121, R2, 0x8ff34781 ;  /* 0x8ff3478102797836 */ /* 0x000fe20000000000 */
[----:B------:R-:W-:Y:S01]  /*5260*/  MOV R132, R128 ;  /* 0x0000008000847202 */ /* 0x000fe20000000f00 */
[----:B------:R-:W-:-:S03]  /*5270*/  IMAD.WIDE.U32 R126, R126, -0x2daee0ad, RZ ;  /* 0xd2511f537e7e7825 */ /* 0x000fc600078e00ff */
[----:B------:R-:W-:Y:S01]  /*5280*/  LOP3.LUT R122, R121, R130, R129, 0x96, !PT ;  /* 0x00000082797a7212 */ /* 0x000fe200078e9681 */
[----:B------:R-:W-:Y:S02]  /*5290*/  IMAD.MOV.U32 R0, RZ, RZ, R126 ;  /* 0x000000ffff007224 */ /* 0x000fe400078e007e */
[----:B------:R-:W-:Y:S01]  /*52a0*/  HFMA2 R126, -RZ, RZ, 0, 0 ;  /* 0x00000000ff7e7431 */ /* 0x000fe200000001ff */
[----:B------:R-:W-:Y:S01]  /*52b0*/  LOP3.LUT R121, R125, R124, R127, 0x96, !PT ;  /* 0x0000007c7d797212 */ /* 0x000fe200078e967f */
[----:B------:R-:W-:-:S07]  /*52c0*/  IMAD.MOV.U32 R124, RZ, RZ, R159 ;  /* 0x000000ffff7c7224 */ /* 0x000fce00078e009f */
.L_x_3623:
[----:B------:R-:W-:Y:S05]  /*52d0*/  BSYNC.RECONVERGENT B1 ;  /* 0x0000000000017941 */ /* 0x000fea0003800200 */
.L_x_3622:
[----:B------:R-:W0:Y:S01]  /*52e0*/  LDC R160, c[0x0][0x404] ;  /* 0x00010100ffa07b82 */ /* 0x000e220000000800 */
[----:B------:R-:W-:Y:S01]  /*52f0*/  I2FP.F32.U32 R125, R124 ;  /* 0x0000007c007d7245 */ /* 0x000fe20000201000 */
[----:B------:R-:W-:Y:S01]  /*5300*/  IMAD.MOV.U32 R158, RZ, RZ, 0x2f800000 ;  /* 0x2f800000ff9e7424 */ /* 0x000fe200078e00ff */
[----:B------:R-:W-:Y:S01]  /*5310*/  ISETP.NE.AND P3, PT, R126, 0x1, PT ;  /* 0x000000017e00780c */ /* 0x000fe20003f65270 */
[----:B-----5:R-:W-:Y:S01]  /*5320*/  IMAD.U32 R124, R108, 0x10000, RZ ;  /* 0x000100006c7c7824 */ /* 0x020fe200078e00ff */
[----:B------:R-:W-:Y:S01]  /*5330*/  LOP3.LUT R164, R164, 0xffffffef, RZ, 0xc0, !PT ;  /* 0xffffffefa4a47812 */ /* 0x000fe200078ec0ff */
[----:B------:R-:W-:Y:S01]  /*5340*/  FFMA.FTZ R125, R125, R158, 1.1641532182693481445e-10 ;  /* 0x2f0000007d7d7423 */ /* 0x000fe2000001009e */
[----:B------:R-:W-:Y:S01]  /*5350*/  BSSY.RECONVERGENT B1, `(.L_x_3627) ;  /* 0x0000059000017945 */ /* 0x000fe20003800200 */
[----:B------:R-:W1:Y:S01]  /*5360*/  LDC R159, c[0x0][0x408] ;  /* 0x00010200ff9f7b82 */ /* 0x000e620000000800 */
[----:B------:R-:W-:Y:S02]  /*5370*/  HFMA2 R127, -RZ, RZ, 0, 1.1920928955078125e-07 ;  /* 0x00000002ff7f7431 */ /* 0x000fe400000001ff */
[----:B0-----:R-:W-:-:S04]  /*5380*/  FSETP.GTU.FTZ.AND P2, PT, R125, R160, PT ;  /* 0x000000a07d00720b */ /* 0x001fc80003f5c000 */
[----:B------:R-:W-:Y:S01]  /*5390*/  PLOP3.LUT P4, PT, P2, PT, PT, 0x8, 0x80 ;  /* 0x000000000080781c */ /* 0x000fe2000178e170 */
[----:B-1----:R-:W-:Y:S01]  /*53a0*/  FMUL.FTZ R134, R124, R159 ;  /* 0x0000009f7c867220 */ /* 0x002fe20000410000 */
[----:B------:R-:W-:Y:S01]  /*53b0*/  PRMT R124, R108, 0x7632, R124 ;  /* 0x000076326c7c7816 */ /* 0x000fe2000000007c */
[----:B------:R-:W-:-:S03]  /*53c0*/  IMAD.MOV.U32 R108, RZ, RZ, R132 ;  /* 0x000000ffff6c7224 */ /* 0x000fc600078e0084 */
[----:B------:R-:W-:-:S07]  /*53d0*/  FSEL R134, R134, RZ, !P2 ;  /* 0x000000ff86867208 */ /* 0x000fce0005000000 */
        /* <DEDUP_REMOVED lines=10> */
.L_x_3629:
        /* <DEDUP_REMOVED lines=13> */
.L_x_3631:
[----:B------:R-:W-:Y:S05]  /*5550*/  BSYNC.RECONVERGENT B2 ;  /* 0x0000000000027941 */ /* 0x000fea0003800200 */
.L_x_3630:
[----:B------:R-:W-:Y:S01]  /*5560*/  IMAD.WIDE.U32 R128, R119, -0x326172a9, RZ ;  /* 0xcd9e8d5777807825 */ /* 0x000fe200078e00ff */
[----:B------:R-:W-:Y:S02]  /*5570*/  LOP3.LUT R138, R133, R127, R3, 0x96, !PT ;  /* 0x0000007f858a7212 */ /* 0x000fe400078e9603 */
[C---:B------:R-:W-:Y:S01]  /*5580*/  IADD3 R125, PT, PT, R2.reuse, -0x255992d5, RZ ;  /* 0xdaa66d2b027d7810 */ /* 0x040fe20007ffe0ff */
        /* <DEDUP_REMOVED lines=50> */
[----:B------:R-:W-:Y:S02]  /*58b0*/  IMAD.MOV.U32 R132, RZ, RZ, R138 ;  /* 0x000000ffff847224 */ /* 0x000fe400078e008a */
[----:B------:R-:W-:Y:S01]  /*58c0*/  IMAD.MOV.U32 R0, RZ, RZ, R130 ;  /* 0x000000ffff007224 */ /* 0x000fe200078e0082 */
[----:B------:R-:W-:-:S07]  /*58d0*/  LOP3.LUT R121, R121, R126, R131, 0x96, !PT ;  /* 0x0000007e79797212 */ /* 0x000fce00078e9683 */
.L_x_3628:
[----:B------:R-:W-:Y:S05]  /*58e0*/  BSYNC.RECONVERGENT B1 ;  /* 0x0000000000017941 */ /* 0x000fea0003800200 */
.L_x_3627:
        /* <DEDUP_REMOVED lines=9> */
[----:B------:R-:W-:Y:S02]  /*5980*/  FSEL R125, R108, RZ, !P2 ;  /* 0x000000ff6c7d7208 */ /* 0x000fe40005000000 */
[----:B------:R-:W-:-:S03]  /*5990*/  SEL R130, RZ, 0x1, P2 ;  /* 0x00000001ff827807 */ /* 0x000fc60001000000 */
        /* <DEDUP_REMOVED lines=14> */
.L_x_3634:
        /* <DEDUP_REMOVED lines=13> */
.L_x_3636:
[----:B------:R-:W-:Y:S05]  /*5b50*/  BSYNC.RECONVERGENT B2 ;  /* 0x0000000000027941 */ /* 0x000fea0003800200 */
.L_x_3635:
        /* <DEDUP_REMOVED lines=23> */
[C---:B------:R-:W-:Y:S01]  /*5cd0*/  IADD3 R127, PT, PT, R2.reuse, 0x1715609d, RZ ;  /* 0x1715609d027f7810 */ /* 0x040fe20007ffe0ff */
[----:B------:R-:W-:Y:S02]  /*5ce0*/  VIADD R121, R2, 0x78dde6e4 ;  /* 0x78dde6e402797836 */ /* 0x000fe40000000000 */
[----:B------:R-:W-:-:S03]  /*5cf0*/  IMAD.WIDE.U32 R138, R138, -0x326172a9, RZ ;  /* 0xcd9e8d578a8a7825 */ /* 0x000fc600078e00ff */
[----:B------:R-:W-:Y:S01]  /*5d00*/  LOP3.LUT R128, R121, R144, R151, 0x96, !PT ;  /* 0x0000009079807212 */ /* 0x000fe200078e9697 */
[----:B------:R-:W-:Y:S01]  /*5d10*/  VIADD R121, R3, 0xa9066899 ;  /* 0xa906689903797836 */ /* 0x000fe20000000000 */
[----:B------:R-:W-:Y:S01]  /*5d20*/  LOP3.LUT R127, R127, R150, R139, 0x96, !PT ;  /* 0x000000967f7f7212 */ /* 0x000fe200078e968b */
[----:B------:R-:W-:Y:S02]  /*5d30*/  VIADD R139, R3, 0x646e171e ;  /* 0x646e171e038b7836 */ /* 0x000fe40000000000 */
[----:B------:R-:W-:-:S05]  /*5d40*/  IMAD.WIDE.U32 R128, R128, -0x2daee0ad, RZ ;  /* 0xd2511f5380807825 */ /* 0x000fca00078e00ff */
        /* <DEDUP_REMOVED lines=23> */
[----:B------:R-:W-:Y:S01]  /*5ec0*/  MOV R125, R0 ;  /* 0x00000000007d7202 */ /* 0x000fe20000000f00 */
[----:B------:R-:W-:-:S07]  /*5ed0*/  IMAD.MOV.U32 R0, RZ, RZ, R128 ;  /* 0x000000ffff007224 */ /* 0x000fce00078e0080 */
.L_x_3633:
[----:B------:R-:W-:Y:S05]  /*5ee0*/  BSYNC.RECONVERGENT B1 ;  /* 0x0000000000017941 */ /* 0x000fea0003800200 */
.L_x_3632:
[----:B------:R-:W-:Y:S01]  /*5ef0*/  I2FP.F32.U32 R125, R125 ;  /* 0x0000007d007d7245 */ /* 0x000fe20000201000 */
[----:B------:R-:W-:Y:S01]  /*5f00*/  BSSY.RECONVERGENT B1, `(.L_x_3637) ;  /* 0x000005b000017945 */ /* 0x000fe20003800200 */
[----:B------:R-:W-:Y:S01]  /*5f10*/  ISETP.NE.AND P3, PT, R126, 0x1, PT ;  /* 0x000000017e00780c */ /* 0x000fe20003f65270 */
[----:B------:R-:W-:Y:S01]  /*5f20*/  IMAD.MOV.U32 R128, RZ, RZ, 0x2 ;  /* 0x00000002ff807424 */ /* 0x000fe200078e00ff */
[----:B------:R-:W-:Y:S01]  /*5f30*/  SHF.L.U32 R124, R124, 0x10, RZ ;  /* 0x000000107c7c7819 */ /* 0x000fe200000006ff */
[----:B------:R-:W-:Y:S01]  /*5f40*/  FFMA.FTZ R125, R125, R158, 1.1641532182693481445e-10 ;  /* 0x2f0000007d7d7423 */ /* 0x000fe2000001009e */
[----:B------:R-:W-:-:S03]  /*5f50*/  LOP3.LUT R164, R164, 0xfffffff7, RZ, 0xc0, !PT ;  /* 0xfffffff7a4a47812 */ /* 0x000fc600078ec0ff */
[----:B------:R-:W-:Y:S01]  /*5f60*/  FMUL.FTZ R124, R124, R159 ;  /* 0x0000009f7c7c7220 */ /* 0x000fe20000410000 */
[----:B------:R-:W-:Y:S01]  /*5f70*/  FSETP.GTU.FTZ.AND P2, PT, R125, R160, PT ;  /* 0x000000a07d00720b */ /* 0x000fe20003f5c000 */
[----:B------:R-:W-:-:S03]  /*5f80*/  IMAD.MOV.U32 R125, RZ, RZ, R132 ;  /* 0x000000ffff7d7224 */ /* 0x000fc600078e0084 */
[----:B------:R-:W-:Y:S02]  /*5f90*/  PLOP3.LUT P4, PT, P2, PT, PT, 0x8, 0x80 ;  /* 0x000000000080781c */ /* 0x000fe4000178e170 */
[----:B------:R-:W-:-:S11]  /*5fa0*/  FSEL R134, R124, RZ, !P2 ;  /* 0x000000ff7c867208 */ /* 0x000fd60005000000 */
        /* <DEDUP_REMOVED lines=10> */
.L_x_3639:
        /* <DEDUP_REMOVED lines=13> */
.L_x_3641:
[----:B------:R-:W-:Y:S05]  /*6120*/  BSYNC.RECONVERGENT B2 ;  /* 0x0000000000027941 */ /* 0x000fea0003800200 */
.L_x_3640:
        /* <DEDUP_REMOVED lines=41> */
[----:B------:R-:W-:Y:S02]  /*63c0*/  VIADD R129, R3, 0xdb3d7428 ;  /* 0xdb3d742803817836 */ /* 0x000fe40000000000 */
[----:B------:R-:W-:Y:S01]  /*63d0*/  IMAD.WIDE.U32 R126, R121, -0x326172a9, RZ ;  /* 0xcd9e8d57797e7825 */ /* 0x000fe200078e00ff */
[C---:B------:R-:W-:Y:S02]  /*63e0*/  IADD3 R121, PT, PT, R2.reuse, -0xe443238, RZ ;  /* 0xf1bbcdc802797810 */ /* 0x040fe40007ffe0ff */
[----:B------:R-:W-:Y:S01]  /*63f0*/  LOP3.LUT R129, R129, R128, R125, 0x96, !PT ;  /* 0x0000008081817212 */ /* 0x000fe200078e967d */
[----:B------:R-:W-:Y:S01]  /*6400*/  VIADD R125, R2, 0x8ff34781 ;  /* 0x8ff34781027d7836 */ /* 0x000fe20000000000 */
[----:B------:R-:W-:-:S03]  /*6410*/  LOP3.LUT R121, R121, R138, R127, 0x96, !PT ;  /* 0x0000008a79797212 */ /* 0x000fc600078e967f */
[----:B------:R-:W-:-:S04]  /*6420*/  IMAD.WIDE.U32 R138, R129, -0x326172a9, RZ ;  /* 0xcd9e8d57818a7825 */ /* 0x000fc800078e00ff */
[----:B------:R-:W-:Y:S01]  /*6430*/  IMAD.WIDE.U32 R128, R121, -0x2daee0ad, RZ ;  /* 0xd2511f5379807825 */ /* 0x000fe200078e00ff */
[----:B------:R-:W-:Y:S02]  /*6440*/  LOP3.LUT R122, R125, R126, R139, 0x96, !PT ;  /* 0x0000007e7d7a7212 */ /* 0x000fe400078e968b */
[----:B------:R-:W-:Y:S01]  /*6450*/  MOV R132, R138 ;  /* 0x0000008a00847202 */ /* 0x000fe20000000f00 */
[----:B------:R-:W-:Y:S02]  /*6460*/  VIADD R121, R3, 0x96a522ad ;  /* 0x96a522ad03797836 */ /* 0x000fe40000000000 */
[----:B------:R-:W-:Y:S02]  /*6470*/  IMAD.MOV.U32 R125, RZ, RZ, R0 ;  /* 0x000000ffff7d7224 */ /* 0x000fe400078e0000 */
[----:B------:R-:W-:Y:S02]  /*6480*/  IMAD.MOV.U32 R0, RZ, RZ, R128 ;  /* 0x000000ffff007224 */ /* 0x000fe400078e0080 */
[----:B------:R-:W-:Y:S01]  /*6490*/  HFMA2 R128, -RZ, RZ, 0, 0 ;  /* 0x00000000ff807431 */ /* 0x000fe200000001ff */
[----:B------:R-:W-:-:S07]  /*64a0*/  LOP3.LUT R121, R121, R124, R129, 0x96, !PT ;  /* 0x0000007c79797212 */ /* 0x000fce00078e9681 */
.L_x_3638:
[----:B------:R-:W-:Y:S05]  /*64b0*/  BSYNC.RECONVERGENT B1 ;  /* 0x0000000000017941 */ /* 0x000fea0003800200 */
.L_x_3637:
        /* <DEDUP_REMOVED lines=9> */
[----:B------:R-:W-:Y:S02]  /*6550*/  @P1 PRMT R125, R4, 0x7632, R125 ;  /* 0x00007632047d1816 */ /* 0x000fe4000000007d */
[----:B------:R-:W-:Y:S02]  /*6560*/  SEL R129, RZ, 0x1, P2 ;  /* 0x00000001ff817807 */ /* 0x000fe40001000000 */
[----:B------:R-:W-:Y:S01]  /*6570*/  FSEL R127, R124, RZ, !P2 ;  /* 0x000000ff7c7f7208 */ /* 0x000fe20005000000 */
[----:B------:R-:W-:-:S04]  /*6580*/  @P1 IMAD.U32 R125, R125, 0x10000, RZ ;  /* 0x000100007d7d1824 */ /* 0x000fc800078e00ff */
[----:B------:R-:W-:-:S04]  /*6590*/  FADD.FTZ R124, R134, R127 ;  /* 0x0000007f867c7221 */ /* 0x000fc80000010000 */
[----:B------:R-:W-:Y:S01]  /*65a0*/  @P1 FADD.FTZ R139, R124, R125 ;  /* 0x0000007d7c8b1221 */ /* 0x000fe20000010000 */
[----:B------:R-:W-:Y:S01]  /*65b0*/  @!P1 MOV R139, R124 ;  /* 0x0000007c008b9202 */ /* 0x000fe20000000f00 */
        /* <DEDUP_REMOVED lines=11> */
.L_x_3644:
        /* <DEDUP_REMOVED lines=13> */
.L_x_3646:
[----:B------:R-:W-:Y:S05]  /*6740*/  BSYNC.RECONVERGENT B2 ;  /* 0x0000000000027941 */ /* 0x000fea0003800200 */
.L_x_3645:
        /* <DEDUP_REMOVED lines=18> */
[----:B------:R-:W-:-:S03]  /*6870*/  IMAD.WIDE.U32 R126, R126, -0x2daee0ad, RZ ;  /* 0xd2511f537e7e7825 */ /* 0x000fc600078e00ff */
[----:B------:R-:W-:Y:S02]  /*6880*/  LOP3.LUT R121, R121, R124, R145, 0x96, !PT ;  /* 0x0000007c79797212 */ /* 0x000fe400078e9691 */
[----:B------:R-:W-:Y:S01]  /*6890*/  LOP3.LUT R124, R115, R144, R127, 0x96, !PT ;  /* 0x00000090737c7212 */ /* 0x000fe200078e967f */
[C---:B------:R-:W-:Y:S02]  /*68a0*/  VIADD R127, R2.reuse, 0x1715609d ;  /* 0x1715609d027f7836 */ /* 0x040fe40000000000 */
[----:B------:R-:W-:Y:S01]  /*68b0*/  IMAD.WIDE.U32 R162, R121, -0x326172a9, RZ ;  /* 0xcd9e8d5779a27825 */ /* 0x000fe200078e00ff */
[----:B------:R-:W-:-:S03]  /*68c0*/  IADD3 R121, PT, PT, R2, 0x78dde6e4, RZ ;  /* 0x78dde6e402797810 */ /* 0x000fc60007ffe0ff */
[----:B------:R-:W-:Y:S01]  /*68d0*/  IMAD.WIDE.U32 R124, R124, -0x326172a9, RZ ;  /* 0xcd9e8d577c7c7825 */ /* 0x000fe200078e00ff */
[----:B------:R-:W-:-:S04]  /*68e0*/  LOP3.LUT R121, R121, R150, R163, 0x96, !PT ;  /* 0x0000009679797212 */ /* 0x000fc800078e96a3 */
[----:B------:R-:W-:Y:S01]  /*68f0*/  LOP3.LUT R127, R127, R162, R125, 0x96, !PT ;  /* 0x000000a27f7f7212 */ /* 0x000fe200078e967d */
[----:B------:R-:W-:Y:S01]  /*6900*/  IMAD.WIDE.U32 R144, R121, -0x2daee0ad, RZ ;  /* 0xd2511f5379907825 */ /* 0x000fe200078e00ff */
[----:B------:R-:W-:-:S03]  /*6910*/  IADD3 R125, PT, PT, R3, 0x646e171e, RZ ;  /* 0x646e171e037d7810 */ /* 0x000fc60007ffe0ff */
        /* <DEDUP_REMOVED lines=22> */
[----:B------:R-:W-:Y:S02]  /*6a80*/  LOP3.LUT R122, R121, R150, R145, 0x96, !PT ;  /* 0x00000096797a7212 */ /* 0x000fe400078e9691 */
[----:B------:R-:W-:Y:S01]  /*6a90*/  LOP3.LUT R121, R127, R126, R125, 0x96, !PT ;  /* 0x0000007e7f797212 */ /* 0x000fe200078e967d */
[----:B------:R-:W-:Y:S02]  /*6aa0*/  HFMA2 R126, -RZ, RZ, 0, 0 ;  /* 0x00000000ff7e7431 */ /* 0x000fe400000001ff */
[----:B------:R-:W-:Y:S02]  /*6ab0*/  IMAD.MOV.U32 R125, RZ, RZ, R0 ;  /* 0x000000ffff7d7224 */ /* 0x000fe400078e0000 */
[----:B------:R-:W-:-:S07]  /*6ac0*/  IMAD.MOV.U32 R0, RZ, RZ, R124 ;  /* 0x000000ffff007224 */ /* 0x000fce00078e007c */
.L_x_3643:
[----:B------:R-:W-:Y:S05]  /*6ad0*/  BSYNC.RECONVERGENT B1 ;  /* 0x0000000000017941 */ /* 0x000fea0003800200 */
.L_x_3642:
[----:B------:R-:W-:Y:S01]  /*6ae0*/  I2FP.F32.U32 R125, R125 ;  /* 0x0000007d007d7245 */ /* 0x000fe20000201000 */
[----:B------:R-:W-:Y:S01]  /*6af0*/  IMAD.U32 R124, R109, 0x10000, RZ ;  /* 0x000100006d7c7824 */ /* 0x000fe200078e00ff */
[----:B------:R-:W-:Y:S01]  /*6b00*/  ISETP.NE.AND P2, PT, R126, 0x1, PT ;  /* 0x000000017e00780c */ /* 0x000fe20003f45270 */
[----:B------:R-:W-:Y:S01]  /*6b10*/  BSSY.RECONVERGENT B1, `(.L_x_3647) ;  /* 0x000005a000017945 */ /* 0x000fe20003800200 */
[----:B------:R-:W-:Y:S01]  /*6b20*/  LOP3.LUT R164, R164, 0xfffffffb, RZ, 0xc0, !PT ;  /* 0xfffffffba4a47812 */ /* 0x000fe200078ec0ff */
[----:B------:R-:W-:Y:S01]  /*6b30*/  FFMA.FTZ R125, R125, R158, 1.1641532182693481445e-10 ;  /* 0x2f0000007d7d7423 */ /* 0x000fe2000001009e */
[----:B------:R-:W-:Y:S01]  /*6b40*/  FMUL.FTZ R124, R124, R159 ;  /* 0x0000009f7c7c7220 */ /* 0x000fe20000410000 */
[----:B------:R-:W-:-:S03]  /*6b50*/  IMAD.MOV.U32 R127, RZ, RZ, 0x2 ;  /* 0x00000002ff7f7424 */ /* 0x000fc600078e00ff */
[----:B------:R-:W-:-:S04]  /*6b60*/  FSETP.GTU.FTZ.AND P3, PT, R125, R160, PT ;  /* 0x000000a07d00720b */ /* 0x000fc80003f7c000 */
[----:B------:R-:W-:Y:S02]  /*6b70*/  FSEL R125, R124, RZ, !P3 ;  /* 0x000000ff7c7d7208 */ /* 0x000fe40005800000 */
[----:B------:R-:W-:Y:S02]  /*6b80*/  PLOP3.LUT P3, PT, P3, PT, PT, 0x8, 0x80 ;  /* 0x000000000080781c */ /* 0x000fe40001f6e170 */
[----:B------:R-:W-:Y:S02]  /*6b90*/  PRMT R124, R109, 0x7632, R124 ;  /* 0x000076326d7c7816 */ /* 0x000fe4000000007c */
[----:B------:R-:W-:-:S09]  /*6ba0*/  MOV R109, R132 ;  /* 0x00000084006d7202 */ /* 0x000fd20000000f00 */
        /* <DEDUP_REMOVED lines=10> */
.L_x_3649:
        /* <DEDUP_REMOVED lines=13> */
.L_x_3651:
[----:B------:R-:W-:Y:S05]  /*6d20*/  BSYNC.RECONVERGENT B2 ;  /* 0x0000000000027941 */ /* 0x000fea0003800200 */
.L_x_3650:
[----:B------:R-:W-:Y:S01]  /*6d30*/  IMAD.WIDE.U32 R144, R119, -0x326172a9, RZ ;  /* 0xcd9e8d5777907825 */ /* 0x000fe200078e00ff */
[----:B------:R-:W-:Y:S02]  /*6d40*/  LOP3.LUT R162, R133, R127, R3, 0x96, !PT ;  /* 0x0000007f85a27212 */ /* 0x000fe400078e9603 */
[C---:B------:R-:W-:Y:S01]  /*6d50*/  IADD3 R109, PT, PT, R2.reuse, -0x61c88647, RZ ;  /* 0x9e3779b9026d7810 */ /* 0x040fe20007ffe0ff */
        /* <DEDUP_REMOVED lines=13> */
[----:B------:R-:W-:Y:S02]  /*6e30*/  IADD3 R109, PT, PT, R3, 0x32370b8f, RZ ;  /* 0x32370b8f036d7810 */ /* 0x000fe40007ffe0ff */
[----:B------:R-:W-:Y:S02]  /*6e40*/  LOP3.LUT R121, R121, R144, R163, 0x96, !PT ;  /* 0x0000009079797212 */ /* 0x000fe400078e96a3 */
[----:B------:R-:W-:-:S03]  /*6e50*/  LOP3.LUT R109, R109, R126, R151, 0x96, !PT ;  /* 0x0000007e6d6d7212 */ /* 0x000fc600078e9697 */
        /* <DEDUP_REMOVED lines=9> */
[----:B------:R-:W-:Y:S02]  /*6ef0*/  LOP3.LUT R121, R121, R144, R163, 0x96, !PT ;  /* 0x0000009079797212 */ /* 0x000fe400078e96a3 */
        /* <DEDUP_REMOVED lines=15> */
[----:B------:R-:W-:Y:S02]  /*6ff0*/  VIADD R109, R2, 0xf1bbcdc8 ;  /* 0xf1bbcdc8026d7836 */ /* 0x000fe40000000000 */
[----:B------:R-:W-:-:S03]  /*7000*/  IMAD.MOV.U32 R127, RZ, RZ, RZ ;  /* 0x000000ffff7f7224 */ /* 0x000fc600078e00ff */
[----:B------:R-:W-:Y:S01]  /*7010*/  LOP3.LUT R109, R109, R162, R145, 0x96, !PT ;  /* 0x000000a26d6d7212 */ /* 0x000fe200078e9691 */
[----:B------:R-:W-:-:S04]  /*7020*/  IMAD.WIDE.U32 R162, R121, -0x326172a9, RZ ;  /* 0xcd9e8d5779a27825 */ /* 0x000fc800078e00ff */
[----:B------:R-:W-:Y:S02]  /*7030*/  VIADD R121, R2, 0x8ff34781 ;  /* 0x8ff3478102797836 */ /* 0x000fe40000000000 */
[----:B------:R-:W-:Y:S01]  /*7040*/  IMAD.WIDE.U32 R150, R109, -0x2daee0ad, RZ ;  /* 0xd2511f536d967825 */ /* 0x000fe200078e00ff */
[----:B------:R-:W-:Y:S02]  /*7050*/  IADD3 R109, PT, PT, R3, -0x695add53, RZ ;  /* 0x96a522ad036d7810 */ /* 0x000fe40007ffe0ff */
[----:B------:R-:W-:Y:S01]  /*7060*/  LOP3.LUT R122, R121, R144, R163, 0x96, !PT ;  /* 0x00000090797a7212 */ /* 0x000fe200078e96a3 */
[----:B------:R-:W-:Y:S01]  /*7070*/  IMAD.MOV.U32 R132, RZ, RZ, R162 ;  /* 0x000000ffff847224 */ /* 0x000fe200078e00a2 */
[----:B------:R-:W-:Y:S01]  /*7080*/  LOP3.LUT R121, R109, R126, R151, 0x96, !PT ;  /* 0x0000007e6d797212 */ /* 0x000fe200078e9697 */
[----:B------:R-:W-:Y:S01]  /*7090*/  IMAD.MOV.U32 R109, RZ, RZ, R0 ;  /* 0x000000ffff6d7224 */ /* 0x000fe200078e0000 */
[----:B------:R-:W-:-:S07]  /*70a0*/  MOV R0, R150 ;  /* 0x0000009600007202 */ /* 0x000fce0000000f00 */
.L_x_3648:
[----:B------:R-:W-:Y:S05]  /*70b0*/  BSYNC.RECONVERGENT B1 ;  /* 0x0000000000017941 */ /* 0x000fea0003800200 */
.L_x_3647:
[----:B------:R-:W-:Y:S01]  /*70c0*/  I2FP.F32.U32 R109, R109 ;  /* 0x0000006d006d7245 */ /* 0x000fe20000201000 */
[----:B------:R-:W-:Y:S01]  /*70d0*/  IMAD.U32 R126, R9, 0x10000, RZ ;  /* 0x00010000097e7824 */ /* 0x000fe200078e00ff */
[----:B------:R-:W-:Y:S01]  /*70e0*/  @P1 SHF.L.U32 R138, R5, 0x10, RZ ;  /* 0x00000010058a1819 */ /* 0x000fe200000006ff */
[----:B------:R-:W-:Y:S02]  /*70f0*/  BSSY.RECONVERGENT B1, `(.L_x_3652) ;  /* 0x000005c000017945 */ /* 0x000fe40003800200 */
[----:B------:R-:W-:Y:S01]  /*7100*/  FFMA.FTZ R109, R109, R158, 1.1641532182693481445e-10 ;  /* 0x2f0000006d6d7423 */ /* 0x000fe2000001009e */
[----:B------:R-:W-:-:S04]  /*7110*/  FMUL.FTZ R126, R126, R159 ;  /* 0x0000009f7e7e7220 */ /* 0x000fc80000410000 */
[----:B------:R-:W-:-:S04]  /*7120*/  FSETP.GTU.FTZ.AND P2, PT, R109, R160, PT ;  /* 0x000000a06d00720b */ /* 0x000fc80003f5c000 */
[----:B------:R-:W-:Y:S02]  /*7130*/  FSEL R126, R126, RZ, !P2 ;  /* 0x000000ff7e7e7208 */ /* 0x000fe40005000000 */
[----:B------:R-:W-:Y:S02]  /*7140*/  SEL R128, RZ, 0x1, P2 ;  /* 0x00000001ff807807 */ /* 0x000fe40001000000 */
[----:B------:R-:W-:Y:S01]  /*7150*/  ISETP.NE.AND P2, PT, R127, 0x1, PT ;  /* 0x000000017f00780c */ /* 0x000fe20003f45270 */
[----:B------:R-:W-:Y:S01]  /*7160*/  FADD.FTZ R109, R125, R126 ;  /* 0x0000007e7d6d7221 */ /* 0x000fe20000010000 */
[----:B------:R-:W-:Y:S01]  /*7170*/  IMAD.MOV.U32 R126, RZ, RZ, 0x2 ;  /* 0x00000002ff7e7424 */ /* 0x000fe200078e00ff */
[----:B------:R-:W-:Y:S02]  /*7180*/  MOV R125, R132 ;  /* 0x00000084007d7202 */ /* 0x000fe40000000f00 */
        /* <DEDUP_REMOVED lines=12> */
.L_x_3654:
        /* <DEDUP_REMOVED lines=13> */
.L_x_3656:
[----:B------:R-:W-:Y:S05]  /*7320*/  BSYNC.RECONVERGENT B2 ;  /* 0x0000000000027941 */ /* 0x000fea0003800200 */
.L_x_3655:
        /* <DEDUP_REMOVED lines=54> */
[----:B------:R-:W-:Y:S01]  /*7690*/  MOV R0, R150 ;  /* 0x0000009600007202 */ /* 0x000fe20000000f00 */
[----:B------:R-:W-:-:S07]  /*76a0*/  IMAD.MOV.U32 R126, RZ, RZ, RZ ;  /* 0x000000ffff7e7224 */ /* 0x000fce00078e00ff */
.L_x_3653:
[----:B------:R-:W-:Y:S05]  /*76b0*/  BSYNC.RECONVERGENT B1 ;  /* 0x0000000000017941 */ /* 0x000fea0003800200 */
.L_x_3652:
[----:B------:R-:W-:Y:S01]  /*76c0*/  I2FP.F32.U32 R125, R125 ;  /* 0x0000007d007d7245 */ /* 0x000fe20000201000 */
[----:B------:R-:W-:Y:S01]  /*76d0*/  IMAD.U32 R124, R124, 0x10000, RZ ;  /* 0x000100007c7c7824 */ /* 0x000fe200078e00ff */
[----:B------:R-:W-:Y:S01]  /*76e0*/  LOP3.LUT R164, R164, 0xfffffffd, RZ, 0xc0, !PT ;  /* 0xfffffffda4a47812 */ /* 0x000fe200078ec0ff */
[----:B------:R-:W-:Y:S01]  /*76f0*/  BSSY.RECONVERGENT B1, `(.L_x_3657) ;  /* 0x0000059000017945 */ /* 0x000fe20003800200 */
[----:B------:R-:W-:Y:S02]  /*7700*/  HFMA2 R144, -RZ, RZ, 0, 1.1920928955078125e-07 ;  /* 0x00000002ff907431 */ /* 0x000fe400000001ff */
[----:B------:R-:W-:Y:S01]  /*7710*/  FFMA.FTZ R125, R125, R158, 1.1641532182693481445e-10 ;  /* 0x2f0000007d7d7423 */ /* 0x000fe2000001009e */
[----:B------:R-:W-:-:S04]  /*7720*/  FMUL.FTZ R124, R124, R159 ;  /* 0x0000009f7c7c7220 */ /* 0x000fc80000410000 */
[----:B------:R-:W-:Y:S01]  /*7730*/  FSETP.GTU.FTZ.AND P2, PT, R125, R160, PT ;  /* 0x000000a07d00720b */ /* 0x000fe20003f5c000 */
[----:B------:R-:W-:-:S03]  /*7740*/  IMAD.MOV.U32 R125, RZ, RZ, R132 ;  /* 0x000000ffff7d7224 */ /* 0x000fc600078e0084 */
[----:B------:R-:W-:Y:S02]  /*7750*/  FSEL R134, R124, RZ, !P2 ;  /* 0x000000ff7c867208 */ /* 0x000fe40005000000 */
[----:B------:R-:W-:Y:S02]  /*7760*/  PLOP3.LUT P3, PT, P2, PT, PT, 0x8, 0x80 ;  /* 0x000000000080781c */ /* 0x000fe4000176e170 */
[----:B------:R-:W-:-:S11]  /*7770*/  ISETP.NE.AND P2, PT, R126, 0x1, PT ;  /* 0x000000017e00780c */ /* 0x000fd60003f45270 */
[----:B------:R-:W-:Y:S02]  /*7780*/  @P3 LOP3.LUT R164, R164, 0x2, RZ, 0xfc, !PT ;  /* 0x00000002a4a43812 */ /* 0x000fe400078efcff */
        /* <DEDUP_REMOVED lines=9> */
.L_x_3659:
        /* <DEDUP_REMOVED lines=13> */
.L_x_3661:
[----:B------:R-:W-:Y:S05]  /*78f0*/  BSYNC.RECONVERGENT B2 ;  /* 0x0000000000027941 */ /* 0x000fea0003800200 */
.L_x_3660:
        /* <DEDUP_REMOVED lines=54> */
[----:B------:R-:W-:Y:S01]  /*7c60*/  LOP3.LUT R121, R121, R124, R145, 0x96, !PT ;  /* 0x0000007c79797212 */ /* 0x000fe200078e9691 */
[----:B------:R-:W-:-:S07]  /*7c70*/  IMAD.MOV.U32 R144, RZ, RZ, RZ ;  /* 0x000000ffff907224 */ /* 0x000fce00078e00ff */
.L_x_3658:
[----:B------:R-:W-:Y:S05]  /*7c80*/  BSYNC.RECONVERGENT B1 ;  /* 0x0000000000017941 */ /* 0x000fea0003800200 */
.L_x_3657:
        /* <DEDUP_REMOVED lines=11> */
[----:B------:R-:W-:-:S03]  /*7d40*/  ISETP.NE.AND P2, PT, R144, 0x1, PT ;  /* 0x000000019000780c */ /* 0x000fc60003f45270 */
[----:B------:R-:W-:Y:S02]  /*7d50*/  @P1 IMAD.U32 R145, R124, 0x10000, RZ ;  /* 0x000100007c911824 */ /* 0x000fe400078e00ff */
        /* <DEDUP_REMOVED lines=14> */
.L_x_3664:
        /* <DEDUP_REMOVED lines=13> */
.L_x_3666:
[----:B------:R-:W-:Y:S05]  /*7f10*/  BSYNC.RECONVERGENT B2 ;  /* 0x0000000000027941 */ /* 0x000fea0003800200 */
.L_x_3665:
        /* <DEDUP_REMOVED lines=52> */
[----:B------:R-:W-:Y:S01]  /*8260*/  IMAD.MOV.U32 R150, RZ, RZ, RZ ;  /* 0x000000ffff967224 */ /* 0x000fe200078e00ff */
[----:B------:R-:W-:Y:S02]  /*8270*/  LOP3.LUT R121, R121, R124, R167, 0x96, !PT ;  /* 0x0000007c79797212 */ /* 0x000fe400078e96a7 */
[----:B------:R-:W-:Y:S01]  /*8280*/  MOV R124, R0 ;  /* 0x00000000007c7202 */ /* 0x000fe20000000f00 */
[----:B------:R-:W-:-:S07]  /*8290*/  IMAD.MOV.U32 R0, RZ, RZ, R166 ;  /* 0x000000ffff007224 */ /* 0x000fce00078e00a6 */
.L_x_3663:
[----:B------:R-:W-:Y:S05]  /*82a0*/  BSYNC.RECONVERGENT B1 ;  /* 0x0000000000017941 */ /* 0x000fea0003800200 */
.L_x_3662:
        /* <DEDUP_REMOVED lines=21> */
.L_x_3669:
        /* <DEDUP_REMOVED lines=13> */
.L_x_3671:
[----:B------:R-:W-:Y:S05]  /*84d0*/  BSYNC.RECONVERGENT B2 ;  /* 0x0000000000027941 */ /* 0x000fea0003800200 */
.L_x_3670:
[----:B------:R-:W-:Y:S01]  /*84e0*/  IMAD.WIDE.U32 R166, R119, -0x326172a9, RZ ;  /* 0xcd9e8d5777a67825 */ /* 0x000fe200078e00ff */
[----:B------:R-:W-:-:S03]  /*84f0*/  LOP3.LUT R170, R133, R151, R3, 0x96, !PT ;  /* 0x0000009785aa7212 */ /* 0x000fc600078e9603 */
[----:B------:R-:W-:Y:S02]  /*8500*/  HFMA2 R163, -RZ, RZ, 0, 0 ;  /* 0x00000000ffa37431 */ /* 0x000fe400000001ff */
[----:B------:R-:W-:Y:S01]  /*8510*/  VIADD R121, R2, 0x9e3779b9 ;  /* 0x9e3779b902797836 */ /* 0x000fe20000000000 */
[----:B------:R-:W-:Y:S01]  /*8520*/  LOP3.LUT R168, R117, R167, R2, 0x96, !PT ;  /* 0x000000a775a87212 */ /* 0x000fe200078e9602 */
[----:B------:R-:W-:-:S04]  /*8530*/  IMAD.WIDE.U32 R170, R170, -0x326172a9, RZ ;  /* 0xcd9e8d57aaaa7825 */ /* 0x000fc800078e00ff */
[----:B------:R-:W-:Y:S01]  /*8540*/  IMAD.WIDE.U32 R168, R168, -0x2daee0ad, RZ ;  /* 0xd2511f53a8a87825 */ /* 0x000fe200078e00ff */
[----:B------:R-:W-:-:S03]  /*8550*/  LOP3.LUT R121, R121, R166, R171, 0x96, !PT ;  /* 0x000000a679797212 */ /* 0x000fc600078e96ab */
[C---:B------:R-:W-:Y:S01]  /*8560*/  VIADD R125, R2.reuse, 0xdaa66d2b ;  /* 0xdaa66d2b027d7836 */ /* 0x040fe20000000000 */
[----:B------:R-:W-:Y:S01]  /*8570*/  LOP3.LUT R166, R157, R150, R169, 0x96, !PT ;  /* 0x000000969da67212 */ /* 0x000fe200078e96a9 */
[----:B------:R-:W-:Y:S01]  /*8580*/  IMAD.WIDE.U32 R150, R121, -0x2daee0ad, RZ ;  /* 0xd2511f5379967825 */ /* 0x000fe200078e00ff */
[----:B------:R-:W-:-:S03]  /*8590*/  IADD3 R121, PT, PT, R2, 0x3c6ef372, RZ ;  /* 0x3c6ef37202797810 */ /* 0x000fc60007ffe0ff */
[----:B------:R-:W-:Y:S01]  /*85a0*/  IMAD.WIDE.U32 R166, R166, -0x326172a9, RZ ;  /* 0xcd9e8d57a6a67825 */ /* 0x000fe200078e00ff */
[----:B------:R-:W-:-:S03]  /*85b0*/  LOP3.LUT R171, R112, R168, R151, 0x96, !PT ;  /* 0x000000a870ab7212 */ /* 0x000fc600078e9697 */
[----:B------:R-:W-:Y:S01]  /*85c0*/  IMAD.MOV.U32 R110, RZ, RZ, R0 ;  /* 0x000000ffff6e7224 */ /* 0x000fe200078e0000 */
        /* <DEDUP_REMOVED lines=35> */
[----:B------:R-:W-:-:S03]  /*8800*/  MOV R132, R170 ;  /* 0x000000aa00847202 */ /* 0x000fc60000000f00 */
[----:B------:R-:W-:Y:S02]  /*8810*/  VIADD R125, R2, 0x8ff34781 ;  /* 0x8ff34781027d7836 */ /* 0x000fe40000000000 */
[----:B------:R-:W-:Y:S02]  /*8820*/  VIADD R121, R3, 0x96a522ad ;  /* 0x96a522ad03797836 */ /* 0x000fe40000000000 */
[----:B------:R-:W-:Y:S01]  /*8830*/  IMAD.MOV.U32 R0, RZ, RZ, R168 ;  /* 0x000000ffff007224 */ /* 0x000fe200078e00a8 */
[----:B------:R-:W-:Y:S02]  /*8840*/  LOP3.LUT R122, R125, R166, R171, 0x96, !PT ;  /* 0x000000a67d7a7212 */ /* 0x000fe400078e96ab */
[----:B------:R-:W-:-:S07]  /*8850*/  LOP3.LUT R121, R121, R150, R169, 0x96, !PT ;  /* 0x0000009679797212 */ /* 0x000fce00078e96a9 */
.L_x_3668:
[----:B------:R-:W-:Y:S05]  /*8860*/  BSYNC.RECONVERGENT B1 ;  /* 0x0000000000017941 */ /* 0x000fea0003800200 */
.L_x_3667:
        /* <DEDUP_REMOVED lines=25> */
.L_x_3674:
        /* <DEDUP_REMOVED lines=13> */
.L_x_3676:
[----:B------:R-:W-:Y:S05]  /*8ad0*/  BSYNC.RECONVERGENT B2 ;  /* 0x0000000000027941 */ /* 0x000fea0003800200 */
.L_x_3675:
[----:B------:R-:W-:Y:S01]  /*8ae0*/  IMAD.WIDE.U32 R166, R119, -0x326172a9, RZ ;  /* 0xcd9e8d5777a67825 */ /* 0x000fe200078e00ff */
[----:B------:R-:W-:-:S03]  /*8af0*/  LOP3.LUT R170, R133, R151, R3, 0x96, !PT ;  /* 0x0000009785aa7212 */ /* 0x000fc600078e9603 */
        /* <DEDUP_REMOVED lines=48> */
[----:B------:R-:W-:-:S03]  /*8e00*/  VIADD R125, R2, 0x8ff34781 ;  /* 0x8ff34781027d7836 */ /* 0x000fc60000000000 */
[----:B------:R-:W-:Y:S01]  /*8e10*/  LOP3.LUT R121, R121, R150, R169, 0x96, !PT ;  /* 0x0000009679797212 */ /* 0x000fe200078e96a9 */
[----:B------:R-:W-:Y:S01]  /*8e20*/  HFMA2 R150, -RZ, RZ, 0, 0 ;  /* 0x00000000ff967431 */ /* 0x000fe200000001ff */
[----:B------:R-:W-:Y:S01]  /*8e30*/  LOP3.LUT R122, R125, R166, R171, 0x96, !PT ;  /* 0x000000a67d7a7212 */ /* 0x000fe200078e96ab */
[----:B------:R-:W-:Y:S02]  /*8e40*/  IMAD.MOV.U32 R125, RZ, RZ, R0 ;  /* 0x000000ffff7d7224 */ /* 0x000fe400078e0000 */
[----:B------:R-:W-:-:S07]  /*8e50*/  IMAD.MOV.U32 R0, RZ, RZ, R168 ;  /* 0x000000ffff007224 */ /* 0x000fce00078e00a8 */
.L_x_3673:
[----:B------:R-:W-:Y:S05]  /*8e60*/  BSYNC.RECONVERGENT B1 ;  /* 0x0000000000017941 */ /* 0x000fea0003800200 */
.L_x_3672:
        /* <DEDUP_REMOVED lines=20> */
.L_x_3679:
        /* <DEDUP_REMOVED lines=13> */
.L_x_3681:
[----:B------:R-:W-:Y:S05]  /*9080*/  BSYNC.RECONVERGENT B2 ;  /* 0x0000000000027941 */ /* 0x000fea0003800200 */
.L_x_3680:
[----:B------:R-:W-:Y:S01]  /*9090*/  IMAD.WIDE.U32 R150, R119, -0x326172a9, RZ ;  /* 0xcd9e8d5777967825 */ /* 0x000fe200078e00ff */
[----:B------:R-:W-:Y:S02]  /*90a0*/  LOP3.LUT R168, R133, R125, R3, 0x96, !PT ;  /* 0x0000007d85a87212 */ /* 0x000fe400078e9603 */
[----:B------:R-:W-:Y:S01]  /*90b0*/  IADD3 R121, PT, PT, R2, -0x61c88647, RZ ;  /* 0x9e3779b902797810 */ /* 0x000fe20007ffe0ff */
        /* <DEDUP_REMOVED lines=27> */
[----:B------:R-:W-:Y:S01]  /*9270*/  LOP3.LUT R121, R121, R124, R167, 0x96, !PT ;  /* 0x0000007c79797212 */ /* 0x000fe200078e96a7 */
[----:B------:R-:W-:Y:S02]  /*9280*/  VIADD R167, R3, 0x646e171e ;  /* 0x646e171e03a77836 */ /* 0x000fe40000000000 */
        /* <DEDUP_REMOVED lines=21> */
[----:B------:R-:W-:Y:S01]  /*93e0*/  MOV R0, R166 ;  /* 0x000000a600007202 */ /* 0x000fe20000000f00 */
[----:B------:R-:W-:Y:S01]  /*93f0*/  IMAD.MOV.U32 R166, RZ, RZ, RZ ;  /* 0x000000ffffa67224 */ /* 0x000fe200078e00ff */
[----:B------:R-:W-:-:S07]  /*9400*/  LOP3.LUT R121, R121, R124, R167, 0x96, !PT ;  /* 0x0000007c79797212 */ /* 0x000fce00078e96a7 */
.L_x_3678:
[----:B------:R-:W-:Y:S05]  /*9410*/  BSYNC.RECONVERGENT B1 ;  /* 0x0000000000017941 */ /* 0x000fea0003800200 */
.L_x_3677:
[----:B------:R-:W-:Y:S01]  /*9420*/  I2FP.F32.U32 R125, R134 ;  /* 0x00000086007d7245 */ /* 0x000fe20000201000 */
[----:B------:R-:W-:Y:S01]  /*9430*/  BSSY.RECONVERGENT B1, `(.L_x_3682) ;  /* 0x0000060000017945 */ /* 0x000fe20003800200 */
[----:B------:R-:W-:Y:S01]  /*9440*/  PRMT R124, R10, 0x7632, R124 ;  /* 0x000076320a7c7816 */ /* 0x000fe2000000007c */
[----:B------:R-:W-:Y:S02]  /*9450*/  IMAD.MOV.U32 R168, RZ, RZ, 0x2 ;  /* 0x00000002ffa87424 */ /* 0x000fe400078e00ff */
[----:B------:R-:W-:Y:S02]  /*9460*/  FFMA.FTZ R125, R125, R158, 1.1641532182693481445e-10 ;  /* 0x2f0000007d7d7423 */ /* 0x000fe4000001009e */
[----:B------:R-:W-:-:S03]  /*9470*/  IMAD.U32 R124, R124, 0x10000, RZ ;  /* 0x000100007c7c7824 */ /* 0x000fc600078e00ff */
[----:B------:R-:W-:Y:S01]  /*9480*/  FSETP.GTU.FTZ.AND P4, PT, R125, R160, PT ;  /* 0x000000a07d00720b */ /* 0x000fe20003f9c000 */
[----:B------:R-:W-:-:S03]  /*9490*/  FMUL.FTZ R124, R124, R159 ;  /* 0x0000009f7c7c7220 */ /* 0x000fc60000410000 */
[----:B------:R-:W-:Y:S02]  /*94a0*/  SEL R125, RZ, 0x1, P4 ;  /* 0x00000001ff7d7807 */ /* 0x000fe40002000000 */
[----:B------:R-:W-:Y:S02]  /*94b0*/  FSEL R134, R124, RZ, !P4 ;  /* 0x000000ff7c867208 */ /* 0x000fe40006000000 */
[----:B------:R-:W-:Y:S02]  /*94c0*/  @P1 PRMT R124, R6, 0x7632, R124 ;  /* 0x00007632067c1816 */ /* 0x000fe4000000007c */
[----:B------:R-:W-:Y:S02]  /*94d0*/  ISETP.NE.AND P4, PT, R166, 0x1, PT ;  /* 0x00000001a600780c */ /* 0x000fe40003f85270 */
[----:B------:R-:W-:Y:S01]  /*94e0*/  @P1 SHF.L.U32 R151, R124, 0x10, RZ ;  /* 0x000000107c971819 */ /* 0x000fe200000006ff */
        /* <DEDUP_REMOVED lines=14> */
.L_x_3684:
        /* <DEDUP_REMOVED lines=13> */
.L_x_3686:
[----:B------:R-:W-:Y:S05]  /*96a0*/  BSYNC.RECONVERGENT B2 ;  /* 0x0000000000027941 */ /* 0x000fea0003800200 */
.L_x_3685:
        /* <DEDUP_REMOVED lines=56> */
.L_x_3683:
[----:B------:R-:W-:Y:S05]  /*9a30*/  BSYNC.RECONVERGENT B1 ;  /* 0x0000000000017941 */ /* 0x000fea0003800200 */
.L_x_3682:
        /* <DEDUP_REMOVED lines=21> */
.L_x_3689:
        /* <DEDUP_REMOVED lines=13> */
.L_x_3691:
[----:B------:R-:W-:Y:S05]  /*9c60*/  BSYNC.RECONVERGENT B2 ;  /* 0x0000000000027941 */ /* 0x000fea0003800200 */
.L_x_3690:
        /* <DEDUP_REMOVED lines=56> */
.L_x_3688:
[----:B------:R-:W-:Y:S05]  /*9ff0*/  BSYNC.RECONVERGENT B1 ;  /* 0x0000000000017941 */ /* 0x000fea0003800200 */
.L_x_3687:
        /* <DEDUP_REMOVED lines=25> */
.L_x_3694:
        /* <DEDUP_REMOVED lines=13> */
.L_x_3696:
[----:B------:R-:W-:Y:S05]  /*a260*/  BSYNC.RECONVERGENT B2 ;  /* 0x0000000000027941 */ /* 0x000fea0003800200 */
.L_x_3695:
        /* <DEDUP_REMOVED lines=50> */
[----:B------:R-:W-:Y:S02]  /*a590*/  VIADD R121, R3, 0x96a522ad ;  /* 0x96a522ad03797836 */ /* 0x000fe40000000000 */
[----:B------:R-:W-:-:S03]  /*a5a0*/  IMAD.MOV.U32 R132, RZ, RZ, R172 ;  /* 0x000000ffff847224 */ /* 0x000fc600078e00ac */
[----:B------:R-:W-:Y:S02]  /*a5b0*/  LOP3.LUT R121, R121, R166, R171, 0x96, !PT ;  /* 0x000000a679797212 */ /* 0x000fe400078e96ab */
[----:B------:R-:W-:Y:S01]  /*a5c0*/  MOV R166, R0 ;  /* 0x0000000000a67202 */ /* 0x000fe20000000f00 */
[----:B------:R-:W-:Y:S02]  /*a5d0*/  IMAD.MOV.U32 R0, RZ, RZ, R170 ;  /* 0x000000ffff007224 */ /* 0x000fe400078e00aa */
[----:B------:R-:W-:-:S07]  /*a5e0*/  IMAD.MOV.U32 R170, RZ, RZ, RZ ;  /* 0x000000ffffaa7224 */ /* 0x000fce00078e00ff */
.L_x_3693:
[----:B------:R-:W-:Y:S05]  /*a5f0*/  BSYNC.RECONVERGENT B1 ;  /* 0x0000000000017941 */ /* 0x000fea0003800200 */
.L_x_3692:
[----:B------:R-:W-:Y:S01]  /*a600*/  I2FP.F32.U32 R167, R166 ;  /* 0x000000a600a77245 */ /* 0x000fe20000201000 */
[----:B------:R-:W-:Y:S01]  /*a610*/  BSSY.RECONVERGENT B1, `(.L_x_3697) ;  /* 0x000005b000017945 */ /* 0x000fe20003800200 */
[----:B------:R-:W-:Y:S01]  /*a620*/  ISETP.NE.AND P6, PT, R170, 0x1, PT ;  /* 0x00000001aa00780c */ /* 0x000fe20003fc5270 */
[----:B------:R-:W-:Y:S01]  /*a630*/  IMAD.MOV.U32 R168, RZ, RZ, R132 ;  /* 0x000000ffffa87224 */ /* 0x000fe200078e0084 */
[----:B------:R-:W-:Y:S01]  /*a640*/  SHF.L.U32 R166, R134, 0x10, RZ ;  /* 0x0000001086a67819 */ /* 0x000fe200000006ff */
[----:B------:R-:W-:Y:S01]  /*a650*/  FFMA.FTZ R167, R167, R158, 1.1641532182693481445e-10 ;  /* 0x2f000000a7a77423 */ /* 0x000fe2000001009e */
[----:B------:R-:W-:-:S03]  /*a660*/  IMAD.MOV.U32 R134, RZ, RZ, 0x2 ;  /* 0x00000002ff867424 */ /* 0x000fc600078e00ff */
        /* <DEDUP_REMOVED lines=13> */
.L_x_3699:
        /* <DEDUP_REMOVED lines=15> */
.L_x_3701:
[----:B------:R-:W-:Y:S05]  /*a830*/  BSYNC.RECONVERGENT B2 ;  /* 0x0000000000027941 */ /* 0x000fea0003800200 */
.L_x_3700:
        /* <DEDUP_REMOVED lines=50> */
[----:B------:R-:W-:Y:S02]  /*ab60*/  MOV R132, R168 ;  /* 0x000000a800847202 */ /* 0x000fe40000000f00 */
[----:B------:R-:W-:Y:S01]  /*ab70*/  LOP3.LUT R122, R113, R166, R169, 0x96, !PT ;  /* 0x000000a6717a7212 */ /* 0x000fe200078e96a9 */
[----:B------:R-:W-:Y:S02]  /*ab80*/  VIADD R121, R3, 0x96a522ad ;  /* 0x96a522ad03797836 */ /* 0x000fe40000000000 */
[----:B------:R-:W-:Y:S02]  /*ab90*/  IMAD.MOV.U32 R168, RZ, RZ, R0 ;  /* 0x000000ffffa87224 */ /* 0x000fe400078e0000 */
[----:B------:R-:W-:Y:S01]  /*aba0*/  IMAD.MOV.U32 R0, RZ, RZ, R114 ;  /* 0x000000ffff007224 */ /* 0x000fe200078e0072 */
[----:B------:R-:W-:-:S07]  /*abb0*/  LOP3.LUT R121, R121, R112, R115, 0x96, !PT ;  /* 0x0000007079797212 */ /* 0x000fce00078e9673 */
.L_x_3698:
[----:B------:R-:W-:Y:S05]  /*abc0*/  BSYNC.RECONVERGENT B1 ;  /* 0x0000000000017941 */ /* 0x000fea0003800200 */
.L_x_3697:
        /* <DEDUP_REMOVED lines=8> */
[----:B------:R-:W-:-:S03]  /*ac50*/  FMUL.FTZ R112, R112, R159 ;  /* 0x0000009f70707220 */ /* 0x000fc60000410000 */
[----:B------:R-:W-:Y:S02]  /*ac60*/  SEL R158, RZ, 0x1, P6 ;  /* 0x00000001ff9e7807 */ /* 0x000fe40003000000 */
[----:B------:R-:W-:Y:S02]  /*ac70*/  FSEL R113, R112, RZ, !P6 ;  /* 0x000000ff70717208 */ /* 0x000fe40007000000 */
[----:B------:R-:W-:-:S05]  /*ac80*/  @P1 PRMT R112, R7, 0x7632, R112 ;  /* 0x0000763207701816 */ /* 0x000fca0000000070 */
[----:B------:R-:W-:Y:S02]  /*ac90*/  @P1 IMAD.U32 R157, R112, 0x10000, RZ ;  /* 0x00010000709d1824 */ /* 0x000fe400078e00ff */
[----:B------:R-:W-:-:S04]  /*aca0*/  FADD.FTZ R112, R174, R113 ;  /* 0x00000071ae707221 */ /* 0x000fc80000010000 */
[----:B------:R-:W-:Y:S01]  /*acb0*/  @P1 FADD.FTZ R157, R112, R157 ;  /* 0x0000009d709d1221 */ /* 0x000fe20000010000 */
[----:B------:R-:W-:-:S04]  /*acc0*/  @!P1 MOV R157, R112 ;  /* 0x00000070009d9202 */ /* 0x000fc80000000f00 */
[----:B------:R-:W-:-:S04]  /*acd0*/  F2FP.BF16.F32.PACK_AB R112, RZ, R157 ;  /* 0x0000009dff70723e */ /* 0x000fc800000010ff */
[----:B------:R-:W-:-:S07]  /*ace0*/  PRMT R111, R111, 0x5410, R112 ;  /* 0x000054106f6f7816 */ /* 0x000fce0000000070 */
.L_x_3621:
[----:B------:R-:W0:Y:S01]  /*acf0*/  LDC.64 R112, c[0x0][0x3a8] ;  /* 0x0000ea00ff707b82 */ /* 0x000e220000000a00 */
[----:B------:R-:W-:Y:S02]  /*ad00*/  SEL R166, RZ, 0x1000000, !P5 ;  /* 0x01000000ffa67807 */ /* 0x000fe40006800000 */
[----:B------:R-:W-:Y:S02]  /*ad10*/  SEL R162, RZ, 0x10000, !P4 ;  /* 0x00010000ffa27807 */ /* 0x000fe40006000000 */
[C---:B------:R-:W-:Y:S02]  /*ad20*/  LOP3.LUT P6, RZ, R164.reuse, 0x8, RZ, 0xc0, !PT ;  /* 0x00000008a4ff7812 */ /* 0x040fe400078cc0ff */
[C---:B------:R-:W-:Y:S01]  /*ad30*/  LOP3.LUT P5, RZ, R164.reuse, 0x4, RZ, 0xc0, !PT ;  /* 0x00000004a4ff7812 */ /* 0x040fe200078ac0ff */
[----:B------:R-:W1:Y:S01]  /*ad40*/  LDC.64 R114, c[0x0][0x3b0] ;  /* 0x0000ec00ff727b82 */ /* 0x000e620000000a00 */
[----:B------:R-:W-:Y:S02]  /*ad50*/  LOP3.LUT P4, RZ, R164, 0x2, RZ, 0xc0, !PT ;  /* 0x00000002a4ff7812 */ /* 0x000fe4000788c0ff */
[----:B------:R-:W-:-:S02]  /*ad60*/  SEL R163, RZ, 0x100, !P3 ;  /* 0x00000100ffa37807 */ /* 0x000fc40005800000 */
[----:B------:R-:W-:Y:S02]  /*ad70*/  SEL R161, RZ, 0x1000000, !P4 ;  /* 0x01000000ffa17807 */ /* 0x000fe40006000000 */
[----:B------:R-:W-:Y:S02]  /*ad80*/  SEL R160, RZ, 0x10000, !P5 ;  /* 0x00010000ffa07807 */ /* 0x000fe40006800000 */
[----:B------:R-:W-:Y:S02]  /*ad90*/  SEL R159, RZ, 0x100, !P6 ;  /* 0x00000100ff9f7807 */ /* 0x000fe40007000000 */
[----:B------:R-:W-:Y:S02]  /*ada0*/  LOP3.LUT P1, RZ, R164, 0x10, RZ, 0xc0, !PT ;  /* 0x00000010a4ff7812 */ /* 0x000fe4000782c0ff */
[----:B------:R-:W-:Y:S02]  /*adb0*/  LOP3.LUT R163, R163, R166, R162, 0xfe, !PT ;  /* 0x000000a6a3a37212 */ /* 0x000fe400078efea2 */
        /* <DEDUP_REMOVED lines=10> */
[----:B0-----:R-:W-:Y:S01]  /*ae60*/  IMAD.U32 R109, R124, 0x10000, RZ ;  /* 0x000100007c6d7824 */ /* 0x001fe200078e00ff */
[----:B------:R-:W0:Y:S01]  /*ae70*/  LDC.64 R114, c[0x0][0x3b8] ;  /* 0x0000ee00ff727b82 */ /* 0x000e220000000a00 */
[----:B------:R-:W-:Y:S02]  /*ae80*/  LOP3.LUT R108, R158, 0xffff, RZ, 0xc0, !PT ;  /* 0x0000ffff9e6c7812 */ /* 0x000fe400078ec0ff */
[----:B------:R-:W-:Y:S02]  /*ae90*/  LOP3.LUT R110, R128, 0xff, RZ, 0xc0, !PT ;  /* 0x000000ff806e7812 */ /* 0x000fe400078ec0ff */
[----:B------:R-:W-:Y:S02]  /*aea0*/  LOP3.LUT R111, R109, 0xff0000, RZ, 0xc0, !PT ;  /* 0x00ff00006d6f7812 */ /* 0x000fe400078ec0ff */
[----:B------:R-:W-:Y:S02]  /*aeb0*/  PRMT R109, R125, 0x7104, RZ ;  /* 0x000071047d6d7816 */ /* 0x000fe400000000ff */
[----:B------:R-:W-:Y:S01]  /*aec0*/  PRMT R160, R111, 0x4210, R108 ;  /* 0x000042106fa07816 */ /* 0x000fe2000000006c */
        /* <DEDUP_REMOVED lines=9> */
[----:B------:R-:W-:Y:S01]  /*af60*/  LOP3.LUT R111, R109, R113, RZ, 0xfc, !PT ;  /* 0x000000716d6f7212 */ /* 0x000fe200078efcff */
[----:B0-----:R-:W-:Y:S01]  /*af70*/  IMAD.WIDE.U32 R108, R154, 0x8, R114 ;  /* 0x000000089a6c7825 */ /* 0x001fe200078e0072 */
[----:B------:R-:W-:-:S05]  /*af80*/  LOP3.LUT R110, R159, 0xff, R130, 0xf8, !PT ;  /* 0x000000ff9f6e7812 */ /* 0x000fca00078ef882 */
[----:B------:R1:W-:Y:S02]  /*af90*/  STG.E.64 desc[UR6][R108.64], R110 ;  /* 0x0000006e6c007986 */ /* 0x0003e4000c101b06 */
.L_x_3702:
[----:B------:R-:W-:Y:S01]  /*afa0*/  IMAD.MOV.U32 R159, RZ, RZ, R0 ;  /* 0x000000ffff9f7224 */ /* 0x000fe200078e0000 */
[----:B------:R-:W-:-:S07]  /*afb0*/  IADD3 R0, PT, PT, R154, 0x20, RZ ;  /* 0x000000209a007810 */ /* 0x000fce0007ffe0ff */
.L_x_3579:
[----:B------:R-:W-:Y:S05]  /*afc0*/  BSYNC.RECONVERGENT B0 ;  /* 0x0000000000007941 */ /* 0x000fea0003800200 */
.L_x_3578:
[----:B------:R-:W-:Y:S01]  /*afd0*/  ISETP.GE.U32.AND P0, PT, R118, 0x40, PT ;  /* 0x000000407600780c */ /* 0x000fe20003f06070 */
[----:B------:R-:W-:Y:S01]  /*afe0*/  BSSY.RECONVERGENT B0, `(.L_x_3703) ;  /* 0x000097c000007945 */ /* 0x000fe20003800200 */
[----:B------:R-:W-:-:S11]  /*aff0*/  LOP3.LUT R164, R164, 0xffffffbf, RZ, 0xc0, !PT ;  /* 0xffffffbfa4a47812 */ /* 0x000fd600078ec0ff */
[----:B------:R-:W-:Y:S01]  /*b000*/  @P0 LOP3.LUT R164, R164, 0x40, RZ, 0xfc, !PT ;  /* 0x00000040a4a40812 */ /* 0x000fe200078efcff */
[----:B------:R-:W-:Y:S06]  /*b010*/  @!P0 BRA `(.L_x_3704) ;  /* 0x0000009400e08947 */ /* 0x000fec0003800000 */
        /* <DEDUP_REMOVED lines=16> */
[C---:B0-----:R-:W-:Y:S01]  /*b120*/  VIADD R112, R3.reuse, 0xbb67ae85 ;  /* 0xbb67ae8503707836 */ /* 0x041fe20000000000 */
[C---:B------:R-:W-:Y:S01]  /*b130*/  IADD3 R114, PT, PT, R2.reuse, -0x4ab325aa, RZ ;  /* 0xb54cda5602727810 */ /* 0x040fe20007ffe0ff */
[----:B------:R-:W-:Y:S01]  /*b140*/  VIADD R113, R3, 0xed9eba14 ;  /* 0xed9eba1403717836 */ /* 0x000fe20000000000 */
[----:B------:R-:W-:Y:S01]  /*b150*/  MOV R123, R132 ;  /* 0x00000084007b7202 */ /* 0x000fe20000000f00 */
[----:B------:R-:W-:Y:S02]  /*b160*/  VIADD R115, R2, 0x5384540f ;  /* 0x5384540f02737836 */ /* 0x000fe40000000000 */
[----:B------:R-:W-:Y:S02]  /*b170*/  IMAD.MOV.U32 R126, RZ, RZ, 0x2 ;  /* 0x00000002ff7e7424 */ /* 0x000fe400078e00ff */
[----:B------:R-:W-:-:S03]  /*b180*/  IMAD.MOV.U32 R160, RZ, RZ, R159 ;  /* 0x000000ffffa07224 */ /* 0x000fc600078e009f */
        /* <DEDUP_REMOVED lines=11> */
.L_x_3708:
        /* <DEDUP_REMOVED lines=13> */
.L_x_3710:
[----:B------:R-:W-:Y:S05]  /*b310*/  BSYNC.RECONVERGENT B2 ;  /* 0x0000000000027941 */ /* 0x000fea0003800200 */
.L_x_3709:
        /* <DEDUP_REMOVED lines=45> */
[----:B------:R-:W-:-:S04]  /*b5f0*/  VIADD R121, R2, 0xf1bbcdc8 ;  /* 0xf1bbcdc802797836 */ /* 0x000fc80000000000 */
[----:B------:R-:W-:Y:S01]  /*b600*/  IMAD.WIDE.U32 R124, R124, -0x326172a9, RZ ;  /* 0xcd9e8d577c7c7825 */ /* 0x000fe200078e00ff */
[----:B------:R-:W-:Y:S02]  /*b610*/  LOP3.LUT R160, R121, R128, R123, 0x96, !PT ;  /* 0x0000008079a07212 */ /* 0x000fe400078e967b */
[----:B------:R-:W-:Y:S01]  /*b620*/  IADD3 R121, PT, PT, R2, -0x700cb87f, RZ ;  /* 0x8ff3478102797810 */ /* 0x000fe20007ffe0ff */
[----:B------:R-:W-:Y:S02]  /*b630*/  VIADD R123, R3, 0x96a522ad ;  /* 0x96a522ad037b7836 */ /* 0x000fe40000000000 */
[----:B------:R-:W-:Y:S01]  /*b640*/  IMAD.WIDE.U32 R160, R160, -0x2daee0ad, RZ ;  /* 0xd2511f53a0a07825 */ /* 0x000fe200078e00ff */
[----:B------:R-:W-:-:S03]  /*b650*/  LOP3.LUT R122, R121, R122, R125, 0x96, !PT ;  /* 0x0000007a797a7212 */ /* 0x000fc600078e967d */
[----:B------:R-:W-:Y:S01]  /*b660*/  IMAD.MOV.U32 R132, RZ, RZ, R124 ;  /* 0x000000ffff847224 */ /* 0x000fe200078e007c */
[----:B------:R-:W-:Y:S01]  /*b670*/  LOP3.LUT R121, R123, R126, R161, 0x96, !PT ;  /* 0x0000007e7b797212 */ /* 0x000fe200078e96a1 */
[----:B------:R-:W-:Y:S01]  /*b680*/  IMAD.MOV.U32 R126, RZ, RZ, RZ ;  /* 0x000000ffff7e7224 */ /* 0x000fe200078e00ff */
[----:B------:R-:W-:-:S07]  /*b690*/  MOV R123, R159 ;  /* 0x0000009f007b7202 */ /* 0x000fce0000000f00 */
.L_x_3707:
[----:B------:R-:W-:Y:S05]  /*b6a0*/  BSYNC.RECONVERGENT B1 ;  /* 0x0000000000017941 */ /* 0x000fea0003800200 */
.L_x_3706:
[----:B------:R-:W0:Y:S01]  /*b6b0*/  LDC R156, c[0x0][0x404] ;  /* 0x00010100ff9c7b82 */ /* 0x000e220000000800 */
[----:B------:R-:W-:Y:S01]  /*b6c0*/  I2FP.F32.U32 R124, R123 ;  /* 0x0000007b007c7245 */ /* 0x000fe20000201000 */
[----:B------:R-:W-:Y:S01]  /*b6d0*/  IMAD.MOV.U32 R159, RZ, RZ, 0x2f800000 ;  /* 0x2f800000ff9f7424 */ /* 0x000fe200078e00ff */
[----:B------:R-:W-:Y:S01]  /*b6e0*/  ISETP.NE.AND P3, PT, R126, 0x1, PT ;  /* 0x000000017e00780c */ /* 0x000fe20003f65270 */
[----:B------:R-:W-:Y:S01]  /*b6f0*/  BSSY.RECONVERGENT B1, `(.L_x_3711) ;  /* 0x000005d000017945 */ /* 0x000fe20003800200 */
[----:B-----5:R-:W-:Y:S01]  /*b700*/  SHF.L.U32 R125, R108, 0x10, RZ ;  /* 0x000000106c7d7819 */ /* 0x020fe200000006ff */
[----:B------:R-:W-:Y:S01]  /*b710*/  FFMA.FTZ R123, R124, R159, 1.1641532182693481445e-10 ;  /* 0x2f0000007c7b7423 */ /* 0x000fe2000001009f */
[----:B------:R-:W-:Y:S01]  /*b720*/  LOP3.LUT R164, R164, 0xffffffef, RZ, 0xc0, !PT ;  /* 0xffffffefa4a47812 */ /* 0x000fe200078ec0ff */
[----:B------:R-:W1:Y:S01]  /*b730*/  LDC R158, c[0x0][0x408] ;  /* 0x00010200ff9e7b82 */ /* 0x000e620000000800 */
[----:B------:R-:W-:Y:S01]  /*b740*/  PRMT R124, R108, 0x7632, R124 ;  /* 0x000076326c7c7816 */ /* 0x000fe2000000007c */
[----:B------:R-:W-:-:S02]  /*b750*/  IMAD.MOV.U32 R128, RZ, RZ, 0x2 ;  /* 0x00000002ff807424 */ /* 0x000fc400078e00ff */
[----:B------:R-:W-:Y:S01]  /*b760*/  IMAD.MOV.U32 R108, RZ, RZ, R132 ;  /* 0x000000ffff6c7224 */ /* 0x000fe200078e0084 */
[----:B0-----:R-:W-:-:S04]  /*b770*/  FSETP.GTU.FTZ.AND P2, PT, R123, R156, PT ;  /* 0x0000009c7b00720b */ /* 0x001fc80003f5c000 */
[----:B------:R-:W-:Y:S01]  /*b780*/  PLOP3.LUT P4, PT, P2, PT, PT, 0x8, 0x80 ;  /* 0x000000000080781c */ /* 0x000fe2000178e170 */
[----:B-1----:R-:W-:-:S05]  /*b790*/  FMUL.FTZ R125, R125, R158 ;  /* 0x0000009e7d7d7220 */ /* 0x002fca0000410000 */
[----:B------:R-:W-:-:S07]  /*b7a0*/  FSEL R125, R125, RZ, !P2 ;  /* 0x000000ff7d7d7208 */ /* 0x000fce0005000000 */
        /* <DEDUP_REMOVED lines=10> */
.L_x_3713:
        /* <DEDUP_REMOVED lines=13> */
.L_x_3715:
[----:B------:R-:W-:Y:S05]  /*b920*/  BSYNC.RECONVERGENT B2 ;  /* 0x0000000000027941 */ /* 0x000fea0003800200 */
.L_x_3714:
        /* <DEDUP_REMOVED lines=50> */
[----:B------:R-:W-:-:S03]  /*bc50*/  IADD3 R121, PT, PT, R3, -0x695add53, RZ ;  /* 0x96a522ad03797810 */ /* 0x000fc60007ffe0ff */
[----:B------:R-:W-:Y:S01]  /*bc60*/  VIADD R123, R2, 0x8ff34781 ;  /* 0x8ff34781027b7836 */ /* 0x000fe20000000000 */
[----:B------:R-:W-:Y:S01]  /*bc70*/  MOV R160, R128 ;  /* 0x0000008000a07202 */ /* 0x000fe20000000f00 */
[----:B------:R-:W-:Y:S01]  /*bc80*/  IMAD.MOV.U32 R132, RZ, RZ, R136 ;  /* 0x000000ffff847224 */ /* 0x000fe200078e0088 */
[----:B------:R-:W-:Y:S01]  /*bc90*/  LOP3.LUT R121, R121, R126, R129, 0x96, !PT ;  /* 0x0000007e79797212 */ /* 0x000fe200078e9681 */
[----:B------:R-:W-:Y:S01]  /*bca0*/  IMAD.MOV.U32 R128, RZ, RZ, RZ ;  /* 0x000000ffff807224 */ /* 0x000fe200078e00ff */
[----:B------:R-:W-:-:S07]  /*bcb0*/  LOP3.LUT R122, R123, R122, R137, 0x96, !PT ;  /* 0x0000007a7b7a7212 */ /* 0x000fce00078e9689 */
.L_x_3712:
[----:B------:R-:W-:Y:S05]  /*bcc0*/  BSYNC.RECONVERGENT B1 ;  /* 0x0000000000017941 */ /* 0x000fea0003800200 */
.L_x_3711:
        /* <DEDUP_REMOVED lines=8> */
[----:B------:R-:W-:Y:S02]  /*bd50*/  @P1 SHF.L.U32 R123, R4, 0x10, RZ ;  /* 0x00000010047b1819 */ /* 0x000fe400000006ff */
[----:B------:R-:W-:Y:S02]  /*bd60*/  FSEL R108, R108, RZ, !P2 ;  /* 0x000000ff6c6c7208 */ /* 0x000fe40005000000 */
[----:B------:R-:W-:-:S03]  /*bd70*/  SEL R130, RZ, 0x1, P2 ;  /* 0x00000001ff827807 */ /* 0x000fc60001000000 */
[----:B------:R-:W-:Y:S01]  /*bd80*/  FADD.FTZ R108, R125, R108 ;  /* 0x0000006c7d6c7221 */ /* 0x000fe20000010000 */
[----:B------:R-:W-:-:S03]  /*bd90*/  MOV R125, R132 ;  /* 0x00000084007d7202 */ /* 0x000fc60000000f00 */
        /* <DEDUP_REMOVED lines=12> */
.L_x_3718:
        /* <DEDUP_REMOVED lines=13> */
.L_x_3720:
[----:B------:R-:W-:Y:S05]  /*bf30*/  BSYNC.RECONVERGENT B2 ;  /* 0x0000000000027941 */ /* 0x000fea0003800200 */
.L_x_3719:
        /* <DEDUP_REMOVED lines=29> */
[----:B------:R-:W-:Y:S02]  /*c110*/  VIADD R121, R3, 0xa9066899 ;  /* 0xa906689903797836 */ /* 0x000fe40000000000 */
[----:B------:R-:W-:-:S03]  /*c120*/  IMAD.WIDE.U32 R128, R128, -0x2daee0ad, RZ ;  /* 0xd2511f5380807825 */ /* 0x000fc600078e00ff */
[----:B------:R-:W-:Y:S01]  /*c130*/  LOP3.LUT R121, R121, R126, R137, 0x96, !PT ;  /* 0x0000007e79797212 */ /* 0x000fe200078e9689 */
[----:B------:R-:W-:-:S04]  /*c140*/  VIADD R125, R3, 0x646e171e ;  /* 0x646e171e037d7836 */ /* 0x000fc80000000000 */
        /* <DEDUP_REMOVED lines=12> */
[C---:B------:R-:W-:Y:S02]  /*c210*/  VIADD R121, R2.reuse, 0xf1bbcdc8 ;  /* 0xf1bbcdc802797836 */ /* 0x040fe40000000000 */
[----:B------:R-:W-:Y:S02]  /*c220*/  VIADD R125, R3, 0x96a522ad ;  /* 0x96a522ad037d7836 */ /* 0x000fe40000000000 */
[----:B------:R-:W-:Y:S01]  /*c230*/  IMAD.MOV.U32 R129, RZ, RZ, RZ ;  /* 0x000000ffff817224 */ /* 0x000fe200078e00ff */
        /* <DEDUP_REMOVED lines=9> */
.L_x_3717:
[----:B------:R-:W-:Y:S05]  /*c2d0*/  BSYNC.RECONVERGENT B1 ;  /* 0x0000000000017941 */ /* 0x000fea0003800200 */
.L_x_3716:
[----:B------:R-:W-:Y:S01]  /*c2e0*/  I2FP.F32.U32 R126, R125 ;  /* 0x0000007d007e7245 */ /* 0x000fe20000201000 */
[----:B------:R-:W-:Y:S01]  /*c2f0*/  BSSY.RECONVERGENT B1, `(.L_x_3721) ;  /* 0x000005c000017945 */ /* 0x000fe20003800200 */
[----:B------:R-:W-:Y:S01]  /*c300*/  SHF.L.U32 R127, R124, 0x10, RZ ;  /* 0x000000107c7f7819 */ /* 0x000fe200000006ff */
[----:B------:R-:W-:Y:S01]  /*c310*/  IMAD.MOV.U32 R124, RZ, RZ, R132 ;  /* 0x000000ffff7c7224 */ /* 0x000fe200078e0084 */
[----:B------:R-:W-:Y:S01]  /*c320*/  ISETP.NE.AND P2, PT, R129, 0x1, PT ;  /* 0x000000018100780c */ /* 0x000fe20003f45270 */
[----:B------:R-:W-:Y:S01]  /*c330*/  FFMA.FTZ R125, R126, R159, 1.1641532182693481445e-10 ;  /* 0x2f0000007e7d7423 */ /* 0x000fe2000001009f */
[----:B------:R-:W-:Y:S01]  /*c340*/  LOP3.LUT R164, R164, 0xfffffff7, RZ, 0xc0, !PT ;  /* 0xfffffff7a4a47812 */ /* 0x000fe200078ec0ff */
[----:B------:R-:W-:Y:S01]  /*c350*/  FMUL.FTZ R127, R127, R158 ;  /* 0x0000009e7f7f7220 */ /* 0x000fe20000410000 */
[----:B------:R-:W-:Y:S02]  /*c360*/  IMAD.MOV.U32 R126, RZ, RZ, 0x2 ;  /* 0x00000002ff7e7424 */ /* 0x000fe400078e00ff */
[----:B------:R-:W-:-:S04]  /*c370*/  FSETP.GTU.FTZ.AND P3, PT, R125, R156, PT ;  /* 0x0000009c7d00720b */ /* 0x000fc80003f7c000 */
[----:B------:R-:W-:Y:S02]  /*c380*/  FSEL R134, R127, RZ, !P3 ;  /* 0x000000ff7f867208 */ /* 0x000fe40005800000 */
[----:B------:R-:W-:-:S13]  /*c390*/  PLOP3.LUT P3, PT, P3, PT, PT, 0x8, 0x80 ;  /* 0x000000000080781c */ /* 0x000fda0001f6e170 */
        /* <DEDUP_REMOVED lines=10> */
.L_x_3723:
        /* <DEDUP_REMOVED lines=13> */
.L_x_3725:
[----:B------:R-:W-:Y:S05]  /*c510*/  BSYNC.RECONVERGENT B2 ;  /* 0x0000000000027941 */ /* 0x000fea0003800200 */
.L_x_3724:
        /* <DEDUP_REMOVED lines=57> */
.L_x_3722:
[----:B------:R-:W-:Y:S05]  /*c8b0*/  BSYNC.RECONVERGENT B1 ;  /* 0x0000000000017941 */ /* 0x000fea0003800200 */
.L_x_3721:
[----:B------:R-:W-:Y:S01]  /*c8c0*/  PRMT R125, R8, 0x7632, R125 ;  /* 0x00007632087d7816 */ /* 0x000fe2000000007d */
[----:B------:R-:W-:Y:S01]  /*c8d0*/  BSSY.RECONVERGENT B1, `(.L_x_3726) ;  /* 0x0000061000017945 */ /* 0x000fe20003800200 */
[----:B------:R-:W-:Y:S01]  /*c8e0*/  I2FP.F32.U32 R124, R124 ;  /* 0x0000007c007c7245 */ /* 0x000fe20000201000 */
[----:B------:R-:W-:Y:S02]  /*c8f0*/  IMAD.MOV.U32 R128, RZ, RZ, 0x2 ;  /* 0x00000002ff807424 */ /* 0x000fe400078e00ff */
        /* <DEDUP_REMOVED lines=23> */
.L_x_3728:
        /* <DEDUP_REMOVED lines=13> */
.L_x_3730:
[----:B------:R-:W-:Y:S05]  /*cb40*/  BSYNC.RECONVERGENT B2 ;  /* 0x0000000000027941 */ /* 0x000fea0003800200 */
.L_x_3729:
[----:B------:R-:W-:Y:S01]  /*cb50*/  IMAD.WIDE.U32 R126, R119, -0x326172a9, RZ ;  /* 0xcd9e8d57777e7825 */ /* 0x000fe200078e00ff */
[----:B------:R-:W-:Y:S02]  /*cb60*/  LOP3.LUT R148, R133, R125, R3, 0x96, !PT ;  /* 0x0000007d85947212 */ /* 0x000fe400078e9603 */
[----:B------:R-:W-:Y:S01]  /*cb70*/  IADD3 R121, PT, PT, R2, -0x61c88647, RZ ;  /* 0x9e3779b902797810 */ /* 0x000fe20007ffe0ff */
[----:B------:R-:W-:Y:S01]  /*cb80*/  IMAD.MOV.U32 R128, RZ, RZ, RZ ;  /* 0x000000ffff807224 */ /* 0x000fe200078e00ff */
        /* <DEDUP_REMOVED lines=52> */
[----:B------:R-:W-:-:S07]  /*ced0*/  IMAD.MOV.U32 R160, RZ, RZ, R142 ;  /* 0x000000ffffa07224 */ /* 0x000fce00078e008e */
.L_x_3727:
[----:B------:R-:W-:Y:S05]  /*cee0*/  BSYNC.RECONVERGENT B1 ;  /* 0x0000000000017941 */ /* 0x000fea0003800200 */
.L_x_3726:
[----:B------:R-:W-:Y:S01]  /*cef0*/  I2FP.F32.U32 R124, R124 ;  /* 0x0000007c007c7245 */ /* 0x000fe20000201000 */
[----:B------:R-:W-:Y:S01]  /*cf00*/  BSSY.RECONVERGENT B1, `(.L_x_3731) ;  /* 0x000005d000017945 */ /* 0x000fe20003800200 */
[C---:B------:R-:W-:Y:S01]  /*cf10*/  SHF.L.U32 R127, R109.reuse, 0x10, RZ ;  /* 0x000000106d7f7819 */ /* 0x040fe200000006ff */
[----:B------:R-:W-:Y:S01]  /*cf20*/  IMAD.MOV.U32 R134, RZ, RZ, 0x2 ;  /* 0x00000002ff867424 */ /* 0x000fe200078e00ff */
[----:B------:R-:W-:Y:S01]  /*cf30*/  LOP3.LUT R164, R164, 0xfffffffb, RZ, 0xc0, !PT ;  /* 0xfffffffba4a47812 */ /* 0x000fe200078ec0ff */
[----:B------:R-:W-:Y:S01]  /*cf40*/  FFMA.FTZ R125, R124, R159, 1.1641532182693481445e-10 ;  /* 0x2f0000007c7d7423 */ /* 0x000fe2000001009f */
[----:B------:R-:W-:Y:S01]  /*cf50*/  PRMT R124, R109, 0x7632, R124 ;  /* 0x000076326d7c7816 */ /* 0x000fe2000000007c */
[----:B------:R-:W-:Y:S01]  /*cf60*/  FMUL.FTZ R127, R127, R158 ;  /* 0x0000009e7f7f7220 */ /* 0x000fe20000410000 */
[----:B------:R-:W-:Y:S02]  /*cf70*/  IMAD.MOV.U32 R109, RZ, RZ, R132 ;  /* 0x000000ffff6d7224 */ /* 0x000fe400078e0084 */
[----:B------:R-:W-:-:S04]  /*cf80*/  FSETP.GTU.FTZ.AND P2, PT, R125, R156, PT ;  /* 0x0000009c7d00720b */ /* 0x000fc80003f5c000 */
        /* <DEDUP_REMOVED lines=13> */
.L_x_3733:
        /* <DEDUP_REMOVED lines=13> */
.L_x_3735:
[----:B------:R-:W-:Y:S05]  /*d130*/  BSYNC.RECONVERGENT B2 ;  /* 0x0000000000027941 */ /* 0x000fea0003800200 */
.L_x_3734:
        /* <DEDUP_REMOVED lines=57> */
.L_x_3732:
[----:B------:R-:W-:Y:S05]  /*d4d0*/  BSYNC.RECONVERGENT B1 ;  /* 0x0000000000017941 */ /* 0x000fea0003800200 */
.L_x_3731:
        /* <DEDUP_REMOVED lines=25> */
.L_x_3738:
        /* <DEDUP_REMOVED lines=13> */
.L_x_3740:
[----:B------:R-:W-:Y:S05]  /*d740*/  BSYNC.RECONVERGENT B2 ;  /* 0x0000000000027941 */ /* 0x000fea0003800200 */
.L_x_3739:
        /* <DEDUP_REMOVED lines=57> */
.L_x_3737:
[----:B------:R-:W-:Y:S05]  /*dae0*/  BSYNC.RECONVERGENT B1 ;  /* 0x0000000000017941 */ /* 0x000fea0003800200 */
.L_x_3736:
[----:B------:R-:W-:Y:S01]  /*daf0*/  I2FP.F32.U32 R126, R125 ;  /* 0x0000007d007e7245 */ /* 0x000fe20000201000 */
[----:B------:R-:W-:Y:S01]  /*db00*/  BSSY.RECONVERGENT B1, `(.L_x_3741) ;  /* 0x000005c000017945 */ /* 0x000fe20003800200 */
[----:B------:R-:W-:Y:S01]  /*db10*/  SHF.L.U32 R127, R124, 0x10, RZ ;  /* 0x000000107c7f7819 */ /* 0x000fe200000006ff */
[----:B------:R-:W-:Y:S01]  /*db20*/  IMAD.MOV.U32 R124, RZ, RZ, R132 ;  /* 0x000000ffff7c7224 */ /* 0x000fe200078e0084 */
[----:B------:R-:W-:Y:S01]  /*db30*/  LOP3.LUT R164, R164, 0xfffffffd, RZ, 0xc0, !PT ;  /* 0xfffffffda4a47812 */ /* 0x000fe200078ec0ff */
[----:B------:R-:W-:Y:S01]  /*db40*/  FFMA.FTZ R125, R126, R159, 1.1641532182693481445e-10 ;  /* 0x2f0000007e7d7423 */ /* 0x000fe2000001009f */
[----:B------:R-:W-:Y:S02]  /*db50*/  IMAD.MOV.U32 R126, RZ, RZ, 0x2 ;  /* 0x00000002ff7e7424 */ /* 0x000fe400078e00ff */
[----:B------:R-:W-:Y:S02]  /*db60*/  FMUL.FTZ R127, R127, R158 ;  /* 0x0000009e7f7f7220 */ /* 0x000fe40000410000 */
        /* <DEDUP_REMOVED lines=14> */
.L_x_3743:
        /* <DEDUP_REMOVED lines=13> */
.L_x_3745:
[----:B------:R-:W-:Y:S05]  /*dd20*/  BSYNC.RECONVERGENT B2 ;  /* 0x0000000000027941 */ /* 0x000fea0003800200 */
.L_x_3744:
        /* <DEDUP_REMOVED lines=57> */
.L_x_3742:
[----:B------:R-:W-:Y:S05]  /*e0c0*/  BSYNC.RECONVERGENT B1 ;  /* 0x0000000000017941 */ /* 0x000fea0003800200 */
.L_x_3741:
        /* <DEDUP_REMOVED lines=27> */
.L_x_3748:
        /* <DEDUP_REMOVED lines=13> */
.L_x_3750:
[----:B------:R-:W-:Y:S05]  /*e350*/  BSYNC.RECONVERGENT B2 ;  /* 0x0000000000027941 */ /* 0x000fea0003800200 */
.L_x_3749:
        /* <DEDUP_REMOVED lines=57> */
.L_x_3747:
[----:B------:R-:W-:Y:S05]  /*e6f0*/  BSYNC.RECONVERGENT B1 ;  /* 0x0000000000017941 */ /* 0x000fea0003800200 */
.L_x_3746:
        /* <DEDUP_REMOVED lines=21> */
.L_x_3753:
        /* <DEDUP_REMOVED lines=13> */
.L_x_3755:
[----:B------:R-:W-:Y:S05]  /*e920*/  BSYNC.RECONVERGENT B2 ;  /* 0x0000000000027941 */ /* 0x000fea0003800200 */
.L_x_3754:
        /* <DEDUP_REMOVED lines=57> */
.L_x_3752:
[----:B------:R-:W-:Y:S05]  /*ecc0*/  BSYNC.RECONVERGENT B1 ;  /* 0x0000000000017941 */ /* 0x000fea0003800200 */
.L_x_3751:
        /* <DEDUP_REMOVED lines=25> */
.L_x_3758:
        /* <DEDUP_REMOVED lines=13> */
.L_x_3760:
[----:B------:R-:W-:Y:S05]  /*ef30*/  BSYNC.RECONVERGENT B2 ;  /* 0x0000000000027941 */ /* 0x000fea0003800200 */
.L_x_3759:
        /* <DEDUP_REMOVED lines=57> */
.L_x_3757:
[----:B------:R-:W-:Y:S05]  /*f2d0*/  BSYNC.RECONVERGENT B1 ;  /* 0x0000000000017941 */ /* 0x000fea0003800200 */
.L_x_3756:
        /* <DEDUP_REMOVED lines=20> */
.L_x_3763:
        /* <DEDUP_REMOVED lines=13> */
.L_x_3765:
[----:B------:R-:W-:Y:S05]  /*f4f0*/  BSYNC.RECONVERGENT B2 ;  /* 0x0000000000027941 */ /* 0x000fea0003800200 */
.L_x_3764:
        /* <DEDUP_REMOVED lines=57> */
.L_x_3762:
[----:B------:R-:W-:Y:S05]  /*f890*/  BSYNC.RECONVERGENT B1 ;  /* 0x0000000000017941 */ /* 0x000fea0003800200 */
.L_x_3761:
        /* <DEDUP_REMOVED lines=8> */
[----:B------:R-:W-:-:S04]  /*f920*/  FSETP.GTU.FTZ.AND P4, PT, R125, R156, PT ;  /* 0x0000009c7d00720b */ /* 0x000fc80003f9c000 */
[----:B------:R-:W-:Y:S02]  /*f930*/  FSEL R163, R149, RZ, !P4 ;  /* 0x000000ff95a37208 */ /* 0x000fe40006000000 */
[----:B------:R-:W-:Y:S02]  /*f940*/  SEL R125, RZ, 0x1, P4 ;  /* 0x00000001ff7d7807 */ /* 0x000fe40002000000 */
        /* <DEDUP_REMOVED lines=16> */
.L_x_3768:
        /* <DEDUP_REMOVED lines=13> */
.L_x_3770:
[----:B------:R-:W-:Y:S05]  /*fb20*/  BSYNC.RECONVERGENT B2 ;  /* 0x0000000000027941 */ /* 0x000fea0003800200 */
.L_x_3769:
[----:B------:R-:W-:Y:S01]  /*fb30*/  IMAD.WIDE.U32 R168, R119, -0x326172a9, RZ ;  /* 0xcd9e8d5777a87825 */ /* 0x000fe200078e00ff */
[----:B------:R-:W-:Y:S02]  /*fb40*/  LOP3.LUT R172, R133, R167, R3, 0x96, !PT ;  /* 0x000000a785ac7212 */ /* 0x000fe400078e9603 */
[----:B------:R-:W-:Y:S02]  /*fb50*/  IADD3 R121, PT, PT, R2, -0x61c88647, RZ ;  /* 0x9e3779b902797810 */ /* 0x000fe40007ffe0ff */
        /* <DEDUP_REMOVED lines=54> */
.L_x_3767:
[----:B------:R-:W-:Y:S05]  /*fec0*/  BSYNC.RECONVERGENT B1 ;  /* 0x0000000000017941 */ /* 0x000fea0003800200 */
.L_x_3766:
        /* <DEDUP_REMOVED lines=21> */
.L_x_3773:
        /* <DEDUP_REMOVED lines=13> */
.L_x_3775:
[----:B------:R-:W-:Y:S05]  /*100f0*/  BSYNC.RECONVERGENT B2 ;  /* 0x0000000000027941 */ /* 0x000fea0003800200 */
.L_x_3774:
        /* <DEDUP_REMOVED lines=57> */
.L_x_3772:
[----:B------:R-:W-:Y:S05]  /*10490*/  BSYNC.RECONVERGENT B1 ;  /* 0x0000000000017941 */ /* 0x000fea0003800200 */
.L_x_3771:
        /* <DEDUP_REMOVED lines=25> */
.L_x_3778:
        /* <DEDUP_REMOVED lines=13> */
.L_x_3780:
[----:B------:R-:W-:Y:S05]  /*10700*/  BSYNC.RECONVERGENT B2 ;  /* 0x0000000000027941 */ /* 0x000fea0003800200 */
.L_x_3779:
        /* <DEDUP_REMOVED lines=57> */
.L_x_3777:
[----:B------:R-:W-:Y:S05]  /*10aa0*/  BSYNC.RECONVERGENT B1 ;  /* 0x0000000000017941 */ /* 0x000fea0003800200 */
.L_x_3776:
[----:B------:R-:W-:Y:S01]  /*10ab0*/  I2FP.F32.U32 R166, R166 ;  /* 0x000000a600a67245 */ /* 0x000fe20000201000 */
[----:B------:R-:W-:Y:S01]  /*10ac0*/  BSSY.RECONVERGENT B1, `(.L_x_3781) ;  /* 0x000005c000017945 */ /* 0x000fe20003800200 */
[----:B------:R-:W-:Y:S02]  /*10ad0*/  ISETP.NE.AND P6, PT, R170, 0x1, PT ;  /* 0x00000001aa00780c */ /* 0x000fe40003fc5270 */
[----:B------:R-:W-:Y:S01]  /*10ae0*/  SHF.L.U32 R169, R134, 0x10, RZ ;  /* 0x0000001086a97819 */ /* 0x000fe200000006ff */
[----:B------:R-:W-:Y:S01]  /*10af0*/  FFMA.FTZ R167, R166, R159, 1.1641532182693481445e-10 ;  /* 0x2f000000a6a77423 */ /* 0x000fe2000001009f */
[----:B------:R-:W-:Y:S02]  /*10b00*/  IMAD.MOV.U32 R134, RZ, RZ, 0x2 ;  /* 0x00000002ff867424 */ /* 0x000fe400078e00ff */
        /* <DEDUP_REMOVED lines=14> */
.L_x_3783:
        /* <DEDUP_REMOVED lines=15> */
.L_x_3785:
[----:B------:R-:W-:Y:S05]  /*10ce0*/  BSYNC.RECONVERGENT B2 ;  /* 0x0000000000027941 */ /* 0x000fea0003800200 */
.L_x_3784:
        /* <DEDUP_REMOVED lines=47> */
[----:B------:R-:W-:Y:S01]  /*10fe0*/  IMAD.WIDE.U32 R168, R121, -0x326172a9, RZ ;  /* 0xcd9e8d5779a87825 */ /* 0x000fe200078e00ff */
[----:B------:R-:W-:Y:S02]  /*10ff0*/  IADD3 R121, PT, PT, R3, -0x695add53, RZ ;  /* 0x96a522ad03797810 */ /* 0x000fe40007ffe0ff */
[----:B------:R-:W-:Y:S01]  /*11000*/  LOP3.LUT R113, R113, R170, R167, 0x96, !PT ;  /* 0x000000aa71717212 */ /* 0x000fe200078e96a7 */
[----:B------:R-:W-:Y:S02]  /*11010*/  VIADD R115, R2, 0x8ff34781 ;  /* 0x8ff3478102737836 */ /* 0x000fe40000000000 */
[----:B------:R-:W-:Y:S02]  /*11020*/  IMAD.MOV.U32 R132, RZ, RZ, R168 ;  /* 0x000000ffff847224 */ /* 0x000fe400078e00a8 */
[----:B------:R-:W-:Y:S01]  /*11030*/  IMAD.WIDE.U32 R112, R113, -0x2daee0ad, RZ ;  /* 0xd2511f5371707825 */ /* 0x000fe200078e00ff */
[----:B------:R-:W-:-:S03]  /*11040*/  LOP3.LUT R122, R115, R166, R169, 0x96, !PT ;  /* 0x000000a6737a7212 */ /* 0x000fc600078e96a9 */
[----:B------:R-:W-:Y:S01]  /*11050*/  IMAD.MOV.U32 R166, RZ, RZ, R160 ;  /* 0x000000ffffa67224 */ /* 0x000fe200078e00a0 */
[----:B------:R-:W-:Y:S02]  /*11060*/  LOP3.LUT R121, R121, R114, R113, 0x96, !PT ;  /* 0x0000007279797212 */ /* 0x000fe400078e9671 */
[----:B------:R-:W-:-:S07]  /*11070*/  MOV R160, R112 ;  /* 0x0000007000a07202 */ /* 0x000fce0000000f00 */
.L_x_3782:
[----:B------:R-:W-:Y:S05]  /*11080*/  BSYNC.RECONVERGENT B1 ;  /* 0x0000000000017941 */ /* 0x000fea0003800200 */
.L_x_3781:
[----:B------:R-:W-:Y:S02]  /*11090*/  I2FP.F32.U32 R112, R166 ;  /* 0x000000a600707245 */ /* 0x000fe40000201000 */
[----:B------:R-:W-:Y:S02]  /*110a0*/  PRMT R113, R11, 0x7632, R113 ;  /* 0x000076320b717816 */ /* 0x000fe40000000071 */
[----:B------:R-:W-:Y:S01]  /*110b0*/  PRMT R110, R110, 0x5410, R163 ;  /* 0x000054106e6e7816 */ /* 0x000fe200000000a3 */
[----:B------:R-:W-:Y:S01]  /*110c0*/  FFMA.FTZ R159, R112, R159, 1.1641532182693481445e-10 ;  /* 0x2f000000709f7423 */ /* 0x000fe2000001009f */
[----:B------:R-:W-:Y:S01]  /*110d0*/  @P1 PRMT R112, R7, 0x7632, R112 ;  /* 0x0000763207701816 */ /* 0x000fe20000000070 */
[----:B------:R-:W-:Y:S01]  /*110e0*/  IMAD.U32 R113, R113, 0x10000, RZ ;  /* 0x0001000071717824 */ /* 0x000fe200078e00ff */
[----:B------:R-:W-:Y:S02]  /*110f0*/  PRMT R109, R109, 0x5410, R162 ;  /* 0x000054106d6d7816 */ /* 0x000fe400000000a2 */
[----:B------:R-:W-:Y:S01]  /*11100*/  FSETP.GTU.FTZ.AND P6, PT, R159, R156, PT ;  /* 0x0000009c9f00720b */ /* 0x000fe20003fdc000 */
[----:B------:R-:W-:Y:S01]  /*11110*/  FMUL.FTZ R113, R113, R158 ;  /* 0x0000009e71717220 */ /* 0x000fe20000410000 */
[----:B------:R-:W-:-:S02]  /*11120*/  PRMT R108, R108, 0x5410, R161 ;  /* 0x000054106c6c7816 */ /* 0x000fc400000000a1 */
[----:B------:R-:W-:Y:S02]  /*11130*/  SEL R158, RZ, 0x1, P6 ;  /* 0x00000001ff9e7807 */ /* 0x000fe40003000000 */
[----:B------:R-:W-:Y:S02]  /*11140*/  FSEL R115, R113, RZ, !P6 ;  /* 0x000000ff71737208 */ /* 0x000fe40007000000 */
[----:B------:R-:W-:-:S03]  /*11150*/  @P1 SHF.L.U32 R113, R112, 0x10, RZ ;  /* 0x0000001070711819 */ /* 0x000fc600000006ff */
[----:B------:R-:W-:-:S04]  /*11160*/  FADD.FTZ R112, R174, R115 ;  /* 0x00000073ae707221 */ /* 0x000fc80000010000 */
[----:B------:R-:W-:Y:S01]  /*11170*/  @P1 FADD.FTZ R156, R112, R113 ;  /* 0x00000071709c1221 */ /* 0x000fe20000010000 */
[----:B------:R-:W-:-:S05]  /*11180*/  @!P1 IMAD.MOV.U32 R156, RZ, RZ, R112 ;  /* 0x000000ffff9c9224 */ /* 0x000fca00078e0070 */
[----:B------:R-:W-:-:S04]  /*11190*/  F2FP.BF16.F32.PACK_AB R112, RZ, R156 ;  /* 0x0000009cff70723e */ /* 0x000fc800000010ff */
[----:B------:R-:W-:Y:S01]  /*111a0*/  PRMT R111, R111, 0x5410, R112 ;  /* 0x000054106f6f7816 */ /* 0x000fe20000000070 */
[----:B------:R-:W-:Y:S06]  /*111b0*/  BRA `(.L_x_3786) ;  /* 0x0000003000c47947 */ /* 0x000fec0003800000 */
.L_x_3705:
        /* <DEDUP_REMOVED lines=16> */
.L_x_3789:
        /* <DEDUP_REMOVED lines=13> */
.L_x_3791:
[----:B------:R-:W-:Y:S05]  /*11390*/  BSYNC.RECONVERGENT B2 ;  /* 0x0000000000027941 */ /* 0x000fea0003800200 */
.L_x_3790:
        /* <DEDUP_REMOVED lines=49> */
[----:B------:R-:W-:-:S04]  /*116b0*/  LOP3.LUT R121, R121, R136, R115, 0x96, !PT ;  /* 0x0000008879797212 */ /* 0x000fc800078e9673 */
[----:B------:R-:W-:Y:S01]  /*116c0*/  LOP3.LUT R123, R123, R122, R113, 0x96, !PT ;  /* 0x0000007a7b7b7212 */ /* 0x000fe200078e9671 */
[----:B------:R-:W-:-:S04]  /*116d0*/  IMAD.WIDE.U32 R160, R121, -0x2daee0ad, RZ ;  /* 0xd2511f5379a07825 */ /* 0x000fc800078e00ff */
[----:B------:R-:W-:-:S04]  /*116e0*/  IMAD.WIDE.U32 R136, R123, -0x326172a9, RZ ;  /* 0xcd9e8d577b887825 */ /* 0x000fc800078e00ff */
[----:B------:R-:W-:Y:S01]  /*116f0*/  VIADD R121, R3, 0x96a522ad ;  /* 0x96a522ad03797836 */ /* 0x000fe20000000000 */
[----:B------:R-:W-:Y:S01]  /*11700*/  MOV R132, R136 ;  /* 0x0000008800847202 */ /* 0x000fe20000000f00 */
[----:B------:R-:W-:Y:S02]  /*11710*/  VIADD R113, R2, 0x8ff34781 ;  /* 0x8ff3478102717836 */ /* 0x000fe40000000000 */
[----:B------:R-:W-:Y:S01]  /*11720*/  IMAD.MOV.U32 R136, RZ, RZ, RZ ;  /* 0x000000ffff887224 */ /* 0x000fe200078e00ff */
[----:B------:R-:W-:Y:S01]  /*11730*/  LOP3.LUT R121, R121, R112, R161, 0x96, !PT ;  /* 0x0000007079797212 */ /* 0x000fe200078e96a1 */
[----:B------:R-:W-:Y:S01]  /*11740*/  IMAD.MOV.U32 R112, RZ, RZ, R159 ;  /* 0x000000ffff707224 */ /* 0x000fe200078e009f */
[----:B------:R-:W-:-:S07]  /*11750*/  LOP3.LUT R122, R113, R114, R137, 0x96, !PT ;  /* 0x00000072717a7212 */ /* 0x000fce00078e9689 */
.L_x_3788:
[----:B------:R-:W-:Y:S05]  /*11760*/  BSYNC.RECONVERGENT B1 ;  /* 0x0000000000017941 */ /* 0x000fea0003800200 */
.L_x_3787:
[----:B------:R-:W0:Y:S01]  /*11770*/  LDC R113, c[0x0][0x408] ;  /* 0x00010200ff717b82 */ /* 0x000e220000000800 */
[----:B------:R-:W-:Y:S01]  /*11780*/  I2FP.F32.U32 R112, R112 ;  /* 0x0000007000707245 */ /* 0x000fe20000201000 */
[----:B------:R-:W-:Y:S02]  /*11790*/  HFMA2 R115, -RZ, RZ, 0.1171875, 0 ;  /* 0x2f800000ff737431 */ /* 0x000fe400000001ff */
[----:B-----5:R-:W-:Y:S01]  /*117a0*/  IMAD.U32 R134, R108, 0x10000, RZ ;  /* 0x000100006c867824 */ /* 0x020fe200078e00ff */
[----:B------:R-:W-:Y:S01]  /*117b0*/  ISETP.NE.AND P3, PT, R136, 0x1, PT ;  /* 0x000000018800780c */ /* 0x000fe20003f65270 */
[----:B------:R-:W-:Y:S01]  /*117c0*/  BSSY.RECONVERGENT B1, `(.L_x_3792) ;  /* 0x0000063000017945 */ /* 0x000fe20003800200 */
[----:B------:R-:W-:Y:S01]  /*117d0*/  LOP3.LUT R164, R164, 0xffffffef, RZ, 0xc0, !PT ;  /* 0xffffffefa4a47812 */ /* 0x000fe200078ec0ff */
[----:B------:R-:W-:Y:S01]  /*117e0*/  FFMA.FTZ R123, R112, R115, 1.1641532182693481445e-10 ;  /* 0x2f000000707b7423 */ /* 0x000fe20000010073 */
[----:B------:R-:W1:Y:S01]  /*117f0*/  LDC R114, c[0x0][0x404] ;  /* 0x00010100ff727b82 */ /* 0x000e620000000800 */
[----:B------:R-:W-:-:S02]  /*11800*/  @P1 IMAD.U32 R112, R4, 0x10000, RZ ;  /* 0x0001000004701824 */ /* 0x000fc400078e00ff */
[----:B------:R-:W-:Y:S01]  /*11810*/  HFMA2 R142, -RZ, RZ, 0, 1.1920928955078125e-07 ;  /* 0x00000002ff8e7431 */ /* 0x000fe200000001ff */
[----:B------:R-:W-:Y:S01]  /*11820*/  PRMT R108, R108, 0x7632, R108 ;  /* 0x000076326c6c7816 */ /* 0x000fe2000000006c */
        /* <DEDUP_REMOVED lines=17> */
.L_x_3794:
        /* <DEDUP_REMOVED lines=13> */
.L_x_3796:
[----:B------:R-:W-:Y:S05]  /*11a10*/  BSYNC.RECONVERGENT B2 ;  /* 0x0000000000027941 */ /* 0x000fea0003800200 */
.L_x_3795:
        /* <DEDUP_REMOVED lines=61> */
.L_x_3793:
[----:B------:R-:W-:Y:S05]  /*11df0*/  BSYNC.RECONVERGENT B1 ;  /* 0x0000000000017941 */ /* 0x000fea0003800200 */
.L_x_3792:
[----:B------:R-:W-:Y:S01]  /*11e00*/  I2FP.F32.U32 R134, R134 ;  /* 0x0000008600867245 */ /* 0x000fe20000201000 */
[----:B------:R-:W-:Y:S01]  /*11e10*/  IMAD.U32 R108, R108, 0x10000, RZ ;  /* 0x000100006c6c7824 */ /* 0x000fe200078e00ff */
[----:B------:R-:W-:Y:S01]  /*11e20*/  ISETP.NE.AND P2, PT, R142, 0x1, PT ;  /* 0x000000018e00780c */ /* 0x000fe20003f45270 */
[----:B------:R-:W-:Y:S01]  /*11e30*/  BSSY.RECONVERGENT B1, `(.L_x_3797) ;  /* 0x0000062000017945 */ /* 0x000fe20003800200 */
[----:B------:R-:W-:Y:S01]  /*11e40*/  LOP3.LUT R164, R164, 0xfffffff7, RZ, 0xc0, !PT ;  /* 0xfffffff7a4a47812 */ /* 0x000fe200078ec0ff */
[----:B------:R-:W-:Y:S01]  /*11e50*/  FFMA.FTZ R137, R134, R115, 1.1641532182693481445e-10 ;  /* 0x2f00000086897423 */ /* 0x000fe20000010073 */
[----:B------:R-:W-:Y:S01]  /*11e60*/  FMUL.FTZ R108, R108, R113 ;  /* 0x000000716c6c7220 */ /* 0x000fe20000410000 */
[----:B------:R-:W-:Y:S01]  /*11e70*/  @P1 PRMT R134, R4, 0x7632, R134 ;  /* 0x0000763204861816 */ /* 0x000fe20000000086 */
[----:B------:R-:W-:Y:S02]  /*11e80*/  IMAD.MOV.U32 R148, RZ, RZ, 0x2 ;  /* 0x00000002ff947424 */ /* 0x000fe400078e00ff */
[----:B------:R-:W-:-:S02]  /*11e90*/  FSETP.GTU.FTZ.AND P3, PT, R137, R114, PT ;  /* 0x000000728900720b */ /* 0x000fc40003f7c000 */
[----:B------:R-:W-:Y:S02]  /*11ea0*/  @P1 SHF.L.U32 R134, R134, 0x10, RZ ;  /* 0x0000001086861819 */ /* 0x000fe400000006ff */
[----:B------:R-:W-:Y:S02]  /*11eb0*/  FSEL R137, R108, RZ, !P3 ;  /* 0x000000ff6c897208 */ /* 0x000fe40005800000 */
[----:B------:R-:W-:-:S03]  /*11ec0*/  PLOP3.LUT P3, PT, P3, PT, PT, 0x8, 0x80 ;  /* 0x000000000080781c */ /* 0x000fc60001f6e170 */
[----:B------:R-:W-:Y:S01]  /*11ed0*/  @P1 FADD.FTZ R137, R134, R137 ;  /* 0x0000008986891221 */ /* 0x000fe20000010000 */
[----:B------:R-:W-:-:S04]  /*11ee0*/  IMAD.MOV.U32 R134, RZ, RZ, R132 ;  /* 0x000000ffff867224 */ /* 0x000fc800078e0084 */
        /* <DEDUP_REMOVED lines=11> */
.L_x_3799:
        /* <DEDUP_REMOVED lines=13> */
.L_x_3801:
[----:B------:R-:W-:Y:S05]  /*12070*/  BSYNC.RECONVERGENT B2 ;  /* 0x0000000000027941 */ /* 0x000fea0003800200 */
.L_x_3800:
        /* <DEDUP_REMOVED lines=61> */
.L_x_3798:
[----:B------:R-:W-:Y:S05]  /*12450*/  BSYNC.RECONVERGENT B1 ;  /* 0x0000000000017941 */ /* 0x000fea0003800200 */
.L_x_3797:
        /* <DEDUP_REMOVED lines=8> */
[----:B------:R-:W-:Y:S02]  /*124e0*/  MOV R142, R132 ;  /* 0x00000084008e7202 */ /* 0x000fe40000000f00 */
[----:B------:R-:W-:Y:S01]  /*124f0*/  FSETP.GTU.FTZ.AND P2, PT, R143, R114, PT ;  /* 0x000000728f00720b */ /* 0x000fe20003f5c000 */
[----:B------:R-:W-:-:S03]  /*12500*/  @P1 IMAD.U32 R143, R5, 0x10000, RZ ;  /* 0x00010000058f1824 */ /* 0x000fc600078e00ff */
[----:B------:R-:W-:Y:S02]  /*12510*/  FSEL R136, R136, RZ, !P2 ;  /* 0x000000ff88887208 */ /* 0x000fe40005000000 */
[----:B------:R-:W-:Y:S02]  /*12520*/  PLOP3.LUT P3, PT, P2, PT, PT, 0x8, 0x80 ;  /* 0x000000000080781c */ /* 0x000fe4000176e170 */
[----:B------:R-:W-:Y:S01]  /*12530*/  ISETP.NE.AND P2, PT, R148, 0x1, PT ;  /* 0x000000019400780c */ /* 0x000fe20003f45270 */
[----:B------:R-:W-:-:S05]  /*12540*/  @P1 FADD.FTZ R136, R143, R136 ;  /* 0x000000888f881221 */ /* 0x000fca0000010000 */
[----:B------:R-:W-:-:S05]  /*12550*/  F2FP.BF16.F32.PACK_AB R109, RZ, R136 ;  /* 0x00000088ff6d723e */ /* 0x000fca00000010ff */
[----:B------:R-:W-:Y:S02]  /*12560*/  @P3 LOP3.LUT R164, R164, 0x4, RZ, 0xfc, !PT ;  /* 0x00000004a4a43812 */ /* 0x000fe400078efcff */
        /* <DEDUP_REMOVED lines=9> */
.L_x_3804:
        /* <DEDUP_REMOVED lines=13> */
.L_x_3806:
[----:B------:R-:W-:Y:S05]  /*126d0*/  BSYNC.RECONVERGENT B2 ;  /* 0x0000000000027941 */ /* 0x000fea0003800200 */
.L_x_3805:
        /* <DEDUP_REMOVED lines=61> */
.L_x_3803:
[----:B------:R-:W-:Y:S05]  /*12ab0*/  BSYNC.RECONVERGENT B1 ;  /* 0x0000000000017941 */ /* 0x000fea0003800200 */
.L_x_3802:
[----:B------:R-:W-:Y:S01]  /*12ac0*/  I2FP.F32.U32 R142, R142 ;  /* 0x0000008e008e7245 */ /* 0x000fe20000201000 */
[----:B------:R-:W-:Y:S01]  /*12ad0*/  IMAD.U32 R134, R134, 0x10000, RZ ;  /* 0x0001000086867824 */ /* 0x000fe200078e00ff */
[----:B------:R-:W-:Y:S01]  /*12ae0*/  @P1 PRMT R148, R5, 0x7632, R148 ;  /* 0x0000763205941816 */ /* 0x000fe20000000094 */
[----:B------:R-:W-:Y:S01]  /*12af0*/  BSSY.RECONVERGENT B1, `(.L_x_3807) ;  /* 0x0000062000017945 */ /* 0x000fe20003800200 */
[----:B------:R-:W-:Y:S01]  /*12b00*/  LOP3.LUT R164, R164, 0xfffffffd, RZ, 0xc0, !PT ;  /* 0xfffffffda4a47812 */ /* 0x000fe200078ec0ff */
[----:B------:R-:W-:Y:S01]  /*12b10*/  FFMA.FTZ R143, R142, R115, 1.1641532182693481445e-10 ;  /* 0x2f0000008e8f7423 */ /* 0x000fe20000010073 */
[----:B------:R-:W-:Y:S01]  /*12b20*/  FMUL.FTZ R134, R134, R113 ;  /* 0x0000007186867220 */ /* 0x000fe20000410000 */
[----:B------:R-:W-:Y:S01]  /*12b30*/  @P1 IMAD.U32 R148, R148, 0x10000, RZ ;  /* 0x0001000094941824 */ /* 0x000fe200078e00ff */
[----:B------:R-:W-:Y:S02]  /*12b40*/  MOV R156, 0x2 ;  /* 0x00000002009c7802 */ /* 0x000fe40000000f00 */
[----:B------:R-:W-:-:S04]  /*12b50*/  FSETP.GTU.FTZ.AND P2, PT, R143, R114, PT ;  /* 0x000000728f00720b */ /* 0x000fc80003f5c000 */
[----:B------:R-:W-:Y:S01]  /*12b60*/  FSEL R143, R134, RZ, !P2 ;  /* 0x000000ff868f7208 */ /* 0x000fe20005000000 */
[----:B------:R-:W-:Y:S01]  /*12b70*/  IMAD.MOV.U32 R134, RZ, RZ, R132 ;  /* 0x000000ffff867224 */ /* 0x000fe200078e0084 */
        /* <DEDUP_REMOVED lines=14> */
.L_x_3809:
        /* <DEDUP_REMOVED lines=13> */
.L_x_3811:
[----:B------:R-:W-:Y:S05]  /*12d30*/  BSYNC.RECONVERGENT B2 ;  /* 0x0000000000027941 */ /* 0x000fea0003800200 */
.L_x_3810:
        /* <DEDUP_REMOVED lines=9> */
[----:B------:R-:W-:Y:S02]  /*12dd0*/  IMAD.MOV.U32 R134, RZ, RZ, R160 ;  /* 0x000000ffff867224 */ /* 0x000fe400078e00a0 */
[----:B------:R-:W-:Y:S01]  /*12de0*/  IMAD.MOV.U32 R156, RZ, RZ, RZ ;  /* 0x000000ffff9c7224 */ /* 0x000fe200078e00ff */
        /* <DEDUP_REMOVED lines=48> */
[----:B------:R-:W-:Y:S02]  /*130f0*/  LOP3.LUT R121, R121, R148, R167, 0x96, !PT ;  /* 0x0000009479797212 */ /* 0x000fe400078e96a7 */
[----:B------:R-:W-:-:S07]  /*13100*/  MOV R160, R166 ;  /* 0x000000a600a07202 */ /* 0x000fce0000000f00 */
.L_x_3808:
[----:B------:R-:W-:Y:S05]  /*13110*/  BSYNC.RECONVERGENT B1 ;  /* 0x0000000000017941 */ /* 0x000fea0003800200 */
.L_x_3807:
        /* <DEDUP_REMOVED lines=24> */
.L_x_3814:
        /* <DEDUP_REMOVED lines=13> */
.L_x_3816:
[----:B------:R-:W-:Y:S05]  /*13370*/  BSYNC.RECONVERGENT B2 ;  /* 0x0000000000027941 */ /* 0x000fea0003800200 */
.L_x_3815:
        /* <DEDUP_REMOVED lines=61> */
.L_x_3813:
[----:B------:R-:W-:Y:S05]  /*13750*/  BSYNC.RECONVERGENT B1 ;  /* 0x0000000000017941 */ /* 0x000fea0003800200 */
.L_x_3812:
        /* <DEDUP_REMOVED lines=11> */
[----:B------:R-:W-:Y:S02]  /*13810*/  MOV R134, R132 ;  /* 0x0000008400867202 */ /* 0x000fe40000000f00 */
        /* <DEDUP_REMOVED lines=12> */
.L_x_3819:
        /* <DEDUP_REMOVED lines=13> */
.L_x_3821:
[----:B------:R-:W-:Y:S05]  /*139b0*/  BSYNC.RECONVERGENT B2 ;  /* 0x0000000000027941 */ /* 0x000fea0003800200 */
.L_x_3820:
        /* <DEDUP_REMOVED lines=61> */
.L_x_3818:
[----:B------:R-:W-:Y:S05]  /*13d90*/  BSYNC.RECONVERGENT B1 ;  /* 0x0000000000017941 */ /* 0x000fea0003800200 */
.L_x_3817:
        /* <DEDUP_REMOVED lines=24> */
.L_x_3824:
        /* <DEDUP_REMOVED lines=13> */
.L_x_3826:
[----:B------:R-:W-:Y:S05]  /*13ff0*/  BSYNC.RECONVERGENT B2 ;  /* 0x0000000000027941 */ /* 0x000fea0003800200 */
.L_x_3825:
        /* <DEDUP_REMOVED lines=60> */
[----:B------:R-:W-:-:S07]  /*143c0*/  MOV R160, R168 ;  /* 0x000000a800a07202 */ /* 0x000fce0000000f00 */
.L_x_3823:
[----:B------:R-:W-:Y:S05]  /*143d0*/  BSYNC.RECONVERGENT B1 ;  /* 0x0000000000017941 */ /* 0x000fea0003800200 */
.L_x_3822:
        /* <DEDUP_REMOVED lines=15> */
.L_x_3786:
        /* <DEDUP_REMOVED lines=43> */
.L_x_3827:
[----:B------:R-:W-:Y:S01]  /*14780*/  IMAD.MOV.U32 R159, RZ, RZ, R160 ;  /* 0x000000ffff9f7224 */ /* 0x000fe200078e00a0 */
[----:B------:R-:W-:-:S07]  /*14790*/  IADD3 R0, PT, PT, R0, 0x20, RZ ;  /* 0x0000002000007810 */ /* 0x000fce0007ffe0ff */
.L_x_3704:
[----:B------:R-:W-:Y:S05]  /*147a0*/  BSYNC.RECONVERGENT B0 ;  /* 0x0000000000007941 */ /* 0x000fea0003800200 */
.L_x_3703:
        /* <DEDUP_REMOVED lines=37> */
.L_x_3833:
        /* <DEDUP_REMOVED lines=13> */
.L_x_3835:
[----:B------:R-:W-:Y:S05]  /*14ad0*/  BSYNC.RECONVERGENT B2 ;  /* 0x0000000000027941 */ /* 0x000fea0003800200 */
.L_x_3834:
        /* <DEDUP_REMOVED lines=57> */
.L_x_3832:
[----:B------:R-:W-:Y:S05]  /*14e70*/  BSYNC.RECONVERGENT B1 ;  /* 0x0000000000017941 */ /* 0x000fea0003800200 */
.L_x_3831:
        /* <DEDUP_REMOVED lines=9> */
[----:B------:R-:W-:-:S02]  /*14f10*/  IMAD.MOV.U32 R128, RZ, RZ, 0x2 ;  /* 0x00000002ff807424 */ /* 0x000fc400078e00ff */
[----:B0-----:R-:W-:Y:S01]  /*14f20*/  FMUL.FTZ R126, R126, R155 ;  /* 0x0000009b7e7e7220 */ /* 0x001fe20000410000 */
[----:B-1----:R-:W-:Y:S02]  /*14f30*/  FSETP.GTU.FTZ.AND P4, PT, R124, R159, PT ;  /* 0x0000009f7c00720b */ /* 0x002fe40003f9c000 */
[----:B------:R-:W-:Y:S02]  /*14f40*/  PRMT R124, R108, 0x7632, R124 ;  /* 0x000076326c7c7816 */ /* 0x000fe4000000007c */
[----:B------:R-:W-:Y:S02]  /*14f50*/  FSEL R130, R126, RZ, !P4 ;  /* 0x000000ff7e827208 */ /* 0x000fe40006000000 */
[----:B------:R-:W-:Y:S02]  /*14f60*/  PLOP3.LUT P4, PT, P4, PT, PT, 0x8, 0x80 ;  /* 0x000000000080781c */ /* 0x000fe4000278e170 */
[----:B------:R-:W-:-:S11]  /*14f70*/  MOV R108, R132 ;  /* 0x00000084006c7202 */ /* 0x000fd60000000f00 */
        /* <DEDUP_REMOVED lines=10> */
.L_x_3838:
        /* <DEDUP_REMOVED lines=13> */
.L_x_3840:
[----:B------:R-:W-:Y:S05]  /*150f0*/  BSYNC.RECONVERGENT B2 ;  /* 0x0000000000027941 */ /* 0x000fea0003800200 */
.L_x_3839:
        /* <DEDUP_REMOVED lines=55> */
[----:B------:R-:W-:Y:S01]  /*15470*/  LOP3.LUT R121, R121, R126, R135, 0x96, !PT ;  /* 0x0000007e79797212 */ /* 0x000fe200078e9687 */
[----:B------:R-:W-:-:S07]  /*15480*/  IMAD.MOV.U32 R128, RZ, RZ, RZ ;  /* 0x000000ffff807224 */ /* 0x000fce00078e00ff */
.L_x_3837:
[----:B------:R-:W-:Y:S05]  /*15490*/  BSYNC.RECONVERGENT B1 ;  /* 0x0000000000017941 */ /* 0x000fea0003800200 */
.L_x_3836:
        /* <DEDUP_REMOVED lines=8> */
[----:B------:R-:W-:-:S05]  /*15520*/  FSEL R125, R125, RZ, !P3 ;  /* 0x000000ff7d7d7208 */ /* 0x000fca0005800000 */
[----:B------:R-:W-:Y:S01]  /*15530*/  FADD.FTZ R108, R130, R125 ;  /* 0x0000007d826c7221 */ /* 0x000fe20000010000 */
[----:B------:R-:W-:Y:S01]  /*15540*/  SEL R130, RZ, 0x1, P3 ;  /* 0x00000001ff827807 */ /* 0x000fe20001800000 */
[----:B------:R-:W-:Y:S01]  /*15550*/  IMAD.MOV.U32 R125, RZ, RZ, R132 ;  /* 0x000000ffff7d7224 */ /* 0x000fe200078e0084 */
        /* <DEDUP_REMOVED lines=13> */
.L_x_3843:
        /* <DEDUP_REMOVED lines=13> */
.L_x_3845:
[----:B------:R-:W-:Y:S05]  /*15700*/  BSYNC.RECONVERGENT B2 ;  /* 0x0000000000027941 */ /* 0x000fea0003800200 */
.L_x_3844:
        /* <DEDUP_REMOVED lines=29> */
[C---:B------:R-:W-:Y:S01]  /*158e0*/  IADD3 R125, PT, PT, R3.reuse, 0x646e171e, RZ ;  /* 0x646e171e037d7810 */ /* 0x040fe20007ffe0ff */
[----:B------:R-:W-:Y:S02]  /*158f0*/  VIADD R121, R3, 0xa9066899 ;  /* 0xa906689903797836 */ /* 0x000fe40000000000 */
[----:B------:R-:W-:-:S03]  /*15900*/  IMAD.WIDE.U32 R128, R128, -0x2daee0ad, RZ ;  /* 0xd2511f5380807825 */ /* 0x000fc600078e00ff */
[----:B------:R-:W-:Y:S02]  /*15910*/  LOP3.LUT R121, R121, R126, R141, 0x96, !PT ;  /* 0x0000007e79797212 */ /* 0x000fe400078e968d */
[----:B------:R-:W-:-:S03]  /*15920*/  LOP3.LUT R125, R125, R140, R129, 0x96, !PT ;  /* 0x0000008c7d7d7212 */ /* 0x000fc600078e9681 */
[----:B------:R-:W-:-:S04]  /*15930*/  IMAD.WIDE.U32 R152, R121, -0x326172a9, RZ ;  /* 0xcd9e8d5779987825 */ /* 0x000fc800078e00ff */
        /* <DEDUP_REMOVED lines=22> */
.L_x_3842:
[----:B------:R-:W-:Y:S05]  /*15aa0*/  BSYNC.RECONVERGENT B1 ;  /* 0x0000000000017941 */ /* 0x000fea0003800200 */
.L_x_3841:
[----:B------:R-:W-:Y:S01]  /*15ab0*/  I2FP.F32.U32 R125, R125 ;  /* 0x0000007d007d7245 */ /* 0x000fe20000201000 */
[----:B------:R-:W-:Y:S01]  /*15ac0*/  IMAD.U32 R126, R124, 0x10000, RZ ;  /* 0x000100007c7e7824 */ /* 0x000fe200078e00ff */
[----:B------:R-:W-:Y:S01]  /*15ad0*/  LOP3.LUT R164, R164, 0xffffffef, RZ, 0xc0, !PT ;  /* 0xffffffefa4a47812 */ /* 0x000fe200078ec0ff */
        /* <DEDUP_REMOVED lines=19> */
.L_x_3848:
        /* <DEDUP_REMOVED lines=13> */
.L_x_3850:
[----:B------:R-:W-:Y:S05]  /*15ce0*/  BSYNC.RECONVERGENT B2 ;  /* 0x0000000000027941 */ /* 0x000fea0003800200 */
.L_x_3849:
        /* <DEDUP_REMOVED lines=57> */
.L_x_3847:
[----:B------:R-:W-:Y:S05]  /*16080*/  BSYNC.RECONVERGENT B1 ;  /* 0x0000000000017941 */ /* 0x000fea0003800200 */
.L_x_3846:
[----:B------:R-:W-:Y:S01]  /*16090*/  I2FP.F32.U32 R125, R124 ;  /* 0x0000007c007d7245 */ /* 0x000fe20000201000 */
[----:B------:R-:W-:Y:S01]  /*160a0*/  BSSY.RECONVERGENT B1, `(.L_x_3851) ;  /* 0x0000061000017945 */ /* 0x000fe20003800200 */
[----:B------:R-:W-:-:S04]  /*160b0*/  PRMT R124, R8, 0x7632, R124 ;  /* 0x00007632087c7816 */ /* 0x000fc8000000007c */
[----:B------:R-:W-:Y:S01]  /*160c0*/  SHF.L.U32 R126, R124, 0x10, RZ ;  /* 0x000000107c7e7819 */ /* 0x000fe200000006ff */
[----:B------:R-:W-:-:S04]  /*160d0*/  FFMA.FTZ R124, R125, R160, 1.1641532182693481445e-10 ;  /* 0x2f0000007d7c7423 */ /* 0x000fc800000100a0 */
[----:B------:R-:W-:Y:S01]  /*160e0*/  FMUL.FTZ R126, R126, R155 ;  /* 0x0000009b7e7e7220 */ /* 0x000fe20000410000 */
[----:B------:R-:W-:Y:S02]  /*160f0*/  FSETP.GTU.FTZ.AND P3, PT, R124, R159, PT ;  /* 0x0000009f7c00720b */ /* 0x000fe40003f7c000 */
[----:B------:R-:W-:Y:S02]  /*16100*/  @P2 PRMT R124, R4, 0x7632, R124 ;  /* 0x00007632047c2816 */ /* 0x000fe4000000007c */
[----:B------:R-:W-:Y:S02]  /*16110*/  FSEL R127, R126, RZ, !P3 ;  /* 0x000000ff7e7f7208 */ /* 0x000fe40005800000 */
[----:B------:R-:W-:Y:S01]  /*16120*/  SEL R129, RZ, 0x1, P3 ;  /* 0x00000001ff817807 */ /* 0x000fe20001800000 */
[----:B------:R-:W-:Y:S01]  /*16130*/  @P2 IMAD.U32 R125, R124, 0x10000, RZ ;  /* 0x000100007c7d2824 */ /* 0x000fe200078e00ff */
[----:B------:R-:W-:Y:S01]  /*16140*/  ISETP.NE.AND P3, PT, R128, 0x1, PT ;  /* 0x000000018000780c */ /* 0x000fe20003f65270 */
[----:B------:R-:W-:Y:S01]  /*16150*/  FADD.FTZ R124, R134, R127 ;  /* 0x0000007f867c7221 */ /* 0x000fe20000010000 */
[----:B------:R-:W-:-:S03]  /*16160*/  HFMA2 R127, -RZ, RZ, 0, 1.1920928955078125e-07 ;  /* 0x00000002ff7f7431 */ /* 0x000fc600000001ff */
        /* <DEDUP_REMOVED lines=13> */
.L_x_3853:
        /* <DEDUP_REMOVED lines=13> */
.L_x_3855:
[----:B------:R-:W-:Y:S05]  /*16310*/  BSYNC.RECONVERGENT B2 ;  /* 0x0000000000027941 */ /* 0x000fea0003800200 */
.L_x_3854:
        /* <DEDUP_REMOVED lines=57> */
.L_x_3852:
[----:B------:R-:W-:Y:S05]  /*166b0*/  BSYNC.RECONVERGENT B1 ;  /* 0x0000000000017941 */ /* 0x000fea0003800200 */
.L_x_3851:
[----:B------:R-:W-:Y:S01]  /*166c0*/  I2FP.F32.U32 R125, R124 ;  /* 0x0000007c007d7245 */ /* 0x000fe20000201000 */
[C---:B------:R-:W-:Y:S01]  /*166d0*/  IMAD.U32 R128, R109.reuse, 0x10000, RZ ;  /* 0x000100006d807824 */ /* 0x040fe200078e00ff */
[----:B------:R-:W-:Y:S01]  /*166e0*/  LOP3.LUT R164, R164, 0xfffffff7, RZ, 0xc0, !PT ;  /* 0xfffffff7a4a47812 */ /* 0x000fe200078ec0ff */
        /* <DEDUP_REMOVED lines=20> */
.L_x_3858:
        /* <DEDUP_REMOVED lines=13> */
.L_x_3860:
[----:B------:R-:W-:Y:S05]  /*16900*/  BSYNC.RECONVERGENT B2 ;  /* 0x0000000000027941 */ /* 0x000fea0003800200 */
.L_x_3859:
        /* <DEDUP_REMOVED lines=28> */
[----:B------:R-:W-:Y:S02]  /*16ad0*/  IADD3 R109, PT, PT, R3, -0x56f99767, RZ ;  /* 0xa9066899036d7810 */ /* 0x000fe40007ffe0ff */
[----:B------:R-:W-:Y:S02]  /*16ae0*/  LOP3.LUT R121, R121, R146, R163, 0x96, !PT ;  /* 0x0000009279797212 */ /* 0x000fe400078e96a3 */
[----:B------:R-:W-:-:S03]  /*16af0*/  LOP3.LUT R109, R109, R126, R153, 0x96, !PT ;  /* 0x0000007e6d6d7212 */ /* 0x000fc600078e9699 */
        /* <DEDUP_REMOVED lines=19> */
[----:B------:R-:W-:Y:S02]  /*16c30*/  IADD3 R109, PT, PT, R3, -0x695add53, RZ ;  /* 0x96a522ad036d7810 */ /* 0x000fe40007ffe0ff */
[----:B------:R-:W-:Y:S01]  /*16c40*/  LOP3.LUT R122, R121, R146, R163, 0x96, !PT ;  /* 0x00000092797a7212 */ /* 0x000fe200078e96a3 */
[----:B------:R-:W-:Y:S01]  /*16c50*/  HFMA2 R146, -RZ, RZ, 0, 0 ;  /* 0x00000000ff927431 */ /* 0x000fe200000001ff */
[----:B------:R-:W-:Y:S01]  /*16c60*/  LOP3.LUT R121, R109, R126, R153, 0x96, !PT ;  /* 0x0000007e6d797212 */ /* 0x000fe200078e9699 */
[----:B------:R-:W-:Y:S01]  /*16c70*/  IMAD.MOV.U32 R132, RZ, RZ, R162 ;  /* 0x000000ffff847224 */ /* 0x000fe200078e00a2 */
[----:B------:R-:W-:Y:S01]  /*16c80*/  MOV R109, R158 ;  /* 0x0000009e006d7202 */ /* 0x000fe20000000f00 */
[----:B------:R-:W-:-:S07]  /*16c90*/  IMAD.MOV.U32 R158, RZ, RZ, R152 ;  /* 0x000000ffff9e7224 */ /* 0x000fce00078e0098 */
.L_x_3857:
[----:B------:R-:W-:Y:S05]  /*16ca0*/  BSYNC.RECONVERGENT B1 ;  /* 0x0000000000017941 */ /* 0x000fea0003800200 */
.L_x_3856:
        /* <DEDUP_REMOVED lines=25> */
.L_x_3863:
        /* <DEDUP_REMOVED lines=13> */
.L_x_3865:
[----:B------:R-:W-:Y:S05]  /*16f10*/  BSYNC.RECONVERGENT B2 ;  /* 0x0000000000027941 */ /* 0x000fea0003800200 */
.L_x_3864:
        /* <DEDUP_REMOVED lines=45> */
[----:B------:R-:W-:Y:S01]  /*171f0*/  LOP3.LUT R125, R125, R152, R127, 0x96, !PT ;  /* 0x000000987d7d7212 */ /* 0x000fe200078e967f */
[----:B------:R-:W-:Y:S01]  /*17200*/  HFMA2 R127, -RZ, RZ, 0, 0 ;  /* 0x00000000ff7f7431 */ /* 0x000fe200000001ff */
[----:B------:R-:W-:-:S03]  /*17210*/  LOP3.LUT R121, R121, R162, R147, 0x96, !PT ;  /* 0x000000a279797212 */ /* 0x000fc600078e9693 */
[----:B------:R-:W-:-:S04]  /*17220*/  IMAD.WIDE.U32 R162, R125, -0x326172a9, RZ ;  /* 0xcd9e8d577da27825 */ /* 0x000fc800078e00ff */
[----:B------:R-:W-:Y:S02]  /*17230*/  VIADD R125, R2, 0x8ff34781 ;  /* 0x8ff34781027d7836 */ /* 0x000fe40000000000 */
[----:B------:R-:W-:Y:S01]  /*17240*/  IMAD.WIDE.U32 R152, R121, -0x2daee0ad, RZ ;  /* 0xd2511f5379987825 */ /* 0x000fe200078e00ff */
[----:B------:R-:W-:Y:S02]  /*17250*/  IADD3 R121, PT, PT, R3, -0x695add53, RZ ;  /* 0x96a522ad03797810 */ /* 0x000fe40007ffe0ff */
[----:B------:R-:W-:Y:S01]  /*17260*/  LOP3.LUT R122, R125, R146, R163, 0x96, !PT ;  /* 0x000000927d7a7212 */ /* 0x000fe200078e96a3 */
[----:B------:R-:W-:Y:S01]  /*17270*/  IMAD.MOV.U32 R132, RZ, RZ, R162 ;  /* 0x000000ffff847224 */ /* 0x000fe200078e00a2 */
[----:B------:R-:W-:Y:S01]  /*17280*/  MOV R125, R158 ;  /* 0x0000009e007d7202 */ /* 0x000fe20000000f00 */
[----:B------:R-:W-:Y:S01]  /*17290*/  IMAD.MOV.U32 R158, RZ, RZ, R152 ;  /* 0x000000ffff9e7224 */ /* 0x000fe200078e0098 */
[----:B------:R-:W-:-:S07]  /*172a0*/  LOP3.LUT R121, R121, R126, R153, 0x96, !PT ;  /* 0x0000007e79797212 */ /* 0x000fce00078e9699 */
.L_x_3862:
[----:B------:R-:W-:Y:S05]  /*172b0*/  BSYNC.RECONVERGENT B1 ;  /* 0x0000000000017941 */ /* 0x000fea0003800200 */
.L_x_3861:
[----:B------:R-:W-:Y:S01]  /*172c0*/  I2FP.F32.U32 R125, R125 ;  /* 0x0000007d007d7245 */ /* 0x000fe20000201000 */
[----:B------:R-:W-:Y:S01]  /*172d0*/  IMAD.U32 R126, R124, 0x10000, RZ ;  /* 0x000100007c7e7824 */ /* 0x000fe200078e00ff */
[----:B------:R-:W-:Y:S01]  /*172e0*/  LOP3.LUT R164, R164, 0xfffffffb, RZ, 0xc0, !PT ;  /* 0xfffffffba4a47812 */ /* 0x000fe200078ec0ff */
[----:B------:R-:W-:Y:S01]  /*172f0*/  BSSY.RECONVERGENT B1, `(.L_x_3866) ;  /* 0x000005a000017945 */ /* 0x000fe20003800200 */
[----:B------:R-:W-:Y:S01]  /*17300*/  MOV R152, 0x2 ;  /* 0x0000000200987802 */ /* 0x000fe20000000f00 */
[----:B------:R-:W-:Y:S01]  /*17310*/  FFMA.FTZ R124, R125, R160, 1.1641532182693481445e-10 ;  /* 0x2f0000007d7c7423 */ /* 0x000fe200000100a0 */
[----:B------:R-:W-:Y:S01]  /*17320*/  FMUL.FTZ R126, R126, R155 ;  /* 0x0000009b7e7e7220 */ /* 0x000fe20000410000 */
[----:B------:R-:W-:-:S03]  /*17330*/  IMAD.MOV.U32 R125, RZ, RZ, R132 ;  /* 0x000000ffff7d7224 */ /* 0x000fc600078e0084 */
        /* <DEDUP_REMOVED lines=14> */
.L_x_3868:
        /* <DEDUP_REMOVED lines=13> */
.L_x_3870:
[----:B------:R-:W-:Y:S05]  /*174f0*/  BSYNC.RECONVERGENT B2 ;  /* 0x0000000000027941 */ /* 0x000fea0003800200 */
.L_x_3869:
        /* <DEDUP_REMOVED lines=50> */
[----:B------:R-:W-:Y:S02]  /*17820*/  IADD3 R121, PT, PT, R3, -0x695add53, RZ ;  /* 0x96a522ad03797810 */ /* 0x000fe40007ffe0ff */
[----:B------:R-:W-:Y:S01]  /*17830*/  LOP3.LUT R122, R125, R126, R153, 0x96, !PT ;  /* 0x0000007e7d7a7212 */ /* 0x000fe200078e9699 */
[----:B------:R-:W-:Y:S02]  /*17840*/  IMAD.MOV.U32 R132, RZ, RZ, R152 ;  /* 0x000000ffff847224 */ /* 0x000fe400078e0098 */
[----:B------:R-:W-:Y:S01]  /*17850*/  HFMA2 R152, -RZ, RZ, 0, 0 ;  /* 0x00000000ff987431 */ /* 0x000fe200000001ff */
[----:B------:R-:W-:Y:S01]  /*17860*/  MOV R125, R158 ;  /* 0x0000009e007d7202 */ /* 0x000fe20000000f00 */
[----:B------:R-:W-:Y:S01]  /*17870*/  IMAD.MOV.U32 R158, RZ, RZ, R146 ;  /* 0x000000ffff9e7224 */ /* 0x000fe200078e0092 */
[----:B------:R-:W-:-:S07]  /*17880*/  LOP3.LUT R121, R121, R124, R147, 0x96, !PT ;  /* 0x0000007c79797212 */ /* 0x000fce00078e9693 */
.L_x_3867:
[----:B------:R-:W-:Y:S05]  /*17890*/  BSYNC.RECONVERGENT B1 ;  /* 0x0000000000017941 */ /* 0x000fea0003800200 */
.L_x_3866:
[----:B------:R-:W-:Y:S01]  /*178a0*/  PRMT R124, R9, 0x7632, R124 ;  /* 0x00007632097c7816 */ /* 0x000fe2000000007c */
[----:B------:R-:W-:Y:S01]  /*178b0*/  BSSY.RECONVERGENT B1, `(.L_x_3871) ;  /* 0x0000061000017945 */ /* 0x000fe20003800200 */
[----:B------:R-:W-:-:S03]  /*178c0*/  I2FP.F32.U32 R125, R125 ;  /* 0x0000007d007d7245 */ /* 0x000fc60000201000 */
[----:B------:R-:W-:Y:S02]  /*178d0*/  IMAD.U32 R126, R124, 0x10000, RZ ;  /* 0x000100007c7e7824 */ /* 0x000fe400078e00ff */
[----:B------:R-:W-:Y:S02]  /*178e0*/  FFMA.FTZ R124, R125, R160, 1.1641532182693481445e-10 ;  /* 0x2f0000007d7c7423 */ /* 0x000fe400000100a0 */
[----:B------:R-:W-:-:S03]  /*178f0*/  FMUL.FTZ R126, R126, R155 ;  /* 0x0000009b7e7e7220 */ /* 0x000fc60000410000 */
[----:B------:R-:W-:Y:S02]  /*17900*/  FSETP.GTU.FTZ.AND P3, PT, R124, R159, PT ;  /* 0x0000009f7c00720b */ /* 0x000fe40003f7c000 */
[----:B------:R-:W-:Y:S02]  /*17910*/  @P2 PRMT R124, R5, 0x7632, R124 ;  /* 0x00007632057c2816 */ /* 0x000fe4000000007c */
[----:B------:R-:W-:Y:S02]  /*17920*/  FSEL R147, R126, RZ, !P3 ;  /* 0x000000ff7e937208 */ /* 0x000fe40005800000 */
[----:B------:R-:W-:Y:S02]  /*17930*/  SEL R127, RZ, 0x1, P3 ;  /* 0x00000001ff7f7807 */ /* 0x000fe40001800000 */
[----:B------:R-:W-:Y:S02]  /*17940*/  ISETP.NE.AND P3, PT, R152, 0x1, PT ;  /* 0x000000019800780c */ /* 0x000fe40003f65270 */
[----:B------:R-:W-:Y:S01]  /*17950*/  @P2 SHF.L.U32 R125, R124, 0x10, RZ ;  /* 0x000000107c7d2819 */ /* 0x000fe200000006ff */
[----:B------:R-:W-:Y:S01]  /*17960*/  FADD.FTZ R124, R134, R147 ;  /* 0x00000093867c7221 */ /* 0x000fe20000010000 */
[----:B------:R-:W-:-:S03]  /*17970*/  MOV R147, 0x2 ;  /* 0x0000000200937802 */ /* 0x000fc60000000f00 */
        /* <DEDUP_REMOVED lines=13> */
.L_x_3873:
        /* <DEDUP_REMOVED lines=13> */
.L_x_3875:
[----:B------:R-:W-:Y:S05]  /*17b20*/  BSYNC.RECONVERGENT B2 ;  /* 0x0000000000027941 */ /* 0x000fea0003800200 */
.L_x_3874:
        /* <DEDUP_REMOVED lines=49> */
[----:B------:R-:W-:Y:S02]  /*17e40*/  HFMA2 R147, -RZ, RZ, 0, 0 ;  /* 0x00000000ff937431 */ /* 0x000fe400000001ff */
[----:B------:R-:W-:Y:S01]  /*17e50*/  IMAD.WIDE.U32 R166, R121, -0x2daee0ad, RZ ;  /* 0xd2511f5379a67825 */ /* 0x000fe200078e00ff */
[----:B------:R-:W-:Y:S02]  /*17e60*/  IADD3 R121, PT, PT, R3, -0x695add53, RZ ;  /* 0x96a522ad03797810 */ /* 0x000fe40007ffe0ff */
[----:B------:R-:W-:Y:S01]  /*17e70*/  LOP3.LUT R122, R125, R152, R169, 0x96, !PT ;  /* 0x000000987d7a7212 */ /* 0x000fe200078e96a9 */
[----:B------:R-:W-:Y:S01]  /*17e80*/  IMAD.MOV.U32 R132, RZ, RZ, R168 ;  /* 0x000000ffff847224 */ /* 0x000fe200078e00a8 */
[----:B------:R-:W-:Y:S02]  /*17e90*/  LOP3.LUT R121, R121, R124, R167, 0x96, !PT ;  /* 0x0000007c79797212 */ /* 0x000fe400078e96a7 */
[----:B------:R-:W-:Y:S01]  /*17ea0*/  MOV R124, R158 ;  /* 0x0000009e007c7202 */ /* 0x000fe20000000f00 */
[----:B------:R-:W-:-:S07]  /*17eb0*/  IMAD.MOV.U32 R158, RZ, RZ, R166 ;  /* 0x000000ffff9e7224 */ /* 0x000fce00078e00a6 */
.L_x_3872:
[----:B------:R-:W-:Y:S05]  /*17ec0*/  BSYNC.RECONVERGENT B1 ;  /* 0x0000000000017941 */ /* 0x000fea0003800200 */
.L_x_3871:
[----:B------:R-:W-:Y:S01]  /*17ed0*/  I2FP.F32.U32 R125, R124 ;  /* 0x0000007c007d7245 */ /* 0x000fe20000201000 */
[----:B------:R-:W-:Y:S01]  /*17ee0*/  IMAD.U32 R134, R110, 0x10000, RZ ;  /* 0x000100006e867824 */ /* 0x000fe200078e00ff */
        /* <DEDUP_REMOVED lines=21> */
.L_x_3878:
        /* <DEDUP_REMOVED lines=13> */
.L_x_3880:
[----:B------:R-:W-:Y:S05]  /*18110*/  BSYNC.RECONVERGENT B2 ;  /* 0x0000000000027941 */ /* 0x000fea0003800200 */
.L_x_3879:
[----:B------:R-:W-:Y:S01]  /*18120*/  IMAD.WIDE.U32 R166, R119, -0x326172a9, RZ ;  /* 0xcd9e8d5777a67825 */ /* 0x000fe200078e00ff */
[----:B------:R-:W-:Y:S02]  /*18130*/  LOP3.LUT R170, R133, R153, R3, 0x96, !PT ;  /* 0x0000009985aa7212 */ /* 0x000fe400078e9603 */
[----:B------:R-:W-:Y:S01]  /*18140*/  IADD3 R125, PT, PT, R3, 0x76cf5d0a, RZ ;  /* 0x76cf5d0a037d7810 */ /* 0x000fe20007ffe0ff */
        /* <DEDUP_REMOVED lines=47> */
[----:B------:R-:W-:-:S03]  /*18440*/  IADD3 R121, PT, PT, R3, -0x695add53, RZ ;  /* 0x96a522ad03797810 */ /* 0x000fc60007ffe0ff */
[----:B------:R-:W-:Y:S01]  /*18450*/  VIADD R125, R2, 0x8ff34781 ;  /* 0x8ff34781027d7836 */ /* 0x000fe20000000000 */
[----:B------:R-:W-:Y:S01]  /*18460*/  LOP3.LUT R121, R121, R152, R169, 0x96, !PT ;  /* 0x0000009879797212 */ /* 0x000fe200078e96a9 */
[----:B------:R-:W-:Y:S02]  /*18470*/  HFMA2 R152, -RZ, RZ, 0, 0 ;  /* 0x00000000ff987431 */ /* 0x000fe400000001ff */
[----:B------:R-:W-:Y:S01]  /*18480*/  IMAD.MOV.U32 R132, RZ, RZ, R170 ;  /* 0x000000ffff847224 */ /* 0x000fe200078e00aa */
[----:B------:R-:W-:Y:S01]  /*18490*/  LOP3.LUT R122, R125, R166, R171, 0x96, !PT ;  /* 0x000000a67d7a7212 */ /* 0x000fe200078e96ab */
[----:B------:R-:W-:-:S07]  /*184a0*/  IMAD.MOV.U32 R158, RZ, RZ, R168 ;  /* 0x000000ffff9e7224 */ /* 0x000fce00078e00a8 */
.L_x_3877:
[----:B------:R-:W-:Y:S05]  /*184b0*/  BSYNC.RECONVERGENT B1 ;  /* 0x0000000000017941 */ /* 0x000fea0003800200 */
.L_x_3876:
        /* <DEDUP_REMOVED lines=25> */
.L_x_3883:
        /* <DEDUP_REMOVED lines=13> */
.L_x_3885:
[----:B------:R-:W-:Y:S05]  /*18720*/  BSYNC.RECONVERGENT B2 ;  /* 0x0000000000027941 */ /* 0x000fea0003800200 */
.L_x_3884:
        /* <DEDUP_REMOVED lines=57> */
.L_x_3882:
[----:B------:R-:W-:Y:S05]  /*18ac0*/  BSYNC.RECONVERGENT B1 ;  /* 0x0000000000017941 */ /* 0x000fea0003800200 */
.L_x_3881:
        /* <DEDUP_REMOVED lines=20> */
.L_x_3888:
        /* <DEDUP_REMOVED lines=13> */
.L_x_3890:
[----:B------:R-:W-:Y:S05]  /*18ce0*/  BSYNC.RECONVERGENT B2 ;  /* 0x0000000000027941 */ /* 0x000fea0003800200 */
.L_x_3889:
        /* <DEDUP_REMOVED lines=51> */
[----:B------:R-:W-:Y:S01]  /*19020*/  IADD3 R121, PT, PT, R3, -0x695add53, RZ ;  /* 0x96a522ad03797810 */ /* 0x000fe20007ffe0ff */
[----:B------:R-:W-:Y:S01]  /*19030*/  IMAD.MOV.U32 R132, RZ, RZ, R168 ;  /* 0x000000ffff847224 */ /* 0x000fe200078e00a8 */
[----:B------:R-:W-:Y:S01]  /*19040*/  MOV R125, R158 ;  /* 0x0000009e007d7202 */ /* 0x000fe20000000f00 */
[----:B------:R-:W-:Y:S02]  /*19050*/  IMAD.MOV.U32 R158, RZ, RZ, R166 ;  /* 0x000000ffff9e7224 */ /* 0x000fe400078e00a6 */
[----:B------:R-:W-:Y:S01]  /*19060*/  HFMA2 R166, -RZ, RZ, 0, 0 ;  /* 0x00000000ffa67431 */ /* 0x000fe200000001ff */
[----:B------:R-:W-:-:S07]  /*19070*/  LOP3.LUT R121, R121, R124, R167, 0x96, !PT ;  /* 0x0000007c79797212 */ /* 0x000fce00078e96a7 */
.L_x_3887:
[----:B------:R-:W-:Y:S05]  /*19080*/  BSYNC.RECONVERGENT B1 ;  /* 0x0000000000017941 */ /* 0x000fea0003800200 */
.L_x_3886:
[----:B------:R-:W-:Y:S01]  /*19090*/  PRMT R124, R10, 0x7632, R124 ;  /* 0x000076320a7c7816 */ /* 0x000fe2000000007c */
[----:B------:R-:W-:Y:S01]  /*190a0*/  BSSY.RECONVERGENT B1, `(.L_x_3891) ;  /* 0x0000061000017945 */ /* 0x000fe20003800200 */
[----:B------:R-:W-:Y:S02]  /*190b0*/  I2FP.F32.U32 R125, R125 ;  /* 0x0000007d007d7245 */ /* 0x000fe40000201000 */
[----:B------:R-:W-:Y:S01]  /*190c0*/  MOV R167, 0x2 ;  /* 0x0000000200a77802 */ /* 0x000fe20000000f00 */
        /* <DEDUP_REMOVED lines=23> */
.L_x_3893:
        /* <DEDUP_REMOVED lines=13> */
.L_x_3895:
[----:B------:R-:W-:Y:S05]  /*19310*/  BSYNC.RECONVERGENT B2 ;  /* 0x0000000000027941 */ /* 0x000fea0003800200 */
.L_x_3894:
        /* <DEDUP_REMOVED lines=55> */
[----:B------:R-:W-:Y:S01]  /*19690*/  LOP3.LUT R121, R121, R166, R171, 0x96, !PT ;  /* 0x000000a679797212 */ /* 0x000fe200078e96ab */
[----:B------:R-:W-:-:S07]  /*196a0*/  IMAD.MOV.U32 R158, RZ, RZ, R170 ;  /* 0x000000ffff9e7224 */ /* 0x000fce00078e00aa */
.L_x_3892:
[----:B------:R-:W-:Y:S05]  /*196b0*/  BSYNC.RECONVERGENT B1 ;  /* 0x0000000000017941 */ /* 0x000fea0003800200 */
.L_x_3891:
        /* <DEDUP_REMOVED lines=21> */
.L_x_3898:
        /* <DEDUP_REMOVED lines=13> */
.L_x_3900:
[----:B------:R-:W-:Y:S05]  /*198e0*/  BSYNC.RECONVERGENT B2 ;  /* 0x0000000000027941 */ /* 0x000fea0003800200 */
.L_x_3899:
        /* <DEDUP_REMOVED lines=46> */
[----:B------:R-:W-:Y:S01]  /*19bd0*/  LOP3.LUT R111, R111, R172, R169, 0x96, !PT ;  /* 0x000000ac6f6f7212 */ /* 0x000fe200078e96a9 */
[----:B------:R-:W-:Y:S02]  /*19be0*/  HFMA2 R169, -RZ, RZ, 0, 0 ;  /* 0x00000000ffa97431 */ /* 0x000fe400000001ff */
[----:B------:R-:W-:-:S04]  /*19bf0*/  IMAD.WIDE.U32 R172, R121, -0x326172a9, RZ ;  /* 0xcd9e8d5779ac7825 */ /* 0x000fc800078e00ff */
[----:B------:R-:W-:Y:S02]  /*19c00*/  VIADD R121, R2, 0x8ff34781 ;  /* 0x8ff3478102797836 */ /* 0x000fe40000000000 */
[----:B------:R-:W-:Y:S01]  /*19c10*/  IMAD.WIDE.U32 R170, R111, -0x2daee0ad, RZ ;  /* 0xd2511f536faa7825 */ /* 0x000fe200078e00ff */
[----:B------:R-:W-:Y:S02]  /*19c20*/  IADD3 R111, PT, PT, R3, -0x695add53, RZ ;  /* 0x96a522ad036f7810 */ /* 0x000fe40007ffe0ff */
[----:B------:R-:W-:Y:S01]  /*19c30*/  LOP3.LUT R122, R121, R168, R173, 0x96, !PT ;  /* 0x000000a8797a7212 */ /* 0x000fe200078e96ad */
[----:B------:R-:W-:Y:S01]  /*19c40*/  IMAD.MOV.U32 R132, RZ, RZ, R172 ;  /* 0x000000ffff847224 */ /* 0x000fe200078e00ac */
[----:B------:R-:W-:Y:S02]  /*19c50*/  LOP3.LUT R121, R111, R166, R171, 0x96, !PT ;  /* 0x000000a66f797212 */ /* 0x000fe400078e96ab */
[----:B------:R-:W-:Y:S01]  /*19c60*/  MOV R111, R158 ;  /* 0x0000009e006f7202 */ /* 0x000fe20000000f00 */
[----:B------:R-:W-:-:S07]  /*19c70*/  IMAD.MOV.U32 R158, RZ, RZ, R170 ;  /* 0x000000ffff9e7224 */ /* 0x000fce00078e00aa */
.L_x_3897:
[----:B------:R-:W-:Y:S05]  /*19c80*/  BSYNC.RECONVERGENT B1 ;  /* 0x0000000000017941 */ /* 0x000fea0003800200 */
.L_x_3896:
        /* <DEDUP_REMOVED lines=25> */
.L_x_3903:
        /* <DEDUP_REMOVED lines=13> */
.L_x_3905:
[----:B------:R-:W-:Y:S05]  /*19ef0*/  BSYNC.RECONVERGENT B2 ;  /* 0x0000000000027941 */ /* 0x000fea0003800200 */
.L_x_3904:
        /* <DEDUP_REMOVED lines=52> */
[----:B------:R-:W-:Y:S01]  /*1a240*/  IMAD.MOV.U32 R132, RZ, RZ, R172 ;  /* 0x000000ffff847224 */ /* 0x000fe200078e00ac */
[----:B------:R-:W-:Y:S02]  /*1a250*/  LOP3.LUT R121, R121, R166, R171, 0x96, !PT ;  /* 0x000000a679797212 */ /* 0x000fe400078e96ab */
[----:B------:R-:W-:Y:S01]  /*1a260*/  MOV R166, R158 ;  /* 0x0000009e00a67202 */ /* 0x000fe20000000f00 */
[----:B------:R-:W-:Y:S02]  /*1a270*/  IMAD.MOV.U32 R158, RZ, RZ, R170 ;  /* 0x000000ffff9e7224 */ /* 0x000fe400078e00aa */
[----:B------:R-:W-:-:S07]  /*1a280*/  HFMA2 R170, -RZ, RZ, 0, 0 ;  /* 0x00000000ffaa7431 */ /* 0x000fce00000001ff */
.L_x_3902:
[----:B------:R-:W-:Y:S05]  /*1a290*/  BSYNC.RECONVERGENT B1 ;  /* 0x0000000000017941 */ /* 0x000fea0003800200 */
.L_x_3901:
        /* <DEDUP_REMOVED lines=20> */
.L_x_3908:
        /* <DEDUP_REMOVED lines=15> */
.L_x_3910:
[----:B------:R-:W-:Y:S05]  /*1a4d0*/  BSYNC.RECONVERGENT B2 ;  /* 0x0000000000027941 */ /* 0x000fea0003800200 */
.L_x_3909:
        /* <DEDUP_REMOVED lines=48> */
[----:B------:R-:W-:Y:S02]  /*1a7e0*/  LOP3.LUT R113, R113, R170, R167, 0x96, !PT ;  /* 0x000000aa71717212 */ /* 0x000fe400078e96a7 */
[----:B------:R-:W-:Y:S01]  /*1a7f0*/  MOV R167, R158 ;  /* 0x0000009e00a77202 */ /* 0x000fe20000000f00 */
[----:B------:R-:W-:Y:S01]  /*1a800*/  IMAD.WIDE.U32 R168, R121, -0x326172a9, RZ ;  /* 0xcd9e8d5779a87825 */ /* 0x000fe200078e00ff */
[----:B------:R-:W-:-:S03]  /*1a810*/  IADD3 R121, PT, PT, R3, -0x695add53, RZ ;  /* 0x96a522ad03797810 */ /* 0x000fc60007ffe0ff */
[----:B------:R-:W-:Y:S01]  /*1a820*/  IMAD.WIDE.U32 R112, R113, -0x2daee0ad, RZ ;  /* 0xd2511f5371707825 */ /* 0x000fe200078e00ff */
[----:B------:R-:W-:-:S03]  /*1a830*/  LOP3.LUT R122, R115, R166, R169, 0x96, !PT ;  /* 0x000000a6737a7212 */ /* 0x000fc600078e96a9 */
[----:B------:R-:W-:Y:S01]  /*1a840*/  IMAD.MOV.U32 R132, RZ, RZ, R168 ;  /* 0x000000ffff847224 */ /* 0x000fe200078e00a8 */
[----:B------:R-:W-:Y:S01]  /*1a850*/  LOP3.LUT R121, R121, R114, R113, 0x96, !PT ;  /* 0x0000007279797212 */ /* 0x000fe200078e9671 */
[----:B------:R-:W-:-:S07]  /*1a860*/  IMAD.MOV.U32 R158, RZ, RZ, R112 ;  /* 0x000000ffff9e7224 */ /* 0x000fce00078e0070 */
.L_x_3907:
[----:B------:R-:W-:Y:S05]  /*1a870*/  BSYNC.RECONVERGENT B1 ;  /* 0x0000000000017941 */ /* 0x000fea0003800200 */
.L_x_3906:
        /* <DEDUP_REMOVED lines=9> */
[----:B------:R-:W-:-:S02]  /*1a910*/  @P2 SHF.L.U32 R113, R113, 0x10, RZ ;  /* 0x0000001071712819 */ /* 0x000fc400000006ff */
[----:B------:R-:W-:Y:S02]  /*1a920*/  MOV R159, R158 ;  /* 0x0000009e009f7202 */ /* 0x000fe40000000f00 */
[----:B------:R-:W-:Y:S02]  /*1a930*/  FSEL R115, R112, RZ, !P6 ;  /* 0x000000ff70737208 */ /* 0x000fe40007000000 */
[----:B------:R-:W-:-:S03]  /*1a940*/  PRMT R108, R108, 0x5410, R161 ;  /* 0x000054106c6c7816 */ /* 0x000fc600000000a1 */
[----:B------:R-:W-:-:S04]  /*1a950*/  FADD.FTZ R112, R174, R115 ;  /* 0x00000073ae707221 */ /* 0x000fc80000010000 */
[----:B------:R-:W-:Y:S01]  /*1a960*/  @P2 FADD.FTZ R155, R112, R113 ;  /* 0x00000071709b2221 */ /* 0x000fe20000010000 */
[----:B------:R-:W-:Y:S01]  /*1a970*/  @!P2 IMAD.MOV.U32 R155, RZ, RZ, R112 ;  /* 0x000000ffff9ba224 */ /* 0x000fe200078e0070 */
[----:B------:R-:W-:-:S04]  /*1a980*/  SEL R112, RZ, 0x1, P6 ;  /* 0x00000001ff707807 */ /* 0x000fc80003000000 */
[----:B------:R-:W-:Y:S02]  /*1a990*/  F2FP.BF16.F32.PACK_AB R113, RZ, R155 ;  /* 0x0000009bff71723e */ /* 0x000fe400000010ff */
[----:B------:R-:W-:Y:S02]  /*1a9a0*/  PRMT R158, R112, 0x7610, R158 ;  /* 0x00007610709e7816 */ /* 0x000fe4000000009e */
[----:B------:R-:W-:Y:S01]  /*1a9b0*/  PRMT R111, R111, 0x5410, R113 ;  /* 0x000054106f6f7816 */ /* 0x000fe20000000071 */
[----:B------:R-:W-:Y:S06]  /*1a9c0*/  BRA `(.L_x_3911) ;  /* 0x0000003000d47947 */ /* 0x000fec0003800000 */
.L_x_3830:
        /* <DEDUP_REMOVED lines=16> */
.L_x_3914:
        /* <DEDUP_REMOVED lines=13> */
.L_x_3916:
[----:B------:R-:W-:Y:S05]  /*1aba0*/  BSYNC.RECONVERGENT B2 ;  /* 0x0000000000027941 */ /* 0x000fea0003800200 */
.L_x_3915:
[----:B------:R-:W-:Y:S01]  /*1abb0*/  IMAD.WIDE.U32 R114, R119, -0x326172a9, RZ ;  /* 0xcd9e8d5777727825 */ /* 0x000fe200078e00ff */
[----:B------:R-:W-:Y:S02]  /*1abc0*/  LOP3.LUT R140, R133, R113, R3, 0x96, !PT ;  /* 0x00000071858c7212 */ /* 0x000fe400078e9603 */
[C---:B------:R-:W-:Y:S01]  /*1abd0*/  IADD3 R121, PT, PT, R2.reuse, 0x3c6ef372, RZ ;  /* 0x3c6ef37202797810 */ /* 0x040fe20007ffe0ff */
        /* <DEDUP_REMOVED lines=55> */
[----:B------:R-:W-:Y:S01]  /*1af50*/  LOP3.LUT R121, R121, R112, R135, 0x96, !PT ;  /* 0x0000007079797212 */ /* 0x000fe200078e9687 */
[----:B------:R-:W-:Y:S01]  /*1af60*/  IMAD.MOV.U32 R112, RZ, RZ, R159 ;  /* 0x000000ffff707224 */ /* 0x000fe200078e009f */
[----:B------:R-:W-:-:S07]  /*1af70*/  MOV R114, R134 ;  /* 0x0000008600727202 */ /* 0x000fce0000000f00 */
.L_x_3913:
[----:B------:R-:W-:Y:S05]  /*1af80*/  BSYNC.RECONVERGENT B1 ;  /* 0x0000000000017941 */ /* 0x000fea0003800200 */
.L_x_3912:
[----:B------:R-:W0:Y:S01]  /*1af90*/  LDC R113, c[0x0][0x408] ;  /* 0x00010200ff717b82 */ /* 0x000e220000000800 */
[----:B------:R-:W-:Y:S01]  /*1afa0*/  I2FP.F32.U32 R112, R112 ;  /* 0x0000007000707245 */ /* 0x000fe20000201000 */
[----:B------:R-:W-:Y:S01]  /*1afb0*/  IMAD.MOV.U32 R155, RZ, RZ, 0x2f800000 ;  /* 0x2f800000ff9b7424 */ /* 0x000fe200078e00ff */
[----:B-----5:R-:W-:Y:S01]  /*1afc0*/  SHF.L.U32 R134, R108, 0x10, RZ ;  /* 0x000000106c867819 */ /* 0x020fe200000006ff */
[----:B------:R-:W-:Y:S01]  /*1afd0*/  BSSY.RECONVERGENT B1, `(.L_x_3917) ;  /* 0x0000064000017945 */ /* 0x000fe20003800200 */
[----:B------:R-:W-:Y:S01]  /*1afe0*/  ISETP.NE.AND P3, PT, R140, 0x1, PT ;  /* 0x000000018c00780c */ /* 0x000fe20003f65270 */
[----:B------:R-:W-:Y:S01]  /*1aff0*/  FFMA.FTZ R112, R112, R155, 1.1641532182693481445e-10 ;  /* 0x2f00000070707423 */ /* 0x000fe2000001009b */
[----:B------:R-:W-:Y:S01]  /*1b000*/  LOP3.LUT R164, R164, 0xffffffdf, RZ, 0xc0, !PT ;  /* 0xffffffdfa4a47812 */ /* 0x000fe200078ec0ff */
[----:B------:R-:W1:Y:S01]  /*1b010*/  LDC R115, c[0x0][0x404] ;  /* 0x00010100ff737b82 */ /* 0x000e620000000800 */
[----:B------:R-:W-:Y:S01]  /*1b020*/  HFMA2 R146, -RZ, RZ, 0, 1.1920928955078125e-07 ;  /* 0x00000002ff927431 */ /* 0x000fe200000001ff */
[----:B------:R-:W-:Y:S01]  /*1b030*/  PRMT R108, R108, 0x7632, R108 ;  /* 0x000076326c6c7816 */ /* 0x000fe2000000006c */
[----:B0-----:R-:W-:Y:S01]  /*1b040*/  FMUL.FTZ R134, R134, R113 ;  /* 0x0000007186867220 */ /* 0x001fe20000410000 */
[----:B-1----:R-:W-:Y:S01]  /*1b050*/  FSETP.GTU.FTZ.AND P4, PT, R112, R115, PT ;  /* 0x000000737000720b */ /* 0x002fe20003f9c000 */
[----:B------:R-:W-:-:S03]  /*1b060*/  @P2 IMAD.U32 R112, R4, 0x10000, RZ ;  /* 0x0001000004702824 */ /* 0x000fc600078e00ff */
        /* <DEDUP_REMOVED lines=15> */
.L_x_3919:
        /* <DEDUP_REMOVED lines=13> */
.L_x_3921:
[----:B------:R-:W-:Y:S05]  /*1b230*/  BSYNC.RECONVERGENT B2 ;  /* 0x0000000000027941 */ /* 0x000fea0003800200 */
.L_x_3920:
        /* <DEDUP_REMOVED lines=57> */
[----:B------:R-:W-:Y:S02]  /*1b5d0*/  HFMA2 R146, -RZ, RZ, 0, 0 ;  /* 0x00000000ff927431 */ /* 0x000fe400000001ff */
[----:B------:R-:W-:Y:S01]  /*1b5e0*/  IMAD.MOV.U32 R132, RZ, RZ, R160 ;  /* 0x000000ffff847224 */ /* 0x000fe200078e00a0 */
[----:B------:R-:W-:Y:S01]  /*1b5f0*/  LOP3.LUT R121, R121, R140, R153, 0x96, !PT ;  /* 0x0000008c79797212 */ /* 0x000fe200078e9699 */
[----:B------:R-:W-:-:S07]  /*1b600*/  IMAD.MOV.U32 R114, RZ, RZ, R152 ;  /* 0x000000ffff727224 */ /* 0x000fce00078e0098 */
.L_x_3918:
[----:B------:R-:W-:Y:S05]  /*1b610*/  BSYNC.RECONVERGENT B1 ;  /* 0x0000000000017941 */ /* 0x000fea0003800200 */
.L_x_3917:
[----:B------:R-:W-:Y:S01]  /*1b620*/  I2FP.F32.U32 R134, R134 ;  /* 0x0000008600867245 */ /* 0x000fe20000201000 */
[----:B------:R-:W-:Y:S01]  /*1b630*/  IMAD.U32 R108, R108, 0x10000, RZ ;  /* 0x000100006c6c7824 */ /* 0x000fe200078e00ff */
[----:B------:R-:W-:Y:S01]  /*1b640*/  @P2 PRMT R140, R4, 0x7632, R140 ;  /* 0x00007632048c2816 */ /* 0x000fe2000000008c */
[----:B------:R-:W-:Y:S01]  /*1b650*/  BSSY.RECONVERGENT B1, `(.L_x_3922) ;  /* 0x0000062000017945 */ /* 0x000fe20003800200 */
[----:B------:R-:W-:Y:S01]  /*1b660*/  LOP3.LUT R164, R164, 0xffffffef, RZ, 0xc0, !PT ;  /* 0xffffffefa4a47812 */ /* 0x000fe200078ec0ff */
[----:B------:R-:W-:Y:S01]  /*1b670*/  FFMA.FTZ R134, R134, R155, 1.1641532182693481445e-10 ;  /* 0x2f00000086867423 */ /* 0x000fe2000001009b */
[----:B------:R-:W-:Y:S01]  /*1b680*/  FMUL.FTZ R108, R108, R113 ;  /* 0x000000716c6c7220 */ /* 0x000fe20000410000 */
[----:B------:R-:W-:Y:S01]  /*1b690*/  @P2 SHF.L.U32 R141, R140, 0x10, RZ ;  /* 0x000000108c8d2819 */ /* 0x000fe200000006ff */
[----:B------:R-:W-:Y:S02]  /*1b6a0*/  IMAD.MOV.U32 R147, RZ, RZ, 0x2 ;  /* 0x00000002ff937424 */ /* 0x000fe400078e00ff */
[----:B------:R-:W-:-:S02]  /*1b6b0*/  FSETP.GTU.FTZ.AND P3, PT, R134, R115, PT ;  /* 0x000000738600720b */ /* 0x000fc40003f7c000 */
[----:B------:R-:W-:Y:S02]  /*1b6c0*/  MOV R134, R132 ;  /* 0x0000008400867202 */ /* 0x000fe40000000f00 */
        /* <DEDUP_REMOVED lines=15> */
.L_x_3924:
        /* <DEDUP_REMOVED lines=13> */
.L_x_3926:
[----:B------:R-:W-:Y:S05]  /*1b890*/  BSYNC.RECONVERGENT B2 ;  /* 0x0000000000027941 */ /* 0x000fea0003800200 */
.L_x_3925:
[----:B------:R-:W-:Y:S01]  /*1b8a0*/  IMAD.WIDE.U32 R152, R119, -0x326172a9, RZ ;  /* 0xcd9e8d5777987825 */ /* 0x000fe200078e00ff */
[----:B------:R-:W-:Y:S02]  /*1b8b0*/  LOP3.LUT R162, R133, R147, R3, 0x96, !PT ;  /* 0x0000009385a27212 */ /* 0x000fe400078e9603 */
[----:B------:R-:W-:Y:S01]  /*1b8c0*/  IADD3 R121, PT, PT, R2, -0x61c88647, RZ ;  /* 0x9e3779b902797810 */ /* 0x000fe20007ffe0ff */
[----:B------:R-:W-:Y:S01]  /*1b8d0*/  VIADD R141, R3, 0xbb67ae85 ;  /* 0xbb67ae85038d7836 */ /* 0x000fe20000000000 */
        /* <DEDUP_REMOVED lines=52> */
[----:B------:R-:W-:Y:S02]  /*1bc20*/  LOP3.LUT R122, R141, R152, R163, 0x96, !PT ;  /* 0x000000988d7a7212 */ /* 0x000fe400078e96a3 */
[----:B------:R-:W-:Y:S01]  /*1bc30*/  MOV R132, R162 ;  /* 0x000000a200847202 */ /* 0x000fe20000000f00 */
[----:B------:R-:W-:Y:S01]  /*1bc40*/  VIADD R121, R3, 0x96a522ad ;  /* 0x96a522ad03797836 */ /* 0x000fe20000000000 */
[----:B------:R-:W-:-:S04]  /*1bc50*/  MOV R114, R160 ;  /* 0x000000a000727202 */ /* 0x000fc80000000f00 */
[----:B------:R-:W-:-:S07]  /*1bc60*/  LOP3.LUT R121, R121, R146, R161, 0x96, !PT ;  /* 0x0000009279797212 */ /* 0x000fce00078e96a1 */
.L_x_3923:
[----:B------:R-:W-:Y:S05]  /*1bc70*/  BSYNC.RECONVERGENT B1 ;  /* 0x0000000000017941 */ /* 0x000fea0003800200 */
.L_x_3922:
[----:B------:R-:W-:Y:S01]  /*1bc80*/  I2FP.F32.U32 R134, R134 ;  /* 0x0000008600867245 */ /* 0x000fe20000201000 */
[----:B------:R-:W-:Y:S01]  /*1bc90*/  @P2 IMAD.U32 R152, R5, 0x10000, RZ ;  /* 0x0001000005982824 */ /* 0x000fe200078e00ff */
[----:B------:R-:W-:Y:S01]  /*1bca0*/  SHF.L.U32 R146, R109, 0x10, RZ ;  /* 0x000000106d927819 */ /* 0x000fe200000006ff */
[----:B------:R-:W-:Y:S01]  /*1bcb0*/  BSSY.RECONVERGENT B1, `(.L_x_3927) ;  /* 0x0000062000017945 */ /* 0x000fe20003800200 */
[----:B------:R-:W-:Y:S01]  /*1bcc0*/  LOP3.LUT R164, R164, 0xfffffff7, RZ, 0xc0, !PT ;  /* 0xfffffff7a4a47812 */ /* 0x000fe200078ec0ff */
[----:B------:R-:W-:Y:S02]  /*1bcd0*/  FFMA.FTZ R134, R134, R155, 1.1641532182693481445e-10 ;  /* 0x2f00000086867423 */ /* 0x000fe4000001009b */
[----:B------:R-:W-:-:S03]  /*1bce0*/  FMUL.FTZ R146, R146, R113 ;  /* 0x0000007192927220 */ /* 0x000fc60000410000 */
[----:B------:R-:W-:Y:S02]  /*1bcf0*/  FSETP.GTU.FTZ.AND P3, PT, R134, R115, PT ;  /* 0x000000738600720b */ /* 0x000fe40003f7c000 */
[----:B------:R-:W-:Y:S02]  /*1bd00*/  PRMT R134, R109, 0x7632, R134 ;  /* 0x000076326d867816 */ /* 0x000fe40000000086 */
[----:B------:R-:W-:Y:S01]  /*1bd10*/  FSEL R141, R146, RZ, !P3 ;  /* 0x000000ff928d7208 */ /* 0x000fe20005800000 */
[----:B------:R-:W-:Y:S01]  /*1bd20*/  IMAD.MOV.U32 R146, RZ, RZ, R132 ;  /* 0x000000ffff927224 */ /* 0x000fe200078e0084 */
[----:B------:R-:W-:Y:S02]  /*1bd30*/  PLOP3.LUT P4, PT, P3, PT, PT, 0x8, 0x80 ;  /* 0x000000000080781c */ /* 0x000fe40001f8e170 */
[----:B------:R-:W-:Y:S01]  /*1bd40*/  ISETP.NE.AND P3, PT, R147, 0x1, PT ;  /* 0x000000019300780c */ /* 0x000fe20003f65270 */
[----:B------:R-:W-:Y:S01]  /*1bd50*/  @P2 FADD.FTZ R141, R152, R141 ;  /* 0x0000008d988d2221 */ /* 0x000fe20000010000 */
[----:B------:R-:W-:-:S04]  /*1bd60*/  HFMA2 R152, -RZ, RZ, 0, 1.1920928955078125e-07 ;  /* 0x00000002ff987431 */ /* 0x000fc800000001ff */
        /* <DEDUP_REMOVED lines=11> */
.L_x_3929:
        /* <DEDUP_REMOVED lines=13> */
.L_x_3931:
[----:B------:R-:W-:Y:S05]  /*1bef0*/  BSYNC.RECONVERGENT B2 ;  /* 0x0000000000027941 */ /* 0x000fea0003800200 */
.L_x_3930:
        /* <DEDUP_REMOVED lines=61> */
.L_x_3928:
[----:B------:R-:W-:Y:S05]  /*1c2d0*/  BSYNC.RECONVERGENT B1 ;  /* 0x0000000000017941 */ /* 0x000fea0003800200 */
.L_x_3927:
        /* <DEDUP_REMOVED lines=9> */
[----:B------:R-:W-:-:S04]  /*1c370*/  FSETP.GTU.FTZ.AND P3, PT, R146, R115, PT ;  /* 0x000000739200720b */ /* 0x000fc80003f7c000 */
[----:B------:R-:W-:Y:S02]  /*1c380*/  FSEL R146, R134, RZ, !P3 ;  /* 0x000000ff86927208 */ /* 0x000fe40005800000 */
[----:B------:R-:W-:Y:S02]  /*1c390*/  PLOP3.LUT P4, PT, P3, PT, PT, 0x8, 0x80 ;  /* 0x000000000080781c */ /* 0x000fe40001f8e170 */
[----:B------:R-:W-:Y:S01]  /*1c3a0*/  ISETP.NE.AND P3, PT, R152, 0x1, PT ;  /* 0x000000019800780c */ /* 0x000fe20003f65270 */
[----:B------:R-:W-:Y:S01]  /*1c3b0*/  @P2 FADD.FTZ R146, R147, R146 ;  /* 0x0000009293922221 */ /* 0x000fe20000010000 */
[----:B------:R-:W-:-:S04]  /*1c3c0*/  MOV R134, R132 ;  /* 0x0000008400867202 */ /* 0x000fc80000000f00 */
        /* <DEDUP_REMOVED lines=11> */
.L_x_3934:
        /* <DEDUP_REMOVED lines=13> */
.L_x_3936:
[----:B------:R-:W-:Y:S05]  /*1c550*/  BSYNC.RECONVERGENT B2 ;  /* 0x0000000000027941 */ /* 0x000fea0003800200 */
.L_x_3935:
        /* <DEDUP_REMOVED lines=61> */
.L_x_3933:
[----:B------:R-:W-:Y:S05]  /*1c930*/  BSYNC.RECONVERGENT B1 ;  /* 0x0000000000017941 */ /* 0x000fea0003800200 */
.L_x_3932:
[----:B------:R-:W-:Y:S01]  /*1c940*/  I2FP.F32.U32 R134, R134 ;  /* 0x0000008600867245 */ /* 0x000fe20000201000 */
[----:B------:R-:W-:Y:S01]  /*1c950*/  @P2 IMAD.U32 R162, R6, 0x10000, RZ ;  /* 0x0001000006a22824 */ /* 0x000fe200078e00ff */
[----:B------:R-:W-:Y:S01]  /*1c960*/  SHF.L.U32 R152, R110, 0x10, RZ ;  /* 0x000000106e987819 */ /* 0x000fe200000006ff */
[----:B------:R-:W-:Y:S01]  /*1c970*/  BSSY.RECONVERGENT B1, `(.L_x_3937) ;  /* 0x0000062000017945 */ /* 0x000fe20003800200 */
[----:B------:R-:W-:Y:S01]  /*1c980*/  LOP3.LUT R164, R164, 0xfffffffd, RZ, 0xc0, !PT ;  /* 0xfffffffda4a47812 */ /* 0x000fe200078ec0ff */
[----:B------:R-:W-:Y:S01]  /*1c990*/  FFMA.FTZ R134, R134, R155, 1.1641532182693481445e-10 ;  /* 0x2f00000086867423 */ /* 0x000fe2000001009b */
[----:B------:R-:W-:Y:S02]  /*1c9a0*/  HFMA2 R159, -RZ, RZ, 0, 1.1920928955078125e-07 ;  /* 0x00000002ff9f7431 */ /* 0x000fe400000001ff */
[----:B------:R-:W-:Y:S02]  /*1c9b0*/  FMUL.FTZ R152, R152, R113 ;  /* 0x0000007198987220 */ /* 0x000fe40000410000 */
[----:B------:R-:W-:-:S02]  /*1c9c0*/  FSETP.GTU.FTZ.AND P3, PT, R134, R115, PT ;  /* 0x000000738600720b */ /* 0x000fc40003f7c000 */
[----:B------:R-:W-:Y:S02]  /*1c9d0*/  PRMT R134, R110, 0x7632, R134 ;  /* 0x000076326e867816 */ /* 0x000fe40000000086 */
        /* <DEDUP_REMOVED lines=16> */
.L_x_3939:
        /* <DEDUP_REMOVED lines=13> */
.L_x_3941:
[----:B------:R-:W-:Y:S05]  /*1cbb0*/  BSYNC.RECONVERGENT B2 ;  /* 0x0000000000027941 */ /* 0x000fea0003800200 */
.L_x_3940:
        /* <DEDUP_REMOVED lines=61> */
.L_x_3938:
[----:B------:R-:W-:Y:S05]  /*1cf90*/  BSYNC.RECONVERGENT B1 ;  /* 0x0000000000017941 */ /* 0x000fea0003800200 */
.L_x_3937:
        /* <DEDUP_REMOVED lines=24> */
.L_x_3944:
        /* <DEDUP_REMOVED lines=13> */
.L_x_3946:
[----:B------:R-:W-:Y:S05]  /*1d1f0*/  BSYNC.RECONVERGENT B2 ;  /* 0x0000000000027941 */ /* 0x000fea0003800200 */
.L_x_3945:
        /* <DEDUP_REMOVED lines=61> */
.L_x_3943:
[----:B------:R-:W-:Y:S05]  /*1d5d0*/  BSYNC.RECONVERGENT B1 ;  /* 0x0000000000017941 */ /* 0x000fea0003800200 */
.L_x_3942:
        /* <DEDUP_REMOVED lines=8> */
[----:B------:R-:W-:Y:S01]  /*1d660*/  FSETP.GTU.FTZ.AND P4, PT, R134, R115, PT ;  /* 0x000000738600720b */ /* 0x000fe20003f9c000 */
[----:B------:R-:W-:-:S03]  /*1d670*/  HFMA2 R134, -RZ, RZ, 0, 1.1920928955078125e-07 ;  /* 0x00000002ff867431 */ /* 0x000fc600000001ff */
        /* <DEDUP_REMOVED lines=14> */
.L_x_3949:
        /* <DEDUP_REMOVED lines=13> */
.L_x_3951:
[----:B------:R-:W-:Y:S05]  /*1d830*/  BSYNC.RECONVERGENT B2 ;  /* 0x0000000000027941 */ /* 0x000fea0003800200 */
.L_x_3950:
        /* <DEDUP_REMOVED lines=60> */
[----:B------:R-:W-:-:S07]  /*1dc00*/  IMAD.MOV.U32 R114, RZ, RZ, R168 ;  /* 0x000000ffff727224 */ /* 0x000fce00078e00a8 */
.L_x_3948:
[----:B------:R-:W-:Y:S05]  /*1dc10*/  BSYNC.RECONVERGENT B1 ;  /* 0x0000000000017941 */ /* 0x000fea0003800200 */
.L_x_3947:
[----:B------:R-:W-:Y:S01]  /*1dc20*/  I2FP.F32.U32 R162, R162 ;  /* 0x000000a200a27245 */ /* 0x000fe20000201000 */
[----:B------:R-:W-:Y:S01]  /*1dc30*/  IMAD.U32 R166, R159, 0x10000, RZ ;  /* 0x000100009fa67824 */ /* 0x000fe200078e00ff */
[----:B------:R-:W-:Y:S02]  /*1dc40*/  @P2 PRMT R159, R7, 0x7632, R159 ;  /* 0x00007632079f2816 */ /* 0x000fe4000000009f */
[----:B------:R-:W-:Y:S01]  /*1dc50*/  PRMT R110, R110, 0x5410, R161 ;  /* 0x000054106e6e7816 */ /* 0x000fe200000000a1 */
[----:B------:R-:W-:Y:S01]  /*1dc60*/  FFMA.FTZ R162, R162, R155, 1.1641532182693481445e-10 ;  /* 0x2f000000a2a27423 */ /* 0x000fe2000001009b */
[----:B------:R-:W-:Y:S01]  /*1dc70*/  FMUL.FTZ R166, R166, R113 ;  /* 0x00000071a6a67220 */ /* 0x000fe20000410000 */
[----:B------:R-:W-:Y:S01]  /*1dc80*/  @P2 SHF.L.U32 R168, R159, 0x10, RZ ;  /* 0x000000109fa82819 */ /* 0x000fe200000006ff */
[----:B------:R-:W-:Y:S01]  /*1dc90*/  IMAD.MOV.U32 R159, RZ, RZ, R114 ;  /* 0x000000ffff9f7224 */ /* 0x000fe200078e0072 */
        /* <DEDUP_REMOVED lines=8> */
.L_x_3911:
[----:B------:R-:W0:Y:S01]  /*1dd20*/  LDC.64 R112, c[0x0][0x3a8] ;  /* 0x0000ea00ff707b82 */ /* 0x000e220000000a00 */
[----:B------:R-:W-:Y:S02]  /*1dd30*/  SEL R163, RZ, 0x1000000, !P5 ;  /* 0x01000000ffa37807 */ /* 0x000fe40006800000 */
[----:B------:R-:W-:Y:S02]  /*1dd40*/  SEL R166, RZ, 0x10000, !P4 ;  /* 0x00010000ffa67807 */ /* 0x000fe40006000000 */
[----:B------:R-:W-:Y:S02]  /*1dd50*/  SEL R167, RZ, 0x100, !P3 ;  /* 0x00000100ffa77807 */ /* 0x000fe40005800000 */
[C---:B------:R-:W-:Y:S01]  /*1dd60*/  LOP3.LUT P5, RZ, R164.reuse, 0x10, RZ, 0xc0, !PT ;  /* 0x00000010a4ff7812 */ /* 0x040fe200078ac0ff */
[----:B------:R-:W1:Y:S01]  /*1dd70*/  LDC.64 R114, c[0x0][0x3b0] ;  /* 0x0000ec00ff727b82 */ /* 0x000e620000000a00 */
[C---:B------:R-:W-:Y:S02]  /*1dd80*/  LOP3.LUT P4, RZ, R164.reuse, 0x8, RZ, 0xc0, !PT ;  /* 0x00000008a4ff7812 */ /* 0x040fe4000788c0ff */
[----:B------:R-:W-:-:S02]  /*1dd90*/  LOP3.LUT P3, RZ, R164, 0x4, RZ, 0xc0, !PT ;  /* 0x00000004a4ff7812 */ /* 0x000fc4000786c0ff */
[C---:B------:R-:W-:Y:S02]  /*1dda0*/  LOP3.LUT P6, RZ, R164.reuse, 0x2, RZ, 0xc0, !PT ;  /* 0x00000002a4ff7812 */ /* 0x040fe400078cc0ff */
[----:B------:R-:W-:Y:S02]  /*1ddb0*/  LOP3.LUT P2, RZ, R164, 0x20, RZ, 0xc0, !PT ;  /* 0x00000020a4ff7812 */ /* 0x000fe4000784c0ff */
[----:B------:R-:W-:Y:S02]  /*1ddc0*/  SEL R162, RZ, 0x1000000, !P3 ;  /* 0x01000000ffa27807 */ /* 0x000fe40005800000 */
[----:B------:R-:W-:Y:S02]  /*1ddd0*/  SEL R161, RZ, 0x10000, !P4 ;  /* 0x00010000ffa17807 */ /* 0x000fe40006000000 */
[----:B------:R-:W-:Y:S02]  /*1dde0*/  SEL R160, RZ, 0x100, !P5 ;  /* 0x00000100ffa07807 */ /* 0x000fe40006800000 */
[----:B------:R-:W-:Y:S01]  /*1ddf0*/  LOP3.LUT R167, R167, R163, R166, 0xfe, !PT ;  /* 0x000000a3a7a77212 */ /* 0x000fe200078efea6 */
[----:B0-----:R-:W-:Y:S01]  /*1de00*/  IMAD.WIDE.U32 R112, R0, 0x10, R112 ;  /* 0x0000001000707825 */ /* 0x001fe200078e0070 */
[----:B------:R-:W-:-:S02]  /*1de10*/  SEL R166, RZ, 0x1, !P6 ;  /* 0x00000001ffa67807 */ /* 0x000fc40007000000 */
[----:B------:R-:W-:Y:S02]  /*1de20*/  LOP3.LUT R160, R160, R162, R161, 0xfe, !PT ;  /* 0x000000a2a0a07212 */ /* 0x000fe400078efea1 */
[----:B------:R-:W-:Y:S01]  /*1de30*/  SEL R163, RZ, 0x1, !P2 ;  /* 0x00000001ffa37807 */ /* 0x000fe20005000000 */
[----:B------:R2:W-:Y:S01]  /*1de40*/  STG.E.128 desc[UR6][R112.64], R108 ;  /* 0x0000006c70007986 */ /* 0x0005e2000c101d06 */
[----:B------:R-:W-:Y:S01]  /*1de50*/  LOP3.LUT R161, R167, R166, RZ, 0xfc, !PT ;  /* 0x000000a6a7a17212 */ /* 0x000fe200078efcff */
[----:B-1----:R-:W-:Y:S01]  /*1de60*/  IMAD.WIDE.U32 R114, R0, 0x8, R114 ;  /* 0x0000000800727825 */ /* 0x002fe200078e0072 */
[----:B------:R-:W-:-:S05]  /*1de70*/  LOP3.LUT R160, R160, R163, RZ, 0xfc, !PT ;  /* 0x000000a3a0a07212 */ /* 0x000fca00078efcff */
        /* <DEDUP_REMOVED lines=22> */
.L_x_3829:
[----:B------:R-:W-:Y:S05]  /*1dfe0*/  BSYNC.RECONVERGENT B0 ;  /* 0x0000000000007941 */ /* 0x000fea0003800200 */
.L_x_3828:
[----:B------:R-:W-:Y:S01]  /*1dff0*/  FADD.FTZ R0, RZ, R131 ;  /* 0x00000083ff007221 */ /* 0x000fe20000010000 */
[C---:B------:R-:W-:Y:S01]  /*1e000*/  ISETP.GE.U32.AND P1, PT, R118.reuse, 0x20, PT ;  /* 0x000000207600780c */ /* 0x040fe20003f26070 */
[----:B0123--:R-:W0:Y:S01]  /*1e010*/  S2R R110, SR_TID.X ;  /* 0x00000000006e7919 */ /* 0x00fe220000002100 */
        /* <DEDUP_REMOVED lines=47> */
[----:B------:R-:W-:Y:S02]  /*1e310*/  FADD.FTZ R112, R136, -R108 ;  /* 0x8000006c88707221 */ /* 0x000fe40000010000 */
[----:B------:R-:W-:Y:S01]  /*1e320*/  FFMA.FTZ R0, R115, R115, R0 ;  /* 0x0000007373007223 */ /* 0x000fe20000010000 */
[----:B------:R-:W-:-:S03]  /*1e330*/  FADD.FTZ R115, R145, -R108 ;  /* 0x8000006c91737221 */ /* 0x000fc60000010000 */
        /* <DEDUP_REMOVED lines=49> */
.L_x_3971:
[----:B------:R-:W-:Y:S01]  /*1e650*/  FMUL.FTZ R0, R108, R108 ;  /* 0x0000006c6c007220 */ /* 0x000fe20000410000 */
[----:B------:R-:W-:Y:S01]  /*1e660*/  ISETP.NE.AND P2, PT, RZ, UR10, PT ;  /* 0x0000000aff007c0c */ /* 0x000fe2000bf45270 */
        /* <DEDUP_REMOVED lines=9> */
[----:B-1----:R-:W-:-:S05]  /*1e700*/  @!P4 IMAD.WIDE R110, R116, 0x4, R110 ;  /* 0x00000004746ec825 */ /* 0x002fca00078e026e */
[----:B------:R1:W-:Y:S01]  /*1e710*/  @!P4 STG.E desc[UR6][R110.64], R108 ;  /* 0x0000006c6e00c986 */ /* 0x0003e2000c101906 */
[----:B0-----:R-:W-:-:S05]  /*1e720*/  @!P4 IMAD.WIDE R112, R116, 0x4, R112 ;  /* 0x000000047470c825 */ /* 0x001fca00078e0270 */
[----:B--2---:R1:W-:Y:S01]  /*1e730*/  @!P4 STG.E desc[UR6][R112.64], R0 ;  /* 0x000000007000c986 */ /* 0x0043e2000c101906 */
[----:B------:R-:W-:Y:S05]  /*1e740*/  @!P1 BRA `(.L_x_3954) ;  /* 0x0000000000bc9947 */ /* 0x000fea0003800000 */
[----:B------:R-:W0:Y:S01]  /*1e750*/  LDC.64 R162, c[0x0][0x428] ;  /* 0x00010a00ffa27b82 */ /* 0x000e220000000a00 */
[--C-:B------:R-:W-:Y:S01]  /*1e760*/  FADD.FTZ R109, R131, -R166.reuse ;  /* 0x800000a6836d7221 */ /* 0x100fe20000010000 */
[--C-:B-1----:R-:W-:Y:S01]  /*1e770*/  FADD.FTZ R113, R139, -R166.reuse ;  /* 0x800000a68b717221 */ /* 0x102fe20000010000 */
[--C-:B------:R-:W-:Y:S01]  /*1e780*/  FADD.FTZ R115, R138, -R166.reuse ;  /* 0x800000a68a737221 */ /* 0x100fe20000010000 */
[--C-:B------:R-:W-:Y:S01]  /*1e790*/  FADD.FTZ R167, R145, -R166.reuse ;  /* 0x800000a691a77221 */ /* 0x100fe20000010000 */
[--C-:B------:R-:W-:Y:S01]  /*1e7a0*/  FADD.FTZ R169, R144, -R166.reuse ;  /* 0x800000a690a97221 */ /* 0x100fe20000010000 */
[----:B------:R-:W-:Y:S01]  /*1e7b0*/  FADD.FTZ R171, R151, -R166 ;  /* 0x800000a697ab7221 */ /* 0x000fe20000010000 */
[C---:B------:R-:W-:Y:S01]  /*1e7c0*/  FMUL.FTZ R111, R0.reuse, R109 ;  /* 0x0000006d006f7220 */ /* 0x040fe20000410000 */
[----:B------:R-:W1:Y:S01]  /*1e7d0*/  LDC.64 R160, c[0x0][0x430] ;  /* 0x00010c00ffa07b82 */ /* 0x000e620000000a00 */
        /* <DEDUP_REMOVED lines=9> */
[--C-:B------:R-:W-:Y:S01]  /*1e870*/  FADD.FTZ R171, R150, -R166.reuse ;  /* 0x800000a696ab7221 */ /* 0x100fe20000010000 */
[----:B------:R-:W-:Y:S01]  /*1e880*/  FADD.FTZ R173, R157, -R166 ;  /* 0x800000a69dad7221 */ /* 0x000fe20000010000 */
[----:B------:R-:W-:Y:S01]  /*1e890*/  FFMA.FTZ R112, R169, R100, R64 ;  /* 0x00000064a9707223 */ /* 0x000fe20000010040 */
[----:B------:R-:W-:Y:S01]  /*1e8a0*/  FFMA.FTZ R167, R170, R101, R65 ;  /* 0x00000065aaa77223 */ /* 0x000fe20000010041 */
[----:B------:R-:W-:Y:S01]  /*1e8b0*/  F2FP.BF16.F32.PACK_AB R108, R109, R108 ;  /* 0x0000006c6d6c723e */ /* 0x000fe200000010ff */
[C---:B------:R-:W-:Y:S01]  /*1e8c0*/  FMUL.FTZ R171, R0.reuse, R171 ;  /* 0x000000ab00ab7220 */ /* 0x040fe20000410000 */
[----:B------:R-:W-:Y:S01]  /*1e8d0*/  FMUL.FTZ R172, R0, R173 ;  /* 0x000000ad00ac7220 */ /* 0x000fe20000410000 */
        /* <DEDUP_REMOVED lines=16> */
[----:B-1----:R-:W-:Y:S01]  /*1e9e0*/  IMAD.WIDE.U32 R160, R154, 0x10, R160 ;  /* 0x000000109aa07825 */ /* 0x002fe200078e00a0 */
[----:B------:R-:W-:Y:S01]  /*1e9f0*/  F2FP.BF16.F32.PACK_AB R113, R168, R113 ;  /* 0x00000071a871723e */ /* 0x000fe200000010ff */
[----:B------:R0:W-:Y:S01]  /*1ea00*/  STG.E.128 desc[UR6][R162.64], R108 ;  /* 0x0000006ca2007986 */ /* 0x0001e2000c101d06 */
[----:B------:R-:W-:Y:S01]  /*1ea10*/  F2FP.BF16.F32.PACK_AB R112, R167, R112 ;  /* 0x00000070a770723e */ /* 0x000fe200000010ff */
[----:B------:R-:W-:-:S04]  /*1ea20*/  VIADD R154, R154, 0x20 ;  /* 0x000000209a9a7836 */ /* 0x000fc80000000000 */
[----:B------:R0:W-:Y:S03]  /*1ea30*/  STG.E.128 desc[UR6][R160.64], R112 ;  /* 0x00000070a0007986 */ /* 0x0001e6000c101d06 */
.L_x_3954:
[----:B------:R-:W-:Y:S05]  /*1ea40*/  BSYNC.RECONVERGENT B0 ;  /* 0x0000000000007941 */ /* 0x000fea0003800200 */
.L_x_3953:
[----:B------:R-:W-:Y:S01]  /*1ea50*/  LOP3.LUT P1, RZ, R164, 0x40, RZ, 0xc0, !PT ;  /* 0x00000040a4ff7812 */ /* 0x000fe2000782c0ff */
[----:B------:R-:W-:-:S12]  /*1ea60*/  BSSY.RECONVERGENT B0, `(.L_x_3955) ;  /* 0x0000031000007945 */ /* 0x000fd80003800200 */
[----:B------:R-:W-:Y:S05]  /*1ea70*/  @!P1 BRA `(.L_x_3956) ;  /* 0x0000000000bc9947 */ /* 0x000fea0003800000 */
[----:B0-----:R-:W0:Y:S01]  /*1ea80*/  LDC.64 R162, c[0x0][0x428] ;  /* 0x00010a00ffa27b82 */ /* 0x001e220000000a00 */
        /* <DEDUP_REMOVED lines=43> */
[----:B------:R-:W-:Y:S02]  /*1ed40*/  F2FP.BF16.F32.PACK_AB R112, R167, R112 ;  /* 0x00000070a770723e */ /* 0x000fe400000010ff */
[----:B------:R-:W-:-:S03]  /*1ed50*/  IADD3 R154, PT, PT, R154, 0x20, RZ ;  /* 0x000000209a9a7810 */ /* 0x000fc60007ffe0ff */
[----:B------:R2:W-:Y:S04]  /*1ed60*/  STG.E.128 desc[UR6][R160.64], R112 ;  /* 0x00000070a0007986 */ /* 0x0005e8000c101d06 */
.L_x_3956:
[----:B------:R-:W-:Y:S05]  /*1ed70*/  BSYNC.RECONVERGENT B0 ;  /* 0x0000000000007941 */ /* 0x000fea0003800200 */
.L_x_3955:
        /* <DEDUP_REMOVED lines=10> */
[----:B------:R-:W1:Y:S01]  /*1ee20*/  LDC.64 R160, c[0x0][0x428] ;  /* 0x00010a00ffa07b82 */ /* 0x000e620000000a00 */
[----:B------:R-:W-:Y:S01]  /*1ee30*/  FADD.FTZ R175, R155, -R166 ;  /* 0x800000a69baf7221 */ /* 0x000fe20000010000 */
        /* <DEDUP_REMOVED lines=8> */
[C---:B------:R-:W-:Y:S01]  /*1eec0*/  FMUL.FTZ R173, R0.reuse, R173 ;  /* 0x000000ad00ad7220 */ /* 0x040fe20000410000 */
[----:B------:R-:W-:Y:S01]  /*1eed0*/  FMUL.FTZ R170, R0, R175 ;  /* 0x000000af00aa7220 */ /* 0x000fe20000410000 */
[----:B------:R-:W-:Y:S01]  /*1eee0*/  FFMA.FTZ R112, R169, R36, R24 ;  /* 0x00000024a9707223 */ /* 0x000fe20000010018 */
[----:B------:R-:W-:Y:S01]  /*1eef0*/  FFMA.FTZ R171, R168, R37, R25 ;  /* 0x00000025a8ab7223 */ /* 0x000fe20000010019 */
[----:B------:R-:W-:Y:S01]  /*1ef00*/  FFMA.FTZ R0, R111, R40, R20 ;  /* 0x000000286f007223 */ /* 0x000fe20000010014 */
[----:B------:R-:W-:Y:S01]  /*1ef10*/  FFMA.FTZ R113, R114, R41, R21 ;  /* 0x0000002972717223 */ /* 0x000fe20000010015 */
[----:B0-----:R-:W-:Y:S01]  /*1ef20*/  IMAD.WIDE.U32 R162, R154, 0x10, R108 ;  /* 0x000000109aa27825 */ /* 0x001fe200078e006c */
[----:B------:R-:W-:-:S03]  /*1ef30*/  F2FP.BF16.F32.PACK_AB R109, R167, R110 ;  /* 0x0000006ea76d723e */ /* 0x000fc600000010ff */
[----:B------:R-:W-:Y:S01]  /*1ef40*/  FFMA.FTZ R169, R169, R28, R16 ;  /* 0x0000001ca9a97223 */ /* 0x000fe20000010010 */
[----:B------:R-:W-:Y:S01]  /*1ef50*/  F2FP.BF16.F32.PACK_AB R110, R171, R112 ;  /* 0x00000070ab6e723e */ /* 0x000fe200000010ff */
[----:B------:R-:W-:Y:S01]  /*1ef60*/  FFMA.FTZ R112, R111, R32, R12 ;  /* 0x000000206f707223 */ /* 0x000fe2000001000c */
[----:B------:R-:W-:Y:S01]  /*1ef70*/  F2FP.BF16.F32.PACK_AB R108, R113, R0 ;  /* 0x00000000716c723e */ /* 0x000fe200000010ff */
[----:B------:R-:W-:Y:S01]  /*1ef80*/  FFMA.FTZ R113, R115, R34, R14 ;  /* 0x0000002273717223 */ /* 0x000fe2000001000e */
[C---:B------:R-:W-:Y:S01]  /*1ef90*/  FFMA.FTZ R111, R173.reuse, R38, R26 ;  /* 0x00000026ad6f7223 */ /* 0x040fe2000001001a */
[C---:B------:R-:W-:Y:S01]  /*1efa0*/  FFMA.FTZ R0, R170.reuse, R39, R27 ;  /* 0x00000027aa007223 */ /* 0x040fe2000001001b */
[----:B------:R-:W-:Y:S01]  /*1efb0*/  FFMA.FTZ R115, R173, R30, R18 ;  /* 0x0000001ead737223 */ /* 0x000fe20000010012 */
[----:B------:R-:W-:Y:S01]  /*1efc0*/  FFMA.FTZ R170, R170, R31, R19 ;  /* 0x0000001faaaa7223 */ /* 0x000fe20000010013 */
[----:B------:R-:W-:Y:S01]  /*1efd0*/  FFMA.FTZ R168, R168, R29, R17 ;  /* 0x0000001da8a87223 */ /* 0x000fe20000010011 */
[----:B------:R-:W-:Y:S01]  /*1efe0*/  FFMA.FTZ R166, R166, R35, R15 ;  /* 0x00000023a6a67223 */ /* 0x000fe2000001000f */
[----:B------:R-:W-:Y:S01]  /*1eff0*/  FFMA.FTZ R167, R114, R33, R13 ;  /* 0x0000002172a77223 */ /* 0x000fe2000001000d */
[----:B-1----:R-:W-:Y:S01]  /*1f000*/  IMAD.WIDE.U32 R160, R154, 0x10, R160 ;  /* 0x000000109aa07825 */ /* 0x002fe200078e00a0 */
[----:B------:R-:W-:-:S02]  /*1f010*/  F2FP.BF16.F32.PACK_AB R111, R0, R111 ;  /* 0x0000006f006f723e */ /* 0x000fc400000010ff */
[----:B------:R-:W-:Y:S02]  /*1f020*/  F2FP.BF16.F32.PACK_AB R115, R170, R115 ;  /* 0x00000073aa73723e */ /* 0x000fe400000010ff */
[----:B------:R-:W-:Y:S01]  /*1f030*/  F2FP.BF16.F32.PACK_AB R114, R168, R169 ;  /* 0x000000a9a872723e */ /* 0x000fe200000010ff */
[----:B------:R3:W-:Y:S01]  /*1f040*/  STG.E.128 desc[UR6][R160.64], R108 ;  /* 0x0000006ca0007986 */ /* 0x0007e2000c101d06 */
[----:B------:R-:W-:Y:S02]  /*1f050*/  F2FP.BF16.F32.PACK_AB R113, R166, R113 ;  /* 0x00000071a671723e */ /* 0x000fe400000010ff */
[----:B------:R-:W-:-:S05]  /*1f060*/  F2FP.BF16.F32.PACK_AB R112, R167, R112 ;  /* 0x00000070a770723e */ /* 0x000fca00000010ff */
[----:B------:R3:W-:Y:S02]  /*1f070*/  STG.E.128 desc[UR6][R162.64], R112 ;  /* 0x00000070a2007986 */ /* 0x0007e4000c101d06 */
.L_x_3958:
[----:B------:R-:W-:Y:S05]  /*1f080*/  BSYNC.RECONVERGENT B0 ;  /* 0x0000000000007941 */ /* 0x000fea0003800200 */
.L_x_3957:
[----:B0123--:R-:W0:Y:S02]  /*1f090*/  LDC.64 R108, c[0x0][0x380] ;  /* 0x0000e000ff6c7b82 */ /* 0x00fe240000000a00 */
[----:B0-----:R-:W-:-:S05]  /*1f0a0*/  IMAD R116, R108, 0x4, R116 ;  /* 0x000000046c747824 */ /* 0x001fca00078e0274 */
[----:B------:R-:W-:-:S13]  /*1f0b0*/  ISETP.GE.AND P0, PT, R116, R109, PT ;  /* 0x0000006d7400720c */ /* 0x000fda0003f06270 */
[----:B------:R-:W-:Y:S05]  /*1f0c0*/  @!P0 BRA `(.L_x_3959) ;  /* 0xfffffe2400e88947 */ /* 0x000fea000383ffff */
[----:B------:R-:W-:Y:S05]  /*1f0d0*/  EXIT ;  /* 0x000000000000794d */ /* 0x000fea0003800000 */
.L_x_3952:
        /* <DEDUP_REMOVED lines=8> */
.L_x_3961:
[----:B------:R-:W-:Y:S05]  /*1f160*/  BSYNC B0 ;  /* 0x0000000000007941 */ /* 0x000fea0003800000 */
.L_x_3960:
        /* <DEDUP_REMOVED lines=9> */
.L_x_3962:
[----:B------:R-:W-:Y:S02]  /*1f200*/  IMAD.MOV.U32 R160, RZ, RZ, 0x4 ;  /* 0x00000004ffa07424 */ /* 0x000fe400078e00ff */
[----:B------:R-:W-:-:S04]  /*1f210*/  IMAD.MOV.U32 R109, RZ, RZ, R115 ;  /* 0x000000ffff6d7224 */ /* 0x000fc800078e0073 */
[----:B------:R-:W-:-:S05]  /*1f220*/  FADD.FTZ R111, R110, R109 ;  /* 0x0000006d6e6f7221 */ /* 0x000fca0000010000 */
[----:B------:R-:W-:-:S07]  /*1f230*/  MOV R161, R111 ;  /* 0x0000006f00a17202 */ /* 0x000fce0000000f00 */
[----:B------:R-:W-:Y:S05]  /*1f240*/  WARPSYNC.COLLECTIVE R114, `(.L_x_3963) ;  /* 0x0000000072087348 */ /* 0x000fea0003c00000 */
[----:B------:R0:W1:Y:S02]  /*1f250*/  SHFL.BFLY P5, R115, R161, R160, R163 ;  /* 0x0c0000a0a1737389 */ /* 0x00006400000a00a3 */
[----:B01----:R-:W-:Y:S05]  /*1f260*/  ENDCOLLECTIVE ;  /* 0x000000000000791b */ /* 0x003fea0003800000 */
.L_x_3963:
[----:B------:R-:W-:Y:S01]  /*1f270*/  HFMA2 R160, -RZ, RZ, 0, 4.76837158203125e-07 ;  /* 0x00000008ffa07431 */ /* 0x000fe200000001ff */
[----:B------:R-:W-:-:S05]  /*1f280*/  MOV R108, R115 ;  /* 0x00000073006c7202 */ /* 0x000fca0000000f00 */
[----:B------:R-:W-:-:S04]  /*1f290*/  FADD.FTZ R112, R111, R108 ;  /* 0x0000006c6f707221 */ /* 0x000fc80000010000 */
[----:B------:R-:W-:-:S07]  /*1f2a0*/  IMAD.MOV.U32 R161, RZ, RZ, R112 ;  /* 0x000000ffffa17224 */ /* 0x000fce00078e0070 */
[----:B------:R-:W-:Y:S05]  /*1f2b0*/  WARPSYNC.COLLECTIVE R114, `(.L_x_3964) ;  /* 0x0000000072087348 */ /* 0x000fea0003c00000 */
[----:B------:R0:W1:Y:S02]  /*1f2c0*/  SHFL.BFLY P5, R115, R161, R160, R163 ;  /* 0x0c0000a0a1737389 */ /* 0x00006400000a00a3 */
[----:B01----:R-:W-:Y:S05]  /*1f2d0*/  ENDCOLLECTIVE ;  /* 0x000000000000791b */ /* 0x003fea0003800000 */
.L_x_3964:
        /* <DEDUP_REMOVED lines=8> */
.L_x_3965:
        /* <DEDUP_REMOVED lines=52> */
[----:B------:R-:W-:-:S04]  /*1f6a0*/  @P3 FFMA.FTZ R0, R110, R110, R113 ;  /* 0x0000006e6e003223 */ /* 0x000fc80000010071 */
[----:B------:R-:W-:-:S07]  /*1f6b0*/  IMAD.MOV.U32 R161, RZ, RZ, R0 ;  /* 0x000000ffffa17224 */ /* 0x000fce00078e0000 */
[----:B------:R-:W-:Y:S05]  /*1f6c0*/  WARPSYNC.COLLECTIVE R114, `(.L_x_3966) ;  /* 0x0000000072087348 */ /* 0x000fea0003c00000 */
[----:B------:R0:W1:Y:S02]  /*1f6d0*/  SHFL.BFLY P5, R115, R161, R160, R163 ;  /* 0x0c0000a0a1737389 */ /* 0x00006400000a00a3 */
[----:B01----:R-:W-:Y:S05]  /*1f6e0*/  ENDCOLLECTIVE ;  /* 0x000000000000791b */ /* 0x003fea0003800000 */
.L_x_3966:
[----:B------:R-:W-:Y:S02]  /*1f6f0*/  IMAD.MOV.U32 R160, RZ, RZ, 0x2 ;  /* 0x00000002ffa07424 */ /* 0x000fe400078e00ff */
[----:B------:R-:W-:-:S04]  /*1f700*/  IMAD.MOV.U32 R111, RZ, RZ, R115 ;  /* 0x000000ffff6f7224 */ /* 0x000fc800078e0073 */
[----:B------:R-:W-:-:S05]  /*1f710*/  FADD.FTZ R111, R0, R111 ;  /* 0x0000006f006f7221 */ /* 0x000fca0000010000 */
[----:B------:R-:W-:-:S07]  /*1f720*/  MOV R161, R111 ;  /* 0x0000006f00a17202 */ /* 0x000fce0000000f00 */
[----:B------:R-:W-:Y:S05]  /*1f730*/  WARPSYNC.COLLECTIVE R114, `(.L_x_3967) ;  /* 0x0000000072087348 */ /* 0x000fea0003c00000 */
[----:B------:R0:W1:Y:S02]  /*1f740*/  SHFL.BFLY P5, R115, R161, R160, R163 ;  /* 0x0c0000a0a1737389 */ /* 0x00006400000a00a3 */
[----:B01----:R-:W-:Y:S05]  /*1f750*/  ENDCOLLECTIVE ;  /* 0x000000000000791b */ /* 0x003fea0003800000 */
.L_x_3967:
[----:B------:R-:W-:Y:S01]  /*1f760*/  HFMA2 R160, -RZ, RZ, 0, 2.384185791015625e-07 ;  /* 0x00000004ffa07431 */ /* 0x000fe200000001ff */
[----:B------:R-:W-:-:S05]  /*1f770*/  MOV R110, R115 ;  /* 0x00000073006e7202 */ /* 0x000fca0000000f00 */
[----:B------:R-:W-:-:S04]  /*1f780*/  FADD.FTZ R110, R111, R110 ;  /* 0x0000006e6f6e7221 */ /* 0x000fc80000010000 */
[----:B------:R-:W-:-:S07]  /*1f790*/  IMAD.MOV.U32 R161, RZ, RZ, R110 ;  /* 0x000000ffffa17224 */ /* 0x000fce00078e006e */
[----:B------:R-:W-:Y:S05]  /*1f7a0*/  WARPSYNC.COLLECTIVE R114, `(.L_x_3968) ;  /* 0x0000000072087348 */ /* 0x000fea0003c00000 */
[----:B------:R0:W1:Y:S02]  /*1f7b0*/  SHFL.BFLY P5, R115, R161, R160, R163 ;  /* 0x0c0000a0a1737389 */ /* 0x00006400000a00a3 */
[----:B01----:R-:W-:Y:S05]  /*1f7c0*/  ENDCOLLECTIVE ;  /* 0x000000000000791b */ /* 0x003fea0003800000 */
.L_x_3968:
[----:B------:R-:W-:Y:S02]  /*1f7d0*/  IMAD.MOV.U32 R160, RZ, RZ, 0x8 ;  /* 0x00000008ffa07424 */ /* 0x000fe400078e00ff */
[----:B------:R-:W-:-:S04]  /*1f7e0*/  IMAD.MOV.U32 R113, RZ, RZ, R115 ;  /* 0x000000ffff717224 */ /* 0x000fc800078e0073 */
[----:B------:R-:W-:-:S05]  /*1f7f0*/  FADD.FTZ R113, R110, R113 ;  /* 0x000000716e717221 */ /* 0x000fca0000010000 */
[----:B------:R-:W-:-:S07]  /*1f800*/  MOV R161, R113 ;  /* 0x0000007100a17202 */ /* 0x000fce0000000f00 */
[----:B------:R-:W-:Y:S05]  /*1f810*/  WARPSYNC.COLLECTIVE R114, `(.L_x_3969) ;  /* 0x0000000072087348 */ /* 0x000fea0003c00000 */
[----:B------:R0:W1:Y:S02]  /*1f820*/  SHFL.BFLY P5, R115, R161, R160, R163 ;  /* 0x0c0000a0a1737389 */ /* 0x00006400000a00a3 */
[----:B01----:R-:W-:Y:S05]  /*1f830*/  ENDCOLLECTIVE ;  /* 0x000000000000791b */ /* 0x003fea0003800000 */
.L_x_3969:
[----:B------:R-:W-:Y:S01]  /*1f840*/  HFMA2 R160, -RZ, RZ, 0, 9.5367431640625e-07 ;  /* 0x00000010ffa07431 */ /* 0x000fe200000001ff */
[----:B------:R-:W-:-:S05]  /*1f850*/  MOV R112, R115 ;  /* 0x0000007300707202 */ /* 0x000fca0000000f00 */
[----:B------:R-:W-:-:S04]  /*1f860*/  FADD.FTZ R112, R113, R112 ;  /* 0x0000007071707221 */ /* 0x000fc80000010000 */
[----:B------:R-:W-:-:S07]  /*1f870*/  IMAD.MOV.U32 R161, RZ, RZ, R112 ;  /* 0x000000ffffa17224 */ /* 0x000fce00078e0070 */
[----:B------:R-:W-:Y:S05]  /*1f880*/  WARPSYNC.COLLECTIVE R114, `(.L_x_3970) ;  /* 0x0000000072087348 */ /* 0x000fea0003c00000 */
[----:B------:R0:W1:Y:S02]  /*1f890*/  SHFL.BFLY P5, R115, R161, R160, R163 ;  /* 0x0c0000a0a1737389 */ /* 0x00006400000a00a3 */
[----:B01----:R-:W-:Y:S05]  /*1f8a0*/  ENDCOLLECTIVE ;  /* 0x000000000000791b */ /* 0x003fea0003800000 */
.L_x_3970:
[----:B------:R-:W-:Y:S05]  /*1f8b0*/  BRA `(.L_x_3971) ;  /* 0xffffffec00647947 */ /* 0x000fea000383ffff */
.L_x_3972:
        /* <DEDUP_REMOVED lines=12> */
.L_x_17365:


//--------------------- .text._ZN10layer_norm31ln_parallel_residual_fwd_kernelINS_13Kernel_traitsIf13__nv_bfloat16S2_S2_fjLj768ELj1ELj4ELj1ELj16ENS_18Kernel_traits_baseILj768EfS2_S2_S2_fjLj128EEEEELb1ELb0ELb1EEEvNS_9FwdParamsE --------------------------
	.section	.text._ZN10layer_norm31ln_parallel_residual_fwd_kernelINS_13Kernel_traitsIf13__nv_bfloat16S2_S2_fjLj768ELj1ELj4ELj1ELj16ENS_18Kernel_traits_baseILj768EfS2_S2_S2_fjLj128EEEEELb1ELb0ELb1EEEvNS_9FwdParamsE,"ax",@progbits
	.align	128
        .global         _ZN10layer_norm31ln_parallel_residual_fwd_kernelINS_13Kernel_traitsIf13__nv_bfloat16S2_S2_fjLj768ELj1ELj4ELj1ELj16ENS_18Kernel_traits_baseILj768EfS2_S2_S2_fjLj128EEEEELb1ELb0ELb1EEEvNS_9FwdParamsE
        .type           _ZN10layer_norm31ln_parallel_residual_fwd_kernelINS_13Kernel_traitsIf13__nv_bfloat16S2_S2_fjLj768ELj1ELj4ELj1ELj16ENS_18Kernel_traits_baseILj768EfS2_S2_S2_fjLj128EEEEELb1ELb0ELb1EEEvNS_9FwdParamsE,@function
        .size           _ZN10layer_norm31ln_parallel_residual_fwd_kernelINS_13Kernel_traitsIf13__nv_bfloat16S2_S2_fjLj768ELj1ELj4ELj1ELj16ENS_18Kernel_traits_baseILj768EfS2_S2_S2_fjLj128EEEEELb1ELb0ELb1EEEvNS_9FwdParamsE,(.L_x_17366 - _ZN10layer_norm31ln_parallel_residual_fwd_kernelINS_13Kernel_traitsIf13__nv_bfloat16S2_S2_fjLj768ELj1ELj4ELj1ELj16ENS_18Kernel_traits_baseILj768EfS2_S2_S2_fjLj128EEEEELb1ELb0ELb1EEEvNS_9FwdParamsE)
        .other          _ZN10layer_norm31ln_parallel_residual_fwd_kernelINS_13Kernel_traitsIf13__nv_bfloat16S2_S2_fjLj768ELj1ELj4ELj1ELj16ENS_18Kernel_traits_baseILj768EfS2_S2_S2_fjLj128EEEEELb1ELb0ELb1EEEvNS_9FwdParamsE,@"STO_CUDA_ENTRY STV_DEFAULT"
_ZN10layer_norm31ln_parallel_residual_fwd_kernelINS_13Kernel_traitsIf13__nv_bfloat16S2_S2_fjLj768ELj1ELj4ELj1ELj16ENS_18Kernel_traits_baseILj768EfS2_S2_S2_fjLj128EEEEELb1ELb0ELb1EEEvNS_9FwdParamsE:
.text._ZN10layer_norm31ln_parallel_residual_fwd_kernelINS_13Kernel_traitsIf13__nv_bfloat16S2_S2_fjLj768ELj1ELj4ELj1ELj16ENS_18Kernel_traits_baseILj768EfS2_S2_S2_fjLj128EEEEELb1ELb0ELb1EEEvNS_9FwdParamsE:
        /* <DEDUP_REMOVED lines=13> */
[----:B0-----:R-:W-:Y:S01]  /*00d0*/  IMAD.U32 R2, RZ, RZ, UR4 ;  /* 0x00000004ff027e24 */ /* 0x001fe2000f8e00ff */
[----:B------:R-:W-:-:S06]  /*00e0*/  MOV R3, UR5 ;  /* 0x0000000500037c02 */ /* 0x000fcc0008000f00 */
[----:B------:R-:W2:Y:S01]  /*00f0*/  @P0 LDG.E.64 R2, desc[UR6][R2.64] ;  /* 0x0000000602020981 */ /* 0x000ea2000c1e1b00 */
[----:B------:R-:W0:Y:S01]  /*0100*/  S2UR UR5, SR_CTAID.X ;  /* 0x00000000000579c3 */ /* 0x000e220000002500 */
[----:B-----5:R-:W-:Y:S01]  /*0110*/  UISETP.NE.U32.AND UP0, UPT, UR8, URZ, UPT ;  /* 0x000000ff0800728c */ /* 0x020fe2000bf05070 */
[----:B----4-:R-:W-:-:S03]  /*0120*/  SHF.R.U32.HI R114, RZ, 0x5, R113 ;  /* 0x00000005ff727819 */ /* 0x010fc60000011671 */
[----:B------:R-:W-:-:S03]  /*0130*/  UISETP.NE.AND.EX UP0, UPT, UR9, URZ, UPT, UP0 ;  /* 0x000000ff0900728c */ /* 0x000fc6000bf05300 */
[----:B------:R-:W3:Y:S01]  /*0140*/  LDC R112, c[0x0][0x360] ;  /* 0x0000d800ff707b82 */ /* 0x000ee20000000800 */
[----:B0-----:R-:W-:-:S06]  /*0150*/  USHF.L.U32 UR4, UR5, 0x2, URZ ;  /* 0x0000000205047899 */ /* 0x001fcc00080006ff */
[----:B------:R-:W-:Y:S01]  /*0160*/  LOP3.LUT R114, R114, UR4, RZ, 0xfc, !PT ;  /* 0x0000000472727c12 */ /* 0x000fe2000f8efcff */
[----:B---3--:R-:W-:Y:S01]  /*0170*/  IMAD R112, R112, UR5, R113 ;  /* 0x0000000570707c24 */ /* 0x008fe2000f8e0271 */
[----:B------:R-:W-:Y:S02]  /*0180*/  LOP3.LUT R113, R113, 0x1f, RZ, 0xc0, !PT ;  /* 0x0000001f71717812 */ /* 0x000fe400078ec0ff */
[----:B-1----:R-:W-:-:S05]  /*0190*/  @P0 IADD3 R172, P1, PT, R4, R7, RZ ;  /* 0x0000000704ac0210 */ /* 0x002fca0007f3e0ff */
[----:B------:R-:W-:Y:S02]  /*01a0*/  @P0 IMAD.X R173, RZ, RZ, R5, P1 ;  /* 0x000000ffffad0224 */ /* 0x000fe400008e0605 */
[C---:B--2---:R-:W-:Y:S01]  /*01b0*/  VIADD R108, R2.reuse, 0x9e3779b9 ;  /* 0x9e3779b9026c7836 */ /* 0x044fe20000000000 */
[C---:B------:R-:W-:Y:S01]  /*01c0*/  IADD3 R110, PT, PT, R3.reuse, 0x76cf5d0a, RZ ;  /* 0x76cf5d0a036e7810 */ /* 0x040fe20007ffe0ff */
[C---:B------:R-:W-:Y:S01]  /*01d0*/  VIADD R109, R2.reuse, 0x3c6ef372 ;  /* 0x3c6ef372026d7836 */ /* 0x040fe20000000000 */
[C---:B------:R-:W-:Y:S01]  /*01e0*/  IADD3 R116, PT, PT, R3.reuse, -0x126145ec, RZ ;  /* 0xed9eba1403747810 */ /* 0x040fe20007ffe0ff */
[C---:B------:R-:W-:Y:S01]  /*01f0*/  VIADD R115, R2.reuse, 0xdaa66d2b ;  /* 0xdaa66d2b02737836 */ /* 0x040fe20000000000 */
[C---:B------:R-:W-:Y:S01]  /*0200*/  IADD3 R123, PT, PT, R2.reuse, 0x5384540f, RZ ;  /* 0x5384540f027b7810 */ /* 0x040fe20007ffe0ff */
[C---:B------:R-:W-:Y:S01]  /*0210*/  VIADD R111, R3.reuse, 0x32370b8f ;  /* 0x32370b8f036f7836 */ /* 0x040fe20000000000 */
[C---:B------:R-:W-:Y:S01]  /*0220*/  IADD3 R126, PT, PT, R2.reuse, -0x700cb87f, RZ ;  /* 0x8ff34781027e7810 */ /* 0x040fe20007ffe0ff */
[----:B------:R-:W-:Y:S01]  /*0230*/  VIADD R118, R2, 0x78dde6e4 ;  /* 0x78dde6e402767836 */ /* 0x000fe20000000000 */
[--C-:B------:R-:W-:Y:S01]  /*0240*/  SHF.R.U64 R171, R172, 0x2, R173.reuse ;  /* 0x00000002acab7819 */ /* 0x100fe200000012ad */
[----:B------:R-:W-:Y:S01]  /*0250*/  VIADD R120, R2, 0x1715609d ;  /* 0x1715609d02787836 */ /* 0x000fe20000000000 */
[----:B------:R-:W-:Y:S01]  /*0260*/  SHF.R.U32.HI R119, RZ, 0x2, R173 ;  /* 0x00000002ff777819 */ /* 0x000fe200000116ad */
[----:B------:R-:W-:-:S02]  /*0270*/  VIADD R121, R3, 0xa9066899 ;  /* 0xa906689903797836 */ /* 0x000fc40000000000 */
[C---:B------:R-:W-:Y:S02]  /*0280*/  VIADD R122, R2.reuse, 0xb54cda56 ;  /* 0xb54cda56027a7836 */ /* 0x040fe40000000000 */
[C---:B------:R-:W-:Y:S02]  /*0290*/  VIADD R124, R3.reuse, 0x1fd5c5a3 ;  /* 0x1fd5c5a3037c7836 */ /* 0x040fe40000000000 */
[----:B------:R-:W-:Y:S02]  /*02a0*/  VIADD R125, R2, 0xf1bbcdc8 ;  /* 0xf1bbcdc8027d7836 */ /* 0x000fe40000000000 */
[C---:B------:R-:W-:Y:S02]  /*02b0*/  VIADD R117, R3.reuse, 0xdb3d7428 ;  /* 0xdb3d742803757836 */ /* 0x040fe40000000000 */
[----:B------:R-:W-:Y:S01]  /*02c0*/  VIADD R127, R3, 0x96a522ad ;  /* 0x96a522ad037f7836 */ /* 0x000fe20000000000 */
[----:B------:R-:W-:Y:S06]  /*02d0*/  BRA.U UP0, `(.L_x_3973) ;  /* 0x0000000500187547 */ /* 0x000fec000b800000 */
        /* <DEDUP_REMOVED lines=45> */
.L_x_3974:
        /* <DEDUP_REMOVED lines=25> */
.L_x_3973:
        /* <DEDUP_REMOVED lines=37> */
.L_x_3976:
        /* <DEDUP_REMOVED lines=11> */
[----:B------:R-:W5:Y:S04]  /*0a40*/  LDG.E.128 R56, desc[UR6][R4.64+0x810] ;  /* 0x0008100604387981 */ /* 0x000f68000c1e1d00 */
[----:B------:R-:W5:Y:S04]  /*0a50*/  LDG.E.128 R80, desc[UR6][R6.64] ;  /* 0x0000000606507981 */ /* 0x000f68000c1e1d00 */
        /* <DEDUP_REMOVED lines=22> */
[----:B0-----:R-:W-:-:S07]  /*0bc0*/  CS2R R8, SRZ ;  /* 0x0000000000087805 */ /* 0x001fce000001ff00 */
.L_x_3975:
[----:B------:R-:W1:Y:S02]  /*0bd0*/  LDCU UR4, c[0x0][0x384] ;  /* 0x00007080ff0477ac */ /* 0x000e640008000800 */
[----:B-1----:R-:W-:-:S13]  /*0be0*/  ISETP.GE.AND P0, PT, R114, UR4, PT ;  /* 0x0000000472007c0c */ /* 0x002fda000bf06270 */
[----:B------:R-:W-:Y:S05]  /*0bf0*/  @P0 EXIT ;  /* 0x000000000000094d */ /* 0x000fea0003800000 */
[----:B------:R-:W-:Y:S01]  /*0c00*/  IMAD.HI.U32 R0, R112, -0x326172a9, RZ ;  /* 0xcd9e8d5770007827 */ /* 0x000fe200078e00ff */
[----:B------:R-:W1:Y:S01]  /*0c10*/  LDCU.64 UR4, c[0x0][0x398] ;  /* 0x00007300ff0477ac */ /* 0x000e620008000a00 */
[----:B------:R-:W-:Y:S02]  /*0c20*/  LOP3.LUT R172, R172, 0x3, RZ, 0xc0, !PT ;  /* 0x00000003acac7812 */ /* 0x000fe400078ec0ff */
[----:B0---4-:R-:W-:Y:S01]  /*0c30*/  IMAD.HI.U32 R5, R171, -0x2daee0ad, RZ ;  /* 0xd2511f53ab057827 */ /* 0x011fe200078e00ff */
[----:B------:R-:W-:Y:S01]  /*0c40*/  LOP3.LUT R0, R119, R0, R2, 0x96, !PT ;  /* 0x0000000077007212 */ /* 0x000fe200078e9602 */
[----:B------:R-:W0:Y:S02]  /*0c50*/  LDCU UR11, c[0x0][0x404] ;  /* 0x00008080ff0b77ac */ /* 0x000e240008000800 */
[----:B------:R-:W-:Y:S01]  /*0c60*/  IMAD R7, R112, -0x326172a9, RZ ;  /* 0xcd9e8d5770077824 */ /* 0x000fe200078e02ff */
[----:B------:R-:W-:Y:S01]  /*0c70*/  LOP3.LUT R5, R5, R3, RZ, 0x3c, !PT ;  /* 0x0000000305057212 */ /* 0x000fe200078e3cff */
[----:B------:R-:W-:Y:S01]  /*0c80*/  IMAD R105, R171, -0x2daee0ad, RZ ;  /* 0xd2511f53ab697824 */ /* 0x000fe200078e02ff */
[----:B------:R-:W2:Y:S01]  /*0c90*/  LDCU UR12, c[0x0][0x408] ;  /* 0x00008100ff0c77ac */ /* 0x000ea20008000800 */
[----:B------:R-:W-:Y:S01]  /*0ca0*/  IMAD.HI.U32 R6, R0, -0x2daee0ad, RZ ;  /* 0xd2511f5300067827 */ /* 0x000fe200078e00ff */
[----:B------:R-:W3:Y:S03]  /*0cb0*/  LDCU.U8 UR10, c[0x0][0x410] ;  /* 0x00008200ff0a77ac */ /* 0x000ee60008000000 */
[----:B------:R-:W-:-:S02]  /*0cc0*/  VIADD R104, R3, 0xbb67ae85 ;  /* 0xbb67ae8503687836 */ /* 0x000fc40000000000 */
[C---:B------:R-:W-:Y:S01]  /*0cd0*/  IMAD.HI.U32 R4, R5.reuse, -0x326172a9, RZ ;  /* 0xcd9e8d5705047827 */ /* 0x040fe200078e00ff */
[----:B-1----:R-:W-:Y:S02]  /*0ce0*/  UISETP.NE.U32.AND UP0, UPT, UR4, URZ, UPT ;  /* 0x000000ff0400728c */ /* 0x002fe4000bf05070 */
[----:B------:R-:W-:Y:S01]  /*0cf0*/  LOP3.LUT R6, R104, R105, R6, 0x96, !PT ;  /* 0x0000006968067212 */ /* 0x000fe200078e9606 */
[----:B------:R-:W-:Y:S01]  /*0d00*/  IMAD R104, R5, -0x326172a9, RZ ;  /* 0xcd9e8d5705687824 */ /* 0x000fe200078e02ff */
[----:B------:R-:W-:Y:S01]  /*0d10*/  LOP3.LUT R4, R108, R7, R4, 0x96, !PT ;  /* 0x000000076c047212 */ /* 0x000fe200078e9604 */
[----:B------:R-:W-:Y:S01]  /*0d20*/  IMAD R7, R0, -0x2daee0ad, RZ ;  /* 0xd2511f5300077824 */ /* 0x000fe200078e02ff */
[----:B------:R-:W-:Y:S01]  /*0d30*/  UISETP.NE.AND.EX UP0, UPT, UR5, URZ, UPT, UP0 ;  /* 0x000000ff0500728c */ /* 0x000fe2000bf05300 */
[----:B------:R-:W-:Y:S01]  /*0d40*/  IMAD.HI.U32 R5, R6, -0x326172a9, RZ ;  /* 0xcd9e8d5706057827 */ /* 0x000fe200078e00ff */
[----:B------:R-:W1:Y:S03]  /*0d50*/  LDCU UR4, c[0x0][0x388] ;  /* 0x00007100ff0477ac */ /* 0x000e660008000800 */
[C---:B------:R-:W-:Y:S01]  /*0d60*/  IMAD.HI.U32 R0, R4.reuse, -0x2daee0ad, RZ ;  /* 0xd2511f5304007827 */ /* 0x040fe200078e00ff */
[----:B------:R-:W-:Y:S01]  /*0d70*/  LOP3.LUT R5, R109, R104, R5, 0x96, !PT ;  /* 0x000000686d057212 */ /* 0x000fe200078e9605 */
[----:B------:R-:W4:Y:S01]  /*0d80*/  LDCU UR5, c[0x0][0x448] ;  /* 0x00008900ff0577ac */ /* 0x000f220008000800 */
[----:B------:R-:W-:Y:S01]  /*0d90*/  PLOP3.LUT P0, PT, PT, PT, UP0, 0x80, 0x8 ;  /* 0x000000000008781c */ /* 0x000fe20003f0f008 */
[----:B------:R-:W-:Y:S01]  /*0da0*/  IMAD R104, R4, -0x2daee0ad, RZ ;  /* 0xd2511f5304687824 */ /* 0x000fe200078e02ff */
[----:B------:R-:W-:Y:S01]  /*0db0*/  LOP3.LUT R0, R110, R7, R0, 0x96, !PT ;  /* 0x000000076e007212 */ /* 0x000fe200078e9600 */
[----:B------:R-:W-:Y:S01]  /*0dc0*/  IMAD.HI.U32 R7, R5, -0x2daee0ad, RZ ;  /* 0xd2511f5305077827 */ /* 0x000fe200078e00ff */
[----:B------:R-:W0:Y:S03]  /*0dd0*/  LDCU.64 UR8, c[0x0][0x3a0] ;  /* 0x00007400ff0877ac */ /* 0x000e260008000a00 */
[----:B------:R-:W-:Y:S01]  /*0de0*/  IMAD R6, R6, -0x326172a9, RZ ;  /* 0xcd9e8d5706067824 */ /* 0x000fe200078e02ff */
[----:B------:R-:W-:Y:S01]  /*0df0*/  LOP3.LUT R7, R111, R104, R7, 0x96, !PT ;  /* 0x000000686f077212 */ /* 0x000fe200078e9607 */
[----:B------:R-:W-:-:S05]  /*0e00*/  IMAD.HI.U32 R4, R0, -0x326172a9, RZ ;  /* 0xcd9e8d5700047827 */ /* 0x000fca00078e00ff */
        /* <DEDUP_REMOVED lines=12> */
[----:B------:R-:W-:Y:S02]  /*0ed0*/  HFMA2 R121, -RZ, RZ, 0, 0 ;  /* 0x00000000ff797431 */ /* 0x000fe400000001ff */
        /* <DEDUP_REMOVED lines=8> */
[----:B------:R-:W-:Y:S01]  /*0f60*/  IMAD.HI.U32 R7, R0, -0x2daee0ad, RZ ;  /* 0xd2511f5300077827 */ /* 0x000fe200078e00ff */
[----:B------:R-:W-:-:S03]  /*0f70*/  LOP3.LUT R6, R104, R105, R6, 0x96, !PT ;  /* 0x0000006968067212 */ /* 0x000fc600078e9606 */
[----:B------:R-:W-:Y:S02]  /*0f80*/  IMAD R104, R4, -0x2daee0ad, RZ ;  /* 0xd2511f5304687824 */ /* 0x000fe400078e02ff */
[----:B------:R-:W-:-:S03]  /*0f90*/  IMAD.HI.U32 R4, R6, -0x326172a9, RZ ;  /* 0xcd9e8d5706047827 */ /* 0x000fc600078e00ff */
[----:B------:R-:W-:Y:S01]  /*0fa0*/  LOP3.LUT R7, R124, R104, R7, 0x96, !PT ;  /* 0x000000687c077212 */ /* 0x000fe200078e9607 */
        /* <DEDUP_REMOVED lines=14> */
[----:B01234-:R-:W-:-:S07]  /*1090*/  IMAD R160, R0, -0x2daee0ad, RZ ;  /* 0xd2511f5300a07824 */ /* 0x01ffce00078e02ff */
.L_x_4347:
[----:B------:R-:W-:Y:S01]  /*10a0*/  ISETP.NE.U32.AND P1, PT, RZ, UR8, PT ;  /* 0x00000008ff007c0c */ /* 0x000fe2000bf25070 */
[----:B------:R-:W0:Y:S01]  /*10b0*/  LDC.64 R166, c[0x0][0x390] ;  /* 0x0000e400ffa67b82 */ /* 0x000e220000000a00 */
[----:B------:R-:W-:Y:S02]  /*10c0*/  IMAD R0, R114, UR4, RZ ;  /* 0x0000000472007c24 */ /* 0x000fe4000f8e02ff */
[----:B------:R-:W-:-:S03]  /*10d0*/  ISETP.NE.AND.EX P1, PT, RZ, UR9, PT, P1 ;  /* 0x00000009ff007c0c */ /* 0x000fc6000bf25310 */
[----:B-1----:R-:W-:Y:S02]  /*10e0*/  SHF.R.S32.HI R105, RZ, 0x1f, R0 ;  /* 0x0000001fff697819 */ /* 0x002fe40000011400 */
        /* <DEDUP_REMOVED lines=14> */
[C---:B------:R-:W-:Y:S01]  /*11d0*/  IADD3 R151, PT, PT, R2.reuse, -0xe443238, RZ ;  /* 0xf1bbcdc802977810 */ /* 0x040fe20007ffe0ff */
[C---:B------:R-:W-:Y:S01]  /*11e0*/  VIADD R153, R3.reuse, 0x96a522ad ;  /* 0x96a522ad03997836 */ /* 0x040fe20000000000 */
[C---:B------:R-:W-:Y:S01]  /*11f0*/  IADD3 R147, PT, PT, R3.reuse, 0x76cf5d0a, RZ ;  /* 0x76cf5d0a03937810 */ /* 0x040fe20007ffe0ff */
[C---:B------:R-:W-:Y:S01]  /*1200*/  VIADD R152, R2.reuse, 0x78dde6e4 ;  /* 0x78dde6e402987836 */ /* 0x040fe20000000000 */
[C---:B------:R-:W-:Y:S01]  /*1210*/  IADD3 R139, PT, PT, R2.reuse, -0x4ab325aa, RZ ;  /* 0xb54cda56028b7810 */ /* 0x040fe20007ffe0ff */
[C---:B------:R-:W-:Y:S02]  /*1220*/  VIADD R150, R2.reuse, 0x9e3779b9 ;  /* 0x9e3779b902967836 */ /* 0x040fe40000000000 */
[----:B------:R-:W-:Y:S02]  /*1230*/  VIADD R149, R2, 0x1715609d ;  /* 0x1715609d02957836 */ /* 0x000fe40000000000 */
[----:B------:R-:W-:-:S02]  /*1240*/  VIADD R148, R3, 0x32370b8f ;  /* 0x32370b8f03947836 */ /* 0x000fc40000000000 */
[C---:B------:R-:W-:Y:S02]  /*1250*/  VIADD R146, R2.reuse, 0x3c6ef372 ;  /* 0x3c6ef37202927836 */ /* 0x040fe40000000000 */
[----:B------:R-:W-:Y:S02]  /*1260*/  VIADD R145, R3, 0x1fd5c5a3 ;  /* 0x1fd5c5a303917836 */ /* 0x000fe40000000000 */
[----:B------:R-:W-:Y:S02]  /*1270*/  VIADD R144, R2, 0x5384540f ;  /* 0x5384540f02907836 */ /* 0x000fe40000000000 */
[----:B------:R-:W-:Y:S01]  /*1280*/  IMAD.MOV.U32 R138, RZ, RZ, 0x2f800000 ;  /* 0x2f800000ff8a7424 */ /* 0x000fe200078e00ff */
[----:B-1----:R-:W-:Y:S06]  /*1290*/  @P0 BRA `(.L_x_3977) ;  /* 0x0000002800bc0947 */ /* 0x002fec0003800000 */
        /* <DEDUP_REMOVED lines=16> */
.L_x_3980:
        /* <DEDUP_REMOVED lines=13> */
.L_x_3982:
[----:B------:R-:W-:Y:S05]  /*1470*/  BSYNC.RECONVERGENT B1 ;  /* 0x0000000000017941 */ /* 0x000fea0003800200 */
.L_x_3981:
        /* <DEDUP_REMOVED lines=43> */
[----:B------:R-:W-:-:S07]  /*1730*/  LOP3.LUT R173, R153, R110, R157, 0x96, !PT ;  /* 0x0000006e99ad7212 */ /* 0x000fce00078e969d */
.L_x_3979:
[----:B------:R-:W-:Y:S05]  /*1740*/  BSYNC.RECONVERGENT B0 ;  /* 0x0000000000007941 */ /* 0x000fea0003800200 */
.L_x_3978:
[----:B------:R-:W-:Y:S01]  /*1750*/  I2FP.F32.U32 R111, R0 ;  /* 0x00000000006f7245 */ /* 0x000fe20000201000 */
[----:B-----5:R-:W-:Y:S01]  /*1760*/  IMAD.U32 R131, R104, 0x10000, RZ ;  /* 0x0001000068837824 */ /* 0x020fe200078e00ff */
[----:B------:R-:W-:Y:S01]  /*1770*/  MOV R136, UR12 ;  /* 0x0000000c00887c02 */ /* 0x000fe20008000f00 */
[----:B------:R-:W-:Y:S01]  /*1780*/  IMAD.U32 R0, RZ, RZ, UR11 ;  /* 0x0000000bff007e24 */ /* 0x000fe2000f8e00ff */
[----:B------:R-:W-:Y:S01]  /*1790*/  ISETP.NE.AND P2, PT, R120, 0x1, PT ;  /* 0x000000017800780c */ /* 0x000fe20003f45270 */
[----:B------:R-:W-:Y:S01]  /*17a0*/  FFMA.FTZ R111, R111, R138, 1.1641532182693481445e-10 ;  /* 0x2f0000006f6f7423 */ /* 0x000fe2000001008a */
[----:B------:R-:W-:Y:S01]  /*17b0*/  LOP3.LUT R180, R180, 0xfffffff7, RZ, 0xc0, !PT ;  /* 0xfffffff7b4b47812 */ /* 0x000fe200078ec0ff */
[----:B------:R-:W-:Y:S01]  /*17c0*/  FMUL.FTZ R131, R131, R136 ;  /* 0x0000008883837220 */ /* 0x000fe20000410000 */
[----:B------:R-:W-:Y:S01]  /*17d0*/  BSSY.RECONVERGENT B0, `(.L_x_3983) ;  /* 0x000004f000007945 */ /* 0x000fe20003800200 */
[----:B------:R-:W-:Y:S01]  /*17e0*/  PRMT R104, R104, 0x7632, R104 ;  /* 0x0000763268687816 */ /* 0x000fe20000000068 */
[----:B------:R-:W-:Y:S01]  /*17f0*/  IMAD.MOV.U32 R122, RZ, RZ, 0x2 ;  /* 0x00000002ff7a7424 */ /* 0x000fe200078e00ff */
        /* <DEDUP_REMOVED lines=17> */
.L_x_3985:
        /* <DEDUP_REMOVED lines=13> */
.L_x_3987:
[----:B------:R-:W-:Y:S05]  /*19e0*/  BSYNC.RECONVERGENT B1 ;  /* 0x0000000000017941 */ /* 0x000fea0003800200 */
.L_x_3986:
[----:B------:R-:W-:Y:S01]  /*19f0*/  IMAD.WIDE.U32 R134, R112, -0x326172a9, RZ ;  /* 0xcd9e8d5770867825 */ /* 0x000fe200078e00ff */
[----:B------:R-:W-:Y:S02]  /*1a00*/  LOP3.LUT R160, R121, R133, R3, 0x96, !PT ;  /* 0x0000008579a07212 */ /* 0x000fe400078e9603 */
[C---:B------:R-:W-:Y:S01]  /*1a10*/  IADD3 R111, PT, PT, R3.reuse, -0x4498517b, RZ ;  /* 0xbb67ae85036f7810 */ /* 0x040fe20007ffe0ff */
        /* <DEDUP_REMOVED lines=42> */
.L_x_3984:
[----:B------:R-:W-:Y:S05]  /*1cc0*/  BSYNC.RECONVERGENT B0 ;  /* 0x0000000000007941 */ /* 0x000fea0003800200 */
.L_x_3983:
[----:B------:R-:W-:Y:S01]  /*1cd0*/  I2FP.F32.U32 R111, R111 ;  /* 0x0000006f006f7245 */ /* 0x000fe20000201000 */
[----:B------:R-:W-:Y:S01]  /*1ce0*/  IMAD.U32 R131, R104, 0x10000, RZ ;  /* 0x0001000068837824 */ /* 0x000fe200078e00ff */
[----:B------:R-:W-:Y:S01]  /*1cf0*/  ISETP.NE.AND P2, PT, R122, 0x1, PT ;  /* 0x000000017a00780c */ /* 0x000fe20003f45270 */
[----:B------:R-:W-:Y:S01]  /*1d00*/  BSSY.RECONVERGENT B0, `(.L_x_3988) ;  /* 0x0000052000007945 */ /* 0x000fe20003800200 */
[----:B------:R-:W-:Y:S01]  /*1d10*/  @P1 PRMT R104, R4, 0x7632, R104 ;  /* 0x0000763204681816 */ /* 0x000fe20000000068 */
[----:B------:R-:W-:Y:S01]  /*1d20*/  FFMA.FTZ R111, R111, R138, 1.1641532182693481445e-10 ;  /* 0x2f0000006f6f7423 */ /* 0x000fe2000001008a */
[----:B------:R-:W-:Y:S01]  /*1d30*/  FMUL.FTZ R131, R131, R136 ;  /* 0x0000008883837220 */ /* 0x000fe20000410000 */
[----:B------:R-:W-:Y:S01]  /*1d40*/  LOP3.LUT R180, R180, 0xfffffffb, RZ, 0xc0, !PT ;  /* 0xfffffffbb4b47812 */ /* 0x000fe200078ec0ff */
[----:B------:R-:W-:Y:S02]  /*1d50*/  HFMA2 R132, -RZ, RZ, 0, 1.1920928955078125e-07 ;  /* 0x00000002ff847431 */ /* 0x000fe400000001ff */
[----:B------:R-:W-:Y:S01]  /*1d60*/  FSETP.GTU.FTZ.AND P0, PT, R111, R0, PT ;  /* 0x000000006f00720b */ /* 0x000fe20003f1c000 */
[----:B------:R-:W-:-:S03]  /*1d70*/  @P1 IMAD.U32 R111, R104, 0x10000, RZ ;  /* 0x00010000686f1824 */ /* 0x000fc600078e00ff */
        /* <DEDUP_REMOVED lines=15> */
.L_x_3990:
        /* <DEDUP_REMOVED lines=13> */
.L_x_3992:
[----:B------:R-:W-:Y:S05]  /*1f40*/  BSYNC.RECONVERGENT B1 ;  /* 0x0000000000017941 */ /* 0x000fea0003800200 */
.L_x_3991:
        /* <DEDUP_REMOVED lines=45> */
.L_x_3989:
[----:B------:R-:W-:Y:S05]  /*2220*/  BSYNC.RECONVERGENT B0 ;  /* 0x0000000000007941 */ /* 0x000fea0003800200 */
.L_x_3988:
[----:B------:R-:W-:Y:S01]  /*2230*/  I2FP.F32.U32 R111, R111 ;  /* 0x0000006f006f7245 */ /* 0x000fe20000201000 */
[----:B------:R-:W-:Y:S01]  /*2240*/  IMAD.U32 R131, R105, 0x10000, RZ ;  /* 0x0001000069837824 */ /* 0x000fe200078e00ff */
[----:B------:R-:W-:Y:S01]  /*2250*/  ISETP.NE.AND P2, PT, R132, 0x1, PT ;  /* 0x000000018400780c */ /* 0x000fe20003f45270 */
[----:B------:R-:W-:Y:S01]  /*2260*/  BSSY.RECONVERGENT B0, `(.L_x_3993) ;  /* 0x0000052000007945 */ /* 0x000fe20003800200 */
[----:B------:R-:W-:Y:S01]  /*2270*/  LOP3.LUT R180, R180, 0xfffffffd, RZ, 0xc0, !PT ;  /* 0xfffffffdb4b47812 */ /* 0x000fe200078ec0ff */
[----:B------:R-:W-:Y:S01]  /*2280*/  FFMA.FTZ R111, R111, R138, 1.1641532182693481445e-10 ;  /* 0x2f0000006f6f7423 */ /* 0x000fe2000001008a */
[----:B------:R-:W-:Y:S01]  /*2290*/  FMUL.FTZ R131, R131, R136 ;  /* 0x0000008883837220 */ /* 0x000fe20000410000 */
[----:B------:R-:W-:Y:S01]  /*22a0*/  PRMT R105, R105, 0x7632, R105 ;  /* 0x0000763269697816 */ /* 0x000fe20000000069 */
[----:B------:R-:W-:Y:S02]  /*22b0*/  IMAD.MOV.U32 R133, RZ, RZ, 0x2 ;  /* 0x00000002ff857424 */ /* 0x000fe400078e00ff */
[----:B------:R-:W-:-:S02]  /*22c0*/  FSETP.GTU.FTZ.AND P0, PT, R111, R0, PT ;  /* 0x000000006f00720b */ /* 0x000fc40003f1c000 */
[----:B------:R-:W-:Y:S02]  /*22d0*/  @P1 SHF.L.U32 R111, R5, 0x10, RZ ;  /* 0x00000010056f1819 */ /* 0x000fe400000006ff */
        /* <DEDUP_REMOVED lines=15> */
.L_x_3995:
        /* <DEDUP_REMOVED lines=13> */
.L_x_3997:
[----:B------:R-:W-:Y:S05]  /*24a0*/  BSYNC.RECONVERGENT B1 ;  /* 0x0000000000017941 */ /* 0x000fea0003800200 */
.L_x_3996:
        /* <DEDUP_REMOVED lines=43> */
[----:B------:R-:W-:Y:S01]  /*2760*/  IMAD.MOV.U32 R156, RZ, RZ, R158 ;  /* 0x000000ffff9c7224 */ /* 0x000fe200078e009e */
[----:B------:R-:W-:-:S07]  /*2770*/  LOP3.LUT R173, R153, R132, R159, 0x96, !PT ;  /* 0x0000008499ad7212 */ /* 0x000fce00078e969f */
.L_x_3994:
[----:B------:R-:W-:Y:S05]  /*2780*/  BSYNC.RECONVERGENT B0 ;  /* 0x0000000000007941 */ /* 0x000fea0003800200 */
.L_x_3993:
        /* <DEDUP_REMOVED lines=24> */
.L_x_4000:
        /* <DEDUP_REMOVED lines=13> */
.L_x_4002:
[----:B------:R-:W-:Y:S05]  /*29e0*/  BSYNC.RECONVERGENT B1 ;  /* 0x0000000000017941 */ /* 0x000fea0003800200 */
.L_x_4001:
        /* <DEDUP_REMOVED lines=45> */
.L_x_3999:
[----:B------:R-:W-:Y:S05]  /*2cc0*/  BSYNC.RECONVERGENT B0 ;  /* 0x0000000000007941 */ /* 0x000fea0003800200 */
.L_x_3998:
        /* <DEDUP_REMOVED lines=24> */
.L_x_4005:
        /* <DEDUP_REMOVED lines=13> */
.L_x_4007:
[----:B------:R-:W-:Y:S05]  /*2f20*/  BSYNC.RECONVERGENT B1 ;  /* 0x0000000000017941 */ /* 0x000fea0003800200 */
.L_x_4006:
        /* <DEDUP_REMOVED lines=45> */
.L_x_4004:
[----:B------:R-:W-:Y:S05]  /*3200*/  BSYNC.RECONVERGENT B0 ;  /* 0x0000000000007941 */ /* 0x000fea0003800200 */
.L_x_4003:
        /* <DEDUP_REMOVED lines=24> */
.L_x_4010:
        /* <DEDUP_REMOVED lines=13> */
.L_x_4012:
[----:B------:R-:W-:Y:S05]  /*3460*/  BSYNC.RECONVERGENT B1 ;  /* 0x0000000000017941 */ /* 0x000fea0003800200 */
.L_x_4011:
        /* <DEDUP_REMOVED lines=45> */
.L_x_4009:
[----:B------:R-:W-:Y:S05]  /*3740*/  BSYNC.RECONVERGENT B0 ;  /* 0x0000000000007941 */ /* 0x000fea0003800200 */
.L_x_4008:
        /* <DEDUP_REMOVED lines=24> */
.L_x_4015:
        /* <DEDUP_REMOVED lines=13> */
.L_x_4017:
[----:B------:R-:W-:Y:S05]  /*39a0*/  BSYNC.RECONVERGENT B1 ;  /* 0x0000000000017941 */ /* 0x000fea0003800200 */
.L_x_4016:
        /* <DEDUP_REMOVED lines=45> */
.L_x_4014:
[----:B------:R-:W-:Y:S05]  /*3c80*/  BSYNC.RECONVERGENT B0 ;  /* 0x0000000000007941 */ /* 0x000fea0003800200 */
.L_x_4013:
        /* <DEDUP_REMOVED lines=16> */
.L_x_3977:
[----:B------:R-:W-:Y:S01]  /*3d90*/  ISETP.NE.AND P0, PT, R172, 0x1, PT ;  /* 0x00000001ac00780c */ /* 0x000fe20003f05270 */
[----:B------:R-:W-:Y:S01]  /*3da0*/  BSSY.RECONVERGENT B0, `(.L_x_4019) ;  /* 0x0000049000007945 */ /* 0x000fe20003800200 */
[C---:B------:R-:W-:Y:S01]  /*3db0*/  VIADD R135, R3.reuse, 0xa9066899 ;  /* 0xa906689903877836 */ /* 0x040fe20000000000 */
[C---:B------:R-:W-:Y:S01]  /*3dc0*/  IADD3 R110, PT, PT, R3.reuse, 0x646e171e, RZ ;  /* 0x646e171e036e7810 */ /* 0x040fe20007ffe0ff */
        /* <DEDUP_REMOVED lines=15> */
.L_x_4021:
        /* <DEDUP_REMOVED lines=13> */
.L_x_4023:
[----:B------:R-:W-:Y:S05]  /*3f90*/  BSYNC.RECONVERGENT B1 ;  /* 0x0000000000017941 */ /* 0x000fea0003800200 */
.L_x_4022:
        /* <DEDUP_REMOVED lines=41> */
.L_x_4020:
[----:B------:R-:W-:Y:S05]  /*4230*/  BSYNC.RECONVERGENT B0 ;  /* 0x0000000000007941 */ /* 0x000fea0003800200 */
.L_x_4019:
[----:B------:R-:W-:Y:S01]  /*4240*/  I2FP.F32.U32 R125, R0 ;  /* 0x00000000007d7245 */ /* 0x000fe20000201000 */
[----:B------:R-:W-:Y:S01]  /*4250*/  IMAD.U32 R0, RZ, RZ, UR11 ;  /* 0x0000000bff007e24 */ /* 0x000fe2000f8e00ff */
[----:B------:R-:W-:Y:S01]  /*4260*/  ISETP.NE.AND P2, PT, R122, 0x1, PT ;  /* 0x000000017a00780c */ /* 0x000fe20003f45270 */
[----:B-----5:R-:W-:Y:S01]  /*4270*/  IMAD.U32 R127, R104, 0x10000, RZ ;  /* 0x00010000687f7824 */ /* 0x020fe200078e00ff */
[----:B------:R-:W-:Y:S01]  /*4280*/  MOV R136, UR12 ;  /* 0x0000000c00887c02 */ /* 0x000fe20008000f00 */
[----:B------:R-:W-:Y:S01]  /*4290*/  FFMA.FTZ R125, R125, R138, 1.1641532182693481445e-10 ;  /* 0x2f0000007d7d7423 */ /* 0x000fe2000001008a */
[----:B------:R-:W-:Y:S01]  /*42a0*/  LOP3.LUT R180, R180, 0xfffffff7, RZ, 0xc0, !PT ;  /* 0xfffffff7b4b47812 */ /* 0x000fe200078ec0ff */
[----:B------:R-:W-:Y:S01]  /*42b0*/  BSSY.RECONVERGENT B0, `(.L_x_4024) ;  /* 0x000004a000007945 */ /* 0x000fe20003800200 */
[----:B------:R-:W-:Y:S01]  /*42c0*/  PRMT R120, R104, 0x7632, R120 ;  /* 0x0000763268787816 */ /* 0x000fe20000000078 */
[----:B------:R-:W-:Y:S01]  /*42d0*/  FMUL.FTZ R118, R127, R136 ;  /* 0x000000887f767220 */ /* 0x000fe20000410000 */
[----:B------:R-:W-:Y:S01]  /*42e0*/  FSETP.GTU.FTZ.AND P0, PT, R125, R0, PT ;  /* 0x000000007d00720b */ /* 0x000fe20003f1c000 */
[----:B------:R-:W-:-:S02]  /*42f0*/  IMAD.MOV.U32 R126, RZ, RZ, 0x2 ;  /* 0x00000002ff7e7424 */ /* 0x000fc400078e00ff */
[----:B------:R-:W-:Y:S01]  /*4300*/  IMAD.MOV.U32 R104, RZ, RZ, R174 ;  /* 0x000000ffff687224 */ /* 0x000fe200078e00ae */
        /* <DEDUP_REMOVED lines=12> */
.L_x_4026:
        /* <DEDUP_REMOVED lines=13> */
.L_x_4028:
[----:B------:R-:W-:Y:S05]  /*44a0*/  BSYNC.RECONVERGENT B1 ;  /* 0x0000000000017941 */ /* 0x000fea0003800200 */
.L_x_4027:
        /* <DEDUP_REMOVED lines=42> */
.L_x_4025:
[----:B------:R-:W-:Y:S05]  /*4750*/  BSYNC.RECONVERGENT B0 ;  /* 0x0000000000007941 */ /* 0x000fea0003800200 */
.L_x_4024:
        /* <DEDUP_REMOVED lines=8> */
[----:B------:R-:W-:Y:S02]  /*47e0*/  FSETP.GTU.FTZ.AND P0, PT, R125, R0, PT ;  /* 0x000000007d00720b */ /* 0x000fe40003f1c000 */
[----:B------:R-:W-:Y:S02]  /*47f0*/  @P1 SHF.L.U32 R125, R4, 0x10, RZ ;  /* 0x00000010047d1819 */ /* 0x000fe400000006ff */
        /* <DEDUP_REMOVED lines=15> */
.L_x_4031:
        /* <DEDUP_REMOVED lines=13> */
.L_x_4033:
[----:B------:R-:W-:Y:S05]  /*49c0*/  BSYNC.RECONVERGENT B1 ;  /* 0x0000000000017941 */ /* 0x000fea0003800200 */
.L_x_4032:
        /* <DEDUP_REMOVED lines=42> */
.L_x_4030:
[----:B------:R-:W-:Y:S05]  /*4c70*/  BSYNC.RECONVERGENT B0 ;  /* 0x0000000000007941 */ /* 0x000fea0003800200 */
.L_x_4029:
[----:B------:R-:W-:Y:S01]  /*4c80*/  I2FP.F32.U32 R125, R122 ;  /* 0x0000007a007d7245 */ /* 0x000fe20000201000 */
[----:B------:R-:W-:Y:S01]  /*4c90*/  BSSY.RECONVERGENT B0, `(.L_x_4034) ;  /* 0x000004d000007945 */ /* 0x000fe20003800200 */
[----:B------:R-:W-:Y:S01]  /*4ca0*/  ISETP.NE.AND P2, PT, R128, 0x1, PT ;  /* 0x000000018000780c */ /* 0x000fe20003f45270 */
[----:B------:R-:W-:Y:S01]  /*4cb0*/  IMAD.MOV.U32 R126, RZ, RZ, 0x2 ;  /* 0x00000002ff7e7424 */ /* 0x000fe200078e00ff */
[----:B------:R-:W-:Y:S01]  /*4cc0*/  SHF.L.U32 R127, R120, 0x10, RZ ;  /* 0x00000010787f7819 */ /* 0x000fe200000006ff */
[----:B------:R-:W-:Y:S01]  /*4cd0*/  FFMA.FTZ R125, R125, R138, 1.1641532182693481445e-10 ;  /* 0x2f0000007d7d7423 */ /* 0x000fe2000001008a */
[----:B------:R-:W-:Y:S01]  /*4ce0*/  LOP3.LUT R180, R180, 0xfffffffb, RZ, 0xc0, !PT ;  /* 0xfffffffbb4b47812 */ /* 0x000fe200078ec0ff */
[----:B------:R-:W-:Y:S02]  /*4cf0*/  IMAD.MOV.U32 R120, RZ, RZ, R174 ;  /* 0x000000ffff787224 */ /* 0x000fe400078e00ae */
[----:B------:R-:W-:Y:S01]  /*4d00*/  FMUL.FTZ R127, R127, R136 ;  /* 0x000000887f7f7220 */ /* 0x000fe20000410000 */
[----:B------:R-:W-:-:S04]  /*4d10*/  FSETP.GTU.FTZ.AND P0, PT, R125, R0, PT ;  /* 0x000000007d00720b */ /* 0x000fc80003f1c000 */
        /* <DEDUP_REMOVED lines=12> */
.L_x_4036:
        /* <DEDUP_REMOVED lines=13> */
.L_x_4038:
[----:B------:R-:W-:Y:S05]  /*4eb0*/  BSYNC.RECONVERGENT B1 ;  /* 0x0000000000017941 */ /* 0x000fea0003800200 */
.L_x_4037:
        /* <DEDUP_REMOVED lines=41> */
[----:B------:R-:W-:-:S07]  /*5150*/  MOV R156, R130 ;  /* 0x00000082009c7202 */ /* 0x000fce0000000f00 */
.L_x_4035:
[----:B------:R-:W-:Y:S05]  /*5160*/  BSYNC.RECONVERGENT B0 ;  /* 0x0000000000007941 */ /* 0x000fea0003800200 */
.L_x_4034:
[----:B------:R-:W-:Y:S01]  /*5170*/  I2FP.F32.U32 R125, R120 ;  /* 0x00000078007d7245 */ /* 0x000fe20000201000 */
[----:B------:R-:W-:Y:S01]  /*5180*/  BSSY.RECONVERGENT B0, `(.L_x_4039) ;  /* 0x0000052000007945 */ /* 0x000fe20003800200 */
[----:B------:R-:W-:Y:S01]  /*5190*/  PRMT R120, R140, 0x7632, R120 ;  /* 0x000076328c787816 */ /* 0x000fe20000000078 */
[----:B------:R-:W-:Y:S01]  /*51a0*/  IMAD.MOV.U32 R128, RZ, RZ, 0x2 ;  /* 0x00000002ff807424 */ /* 0x000fe200078e00ff */
[----:B------:R-:W-:Y:S01]  /*51b0*/  ISETP.NE.AND P2, PT, R126, 0x1, PT ;  /* 0x000000017e00780c */ /* 0x000fe20003f45270 */
[----:B------:R-:W-:Y:S02]  /*51c0*/  FFMA.FTZ R125, R125, R138, 1.1641532182693481445e-10 ;  /* 0x2f0000007d7d7423 */ /* 0x000fe4000001008a */
[----:B------:R-:W-:Y:S01]  /*51d0*/  IMAD.U32 R127, R120, 0x10000, RZ ;  /* 0x00010000787f7824 */ /* 0x000fe200078e00ff */
[----:B------:R-:W-:Y:S02]  /*51e0*/  @P1 PRMT R120, R4, 0x7632, R120 ;  /* 0x0000763204781816 */ /* 0x000fe40000000078 */
[----:B------:R-:W-:Y:S01]  /*51f0*/  FSETP.GTU.FTZ.AND P0, PT, R125, R0, PT ;  /* 0x000000007d00720b */ /* 0x000fe20003f1c000 */
[----:B------:R-:W-:Y:S01]  /*5200*/  FMUL.FTZ R127, R127, R136 ;  /* 0x000000887f7f7220 */ /* 0x000fe20000410000 */
[----:B------:R-:W-:-:S04]  /*5210*/  @P1 SHF.L.U32 R125, R120, 0x10, RZ ;  /* 0x00000010787d1819 */ /* 0x000fc800000006ff */
[----:B------:R-:W-:-:S05]  /*5220*/  FSEL R127, R127, RZ, !P0 ;  /* 0x000000ff7f7f7208 */ /* 0x000fca0004000000 */
[----:B------:R-:W-:-:S04]  /*5230*/  FADD.FTZ R122, R122, R127 ;  /* 0x0000007f7a7a7221 */ /* 0x000fc80000010000 */
[----:B------:R-:W-:Y:S01]  /*5240*/  @P1 FADD.FTZ R120, R122, R125 ;  /* 0x0000007d7a781221 */ /* 0x000fe20000010000 */
[----:B------:R-:W-:Y:S01]  /*5250*/  @!P1 IMAD.MOV.U32 R120, RZ, RZ, R122 ;  /* 0x000000ffff789224 */ /* 0x000fe200078e007a */
[----:B------:R-:W-:Y:S02]  /*5260*/  SEL R125, RZ, 0x1, P0 ;  /* 0x00000001ff7d7807 */ /* 0x000fe40000000000 */
        /* <DEDUP_REMOVED lines=11> */
.L_x_4041:
        /* <DEDUP_REMOVED lines=13> */
.L_x_4043:
[----:B------:R-:W-:Y:S05]  /*53f0*/  BSYNC.RECONVERGENT B1 ;  /* 0x0000000000017941 */ /* 0x000fea0003800200 */
.L_x_4042:
        /* <DEDUP_REMOVED lines=42> */
.L_x_4040:
[----:B------:R-:W-:Y:S05]  /*56a0*/  BSYNC.RECONVERGENT B0 ;  /* 0x0000000000007941 */ /* 0x000fea0003800200 */
.L_x_4039:
        /* <DEDUP_REMOVED lines=8> */
[----:B------:R-:W-:Y:S02]  /*5730*/  FSETP.GTU.FTZ.AND P0, PT, R127, R0, PT ;  /* 0x000000007f00720b */ /* 0x000fe40003f1c000 */
[----:B------:R-:W-:Y:S01]  /*5740*/  PRMT R127, R105, 0x7632, R127 ;  /* 0x00007632697f7816 */ /* 0x000fe2000000007f */
        /* <DEDUP_REMOVED lines=13> */
.L_x_4046:
        /* <DEDUP_REMOVED lines=13> */
.L_x_4048:
[----:B------:R-:W-:Y:S05]  /*58f0*/  BSYNC.RECONVERGENT B1 ;  /* 0x0000000000017941 */ /* 0x000fea0003800200 */
.L_x_4047:
        /* <DEDUP_REMOVED lines=42> */
.L_x_4045:
[----:B------:R-:W-:Y:S05]  /*5ba0*/  BSYNC.RECONVERGENT B0 ;  /* 0x0000000000007941 */ /* 0x000fea0003800200 */
.L_x_4044:
[----:B------:R-:W-:Y:S01]  /*5bb0*/  I2FP.F32.U32 R105, R105 ;  /* 0x0000006900697245 */ /* 0x000fe20000201000 */
[----:B------:R-:W-:Y:S01]  /*5bc0*/  IMAD.U32 R129, R141, 0x10000, RZ ;  /* 0x000100008d817824 */ /* 0x000fe200078e00ff */
[----:B------:R-:W-:Y:S01]  /*5bd0*/  ISETP.NE.AND P2, PT, R130, 0x1, PT ;  /* 0x000000018200780c */ /* 0x000fe20003f45270 */
[----:B------:R-:W-:Y:S01]  /*5be0*/  BSSY.RECONVERGENT B0, `(.L_x_4049) ;  /* 0x000004e000007945 */ /* 0x000fe20003800200 */
[----:B------:R-:W-:Y:S01]  /*5bf0*/  @P1 SHF.L.U32 R126, R5, 0x10, RZ ;  /* 0x00000010057e1819 */ /* 0x000fe200000006ff */
[----:B------:R-:W-:Y:S01]  /*5c00*/  FFMA.FTZ R105, R105, R138, 1.1641532182693481445e-10 ;  /* 0x2f00000069697423 */ /* 0x000fe2000001008a */
[----:B------:R-:W-:Y:S01]  /*5c10*/  FMUL.FTZ R129, R129, R136 ;  /* 0x0000008881817220 */ /* 0x000fe20000410000 */
[----:B------:R-:W-:Y:S01]  /*5c20*/  IMAD.MOV.U32 R131, RZ, RZ, 0x2 ;  /* 0x00000002ff837424 */ /* 0x000fe200078e00ff */
[----:B------:R-:W-:Y:S02]  /*5c30*/  MOV R128, R174 ;  /* 0x000000ae00807202 */ /* 0x000fe40000000f00 */
[----:B------:R-:W-:-:S04]  /*5c40*/  FSETP.GTU.FTZ.AND P0, PT, R105, R0, PT ;  /* 0x000000006900720b */ /* 0x000fc80003f1c000 */
[----:B------:R-:W-:-:S05]  /*5c50*/  FSEL R105, R129, RZ, !P0 ;  /* 0x000000ff81697208 */ /* 0x000fca0004000000 */
        /* <DEDUP_REMOVED lines=14> */
.L_x_4051:
        /* <DEDUP_REMOVED lines=13> */
.L_x_4053:
[----:B------:R-:W-:Y:S05]  /*5e10*/  BSYNC.RECONVERGENT B1 ;  /* 0x0000000000017941 */ /* 0x000fea0003800200 */
.L_x_4052:
        /* <DEDUP_REMOVED lines=40> */
[----:B------:R-:W-:Y:S01]  /*60a0*/  MOV R128, R156 ;  /* 0x0000009c00807202 */ /* 0x000fe20000000f00 */
[----:B------:R-:W-:-:S07]  /*60b0*/  IMAD.MOV.U32 R156, RZ, RZ, R132 ;  /* 0x000000ffff9c7224 */ /* 0x000fce00078e0084 */
.L_x_4050:
[----:B------:R-:W-:Y:S05]  /*60c0*/  BSYNC.RECONVERGENT B0 ;  /* 0x0000000000007941 */ /* 0x000fea0003800200 */
.L_x_4049:
        /* <DEDUP_REMOVED lines=20> */
.L_x_4056:
        /* <DEDUP_REMOVED lines=13> */
.L_x_4058:
[----:B------:R-:W-:Y:S05]  /*62e0*/  BSYNC.RECONVERGENT B1 ;  /* 0x0000000000017941 */ /* 0x000fea0003800200 */
.L_x_4057:
        /* <DEDUP_REMOVED lines=42> */
.L_x_4055:
[----:B------:R-:W-:Y:S05]  /*6590*/  BSYNC.RECONVERGENT B0 ;  /* 0x0000000000007941 */ /* 0x000fea0003800200 */
.L_x_4054:
        /* <DEDUP_REMOVED lines=11> */
[----:B------:R-:W-:-:S03]  /*6650*/  @P1 SHF.L.U32 R128, R127, 0x10, RZ ;  /* 0x000000107f801819 */ /* 0x000fc600000006ff */
        /* <DEDUP_REMOVED lines=15> */
.L_x_4061:
        /* <DEDUP_REMOVED lines=13> */
.L_x_4063:
[----:B------:R-:W-:Y:S05]  /*6820*/  BSYNC.RECONVERGENT B1 ;  /* 0x0000000000017941 */ /* 0x000fea0003800200 */
.L_x_4062:
        /* <DEDUP_REMOVED lines=42> */
.L_x_4060:
[----:B------:R-:W-:Y:S05]  /*6ad0*/  BSYNC.RECONVERGENT B0 ;  /* 0x0000000000007941 */ /* 0x000fea0003800200 */
.L_x_4059:
[----:B------:R-:W-:Y:S01]  /*6ae0*/  I2FP.F32.U32 R129, R128 ;  /* 0x0000008000817245 */ /* 0x000fe20000201000 */
[----:B------:R-:W-:Y:S01]  /*6af0*/  BSSY.RECONVERGENT B0, `(.L_x_4064) ;  /* 0x000004c000007945 */ /* 0x000fe20003800200 */
[----:B------:R-:W-:Y:S01]  /*6b00*/  ISETP.NE.AND P0, PT, R132, 0x1, PT ;  /* 0x000000018400780c */ /* 0x000fe20003f05270 */
[----:B------:R-:W-:Y:S01]  /*6b10*/  IMAD.MOV.U32 R134, RZ, RZ, 0x2 ;  /* 0x00000002ff867424 */ /* 0x000fe200078e00ff */
[----:B------:R-:W-:Y:S01]  /*6b20*/  SHF.L.U32 R133, R106, 0x10, RZ ;  /* 0x000000106a857819 */ /* 0x000fe200000006ff */
[----:B------:R-:W-:-:S04]  /*6b30*/  FFMA.FTZ R129, R129, R138, 1.1641532182693481445e-10 ;  /* 0x2f00000081817423 */ /* 0x000fc8000001008a */
[----:B------:R-:W-:Y:S01]  /*6b40*/  FMUL.FTZ R128, R133, R136 ;  /* 0x0000008885807220 */ /* 0x000fe20000410000 */
[----:B------:R-:W-:Y:S02]  /*6b50*/  FSETP.GTU.FTZ.AND P3, PT, R129, R0, PT ;  /* 0x000000008100720b */ /* 0x000fe40003f7c000 */
[----:B------:R-:W-:Y:S01]  /*6b60*/  PRMT R129, R106, 0x7632, R129 ;  /* 0x000076326a817816 */ /* 0x000fe20000000081 */
[----:B------:R-:W-:Y:S01]  /*6b70*/  IMAD.MOV.U32 R106, RZ, RZ, R174 ;  /* 0x000000ffff6a7224 */ /* 0x000fe200078e00ae */
        /* <DEDUP_REMOVED lines=11> */
.L_x_4066:
        /* <DEDUP_REMOVED lines=13> */
.L_x_4068:
[----:B------:R-:W-:Y:S05]  /*6d00*/  BSYNC.RECONVERGENT B1 ;  /* 0x0000000000017941 */ /* 0x000fea0003800200 */
.L_x_4067:
        /* <DEDUP_REMOVED lines=42> */
.L_x_4065:
[----:B------:R-:W-:Y:S05]  /*6fb0*/  BSYNC.RECONVERGENT B0 ;  /* 0x0000000000007941 */ /* 0x000fea0003800200 */
.L_x_4064:
[----:B------:R-:W-:Y:S01]  /*6fc0*/  I2FP.F32.U32 R133, R106 ;  /* 0x0000006a00857245 */ /* 0x000fe20000201000 */
[----:B------:R-:W-:Y:S01]  /*6fd0*/  IMAD.U32 R157, R142, 0x10000, RZ ;  /* 0x000100008e9d7824 */ /* 0x000fe200078e00ff */
[----:B------:R-:W-:Y:S01]  /*6fe0*/  BSSY.RECONVERGENT B0, `(.L_x_4069) ;  /* 0x000004f000007945 */ /* 0x000fe20003800200 */
[----:B------:R-:W-:Y:S02]  /*6ff0*/  MOV R130, R174 ;  /* 0x000000ae00827202 */ /* 0x000fe40000000f00 */
[----:B------:R-:W-:Y:S01]  /*7000*/  FFMA.FTZ R133, R133, R138, 1.1641532182693481445e-10 ;  /* 0x2f00000085857423 */ /* 0x000fe2000001008a */
[----:B------:R-:W-:-:S04]  /*7010*/  FMUL.FTZ R157, R157, R136 ;  /* 0x000000889d9d7220 */ /* 0x000fc80000410000 */
[----:B------:R-:W-:Y:S02]  /*7020*/  FSETP.GTU.FTZ.AND P0, PT, R133, R0, PT ;  /* 0x000000008500720b */ /* 0x000fe40003f1c000 */
[----:B------:R-:W-:Y:S02]  /*7030*/  @P1 SHF.L.U32 R133, R6, 0x10, RZ ;  /* 0x0000001006851819 */ /* 0x000fe400000006ff */
[----:B------:R-:W-:-:S05]  /*7040*/  FSEL R157, R157, RZ, !P0 ;  /* 0x000000ff9d9d7208 */ /* 0x000fca0004000000 */
[----:B------:R-:W-:Y:S01]  /*7050*/  FADD.FTZ R106, R128, R157 ;  /* 0x0000009d806a7221 */ /* 0x000fe20000010000 */
[----:B------:R-:W-:Y:S01]  /*7060*/  SEL R128, RZ, 0x1, P0 ;  /* 0x00000001ff807807 */ /* 0x000fe20000000000 */
[----:B------:R-:W-:Y:S01]  /*7070*/  IMAD.MOV.U32 R157, RZ, RZ, 0x2 ;  /* 0x00000002ff9d7424 */ /* 0x000fe200078e00ff */
        /* <DEDUP_REMOVED lines=13> */
.L_x_4071:
        /* <DEDUP_REMOVED lines=13> */
.L_x_4073:
[----:B------:R-:W-:Y:S05]  /*7220*/  BSYNC.RECONVERGENT B1 ;  /* 0x0000000000017941 */ /* 0x000fea0003800200 */
.L_x_4072:
[----:B------:R-:W-:Y:S01]  /*7230*/  IMAD.WIDE.U32 R160, R112, -0x326172a9, RZ ;  /* 0xcd9e8d5770a07825 */ /* 0x000fe200078e00ff */
[----:B------:R-:W-:Y:S02]  /*7240*/  LOP3.LUT R164, R121, R159, R3, 0x96, !PT ;  /* 0x0000009f79a47212 */ /* 0x000fe400078e9603 */
[----:B------:R-:W-:Y:S01]  /*7250*/  MOV R130, R156 ;  /* 0x0000009c00827202 */ /* 0x000fe20000000f00 */
        /* <DEDUP_REMOVED lines=39> */
.L_x_4070:
[----:B------:R-:W-:Y:S05]  /*74d0*/  BSYNC.RECONVERGENT B0 ;  /* 0x0000000000007941 */ /* 0x000fea0003800200 */
.L_x_4069:
        /* <DEDUP_REMOVED lines=20> */
.L_x_4076:
        /* <DEDUP_REMOVED lines=13> */
.L_x_4078:
[----:B------:R-:W-:Y:S05]  /*76f0*/  BSYNC.RECONVERGENT B1 ;  /* 0x0000000000017941 */ /* 0x000fea0003800200 */
.L_x_4077:
        /* <DEDUP_REMOVED lines=42> */
.L_x_4075:
[----:B------:R-:W-:Y:S05]  /*79a0*/  BSYNC.RECONVERGENT B0 ;  /* 0x0000000000007941 */ /* 0x000fea0003800200 */
.L_x_4074:
[----:B------:R-:W-:Y:S01]  /*79b0*/  I2FP.F32.U32 R129, R130 ;  /* 0x0000008200817245 */ /* 0x000fe20000201000 */
[----:B------:R-:W-:Y:S01]  /*79c0*/  BSSY.RECONVERGENT B0, `(.L_x_4079) ;  /* 0x0000052000007945 */ /* 0x000fe20003800200 */
[----:B------:R-:W-:Y:S01]  /*79d0*/  PRMT R130, R142, 0x7632, R130 ;  /* 0x000076328e827816 */ /* 0x000fe20000000082 */
[----:B------:R-:W-:Y:S02]  /*79e0*/  IMAD.MOV.U32 R160, RZ, RZ, 0x2 ;  /* 0x00000002ffa07424 */ /* 0x000fe400078e00ff */
[----:B------:R-:W-:Y:S02]  /*79f0*/  FFMA.FTZ R129, R129, R138, 1.1641532182693481445e-10 ;  /* 0x2f00000081817423 */ /* 0x000fe4000001008a */
[----:B------:R-:W-:Y:S01]  /*7a00*/  IMAD.U32 R133, R130, 0x10000, RZ ;  /* 0x0001000082857824 */ /* 0x000fe200078e00ff */
[----:B------:R-:W-:Y:S02]  /*7a10*/  @P1 PRMT R130, R6, 0x7632, R130 ;  /* 0x0000763206821816 */ /* 0x000fe40000000082 */
[----:B------:R-:W-:Y:S01]  /*7a20*/  FSETP.GTU.FTZ.AND P4, PT, R129, R0, PT ;  /* 0x000000008100720b */ /* 0x000fe20003f9c000 */
[----:B------:R-:W-:-:S03]  /*7a30*/  FMUL.FTZ R133, R133, R136 ;  /* 0x0000008885857220 */ /* 0x000fc60000410000 */
[----:B------:R-:W-:Y:S02]  /*7a40*/  SEL R129, RZ, 0x1, P4 ;  /* 0x00000001ff817807 */ /* 0x000fe40002000000 */
[----:B------:R-:W-:Y:S02]  /*7a50*/  FSEL R157, R133, RZ, !P4 ;  /* 0x000000ff859d7208 */ /* 0x000fe40006000000 */
        /* <DEDUP_REMOVED lines=16> */
.L_x_4081:
        /* <DEDUP_REMOVED lines=13> */
.L_x_4083:
[----:B------:R-:W-:Y:S05]  /*7c30*/  BSYNC.RECONVERGENT B1 ;  /* 0x0000000000017941 */ /* 0x000fea0003800200 */
.L_x_4082:
        /* <DEDUP_REMOVED lines=42> */
.L_x_4080:
[----:B------:R-:W-:Y:S05]  /*7ee0*/  BSYNC.RECONVERGENT B0 ;  /* 0x0000000000007941 */ /* 0x000fea0003800200 */
.L_x_4079:
        /* <DEDUP_REMOVED lines=21> */
.L_x_4086:
        /* <DEDUP_REMOVED lines=13> */
.L_x_4088:
[----:B------:R-:W-:Y:S05]  /*8110*/  BSYNC.RECONVERGENT B1 ;  /* 0x0000000000017941 */ /* 0x000fea0003800200 */
.L_x_4087:
        /* <DEDUP_REMOVED lines=42> */
.L_x_4085:
[----:B------:R-:W-:Y:S05]  /*83c0*/  BSYNC.RECONVERGENT B0 ;  /* 0x0000000000007941 */ /* 0x000fea0003800200 */
.L_x_4084:
[----:B------:R-:W-:Y:S01]  /*83d0*/  I2FP.F32.U32 R159, R130 ;  /* 0x00000082009f7245 */ /* 0x000fe20000201000 */
[----:B------:R-:W-:Y:S01]  /*83e0*/  IMAD.U32 R161, R143, 0x10000, RZ ;  /* 0x000100008fa17824 */ /* 0x000fe200078e00ff */
[----:B------:R-:W-:Y:S03]  /*83f0*/  BSSY.RECONVERGENT B0, `(.L_x_4089) ;  /* 0x000004f000007945 */ /* 0x000fe60003800200 */
[----:B------:R-:W-:Y:S01]  /*8400*/  FFMA.FTZ R159, R159, R138, 1.1641532182693481445e-10 ;  /* 0x2f0000009f9f7423 */ /* 0x000fe2000001008a */
[----:B------:R-:W-:-:S04]  /*8410*/  FMUL.FTZ R161, R161, R136 ;  /* 0x00000088a1a17220 */ /* 0x000fc80000410000 */
[----:B------:R-:W-:Y:S02]  /*8420*/  FSETP.GTU.FTZ.AND P5, PT, R159, R0, PT ;  /* 0x000000009f00720b */ /* 0x000fe40003fbc000 */
[----:B------:R-:W-:Y:S02]  /*8430*/  @P1 SHF.L.U32 R159, R7, 0x10, RZ ;  /* 0x00000010079f1819 */ /* 0x000fe400000006ff */
[----:B------:R-:W-:Y:S02]  /*8440*/  FSEL R161, R161, RZ, !P5 ;  /* 0x000000ffa1a17208 */ /* 0x000fe40006800000 */
[----:B------:R-:W-:Y:S02]  /*8450*/  SEL R130, RZ, 0x1, P5 ;  /* 0x00000001ff827807 */ /* 0x000fe40002800000 */
[----:B------:R-:W-:Y:S01]  /*8460*/  ISETP.NE.AND P5, PT, R162, 0x1, PT ;  /* 0x00000001a200780c */ /* 0x000fe20003fa5270 */
[----:B------:R-:W-:Y:S01]  /*8470*/  FADD.FTZ R158, R134, R161 ;  /* 0x000000a1869e7221 */ /* 0x000fe20000010000 */
[----:B------:R-:W-:-:S03]  /*8480*/  IMAD.MOV.U32 R161, RZ, RZ, 0x2 ;  /* 0x00000002ffa17424 */ /* 0x000fc600078e00ff */
        /* <DEDUP_REMOVED lines=13> */
.L_x_4091:
        /* <DEDUP_REMOVED lines=13> */
.L_x_4093:
[----:B------:R-:W-:Y:S05]  /*8630*/  BSYNC.RECONVERGENT B1 ;  /* 0x0000000000017941 */ /* 0x000fea0003800200 */
.L_x_4092:
        /* <DEDUP_REMOVED lines=42> */
.L_x_4090:
[----:B------:R-:W-:Y:S05]  /*88e0*/  BSYNC.RECONVERGENT B0 ;  /* 0x0000000000007941 */ /* 0x000fea0003800200 */
.L_x_4089:
        /* <DEDUP_REMOVED lines=20> */
.L_x_4096:
        /* <DEDUP_REMOVED lines=15> */
.L_x_4098:
[----:B------:R-:W-:Y:S05]  /*8b20*/  BSYNC.RECONVERGENT B1 ;  /* 0x0000000000017941 */ /* 0x000fea0003800200 */
.L_x_4097:
        /* <DEDUP_REMOVED lines=42> */
.L_x_4095:
[----:B------:R-:W-:Y:S05]  /*8dd0*/  BSYNC.RECONVERGENT B0 ;  /* 0x0000000000007941 */ /* 0x000fea0003800200 */
.L_x_4094:
        /* <DEDUP_REMOVED lines=8> */
[----:B------:R-:W-:Y:S01]  /*8e60*/  FMUL.FTZ R111, R111, R136 ;  /* 0x000000886f6f7220 */ /* 0x000fe20000410000 */
[----:B------:R-:W-:-:S02]  /*8e70*/  @P1 PRMT R107, R7, 0x7632, R107 ;  /* 0x00007632076b1816 */ /* 0x000fc4000000006b */
[----:B------:R-:W-:Y:S02]  /*8e80*/  SEL R181, RZ, 0x1, P6 ;  /* 0x00000001ffb57807 */ /* 0x000fe40003000000 */
[----:B------:R-:W-:Y:S02]  /*8e90*/  FSEL R160, R111, RZ, !P6 ;  /* 0x000000ff6fa07208 */ /* 0x000fe40007000000 */
[----:B------:R-:W-:-:S03]  /*8ea0*/  @P1 SHF.L.U32 R110, R107, 0x10, RZ ;  /* 0x000000106b6e1819 */ /* 0x000fc600000006ff */
[----:B------:R-:W-:-:S04]  /*8eb0*/  FADD.FTZ R107, R159, R160 ;  /* 0x000000a09f6b7221 */ /* 0x000fc80000010000 */
[----:B------:R-:W-:Y:S01]  /*8ec0*/  @P1 FADD.FTZ R135, R107, R110 ;  /* 0x0000006e6b871221 */ /* 0x000fe20000010000 */
[----:B------:R-:W-:-:S05]  /*8ed0*/  @!P1 IMAD.MOV.U32 R135, RZ, RZ, R107 ;  /* 0x000000ffff879224 */ /* 0x000fca00078e006b */
[----:B------:R-:W-:-:S04]  /*8ee0*/  F2FP.BF16.F32.PACK_AB R107, RZ, R135 ;  /* 0x00000087ff6b723e */ /* 0x000fc800000010ff */
[----:B------:R-:W-:-:S07]  /*8ef0*/  PRMT R107, R158, 0x5410, R107 ;  /* 0x000054109e6b7816 */ /* 0x000fce000000006b */
.L_x_4018:
[----:B------:R-:W-:Y:S01]  /*8f00*/  SEL R177, RZ, 0x100, !P0 ;  /* 0x00000100ffb17807 */ /* 0x000fe20004000000 */
[----:B------:R-:W0:Y:S01]  /*8f10*/  LDC.64 R110, c[0x0][0x3b0] ;  /* 0x0000ec00ff6e7b82 */ /* 0x000e220000000a00 */
[----:B------:R-:W-:Y:S02]  /*8f20*/  ISETP.NE.U32.AND P0, PT, R108, RZ, PT ;  /* 0x000000ff6c00720c */ /* 0x000fe40003f05070 */
[----:B------:R-:W-:Y:S02]  /*8f30*/  SEL R157, RZ, 0x1000000, !P5 ;  /* 0x01000000ff9d7807 */ /* 0x000fe40006800000 */
[----:B------:R-:W-:Y:S02]  /*8f40*/  ISETP.NE.AND.EX P0, PT, R109, RZ, PT, P0 ;  /* 0x000000ff6d00720c */ /* 0x000fe40003f05300 */
[----:B------:R-:W-:Y:S01]  /*8f50*/  SEL R164, RZ, 0x10000, !P4 ;  /* 0x00010000ffa47807 */ /* 0x000fe20006000000 */
[----:B------:R-:W1:Y:S01]  /*8f60*/  LDC.64 R108, c[0x0][0x3a8] ;  /* 0x0000ea00ff6c7b82 */ /* 0x000e620000000a00 */
[----:B------:R-:W-:-:S02]  /*8f70*/  LOP3.LUT P5, RZ, R180, 0x4, RZ, 0xc0, !PT ;  /* 0x00000004b4ff7812 */ /* 0x000fc400078ac0ff */
[C---:B------:R-:W-:Y:S02]  /*8f80*/  LOP3.LUT P4, RZ, R180.reuse, 0x2, RZ, 0xc0, !PT ;  /* 0x00000002b4ff7812 */ /* 0x040fe4000788c0ff */
[----:B------:R-:W-:Y:S02]  /*8f90*/  SEL R137, RZ, 0x1000000, !P2 ;  /* 0x01000000ff897807 */ /* 0x000fe40005000000 */
[----:B------:R-:W-:Y:S01]  /*8fa0*/  SEL R158, RZ, 0x10000, !P4 ;  /* 0x00010000ff9e7807 */ /* 0x000fe20006000000 */
[----:B------:R-:W2:Y:S01]  /*8fb0*/  @P1 LDC.64 R160, c[0x0][0x3a0] ;  /* 0x0000e800ffa01b82 */ /* 0x000ea20000000a00 */
[----:B------:R-:W-:Y:S02]  /*8fc0*/  SEL R155, RZ, 0x100, !P5 ;  /* 0x00000100ff9b7807 */ /* 0x000fe40006800000 */
[----:B------:R-:W-:Y:S02]  /*8fd0*/  LOP3.LUT P6, RZ, R180, 0x8, RZ, 0xc0, !PT ;  /* 0x00000008b4ff7812 */ /* 0x000fe400078cc0ff */
[----:B------:R-:W-:-:S02]  /*8fe0*/  LOP3.LUT R177, R177, R157, R164, 0xfe, !PT ;  /* 0x0000009db1b17212 */ /* 0x000fc400078efea4 */
[----:B------:R-:W-:Y:S01]  /*8ff0*/  LOP3.LUT R155, R155, R137, R158, 0xfe, !PT ;  /* 0x000000899b9b7212 */ /* 0x000fe200078efe9e */
[C---:B0-----:R-:W-:Y:S01]  /*9000*/  IMAD.WIDE.U32 R168, R123.reuse, 0x8, R110 ;  /* 0x000000087ba87825 */ /* 0x041fe200078e006e */
[----:B------:R-:W-:Y:S01]  /*9010*/  SEL R176, RZ, 0x1, !P3 ;  /* 0x00000001ffb07807 */ /* 0x000fe20005800000 */
[----:B------:R-:W0:Y:S01]  /*9020*/  @P0 LDC.64 R162, c[0x0][0x398] ;  /* 0x0000e600ffa20b82 */ /* 0x000e220000000a00 */
[----:B------:R-:W-:Y:S01]  /*9030*/  SEL R158, RZ, 0x1, !P6 ;  /* 0x00000001ff9e7807 */ /* 0x000fe20007000000 */
[----:B------:R-:W-:Y:S01]  /*9040*/  VIADD R137, R123, 0x20 ;  /* 0x000000207b897836 */ /* 0x000fe20000000000 */
[----:B------:R-:W-:Y:S02]  /*9050*/  LOP3.LUT R177, R177, R176, RZ, 0xfc, !PT ;  /* 0x000000b0b1b17212 */ /* 0x000fe400078efcff */
[----:B------:R-:W-:Y:S01]  /*9060*/  LOP3.LUT R176, R155, R158, RZ, 0xfc, !PT ;  /* 0x0000009e9bb07212 */ /* 0x000fe200078efcff */
[----:B-1----:R-:W-:-:S04]  /*9070*/  IMAD.WIDE.U32 R164, R123, 0x10, R108 ;  /* 0x000000107ba47825 */ /* 0x002fc800078e006c */
[C---:B------:R-:W-:Y:S01]  /*9080*/  IMAD.WIDE.U32 R158, R137.reuse, 0x10, R166 ;  /* 0x00000010899e7825 */ /* 0x040fe200078e00a6 */
[----:B------:R1:W-:Y:S03]  /*9090*/  STG.E.128 desc[UR6][R164.64], R104 ;  /* 0x00000068a4007986 */ /* 0x0003e6000c101d06 */
[C---:B--2---:R-:W-:Y:S01]  /*90a0*/  @P1 IMAD.WIDE.U32 R160, R137.reuse, 0x10, R160 ;  /* 0x0000001089a01825 */ /* 0x044fe200078e00a0 */
        /* <DEDUP_REMOVED lines=18> */
[----:B------:R-:W-:Y:S02]  /*91d0*/  LOP3.LUT R155, R164, R104, R106, 0xfe, !PT ;  /* 0x00000068a49b7212 */ /* 0x000fe400078efe6a */
[----:B------:R-:W-:Y:S01]  /*91e0*/  LOP3.LUT R107, R105, R165, RZ, 0xfc, !PT ;  /* 0x000000a5696b7212 */ /* 0x000fe200078efcff */
[----:B0-----:R-:W-:Y:S01]  /*91f0*/  IMAD.WIDE.U32 R104, R123, 0x8, R168 ;  /* 0x000000087b687825 */ /* 0x001fe200078e00a8 */
[----:B------:R-:W-:-:S05]  /*9200*/  LOP3.LUT R106, R155, 0xff, R124, 0xf8, !PT ;  /* 0x000000ff9b6a7812 */ /* 0x000fca00078ef87c */
[----:B------:R0:W-:Y:S02]  /*9210*/  STG.E.64 desc[UR6][R104.64], R106 ;  /* 0x0000006a68007986 */ /* 0x0001e4000c101b06 */
.L_x_4099:
        /* <DEDUP_REMOVED lines=20> */
.L_x_4103:
        /* <DEDUP_REMOVED lines=13> */
.L_x_4105:
[----:B------:R-:W-:Y:S05]  /*9430*/  BSYNC.RECONVERGENT B1 ;  /* 0x0000000000017941 */ /* 0x000fea0003800200 */
.L_x_4104:
[----:B------:R-:W-:Y:S01]  /*9440*/  IMAD.WIDE.U32 R126, R112, -0x326172a9, RZ ;  /* 0xcd9e8d57707e7825 */ /* 0x000fe200078e00ff */
[----:B-1----:R-:W-:Y:S02]  /*9450*/  LOP3.LUT R158, R121, R125, R3, 0x96, !PT ;  /* 0x0000007d799e7212 */ /* 0x002fe400078e9603 */
        /* <DEDUP_REMOVED lines=41> */
[----:B------:R-:W-:-:S07]  /*96f0*/  IMAD.MOV.U32 R124, RZ, RZ, R156 ;  /* 0x000000ffff7c7224 */ /* 0x000fce00078e009c */
.L_x_4102:
[----:B------:R-:W-:Y:S05]  /*9700*/  BSYNC.RECONVERGENT B0 ;  /* 0x0000000000007941 */ /* 0x000fea0003800200 */
.L_x_4101:
[----:B------:R-:W-:Y:S01]  /*9710*/  I2FP.F32.U32 R125, R124 ;  /* 0x0000007c007d7245 */ /* 0x000fe20000201000 */
[----:B-----5:R-:W-:Y:S01]  /*9720*/  IMAD.U32 R127, R104, 0x10000, RZ ;  /* 0x00010000687f7824 */ /* 0x020fe200078e00ff */
[----:B------:R-:W-:Y:S01]  /*9730*/  ISETP.NE.AND P3, PT, R126, 0x1, PT ;  /* 0x000000017e00780c */ /* 0x000fe20003f65270 */
[----:B------:R-:W-:Y:S01]  /*9740*/  BSSY.RECONVERGENT B0, `(.L_x_4106) ;  /* 0x000004f000007945 */ /* 0x000fe20003800200 */
[----:B------:R-:W-:Y:S01]  /*9750*/  LOP3.LUT R180, R180, 0xffffffef, RZ, 0xc0, !PT ;  /* 0xffffffefb4b47812 */ /* 0x000fe200078ec0ff */
[----:B------:R-:W-:Y:S01]  /*9760*/  FFMA.FTZ R125, R125, R138, 1.1641532182693481445e-10 ;  /* 0x2f0000007d7d7423 */ /* 0x000fe2000001008a */
[----:B------:R-:W-:Y:S01]  /*9770*/  FMUL.FTZ R127, R127, R136 ;  /* 0x000000887f7f7220 */ /* 0x000fe20000410000 */
[----:B------:R-:W-:-:S03]  /*9780*/  IMAD.MOV.U32 R128, RZ, RZ, 0x2 ;  /* 0x00000002ff807424 */ /* 0x000fc600078e00ff */
[----:B------:R-:W-:Y:S02]  /*9790*/  FSETP.GTU.FTZ.AND P2, PT, R125, R0, PT ;  /* 0x000000007d00720b */ /* 0x000fe40003f5c000 */
[----:B------:R-:W-:Y:S02]  /*97a0*/  PRMT R125, R104, 0x7632, R125 ;  /* 0x00007632687d7816 */ /* 0x000fe4000000007d */
[----:B------:R-:W-:Y:S02]  /*97b0*/  PLOP3.LUT P4, PT, P2, PT, PT, 0x8, 0x80 ;  /* 0x000000000080781c */ /* 0x000fe4000178e170 */
[----:B------:R-:W-:Y:S02]  /*97c0*/  MOV R104, R174 ;  /* 0x000000ae00687202 */ /* 0x000fe40000000f00 */
[----:B------:R-:W-:-:S09]  /*97d0*/  FSEL R124, R127, RZ, !P2 ;  /* 0x000000ff7f7c7208 */ /* 0x000fd20005000000 */
        /* <DEDUP_REMOVED lines=10> */
.L_x_4108:
        /* <DEDUP_REMOVED lines=13> */
.L_x_4110:
[----:B------:R-:W-:Y:S05]  /*9950*/  BSYNC.RECONVERGENT B1 ;  /* 0x0000000000017941 */ /* 0x000fea0003800200 */
.L_x_4109:
[----:B------:R-:W-:Y:S01]  /*9960*/  IMAD.WIDE.U32 R128, R112, -0x326172a9, RZ ;  /* 0xcd9e8d5770807825 */ /* 0x000fe200078e00ff */
[----:B-1----:R-:W-:Y:S02]  /*9970*/  LOP3.LUT R158, R121, R127, R3, 0x96, !PT ;  /* 0x0000007f799e7212 */ /* 0x002fe400078e9603 */
        /* <DEDUP_REMOVED lines=43> */
.L_x_4107:
[----:B------:R-:W-:Y:S05]  /*9c30*/  BSYNC.RECONVERGENT B0 ;  /* 0x0000000000007941 */ /* 0x000fea0003800200 */
.L_x_4106:
[----:B------:R-:W-:Y:S01]  /*9c40*/  I2FP.F32.U32 R127, R104 ;  /* 0x00000068007f7245 */ /* 0x000fe20000201000 */
[----:B------:R-:W-:Y:S01]  /*9c50*/  @P1 IMAD.U32 R155, R4, 0x10000, RZ ;  /* 0x00010000049b1824 */ /* 0x000fe200078e00ff */
[----:B------:R-:W-:Y:S01]  /*9c60*/  SHF.L.U32 R129, R140, 0x10, RZ ;  /* 0x000000108c817819 */ /* 0x000fe200000006ff */
[----:B------:R-:W-:Y:S01]  /*9c70*/  BSSY.RECONVERGENT B0, `(.L_x_4111) ;  /* 0x0000051000007945 */ /* 0x000fe20003800200 */
[----:B------:R-:W-:Y:S01]  /*9c80*/  ISETP.NE.AND P3, PT, R128, 0x1, PT ;  /* 0x000000018000780c */ /* 0x000fe20003f65270 */
[----:B------:R-:W-:Y:S01]  /*9c90*/  FFMA.FTZ R127, R127, R138, 1.1641532182693481445e-10 ;  /* 0x2f0000007f7f7423 */ /* 0x000fe2000001008a */
[----:B------:R-:W-:Y:S02]  /*9ca0*/  IMAD.MOV.U32 R126, RZ, RZ, R174 ;  /* 0x000000ffff7e7224 */ /* 0x000fe400078e00ae */
[----:B------:R-:W-:Y:S02]  /*9cb0*/  FMUL.FTZ R129, R129, R136 ;  /* 0x0000008881817220 */ /* 0x000fe40000410000 */
[----:B------:R-:W-:-:S04]  /*9cc0*/  FSETP.GTU.FTZ.AND P2, PT, R127, R0, PT ;  /* 0x000000007f00720b */ /* 0x000fc80003f5c000 */
[----:B------:R-:W-:Y:S01]  /*9cd0*/  FSEL R127, R129, RZ, !P2 ;  /* 0x000000ff817f7208 */ /* 0x000fe20005000000 */
[----:B------:R-:W-:-:S04]  /*9ce0*/  HFMA2 R129, -RZ, RZ, 0, 1.1920928955078125e-07 ;  /* 0x00000002ff817431 */ /* 0x000fc800000001ff */
[----:B------:R-:W-:Y:S01]  /*9cf0*/  FADD.FTZ R104, R124, R127 ;  /* 0x0000007f7c687221 */ /* 0x000fe20000010000 */
[----:B------:R-:W-:-:S03]  /*9d00*/  SEL R124, RZ, 0x1, P2 ;  /* 0x00000001ff7c7807 */ /* 0x000fc60001000000 */
        /* <DEDUP_REMOVED lines=12> */
.L_x_4113:
        /* <DEDUP_REMOVED lines=13> */
.L_x_4115:
[----:B------:R-:W-:Y:S05]  /*9ea0*/  BSYNC.RECONVERGENT B1 ;  /* 0x0000000000017941 */ /* 0x000fea0003800200 */
.L_x_4114:
[----:B------:R-:W-:Y:S01]  /*9eb0*/  IMAD.WIDE.U32 R128, R112, -0x326172a9, RZ ;  /* 0xcd9e8d5770807825 */ /* 0x000fe200078e00ff */
[----:B-1----:R-:W-:-:S04]  /*9ec0*/  LOP3.LUT R158, R121, R127, R3, 0x96, !PT ;  /* 0x0000007f799e7212 */ /* 0x002fc800078e9603 */
        /* <DEDUP_REMOVED lines=40> */
[----:B------:R-:W-:Y:S01]  /*a150*/  LOP3.LUT R173, R153, R126, R157, 0x96, !PT ;  /* 0x0000007e99ad7212 */ /* 0x000fe200078e969d */
[----:B------:R-:W-:Y:S02]  /*a160*/  IMAD.MOV.U32 R126, RZ, RZ, R164 ;  /* 0x000000ffff7e7224 */ /* 0x000fe400078e00a4 */
[----:B------:R-:W-:-:S07]  /*a170*/  IMAD.MOV.U32 R164, RZ, RZ, R156 ;  /* 0x000000ffffa47224 */ /* 0x000fce00078e009c */
.L_x_4112:
[----:B------:R-:W-:Y:S05]  /*a180*/  BSYNC.RECONVERGENT B0 ;  /* 0x0000000000007941 */ /* 0x000fea0003800200 */
.L_x_4111:
[----:B------:R-:W-:Y:S01]  /*a190*/  I2FP.F32.U32 R127, R126 ;  /* 0x0000007e007f7245 */ /* 0x000fe20000201000 */
[----:B------:R-:W-:Y:S01]  /*a1a0*/  IMAD.U32 R125, R125, 0x10000, RZ ;  /* 0x000100007d7d7824 */ /* 0x000fe200078e00ff */
[----:B------:R-:W-:Y:S01]  /*a1b0*/  ISETP.NE.AND P3, PT, R129, 0x1, PT ;  /* 0x000000018100780c */ /* 0x000fe20003f65270 */
[----:B------:R-:W-:Y:S01]  /*a1c0*/  BSSY.RECONVERGENT B0, `(.L_x_4116) ;  /* 0x000004e000007945 */ /* 0x000fe20003800200 */
[----:B------:R-:W-:Y:S01]  /*a1d0*/  LOP3.LUT R180, R180, 0xfffffff7, RZ, 0xc0, !PT ;  /* 0xfffffff7b4b47812 */ /* 0x000fe200078ec0ff */
[----:B------:R-:W-:Y:S01]  /*a1e0*/  FFMA.FTZ R127, R127, R138, 1.1641532182693481445e-10 ;  /* 0x2f0000007f7f7423 */ /* 0x000fe2000001008a */
[----:B------:R-:W-:Y:S01]  /*a1f0*/  FMUL.FTZ R125, R125, R136 ;  /* 0x000000887d7d7220 */ /* 0x000fe20000410000 */
[----:B------:R-:W-:Y:S01]  /*a200*/  IMAD.MOV.U32 R128, RZ, RZ, 0x2 ;  /* 0x00000002ff807424 */ /* 0x000fe200078e00ff */
[----:B------:R-:W-:Y:S02]  /*a210*/  MOV R126, R174 ;  /* 0x000000ae007e7202 */ /* 0x000fe40000000f00 */
        /* <DEDUP_REMOVED lines=13> */
.L_x_4118:
        /* <DEDUP_REMOVED lines=13> */
.L_x_4120:
[----:B------:R-:W-:Y:S05]  /*a3c0*/  BSYNC.RECONVERGENT B1 ;  /* 0x0000000000017941 */ /* 0x000fea0003800200 */
.L_x_4119:
[----:B------:R-:W-:Y:S01]  /*a3d0*/  IMAD.WIDE.U32 R128, R112, -0x326172a9, RZ ;  /* 0xcd9e8d5770807825 */ /* 0x000fe200078e00ff */
[----:B-1----:R-:W-:Y:S02]  /*a3e0*/  LOP3.LUT R158, R121, R127, R3, 0x96, !PT ;  /* 0x0000007f799e7212 */ /* 0x002fe400078e9603 */
        /* <DEDUP_REMOVED lines=43> */
.L_x_4117:
[----:B------:R-:W-:Y:S05]  /*a6a0*/  BSYNC.RECONVERGENT B0 ;  /* 0x0000000000007941 */ /* 0x000fea0003800200 */
.L_x_4116:
[----:B------:R-:W-:Y:S01]  /*a6b0*/  I2FP.F32.U32 R125, R126 ;  /* 0x0000007e007d7245 */ /* 0x000fe20000201000 */
[----:B------:R-:W-:Y:S01]  /*a6c0*/  BSSY.RECONVERGENT B0, `(.L_x_4121) ;  /* 0x0000055000007945 */ /* 0x000fe20003800200 */
[----:B------:R-:W-:Y:S02]  /*a6d0*/  PRMT R126, R140, 0x7632, R126 ;  /* 0x000076328c7e7816 */ /* 0x000fe4000000007e */
[----:B------:R-:W-:Y:S01]  /*a6e0*/  ISETP.NE.AND P3, PT, R128, 0x1, PT ;  /* 0x000000018000780c */ /* 0x000fe20003f65270 */
[----:B------:R-:W-:Y:S01]  /*a6f0*/  FFMA.FTZ R125, R125, R138, 1.1641532182693481445e-10 ;  /* 0x2f0000007d7d7423 */ /* 0x000fe2000001008a */
[----:B------:R-:W-:Y:S01]  /*a700*/  SHF.L.U32 R127, R126, 0x10, RZ ;  /* 0x000000107e7f7819 */ /* 0x000fe200000006ff */
[----:B------:R-:W-:-:S03]  /*a710*/  IMAD.MOV.U32 R126, RZ, RZ, R174 ;  /* 0x000000ffff7e7224 */ /* 0x000fc600078e00ae */
[----:B------:R-:W-:Y:S01]  /*a720*/  FSETP.GTU.FTZ.AND P2, PT, R125, R0, PT ;  /* 0x000000007d00720b */ /* 0x000fe20003f5c000 */
[----:B------:R-:W-:Y:S01]  /*a730*/  FMUL.FTZ R127, R127, R136 ;  /* 0x000000887f7f7220 */ /* 0x000fe20000410000 */
[----:B------:R-:W-:-:S04]  /*a740*/  @P1 PRMT R125, R4, 0x7632, R125 ;  /* 0x00007632047d1816 */ /* 0x000fc8000000007d */
[----:B------:R-:W-:Y:S01]  /*a750*/  FSEL R127, R127, RZ, !P2 ;  /* 0x000000ff7f7f7208 */ /* 0x000fe20005000000 */
[----:B------:R-:W-:-:S04]  /*a760*/  @P1 IMAD.U32 R156, R125, 0x10000, RZ ;  /* 0x000100007d9c1824 */ /* 0x000fc800078e00ff */
[----:B------:R-:W-:Y:S01]  /*a770*/  FADD.FTZ R125, R130, R127 ;  /* 0x0000007f827d7221 */ /* 0x000fe20000010000 */
[----:B------:R-:W-:-:S03]  /*a780*/  HFMA2 R130, -RZ, RZ, 0, 1.1920928955078125e-07 ;  /* 0x00000002ff827431 */ /* 0x000fc600000001ff */
[----:B------:R-:W-:Y:S01]  /*a790*/  @P1 FADD.FTZ R156, R125, R156 ;  /* 0x0000009c7d9c1221 */ /* 0x000fe20000010000 */
[----:B------:R-:W-:Y:S01]  /*a7a0*/  @!P1 IMAD.MOV.U32 R156, RZ, RZ, R125 ;  /* 0x000000ffff9c9224 */ /* 0x000fe200078e007d */
[----:B------:R-:W-:-:S04]  /*a7b0*/  SEL R125, RZ, 0x1, P2 ;  /* 0x00000001ff7d7807 */ /* 0x000fc80001000000 */
[----:B-1----:R-:W-:Y:S01]  /*a7c0*/  F2FP.BF16.F32.PACK_AB R160, RZ, R156 ;  /* 0x0000009cffa0723e */ /* 0x002fe200000010ff */
        /* <DEDUP_REMOVED lines=9> */
.L_x_4123:
        /* <DEDUP_REMOVED lines=13> */
.L_x_4125:
[----:B------:R-:W-:Y:S05]  /*a930*/  BSYNC.RECONVERGENT B1 ;  /* 0x0000000000017941 */ /* 0x000fea0003800200 */
.L_x_4124:
[----:B------:R-:W-:Y:S01]  /*a940*/  IMAD.WIDE.U32 R128, R112, -0x326172a9, RZ ;  /* 0xcd9e8d5770807825 */ /* 0x000fe200078e00ff */
[----:B------:R-:W-:-:S03]  /*a950*/  LOP3.LUT R162, R121, R127, R3, 0x96, !PT ;  /* 0x0000007f79a27212 */ /* 0x000fc600078e9603 */
[----:B------:R-:W-:Y:S01]  /*a960*/  HFMA2 R130, -RZ, RZ, 0, 0 ;  /* 0x00000000ff827431 */ /* 0x000fe200000001ff */
[----:B------:R-:W-:Y:S02]  /*a970*/  IADD3 R157, PT, PT, R3, 0x646e171e, RZ ;  /* 0x646e171e039d7810 */ /* 0x000fe40007ffe0ff */
        /* <DEDUP_REMOVED lines=41> */
.L_x_4122:
[----:B------:R-:W-:Y:S05]  /*ac10*/  BSYNC.RECONVERGENT B0 ;  /* 0x0000000000007941 */ /* 0x000fea0003800200 */
.L_x_4121:
        /* <DEDUP_REMOVED lines=23> */
.L_x_4128:
        /* <DEDUP_REMOVED lines=13> */
.L_x_4130:
[----:B------:R-:W-:Y:S05]  /*ae60*/  BSYNC.RECONVERGENT B1 ;  /* 0x0000000000017941 */ /* 0x000fea0003800200 */
.L_x_4129:
        /* <DEDUP_REMOVED lines=45> */
.L_x_4127:
[----:B------:R-:W-:Y:S05]  /*b140*/  BSYNC.RECONVERGENT B0 ;  /* 0x0000000000007941 */ /* 0x000fea0003800200 */
.L_x_4126:
        /* <DEDUP_REMOVED lines=25> */
.L_x_4133:
        /* <DEDUP_REMOVED lines=13> */
.L_x_4135:
[----:B------:R-:W-:Y:S05]  /*b3b0*/  BSYNC.RECONVERGENT B1 ;  /* 0x0000000000017941 */ /* 0x000fea0003800200 */
.L_x_4134:
[----:B------:R-:W-:Y:S01]  /*b3c0*/  IMAD.WIDE.U32 R158, R112, -0x326172a9, RZ ;  /* 0xcd9e8d57709e7825 */ /* 0x000fe200078e00ff */
[----:B------:R-:W-:Y:S02]  /*b3d0*/  LOP3.LUT R168, R121, R129, R3, 0x96, !PT ;  /* 0x0000008179a87212 */ /* 0x000fe400078e9603 */
        /* <DEDUP_REMOVED lines=43> */
.L_x_4132:
[----:B------:R-:W-:Y:S05]  /*b690*/  BSYNC.RECONVERGENT B0 ;  /* 0x0000000000007941 */ /* 0x000fea0003800200 */
.L_x_4131:
        /* <DEDUP_REMOVED lines=22> */
.L_x_4138:
        /* <DEDUP_REMOVED lines=13> */
.L_x_4140:
[----:B------:R-:W-:Y:S05]  /*b8d0*/  BSYNC.RECONVERGENT B1 ;  /* 0x0000000000017941 */ /* 0x000fea0003800200 */
.L_x_4139:
        /* <DEDUP_REMOVED lines=45> */
.L_x_4137:
[----:B------:R-:W-:Y:S05]  /*bbb0*/  BSYNC.RECONVERGENT B0 ;  /* 0x0000000000007941 */ /* 0x000fea0003800200 */
.L_x_4136:
        /* <DEDUP_REMOVED lines=10> */
[----:B------:R-:W-:-:S04]  /*bc60*/  @P1 IMAD.U32 R127, R127, 0x10000, RZ ;  /* 0x000100007f7f1824 */ /* 0x000fc800078e00ff */
[----:B------:R-:W-:-:S04]  /*bc70*/  FADD.FTZ R128, R130, R129 ;  /* 0x0000008182807221 */ /* 0x000fc80000010000 */
[----:B------:R-:W-:Y:S01]  /*bc80*/  @P1 FADD.FTZ R158, R128, R127 ;  /* 0x0000007f809e1221 */ /* 0x000fe20000010000 */
[----:B------:R-:W-:Y:S01]  /*bc90*/  SEL R127, RZ, 0x1, P2 ;  /* 0x00000001ff7f7807 */ /* 0x000fe20001000000 */
[----:B------:R-:W-:Y:S01]  /*bca0*/  @!P1 IMAD.MOV.U32 R158, RZ, RZ, R128 ;  /* 0x000000ffff9e9224 */ /* 0x000fe200078e0080 */
[----:B------:R-:W-:Y:S01]  /*bcb0*/  ISETP.NE.AND P2, PT, R161, 0x1, PT ;  /* 0x00000001a100780c */ /* 0x000fe20003f45270 */
[----:B------:R-:W-:-:S03]  /*bcc0*/  IMAD.MOV.U32 R128, RZ, RZ, R174 ;  /* 0x000000ffff807224 */ /* 0x000fc600078e00ae */
        /* <DEDUP_REMOVED lines=10> */
.L_x_4143:
        /* <DEDUP_REMOVED lines=13> */
.L_x_4145:
[----:B------:R-:W-:Y:S05]  /*be40*/  BSYNC.RECONVERGENT B1 ;  /* 0x0000000000017941 */ /* 0x000fea0003800200 */
.L_x_4144:
        /* <DEDUP_REMOVED lines=43> */
[----:B------:R-:W-:Y:S02]  /*c100*/  IMAD.MOV.U32 R164, RZ, RZ, R162 ;  /* 0x000000ffffa47224 */ /* 0x000fe400078e00a2 */
[----:B------:R-:W-:-:S07]  /*c110*/  HFMA2 R162, -RZ, RZ, 0, 0 ;  /* 0x00000000ffa27431 */ /* 0x000fce00000001ff */
.L_x_4142:
[----:B------:R-:W-:Y:S05]  /*c120*/  BSYNC.RECONVERGENT B0 ;  /* 0x0000000000007941 */ /* 0x000fea0003800200 */
.L_x_4141:
        /* <DEDUP_REMOVED lines=8> */
[----:B------:R-:W-:Y:S02]  /*c1b0*/  PRMT R129, R106, 0x7632, R129 ;  /* 0x000076326a817816 */ /* 0x000fe40000000081 */
[----:B------:R-:W-:Y:S02]  /*c1c0*/  FSEL R130, R159, RZ, !P2 ;  /* 0x000000ff9f827208 */ /* 0x000fe40005000000 */
[----:B------:R-:W-:Y:S02]  /*c1d0*/  MOV R106, R174 ;  /* 0x000000ae006a7202 */ /* 0x000fe40000000f00 */
        /* <DEDUP_REMOVED lines=10> */
.L_x_4148:
        /* <DEDUP_REMOVED lines=13> */
.L_x_4150:
[----:B------:R-:W-:Y:S05]  /*c350*/  BSYNC.RECONVERGENT B1 ;  /* 0x0000000000017941 */ /* 0x000fea0003800200 */
.L_x_4149:
        /* <DEDUP_REMOVED lines=45> */
.L_x_4147:
[----:B------:R-:W-:Y:S05]  /*c630*/  BSYNC.RECONVERGENT B0 ;  /* 0x0000000000007941 */ /* 0x000fea0003800200 */
.L_x_4146:
[----:B------:R-:W-:Y:S01]  /*c640*/  I2FP.F32.U32 R159, R106 ;  /* 0x0000006a009f7245 */ /* 0x000fe20000201000 */
[----:B------:R-:W-:Y:S01]  /*c650*/  BSSY.RECONVERGENT B0, `(.L_x_4151) ;  /* 0x0000053000007945 */ /* 0x000fe20003800200 */
[----:B------:R-:W-:Y:S01]  /*c660*/  SHF.L.U32 R161, R142, 0x10, RZ ;  /* 0x000000108ea17819 */ /* 0x000fe200000006ff */
[----:B------:R-:W-:Y:S02]  /*c670*/  HFMA2 R162, -RZ, RZ, 0, 1.1920928955078125e-07 ;  /* 0x00000002ffa27431 */ /* 0x000fe400000001ff */
[----:B------:R-:W-:Y:S02]  /*c680*/  FFMA.FTZ R159, R159, R138, 1.1641532182693481445e-10 ;  /* 0x2f0000009f9f7423 */ /* 0x000fe4000001008a */
[----:B------:R-:W-:-:S03]  /*c690*/  FMUL.FTZ R161, R161, R136 ;  /* 0x00000088a1a17220 */ /* 0x000fc60000410000 */
[----:B------:R-:W-:-:S04]  /*c6a0*/  FSETP.GTU.FTZ.AND P3, PT, R159, R0, PT ;  /* 0x000000009f00720b */ /* 0x000fc80003f7c000 */
[----:B------:R-:W-:Y:S01]  /*c6b0*/  FSEL R159, R161, RZ, !P3 ;  /* 0x000000ffa19f7208 */ /* 0x000fe20005800000 */
[----:B------:R-:W-:Y:S01]  /*c6c0*/  @P1 IMAD.U32 R161, R6, 0x10000, RZ ;  /* 0x0001000006a11824 */ /* 0x000fe200078e00ff */
        /* <DEDUP_REMOVED lines=16> */
.L_x_4153:
        /* <DEDUP_REMOVED lines=13> */
.L_x_4155:
[----:B------:R-:W-:Y:S05]  /*c8a0*/  BSYNC.RECONVERGENT B1 ;  /* 0x0000000000017941 */ /* 0x000fea0003800200 */
.L_x_4154:
        /* <DEDUP_REMOVED lines=45> */
.L_x_4152:
[----:B------:R-:W-:Y:S05]  /*cb80*/  BSYNC.RECONVERGENT B0 ;  /* 0x0000000000007941 */ /* 0x000fea0003800200 */
.L_x_4151:
        /* <DEDUP_REMOVED lines=20> */
.L_x_4158:
        /* <DEDUP_REMOVED lines=13> */
.L_x_4160:
[----:B------:R-:W-:Y:S05]  /*cda0*/  BSYNC.RECONVERGENT B1 ;  /* 0x0000000000017941 */ /* 0x000fea0003800200 */
.L_x_4159:
        /* <DEDUP_REMOVED lines=45> */
.L_x_4157:
[----:B------:R-:W-:Y:S05]  /*d080*/  BSYNC.RECONVERGENT B0 ;  /* 0x0000000000007941 */ /* 0x000fea0003800200 */
.L_x_4156:
[----:B------:R-:W-:Y:S01]  /*d090*/  I2FP.F32.U32 R129, R130 ;  /* 0x0000008200817245 */ /* 0x000fe20000201000 */
[----:B------:R-:W-:Y:S01]  /*d0a0*/  BSSY.RECONVERGENT B0, `(.L_x_4161) ;  /* 0x0000055000007945 */ /* 0x000fe20003800200 */
[----:B------:R-:W-:Y:S01]  /*d0b0*/  PRMT R130, R142, 0x7632, R130 ;  /* 0x000076328e827816 */ /* 0x000fe20000000082 */
[----:B------:R-:W-:Y:S02]  /*d0c0*/  HFMA2 R162, -RZ, RZ, 0, 1.1920928955078125e-07 ;  /* 0x00000002ffa27431 */ /* 0x000fe400000001ff */
[----:B------:R-:W-:Y:S01]  /*d0d0*/  FFMA.FTZ R129, R129, R138, 1.1641532182693481445e-10 ;  /* 0x2f00000081817423 */ /* 0x000fe2000001008a */
[----:B------:R-:W-:Y:S02]  /*d0e0*/  SHF.L.U32 R161, R130, 0x10, RZ ;  /* 0x0000001082a17819 */ /* 0x000fe400000006ff */
[----:B------:R-:W-:Y:S02]  /*d0f0*/  @P1 PRMT R130, R6, 0x7632, R130 ;  /* 0x0000763206821816 */ /* 0x000fe40000000082 */
        /* <DEDUP_REMOVED lines=20> */
.L_x_4163:
        /* <DEDUP_REMOVED lines=13> */
.L_x_4165:
[----:B------:R-:W-:Y:S05]  /*d310*/  BSYNC.RECONVERGENT B1 ;  /* 0x0000000000017941 */ /* 0x000fea0003800200 */
.L_x_4164:
        /* <DEDUP_REMOVED lines=45> */
.L_x_4162:
[----:B------:R-:W-:Y:S05]  /*d5f0*/  BSYNC.RECONVERGENT B0 ;  /* 0x0000000000007941 */ /* 0x000fea0003800200 */
.L_x_4161:
        /* <DEDUP_REMOVED lines=21> */
.L_x_4168:
        /* <DEDUP_REMOVED lines=13> */
.L_x_4170:
[----:B------:R-:W-:Y:S05]  /*d820*/  BSYNC.RECONVERGENT B1 ;  /* 0x0000000000017941 */ /* 0x000fea0003800200 */
.L_x_4169:
[----:B------:R-:W-:Y:S01]  /*d830*/  IMAD.WIDE.U32 R172, R112, -0x326172a9, RZ ;  /* 0xcd9e8d5770ac7825 */ /* 0x000fe200078e00ff */
[----:B------:R-:W-:Y:S02]  /*d840*/  LOP3.LUT R176, R121, R163, R3, 0x96, !PT ;  /* 0x000000a379b07212 */ /* 0x000fe400078e9603 */
[----:B------:R-:W-:Y:S02]  /*d850*/  MOV R130, R164 ;  /* 0x000000a400827202 */ /* 0x000fe40000000f00 */
        /* <DEDUP_REMOVED lines=42> */
.L_x_4167:
[----:B------:R-:W-:Y:S05]  /*db00*/  BSYNC.RECONVERGENT B0 ;  /* 0x0000000000007941 */ /* 0x000fea0003800200 */
.L_x_4166:
        /* <DEDUP_REMOVED lines=25> */
.L_x_4173:
        /* <DEDUP_REMOVED lines=13> */
.L_x_4175:
[----:B------:R-:W-:Y:S05]  /*dd70*/  BSYNC.RECONVERGENT B1 ;  /* 0x0000000000017941 */ /* 0x000fea0003800200 */
.L_x_4174:
        /* <DEDUP_REMOVED lines=46> */
.L_x_4172:
[----:B------:R-:W-:Y:S05]  /*e060*/  BSYNC.RECONVERGENT B0 ;  /* 0x0000000000007941 */ /* 0x000fea0003800200 */
.L_x_4171:
        /* <DEDUP_REMOVED lines=20> */
.L_x_4178:
        /* <DEDUP_REMOVED lines=15> */
.L_x_4180:
[----:B------:R-:W-:Y:S05]  /*e2a0*/  BSYNC.RECONVERGENT B1 ;  /* 0x0000000000017941 */ /* 0x000fea0003800200 */
.L_x_4179:
[----:B------:R-:W-:Y:S01]  /*e2b0*/  IMAD.WIDE.U32 R174, R112, -0x326172a9, RZ ;  /* 0xcd9e8d5770ae7825 */ /* 0x000fe200078e00ff */
[----:B------:R-:W-:Y:S02]  /*e2c0*/  LOP3.LUT R178, R121, R173, R3, 0x96, !PT ;  /* 0x000000ad79b27212 */ /* 0x000fe400078e9603 */
[C---:B------:R-:W-:Y:S01]  /*e2d0*/  IADD3 R163, PT, PT, R3.reuse, 0x646e171e, RZ ;  /* 0x646e171e03a37810 */ /* 0x040fe20007ffe0ff */
        /* <DEDUP_REMOVED lines=41> */
[----:B------:R-:W-:Y:S02]  /*e570*/  LOP3.LUT R173, R153, R178, R173, 0x96, !PT ;  /* 0x000000b299ad7212 */ /* 0x000fe400078e96ad */
[----:B------:R-:W-:-:S07]  /*e580*/  MOV R164, R172 ;  /* 0x000000ac00a47202 */ /* 0x000fce0000000f00 */
.L_x_4177:
[----:B------:R-:W-:Y:S05]  /*e590*/  BSYNC.RECONVERGENT B0 ;  /* 0x0000000000007941 */ /* 0x000fea0003800200 */
.L_x_4176:
        /* <DEDUP_REMOVED lines=19> */
.L_x_4100:
        /* <DEDUP_REMOVED lines=16> */
.L_x_4184:
        /* <DEDUP_REMOVED lines=13> */
.L_x_4186:
[----:B------:R-:W-:Y:S05]  /*e8a0*/  BSYNC.RECONVERGENT B1 ;  /* 0x0000000000017941 */ /* 0x000fea0003800200 */
.L_x_4185:
        /* <DEDUP_REMOVED lines=45> */
.L_x_4183:
[----:B------:R-:W-:Y:S05]  /*eb80*/  BSYNC.RECONVERGENT B0 ;  /* 0x0000000000007941 */ /* 0x000fea0003800200 */
.L_x_4182:
[----:B------:R-:W-:Y:S01]  /*eb90*/  I2FP.F32.U32 R155, R155 ;  /* 0x0000009b009b7245 */ /* 0x000fe20000201000 */
[----:B-----5:R-:W-:Y:S01]  /*eba0*/  @P1 IMAD.U32 R156, R4, 0x10000, RZ ;  /* 0x00010000049c1824 */ /* 0x020fe200078e00ff */
[----:B------:R-:W-:Y:S01]  /*ebb0*/  SHF.L.U32 R157, R104, 0x10, RZ ;  /* 0x00000010689d7819 */ /* 0x000fe200000006ff */
[----:B------:R-:W-:Y:S01]  /*ebc0*/  BSSY.RECONVERGENT B0, `(.L_x_4187) ;  /* 0x0000052000007945 */ /* 0x000fe20003800200 */
[----:B------:R-:W-:Y:S01]  /*ebd0*/  ISETP.NE.AND P3, PT, R158, 0x1, PT ;  /* 0x000000019e00780c */ /* 0x000fe20003f65270 */
[----:B------:R-:W-:Y:S01]  /*ebe0*/  FFMA.FTZ R155, R155, R138, 1.1641532182693481445e-10 ;  /* 0x2f0000009b9b7423 */ /* 0x000fe2000001008a */
[----:B------:R-:W-:Y:S01]  /*ebf0*/  LOP3.LUT R180, R180, 0xffffffef, RZ, 0xc0, !PT ;  /* 0xffffffefb4b47812 */ /* 0x000fe200078ec0ff */
[----:B------:R-:W-:Y:S01]  /*ec00*/  FMUL.FTZ R157, R157, R136 ;  /* 0x000000889d9d7220 */ /* 0x000fe20000410000 */
[----:B------:R-:W-:Y:S01]  /*ec10*/  PRMT R104, R104, 0x7632, R104 ;  /* 0x0000763268687816 */ /* 0x000fe20000000068 */
[----:B------:R-:W-:Y:S01]  /*ec20*/  IMAD.MOV.U32 R161, RZ, RZ, 0x2 ;  /* 0x00000002ffa17424 */ /* 0x000fe200078e00ff */
[----:B------:R-:W-:-:S04]  /*ec30*/  FSETP.GTU.FTZ.AND P2, PT, R155, R0, PT ;  /* 0x000000009b00720b */ /* 0x000fc80003f5c000 */
        /* <DEDUP_REMOVED lines=15> */
.L_x_4189:
        /* <DEDUP_REMOVED lines=13> */
.L_x_4191:
[----:B------:R-:W-:Y:S05]  /*ee00*/  BSYNC.RECONVERGENT B1 ;  /* 0x0000000000017941 */ /* 0x000fea0003800200 */
.L_x_4190:
        /* <DEDUP_REMOVED lines=45> */
.L_x_4188:
[----:B------:R-:W-:Y:S05]  /*f0e0*/  BSYNC.RECONVERGENT B0 ;  /* 0x0000000000007941 */ /* 0x000fea0003800200 */
.L_x_4187:
        /* <DEDUP_REMOVED lines=26> */
.L_x_4194:
        /* <DEDUP_REMOVED lines=13> */
.L_x_4196:
[----:B------:R-:W-:Y:S05]  /*f360*/  BSYNC.RECONVERGENT B1 ;  /* 0x0000000000017941 */ /* 0x000fea0003800200 */
.L_x_4195:
        /* <DEDUP_REMOVED lines=45> */
.L_x_4193:
[----:B------:R-:W-:Y:S05]  /*f640*/  BSYNC.RECONVERGENT B0 ;  /* 0x0000000000007941 */ /* 0x000fea0003800200 */
.L_x_4192:
[----:B------:R-:W-:Y:S01]  /*f650*/  I2FP.F32.U32 R157, R157 ;  /* 0x0000009d009d7245 */ /* 0x000fe20000201000 */
[----:B------:R-:W-:Y:S01]  /*f660*/  @P1 IMAD.U32 R158, R5, 0x10000, RZ ;  /* 0x00010000059e1824 */ /* 0x000fe200078e00ff */
        /* <DEDUP_REMOVED lines=24> */
.L_x_4199:
        /* <DEDUP_REMOVED lines=13> */
.L_x_4201:
[----:B------:R-:W-:Y:S05]  /*f8c0*/  BSYNC.RECONVERGENT B1 ;  /* 0x0000000000017941 */ /* 0x000fea0003800200 */
.L_x_4200:
        /* <DEDUP_REMOVED lines=29> */
[----:B------:R-:W-:Y:S01]  /*faa0*/  IMAD.MOV.U32 R161, RZ, RZ, RZ ;  /* 0x000000ffffa17224 */ /* 0x000fe200078e00ff */
        /* <DEDUP_REMOVED lines=15> */
.L_x_4198:
[----:B------:R-:W-:Y:S05]  /*fba0*/  BSYNC.RECONVERGENT B0 ;  /* 0x0000000000007941 */ /* 0x000fea0003800200 */
.L_x_4197:
[----:B------:R-:W-:Y:S01]  /*fbb0*/  I2FP.F32.U32 R159, R158 ;  /* 0x0000009e009f7245 */ /* 0x000fe20000201000 */
[----:B------:R-:W-:Y:S01]  /*fbc0*/  BSSY.RECONVERGENT B0, `(.L_x_4202) ;  /* 0x0000054000007945 */ /* 0x000fe20003800200 */
[----:B------:R-:W-:Y:S01]  /*fbd0*/  SHF.L.U32 R105, R105, 0x10, RZ ;  /* 0x0000001069697819 */ /* 0x000fe200000006ff */
[----:B------:R-:W-:Y:S01]  /*fbe0*/  IMAD.MOV.U32 R163, RZ, RZ, 0x2 ;  /* 0x00000002ffa37424 */ /* 0x000fe200078e00ff */
[----:B------:R-:W-:Y:S01]  /*fbf0*/  @P1 PRMT R158, R5, 0x7632, R158 ;  /* 0x00007632059e1816 */ /* 0x000fe2000000009e */
[----:B------:R-:W-:Y:S01]  /*fc00*/  FFMA.FTZ R159, R159, R138, 1.1641532182693481445e-10 ;  /* 0x2f0000009f9f7423 */ /* 0x000fe2000001008a */
[----:B------:R-:W-:Y:S01]  /*fc10*/  ISETP.NE.AND P2, PT, R161, 0x1, PT ;  /* 0x00000001a100780c */ /* 0x000fe20003f45270 */
        /* <DEDUP_REMOVED lines=19> */
.L_x_4204:
        /* <DEDUP_REMOVED lines=13> */
.L_x_4206:
[----:B------:R-:W-:Y:S05]  /*fe20*/  BSYNC.RECONVERGENT B1 ;  /* 0x0000000000017941 */ /* 0x000fea0003800200 */
.L_x_4205:
        /* <DEDUP_REMOVED lines=45> */
.L_x_4203:
[----:B------:R-:W-:Y:S05]  /*10100*/  BSYNC.RECONVERGENT B0 ;  /* 0x0000000000007941 */ /* 0x000fea0003800200 */
.L_x_4202:
        /* <DEDUP_REMOVED lines=10> */
[----:B------:R-:W-:Y:S02]  /*101b0*/  PRMT R161, R106, 0x7632, R161 ;  /* 0x000076326aa17816 */ /* 0x000fe400000000a1 */
[----:B------:R-:W-:Y:S01]  /*101c0*/  PLOP3.LUT P2, PT, P2, PT, PT, 0x8, 0x80 ;  /* 0x000000000080781c */ /* 0x000fe2000174e170 */
        /* <DEDUP_REMOVED lines=12> */
.L_x_4209:
        /* <DEDUP_REMOVED lines=13> */
.L_x_4211:
[----:B------:R-:W-:Y:S05]  /*10360*/  BSYNC.RECONVERGENT B1 ;  /* 0x0000000000017941 */ /* 0x000fea0003800200 */
.L_x_4210:
        /* <DEDUP_REMOVED lines=45> */
.L_x_4208:
[----:B------:R-:W-:Y:S05]  /*10640*/  BSYNC.RECONVERGENT B0 ;  /* 0x0000000000007941 */ /* 0x000fea0003800200 */
.L_x_4207:
        /* <DEDUP_REMOVED lines=24> */
.L_x_4214:
        /* <DEDUP_REMOVED lines=13> */
.L_x_4216:
[----:B------:R-:W-:Y:S05]  /*108a0*/  BSYNC.RECONVERGENT B1 ;  /* 0x0000000000017941 */ /* 0x000fea0003800200 */
.L_x_4215:
        /* <DEDUP_REMOVED lines=45> */
.L_x_4213:
[----:B------:R-:W-:Y:S05]  /*10b80*/  BSYNC.RECONVERGENT B0 ;  /* 0x0000000000007941 */ /* 0x000fea0003800200 */
.L_x_4212:
        /* <DEDUP_REMOVED lines=24> */
.L_x_4219:
        /* <DEDUP_REMOVED lines=13> */
.L_x_4221:
[----:B------:R-:W-:Y:S05]  /*10de0*/  BSYNC.RECONVERGENT B1 ;  /* 0x0000000000017941 */ /* 0x000fea0003800200 */
.L_x_4220:
        /* <DEDUP_REMOVED lines=45> */
.L_x_4218:
[----:B------:R-:W-:Y:S05]  /*110c0*/  BSYNC.RECONVERGENT B0 ;  /* 0x0000000000007941 */ /* 0x000fea0003800200 */
.L_x_4217:
        /* <DEDUP_REMOVED lines=14> */
[----:B------:R-:W-:-:S07]  /*111b0*/  PRMT R107, R184, 0x5410, R107 ;  /* 0x00005410b86b7816 */ /* 0x000fce000000006b */
.L_x_4181:
[----:B------:R-:W-:Y:S01]  /*111c0*/  SEL R178, RZ, 0x1000000, !P5 ;  /* 0x01000000ffb27807 */ /* 0x000fe20006800000 */
[----:B------:R-:W0:Y:S01]  /*111d0*/  @P0 LDC.64 R176, c[0x0][0x398] ;  /* 0x0000e600ffb00b82 */ /* 0x000e220000000a00 */
[----:B------:R-:W-:Y:S02]  /*111e0*/  SEL R172, RZ, 0x10000, !P4 ;  /* 0x00010000ffac7807 */ /* 0x000fe40006000000 */
[----:B------:R-:W-:Y:S02]  /*111f0*/  SEL R185, RZ, 0x100, !P3 ;  /* 0x00000100ffb97807 */ /* 0x000fe40005800000 */
[C---:B------:R-:W-:Y:S02]  /*11200*/  LOP3.LUT P5, RZ, R180.reuse, 0x8, RZ, 0xc0, !PT ;  /* 0x00000008b4ff7812 */ /* 0x040fe400078ac0ff */
[C---:B------:R-:W-:Y:S01]  /*11210*/  LOP3.LUT P4, RZ, R180.reuse, 0x4, RZ, 0xc0, !PT ;  /* 0x00000004b4ff7812 */ /* 0x040fe2000788c0ff */
[----:B------:R-:W1:Y:S01]  /*11220*/  @P1 LDC.64 R168, c[0x0][0x3a0] ;  /* 0x0000e800ffa81b82 */ /* 0x000e620000000a00 */
[----:B------:R-:W-:-:S02]  /*11230*/  LOP3.LUT P3, RZ, R180, 0x2, RZ, 0xc0, !PT ;  /* 0x00000002b4ff7812 */ /* 0x000fc4000786c0ff */
[----:B------:R-:W-:Y:S02]  /*11240*/  LOP3.LUT P6, RZ, R180, 0x10, RZ, 0xc0, !PT ;  /* 0x00000010b4ff7812 */ /* 0x000fe400078cc0ff */
[----:B------:R-:W-:Y:S02]  /*11250*/  SEL R170, RZ, 0x1000000, !P3 ;  /* 0x01000000ffaa7807 */ /* 0x000fe40005800000 */
[----:B------:R-:W-:Y:S02]  /*11260*/  SEL R165, RZ, 0x10000, !P4 ;  /* 0x00010000ffa57807 */ /* 0x000fe40006000000 */
[----:B------:R-:W-:Y:S02]  /*11270*/  SEL R160, RZ, 0x100, !P5 ;  /* 0x00000100ffa07807 */ /* 0x000fe40006800000 */
[----:B------:R-:W-:Y:S01]  /*11280*/  LOP3.LUT R185, R185, R178, R172, 0xfe, !PT ;  /* 0x000000b2b9b97212 */ /* 0x000fe200078efeac */
[----:B------:R-:W-:Y:S01]  /*11290*/  IMAD.WIDE.U32 R178, R137, 0x10, R108 ;  /* 0x0000001089b27825 */ /* 0x000fe200078e006c */
[----:B------:R-:W-:-:S02]  /*112a0*/  SEL R184, RZ, 0x1, !P2 ;  /* 0x00000001ffb87807 */ /* 0x000fc40005000000 */
[----:B------:R-:W-:Y:S01]  /*112b0*/  LOP3.LUT R160, R160, R170, R165, 0xfe, !PT ;  /* 0x000000aaa0a07212 */ /* 0x000fe200078efea5 */
[----:B------:R-:W-:Y:S01]  /*112c0*/  VIADD R165, R123, 0x40 ;  /* 0x000000407ba57836 */ /* 0x000fe20000000000 */
[----:B------:R-:W-:Y:S01]  /*112d0*/  SEL R183, RZ, 0x1, !P6 ;  /* 0x00000001ffb77807 */ /* 0x000fe20007000000 */
[----:B------:R2:W-:Y:S01]  /*112e0*/  STG.E.128 desc[UR6][R178.64], R104 ;  /* 0x00000068b2007986 */ /* 0x0005e2000c101d06 */
[----:B------:R-:W-:Y:S01]  /*112f0*/  LOP3.LUT R185, R185, R184, RZ, 0xfc, !PT ;  /* 0x000000b8b9b97212 */ /* 0x000fe200078efcff */
[----:B------:R-:W-:Y:S01]  /*11300*/  IMAD.WIDE.U32 R166, R165, 0x10, R166 ;  /* 0x00000010a5a67825 */ /* 0x000fe200078e00a6 */
[----:B------:R-:W-:-:S03]  /*11310*/  LOP3.LUT R184, R160, R183, RZ, 0xfc, !PT ;  /* 0x000000b7a0b87212 */ /* 0x000fc600078efcff */
[----:B------:R-:W-:-:S04]  /*11320*/  IMAD.WIDE.U32 R182, R137, 0x8, R110 ;  /* 0x0000000889b67825 */ /* 0x000fc800078e006e */
[C---:B0-----:R-:W-:Y:S01]  /*11330*/  @P0 IMAD.WIDE.U32 R176, R165.reuse, 0x10, R176 ;  /* 0x00000010a5b00825 */ /* 0x041fe200078e00b0 */
[----:B------:R2:W-:Y:S03]  /*11340*/  STG.E.64 desc[UR6][R182.64], R184 ;  /* 0x000000b8b6007986 */ /* 0x0005e6000c101b06 */
[----:B-1----:R-:W-:Y:S01]  /*11350*/  @P1 IMAD.WIDE.U32 R168, R165, 0x10, R168 ;  /* 0x00000010a5a81825 */ /* 0x002fe200078e00a8 */
        /* <DEDUP_REMOVED lines=15> */
[----:B------:R-:W-:-:S03]  /*11450*/  LOP3.LUT R185, R179, R185, R107, 0xfe, !PT ;  /* 0x000000b9b3b97212 */ /* 0x000fc600078efe6b */
[----:B0-----:R-:W-:Y:S01]  /*11460*/  IMAD.WIDE.U32 R104, R137, 0x8, R104 ;  /* 0x0000000889687825 */ /* 0x001fe200078e0068 */
[----:B------:R-:W-:Y:S02]  /*11470*/  LOP3.LUT R187, R182, R106, R178, 0xfe, !PT ;  /* 0x0000006ab6bb7212 */ /* 0x000fe400078efeb2 */
[----:B------:R-:W-:Y:S02]  /*11480*/  LOP3.LUT R107, R185, R183, RZ, 0xfc, !PT ;  /* 0x000000b7b96b7212 */ /* 0x000fe400078efcff */
[----:B------:R-:W-:-:S05]  /*11490*/  LOP3.LUT R106, R187, 0xff, R124, 0xf8, !PT ;  /* 0x000000ffbb6a7812 */ /* 0x000fca00078ef87c */
[----:B------:R0:W-:Y:S02]  /*114a0*/  STG.E.64 desc[UR6][R104.64], R106 ;  /* 0x0000006a68007986 */ /* 0x0001e4000c101b06 */
.L_x_4222:
[----:B------:R1:W5:Y:S04]  /*114b0*/  @P0 LDG.E.128 R140, desc[UR6][R176.64] ;  /* 0x00000006b08c0981 */ /* 0x000368000c1e1d00 */
[----:B------:R1:W5:Y:S04]  /*114c0*/  @P1 LDG.E.128 R4, desc[UR6][R168.64] ;  /* 0x00000006a8041981 */ /* 0x000368000c1e1d00 */
[----:B0-2---:R1:W5:Y:S01]  /*114d0*/  LDG.E.128 R104, desc[UR6][R166.64] ;  /* 0x00000006a6687981 */ /* 0x005362000c1e1d00 */
        /* <DEDUP_REMOVED lines=17> */
.L_x_4226:
        /* <DEDUP_REMOVED lines=13> */
.L_x_4228:
[----:B------:R-:W-:Y:S05]  /*116c0*/  BSYNC.RECONVERGENT B1 ;  /* 0x0000000000017941 */ /* 0x000fea0003800200 */
.L_x_4227:
        /* <DEDUP_REMOVED lines=45> */
.L_x_4225:
[----:B------:R-:W-:Y:S05]  /*119a0*/  BSYNC.RECONVERGENT B0 ;  /* 0x0000000000007941 */ /* 0x000fea0003800200 */
.L_x_4224:
[----:B------:R-:W-:Y:S01]  /*119b0*/  I2FP.F32.U32 R125, R124 ;  /* 0x0000007c007d7245 */ /* 0x000fe20000201000 */
[----:B-----5:R-:W-:Y:S01]  /*119c0*/  IMAD.U32 R127, R104, 0x10000, RZ ;  /* 0x00010000687f7824 */ /* 0x020fe200078e00ff */
        /* <DEDUP_REMOVED lines=21> */
.L_x_4231:
        /* <DEDUP_REMOVED lines=13> */
.L_x_4233:
[----:B------:R-:W-:Y:S05]  /*11bf0*/  BSYNC.RECONVERGENT B1 ;  /* 0x0000000000017941 */ /* 0x000fea0003800200 */
.L_x_4232:
        /* <DEDUP_REMOVED lines=43> */
[----:B------:R-:W-:Y:S02]  /*11eb0*/  IMAD.MOV.U32 R160, RZ, RZ, R128 ;  /* 0x000000ffffa07224 */ /* 0x000fe400078e0080 */
[----:B------:R-:W-:-:S07]  /*11ec0*/  HFMA2 R128, -RZ, RZ, 0, 0 ;  /* 0x00000000ff807431 */ /* 0x000fce00000001ff */
.L_x_4230:
[----:B------:R-:W-:Y:S05]  /*11ed0*/  BSYNC.RECONVERGENT B0 ;  /* 0x0000000000007941 */ /* 0x000fea0003800200 */
.L_x_4229:
[----:B------:R-:W-:Y:S01]  /*11ee0*/  I2FP.F32.U32 R125, R124 ;  /* 0x0000007c007d7245 */ /* 0x000fe20000201000 */
[----:B------:R-:W-:Y:S01]  /*11ef0*/  IMAD.U32 R127, R140, 0x10000, RZ ;  /* 0x000100008c7f7824 */ /* 0x000fe200078e00ff */
[----:B------:R-:W-:Y:S01]  /*11f00*/  ISETP.NE.AND P3, PT, R128, 0x1, PT ;  /* 0x000000018000780c */ /* 0x000fe20003f65270 */
        /* <DEDUP_REMOVED lines=22> */
.L_x_4236:
        /* <DEDUP_REMOVED lines=13> */
.L_x_4238:
[----:B------:R-:W-:Y:S05]  /*12140*/  BSYNC.RECONVERGENT B1 ;  /* 0x0000000000017941 */ /* 0x000fea0003800200 */
.L_x_4237:
[----:B------:R-:W-:Y:S01]  /*12150*/  IMAD.WIDE.U32 R128, R112, -0x326172a9, RZ ;  /* 0xcd9e8d5770807825 */ /* 0x000fe200078e00ff */
[----:B-1----:R-:W-:-:S03]  /*12160*/  LOP3.LUT R168, R121, R127, R3, 0x96, !PT ;  /* 0x0000007f79a87212 */ /* 0x002fc600078e9603 */
        /* <DEDUP_REMOVED lines=43> */
.L_x_4235:
[----:B------:R-:W-:Y:S05]  /*12420*/  BSYNC.RECONVERGENT B0 ;  /* 0x0000000000007941 */ /* 0x000fea0003800200 */
.L_x_4234:
[----:B------:R-:W-:Y:S01]  /*12430*/  I2FP.F32.U32 R125, R125 ;  /* 0x0000007d007d7245 */ /* 0x000fe20000201000 */
[----:B------:R-:W-:Y:S01]  /*12440*/  IMAD.U32 R127, R104, 0x10000, RZ ;  /* 0x00010000687f7824 */ /* 0x000fe200078e00ff */
[----:B------:R-:W-:Y:S01]  /*12450*/  ISETP.NE.AND P3, PT, R126, 0x1, PT ;  /* 0x000000017e00780c */ /* 0x000fe20003f65270 */
[----:B------:R-:W-:Y:S01]  /*12460*/  BSSY.RECONVERGENT B0, `(.L_x_4239) ;  /* 0x000004e000007945 */ /* 0x000fe20003800200 */
[----:B------:R-:W-:Y:S01]  /*12470*/  LOP3.LUT R180, R180, 0xfffffff7, RZ, 0xc0, !PT ;  /* 0xfffffff7b4b47812 */ /* 0x000fe200078ec0ff */
[----:B------:R-:W-:Y:S01]  /*12480*/  FFMA.FTZ R125, R125, R138, 1.1641532182693481445e-10 ;  /* 0x2f0000007d7d7423 */ /* 0x000fe2000001008a */
[----:B------:R-:W-:Y:S01]  /*12490*/  FMUL.FTZ R127, R127, R136 ;  /* 0x000000887f7f7220 */ /* 0x000fe20000410000 */
[----:B------:R-:W-:Y:S02]  /*124a0*/  HFMA2 R128, -RZ, RZ, 0, 1.1920928955078125e-07 ;  /* 0x00000002ff807431 */ /* 0x000fe400000001ff */
        /* <DEDUP_REMOVED lines=14> */
.L_x_4241:
        /* <DEDUP_REMOVED lines=13> */
.L_x_4243:
[----:B------:R-:W-:Y:S05]  /*12660*/  BSYNC.RECONVERGENT B1 ;  /* 0x0000000000017941 */ /* 0x000fea0003800200 */
.L_x_4242:
[----:B------:R-:W-:Y:S01]  /*12670*/  IMAD.WIDE.U32 R128, R112, -0x326172a9, RZ ;  /* 0xcd9e8d5770807825 */ /* 0x000fe200078e00ff */
[----:B-1----:R-:W-:-:S03]  /*12680*/  LOP3.LUT R168, R121, R127, R3, 0x96, !PT ;  /* 0x0000007f79a87212 */ /* 0x002fc600078e9603 */
        /* <DEDUP_REMOVED lines=40> */
[----:B------:R-:W-:Y:S02]  /*12910*/  HFMA2 R128, -RZ, RZ, 0, 0 ;  /* 0x00000000ff807431 */ /* 0x000fe400000001ff */
[----:B------:R-:W-:Y:S01]  /*12920*/  IMAD.MOV.U32 R160, RZ, RZ, R166 ;  /* 0x000000ffffa07224 */ /* 0x000fe200078e00a6 */
[----:B------:R-:W-:-:S07]  /*12930*/  LOP3.LUT R173, R153, R126, R167, 0x96, !PT ;  /* 0x0000007e99ad7212 */ /* 0x000fce00078e96a7 */
.L_x_4240:
[----:B------:R-:W-:Y:S05]  /*12940*/  BSYNC.RECONVERGENT B0 ;  /* 0x0000000000007941 */ /* 0x000fea0003800200 */
.L_x_4239:
        /* <DEDUP_REMOVED lines=9> */
[----:B------:R-:W-:-:S02]  /*129e0*/  FMUL.FTZ R127, R127, R136 ;  /* 0x000000887f7f7220 */ /* 0x000fc40000410000 */
[----:B------:R-:W-:-:S03]  /*129f0*/  @P1 IMAD.U32 R125, R104, 0x10000, RZ ;  /* 0x00010000687d1824 */ /* 0x000fc600078e00ff */
[----:B------:R-:W-:-:S05]  /*12a00*/  FSEL R127, R127, RZ, !P2 ;  /* 0x000000ff7f7f7208 */ /* 0x000fca0005000000 */
[----:B------:R-:W-:-:S04]  /*12a10*/  FADD.FTZ R104, R130, R127 ;  /* 0x0000007f82687221 */ /* 0x000fc80000010000 */
[----:B-1----:R-:W-:Y:S01]  /*12a20*/  @P1 FADD.FTZ R166, R104, R125 ;  /* 0x0000007d68a61221 */ /* 0x002fe20000010000 */
[----:B------:R-:W-:Y:S01]  /*12a30*/  @!P1 MOV R166, R104 ;  /* 0x0000006800a69202 */ /* 0x000fe20000000f00 */
[----:B------:R-:W-:Y:S01]  /*12a40*/  IMAD.MOV.U32 R104, RZ, RZ, R174 ;  /* 0x000000ffff687224 */ /* 0x000fe200078e00ae */
        /* <DEDUP_REMOVED lines=11> */
.L_x_4246:
        /* <DEDUP_REMOVED lines=13> */
.L_x_4248:
[----:B------:R-:W-:Y:S05]  /*12bd0*/  BSYNC.RECONVERGENT B1 ;  /* 0x0000000000017941 */ /* 0x000fea0003800200 */
.L_x_4247:
        /* <DEDUP_REMOVED lines=45> */
.L_x_4245:
[----:B------:R-:W-:Y:S05]  /*12eb0*/  BSYNC.RECONVERGENT B0 ;  /* 0x0000000000007941 */ /* 0x000fea0003800200 */
.L_x_4244:
[----:B------:R-:W-:Y:S01]  /*12ec0*/  I2FP.F32.U32 R127, R104 ;  /* 0x00000068007f7245 */ /* 0x000fe20000201000 */
[----:B------:R-:W-:Y:S01]  /*12ed0*/  IMAD.U32 R129, R105, 0x10000, RZ ;  /* 0x0001000069817824 */ /* 0x000fe200078e00ff */
        /* <DEDUP_REMOVED lines=21> */
.L_x_4251:
        /* <DEDUP_REMOVED lines=13> */
.L_x_4253:
[----:B------:R-:W-:Y:S05]  /*13100*/  BSYNC.RECONVERGENT B1 ;  /* 0x0000000000017941 */ /* 0x000fea0003800200 */
.L_x_4252:
[----:B------:R-:W-:Y:S01]  /*13110*/  IMAD.WIDE.U32 R128, R112, -0x326172a9, RZ ;  /* 0xcd9e8d5770807825 */ /* 0x000fe200078e00ff */
[----:B------:R-:W-:Y:S02]  /*13120*/  LOP3.LUT R172, R121, R127, R3, 0x96, !PT ;  /* 0x0000007f79ac7212 */ /* 0x000fe400078e9603 */
[----:B------:R-:W-:Y:S01]  /*13130*/  IADD3 R167, PT, PT, R3, 0x646e171e, RZ ;  /* 0x646e171e03a77810 */ /* 0x000fe20007ffe0ff */
        /* <DEDUP_REMOVED lines=42> */
.L_x_4250:
[----:B------:R-:W-:Y:S05]  /*133e0*/  BSYNC.RECONVERGENT B0 ;  /* 0x0000000000007941 */ /* 0x000fea0003800200 */
.L_x_4249:
[----:B------:R-:W-:Y:S01]  /*133f0*/  I2FP.F32.U32 R127, R104 ;  /* 0x00000068007f7245 */ /* 0x000fe20000201000 */
[----:B------:R-:W-:Y:S01]  /*13400*/  IMAD.U32 R129, R141, 0x10000, RZ ;  /* 0x000100008d817824 */ /* 0x000fe200078e00ff */
[----:B------:R-:W-:Y:S01]  /*13410*/  ISETP.NE.AND P3, PT, R128, 0x1, PT ;  /* 0x000000018000780c */ /* 0x000fe20003f65270 */
[----:B------:R-:W-:Y:S01]  /*13420*/  @P1 IMAD.U32 R167, R5, 0x10000, RZ ;  /* 0x0001000005a71824 */ /* 0x000fe200078e00ff */
[----:B------:R-:W-:Y:S01]  /*13430*/  BSSY.RECONVERGENT B0, `(.L_x_4254) ;  /* 0x0000050000007945 */ /* 0x000fe20003800200 */
[----:B------:R-:W-:Y:S01]  /*13440*/  FFMA.FTZ R127, R127, R138, 1.1641532182693481445e-10 ;  /* 0x2f0000007f7f7423 */ /* 0x000fe2000001008a */
[----:B------:R-:W-:-:S04]  /*13450*/  FMUL.FTZ R129, R129, R136 ;  /* 0x0000008881817220 */ /* 0x000fc80000410000 */
[----:B------:R-:W-:-:S04]  /*13460*/  FSETP.GTU.FTZ.AND P2, PT, R127, R0, PT ;  /* 0x000000007f00720b */ /* 0x000fc80003f5c000 */
[----:B------:R-:W-:Y:S01]  /*13470*/  FSEL R127, R129, RZ, !P2 ;  /* 0x000000ff817f7208 */ /* 0x000fe20005000000 */
[----:B------:R-:W-:Y:S01]  /*13480*/  IMAD.MOV.U32 R129, RZ, RZ, 0x2 ;  /* 0x00000002ff817424 */ /* 0x000fe200078e00ff */
[----:B------:R-:W-:-:S03]  /*13490*/  SEL R126, RZ, 0x1, P2 ;  /* 0x00000001ff7e7807 */ /* 0x000fc60001000000 */
        /* <DEDUP_REMOVED lines=14> */
.L_x_4256:
        /* <DEDUP_REMOVED lines=13> */
.L_x_4258:
[----:B------:R-:W-:Y:S05]  /*13650*/  BSYNC.RECONVERGENT B1 ;  /* 0x0000000000017941 */ /* 0x000fea0003800200 */
.L_x_4257:
        /* <DEDUP_REMOVED lines=45> */
.L_x_4255:
[----:B------:R-:W-:Y:S05]  /*13930*/  BSYNC.RECONVERGENT B0 ;  /* 0x0000000000007941 */ /* 0x000fea0003800200 */
.L_x_4254:
        /* <DEDUP_REMOVED lines=22> */
.L_x_4261:
        /* <DEDUP_REMOVED lines=13> */
.L_x_4263:
[----:B------:R-:W-:Y:S05]  /*13b70*/  BSYNC.RECONVERGENT B1 ;  /* 0x0000000000017941 */ /* 0x000fea0003800200 */
.L_x_4262:
        /* <DEDUP_REMOVED lines=43> */
[----:B------:R-:W-:Y:S02]  /*13e30*/  IMAD.MOV.U32 R104, RZ, RZ, R160 ;  /* 0x000000ffff687224 */ /* 0x000fe400078e00a0 */
[----:B------:R-:W-:-:S07]  /*13e40*/  IMAD.MOV.U32 R160, RZ, RZ, R168 ;  /* 0x000000ffffa07224 */ /* 0x000fce00078e00a8 */
.L_x_4260:
[----:B------:R-:W-:Y:S05]  /*13e50*/  BSYNC.RECONVERGENT B0 ;  /* 0x0000000000007941 */ /* 0x000fea0003800200 */
.L_x_4259:
        /* <DEDUP_REMOVED lines=8> */
[----:B------:R-:W-:-:S02]  /*13ee0*/  FMUL.FTZ R127, R127, R136 ;  /* 0x000000887f7f7220 */ /* 0x000fc40000410000 */
[----:B------:R-:W-:-:S03]  /*13ef0*/  @P1 IMAD.U32 R105, R104, 0x10000, RZ ;  /* 0x0001000068691824 */ /* 0x000fc600078e00ff */
[----:B------:R-:W-:-:S05]  /*13f00*/  FSEL R127, R127, RZ, !P2 ;  /* 0x000000ff7f7f7208 */ /* 0x000fca0005000000 */
        /* <DEDUP_REMOVED lines=16> */
.L_x_4266:
        /* <DEDUP_REMOVED lines=13> */
.L_x_4268:
[----:B------:R-:W-:Y:S05]  /*140e0*/  BSYNC.RECONVERGENT B1 ;  /* 0x0000000000017941 */ /* 0x000fea0003800200 */
.L_x_4267:
        /* <DEDUP_REMOVED lines=45> */
.L_x_4265:
[----:B------:R-:W-:Y:S05]  /*143c0*/  BSYNC.RECONVERGENT B0 ;  /* 0x0000000000007941 */ /* 0x000fea0003800200 */
.L_x_4264:
[----:B------:R-:W-:Y:S01]  /*143d0*/  I2FP.F32.U32 R105, R104 ;  /* 0x0000006800697245 */ /* 0x000fe20000201000 */
[C---:B------:R-:W-:Y:S01]  /*143e0*/  IMAD.U32 R129, R106.reuse, 0x10000, RZ ;  /* 0x000100006a817824 */ /* 0x040fe200078e00ff */
        /* <DEDUP_REMOVED lines=19> */
.L_x_4271:
        /* <DEDUP_REMOVED lines=13> */
.L_x_4273:
[----:B------:R-:W-:Y:S05]  /*145f0*/  BSYNC.RECONVERGENT B1 ;  /* 0x0000000000017941 */ /* 0x000fea0003800200 */
.L_x_4272:
        /* <DEDUP_REMOVED lines=45> */
.L_x_4270:
[----:B------:R-:W-:Y:S05]  /*148d0*/  BSYNC.RECONVERGENT B0 ;  /* 0x0000000000007941 */ /* 0x000fea0003800200 */
.L_x_4269:
        /* <DEDUP_REMOVED lines=25> */
.L_x_4276:
        /* <DEDUP_REMOVED lines=13> */
.L_x_4278:
[----:B------:R-:W-:Y:S05]  /*14b40*/  BSYNC.RECONVERGENT B1 ;  /* 0x0000000000017941 */ /* 0x000fea0003800200 */
.L_x_4277:
        /* <DEDUP_REMOVED lines=43> */
[----:B------:R-:W-:Y:S01]  /*14e00*/  MOV R105, R160 ;  /* 0x000000a000697202 */ /* 0x000fe20000000f00 */
[----:B------:R-:W-:Y:S02]  /*14e10*/  IMAD.MOV.U32 R160, RZ, RZ, R104 ;  /* 0x000000ffffa07224 */ /* 0x000fe400078e0068 */
[----:B------:R-:W-:-:S07]  /*14e20*/  IMAD.MOV.U32 R104, RZ, RZ, RZ ;  /* 0x000000ffff687224 */ /* 0x000fce00078e00ff */
.L_x_4275:
[----:B------:R-:W-:Y:S05]  /*14e30*/  BSYNC.RECONVERGENT B0 ;  /* 0x0000000000007941 */ /* 0x000fea0003800200 */
.L_x_4274:
        /* <DEDUP_REMOVED lines=20> */
.L_x_4281:
        /* <DEDUP_REMOVED lines=13> */
.L_x_4283:
[----:B------:R-:W-:Y:S05]  /*15050*/  BSYNC.RECONVERGENT B1 ;  /* 0x0000000000017941 */ /* 0x000fea0003800200 */
.L_x_4282:
        /* <DEDUP_REMOVED lines=45> */
[----:B------:R-:W-:-:S07]  /*15330*/  IMAD.MOV.U32 R172, RZ, RZ, RZ ;  /* 0x000000ffffac7224 */ /* 0x000fce00078e00ff */
.L_x_4280:
[----:B------:R-:W-:Y:S05]  /*15340*/  BSYNC.RECONVERGENT B0 ;  /* 0x0000000000007941 */ /* 0x000fea0003800200 */
.L_x_4279:
        /* <DEDUP_REMOVED lines=8> */
[----:B------:R-:W-:-:S02]  /*153d0*/  FMUL.FTZ R129, R129, R136 ;  /* 0x0000008881817220 */ /* 0x000fc40000410000 */
[----:B------:R-:W-:-:S03]  /*153e0*/  @P1 IMAD.U32 R105, R104, 0x10000, RZ ;  /* 0x0001000068691824 */ /* 0x000fc600078e00ff */
        /* <DEDUP_REMOVED lines=17> */
.L_x_4286:
        /* <DEDUP_REMOVED lines=13> */
.L_x_4288:
[----:B------:R-:W-:Y:S05]  /*155d0*/  BSYNC.RECONVERGENT B1 ;  /* 0x0000000000017941 */ /* 0x000fea0003800200 */
.L_x_4287:
        /* <DEDUP_REMOVED lines=46> */
.L_x_4285:
[----:B------:R-:W-:Y:S05]  /*158c0*/  BSYNC.RECONVERGENT B0 ;  /* 0x0000000000007941 */ /* 0x000fea0003800200 */
.L_x_4284:
        /* <DEDUP_REMOVED lines=21> */
.L_x_4291:
        /* <DEDUP_REMOVED lines=13> */
.L_x_4293:
[----:B------:R-:W-:Y:S05]  /*15af0*/  BSYNC.RECONVERGENT B1 ;  /* 0x0000000000017941 */ /* 0x000fea0003800200 */
.L_x_4292:
        /* <DEDUP_REMOVED lines=45> */
.L_x_4290:
[----:B------:R-:W-:Y:S05]  /*15dd0*/  BSYNC.RECONVERGENT B0 ;  /* 0x0000000000007941 */ /* 0x000fea0003800200 */
.L_x_4289:
        /* <DEDUP_REMOVED lines=8> */
[----:B------:R-:W-:Y:S01]  /*15e60*/  @P1 IMAD.U32 R107, R7, 0x10000, RZ ;  /* 0x00010000076b1824 */ /* 0x000fe200078e00ff */
[----:B------:R-:W-:Y:S02]  /*15e70*/  SEL R130, RZ, 0x1, P5 ;  /* 0x00000001ff827807 */ /* 0x000fe40002800000 */
[----:B------:R-:W-:Y:S01]  /*15e80*/  ISETP.NE.AND P5, PT, R172, 0x1, PT ;  /* 0x00000001ac00780c */ /* 0x000fe20003fa5270 */
[----:B------:R-:W-:-:S04]  /*15e90*/  FADD.FTZ R104, R178, R105 ;  /* 0x00000069b2687221 */ /* 0x000fc80000010000 */
        /* <DEDUP_REMOVED lines=13> */
.L_x_4296:
        /* <DEDUP_REMOVED lines=13> */
.L_x_4298:
[----:B------:R-:W-:Y:S05]  /*16040*/  BSYNC.RECONVERGENT B1 ;  /* 0x0000000000017941 */ /* 0x000fea0003800200 */
.L_x_4297:
        /* <DEDUP_REMOVED lines=45> */
.L_x_4295:
[----:B------:R-:W-:Y:S05]  /*16320*/  BSYNC.RECONVERGENT B0 ;  /* 0x0000000000007941 */ /* 0x000fea0003800200 */
.L_x_4294:
        /* <DEDUP_REMOVED lines=20> */
.L_x_4301:
        /* <DEDUP_REMOVED lines=15> */
.L_x_4303:
[----:B------:R-:W-:Y:S05]  /*16560*/  BSYNC.RECONVERGENT B1 ;  /* 0x0000000000017941 */ /* 0x000fea0003800200 */
.L_x_4302:
        /* <DEDUP_REMOVED lines=44> */
[----:B------:R-:W-:-:S07]  /*16830*/  IMAD.MOV.U32 R160, RZ, RZ, R104 ;  /* 0x000000ffffa07224 */ /* 0x000fce00078e0068 */
.L_x_4300:
[----:B------:R-:W-:Y:S05]  /*16840*/  BSYNC.RECONVERGENT B0 ;  /* 0x0000000000007941 */ /* 0x000fea0003800200 */
.L_x_4299:
[----:B------:R-:W-:Y:S02]  /*16850*/  I2FP.F32.U32 R105, R106 ;  /* 0x0000006a00697245 */ /* 0x000fe40000201000 */
[----:B------:R-:W-:Y:S02]  /*16860*/  PRMT R104, R143, 0x7632, R104 ;  /* 0x000076328f687816 */ /* 0x000fe40000000068 */
[----:B------:R-:W-:Y:S01]  /*16870*/  PRMT R106, R184, 0x5410, R185 ;  /* 0x00005410b86a7816 */ /* 0x000fe200000000b9 */
[----:B------:R-:W-:Y:S02]  /*16880*/  FFMA.FTZ R105, R105, R138, 1.1641532182693481445e-10 ;  /* 0x2f00000069697423 */ /* 0x000fe4000001008a */
[----:B------:R-:W-:Y:S01]  /*16890*/  IMAD.U32 R107, R104, 0x10000, RZ ;  /* 0x00010000686b7824 */ /* 0x000fe200078e00ff */
[----:B------:R-:W-:Y:S02]  /*168a0*/  @P1 PRMT R104, R7, 0x7632, R104 ;  /* 0x0000763207681816 */ /* 0x000fe40000000068 */
[----:B------:R-:W-:Y:S01]  /*168b0*/  FSETP.GTU.FTZ.AND P6, PT, R105, R0, PT ;  /* 0x000000006900720b */ /* 0x000fe20003fdc000 */
[----:B------:R-:W-:-:S02]  /*168c0*/  FMUL.FTZ R107, R107, R136 ;  /* 0x000000886b6b7220 */ /* 0x000fc40000410000 */
[----:B------:R-:W-:Y:S01]  /*168d0*/  @P1 IMAD.U32 R105, R104, 0x10000, RZ ;  /* 0x0001000068691824 */ /* 0x000fe200078e00ff */
[----:B------:R-:W-:Y:S02]  /*168e0*/  SEL R0, RZ, 0x1, P6 ;  /* 0x00000001ff007807 */ /* 0x000fe40003000000 */
[----:B------:R-:W-:Y:S02]  /*168f0*/  FSEL R107, R107, RZ, !P6 ;  /* 0x000000ff6b6b7208 */ /* 0x000fe40007000000 */
[----:B------:R-:W-:-:S03]  /*16900*/  PRMT R104, R179, 0x5410, R182 ;  /* 0x00005410b3687816 */ /* 0x000fc600000000b6 */
[----:B------:R-:W-:-:S04]  /*16910*/  FADD.FTZ R176, R176, R107 ;  /* 0x0000006bb0b07221 */ /* 0x000fc80000010000 */
[----:B------:R-:W-:Y:S01]  /*16920*/  @P1 FADD.FTZ R136, R176, R105 ;  /* 0x00000069b0881221 */ /* 0x000fe20000010000 */
[----:B------:R-:W-:Y:S02]  /*16930*/  @!P1 MOV R136, R176 ;  /* 0x000000b000889202 */ /* 0x000fe40000000f00 */
[----:B------:R-:W-:Y:S02]  /*16940*/  PRMT R105, R181, 0x5410, R183 ;  /* 0x00005410b5697816 */ /* 0x000fe400000000b7 */
[----:B------:R-:W-:Y:S02]  /*16950*/  F2FP.BF16.F32.PACK_AB R107, RZ, R136 ;  /* 0x00000088ff6b723e */ /* 0x000fe400000010ff */
[----:B------:R-:W-:Y:S02]  /*16960*/  PRMT R181, R0, 0x7610, R181 ;  /* 0x0000761000b57816 */ /* 0x000fe400000000b5 */
[----:B------:R-:W-:Y:S01]  /*16970*/  PRMT R107, R187, 0x5410, R107 ;  /* 0x00005410bb6b7816 */ /* 0x000fe2000000006b */
[----:B------:R-:W-:Y:S06]  /*16980*/  BRA `(.L_x_4304) ;  /* 0x0000002800c87947 */ /* 0x000fec0003800000 */
.L_x_4223:
        /* <DEDUP_REMOVED lines=16> */
.L_x_4307:
        /* <DEDUP_REMOVED lines=13> */
.L_x_4309:
[----:B------:R-:W-:Y:S05]  /*16b60*/  BSYNC.RECONVERGENT B1 ;  /* 0x0000000000017941 */ /* 0x000fea0003800200 */
.L_x_4308:
        /* <DEDUP_REMOVED lines=45> */
.L_x_4306:
[----:B------:R-:W-:Y:S05]  /*16e40*/  BSYNC.RECONVERGENT B0 ;  /* 0x0000000000007941 */ /* 0x000fea0003800200 */
.L_x_4305:
[----:B------:R-:W-:Y:S01]  /*16e50*/  I2FP.F32.U32 R167, R166 ;  /* 0x000000a600a77245 */ /* 0x000fe20000201000 */
[----:B-----5:R-:W-:Y:S01]  /*16e60*/  IMAD.U32 R169, R104, 0x10000, RZ ;  /* 0x0001000068a97824 */ /* 0x020fe200078e00ff */
[----:B------:R-:W-:Y:S01]  /*16e70*/  ISETP.NE.AND P3, PT, R168, 0x1, PT ;  /* 0x00000001a800780c */ /* 0x000fe20003f65270 */
[----:B------:R-:W-:Y:S01]  /*16e80*/  BSSY.RECONVERGENT B0, `(.L_x_4310) ;  /* 0x0000052000007945 */ /* 0x000fe20003800200 */
[----:B------:R-:W-:Y:S01]  /*16e90*/  LOP3.LUT R180, R180, 0xffffffef, RZ, 0xc0, !PT ;  /* 0xffffffefb4b47812 */ /* 0x000fe200078ec0ff */
[----:B------:R-:W-:Y:S01]  /*16ea0*/  FFMA.FTZ R167, R167, R138, 1.1641532182693481445e-10 ;  /* 0x2f000000a7a77423 */ /* 0x000fe2000001008a */
[----:B------:R-:W-:Y:S01]  /*16eb0*/  FMUL.FTZ R169, R169, R136 ;  /* 0x00000088a9a97220 */ /* 0x000fe20000410000 */
[----:B------:R-:W-:Y:S01]  /*16ec0*/  PRMT R104, R104, 0x7632, R104 ;  /* 0x0000763268687816 */ /* 0x000fe20000000068 */
[----:B------:R-:W-:Y:S02]  /*16ed0*/  IMAD.MOV.U32 R170, RZ, RZ, 0x2 ;  /* 0x00000002ffaa7424 */ /* 0x000fe400078e00ff */
[----:B------:R-:W-:Y:S01]  /*16ee0*/  FSETP.GTU.FTZ.AND P2, PT, R167, R0, PT ;  /* 0x00000000a700720b */ /* 0x000fe20003f5c000 */
[----:B------:R-:W-:Y:S01]  /*16ef0*/  IMAD.MOV.U32 R166, RZ, RZ, R174 ;  /* 0x000000ffffa67224 */ /* 0x000fe200078e00ae */
[----:B------:R-:W-:-:S02]  /*16f00*/  @P1 SHF.L.U32 R167, R4, 0x10, RZ ;  /* 0x0000001004a71819 */ /* 0x000fc400000006ff */
        /* <DEDUP_REMOVED lines=14> */
.L_x_4312:
        /* <DEDUP_REMOVED lines=13> */
.L_x_4314:
[----:B------:R-:W-:Y:S05]  /*170c0*/  BSYNC.RECONVERGENT B1 ;  /* 0x0000000000017941 */ /* 0x000fea0003800200 */
.L_x_4313:
        /* <DEDUP_REMOVED lines=45> */
.L_x_4311:
[----:B------:R-:W-:Y:S05]  /*173a0*/  BSYNC.RECONVERGENT B0 ;  /* 0x0000000000007941 */ /* 0x000fea0003800200 */
.L_x_4310:
        /* <DEDUP_REMOVED lines=8> */
[----:B------:R-:W-:Y:S02]  /*17430*/  IMAD.MOV.U32 R168, RZ, RZ, 0x2 ;  /* 0x00000002ffa87424 */ /* 0x000fe400078e00ff */
[----:B------:R-:W-:-:S02]  /*17440*/  FSETP.GTU.FTZ.AND P2, PT, R167, R0, PT ;  /* 0x00000000a700720b */ /* 0x000fc40003f5c000 */
[----:B------:R-:W-:Y:S01]  /*17450*/  @P1 SHF.L.U32 R167, R104, 0x10, RZ ;  /* 0x0000001068a71819 */ /* 0x000fe200000006ff */
[----:B------:R-:W-:Y:S01]  /*17460*/  IMAD.MOV.U32 R104, RZ, RZ, R174 ;  /* 0x000000ffff687224 */ /* 0x000fe200078e00ae */
        /* <DEDUP_REMOVED lines=14> */
.L_x_4317:
        /* <DEDUP_REMOVED lines=13> */
.L_x_4319:
[----:B------:R-:W-:Y:S05]  /*17620*/  BSYNC.RECONVERGENT B1 ;  /* 0x0000000000017941 */ /* 0x000fea0003800200 */
.L_x_4318:
        /* <DEDUP_REMOVED lines=45> */
.L_x_4316:
[----:B------:R-:W-:Y:S05]  /*17900*/  BSYNC.RECONVERGENT B0 ;  /* 0x0000000000007941 */ /* 0x000fea0003800200 */
.L_x_4315:
[----:B------:R-:W-:Y:S01]  /*17910*/  I2FP.F32.U32 R167, R104 ;  /* 0x0000006800a77245 */ /* 0x000fe20000201000 */
[----:B------:R-:W-:Y:S01]  /*17920*/  IMAD.U32 R169, R105, 0x10000, RZ ;  /* 0x0001000069a97824 */ /* 0x000fe200078e00ff */
[----:B------:R-:W-:Y:S01]  /*17930*/  ISETP.NE.AND P3, PT, R168, 0x1, PT ;  /* 0x00000001a800780c */ /* 0x000fe20003f65270 */
[----:B------:R-:W-:Y:S01]  /*17940*/  BSSY.RECONVERGENT B0, `(.L_x_4320) ;  /* 0x0000052000007945 */ /* 0x000fe20003800200 */
[----:B------:R-:W-:Y:S01]  /*17950*/  @P1 SHF.L.U32 R104, R5, 0x10, RZ ;  /* 0x0000001005681819 */ /* 0x000fe200000006ff */
[----:B------:R-:W-:Y:S01]  /*17960*/  FFMA.FTZ R167, R167, R138, 1.1641532182693481445e-10 ;  /* 0x2f000000a7a77423 */ /* 0x000fe2000001008a */
[----:B------:R-:W-:Y:S01]  /*17970*/  FMUL.FTZ R169, R169, R136 ;  /* 0x00000088a9a97220 */ /* 0x000fe20000410000 */
[----:B------:R-:W-:Y:S01]  /*17980*/  LOP3.LUT R180, R180, 0xfffffffb, RZ, 0xc0, !PT ;  /* 0xfffffffbb4b47812 */ /* 0x000fe200078ec0ff */
[----:B------:R-:W-:Y:S01]  /*17990*/  IMAD.MOV.U32 R172, RZ, RZ, 0x2 ;  /* 0x00000002ffac7424 */ /* 0x000fe200078e00ff */
[----:B------:R-:W-:Y:S02]  /*179a0*/  PRMT R170, R105, 0x7632, R170 ;  /* 0x0000763269aa7816 */ /* 0x000fe400000000aa */
[----:B------:R-:W-:-:S04]  /*179b0*/  FSETP.GTU.FTZ.AND P2, PT, R167, R0, PT ;  /* 0x00000000a700720b */ /* 0x000fc80003f5c000 */
        /* <DEDUP_REMOVED lines=15> */
.L_x_4322:
        /* <DEDUP_REMOVED lines=13> */
.L_x_4324:
[----:B------:R-:W-:Y:S05]  /*17b80*/  BSYNC.RECONVERGENT B1 ;  /* 0x0000000000017941 */ /* 0x000fea0003800200 */
.L_x_4323:
        /* <DEDUP_REMOVED lines=45> */
.L_x_4321:
[----:B------:R-:W-:Y:S05]  /*17e60*/  BSYNC.RECONVERGENT B0 ;  /* 0x0000000000007941 */ /* 0x000fea0003800200 */
.L_x_4320:
        /* <DEDUP_REMOVED lines=26> */
.L_x_4327:
        /* <DEDUP_REMOVED lines=13> */
.L_x_4329:
[----:B------:R-:W-:Y:S05]  /*180e0*/  BSYNC.RECONVERGENT B1 ;  /* 0x0000000000017941 */ /* 0x000fea0003800200 */
.L_x_4328:
        /* <DEDUP_REMOVED lines=46> */
.L_x_4326:
[----:B------:R-:W-:Y:S05]  /*183d0*/  BSYNC.RECONVERGENT B0 ;  /* 0x0000000000007941 */ /* 0x000fea0003800200 */
.L_x_4325:
        /* <DEDUP_REMOVED lines=9> */
[----:B------:R-:W-:-:S04]  /*18470*/  FSETP.GTU.FTZ.AND P2, PT, R105, R0, PT ;  /* 0x000000006900720b */ /* 0x000fc80003f5c000 */
        /* <DEDUP_REMOVED lines=14> */
.L_x_4332:
        /* <DEDUP_REMOVED lines=13> */
.L_x_4334:
[----:B------:R-:W-:Y:S05]  /*18630*/  BSYNC.RECONVERGENT B1 ;  /* 0x0000000000017941 */ /* 0x000fea0003800200 */
.L_x_4333:
        /* <DEDUP_REMOVED lines=46> */
.L_x_4331:
[----:B------:R-:W-:Y:S05]  /*18920*/  BSYNC.RECONVERGENT B0 ;  /* 0x0000000000007941 */ /* 0x000fea0003800200 */
.L_x_4330:
        /* <DEDUP_REMOVED lines=24> */
.L_x_4337:
        /* <DEDUP_REMOVED lines=13> */
.L_x_4339:
[----:B------:R-:W-:Y:S05]  /*18b80*/  BSYNC.RECONVERGENT B1 ;  /* 0x0000000000017941 */ /* 0x000fea0003800200 */
.L_x_4338:
        /* <DEDUP_REMOVED lines=46> */
.L_x_4336:
[----:B------:R-:W-:Y:S05]  /*18e70*/  BSYNC.RECONVERGENT B0 ;  /* 0x0000000000007941 */ /* 0x000fea0003800200 */
.L_x_4335:
        /* <DEDUP_REMOVED lines=24> */
.L_x_4342:
        /* <DEDUP_REMOVED lines=13> */
.L_x_4344:
[----:B------:R-:W-:Y:S05]  /*190d0*/  BSYNC.RECONVERGENT B1 ;  /* 0x0000000000017941 */ /* 0x000fea0003800200 */
.L_x_4343:
        /* <DEDUP_REMOVED lines=45> */
.L_x_4341:
[----:B------:R-:W-:Y:S05]  /*193b0*/  BSYNC.RECONVERGENT B0 ;  /* 0x0000000000007941 */ /* 0x000fea0003800200 */
.L_x_4340:
        /* <DEDUP_REMOVED lines=15> */
.L_x_4304:
[----:B------:R-:W-:Y:S01]  /*194b0*/  FADD.FTZ R139, RZ, R118 ;  /* 0x00000076ff8b7221 */ /* 0x000fe20000010000 */
[----:B------:R-:W-:Y:S01]  /*194c0*/  SEL R146, RZ, 0x1000000, !P5 ;  /* 0x01000000ff927807 */ /* 0x000fe20006800000 */
[----:B------:R-:W0:Y:S01]  /*194d0*/  S2R R148, SR_TID.X ;  /* 0x0000000000947919 */ /* 0x000e220000002100 */
[----:B------:R-:W-:Y:S01]  /*194e0*/  SEL R144, RZ, 0x10000, !P4 ;  /* 0x00010000ff907807 */ /* 0x000fe20006000000 */
[----:B------:R-:W-:Y:S01]  /*194f0*/  FADD.FTZ R139, R139, R120 ;  /* 0x000000788b8b7221 */ /* 0x000fe20000010000 */
[C---:B------:R-:W-:Y:S01]  /*19500*/  LOP3.LUT P6, RZ, R180.reuse, 0x8, RZ, 0xc0, !PT ;  /* 0x00000008b4ff7812 */ /* 0x040fe200078cc0ff */
[----:B------:R-:W-:Y:S01]  /*19510*/  IMAD.WIDE.U32 R108, R165, 0x10, R108 ;  /* 0x00000010a56c7825 */ /* 0x000fe200078e006c */
[----:B------:R-:W-:-:S03]  /*19520*/  LOP3.LUT P5, RZ, R180, 0x4, RZ, 0xc0, !PT ;  /* 0x00000004b4ff7812 */ /* 0x000fc600078ac0ff */
[----:B------:R-:W-:Y:S01]  /*19530*/  FADD.FTZ R0, R139, R122 ;  /* 0x0000007a8b007221 */ /* 0x000fe20000010000 */
[----:B------:R-:W-:Y:S01]  /*19540*/  LOP3.LUT P4, RZ, R180, 0x2, RZ, 0xc0, !PT ;  /* 0x00000002b4ff7812 */ /* 0x000fe2000788c0ff */
[----:B------:R-:W-:Y:S01]  /*19550*/  IMAD.WIDE.U32 R110, R165, 0x8, R110 ;  /* 0x00000008a56e7825 */ /* 0x000fe200078e006e */
[----:B------:R-:W-:-:S03]  /*19560*/  SEL R149, RZ, 0x100, !P3 ;  /* 0x00000100ff957807 */ /* 0x000fc60005800000 */
[----:B------:R-:W-:Y:S01]  /*19570*/  FADD.FTZ R139, R0, R131 ;  /* 0x00000083008b7221 */ /* 0x000fe20000010000 */
[----:B------:R-:W-:Y:S01]  /*19580*/  LOP3.LUT P1, RZ, R180, 0x10, RZ, 0xc0, !PT ;  /* 0x00000010b4ff7812 */ /* 0x000fe2000782c0ff */
[----:B------:R1:W-:Y:S01]  /*19590*/  STG.E.128 desc[UR6][R108.64], R104 ;  /* 0x000000686c007986 */ /* 0x0003e2000c101d06 */
[----:B------:R-:W-:Y:S01]  /*195a0*/  SEL R145, RZ, 0x10000, !P5 ;  /* 0x00010000ff917807 */ /* 0x000fe20006800000 */
[----:B------:R-:W-:Y:S01]  /*195b0*/  FADD.FTZ R0, R139, R132 ;  /* 0x000000848b007221 */ /* 0x000fe20000010000 */
[----:B------:R-:W-:Y:S02]  /*195c0*/  SEL R138, RZ, 0x100, !P6 ;  /* 0x00000100ff8a7807 */ /* 0x000fe40007000000 */
[----:B------:R-:W-:Y:S01]  /*195d0*/  LOP3.LUT R149, R149, R146, R144, 0xfe, !PT ;  /* 0x0000009295957212 */ /* 0x000fe200078efe90 */
[----:B------:R-:W-:Y:S01]  /*195e0*/  FADD.FTZ R139, R0, R133 ;  /* 0x00000085008b7221 */ /* 0x000fe20000010000 */
[----:B------:R-:W-:Y:S02]  /*195f0*/  SEL R144, RZ, 0x1, !P2 ;  /* 0x00000001ff907807 */ /* 0x000fe40005000000 */
[----:B------:R-:W-:Y:S01]  /*19600*/  SEL R147, RZ, 0x1, !P1 ;  /* 0x00000001ff937807 */ /* 0x000fe20004800000 */
[----:B------:R-:W-:-:S04]  /*19610*/  FADD.FTZ R0, R139, R134 ;  /* 0x000000868b007221 */ /* 0x000fc80000010000 */
[----:B------:R-:W-:-:S04]  /*19620*/  FADD.FTZ R0, R0, R135 ;  /* 0x0000008700007221 */ /* 0x000fc80000010000 */
[----:B------:R-:W-:Y:S01]  /*19630*/  FADD.FTZ R139, R0, R155 ;  /* 0x0000009b008b7221 */ /* 0x000fe20000010000 */
[----:B0-----:R-:W-:-:S03]  /*19640*/  LOP3.LUT P1, RZ, R148, 0x1f, RZ, 0xc0, !PT ;  /* 0x0000001f94ff7812 */ /* 0x001fc6000782c0ff */
        /* <DEDUP_REMOVED lines=11> */
[----:B------:R-:W-:Y:S02]  /*19700*/  LOP3.LUT R139, R149, R144, RZ, 0xfc, !PT ;  /* 0x00000090958b7212 */ /* 0x000fe400078efcff */
[----:B------:R-:W-:Y:S01]  /*19710*/  LOP3.LUT R138, R138, R147, RZ, 0xfc, !PT ;  /* 0x000000938a8a7212 */ /* 0x000fe200078efcff */
[----:B------:R-:W-:-:S04]  /*19720*/  FADD.FTZ R145, R0, R167 ;  /* 0x000000a700917221 */ /* 0x000fc80000010000 */
[----:B------:R1:W-:Y:S01]  /*19730*/  STG.E.64 desc[UR6][R110.64], R138 ;  /* 0x0000008a6e007986 */ /* 0x0003e2000c101b06 */
[----:B------:R-:W-:-:S04]  /*19740*/  FADD.FTZ R0, R145, R168 ;  /* 0x000000a891007221 */ /* 0x000fc80000010000 */
[----:B------:R-:W-:-:S04]  /*19750*/  FADD.FTZ R145, R0, R169 ;  /* 0x000000a900917221 */ /* 0x000fc80000010000 */
[----:B------:R-:W-:-:S04]  /*19760*/  FADD.FTZ R145, R145, R170 ;  /* 0x000000aa91917221 */ /* 0x000fc80000010000 */
[----:B------:R-:W-:Y:S01]  /*19770*/  FADD.FTZ R145, R145, R178 ;  /* 0x000000b291917221 */ /* 0x000fe20000010000 */
        /* <DEDUP_REMOVED lines=15> */
[----:B------:R-:W-:Y:S02]  /*19870*/  LOP3.LUT R139, R107, R139, R105, 0xfe, !PT ;  /* 0x0000008b6b8b7212 */ /* 0x000fe400078efe69 */
[----:B------:R-:W-:Y:S01]  /*19880*/  LOP3.LUT R147, R108, R104, R106, 0xfe, !PT ;  /* 0x000000686c937212 */ /* 0x000fe200078efe6a */
[----:B0-----:R-:W-:Y:S01]  /*19890*/  IMAD.WIDE.U32 R104, R165, 0x8, R110 ;  /* 0x00000008a5687825 */ /* 0x001fe200078e006e */
[----:B------:R-:W-:Y:S02]  /*198a0*/  LOP3.LUT R107, R139, R109, RZ, 0xfc, !PT ;  /* 0x0000006d8b6b7212 */ /* 0x000fe400078efcff */
[----:B------:R-:W-:-:S05]  /*198b0*/  LOP3.LUT R106, R147, 0xff, R124, 0xf8, !PT ;  /* 0x000000ff936a7812 */ /* 0x000fca00078ef87c */
[----:B------:R0:W-:Y:S02]  /*198c0*/  STG.E.64 desc[UR6][R104.64], R106 ;  /* 0x0000006a68007986 */ /* 0x0001e4000c101b06 */
.L_x_4345:
[----:B------:R-:W-:Y:S01]  /*198d0*/  UMOV UR13, 0xffffffff ;  /* 0xffffffff000d7882 */ /* 0x000fe20000000000 */
[----:B------:R-:W-:Y:S02]  /*198e0*/  FADD.FTZ R145, R145, R136 ;  /* 0x0000008891917221 */ /* 0x000fe40000010000 */
[----:B------:R-:W-:Y:S05]  /*198f0*/  BRA.DIV UR13, `(.L_x_4346) ;  /* 0x0000000e0d787947 */ /* 0x000fea000b800000 */
[----:B------:R-:W1:Y:S01]  /*19900*/  SHFL.BFLY PT, R0, R145, 0x1, 0x1f ;  /* 0x0c201f0091007f89 */ /* 0x000e6200000e0000 */
[----:B0-----:R-:W0:Y:S01]  /*19910*/  LDC R104, c[0x0][0x400] ;  /* 0x00010000ff687b82 */ /* 0x001e220000000800 */
[----:B-1----:R-:W-:-:S05]  /*19920*/  FADD.FTZ R105, R145, R0 ;  /* 0x0000000091697221 */ /* 0x002fca0000010000 */
[----:B------:R-:W1:Y:S02]  /*19930*/  SHFL.BFLY PT, R0, R105, 0x2, 0x1f ;  /* 0x0c401f0069007f89 */ /* 0x000e6400000e0000 */
[----:B-1----:R-:W-:-:S05]  /*19940*/  FADD.FTZ R106, R105, R0 ;  /* 0x00000000696a7221 */ /* 0x002fca0000010000 */
[----:B------:R-:W1:Y:S02]  /*19950*/  SHFL.BFLY PT, R107, R106, 0x4, 0x1f ;  /* 0x0c801f006a6b7f89 */ /* 0x000e6400000e0000 */
[----:B-1----:R-:W-:-:S05]  /*19960*/  FADD.FTZ R108, R106, R107 ;  /* 0x0000006b6a6c7221 */ /* 0x002fca0000010000 */
        /* <DEDUP_REMOVED lines=62> */
.L_x_4359:
[----:B------:R-:W2:Y:S01]  /*19d50*/  @!P1 LDC.64 R108, c[0x0][0x3c0] ;  /* 0x0000f000ff6c9b82 */ /* 0x000ea20000000a00 */
[----:B-1----:R-:W-:Y:S01]  /*19d60*/  FADD.FTZ R111, R110, R111 ;  /* 0x0000006f6e6f7221 */ /* 0x002fe20000010000 */
[----:B------:R-:W-:Y:S01]  /*19d70*/  FMUL.FTZ R105, R107, R107 ;  /* 0x0000006b6b697220 */ /* 0x000fe20000410000 */
[----:B------:R-:W-:Y:S02]  /*19d80*/  ISETP.NE.AND P2, PT, RZ, UR10, PT ;  /* 0x0000000aff007c0c */ /* 0x000fe4000bf45270 */
[----:B------:R-:W-:Y:S02]  /*19d90*/  FFMA.FTZ R0, R111, R104, UR5 ;  /* 0x000000056f007e23 */ /* 0x000fe40008010068 */
[----:B------:R-:W-:Y:S01]  /*19da0*/  FSEL R111, R105, RZ, P2 ;  /* 0x000000ff696f7208 */ /* 0x000fe20001000000 */
[----:B------:R-:W1:Y:S01]  /*19db0*/  LDC.64 R144, c[0x0][0x428] ;  /* 0x00010a00ff907b82 */ /* 0x000e620000000a00 */
[----:B------:R-:W-:-:S03]  /*19dc0*/  FSEL R139, R107, RZ, !P2 ;  /* 0x000000ff6b8b7208 */ /* 0x000fc60005000000 */
[----:B------:R-:W-:Y:S02]  /*19dd0*/  FADD.FTZ R0, R0, R111 ;  /* 0x0000006f00007221 */ /* 0x000fe40000010000 */
[C---:B------:R-:W-:Y:S01]  /*19de0*/  FADD.FTZ R118, -R139.reuse, R118 ;  /* 0x000000768b767221 */ /* 0x040fe20000010100 */
[C---:B------:R-:W-:Y:S01]  /*19df0*/  FADD.FTZ R122, -R139.reuse, R122 ;  /* 0x0000007a8b7a7221 */ /* 0x040fe20000010100 */
[----:B------:R-:W3:Y:S01]  /*19e00*/  MUFU.RSQ R177, R0 ;  /* 0x0000000000b17308 */ /* 0x000ee20000001400 */
[C---:B------:R-:W-:Y:S01]  /*19e10*/  FADD.FTZ R106, -R139.reuse, R131 ;  /* 0x000000838b6a7221 */ /* 0x040fe20000010100 */
[C---:B------:R-:W-:Y:S01]  /*19e20*/  FADD.FTZ R132, -R139.reuse, R132 ;  /* 0x000000848b847221 */ /* 0x040fe20000010100 */
[C---:B------:R-:W-:Y:S01]  /*19e30*/  FADD.FTZ R120, -R139.reuse, R120 ;  /* 0x000000788b787221 */ /* 0x040fe20000010100 */
[C---:B0-----:R-:W-:Y:S01]  /*19e40*/  FADD.FTZ R110, -R139.reuse, R133 ;  /* 0x000000858b6e7221 */ /* 0x041fe20000010100 */
[C---:B------:R-:W-:Y:S01]  /*19e50*/  FADD.FTZ R134, -R139.reuse, R134 ;  /* 0x000000868b867221 */ /* 0x040fe20000010100 */
[C---:B------:R-:W-:Y:S01]  /*19e60*/  FADD.FTZ R111, -R139.reuse, R135 ;  /* 0x000000878b6f7221 */ /* 0x040fe20000010100 */
[----:B------:R-:W-:Y:S01]  /*19e70*/  FADD.FTZ R155, -R139, R155 ;  /* 0x0000009b8b9b7221 */ /* 0x000fe20000010100 */
[----:B--2---:R-:W-:-:S04]  /*19e80*/  @!P1 IMAD.WIDE R104, R114, 0x4, R108 ;  /* 0x0000000472689825 */ /* 0x004fc800078e026c */
[C---:B------:R-:W-:Y:S01]  /*19e90*/  FADD.FTZ R156, -R139.reuse, R156 ;  /* 0x0000009c8b9c7221 */ /* 0x040fe20000010100 */
[----:B------:R-:W0:Y:S01]  /*19ea0*/  @!P1 LDC.64 R108, c[0x0][0x3c8] ;  /* 0x0000f200ff6c9b82 */ /* 0x000e220000000a00 */
[C---:B------:R-:W-:Y:S01]  /*19eb0*/  FADD.FTZ R157, -R139.reuse, R157 ;  /* 0x0000009d8b9d7221 */ /* 0x040fe20000010100 */
[C---:B------:R-:W-:Y:S01]  /*19ec0*/  FADD.FTZ R158, -R139.reuse, R158 ;  /* 0x0000009e8b9e7221 */ /* 0x040fe20000010100 */
[----:B------:R2:W-:Y:S01]  /*19ed0*/  @!P1 STG.E desc[UR6][R104.64], R107 ;  /* 0x0000006b68009986 */ /* 0x0005e2000c101906 */
[C---:B------:R-:W-:Y:S01]  /*19ee0*/  FADD.FTZ R159, -R139.reuse, R159 ;  /* 0x0000009f8b9f7221 */ /* 0x040fe20000010100 */
[C---:B------:R-:W-:Y:S01]  /*19ef0*/  FADD.FTZ R161, -R139.reuse, R161 ;  /* 0x000000a18ba17221 */ /* 0x040fe20000010100 */
[C---:B------:R-:W-:Y:S01]  /*19f00*/  FADD.FTZ R162, -R139.reuse, R162 ;  /* 0x000000a28ba27221 */ /* 0x040fe20000010100 */
[----:B------:R-:W-:Y:S01]  /*19f10*/  FADD.FTZ R163, -R139, R163 ;  /* 0x000000a38ba37221 */ /* 0x000fe20000010100 */
[C---:B---3--:R-:W-:Y:S01]  /*19f20*/  FMUL.FTZ R131, R177.reuse, R118 ;  /* 0x00000076b1837220 */ /* 0x048fe20000410000 */
[C---:B------:R-:W-:Y:S01]  /*19f30*/  FMUL.FTZ R133, R177.reuse, R122 ;  /* 0x0000007ab1857220 */ /* 0x040fe20000410000 */
[C---:B------:R-:W-:Y:S01]  /*19f40*/  FMUL.FTZ R118, R177.reuse, R106 ;  /* 0x0000006ab1767220 */ /* 0x040fe20000410000 */
[C---:B------:R-:W-:Y:S01]  /*19f50*/  FMUL.FTZ R135, R177.reuse, R132 ;  /* 0x00000084b1877220 */ /* 0x040fe20000410000 */
[C---:B------:R-:W-:Y:S01]  /*19f60*/  FMUL.FTZ R120, R177.reuse, R120 ;  /* 0x00000078b1787220 */ /* 0x040fe20000410000 */
[C---:B------:R-:W-:Y:S01]  /*19f70*/  FMUL.FTZ R132, R177.reuse, R110 ;  /* 0x0000006eb1847220 */ /* 0x040fe20000410000 */
[C---:B------:R-:W-:Y:S01]  /*19f80*/  FMUL.FTZ R149, R177.reuse, R134 ;  /* 0x00000086b1957220 */ /* 0x040fe20000410000 */
[----:B------:R-:W-:Y:S01]  /*19f90*/  FMUL.FTZ R134, R177, R111 ;  /* 0x0000006fb1867220 */ /* 0x000fe20000410000 */
[----:B--2---:R-:W-:Y:S01]  /*19fa0*/  FFMA.FTZ R105, R133, R78, R82 ;  /* 0x0000004e85697223 */ /* 0x004fe20000010052 */
[----:B------:R-:W-:Y:S01]  /*19fb0*/  FFMA.FTZ R106, R118, R79, R83 ;  /* 0x0000004f766a7223 */ /* 0x000fe20000010053 */
        /* <DEDUP_REMOVED lines=8> */
[----:B------:R-:W-:Y:S01]  /*1a040*/  FFMA.FTZ R0, R131, R76, R80 ;  /* 0x0000004c83007223 */ /* 0x000fe20000010050 */
[----:B------:R-:W-:Y:S01]  /*1a050*/  FFMA.FTZ R111, R120, R77, R81 ;  /* 0x0000004d786f7223 */ /* 0x000fe20000010051 */
[----:B------:R-:W-:Y:S01]  /*1a060*/  FFMA.FTZ R107, R135, R72, R84 ;  /* 0x00000048876b7223 */ /* 0x000fe20000010054 */
[----:B------:R-:W-:Y:S01]  /*1a070*/  FFMA.FTZ R110, R132, R73, R85 ;  /* 0x00000049846e7223 */ /* 0x000fe20000010055 */
[----:B------:R-:W-:Y:S01]  /*1a080*/  FFMA.FTZ R122, R149, R74, R86 ;  /* 0x0000004a957a7223 */ /* 0x000fe20000010056 */
[----:B------:R-:W-:Y:S01]  /*1a090*/  FFMA.FTZ R139, R134, R75, R87 ;  /* 0x0000004b868b7223 */ /* 0x000fe20000010057 */
[----:B------:R-:W-:Y:S01]  /*1a0a0*/  F2FP.BF16.F32.PACK_AB R105, R106, R105 ;  /* 0x000000696a69723e */ /* 0x000fe200000010ff */
[----:B0-----:R-:W-:Y:S01]  /*1a0b0*/  @!P1 IMAD.WIDE R108, R114, 0x4, R108 ;  /* 0x00000004726c9825 */ /* 0x001fe200078e026c */
[----:B------:R-:W-:-:S03]  /*1a0c0*/  F2FP.BF16.F32.PACK_AB R104, R111, R0 ;  /* 0x000000006f68723e */ /* 0x000fc600000010ff */
[----:B------:R-:W-:Y:S01]  /*1a0d0*/  FFMA.FTZ R133, R133, R54, R10 ;  /* 0x0000003685857223 */ /* 0x000fe2000001000a */
[----:B------:R-:W-:Y:S01]  /*1a0e0*/  F2FP.BF16.F32.PACK_AB R106, R110, R107 ;  /* 0x0000006b6e6a723e */ /* 0x000fe200000010ff */
[----:B-1----:R-:W-:Y:S01]  /*1a0f0*/  IMAD.WIDE.U32 R110, R123, 0x10, R144 ;  /* 0x000000107b6e7825 */ /* 0x002fe200078e0090 */
[----:B------:R-:W-:-:S03]  /*1a100*/  F2FP.BF16.F32.PACK_AB R107, R139, R122 ;  /* 0x0000007a8b6b723e */ /* 0x000fc600000010ff */
[----:B------:R-:W-:Y:S01]  /*1a110*/  FFMA.FTZ R118, R118, R55, R11 ;  /* 0x0000003776767223 */ /* 0x000fe2000001000b */
[C---:B------:R-:W-:Y:S01]  /*1a120*/  FMUL.FTZ R159, R177.reuse, R159 ;  /* 0x0000009fb19f7220 */ /* 0x040fe20000410000 */
[C---:B------:R-:W-:Y:S01]  /*1a130*/  FMUL.FTZ R148, R177.reuse, R161 ;  /* 0x000000a1b1947220 */ /* 0x040fe20000410000 */
[C---:B------:R-:W-:Y:S01]  /*1a140*/  FMUL.FTZ R151, R177.reuse, R162 ;  /* 0x000000a2b1977220 */ /* 0x040fe20000410000 */
[C---:B------:R-:W-:Y:S01]  /*1a150*/  FMUL.FTZ R150, R177.reuse, R163 ;  /* 0x000000a3b1967220 */ /* 0x040fe20000410000 */
[----:B------:R0:W-:Y:S01]  /*1a160*/  @!P1 STG.E desc[UR6][R108.64], R177 ;  /* 0x000000b16c009986 */ /* 0x0001e2000c101906 */
[C---:B------:R-:W-:Y:S01]  /*1a170*/  FMUL.FTZ R158, R177.reuse, R158 ;  /* 0x0000009eb19e7220 */ /* 0x040fe20000410000 */
[C---:B------:R-:W-:Y:S01]  /*1a180*/  FMUL.FTZ R157, R177.reuse, R157 ;  /* 0x0000009db19d7220 */ /* 0x040fe20000410000 */
[----:B------:R-:W1:Y:S01]  /*1a190*/  LDC.64 R146, c[0x0][0x430] ;  /* 0x00010c00ff927b82 */ /* 0x000e620000000a00 */
[----:B------:R2:W-:Y:S01]  /*1a1a0*/  STG.E.128 desc[UR6][R110.64], R104 ;  /* 0x000000686e007986 */ /* 0x0005e2000c101d06 */
[C---:B------:R-:W-:Y:S01]  /*1a1b0*/  FMUL.FTZ R155, R177.reuse, R155 ;  /* 0x0000009bb19b7220 */ /* 0x040fe20000410000 */
[----:B------:R-:W-:Y:S01]  /*1a1c0*/  FMUL.FTZ R156, R177, R156 ;  /* 0x0000009cb19c7220 */ /* 0x000fe20000410000 */
[----:B------:R-:W-:Y:S01]  /*1a1d0*/  FFMA.FTZ R149, R149, R50, R14 ;  /* 0x0000003295957223 */ /* 0x000fe2000001000e */
[----:B------:R-:W-:Y:S01]  /*1a1e0*/  FFMA.FTZ R134, R134, R51, R15 ;  /* 0x0000003386867223 */ /* 0x000fe2000001000f */
[C---:B------:R-:W-:Y:S01]  /*1a1f0*/  FFMA.FTZ R0, R158.reuse, R71, R91 ;  /* 0x000000479e007223 */ /* 0x040fe2000001005b */
[----:B------:R-:W-:Y:S01]  /*1a200*/  FFMA.FTZ R158, R158, R47, R19 ;  /* 0x0000002f9e9e7223 */ /* 0x000fe20000010013 */
[----:B------:R-:W-:Y:S01]  /*1a210*/  FFMA.FTZ R131, R131, R52, R8 ;  /* 0x0000003483837223 */ /* 0x000fe20000010008 */
[----:B0-----:R-:W-:Y:S01]  /*1a220*/  FFMA.FTZ R108, R155, R68, R88 ;  /* 0x000000449b6c7223 */ /* 0x001fe20000010058 */
[----:B------:R-:W-:Y:S01]  /*1a230*/  FFMA.FTZ R109, R156, R69, R89 ;  /* 0x000000459c6d7223 */ /* 0x000fe20000010059 */
[----:B------:R-:W-:Y:S01]  /*1a240*/  FFMA.FTZ R120, R120, R53, R9 ;  /* 0x0000003578787223 */ /* 0x000fe20000010009 */
[----:B------:R-:W-:Y:S01]  /*1a250*/  FFMA.FTZ R135, R135, R48, R12 ;  /* 0x0000003087877223 */ /* 0x000fe2000001000c */
[C---:B------:R-:W-:Y:S01]  /*1a260*/  FMUL.FTZ R153, R177.reuse, R164 ;  /* 0x000000a4b1997220 */ /* 0x040fe20000410000 */
[----:B------:R-:W-:Y:S01]  /*1a270*/  FMUL.FTZ R166, R177, R166 ;  /* 0x000000a6b1a67220 */ /* 0x000fe20000410000 */
[----:B------:R-:W-:Y:S01]  /*1a280*/  F2FP.BF16.F32.PACK_AB R108, R109, R108 ;  /* 0x0000006c6d6c723e */ /* 0x000fe200000010ff */
[----:B------:R-:W-:Y:S01]  /*1a290*/  FFMA.FTZ R109, R157, R70, R90 ;  /* 0x000000469d6d7223 */ /* 0x000fe2000001005a */
[C---:B------:R-:W-:Y:S01]  /*1a2a0*/  FMUL.FTZ R167, R177.reuse, R167 ;  /* 0x000000a7b1a77220 */ /* 0x040fe20000410000 */
[----:B------:R-:W-:Y:S01]  /*1a2b0*/  FMUL.FTZ R168, R177, R168 ;  /* 0x000000a8b1a87220 */ /* 0x000fe20000410000 */
[----:B--2---:R-:W-:Y:S01]  /*1a2c0*/  F2FP.BF16.F32.PACK_AB R105, R118, R133 ;  /* 0x000000857669723e */ /* 0x004fe200000010ff */
[----:B------:R-:W-:Y:S01]  /*1a2d0*/  FFMA.FTZ R110, R159, R64, R92 ;  /* 0x000000409f6e7223 */ /* 0x000fe2000001005c */
        /* <DEDUP_REMOVED lines=15> */
[C---:B------:R-:W-:Y:S01]  /*1a3d0*/  FMUL.FTZ R169, R177.reuse, R169 ;  /* 0x000000a9b1a97220 */ /* 0x040fe20000410000 */
[----:B------:R-:W0:Y:S01]  /*1a3e0*/  LDC.64 R158, c[0x0][0x380] ;  /* 0x0000e000ff9e7b82 */ /* 0x000e220000000a00 */
[----:B------:R-:W-:Y:S01]  /*1a3f0*/  FMUL.FTZ R170, R177, R170 ;  /* 0x000000aab1aa7220 */ /* 0x000fe20000410000 */
        /* <DEDUP_REMOVED lines=11> */
[C---:B------:R-:W-:Y:S01]  /*1a4b0*/  FMUL.FTZ R161, R177.reuse, R178 ;  /* 0x000000b2b1a17220 */ /* 0x040fe20000410000 */
[----:B------:R-:W-:Y:S01]  /*1a4c0*/  FMUL.FTZ R162, R177, R136 ;  /* 0x00000088b1a27220 */ /* 0x000fe20000410000 */
[----:B------:R-:W-:Y:S01]  /*1a4d0*/  F2FP.BF16.F32.PACK_AB R148, R149, R148 ;  /* 0x000000949594723e */ /* 0x000fe200000010ff */
[----:B------:R-:W-:Y:S01]  /*1a4e0*/  FFMA.FTZ R152, R153, R36, R24 ;  /* 0x0000002499987223 */ /* 0x000fe20000010018 */
[----:B------:R-:W-:Y:S01]  /*1a4f0*/  F2FP.BF16.F32.PACK_AB R149, R151, R0 ;  /* 0x000000009795723e */ /* 0x000fe200000010ff */
[----:B------:R-:W-:Y:S01]  /*1a500*/  FFMA.FTZ R151, R161, R58, R102 ;  /* 0x0000003aa1977223 */ /* 0x000fe20000010066 */
[----:B------:R-:W-:Y:S01]  /*1a510*/  F2FP.BF16.F32.PACK_AB R132, R131, R132 ;  /* 0x000000848384723e */ /* 0x000fe200000010ff */
[C---:B------:R-:W-:Y:S01]  /*1a520*/  FFMA.FTZ R0, R162.reuse, R59, R103 ;  /* 0x0000003ba2007223 */ /* 0x040fe20000010067 */
[----:B------:R-:W-:Y:S01]  /*1a530*/  F2FP.BF16.F32.PACK_AB R150, R155, R150 ;  /* 0x000000969b96723e */ /* 0x000fe200000010ff */
[----:B------:R-:W-:Y:S01]  /*1a540*/  FFMA.FTZ R153, R167, R38, R26 ;  /* 0x00000026a7997223 */ /* 0x000fe2000001001a */
[----:B------:R-:W-:Y:S01]  /*1a550*/  FFMA.FTZ R154, R169, R32, R28 ;  /* 0x00000020a99a7223 */ /* 0x000fe2000001001c */
[----:B------:R-:W-:Y:S01]  /*1a560*/  FFMA.FTZ R155, R161, R34, R30 ;  /* 0x00000022a19b7223 */ /* 0x000fe2000001001e */
[----:B------:R-:W-:Y:S01]  /*1a570*/  FFMA.FTZ R162, R162, R35, R31 ;  /* 0x00000023a2a27223 */ /* 0x000fe2000001001f */
[----:B------:R-:W-:Y:S01]  /*1a580*/  FFMA.FTZ R157, R170, R33, R29 ;  /* 0x00000021aa9d7223 */ /* 0x000fe2000001001d */
[----:B------:R-:W-:Y:S01]  /*1a590*/  FFMA.FTZ R168, R168, R39, R27 ;  /* 0x00000027a8a87223 */ /* 0x000fe2000001001b */
[----:B------:R-:W-:Y:S01]  /*1a5a0*/  FFMA.FTZ R131, R166, R37, R25 ;  /* 0x00000025a6837223 */ /* 0x000fe20000010019 */
[----:B-1----:R-:W-:Y:S01]  /*1a5b0*/  IMAD.WIDE.U32 R122, R123, 0x10, R146 ;  /* 0x000000107b7a7825 */ /* 0x002fe200078e0092 */
[----:B------:R-:W-:-:S02]  /*1a5c0*/  F2FP.BF16.F32.PACK_AB R151, R0, R151 ;  /* 0x000000970097723e */ /* 0x000fc400000010ff */
[----:B------:R-:W-:Y:S01]  /*1a5d0*/  F2FP.BF16.F32.PACK_AB R155, R162, R155 ;  /* 0x0000009ba29b723e */ /* 0x000fe200000010ff */
[----:B------:R-:W-:Y:S01]  /*1a5e0*/  IMAD.WIDE.U32 R138, R137, 0x10, R144 ;  /* 0x00000010898a7825 */ /* 0x000fe200078e0090 */
[----:B------:R-:W-:Y:S01]  /*1a5f0*/  F2FP.BF16.F32.PACK_AB R154, R157, R154 ;  /* 0x0000009a9d9a723e */ /* 0x000fe200000010ff */
[----:B------:R1:W-:Y:S01]  /*1a600*/  STG.E.128 desc[UR6][R122.64], R104 ;  /* 0x000000687a007986 */ /* 0x0003e2000c101d06 */
[----:B------:R-:W-:Y:S01]  /*1a610*/  F2FP.BF16.F32.PACK_AB R153, R168, R153 ;  /* 0x00000099a899723e */ /* 0x000fe200000010ff */
[----:B------:R-:W-:Y:S01]  /*1a620*/  IMAD.WIDE.U32 R136, R137, 0x10, R146 ;  /* 0x0000001089887825 */ /* 0x000fe200078e0092 */
[----:B------:R-:W-:Y:S01]  /*1a630*/  F2FP.BF16.F32.PACK_AB R152, R131, R152 ;  /* 0x000000988398723e */ /* 0x000fe200000010ff */
[----:B------:R1:W-:Y:S02]  /*1a640*/  STG.E.128 desc[UR6][R138.64], R108 ;  /* 0x0000006c8a007986 */ /* 0x0003e4000c101d06 */
[C---:B------:R-:W-:Y:S02]  /*1a650*/  IMAD.WIDE.U32 R144, R165.reuse, 0x10, R144 ;  /* 0x00000010a5907825 */ /* 0x040fe400078e0090 */
[----:B------:R1:W-:Y:S02]  /*1a660*/  STG.E.128 desc[UR6][R136.64], R132 ;  /* 0x0000008488007986 */ /* 0x0003e4000c101d06 */
[----:B------:R-:W-:-:S02]  /*1a670*/  IMAD.WIDE.U32 R146, R165, 0x10, R146 ;  /* 0x00000010a5927825 */ /* 0x000fc400078e0092 */
[----:B------:R1:W-:Y:S02]  /*1a680*/  STG.E.128 desc[UR6][R144.64], R148 ;  /* 0x0000009490007986 */ /* 0x0003e4000c101d06 */
[----:B0-----:R-:W-:Y:S02]  /*1a690*/  IMAD R114, R158, 0x4, R114 ;  /* 0x000000049e727824 */ /* 0x001fe400078e0272 */
[----:B------:R1:W-:Y:S03]  /*1a6a0*/  STG.E.128 desc[UR6][R146.64], R152 ;  /* 0x0000009892007986 */ /* 0x0003e6000c101d06 */
[----:B------:R-:W-:-:S13]  /*1a6b0*/  ISETP.GE.AND P1, PT, R114, R159, PT ;  /* 0x0000009f7200720c */ /* 0x000fda0003f26270 */
[----:B------:R-:W-:Y:S05]  /*1a6c0*/  @!P1 BRA `(.L_x_4347) ;  /* 0xfffffe6800749947 */ /* 0x000fea000383ffff */
[----:B------:R-:W-:Y:S05]  /*1a6d0*/  EXIT ;  /* 0x000000000000794d */ /* 0x000fea0003800000 */
.L_x_4346:
[----:B------:R-:W-:Y:S01]  /*1a6e0*/  HFMA2 R139, -RZ, RZ, 0, 5.9604644775390625e-08 ;  /* 0x00000001ff8b7431 */ /* 0x000fe200000001ff */
[----:B------:R-:W-:Y:S01]  /*1a6f0*/  BSSY B0, `(.L_x_4348) ;  /* 0x0000006000007945 */ /* 0x000fe20003800000 */
[----:B------:R-:W-:Y:S02]  /*1a700*/  IMAD.MOV.U32 R144, RZ, RZ, 0x1f ;  /* 0x0000001fff907424 */ /* 0x000fe400078e00ff */
[----:B------:R-:W-:-:S07]  /*1a710*/  IMAD.MOV.U32 R138, RZ, RZ, -0x1 ;  /* 0xffffffffff8a7424 */ /* 0x000fce00078e00ff */
[----:B0-----:R-:W-:Y:S05]  /*1a720*/  WARPSYNC.COLLECTIVE R138, `(.L_x_4349) ;  /* 0x000000008a087348 */ /* 0x001fea0003c00000 */
[----:B------:R1:W2:Y:S02]  /*1a730*/  SHFL.BFLY P2, R111, R145, R139, R144 ;  /* 0x0c00008b916f7389 */ /* 0x0002a40000040090 */
[----:B012---:R-:W-:Y:S05]  /*1a740*/  ENDCOLLECTIVE ;  /* 0x000000000000791b */ /* 0x007fea0003800000 */
.L_x_4349:
[----:B------:R-:W-:Y:S05]  /*1a750*/  BSYNC B0 ;  /* 0x0000000000007941 */ /* 0x000fea0003800000 */
.L_x_4348:
[----:B------:R-:W-:Y:S01]  /*1a760*/  MOV R0, R111 ;  /* 0x0000006f00007202 */ /* 0x000fe20000000f00 */
[----:B------:R-:W-:Y:S02]  /*1a770*/  IMAD.MOV.U32 R139, RZ, RZ, 0x2 ;  /* 0x00000002ff8b7424 */ /* 0x000fe400078e00ff */
[----:B------:R-:W-:Y:S02]  /*1a780*/  HFMA2 R144, -RZ, RZ, 0, 1.847743988037109375e-06 ;  /* 0x0000001fff907431 */ /* 0x000fe400000001ff */
[----:B------:R-:W-:Y:S01]  /*1a790*/  IMAD.MOV.U32 R138, RZ, RZ, -0x1 ;  /* 0xffffffffff8a7424 */ /* 0x000fe200078e00ff */
[----:B------:R-:W0:Y:S01]  /*1a7a0*/  LDC R104, c[0x0][0x400] ;  /* 0x00010000ff687b82 */ /* 0x000e220000000800 */
[----:B------:R-:W-:-:S04]  /*1a7b0*/  FADD.FTZ R105, R145, R0 ;  /* 0x0000000091697221 */ /* 0x000fc80000010000 */
[----:B------:R-:W-:-:S07]  /*1a7c0*/  IMAD.MOV.U32 R145, RZ, RZ, R105 ;  /* 0x000000ffff917224 */ /* 0x000fce00078e0069 */
[----:B0-----:R-:W-:Y:S05]  /*1a7d0*/  WARPSYNC.COLLECTIVE R138, `(.L_x_4350) ;  /* 0x000000008a087348 */ /* 0x001fea0003c00000 */
[----:B------:R1:W2:Y:S02]  /*1a7e0*/  SHFL.BFLY P2, R111, R145, R139, R144 ;  /* 0x0c00008b916f7389 */ /* 0x0002a40000040090 */
[----:B012---:R-:W-:Y:S05]  /*1a7f0*/  ENDCOLLECTIVE ;  /* 0x000000000000791b */ /* 0x007fea0003800000 */
.L_x_4350:
[----:B------:R-:W-:Y:S02]  /*1a800*/  IMAD.MOV.U32 R139, RZ, RZ, 0x4 ;  /* 0x00000004ff8b7424 */ /* 0x000fe400078e00ff */
[----:B------:R-:W-:-:S04]  /*1a810*/  IMAD.MOV.U32 R0, RZ, RZ, R111 ;  /* 0x000000ffff007224 */ /* 0x000fc800078e006f */
[----:B------:R-:W-:-:S05]  /*1a820*/  FADD.FTZ R106, R105, R0 ;  /* 0x00000000696a7221 */ /* 0x000fca0000010000 */
[----:B------:R-:W-:-:S07]  /*1a830*/  MOV R145, R106 ;  /* 0x0000006a00917202 */ /* 0x000fce0000000f00 */
[----:B------:R-:W-:Y:S05]  /*1a840*/  WARPSYNC.COLLECTIVE R138, `(.L_x_4351) ;  /* 0x000000008a087348 */ /* 0x000fea0003c00000 */
[----:B------:R0:W1:Y:S02]  /*1a850*/  SHFL.BFLY P2, R111, R145, R139, R144 ;  /* 0x0c00008b916f7389 */ /* 0x0000640000040090 */
[----:B01----:R-:W-:Y:S05]  /*1a860*/  ENDCOLLECTIVE ;  /* 0x000000000000791b */ /* 0x003fea0003800000 */
.L_x_4351:
[----:B------:R-:W-:Y:S02]  /*1a870*/  IMAD.MOV.U32 R139, RZ, RZ, 0x8 ;  /* 0x00000008ff8b7424 */ /* 0x000fe400078e00ff */
[----:B------:R-:W-:-:S04]  /*1a880*/  IMAD.MOV.U32 R107, RZ, RZ, R111 ;  /* 0x000000ffff6b7224 */ /* 0x000fc800078e006f */
[----:B------:R-:W-:-:S05]  /*1a890*/  FADD.FTZ R108, R106, R107 ;  /* 0x0000006b6a6c7221 */ /* 0x000fca0000010000 */
[----:B------:R-:W-:-:S07]  /*1a8a0*/  MOV R145, R108 ;  /* 0x0000006c00917202 */ /* 0x000fce0000000f00 */
[----:B------:R-:W-:Y:S05]  /*1a8b0*/  WARPSYNC.COLLECTIVE R138, `(.L_x_4352) ;  /* 0x000000008a087348 */ /* 0x000fea0003c00000 */
[----:B------:R0:W1:Y:S02]  /*1a8c0*/  SHFL.BFLY P2, R111, R145, R139, R144 ;  /* 0x0c00008b916f7389 */ /* 0x0000640000040090 */
[----:B01----:R-:W-:Y:S05]  /*1a8d0*/  ENDCOLLECTIVE ;  /* 0x000000000000791b */ /* 0x003fea0003800000 */
.L_x_4352:
[----:B------:R-:W-:Y:S02]  /*1a8e0*/  IMAD.MOV.U32 R139, RZ, RZ, 0x10 ;  /* 0x00000010ff8b7424 */ /* 0x000fe400078e00ff */
[----:B------:R-:W-:-:S04]  /*1a8f0*/  IMAD.MOV.U32 R107, RZ, RZ, R111 ;  /* 0x000000ffff6b7224 */ /* 0x000fc800078e006f */
[----:B------:R-:W-:-:S05]  /*1a900*/  FADD.FTZ R109, R108, R107 ;  /* 0x0000006b6c6d7221 */ /* 0x000fca0000010000 */
[----:B------:R-:W-:-:S07]  /*1a910*/  MOV R145, R109 ;  /* 0x0000006d00917202 */ /* 0x000fce0000000f00 */
[----:B------:R-:W-:Y:S05]  /*1a920*/  WARPSYNC.COLLECTIVE R138, `(.L_x_4353) ;  /* 0x000000008a087348 */ /* 0x000fea0003c00000 */
[----:B------:R0:W1:Y:S02]  /*1a930*/  SHFL.BFLY P2, R111, R145, R139, R144 ;  /* 0x0c00008b916f7389 */ /* 0x0000640000040090 */
[----:B01----:R-:W-:Y:S05]  /*1a940*/  ENDCOLLECTIVE ;  /* 0x000000000000791b */ /* 0x003fea0003800000 */
.L_x_4353:
[----:B------:R-:W-:Y:S02]  /*1a950*/  IMAD.MOV.U32 R139, RZ, RZ, 0x1 ;  /* 0x00000001ff8b7424 */ /* 0x000fe400078e00ff */
[----:B------:R-:W-:-:S04]  /*1a960*/  IMAD.MOV.U32 R0, RZ, RZ, R111 ;  /* 0x000000ffff007224 */ /* 0x000fc800078e006f */
        /* <DEDUP_REMOVED lines=54> */
.L_x_4354:
[----:B------:R-:W-:Y:S02]  /*1acd0*/  IMAD.MOV.U32 R139, RZ, RZ, 0x2 ;  /* 0x00000002ff8b7424 */ /* 0x000fe400078e00ff */
[----:B------:R-:W-:-:S04]  /*1ace0*/  IMAD.MOV.U32 R105, RZ, RZ, R111 ;  /* 0x000000ffff697224 */ /* 0x000fc800078e006f */
[----:B------:R-:W-:-:S05]  /*1acf0*/  FADD.FTZ R105, R0, R105 ;  /* 0x0000006900697221 */ /* 0x000fca0000010000 */
[----:B------:R-:W-:-:S07]  /*1ad00*/  MOV R145, R105 ;  /* 0x0000006900917202 */ /* 0x000fce0000000f00 */
[----:B------:R-:W-:Y:S05]  /*1ad10*/  WARPSYNC.COLLECTIVE R138, `(.L_x_4355) ;  /* 0x000000008a087348 */ /* 0x000fea0003c00000 */
[----:B------:R0:W1:Y:S02]  /*1ad20*/  SHFL.BFLY P2, R111, R145, R139, R144 ;  /* 0x0c00008b916f7389 */ /* 0x0000640000040090 */
[----:B01----:R-:W-:Y:S05]  /*1ad30*/  ENDCOLLECTIVE ;  /* 0x000000000000791b */ /* 0x003fea0003800000 */
.L_x_4355:
[----:B------:R-:W-:Y:S02]  /*1ad40*/  IMAD.MOV.U32 R139, RZ, RZ, 0x4 ;  /* 0x00000004ff8b7424 */ /* 0x000fe400078e00ff */
[----:B------:R-:W-:-:S04]  /*1ad50*/  IMAD.MOV.U32 R106, RZ, RZ, R111 ;  /* 0x000000ffff6a7224 */ /* 0x000fc800078e006f */
[----:B------:R-:W-:-:S05]  /*1ad60*/  FADD.FTZ R106, R105, R106 ;  /* 0x0000006a696a7221 */ /* 0x000fca0000010000 */
[----:B------:R-:W-:-:S07]  /*1ad70*/  MOV R145, R106 ;  /* 0x0000006a00917202 */ /* 0x000fce0000000f00 */
[----:B------:R-:W-:Y:S05]  /*1ad80*/  WARPSYNC.COLLECTIVE R138, `(.L_x_4356) ;  /* 0x000000008a087348 */ /* 0x000fea0003c00000 */
[----:B------:R0:W1:Y:S02]  /*1ad90*/  SHFL.BFLY P2, R111, R145, R139, R144 ;  /* 0x0c00008b916f7389 */ /* 0x0000640000040090 */
[----:B01----:R-:W-:Y:S05]  /*1ada0*/  ENDCOLLECTIVE ;  /* 0x000000000000791b */ /* 0x003fea0003800000 */
.L_x_4356:
[----:B------:R-:W-:Y:S02]  /*1adb0*/  IMAD.MOV.U32 R139, RZ, RZ, 0x8 ;  /* 0x00000008ff8b7424 */ /* 0x000fe400078e00ff */
[----:B------:R-:W-:-:S04]  /*1adc0*/  IMAD.MOV.U32 R109, RZ, RZ, R111 ;  /* 0x000000ffff6d7224 */ /* 0x000fc800078e006f */
[----:B------:R-:W-:-:S05]  /*1add0*/  FADD.FTZ R109, R106, R109 ;  /* 0x0000006d6a6d7221 */ /* 0x000fca0000010000 */
[----:B------:R-:W-:-:S07]  /*1ade0*/  MOV R145, R109 ;  /* 0x0000006d00917202 */ /* 0x000fce0000000f00 */
[----:B------:R-:W-:Y:S05]  /*1adf0*/  WARPSYNC.COLLECTIVE R138, `(.L_x_4357) ;  /* 0x000000008a087348 */ /* 0x000fea0003c00000 */
[----:B------:R0:W1:Y:S02]  /*1ae00*/  SHFL.BFLY P2, R111, R145, R139, R144 ;  /* 0x0c00008b916f7389 */ /* 0x0000640000040090 */
[----:B01----:R-:W-:Y:S05]  /*1ae10*/  ENDCOLLECTIVE ;  /* 0x000000000000791b */ /* 0x003fea0003800000 */
.L_x_4357:
[----:B------:R-:W-:Y:S02]  /*1ae20*/  IMAD.MOV.U32 R139, RZ, RZ, 0x10 ;  /* 0x00000010ff8b7424 */ /* 0x000fe400078e00ff */
[----:B------:R-:W-:-:S04]  /*1ae30*/  IMAD.MOV.U32 R108, RZ, RZ, R111 ;  /* 0x000000ffff6c7224 */ /* 0x000fc800078e006f */
[----:B------:R-:W-:-:S05]  /*1ae40*/  FADD.FTZ R110, R109, R108 ;  /* 0x0000006c6d6e7221 */ /* 0x000fca0000010000 */
[----:B------:R-:W-:-:S07]  /*1ae50*/  MOV R145, R110 ;  /* 0x0000006e00917202 */ /* 0x000fce0000000f00 */
[----:B------:R-:W-:Y:S05]  /*1ae60*/  WARPSYNC.COLLECTIVE R138, `(.L_x_4358) ;  /* 0x000000008a087348 */ /* 0x000fea0003c00000 */
[----:B------:R0:W1:Y:S02]  /*1ae70*/  SHFL.BFLY P2, R111, R145, R139, R144 ;  /* 0x0c00008b916f7389 */ /* 0x0000640000040090 */
[----:B01----:R-:W-:Y:S05]  /*1ae80*/  ENDCOLLECTIVE ;  /* 0x000000000000791b */ /* 0x003fea0003800000 */
.L_x_4358:
[----:B------:R-:W-:Y:S05]  /*1ae90*/  BRA `(.L_x_4359) ;  /* 0xffffffec00ac7947 */ /* 0x000fea000383ffff */
.L_x_4360:
        /* <DEDUP_REMOVED lines=14> */
.L_x_17366:


//--------------------- .text._ZN10layer_norm31ln_parallel_residual_fwd_kernelINS_13Kernel_traitsIf13__nv_bfloat16S2_S2_fjLj768ELj1ELj4ELj1ELj16ENS_18Kernel_traits_baseILj768EfS2_S2_S2_fjLj128EEEEELb1ELb1ELb0EEEvNS_9FwdParamsE --------------------------
	.section	.text._ZN10layer_norm31ln_parallel_residual_fwd_kernelINS_13Kernel_traitsIf13__nv_bfloat16S2_S2_fjLj768ELj1ELj4ELj1ELj16ENS_18Kernel_traits_baseILj768EfS2_S2_S2_fjLj128EEEEELb1ELb1ELb0EEEvNS_9FwdParamsE,"ax",@progbits
	.align	128
        .global         _ZN10layer_norm31ln_parallel_residual_fwd_kernelINS_13Kernel_traitsIf13__nv_bfloat16S2_S2_fjLj768ELj1ELj4ELj1ELj16ENS_18Kernel_traits_baseILj768EfS2_S2_S2_fjLj128EEEEELb1ELb1ELb0EEEvNS_9FwdParamsE
        .type           _ZN10layer_norm31ln_parallel_residual_fwd_kernelINS_13Kernel_traitsIf13__nv_bfloat16S2_S2_fjLj768ELj1ELj4ELj1ELj16ENS_18Kernel_traits_baseILj768EfS2_S2_S2_fjLj128EEEEELb1ELb1ELb0EEEvNS_9FwdParamsE,@function
        .size           _ZN10layer_norm31ln_parallel_residual_fwd_kernelINS_13Kernel_traitsIf13__nv_bfloat16S2_S2_fjLj768ELj1ELj4ELj1ELj16ENS_18Kernel_traits_baseILj768EfS2_S2_S2_fjLj128EEEEELb1ELb1ELb0EEEvNS_9FwdParamsE,(.L_x_17367 - _ZN10layer_norm31ln_parallel_residual_fwd_kernelINS_13Kernel_traitsIf13__nv_bfloat16S2_S2_fjLj768ELj1ELj4ELj1ELj16ENS_18Kernel_traits_baseILj768EfS2_S2_S2_fjLj128EEEEELb1ELb1ELb0EEEvNS_9FwdParamsE)
        .other          _ZN10layer_norm31ln_parallel_residual_fwd_kernelINS_13Kernel_traitsIf13__nv_bfloat16S2_S2_fjLj768ELj1ELj4ELj1ELj16ENS_18Kernel_traits_baseILj768EfS2_S2_S2_fjLj128EEEEELb1ELb1ELb0EEEvNS_9FwdParamsE,@"STO_CUDA_ENTRY STV_DEFAULT"
_ZN10layer_norm31ln_parallel_residual_fwd_kernelINS_13Kernel_traitsIf13__nv_bfloat16S2_S2_fjLj768ELj1ELj4ELj1ELj16ENS_18Kernel_traits_baseILj768EfS2_S2_S2_fjLj128EEEEELb1ELb1ELb0EEEvNS_9FwdParamsE:
.text._ZN10layer_norm31ln_parallel_residual_fwd_kernelINS_13Kernel_traitsIf13__nv_bfloat16S2_S2_fjLj768ELj1ELj4ELj1ELj16ENS_18Kernel_traits_baseILj768EfS2_S2_S2_fjLj128EEEEELb1ELb1ELb0EEEvNS_9FwdParamsE:
        /* <DEDUP_REMOVED lines=18> */
[----:B----4-:R-:W-:Y:S01]  /*0120*/  SHF.R.S32.HI R0, RZ, 0x1f, R13 ;  /* 0x0000001fff007819 */ /* 0x010fe2000001140d */
[----:B------:R-:W-:-:S03]  /*0130*/  UISETP.NE.AND.EX UP0, UPT, UR11, URZ, UPT, UP0 ;  /* 0x000000ff0b00728c */ /* 0x000fc6000bf05300 */
[----:B------:R-:W-:-:S03]  /*0140*/  LEA.HI R0, R0, R13, RZ, 0x3 ;  /* 0x0000000d00007211 */ /* 0x000fc600078f18ff */
[----:B------:R-:W3:Y:S01]  /*0150*/  LDC R7, c[0x0][0x360] ;  /* 0x0000d800ff077b82 */ /* 0x000ee20000000800 */
[----:B-1----:R-:W-:Y:S01]  /*0160*/  USHF.L.U32 UR4, UR5, 0x2, URZ ;  /* 0x0000000205047899 */ /* 0x002fe200080006ff */
[----:B--2---:R-:W-:Y:S02]  /*0170*/  @P0 R2UR UR6, R2 ;  /* 0x00000000020602ca */ /* 0x004fe400000e0000 */
[----:B------:R-:W-:Y:S02]  /*0180*/  @P0 R2UR UR7, R3 ;  /* 0x00000000030702ca */ /* 0x000fe400000e0000 */
[----:B0-----:R-:W-:Y:S02]  /*0190*/  @P0 IADD3 R10, P1, PT, R4, R9, RZ ;  /* 0x00000009040a0210 */ /* 0x001fe40007f3e0ff */
[C---:B------:R-:W-:Y:S02]  /*01a0*/  LOP3.LUT R3, R6.reuse, 0x1f, RZ, 0xc, !PT ;  /* 0x0000001f06037812 */ /* 0x040fe400078e0cff */
[----:B------:R-:W-:Y:S01]  /*01b0*/  LOP3.LUT R4, R6, 0x1f, RZ, 0xc0, !PT ;  /* 0x0000001f06047812 */ /* 0x000fe200078ec0ff */
[----:B------:R-:W-:Y:S01]  /*01c0*/  @P0 IMAD.X R11, RZ, RZ, R5, P1 ;  /* 0x000000ffff0b0224 */ /* 0x000fe200008e0605 */
[----:B------:R-:W-:Y:S01]  /*01d0*/  LEA.HI.SX32 R2, R0, R3, 0x1d ;  /* 0x0000000300027211 */ /* 0x000fe200078feaff */
[--C-:B---3--:R-:W-:Y:S01]  /*01e0*/  IMAD R3, R7, UR5, R6.reuse ;  /* 0x0000000507037c24 */ /* 0x108fe2000f8e0206 */
[----:B------:R-:W-:Y:S01]  /*01f0*/  SHF.R.U32.HI R0, RZ, 0x5, R6 ;  /* 0x00000005ff007819 */ /* 0x000fe20000011606 */
[----:B------:R-:W-:Y:S01]  /*0200*/  UIADD3 UR14, UPT, UPT, UR6, -0x61c88647, URZ ;  /* 0x9e3779b9060e7890 */ /* 0x000fe2000fffe0ff */
[--C-:B------:R-:W-:Y:S01]  /*0210*/  SHF.R.U64 R5, R10, 0x2, R11.reuse ;  /* 0x000000020a057819 */ /* 0x100fe2000000120b */
[----:B------:R-:W-:Y:S01]  /*0220*/  UIADD3 UR15, UPT, UPT, UR7, -0x4498517b, URZ ;  /* 0xbb67ae85070f7890 */ /* 0x000fe2000fffe0ff */
[----:B------:R-:W-:Y:S01]  /*0230*/  LOP3.LUT R0, R0, UR4, RZ, 0xfc, !PT ;  /* 0x0000000400007c12 */ /* 0x000fe2000f8efcff */
[----:B------:R-:W-:Y:S01]  /*0240*/  UIADD3 UR16, UPT, UPT, UR6, 0x3c6ef372, URZ ;  /* 0x3c6ef37206107890 */ /* 0x000fe2000fffe0ff */
[----:B------:R-:W-:Y:S01]  /*0250*/  SHF.R.U32.HI R6, RZ, 0x2, R11 ;  /* 0x00000002ff067819 */ /* 0x000fe2000001160b */
[----:B------:R-:W-:-:S02]  /*0260*/  UIADD3 UR17, UPT, UPT, UR7, 0x76cf5d0a, URZ ;  /* 0x76cf5d0a07117890 */ /* 0x000fc4000fffe0ff */
[----:B------:R-:W-:Y:S02]  /*0270*/  UIADD3 UR18, UPT, UPT, UR6, -0x255992d5, URZ ;  /* 0xdaa66d2b06127890 */ /* 0x000fe4000fffe0ff */
[----:B------:R-:W-:Y:S02]  /*0280*/  UIADD3 UR19, UPT, UPT, UR7, 0x32370b8f, URZ ;  /* 0x32370b8f07137890 */ /* 0x000fe4000fffe0ff */
[----:B------:R-:W-:Y:S02]  /*0290*/  UIADD3 UR20, UPT, UPT, UR6, 0x78dde6e4, URZ ;  /* 0x78dde6e406147890 */ /* 0x000fe4000fffe0ff */
[----:B------:R-:W-:Y:S02]  /*02a0*/  UIADD3 UR21, UPT, UPT, UR7, -0x126145ec, URZ ;  /* 0xed9eba1407157890 */ /* 0x000fe4000fffe0ff */
[----:B------:R-:W-:Y:S02]  /*02b0*/  UIADD3 UR22, UPT, UPT, UR6, 0x1715609d, URZ ;  /* 0x1715609d06167890 */ /* 0x000fe4000fffe0ff */
[----:B------:R-:W-:-:S02]  /*02c0*/  UIADD3 UR23, UPT, UPT, UR7, -0x56f99767, URZ ;  /* 0xa906689907177890 */ /* 0x000fc4000fffe0ff */
[----:B------:R-:W-:Y:S02]  /*02d0*/  UIADD3 UR24, UPT, UPT, UR6, -0x4ab325aa, URZ ;  /* 0xb54cda5606187890 */ /* 0x000fe4000fffe0ff */
[----:B------:R-:W-:Y:S02]  /*02e0*/  UIADD3 UR25, UPT, UPT, UR7, 0x646e171e, URZ ;  /* 0x646e171e07197890 */ /* 0x000fe4000fffe0ff */
[----:B------:R-:W-:Y:S02]  /*02f0*/  UIADD3 UR26, UPT, UPT, UR6, 0x5384540f, URZ ;  /* 0x5384540f061a7890 */ /* 0x000fe4000fffe0ff */
[----:B------:R-:W-:Y:S02]  /*0300*/  UIADD3 UR27, UPT, UPT, UR7, 0x1fd5c5a3, URZ ;  /* 0x1fd5c5a3071b7890 */ /* 0x000fe4000fffe0ff */
[----:B------:R-:W-:Y:S02]  /*0310*/  UIADD3 UR28, UPT, UPT, UR6, -0xe443238, URZ ;  /* 0xf1bbcdc8061c7890 */ /* 0x000fe4000fffe0ff */
[----:B------:R-:W-:-:S02]  /*0320*/  UIADD3 UR29, UPT, UPT, UR7, -0x24c28bd8, URZ ;  /* 0xdb3d7428071d7890 */ /* 0x000fc4000fffe0ff */
        /* <DEDUP_REMOVED lines=23> */
[----:B------:R-:W-:Y:S01]  /*04a0*/  ISETP.GE.U32.AND P2, PT, R2, 0x60, PT ;  /* 0x000000600200780c */ /* 0x000fe20003f46070 */
[----:B------:R-:W-:-:S12]  /*04b0*/  @P0 VIADD R7, R7, 0x20 ;  /* 0x0000002007070836 */ /* 0x000fd80000000000 */
        /* <DEDUP_REMOVED lines=10> */
.L_x_4362:
[C---:B------:R-:W-:Y:S01]  /*0560*/  ISETP.GE.U32.AND P0, PT, R2.reuse, 0x40, PT ;  /* 0x000000400200780c */ /* 0x040fe20003f06070 */
[----:B------:R-:W-:Y:S01]  /*0570*/  IMAD.MOV.U32 R7, RZ, RZ, R4 ;  /* 0x000000ffff077224 */ /* 0x000fe200078e0004 */
[C---:B------:R-:W-:Y:S02]  /*0580*/  ISETP.GE.U32.AND P2, PT, R2.reuse, 0x60, PT ;  /* 0x000000600200780c */ /* 0x040fe40003f46070 */
[----:B------:R-:W-:-:S09]  /*0590*/  ISETP.GE.U32.AND P1, PT, R2, 0x20, PT ;  /* 0x000000200200780c */ /* 0x000fd20003f26070 */
[----:B------:R-:W0:Y:S04]  /*05a0*/  @P0 LDC.64 R8, c[0x0][0x3d0] ;  /* 0x0000f400ff080b82 */ /* 0x000e280000000a00 */
[----:B------:R-:W-:-:S04]  /*05b0*/  @P1 LOP3.LUT R7, R4, 0x20, RZ, 0xfc, !PT ;  /* 0x0000002004071812 */ /* 0x000fc800078efcff */
[----:B------:R-:W1:Y:S08]  /*05c0*/  @P2 LDC.64 R12, c[0x0][0x3d0] ;  /* 0x0000f400ff0c2b82 */ /* 0x000e700000000a00 */
[----:B------:R-:W2:Y:S01]  /*05d0*/  @P1 LDC.64 R14, c[0x0][0x3d0] ;  /* 0x0000f400ff0e1b82 */ /* 0x000ea20000000a00 */
[----:B0-----:R-:W-:-:S04]  /*05e0*/  @P0 IMAD.WIDE.U32 R8, R7, 0x20, R8 ;  /* 0x0000002007080825 */ /* 0x001fc800078e0008 */
[----:B------:R-:W-:Y:S01]  /*05f0*/  @P0 VIADD R7, R7, 0x20 ;  /* 0x0000002007070836 */ /* 0x000fe20000000000 */
[----:B------:R0:W5:Y:S03]  /*0600*/  @P0 LDG.E.128 R48, desc[UR8][R8.64] ;  /* 0x0000000808300981 */ /* 0x000166000c1e1d00 */
[----:B-1----:R-:W-:Y:S01]  /*0610*/  @P2 IMAD.WIDE.U32 R12, R7, 0x20, R12 ;  /* 0x00000020070c2825 */ /* 0x002fe200078e000c */
[----:B------:R0:W5:Y:S04]  /*0620*/  @P0 LDG.E.128 R44, desc[UR8][R8.64+0x10] ;  /* 0x00001008082c0981 */ /* 0x000168000c1e1d00 */
[----:B------:R0:W5:Y:S01]  /*0630*/  @P2 LDG.E.128 R32, desc[UR8][R12.64] ;  /* 0x000000080c202981 */ /* 0x000162000c1e1d00 */
[----:B--2---:R-:W-:-:S03]  /*0640*/  @P1 IMAD.WIDE.U32 R14, R4, 0x20, R14 ;  /* 0x00000020040e1825 */ /* 0x004fc600078e000e */
[----:B------:R0:W5:Y:S04]  /*0650*/  @P2 LDG.E.128 R28, desc[UR8][R12.64+0x10] ;  /* 0x000010080c1c2981 */ /* 0x000168000c1e1d00 */
[----:B------:R0:W5:Y:S04]  /*0660*/  @P1 LDG.E.128 R64, desc[UR8][R14.64] ;  /* 0x000000080e401981 */ /* 0x000168000c1e1d00 */
[----:B------:R0:W5:Y:S01]  /*0670*/  @P1 LDG.E.128 R60, desc[UR8][R14.64+0x10] ;  /* 0x000010080e3c1981 */ /* 0x000162000c1e1d00 */
        /* <DEDUP_REMOVED lines=8> */
[----:B------:R-:W-:Y:S02]  /*0700*/  @P2 CS2R R22, SRZ ;  /* 0x0000000000162805 */ /* 0x000fe4000001ff00 */
[----:B------:R-:W-:Y:S02]  /*0710*/  @P2 CS2R R20, SRZ ;  /* 0x0000000000142805 */ /* 0x000fe4000001ff00 */
[----:B------:R-:W-:Y:S02]  /*0720*/  @P2 CS2R R26, SRZ ;  /* 0x00000000001a2805 */ /* 0x000fe4000001ff00 */
[----:B0-----:R-:W-:-:S07]  /*0730*/  @P2 CS2R R24, SRZ ;  /* 0x0000000000182805 */ /* 0x001fce000001ff00 */
.L_x_4363:
[----:B------:R-:W-:Y:S05]  /*0740*/  BSYNC.RECONVERGENT B0 ;  /* 0x0000000000007941 */ /* 0x000fea0003800200 */
.L_x_4361:
[----:B------:R-:W1:Y:S02]  /*0750*/  LDCU UR4, c[0x0][0x384] ;  /* 0x00007080ff0477ac */ /* 0x000e640008000800 */
[----:B-1----:R-:W-:-:S13]  /*0760*/  ISETP.GE.AND P0, PT, R0, UR4, PT ;  /* 0x0000000400007c0c */ /* 0x002fda000bf06270 */
[----:B------:R-:W-:Y:S05]  /*0770*/  @P0 EXIT ;  /* 0x000000000000094d */ /* 0x000fea0003800000 */
[----:B------:R-:W-:Y:S01]  /*0780*/  IMAD.HI.U32 R7, R3, -0x326172a9, RZ ;  /* 0xcd9e8d5703077827 */ /* 0x000fe200078e00ff */
[----:B------:R-:W1:Y:S01]  /*0790*/  LDCU.U8 UR4, c[0x0][0x410] ;  /* 0x00008200ff0477ac */ /* 0x000e620008000000 */
[----:B------:R-:W-:Y:S02]  /*07a0*/  BSSY B0, `(.L_x_4364) ;  /* 0x0001925000007945 */ /* 0x000fe40003800000 */
[C---:B0-----:R-:W-:Y:S01]  /*07b0*/  IMAD.HI.U32 R8, R5.reuse, -0x2daee0ad, RZ ;  /* 0xd2511f5305087827 */ /* 0x041fe200078e00ff */
[----:B------:R-:W-:Y:S01]  /*07c0*/  LOP3.LUT R7, R6, UR6, R7, 0x96, !PT ;  /* 0x0000000606077c12 */ /* 0x000fe2000f8e9607 */
[----:B------:R-:W0:Y:S02]  /*07d0*/  LDCU UR32, c[0x0][0x388] ;  /* 0x00007100ff2077ac */ /* 0x000e240008000800 */
        /* <DEDUP_REMOVED lines=13> */
[----:B-1----:R-:W-:-:S03]  /*08b0*/  UISETP.NE.AND UP1, UPT, UR4, URZ, UPT ;  /* 0x000000ff0400728c */ /* 0x002fc6000bf25270 */
[----:B------:R-:W-:Y:S01]  /*08c0*/  IMAD.HI.U32 R12, R9, -0x2daee0ad, RZ ;  /* 0xd2511f53090c7827 */ /* 0x000fe200078e00ff */
[----:B------:R-:W-:-:S03]  /*08d0*/  LOP3.LUT R7, R8, UR16, R7, 0x96, !PT ;  /* 0x0000001008077c12 */ /* 0x000fc6000f8e9607 */
[----:B------:R-:W-:Y:S01]  /*08e0*/  IMAD R14, R9, -0x2daee0ad, RZ ;  /* 0xd2511f53090e7824 */ /* 0x000fe200078e02ff */
[----:B------:R-:W-:Y:S01]  /*08f0*/  LOP3.LUT R12, R13, UR17, R12, 0x96, !PT ;  /* 0x000000110d0c7c12 */ /* 0x000fe2000f8e960c */
[----:B------:R-:W-:-:S04]  /*0900*/  IMAD.HI.U32 R9, R7, -0x2daee0ad, RZ ;  /* 0xd2511f5307097827 */ /* 0x000fc800078e00ff */
[----:B------:R-:W-:Y:S01]  /*0910*/  IMAD R11, R11, -0x326172a9, RZ ;  /* 0xcd9e8d570b0b7824 */ /* 0x000fe200078e02ff */
[----:B------:R-:W-:Y:S01]  /*0920*/  LOP3.LUT R9, R14, UR19, R9, 0x96, !PT ;  /* 0x000000130e097c12 */ /* 0x000fe2000f8e9609 */
[----:B------:R-:W-:-:S04]  /*0930*/  IMAD.HI.U32 R8, R12, -0x326172a9, RZ ;  /* 0xcd9e8d570c087827 */ /* 0x000fc800078e00ff */
        /* <DEDUP_REMOVED lines=38> */
[----:B------:R-:W-:Y:S01]  /*0ba0*/  IMAD R12, R16, -0x326172a9, RZ ;  /* 0xcd9e8d57100c7824 */ /* 0x000fe200078e02ff */
[----:B------:R-:W-:Y:S01]  /*0bb0*/  LOP3.LUT R9, R10, 0x3, RZ, 0xc0, !PT ;  /* 0x000000030a097812 */ /* 0x000fe200078ec0ff */
[----:B0-234-:R-:W-:-:S07]  /*0bc0*/  HFMA2 R10, -RZ, RZ, 0, 0 ;  /* 0x00000000ff0a7431 */ /* 0x01dfce00000001ff */
.L_x_4746:
        /* <DEDUP_REMOVED lines=38> */
[----:B------:R-:W-:Y:S02]  /*0e30*/  @!P2 IMAD.MOV.U32 R108, RZ, RZ, R105 ;  /* 0x000000ffff6ca224 */ /* 0x000fe400078e0069 */
[----:B------:R-:W-:Y:S02]  /*0e40*/  @!P2 IMAD.MOV.U32 R11, RZ, RZ, R7 ;  /* 0x000000ffff0ba224 */ /* 0x000fe400078e0007 */
[----:B------:R-:W-:Y:S02]  /*0e50*/  @P2 IMAD.MOV.U32 R108, RZ, RZ, R105 ;  /* 0x000000ffff6c2224 */ /* 0x000fe400078e0069 */
[----:B------:R-:W-:Y:S01]  /*0e60*/  @P2 IMAD.MOV.U32 R11, RZ, RZ, R8 ;  /* 0x000000ffff0b2224 */ /* 0x000fe200078e0008 */
[----:B------:R-:W-:Y:S06]  /*0e70*/  BRA `(.L_x_4369) ;  /* 0x0000000000e07947 */ /* 0x000fec0003800000 */
.L_x_4370:
        /* <DEDUP_REMOVED lines=13> */
.L_x_4372:
[----:B------:R-:W-:Y:S05]  /*0f50*/  BSYNC.RECONVERGENT B3 ;  /* 0x0000000000037941 */ /* 0x000fea0003800200 */
.L_x_4371:
        /* <DEDUP_REMOVED lines=42> */
.L_x_4369:
[----:B------:R-:W-:Y:S05]  /*1200*/  BSYNC.RECONVERGENT B2 ;  /* 0x0000000000027941 */ /* 0x000fea0003800200 */
.L_x_4368:
[----:B------:R-:W0:Y:S01]  /*1210*/  LDC R118, c[0x0][0x408] ;  /* 0x00010200ff767b82 */ /* 0x000e220000000800 */
[----:B------:R-:W-:Y:S01]  /*1220*/  I2FP.F32.U32 R9, R11 ;  /* 0x0000000b00097245 */ /* 0x000fe20000201000 */
[----:B------:R-:W-:Y:S01]  /*1230*/  IMAD.MOV.U32 R116, RZ, RZ, 0x2f800000 ;  /* 0x2f800000ff747424 */ /* 0x000fe200078e00ff */
[----:B------:R-:W-:Y:S01]  /*1240*/  ISETP.NE.AND P3, PT, R92, 0x1, PT ;  /* 0x000000015c00780c */ /* 0x000fe20003f65270 */
[C---:B-----5:R-:W-:Y:S01]  /*1250*/  IMAD.U32 R11, R72.reuse, 0x10000, RZ ;  /* 0x00010000480b7824 */ /* 0x060fe200078e00ff */
[----:B------:R-:W-:Y:S01]  /*1260*/  BSSY.RECONVERGENT B2, `(.L_x_4373) ;  /* 0x0000050000027945 */ /* 0x000fe20003800200 */
[----:B------:R-:W-:Y:S01]  /*1270*/  FFMA.FTZ R84, R9, R116, 1.1641532182693481445e-10 ;  /* 0x2f00000009547423 */ /* 0x000fe20000010074 */
[----:B------:R-:W-:Y:S01]  /*1280*/  PRMT R72, R72, 0x7632, R72 ;  /* 0x0000763248487816 */ /* 0x000fe20000000048 */
[----:B------:R-:W1:Y:S01]  /*1290*/  LDC R117, c[0x0][0x404] ;  /* 0x00010100ff757b82 */ /* 0x000e620000000800 */
[----:B------:R-:W-:Y:S02]  /*12a0*/  IMAD.MOV.U32 R9, RZ, RZ, R12 ;  /* 0x000000ffff097224 */ /* 0x000fe400078e000c */
[----:B0-----:R-:W-:Y:S01]  /*12b0*/  FMUL.FTZ R11, R11, R118 ;  /* 0x000000760b0b7220 */ /* 0x001fe20000410000 */
[----:B-1----:R-:W-:Y:S01]  /*12c0*/  FSETP.GTU.FTZ.AND P2, PT, R84, R117, PT ;  /* 0x000000755400720b */ /* 0x002fe20003f5c000 */
[----:B------:R-:W-:-:S03]  /*12d0*/  @P0 IMAD.U32 R84, R16, 0x10000, RZ ;  /* 0x0001000010540824 */ /* 0x000fc600078e00ff */
[----:B------:R-:W-:Y:S02]  /*12e0*/  FSEL R11, R11, RZ, !P2 ;  /* 0x000000ff0b0b7208 */ /* 0x000fe40005000000 */
[----:B------:R-:W-:-:S03]  /*12f0*/  PLOP3.LUT P2, PT, P2, PT, PT, 0x8, 0x80 ;  /* 0x000000000080781c */ /* 0x000fc6000174e170 */
[----:B------:R-:W-:Y:S01]  /*1300*/  @P0 FADD.FTZ R11, R84, R11 ;  /* 0x0000000b540b0221 */ /* 0x000fe20000010000 */
[----:B------:R-:W-:Y:S01]  /*1310*/  HFMA2 R84, -RZ, RZ, 0, 1.1920928955078125e-07 ;  /* 0x00000002ff547431 */ /* 0x000fe200000001ff */
[----:B------:R-:W-:-:S03]  /*1320*/  P2R R109, PR, RZ, 0x4 ;  /* 0x00000004ff6d7803 */ /* 0x000fc60000000000 */
        /* <DEDUP_REMOVED lines=10> */
.L_x_4375:
        /* <DEDUP_REMOVED lines=13> */
.L_x_4377:
[----:B------:R-:W-:Y:S05]  /*14a0*/  BSYNC.RECONVERGENT B3 ;  /* 0x0000000000037941 */ /* 0x000fea0003800200 */
.L_x_4376:
        /* <DEDUP_REMOVED lines=43> */
.L_x_4374:
[----:B------:R-:W-:Y:S05]  /*1760*/  BSYNC.RECONVERGENT B2 ;  /* 0x0000000000027941 */ /* 0x000fea0003800200 */
.L_x_4373:
        /* <DEDUP_REMOVED lines=8> */
[----:B------:R-:W-:Y:S01]  /*17f0*/  FSETP.GTU.FTZ.AND P2, PT, R72, R117, PT ;  /* 0x000000754800720b */ /* 0x000fe20003f5c000 */
        /* <DEDUP_REMOVED lines=15> */
.L_x_4380:
        /* <DEDUP_REMOVED lines=13> */
.L_x_4382:
[----:B------:R-:W-:Y:S05]  /*19c0*/  BSYNC.RECONVERGENT B3 ;  /* 0x0000000000037941 */ /* 0x000fea0003800200 */
.L_x_4381:
        /* <DEDUP_REMOVED lines=41> */
[----:B------:R-:W-:Y:S02]  /*1c60*/  IMAD.MOV.U32 R108, RZ, RZ, R92 ;  /* 0x000000ffff6c7224 */ /* 0x000fe400078e005c */
[----:B------:R-:W-:-:S07]  /*1c70*/  IMAD.MOV.U32 R92, RZ, RZ, RZ ;  /* 0x000000ffff5c7224 */ /* 0x000fce00078e00ff */
.L_x_4379:
[----:B------:R-:W-:Y:S05]  /*1c80*/  BSYNC.RECONVERGENT B2 ;  /* 0x0000000000027941 */ /* 0x000fea0003800200 */
.L_x_4378:
[----:B------:R-:W-:Y:S01]  /*1c90*/  I2FP.F32.U32 R9, R9 ;  /* 0x0000000900097245 */ /* 0x000fe20000201000 */
[----:B------:R-:W-:Y:S01]  /*1ca0*/  BSSY.RECONVERGENT B2, `(.L_x_4383) ;  /* 0x0000051000027945 */ /* 0x000fe20003800200 */
[----:B------:R-:W-:Y:S02]  /*1cb0*/  SHF.L.U32 R93, R73, 0x10, RZ ;  /* 0x00000010495d7819 */ /* 0x000fe400000006ff */
[----:B------:R-:W-:Y:S01]  /*1cc0*/  ISETP.NE.AND P3, PT, R92, 0x1, PT ;  /* 0x000000015c00780c */ /* 0x000fe20003f65270 */
[----:B------:R-:W-:Y:S01]  /*1cd0*/  FFMA.FTZ R72, R9, R116, 1.1641532182693481445e-10 ;  /* 0x2f00000009487423 */ /* 0x000fe20000010074 */
[----:B------:R-:W-:Y:S02]  /*1ce0*/  @P0 IMAD.U32 R9, R17, 0x10000, RZ ;  /* 0x0001000011090824 */ /* 0x000fe400078e00ff */
[----:B------:R-:W-:Y:S01]  /*1cf0*/  FMUL.FTZ R93, R93, R118 ;  /* 0x000000765d5d7220 */ /* 0x000fe20000410000 */
[----:B------:R-:W-:Y:S01]  /*1d00*/  PRMT R111, R73, 0x7632, R111 ;  /* 0x00007632496f7816 */ /* 0x000fe2000000006f */
[----:B------:R-:W-:Y:S01]  /*1d10*/  IMAD.MOV.U32 R73, RZ, RZ, 0x2 ;  /* 0x00000002ff497424 */ /* 0x000fe200078e00ff */
        /* <DEDUP_REMOVED lines=16> */
.L_x_4385:
        /* <DEDUP_REMOVED lines=13> */
.L_x_4387:
[----:B------:R-:W-:Y:S05]  /*1ef0*/  BSYNC.RECONVERGENT B3 ;  /* 0x0000000000037941 */ /* 0x000fea0003800200 */
.L_x_4386:
        /* <DEDUP_REMOVED lines=35> */
[----:B------:R-:W-:Y:S01]  /*2130*/  IMAD.WIDE.U32 R106, R106, -0x326172a9, RZ ;  /* 0xcd9e8d576a6a7825 */ /* 0x000fe200078e00ff */
[----:B------:R-:W-:-:S03]  /*2140*/  MOV R9, R108 ;  /* 0x0000006c00097202 */ /* 0x000fc60000000f00 */
[----:B------:R-:W-:Y:S01]  /*2150*/  IMAD.WIDE.U32 R72, R72, -0x2daee0ad, RZ ;  /* 0xd2511f5348487825 */ /* 0x000fe200078e00ff */
[----:B------:R-:W-:-:S03]  /*2160*/  LOP3.LUT R8, R8, UR30, R107, 0x96, !PT ;  /* 0x0000001e08087c12 */ /* 0x000fc6000f8e966b */
[----:B------:R-:W-:Y:S01]  /*2170*/  IMAD.MOV.U32 R12, RZ, RZ, R106 ;  /* 0x000000ffff0c7224 */ /* 0x000fe200078e006a */
[----:B------:R-:W-:Y:S01]  /*2180*/  LOP3.LUT R7, R92, UR31, R73, 0x96, !PT ;  /* 0x0000001f5c077c12 */ /* 0x000fe2000f8e9649 */
[----:B------:R-:W-:Y:S02]  /*2190*/  IMAD.MOV.U32 R108, RZ, RZ, R72 ;  /* 0x000000ffff6c7224 */ /* 0x000fe400078e0048 */
[----:B------:R-:W-:-:S07]  /*21a0*/  IMAD.MOV.U32 R73, RZ, RZ, RZ ;  /* 0x000000ffff497224 */ /* 0x000fce00078e00ff */
.L_x_4384:
[----:B------:R-:W-:Y:S05]  /*21b0*/  BSYNC.RECONVERGENT B2 ;  /* 0x0000000000027941 */ /* 0x000fea0003800200 */
.L_x_4383:
[----:B------:R-:W-:Y:S01]  /*21c0*/  I2FP.F32.U32 R9, R9 ;  /* 0x0000000900097245 */ /* 0x000fe20000201000 */
[----:B------:R-:W-:Y:S01]  /*21d0*/  IMAD.U32 R111, R111, 0x10000, RZ ;  /* 0x000100006f6f7824 */ /* 0x000fe200078e00ff */
[----:B------:R-:W-:Y:S01]  /*21e0*/  ISETP.NE.AND P2, PT, R73, 0x1, PT ;  /* 0x000000014900780c */ /* 0x000fe20003f45270 */
[----:B------:R-:W-:Y:S01]  /*21f0*/  BSSY.RECONVERGENT B2, `(.L_x_4388) ;  /* 0x000004e000027945 */ /* 0x000fe20003800200 */
[----:B------:R-:W-:Y:S01]  /*2200*/  @P0 SHF.L.U32 R96, R96, 0x10, RZ ;  /* 0x0000001060600819 */ /* 0x000fe200000006ff */
        /* <DEDUP_REMOVED lines=19> */
.L_x_4390:
        /* <DEDUP_REMOVED lines=13> */
.L_x_4392:
[----:B------:R-:W-:Y:S05]  /*2410*/  BSYNC.RECONVERGENT B3 ;  /* 0x0000000000037941 */ /* 0x000fea0003800200 */
.L_x_4391:
        /* <DEDUP_REMOVED lines=43> */
.L_x_4389:
[----:B------:R-:W-:Y:S05]  /*26d0*/  BSYNC.RECONVERGENT B2 ;  /* 0x0000000000027941 */ /* 0x000fea0003800200 */
.L_x_4388:
        /* <DEDUP_REMOVED lines=24> */
.L_x_4395:
        /* <DEDUP_REMOVED lines=13> */
.L_x_4397:
[----:B------:R-:W-:Y:S05]  /*2930*/  BSYNC.RECONVERGENT B3 ;  /* 0x0000000000037941 */ /* 0x000fea0003800200 */
.L_x_4396:
        /* <DEDUP_REMOVED lines=43> */
.L_x_4394:
[----:B------:R-:W-:Y:S05]  /*2bf0*/  BSYNC.RECONVERGENT B2 ;  /* 0x0000000000027941 */ /* 0x000fea0003800200 */
.L_x_4393:
        /* <DEDUP_REMOVED lines=23> */
.L_x_4400:
        /* <DEDUP_REMOVED lines=13> */
.L_x_4402:
[----:B------:R-:W-:Y:S05]  /*2e40*/  BSYNC.RECONVERGENT B3 ;  /* 0x0000000000037941 */ /* 0x000fea0003800200 */
.L_x_4401:
        /* <DEDUP_REMOVED lines=42> */
[----:B------:R-:W-:-:S07]  /*30f0*/  IMAD.MOV.U32 R108, RZ, RZ, R72 ;  /* 0x000000ffff6c7224 */ /* 0x000fce00078e0048 */
.L_x_4399:
[----:B------:R-:W-:Y:S05]  /*3100*/  BSYNC.RECONVERGENT B2 ;  /* 0x0000000000027941 */ /* 0x000fea0003800200 */
.L_x_4398:
[----:B------:R-:W-:Y:S01]  /*3110*/  I2FP.F32.U32 R9, R9 ;  /* 0x0000000900097245 */ /* 0x000fe20000201000 */
[----:B------:R-:W-:Y:S01]  /*3120*/  BSSY.RECONVERGENT B2, `(.L_x_4403) ;  /* 0x0000050000027945 */ /* 0x000fe20003800200 */
[----:B------:R-:W-:Y:S02]  /*3130*/  SHF.L.U32 R73, R75, 0x10, RZ ;  /* 0x000000104b497819 */ /* 0x000fe400000006ff */
[----:B------:R-:W-:Y:S01]  /*3140*/  ISETP.NE.AND P5, PT, R74, 0x1, PT ;  /* 0x000000014a00780c */ /* 0x000fe20003fa5270 */
[----:B------:R-:W-:Y:S01]  /*3150*/  FFMA.FTZ R72, R9, R116, 1.1641532182693481445e-10 ;  /* 0x2f00000009487423 */ /* 0x000fe20000010074 */
[----:B------:R-:W-:Y:S02]  /*3160*/  @P0 IMAD.U32 R9, R19, 0x10000, RZ ;  /* 0x0001000013090824 */ /* 0x000fe400078e00ff */
[----:B------:R-:W-:Y:S01]  /*3170*/  FMUL.FTZ R73, R73, R118 ;  /* 0x0000007649497220 */ /* 0x000fe20000410000 */
[----:B------:R-:W-:Y:S02]  /*3180*/  PRMT R122, R75, 0x7632, R122 ;  /* 0x000076324b7a7816 */ /* 0x000fe4000000007a */
[----:B------:R-:W-:-:S04]  /*3190*/  FSETP.GTU.FTZ.AND P4, PT, R72, R117, PT ;  /* 0x000000754800720b */ /* 0x000fc80003f9c000 */
[----:B------:R-:W-:Y:S01]  /*31a0*/  FSEL R96, R73, RZ, !P4 ;  /* 0x000000ff49607208 */ /* 0x000fe20006000000 */
[----:B------:R-:W-:Y:S01]  /*31b0*/  IMAD.MOV.U32 R73, RZ, RZ, R12 ;  /* 0x000000ffff497224 */ /* 0x000fe200078e000c */
        /* <DEDUP_REMOVED lines=13> */
.L_x_4405:
        /* <DEDUP_REMOVED lines=13> */
.L_x_4407:
[----:B------:R-:W-:Y:S05]  /*3360*/  BSYNC.RECONVERGENT B3 ;  /* 0x0000000000037941 */ /* 0x000fea0003800200 */
.L_x_4406:
        /* <DEDUP_REMOVED lines=43> */
.L_x_4404:
[----:B------:R-:W-:Y:S05]  /*3620*/  BSYNC.RECONVERGENT B2 ;  /* 0x0000000000027941 */ /* 0x000fea0003800200 */
.L_x_4403:
        /* <DEDUP_REMOVED lines=15> */
.L_x_4367:
        /* <DEDUP_REMOVED lines=16> */
.L_x_4411:
        /* <DEDUP_REMOVED lines=13> */
.L_x_4413:
[----:B------:R-:W-:Y:S05]  /*38f0*/  BSYNC.RECONVERGENT B3 ;  /* 0x0000000000037941 */ /* 0x000fea0003800200 */
.L_x_4412:
        /* <DEDUP_REMOVED lines=40> */
[----:B------:R-:W-:-:S07]  /*3b80*/  LOP3.LUT R7, R14, UR31, R109, 0x96, !PT ;  /* 0x0000001f0e077c12 */ /* 0x000fce000f8e966d */
.L_x_4410:
[----:B------:R-:W-:Y:S05]  /*3b90*/  BSYNC.RECONVERGENT B2 ;  /* 0x0000000000027941 */ /* 0x000fea0003800200 */
.L_x_4409:
[----:B------:R-:W0:Y:S01]  /*3ba0*/  LDC R118, c[0x0][0x404] ;  /* 0x00010100ff767b82 */ /* 0x000e220000000800 */
[----:B------:R-:W-:Y:S01]  /*3bb0*/  I2FP.F32.U32 R9, R11 ;  /* 0x0000000b00097245 */ /* 0x000fe20000201000 */
[----:B------:R-:W-:Y:S01]  /*3bc0*/  IMAD.MOV.U32 R80, RZ, RZ, 0x2f800000 ;  /* 0x2f800000ff507424 */ /* 0x000fe200078e00ff */
[----:B------:R-:W-:Y:S01]  /*3bd0*/  ISETP.NE.AND P3, PT, R13, 0x1, PT ;  /* 0x000000010d00780c */ /* 0x000fe20003f65270 */
[----:B------:R-:W-:Y:S01]  /*3be0*/  BSSY.RECONVERGENT B2, `(.L_x_4414) ;  /* 0x000004d000027945 */ /* 0x000fe20003800200 */
[C---:B-----5:R-:W-:Y:S01]  /*3bf0*/  SHF.L.U32 R14, R72.reuse, 0x10, RZ ;  /* 0x00000010480e7819 */ /* 0x060fe200000006ff */
        /* <DEDUP_REMOVED lines=19> */
.L_x_4416:
        /* <DEDUP_REMOVED lines=13> */
.L_x_4418:
[----:B------:R-:W-:Y:S05]  /*3e00*/  BSYNC.RECONVERGENT B3 ;  /* 0x0000000000037941 */ /* 0x000fea0003800200 */
.L_x_4417:
        /* <DEDUP_REMOVED lines=42> */
.L_x_4415:
[----:B------:R-:W-:Y:S05]  /*40b0*/  BSYNC.RECONVERGENT B2 ;  /* 0x0000000000027941 */ /* 0x000fea0003800200 */
.L_x_4414:
        /* <DEDUP_REMOVED lines=8> */
[----:B------:R-:W-:Y:S02]  /*4140*/  FSEL R14, R14, RZ, !P2 ;  /* 0x000000ff0e0e7208 */ /* 0x000fe40005000000 */
[----:B------:R-:W-:-:S03]  /*4150*/  SEL R13, RZ, 0x1, P2 ;  /* 0x00000001ff0d7807 */ /* 0x000fc60001000000 */
[----:B------:R-:W-:Y:S01]  /*4160*/  FADD.FTZ R9, R11, R14 ;  /* 0x0000000e0b097221 */ /* 0x000fe20000010000 */
[----:B------:R-:W-:-:S03]  /*4170*/  MOV R14, 0x2 ;  /* 0x00000002000e7802 */ /* 0x000fc60000000f00 */
        /* <DEDUP_REMOVED lines=13> */
.L_x_4421:
        /* <DEDUP_REMOVED lines=13> */
.L_x_4423:
[----:B------:R-:W-:Y:S05]  /*4320*/  BSYNC.RECONVERGENT B3 ;  /* 0x0000000000037941 */ /* 0x000fea0003800200 */
.L_x_4422:
        /* <DEDUP_REMOVED lines=41> */
[----:B------:R-:W-:Y:S02]  /*45c0*/  HFMA2 R14, -RZ, RZ, 0, 0 ;  /* 0x00000000ff0e7431 */ /* 0x000fe400000001ff */
[----:B------:R-:W-:-:S07]  /*45d0*/  IMAD.MOV.U32 R12, RZ, RZ, R78 ;  /* 0x000000ffff0c7224 */ /* 0x000fce00078e004e */
.L_x_4420:
[----:B------:R-:W-:Y:S05]  /*45e0*/  BSYNC.RECONVERGENT B2 ;  /* 0x0000000000027941 */ /* 0x000fea0003800200 */
.L_x_4419:
        /* <DEDUP_REMOVED lines=21> */
.L_x_4426:
        /* <DEDUP_REMOVED lines=13> */
.L_x_4428:
[----:B------:R-:W-:Y:S05]  /*4810*/  BSYNC.RECONVERGENT B3 ;  /* 0x0000000000037941 */ /* 0x000fea0003800200 */
.L_x_4427:
        /* <DEDUP_REMOVED lines=43> */
.L_x_4425:
[----:B------:R-:W-:Y:S05]  /*4ad0*/  BSYNC.RECONVERGENT B2 ;  /* 0x0000000000027941 */ /* 0x000fea0003800200 */
.L_x_4424:
[----:B------:R-:W-:Y:S01]  /*4ae0*/  I2FP.F32.U32 R9, R9 ;  /* 0x0000000900097245 */ /* 0x000fe20000201000 */
[----:B------:R-:W-:Y:S01]  /*4af0*/  BSSY.RECONVERGENT B2, `(.L_x_4429) ;  /* 0x0000052000027945 */ /* 0x000fe20003800200 */
[----:B------:R-:W-:Y:S01]  /*4b00*/  PRMT R14, R68, 0x7632, R14 ;  /* 0x00007632440e7816 */ /* 0x000fe2000000000e */
[----:B------:R-:W-:Y:S01]  /*4b10*/  IMAD.MOV.U32 R76, RZ, RZ, 0x2 ;  /* 0x00000002ff4c7424 */ /* 0x000fe200078e00ff */
[----:B------:R-:W-:Y:S01]  /*4b20*/  ISETP.NE.AND P3, PT, R15, 0x1, PT ;  /* 0x000000010f00780c */ /* 0x000fe20003f65270 */
[----:B------:R-:W-:Y:S01]  /*4b30*/  FFMA.FTZ R9, R9, R80, 1.1641532182693481445e-10 ;  /* 0x2f00000009097423 */ /* 0x000fe20000010050 */
[----:B------:R-:W-:Y:S01]  /*4b40*/  @P0 SHF.L.U32 R83, R83, 0x10, RZ ;  /* 0x0000001053530819 */ /* 0x000fe200000006ff */
[----:B------:R-:W-:-:S03]  /*4b50*/  IMAD.U32 R14, R14, 0x10000, RZ ;  /* 0x000100000e0e7824 */ /* 0x000fc600078e00ff */
[----:B------:R-:W-:Y:S01]  /*4b60*/  FSETP.GTU.FTZ.AND P2, PT, R9, R118, PT ;  /* 0x000000760900720b */ /* 0x000fe20003f5c000 */
[----:B------:R-:W-:-:S05]  /*4b70*/  FMUL.FTZ R14, R14, R117 ;  /* 0x000000750e0e7220 */ /* 0x000fca0000410000 */
        /* <DEDUP_REMOVED lines=16> */
.L_x_4431:
        /* <DEDUP_REMOVED lines=13> */
.L_x_4433:
[----:B------:R-:W-:Y:S05]  /*4d50*/  BSYNC.RECONVERGENT B3 ;  /* 0x0000000000037941 */ /* 0x000fea0003800200 */
.L_x_4432:
        /* <DEDUP_REMOVED lines=43> */
.L_x_4430:
[----:B------:R-:W-:Y:S05]  /*5010*/  BSYNC.RECONVERGENT B2 ;  /* 0x0000000000027941 */ /* 0x000fea0003800200 */
.L_x_4429:
[----:B------:R-:W-:Y:S01]  /*5020*/  I2FP.F32.U32 R9, R9 ;  /* 0x0000000900097245 */ /* 0x000fe20000201000 */
[C---:B------:R-:W-:Y:S01]  /*5030*/  IMAD.U32 R72, R73.reuse, 0x10000, RZ ;  /* 0x0001000049487824 */ /* 0x040fe200078e00ff */
[----:B------:R-:W-:Y:S01]  /*5040*/  ISETP.NE.AND P3, PT, R76, 0x1, PT ;  /* 0x000000014c00780c */ /* 0x000fe20003f65270 */
[----:B------:R-:W-:Y:S01]  /*5050*/  BSSY.RECONVERGENT B2, `(.L_x_4434) ;  /* 0x000004c000027945 */ /* 0x000fe20003800200 */
[----:B------:R-:W-:Y:S01]  /*5060*/  PRMT R92, R73, 0x7632, R92 ;  /* 0x00007632495c7816 */ /* 0x000fe2000000005c */
[----:B------:R-:W-:Y:S01]  /*5070*/  FFMA.FTZ R9, R9, R80, 1.1641532182693481445e-10 ;  /* 0x2f00000009097423 */ /* 0x000fe20000010050 */
[----:B------:R-:W-:Y:S01]  /*5080*/  FMUL.FTZ R15, R72, R117 ;  /* 0x00000075480f7220 */ /* 0x000fe20000410000 */
[----:B------:R-:W-:-:S03]  /*5090*/  HFMA2 R73, -RZ, RZ, 0, 1.1920928955078125e-07 ;  /* 0x00000002ff497431 */ /* 0x000fc600000001ff */
        /* <DEDUP_REMOVED lines=14> */
.L_x_4436:
        /* <DEDUP_REMOVED lines=13> */
.L_x_4438:
[----:B------:R-:W-:Y:S05]  /*5250*/  BSYNC.RECONVERGENT B3 ;  /* 0x0000000000037941 */ /* 0x000fea0003800200 */
.L_x_4437:
        /* <DEDUP_REMOVED lines=43> */
.L_x_4435:
[----:B------:R-:W-:Y:S05]  /*5510*/  BSYNC.RECONVERGENT B2 ;  /* 0x0000000000027941 */ /* 0x000fea0003800200 */
.L_x_4434:
[----:B------:R-:W-:Y:S01]  /*5520*/  I2FP.F32.U32 R9, R9 ;  /* 0x0000000900097245 */ /* 0x000fe20000201000 */
[----:B------:R-:W-:Y:S01]  /*5530*/  IMAD.U32 R72, R69, 0x10000, RZ ;  /* 0x0001000045487824 */ /* 0x000fe200078e00ff */
[----:B------:R-:W-:Y:S01]  /*5540*/  ISETP.NE.AND P3, PT, R73, 0x1, PT ;  /* 0x000000014900780c */ /* 0x000fe20003f65270 */
[----:B------:R-:W-:Y:S01]  /*5550*/  @P0 IMAD.U32 R84, R17, 0x10000, RZ ;  /* 0x0001000011540824 */ /* 0x000fe200078e00ff */
[----:B------:R-:W-:Y:S01]  /*5560*/  BSSY.RECONVERGENT B2, `(.L_x_4439) ;  /* 0x000004e000027945 */ /* 0x000fe20003800200 */
[----:B------:R-:W-:Y:S01]  /*5570*/  FFMA.FTZ R9, R9, R80, 1.1641532182693481445e-10 ;  /* 0x2f00000009097423 */ /* 0x000fe20000010050 */
[----:B------:R-:W-:-:S04]  /*5580*/  FMUL.FTZ R72, R72, R117 ;  /* 0x0000007548487220 */ /* 0x000fc80000410000 */
[----:B------:R-:W-:Y:S01]  /*5590*/  FSETP.GTU.FTZ.AND P2, PT, R9, R118, PT ;  /* 0x000000760900720b */ /* 0x000fe20003f5c000 */
[----:B------:R-:W-:-:S03]  /*55a0*/  IMAD.MOV.U32 R9, RZ, RZ, R12 ;  /* 0x000000ffff097224 */ /* 0x000fc600078e000c */
[----:B------:R-:W-:-:S05]  /*55b0*/  FSEL R72, R72, RZ, !P2 ;  /* 0x000000ff48487208 */ /* 0x000fca0005000000 */
[----:B------:R-:W-:Y:S01]  /*55c0*/  FADD.FTZ R15, R15, R72 ;  /* 0x000000480f0f7221 */ /* 0x000fe20000010000 */
[----:B------:R-:W-:-:S03]  /*55d0*/  MOV R72, 0x2 ;  /* 0x0000000200487802 */ /* 0x000fc60000000f00 */
        /* <DEDUP_REMOVED lines=13> */
.L_x_4441:
        /* <DEDUP_REMOVED lines=13> */
.L_x_4443:
[----:B------:R-:W-:Y:S05]  /*5780*/  BSYNC.RECONVERGENT B3 ;  /* 0x0000000000037941 */ /* 0x000fea0003800200 */
.L_x_4442:
        /* <DEDUP_REMOVED lines=43> */
.L_x_4440:
[----:B------:R-:W-:Y:S05]  /*5a40*/  BSYNC.RECONVERGENT B2 ;  /* 0x0000000000027941 */ /* 0x000fea0003800200 */
.L_x_4439:
        /* <DEDUP_REMOVED lines=21> */
.L_x_4446:
        /* <DEDUP_REMOVED lines=13> */
.L_x_4448:
[----:B------:R-:W-:Y:S05]  /*5c70*/  BSYNC.RECONVERGENT B3 ;  /* 0x0000000000037941 */ /* 0x000fea0003800200 */
.L_x_4447:
        /* <DEDUP_REMOVED lines=43> */
.L_x_4445:
[----:B------:R-:W-:Y:S05]  /*5f30*/  BSYNC.RECONVERGENT B2 ;  /* 0x0000000000027941 */ /* 0x000fea0003800200 */
.L_x_4444:
[----:B------:R-:W-:Y:S01]  /*5f40*/  I2FP.F32.U32 R9, R9 ;  /* 0x0000000900097245 */ /* 0x000fe20000201000 */
[----:B------:R-:W-:Y:S01]  /*5f50*/  BSSY.RECONVERGENT B2, `(.L_x_4449) ;  /* 0x0000052000027945 */ /* 0x000fe20003800200 */
[----:B------:R-:W-:Y:S01]  /*5f60*/  PRMT R72, R69, 0x7632, R72 ;  /* 0x0000763245487816 */ /* 0x000fe20000000048 */
[----:B------:R-:W-:Y:S01]  /*5f70*/  IMAD.MOV.U32 R78, RZ, RZ, 0x2 ;  /* 0x00000002ff4e7424 */ /* 0x000fe200078e00ff */
[----:B------:R-:W-:Y:S01]  /*5f80*/  @P0 SHF.L.U32 R93, R96, 0x10, RZ ;  /* 0x00000010605d0819 */ /* 0x000fe200000006ff */
        /* <DEDUP_REMOVED lines=21> */
.L_x_4451:
        /* <DEDUP_REMOVED lines=13> */
.L_x_4453:
[----:B------:R-:W-:Y:S05]  /*61b0*/  BSYNC.RECONVERGENT B3 ;  /* 0x0000000000037941 */ /* 0x000fea0003800200 */
.L_x_4452:
        /* <DEDUP_REMOVED lines=43> */
.L_x_4450:
[----:B------:R-:W-:Y:S05]  /*6470*/  BSYNC.RECONVERGENT B2 ;  /* 0x0000000000027941 */ /* 0x000fea0003800200 */
.L_x_4449:
[----:B------:R-:W-:Y:S01]  /*6480*/  I2FP.F32.U32 R9, R9 ;  /* 0x0000000900097245 */ /* 0x000fe20000201000 */
[----:B------:R-:W-:Y:S01]  /*6490*/  IMAD.U32 R72, R74, 0x10000, RZ ;  /* 0x000100004a487824 */ /* 0x000fe200078e00ff */
[----:B------:R-:W-:Y:S01]  /*64a0*/  ISETP.NE.AND P3, PT, R78, 0x1, PT ;  /* 0x000000014e00780c */ /* 0x000fe20003f65270 */
[----:B------:R-:W-:Y:S01]  /*64b0*/  BSSY.RECONVERGENT B2, `(.L_x_4454) ;  /* 0x000004b000027945 */ /* 0x000fe20003800200 */
[----:B------:R-:W-:Y:S02]  /*64c0*/  HFMA2 R79, -RZ, RZ, 0, 1.1920928955078125e-07 ;  /* 0x00000002ff4f7431 */ /* 0x000fe400000001ff */
[----:B------:R-:W-:Y:S01]  /*64d0*/  FFMA.FTZ R9, R9, R80, 1.1641532182693481445e-10 ;  /* 0x2f00000009097423 */ /* 0x000fe20000010050 */
[----:B------:R-:W-:Y:S01]  /*64e0*/  FMUL.FTZ R72, R72, R117 ;  /* 0x0000007548487220 */ /* 0x000fe20000410000 */
[----:B------:R-:W-:-:S03]  /*64f0*/  PRMT R74, R74, 0x7632, R74 ;  /* 0x000076324a4a7816 */ /* 0x000fc6000000004a */
        /* <DEDUP_REMOVED lines=13> */
.L_x_4456:
        /* <DEDUP_REMOVED lines=13> */
.L_x_4458:
[----:B------:R-:W-:Y:S05]  /*66a0*/  BSYNC.RECONVERGENT B3 ;  /* 0x0000000000037941 */ /* 0x000fea0003800200 */
.L_x_4457:
        /* <DEDUP_REMOVED lines=43> */
.L_x_4455:
[----:B------:R-:W-:Y:S05]  /*6960*/  BSYNC.RECONVERGENT B2 ;  /* 0x0000000000027941 */ /* 0x000fea0003800200 */
.L_x_4454:
[----:B------:R-:W-:Y:S01]  /*6970*/  I2FP.F32.U32 R9, R9 ;  /* 0x0000000900097245 */ /* 0x000fe20000201000 */
[----:B------:R-:W-:Y:S01]  /*6980*/  IMAD.U32 R72, R70, 0x10000, RZ ;  /* 0x0001000046487824 */ /* 0x000fe200078e00ff */
[----:B------:R-:W-:Y:S01]  /*6990*/  BSSY.RECONVERGENT B2, `(.L_x_4459) ;  /* 0x0000051000027945 */ /* 0x000fe20003800200 */
[----:B------:R-:W-:Y:S02]  /*69a0*/  @P0 IMAD.U32 R92, R18, 0x10000, RZ ;  /* 0x00010000125c0824 */ /* 0x000fe400078e00ff */
        /* <DEDUP_REMOVED lines=8> */
[----:B------:R-:W-:-:S03]  /*6a30*/  MOV R72, 0x2 ;  /* 0x0000000200487802 */ /* 0x000fc60000000f00 */
        /* <DEDUP_REMOVED lines=13> */
.L_x_4461:
        /* <DEDUP_REMOVED lines=13> */
.L_x_4463:
[----:B------:R-:W-:Y:S05]  /*6be0*/  BSYNC.RECONVERGENT B3 ;  /* 0x0000000000037941 */ /* 0x000fea0003800200 */
.L_x_4462:
        /* <DEDUP_REMOVED lines=41> */
[----:B------:R-:W-:Y:S02]  /*6e80*/  IMAD.MOV.U32 R108, RZ, RZ, R72 ;  /* 0x000000ffff6c7224 */ /* 0x000fe400078e0048 */
[----:B------:R-:W-:-:S07]  /*6e90*/  HFMA2 R72, -RZ, RZ, 0, 0 ;  /* 0x00000000ff487431 */ /* 0x000fce00000001ff */
.L_x_4460:
[----:B------:R-:W-:Y:S05]  /*6ea0*/  BSYNC.RECONVERGENT B2 ;  /* 0x0000000000027941 */ /* 0x000fea0003800200 */
.L_x_4459:
        /* <DEDUP_REMOVED lines=20> */
.L_x_4466:
        /* <DEDUP_REMOVED lines=13> */
.L_x_4468:
[----:B------:R-:W-:Y:S05]  /*70c0*/  BSYNC.RECONVERGENT B3 ;  /* 0x0000000000037941 */ /* 0x000fea0003800200 */
.L_x_4467:
        /* <DEDUP_REMOVED lines=43> */
.L_x_4465:
[----:B------:R-:W-:Y:S05]  /*7380*/  BSYNC.RECONVERGENT B2 ;  /* 0x0000000000027941 */ /* 0x000fea0003800200 */
.L_x_4464:
        /* <DEDUP_REMOVED lines=26> */
.L_x_4471:
        /* <DEDUP_REMOVED lines=13> */
.L_x_4473:
[----:B------:R-:W-:Y:S05]  /*7600*/  BSYNC.RECONVERGENT B3 ;  /* 0x0000000000037941 */ /* 0x000fea0003800200 */
.L_x_4472:
        /* <DEDUP_REMOVED lines=42> */
[----:B------:R-:W-:-:S07]  /*78b0*/  IMAD.MOV.U32 R108, RZ, RZ, R72 ;  /* 0x000000ffff6c7224 */ /* 0x000fce00078e0048 */
.L_x_4470:
[----:B------:R-:W-:Y:S05]  /*78c0*/  BSYNC.RECONVERGENT B2 ;  /* 0x0000000000027941 */ /* 0x000fea0003800200 */
.L_x_4469:
        /* <DEDUP_REMOVED lines=21> */
.L_x_4476:
        /* <DEDUP_REMOVED lines=13> */
.L_x_4478:
[----:B------:R-:W-:Y:S05]  /*7af0*/  BSYNC.RECONVERGENT B3 ;  /* 0x0000000000037941 */ /* 0x000fea0003800200 */
.L_x_4477:
        /* <DEDUP_REMOVED lines=43> */
.L_x_4475:
[----:B------:R-:W-:Y:S05]  /*7db0*/  BSYNC.RECONVERGENT B2 ;  /* 0x0000000000027941 */ /* 0x000fea0003800200 */
.L_x_4474:
[----:B------:R-:W-:Y:S01]  /*7dc0*/  I2FP.F32.U32 R9, R73 ;  /* 0x0000004900097245 */ /* 0x000fe20000201000 */
[----:B------:R-:W-:Y:S01]  /*7dd0*/  IMAD.U32 R72, R71, 0x10000, RZ ;  /* 0x0001000047487824 */ /* 0x000fe200078e00ff */
[----:B------:R-:W-:Y:S01]  /*7de0*/  BSSY.RECONVERGENT B2, `(.L_x_4479) ;  /* 0x0000051000027945 */ /* 0x000fe20003800200 */
[----:B------:R-:W-:Y:S02]  /*7df0*/  @P0 IMAD.U32 R96, R19, 0x10000, RZ ;  /* 0x0001000013600824 */ /* 0x000fe400078e00ff */
[----:B------:R-:W-:Y:S01]  /*7e00*/  FFMA.FTZ R9, R9, R80, 1.1641532182693481445e-10 ;  /* 0x2f00000009097423 */ /* 0x000fe20000010050 */
[----:B------:R-:W-:Y:S01]  /*7e10*/  FMUL.FTZ R72, R72, R117 ;  /* 0x0000007548487220 */ /* 0x000fe20000410000 */
[----:B------:R-:W-:Y:S02]  /*7e20*/  IMAD.MOV.U32 R75, RZ, RZ, 0x2 ;  /* 0x00000002ff4b7424 */ /* 0x000fe400078e00ff */
[----:B------:R-:W-:Y:S01]  /*7e30*/  IMAD.MOV.U32 R73, RZ, RZ, R12 ;  /* 0x000000ffff497224 */ /* 0x000fe200078e000c */
[----:B------:R-:W-:-:S04]  /*7e40*/  FSETP.GTU.FTZ.AND P5, PT, R9, R118, PT ;  /* 0x000000760900720b */ /* 0x000fc80003fbc000 */
[----:B------:R-:W-:Y:S02]  /*7e50*/  FSEL R72, R72, RZ, !P5 ;  /* 0x000000ff48487208 */ /* 0x000fe40006800000 */
[----:B------:R-:W-:Y:S02]  /*7e60*/  SEL R9, RZ, 0x1, P5 ;  /* 0x00000001ff097807 */ /* 0x000fe40002800000 */
[----:B------:R-:W-:Y:S01]  /*7e70*/  ISETP.NE.AND P5, PT, R74, 0x1, PT ;  /* 0x000000014a00780c */ /* 0x000fe20003fa5270 */
[----:B------:R-:W-:-:S04]  /*7e80*/  FADD.FTZ R79, R79, R72 ;  /* 0x000000484f4f7221 */ /* 0x000fc80000010000 */
        /* <DEDUP_REMOVED lines=13> */
.L_x_4481:
        /* <DEDUP_REMOVED lines=13> */
.L_x_4483:
[----:B------:R-:W-:Y:S05]  /*8030*/  BSYNC.RECONVERGENT B3 ;  /* 0x0000000000037941 */ /* 0x000fea0003800200 */
.L_x_4482:
        /* <DEDUP_REMOVED lines=43> */
.L_x_4480:
[----:B------:R-:W-:Y:S05]  /*82f0*/  BSYNC.RECONVERGENT B2 ;  /* 0x0000000000027941 */ /* 0x000fea0003800200 */
.L_x_4479:
        /* <DEDUP_REMOVED lines=20> */
.L_x_4486:
        /* <DEDUP_REMOVED lines=15> */
.L_x_4488:
[----:B------:R-:W-:Y:S05]  /*8530*/  BSYNC.RECONVERGENT B3 ;  /* 0x0000000000037941 */ /* 0x000fea0003800200 */
.L_x_4487:
        /* <DEDUP_REMOVED lines=43> */
.L_x_4485:
[----:B------:R-:W-:Y:S05]  /*87f0*/  BSYNC.RECONVERGENT B2 ;  /* 0x0000000000027941 */ /* 0x000fea0003800200 */
.L_x_4484:
[----:B------:R-:W-:Y:S01]  /*8800*/  I2FP.F32.U32 R73, R74 ;  /* 0x0000004a00497245 */ /* 0x000fe20000201000 */
[----:B------:R-:W-:Y:S01]  /*8810*/  @P0 IMAD.U32 R74, R101, 0x10000, RZ ;  /* 0x00010000654a0824 */ /* 0x000fe200078e00ff */
[----:B------:R-:W-:-:S03]  /*8820*/  PRMT R72, R71, 0x7632, R72 ;  /* 0x0000763247487816 */ /* 0x000fc60000000048 */
[----:B------:R-:W-:Y:S01]  /*8830*/  FFMA.FTZ R73, R73, R80, 1.1641532182693481445e-10 ;  /* 0x2f00000049497423 */ /* 0x000fe20000010050 */
[----:B------:R-:W-:-:S04]  /*8840*/  SHF.L.U32 R72, R72, 0x10, RZ ;  /* 0x0000001048487819 */ /* 0x000fc800000006ff */
[----:B------:R-:W-:Y:S01]  /*8850*/  FSETP.GTU.FTZ.AND P6, PT, R73, R118, PT ;  /* 0x000000764900720b */ /* 0x000fe20003fdc000 */
[----:B------:R-:W-:Y:S01]  /*8860*/  FMUL.FTZ R72, R72, R117 ;  /* 0x0000007548487220 */ /* 0x000fe20000410000 */
[----:B------:R-:W-:Y:S02]  /*8870*/  PRMT R73, R115, 0x5410, R114 ;  /* 0x0000541073497816 */ /* 0x000fe40000000072 */
[----:B------:R-:W-:Y:S02]  /*8880*/  SEL R80, RZ, 0x1, P6 ;  /* 0x00000001ff507807 */ /* 0x000fe40003000000 */
[----:B------:R-:W-:-:S05]  /*8890*/  FSEL R72, R72, RZ, !P6 ;  /* 0x000000ff48487208 */ /* 0x000fca0007000000 */
[----:B------:R-:W-:Y:S01]  /*88a0*/  FADD.FTZ R121, R121, R72 ;  /* 0x0000004879797221 */ /* 0x000fe20000010000 */
[----:B------:R-:W-:-:S03]  /*88b0*/  PRMT R72, R112, 0x5410, R113 ;  /* 0x0000541070487816 */ /* 0x000fc60000000071 */
[--C-:B------:R-:W-:Y:S01]  /*88c0*/  @P0 FADD.FTZ R101, R74, R121.reuse ;  /* 0x000000794a650221 */ /* 0x100fe20000010000 */
[----:B------:R-:W-:Y:S01]  /*88d0*/  @!P0 IMAD.MOV.U32 R101, RZ, RZ, R121 ;  /* 0x000000ffff658224 */ /* 0x000fe200078e0079 */
[----:B------:R-:W-:-:S04]  /*88e0*/  PRMT R74, R119, 0x5410, R120 ;  /* 0x00005410774a7816 */ /* 0x000fc80000000078 */
[----:B------:R-:W-:-:S04]  /*88f0*/  F2FP.BF16.F32.PACK_AB R75, RZ, R101 ;  /* 0x00000065ff4b723e */ /* 0x000fc800000010ff */
[----:B------:R-:W-:-:S07]  /*8900*/  PRMT R75, R116, 0x5410, R75 ;  /* 0x00005410744b7816 */ /* 0x000fce000000004b */
.L_x_4408:
        /* <DEDUP_REMOVED lines=43> */
.L_x_4489:
[----:B------:R-:W-:Y:S02]  /*8bc0*/  IMAD.MOV.U32 R105, RZ, RZ, R108 ;  /* 0x000000ffff697224 */ /* 0x000fe400078e006c */
[----:B0-----:R-:W-:-:S07]  /*8bd0*/  VIADD R106, R104, 0x20 ;  /* 0x00000020686a7836 */ /* 0x001fce0000000000 */
.L_x_4366:
[----:B------:R-:W-:Y:S05]  /*8be0*/  BSYNC.RECONVERGENT B1 ;  /* 0x0000000000017941 */ /* 0x000fea0003800200 */
.L_x_4365:
        /* <DEDUP_REMOVED lines=24> */
[----:B------:R-:W-:Y:S01]  /*8d70*/  HFMA2 R15, -RZ, RZ, 0, 1.1920928955078125e-07 ;  /* 0x00000002ff0f7431 */ /* 0x000fe200000001ff */
[----:B-----5:R-:W-:Y:S01]  /*8d80*/  PRMT R98, R70, 0x7632, R98 ;  /* 0x0000763246627816 */ /* 0x020fe20000000062 */
[----:B------:R-:W-:Y:S01]  /*8d90*/  IMAD.MOV.U32 R13, RZ, RZ, R12 ;  /* 0x000000ffff0d7224 */ /* 0x000fe200078e000c */
[----:B------:R-:W-:Y:S01]  /*8da0*/  PRMT R86, R68, 0x7632, R86 ;  /* 0x0000763244567816 */ /* 0x000fe20000000056 */
        /* <DEDUP_REMOVED lines=12> */
.L_x_4495:
        /* <DEDUP_REMOVED lines=13> */
.L_x_4497:
[----:B------:R-:W-:Y:S05]  /*8f40*/  BSYNC.RECONVERGENT B3 ;  /* 0x0000000000037941 */ /* 0x000fea0003800200 */
.L_x_4496:
        /* <DEDUP_REMOVED lines=41> */
.L_x_4494:
[----:B------:R-:W-:Y:S05]  /*91e0*/  BSYNC.RECONVERGENT B2 ;  /* 0x0000000000027941 */ /* 0x000fea0003800200 */
.L_x_4493:
        /* <DEDUP_REMOVED lines=25> */
.L_x_4500:
        /* <DEDUP_REMOVED lines=13> */
.L_x_4502:
[----:B------:R-:W-:Y:S05]  /*9450*/  BSYNC.RECONVERGENT B3 ;  /* 0x0000000000037941 */ /* 0x000fea0003800200 */
.L_x_4501:
        /* <DEDUP_REMOVED lines=41> */
[----:B------:R-:W-:-:S07]  /*96f0*/  IMAD.MOV.U32 R76, RZ, RZ, RZ ;  /* 0x000000ffff4c7224 */ /* 0x000fce00078e00ff */
.L_x_4499:
[----:B------:R-:W-:Y:S05]  /*9700*/  BSYNC.RECONVERGENT B2 ;  /* 0x0000000000027941 */ /* 0x000fea0003800200 */
.L_x_4498:
        /* <DEDUP_REMOVED lines=25> */
.L_x_4505:
        /* <DEDUP_REMOVED lines=13> */
.L_x_4507:
[----:B------:R-:W-:Y:S05]  /*9970*/  BSYNC.RECONVERGENT B3 ;  /* 0x0000000000037941 */ /* 0x000fea0003800200 */
.L_x_4506:
        /* <DEDUP_REMOVED lines=43> */
.L_x_4504:
[----:B------:R-:W-:Y:S05]  /*9c30*/  BSYNC.RECONVERGENT B2 ;  /* 0x0000000000027941 */ /* 0x000fea0003800200 */
.L_x_4503:
        /* <DEDUP_REMOVED lines=21> */
.L_x_4510:
        /* <DEDUP_REMOVED lines=13> */
.L_x_4512:
[----:B------:R-:W-:Y:S05]  /*9e60*/  BSYNC.RECONVERGENT B3 ;  /* 0x0000000000037941 */ /* 0x000fea0003800200 */
.L_x_4511:
        /* <DEDUP_REMOVED lines=43> */
.L_x_4509:
[----:B------:R-:W-:Y:S05]  /*a120*/  BSYNC.RECONVERGENT B2 ;  /* 0x0000000000027941 */ /* 0x000fea0003800200 */
.L_x_4508:
        /* <DEDUP_REMOVED lines=9> */
[----:B------:R-:W-:Y:S02]  /*a1c0*/  MOV R9, R12 ;  /* 0x0000000c00097202 */ /* 0x000fe40000000f00 */
[----:B------:R-:W-:Y:S02]  /*a1d0*/  FSEL R15, R15, RZ, !P2 ;  /* 0x000000ff0f0f7208 */ /* 0x000fe40005000000 */
[----:B------:R-:W-:-:S03]  /*a1e0*/  SEL R14, RZ, 0x1, P2 ;  /* 0x00000001ff0e7807 */ /* 0x000fc60001000000 */
[----:B------:R-:W-:-:S04]  /*a1f0*/  FADD.FTZ R72, R72, R15 ;  /* 0x0000000f48487221 */ /* 0x000fc80000010000 */
        /* <DEDUP_REMOVED lines=12> */
.L_x_4515:
        /* <DEDUP_REMOVED lines=13> */
.L_x_4517:
[----:B------:R-:W-:Y:S05]  /*a390*/  BSYNC.RECONVERGENT B3 ;  /* 0x0000000000037941 */ /* 0x000fea0003800200 */
.L_x_4516:
        /* <DEDUP_REMOVED lines=41> */
[----:B------:R-:W-:Y:S02]  /*a630*/  HFMA2 R77, -RZ, RZ, 0, 0 ;  /* 0x00000000ff4d7431 */ /* 0x000fe400000001ff */
[----:B------:R-:W-:-:S07]  /*a640*/  IMAD.MOV.U32 R110, RZ, RZ, R76 ;  /* 0x000000ffff6e7224 */ /* 0x000fce00078e004c */
.L_x_4514:
[----:B------:R-:W-:Y:S05]  /*a650*/  BSYNC.RECONVERGENT B2 ;  /* 0x0000000000027941 */ /* 0x000fea0003800200 */
.L_x_4513:
        /* <DEDUP_REMOVED lines=22> */
.L_x_4520:
        /* <DEDUP_REMOVED lines=13> */
.L_x_4522:
[----:B------:R-:W-:Y:S05]  /*a890*/  BSYNC.RECONVERGENT B3 ;  /* 0x0000000000037941 */ /* 0x000fea0003800200 */
.L_x_4521:
        /* <DEDUP_REMOVED lines=43> */
.L_x_4519:
[----:B------:R-:W-:Y:S05]  /*ab50*/  BSYNC.RECONVERGENT B2 ;  /* 0x0000000000027941 */ /* 0x000fea0003800200 */
.L_x_4518:
        /* <DEDUP_REMOVED lines=25> */
.L_x_4525:
        /* <DEDUP_REMOVED lines=13> */
.L_x_4527:
[----:B------:R-:W-:Y:S05]  /*adc0*/  BSYNC.RECONVERGENT B3 ;  /* 0x0000000000037941 */ /* 0x000fea0003800200 */
.L_x_4526:
        /* <DEDUP_REMOVED lines=43> */
.L_x_4524:
[----:B------:R-:W-:Y:S05]  /*b080*/  BSYNC.RECONVERGENT B2 ;  /* 0x0000000000027941 */ /* 0x000fea0003800200 */
.L_x_4523:
[----:B------:R-:W-:Y:S01]  /*b090*/  I2FP.F32.U32 R72, R9 ;  /* 0x0000000900487245 */ /* 0x000fe20000201000 */
[----:B------:R-:W-:Y:S01]  /*b0a0*/  BSSY.RECONVERGENT B2, `(.L_x_4528) ;  /* 0x000004d000027945 */ /* 0x000fe20003800200 */
[----:B------:R-:W-:Y:S01]  /*b0b0*/  SHF.L.U32 R91, R91, 0x10, RZ ;  /* 0x000000105b5b7819 */ /* 0x000fe200000006ff */
[----:B------:R-:W-:Y:S02]  /*b0c0*/  IMAD.MOV.U32 R77, RZ, RZ, 0x2 ;  /* 0x00000002ff4d7424 */ /* 0x000fe400078e00ff */
[----:B------:R-:W-:Y:S02]  /*b0d0*/  FFMA.FTZ R9, R72, R117, 1.1641532182693481445e-10 ;  /* 0x2f00000048097423 */ /* 0x000fe40000010075 */
[----:B------:R-:W-:-:S03]  /*b0e0*/  FMUL.FTZ R91, R91, R116 ;  /* 0x000000745b5b7220 */ /* 0x000fc60000410000 */
        /* <DEDUP_REMOVED lines=15> */
.L_x_4530:
        /* <DEDUP_REMOVED lines=13> */
.L_x_4532:
[----:B------:R-:W-:Y:S05]  /*b2b0*/  BSYNC.RECONVERGENT B3 ;  /* 0x0000000000037941 */ /* 0x000fea0003800200 */
.L_x_4531:
        /* <DEDUP_REMOVED lines=43> */
.L_x_4529:
[----:B------:R-:W-:Y:S05]  /*b570*/  BSYNC.RECONVERGENT B2 ;  /* 0x0000000000027941 */ /* 0x000fea0003800200 */
.L_x_4528:
[----:B------:R-:W-:Y:S01]  /*b580*/  I2FP.F32.U32 R72, R9 ;  /* 0x0000000900487245 */ /* 0x000fe20000201000 */
[----:B------:R-:W-:Y:S01]  /*b590*/  @P0 IMAD.U32 R90, R90, 0x10000, RZ ;  /* 0x000100005a5a0824 */ /* 0x000fe200078e00ff */
[----:B------:R-:W-:Y:S01]  /*b5a0*/  PRMT R9, R69, 0x7632, R9 ;  /* 0x0000763245097816 */ /* 0x000fe20000000009 */
[----:B------:R-:W-:Y:S03]  /*b5b0*/  BSSY.RECONVERGENT B2, `(.L_x_4533) ;  /* 0x0000050000027945 */ /* 0x000fe60003800200 */
[----:B------:R-:W-:Y:S01]  /*b5c0*/  SHF.L.U32 R73, R9, 0x10, RZ ;  /* 0x0000001009497819 */ /* 0x000fe200000006ff */
[----:B------:R-:W-:-:S04]  /*b5d0*/  FFMA.FTZ R9, R72, R117, 1.1641532182693481445e-10 ;  /* 0x2f00000048097423 */ /* 0x000fc80000010075 */
[----:B------:R-:W-:Y:S01]  /*b5e0*/  FMUL.FTZ R73, R73, R116 ;  /* 0x0000007449497220 */ /* 0x000fe20000410000 */
[----:B------:R-:W-:-:S04]  /*b5f0*/  FSETP.GTU.FTZ.AND P2, PT, R9, R80, PT ;  /* 0x000000500900720b */ /* 0x000fc80003f5c000 */
[----:B------:R-:W-:Y:S02]  /*b600*/  FSEL R72, R73, RZ, !P2 ;  /* 0x000000ff49487208 */ /* 0x000fe40005000000 */
[----:B------:R-:W-:Y:S02]  /*b610*/  SEL R76, RZ, 0x1, P2 ;  /* 0x00000001ff4c7807 */ /* 0x000fe40001000000 */
[----:B------:R-:W-:Y:S01]  /*b620*/  ISETP.NE.AND P2, PT, R77, 0x1, PT ;  /* 0x000000014d00780c */ /* 0x000fe20003f45270 */
[----:B------:R-:W-:-:S04]  /*b630*/  FADD.FTZ R9, R91, R72 ;  /* 0x000000485b097221 */ /* 0x000fc80000010000 */
[----:B------:R-:W-:Y:S01]  /*b640*/  @P0 FADD.FTZ R91, R9, R90 ;  /* 0x0000005a095b0221 */ /* 0x000fe20000010000 */
[----:B------:R-:W-:Y:S02]  /*b650*/  @!P0 IMAD.MOV.U32 R91, RZ, RZ, R9 ;  /* 0x000000ffff5b8224 */ /* 0x000fe400078e0009 */
[----:B------:R-:W-:Y:S02]  /*b660*/  HFMA2 R90, -RZ, RZ, 0, 1.1920928955078125e-07 ;  /* 0x00000002ff5a7431 */ /* 0x000fe400000001ff */
[----:B------:R-:W-:Y:S01]  /*b670*/  IMAD.MOV.U32 R9, RZ, RZ, R12 ;  /* 0x000000ffff097224 */ /* 0x000fe200078e000c */
        /* <DEDUP_REMOVED lines=10> */
.L_x_4535:
        /* <DEDUP_REMOVED lines=13> */
.L_x_4537:
[----:B------:R-:W-:Y:S05]  /*b7f0*/  BSYNC.RECONVERGENT B3 ;  /* 0x0000000000037941 */ /* 0x000fea0003800200 */
.L_x_4536:
        /* <DEDUP_REMOVED lines=43> */
.L_x_4534:
[----:B------:R-:W-:Y:S05]  /*bab0*/  BSYNC.RECONVERGENT B2 ;  /* 0x0000000000027941 */ /* 0x000fea0003800200 */
.L_x_4533:
        /* <DEDUP_REMOVED lines=21> */
.L_x_4540:
        /* <DEDUP_REMOVED lines=13> */
.L_x_4542:
[----:B------:R-:W-:Y:S05]  /*bce0*/  BSYNC.RECONVERGENT B3 ;  /* 0x0000000000037941 */ /* 0x000fea0003800200 */
.L_x_4541:
        /* <DEDUP_REMOVED lines=43> */
.L_x_4539:
[----:B------:R-:W-:Y:S05]  /*bfa0*/  BSYNC.RECONVERGENT B2 ;  /* 0x0000000000027941 */ /* 0x000fea0003800200 */
.L_x_4538:
        /* <DEDUP_REMOVED lines=26> */
.L_x_4545:
        /* <DEDUP_REMOVED lines=13> */
.L_x_4547:
[----:B------:R-:W-:Y:S05]  /*c220*/  BSYNC.RECONVERGENT B3 ;  /* 0x0000000000037941 */ /* 0x000fea0003800200 */
.L_x_4546:
        /* <DEDUP_REMOVED lines=43> */
.L_x_4544:
[----:B------:R-:W-:Y:S05]  /*c4e0*/  BSYNC.RECONVERGENT B2 ;  /* 0x0000000000027941 */ /* 0x000fea0003800200 */
.L_x_4543:
        /* <DEDUP_REMOVED lines=20> */
.L_x_4550:
        /* <DEDUP_REMOVED lines=13> */
.L_x_4552:
[----:B------:R-:W-:Y:S05]  /*c700*/  BSYNC.RECONVERGENT B3 ;  /* 0x0000000000037941 */ /* 0x000fea0003800200 */
.L_x_4551:
        /* <DEDUP_REMOVED lines=43> */
.L_x_4549:
[----:B------:R-:W-:Y:S05]  /*c9c0*/  BSYNC.RECONVERGENT B2 ;  /* 0x0000000000027941 */ /* 0x000fea0003800200 */
.L_x_4548:
[----:B------:R-:W-:Y:S01]  /*c9d0*/  I2FP.F32.U32 R72, R78 ;  /* 0x0000004e00487245 */ /* 0x000fe20000201000 */
[----:B------:R-:W-:Y:S01]  /*c9e0*/  IMAD.U32 R73, R98, 0x10000, RZ ;  /* 0x0001000062497824 */ /* 0x000fe200078e00ff */
[----:B------:R-:W-:Y:S01]  /*c9f0*/  BSSY.RECONVERGENT B2, `(.L_x_4553) ;  /* 0x0000050000027945 */ /* 0x000fe20003800200 */
[----:B------:R-:W-:Y:S02]  /*ca00*/  @P0 IMAD.U32 R97, R97, 0x10000, RZ ;  /* 0x0001000061610824 */ /* 0x000fe400078e00ff */
[----:B------:R-:W-:Y:S01]  /*ca10*/  FFMA.FTZ R9, R72, R117, 1.1641532182693481445e-10 ;  /* 0x2f00000048097423 */ /* 0x000fe20000010075 */
[----:B------:R-:W-:Y:S01]  /*ca20*/  FMUL.FTZ R73, R73, R116 ;  /* 0x0000007449497220 */ /* 0x000fe20000410000 */
[----:B------:R-:W-:-:S03]  /*ca30*/  IMAD.MOV.U32 R98, RZ, RZ, 0x2 ;  /* 0x00000002ff627424 */ /* 0x000fc600078e00ff */
[----:B------:R-:W-:Y:S01]  /*ca40*/  FSETP.GTU.FTZ.AND P4, PT, R9, R80, PT ;  /* 0x000000500900720b */ /* 0x000fe20003f9c000 */
[----:B------:R-:W-:-:S03]  /*ca50*/  IMAD.MOV.U32 R9, RZ, RZ, R12 ;  /* 0x000000ffff097224 */ /* 0x000fc600078e000c */
[----:B------:R-:W-:Y:S02]  /*ca60*/  FSEL R73, R73, RZ, !P4 ;  /* 0x000000ff49497208 */ /* 0x000fe40006000000 */
[----:B------:R-:W-:Y:S02]  /*ca70*/  SEL R78, RZ, 0x1, P4 ;  /* 0x00000001ff4e7807 */ /* 0x000fe40002000000 */
[----:B------:R-:W-:Y:S01]  /*ca80*/  ISETP.NE.AND P4, PT, R79, 0x1, PT ;  /* 0x000000014f00780c */ /* 0x000fe20003f85270 */
[----:B------:R-:W-:-:S04]  /*ca90*/  FADD.FTZ R74, R74, R73 ;  /* 0x000000494a4a7221 */ /* 0x000fc80000010000 */
        /* <DEDUP_REMOVED lines=12> */
.L_x_4555:
        /* <DEDUP_REMOVED lines=13> */
.L_x_4557:
[----:B------:R-:W-:Y:S05]  /*cc30*/  BSYNC.RECONVERGENT B3 ;  /* 0x0000000000037941 */ /* 0x000fea0003800200 */
.L_x_4556:
        /* <DEDUP_REMOVED lines=43> */
.L_x_4554:
[----:B------:R-:W-:Y:S05]  /*cef0*/  BSYNC.RECONVERGENT B2 ;  /* 0x0000000000027941 */ /* 0x000fea0003800200 */
.L_x_4553:
        /* <DEDUP_REMOVED lines=21> */
.L_x_4560:
        /* <DEDUP_REMOVED lines=13> */
.L_x_4562:
[----:B------:R-:W-:Y:S05]  /*d120*/  BSYNC.RECONVERGENT B3 ;  /* 0x0000000000037941 */ /* 0x000fea0003800200 */
.L_x_4561:
        /* <DEDUP_REMOVED lines=43> */
.L_x_4559:
[----:B------:R-:W-:Y:S05]  /*d3e0*/  BSYNC.RECONVERGENT B2 ;  /* 0x0000000000027941 */ /* 0x000fea0003800200 */
.L_x_4558:
[----:B------:R-:W-:Y:S01]  /*d3f0*/  I2FP.F32.U32 R72, R74 ;  /* 0x0000004a00487245 */ /* 0x000fe20000201000 */
[----:B------:R-:W-:Y:S01]  /*d400*/  @P0 IMAD.U32 R98, R19, 0x10000, RZ ;  /* 0x0001000013620824 */ /* 0x000fe200078e00ff */
[----:B------:R-:W-:Y:S01]  /*d410*/  SHF.L.U32 R73, R71, 0x10, RZ ;  /* 0x0000001047497819 */ /* 0x000fe200000006ff */
[----:B------:R-:W-:Y:S01]  /*d420*/  BSSY.RECONVERGENT B2, `(.L_x_4563) ;  /* 0x0000050000027945 */ /* 0x000fe20003800200 */
[----:B------:R-:W-:Y:S02]  /*d430*/  HFMA2 R74, -RZ, RZ, 0, 1.1920928955078125e-07 ;  /* 0x00000002ff4a7431 */ /* 0x000fe400000001ff */
[----:B------:R-:W-:Y:S01]  /*d440*/  FFMA.FTZ R9, R72, R117, 1.1641532182693481445e-10 ;  /* 0x2f00000048097423 */ /* 0x000fe20000010075 */
[----:B------:R-:W-:Y:S01]  /*d450*/  FMUL.FTZ R72, R73, R116 ;  /* 0x0000007449487220 */ /* 0x000fe20000410000 */
[----:B------:R-:W-:-:S03]  /*d460*/  IMAD.MOV.U32 R73, RZ, RZ, R12 ;  /* 0x000000ffff497224 */ /* 0x000fc600078e000c */
        /* <DEDUP_REMOVED lines=18> */
.L_x_4565:
        /* <DEDUP_REMOVED lines=13> */
.L_x_4567:
[----:B------:R-:W-:Y:S05]  /*d660*/  BSYNC.RECONVERGENT B3 ;  /* 0x0000000000037941 */ /* 0x000fea0003800200 */
.L_x_4566:
        /* <DEDUP_REMOVED lines=43> */
.L_x_4564:
[----:B------:R-:W-:Y:S05]  /*d920*/  BSYNC.RECONVERGENT B2 ;  /* 0x0000000000027941 */ /* 0x000fea0003800200 */
.L_x_4563:
        /* <DEDUP_REMOVED lines=20> */
.L_x_4570:
        /* <DEDUP_REMOVED lines=15> */
.L_x_4572:
[----:B------:R-:W-:Y:S05]  /*db60*/  BSYNC.RECONVERGENT B3 ;  /* 0x0000000000037941 */ /* 0x000fea0003800200 */
.L_x_4571:
        /* <DEDUP_REMOVED lines=43> */
.L_x_4569:
[----:B------:R-:W-:Y:S05]  /*de20*/  BSYNC.RECONVERGENT B2 ;  /* 0x0000000000027941 */ /* 0x000fea0003800200 */
.L_x_4568:
[----:B------:R-:W-:Y:S02]  /*de30*/  I2FP.F32.U32 R72, R108 ;  /* 0x0000006c00487245 */ /* 0x000fe40000201000 */
[----:B------:R-:W-:Y:S02]  /*de40*/  PRMT R73, R71, 0x7632, R73 ;  /* 0x0000763247497816 */ /* 0x000fe40000000049 */
[----:B------:R-:W-:Y:S01]  /*de50*/  PRMT R74, R120, 0x5410, R121 ;  /* 0x00005410784a7816 */ /* 0x000fe20000000079 */
[----:B------:R-:W-:Y:S01]  /*de60*/  FFMA.FTZ R117, R72, R117, 1.1641532182693481445e-10 ;  /* 0x2f00000048757423 */ /* 0x000fe20000010075 */
[----:B------:R-:W-:Y:S01]  /*de70*/  PRMT R72, R113, 0x5410, R114 ;  /* 0x0000541071487816 */ /* 0x000fe20000000072 */
[----:B------:R-:W-:-:S03]  /*de80*/  IMAD.U32 R73, R73, 0x10000, RZ ;  /* 0x0001000049497824 */ /* 0x000fc600078e00ff */
[----:B------:R-:W-:Y:S01]  /*de90*/  FSETP.GTU.FTZ.AND P6, PT, R117, R80, PT ;  /* 0x000000507500720b */ /* 0x000fe20003fdc000 */
[----:B------:R-:W-:-:S03]  /*dea0*/  FMUL.FTZ R73, R73, R116 ;  /* 0x0000007449497220 */ /* 0x000fc60000410000 */
[----:B------:R-:W-:Y:S02]  /*deb0*/  SEL R80, RZ, 0x1, P6 ;  /* 0x00000001ff507807 */ /* 0x000fe40003000000 */
[----:B------:R-:W-:Y:S02]  /*dec0*/  FSEL R75, R73, RZ, !P6 ;  /* 0x000000ff494b7208 */ /* 0x000fe40007000000 */
[----:B------:R-:W-:-:S03]  /*ded0*/  @P0 SHF.L.U32 R73, R102, 0x10, RZ ;  /* 0x0000001066490819 */ /* 0x000fc600000006ff */
[----:B------:R-:W-:-:S04]  /*dee0*/  FADD.FTZ R122, R122, R75 ;  /* 0x0000004b7a7a7221 */ /* 0x000fc80000010000 */
[----:B------:R-:W-:Y:S01]  /*def0*/  @P0 FADD.FTZ R102, R122, R73 ;  /* 0x000000497a660221 */ /* 0x000fe20000010000 */
[----:B------:R-:W-:Y:S01]  /*df00*/  @!P0 IMAD.MOV.U32 R102, RZ, RZ, R122 ;  /* 0x000000ffff668224 */ /* 0x000fe200078e007a */
[----:B------:R-:W-:-:S04]  /*df10*/  PRMT R73, R118, 0x5410, R119 ;  /* 0x0000541076497816 */ /* 0x000fc80000000077 */
[----:B------:R-:W-:-:S04]  /*df20*/  F2FP.BF16.F32.PACK_AB R75, RZ, R102 ;  /* 0x00000066ff4b723e */ /* 0x000fc800000010ff */
[----:B------:R-:W-:Y:S01]  /*df30*/  PRMT R75, R115, 0x5410, R75 ;  /* 0x00005410734b7816 */ /* 0x000fe2000000004b */
[----:B------:R-:W-:Y:S06]  /*df40*/  BRA `(.L_x_4573) ;  /* 0x0000002800647947 */ /* 0x000fec0003800000 */
.L_x_4492:
        /* <DEDUP_REMOVED lines=16> */
.L_x_4576:
        /* <DEDUP_REMOVED lines=13> */
.L_x_4578:
[----:B------:R-:W-:Y:S05]  /*e120*/  BSYNC.RECONVERGENT B3 ;  /* 0x0000000000037941 */ /* 0x000fea0003800200 */
.L_x_4577:
        /* <DEDUP_REMOVED lines=42> */
.L_x_4575:
[----:B------:R-:W-:Y:S05]  /*e3d0*/  BSYNC.RECONVERGENT B2 ;  /* 0x0000000000027941 */ /* 0x000fea0003800200 */
.L_x_4574:
        /* <DEDUP_REMOVED lines=11> */
[----:B-1----:R-:W-:Y:S01]  /*e490*/  FSETP.GTU.FTZ.AND P2, PT, R9, R118, PT ;  /* 0x000000760900720b */ /* 0x002fe20003f5c000 */
[----:B------:R-:W-:-:S03]  /*e4a0*/  IMAD.MOV.U32 R9, RZ, RZ, R12 ;  /* 0x000000ffff097224 */ /* 0x000fc600078e000c */
[----:B------:R-:W-:Y:S01]  /*e4b0*/  FSEL R81, R98, RZ, !P2 ;  /* 0x000000ff62517208 */ /* 0x000fe20005000000 */
[----:B------:R-:W-:Y:S01]  /*e4c0*/  HFMA2 R98, -RZ, RZ, 0, 1.1920928955078125e-07 ;  /* 0x00000002ff627431 */ /* 0x000fe200000001ff */
        /* <DEDUP_REMOVED lines=13> */
.L_x_4581:
        /* <DEDUP_REMOVED lines=13> */
.L_x_4583:
[----:B------:R-:W-:Y:S05]  /*e670*/  BSYNC.RECONVERGENT B3 ;  /* 0x0000000000037941 */ /* 0x000fea0003800200 */
.L_x_4582:
        /* <DEDUP_REMOVED lines=43> */
.L_x_4580:
[----:B------:R-:W-:Y:S05]  /*e930*/  BSYNC.RECONVERGENT B2 ;  /* 0x0000000000027941 */ /* 0x000fea0003800200 */
.L_x_4579:
        /* <DEDUP_REMOVED lines=8> */
[----:B------:R-:W-:Y:S01]  /*e9c0*/  FSETP.GTU.FTZ.AND P2, PT, R9, R118, PT ;  /* 0x000000760900720b */ /* 0x000fe20003f5c000 */
[----:B------:R-:W-:-:S03]  /*e9d0*/  IMAD.MOV.U32 R9, RZ, RZ, R12 ;  /* 0x000000ffff097224 */ /* 0x000fc600078e000c */
        /* <DEDUP_REMOVED lines=14> */
.L_x_4586:
        /* <DEDUP_REMOVED lines=13> */
.L_x_4588:
[----:B------:R-:W-:Y:S05]  /*eb90*/  BSYNC.RECONVERGENT B3 ;  /* 0x0000000000037941 */ /* 0x000fea0003800200 */
.L_x_4587:
        /* <DEDUP_REMOVED lines=43> */
.L_x_4585:
[----:B------:R-:W-:Y:S05]  /*ee50*/  BSYNC.RECONVERGENT B2 ;  /* 0x0000000000027941 */ /* 0x000fea0003800200 */
.L_x_4584:
[----:B------:R-:W-:Y:S01]  /*ee60*/  I2FP.F32.U32 R72, R9 ;  /* 0x0000000900487245 */ /* 0x000fe20000201000 */
[----:B------:R-:W-:Y:S01]  /*ee70*/  BSSY.RECONVERGENT B2, `(.L_x_4589) ;  /* 0x0000051000027945 */ /* 0x000fe20003800200 */
[C---:B------:R-:W-:Y:S02]  /*ee80*/  SHF.L.U32 R86, R73.reuse, 0x10, RZ ;  /* 0x0000001049567819 */ /* 0x040fe400000006ff */
[----:B------:R-:W-:Y:S01]  /*ee90*/  ISETP.NE.AND P2, PT, R108, 0x1, PT ;  /* 0x000000016c00780c */ /* 0x000fe20003f45270 */
[----:B------:R-:W-:Y:S01]  /*eea0*/  FFMA.FTZ R9, R72, R117, 1.1641532182693481445e-10 ;  /* 0x2f00000048097423 */ /* 0x000fe20000010075 */
[----:B------:R-:W-:Y:S01]  /*eeb0*/  PRMT R91, R73, 0x7632, R91 ;  /* 0x00007632495b7816 */ /* 0x000fe2000000005b */
[----:B------:R-:W-:Y:S01]  /*eec0*/  FMUL.FTZ R86, R86, R119 ;  /* 0x0000007756567220 */ /* 0x000fe20000410000 */
[----:B------:R-:W-:Y:S02]  /*eed0*/  IMAD.MOV.U32 R73, RZ, RZ, 0x2 ;  /* 0x00000002ff497424 */ /* 0x000fe400078e00ff */
        /* <DEDUP_REMOVED lines=17> */
.L_x_4591:
        /* <DEDUP_REMOVED lines=13> */
.L_x_4593:
[----:B------:R-:W-:Y:S05]  /*f0c0*/  BSYNC.RECONVERGENT B3 ;  /* 0x0000000000037941 */ /* 0x000fea0003800200 */
.L_x_4592:
        /* <DEDUP_REMOVED lines=43> */
.L_x_4590:
[----:B------:R-:W-:Y:S05]  /*f380*/  BSYNC.RECONVERGENT B2 ;  /* 0x0000000000027941 */ /* 0x000fea0003800200 */
.L_x_4589:
        /* <DEDUP_REMOVED lines=24> */
.L_x_4596:
        /* <DEDUP_REMOVED lines=13> */
.L_x_4598:
[----:B------:R-:W-:Y:S05]  /*f5e0*/  BSYNC.RECONVERGENT B3 ;  /* 0x0000000000037941 */ /* 0x000fea0003800200 */
.L_x_4597:
        /* <DEDUP_REMOVED lines=43> */
.L_x_4595:
[----:B------:R-:W-:Y:S05]  /*f8a0*/  BSYNC.RECONVERGENT B2 ;  /* 0x0000000000027941 */ /* 0x000fea0003800200 */
.L_x_4594:
        /* <DEDUP_REMOVED lines=24> */
.L_x_4601:
        /* <DEDUP_REMOVED lines=13> */
.L_x_4603:
[----:B------:R-:W-:Y:S05]  /*fb00*/  BSYNC.RECONVERGENT B3 ;  /* 0x0000000000037941 */ /* 0x000fea0003800200 */
.L_x_4602:
        /* <DEDUP_REMOVED lines=43> */
.L_x_4600:
[----:B------:R-:W-:Y:S05]  /*fdc0*/  BSYNC.RECONVERGENT B2 ;  /* 0x0000000000027941 */ /* 0x000fea0003800200 */
.L_x_4599:
        /* <DEDUP_REMOVED lines=23> */
.L_x_4606:
        /* <DEDUP_REMOVED lines=13> */
.L_x_4608:
[----:B------:R-:W-:Y:S05]  /*10010*/  BSYNC.RECONVERGENT B3 ;  /* 0x0000000000037941 */ /* 0x000fea0003800200 */
.L_x_4607:
        /* <DEDUP_REMOVED lines=43> */
.L_x_4605:
[----:B------:R-:W-:Y:S05]  /*102d0*/  BSYNC.RECONVERGENT B2 ;  /* 0x0000000000027941 */ /* 0x000fea0003800200 */
.L_x_4604:
[----:B------:R-:W-:Y:S01]  /*102e0*/  I2FP.F32.U32 R72, R9 ;  /* 0x0000000900487245 */ /* 0x000fe20000201000 */
[----:B------:R-:W-:Y:S01]  /*102f0*/  IMAD.U32 R74, R75, 0x10000, RZ ;  /* 0x000100004b4a7824 */ /* 0x000fe200078e00ff */
[----:B------:R-:W-:Y:S01]  /*10300*/  ISETP.NE.AND P5, PT, R108, 0x1, PT ;  /* 0x000000016c00780c */ /* 0x000fe20003fa5270 */
[----:B------:R-:W-:Y:S01]  /*10310*/  @P0 IMAD.U32 R73, R19, 0x10000, RZ ;  /* 0x0001000013490824 */ /* 0x000fe200078e00ff */
[----:B------:R-:W-:Y:S01]  /*10320*/  BSSY.RECONVERGENT B2, `(.L_x_4609) ;  /* 0x000004d000027945 */ /* 0x000fe20003800200 */
[----:B------:R-:W-:Y:S01]  /*10330*/  FFMA.FTZ R9, R72, R117, 1.1641532182693481445e-10 ;  /* 0x2f00000048097423 */ /* 0x000fe20000010075 */
[----:B------:R-:W-:Y:S01]  /*10340*/  FMUL.FTZ R74, R74, R119 ;  /* 0x000000774a4a7220 */ /* 0x000fe20000410000 */
[----:B------:R-:W-:-:S03]  /*10350*/  PRMT R123, R75, 0x7632, R123 ;  /* 0x000076324b7b7816 */ /* 0x000fc6000000007b */
[----:B------:R-:W-:Y:S02]  /*10360*/  FSETP.GTU.FTZ.AND P4, PT, R9, R118, PT ;  /* 0x000000760900720b */ /* 0x000fe40003f9c000 */
[----:B------:R-:W-:Y:S02]  /*10370*/  MOV R9, 0x2 ;  /* 0x0000000200097802 */ /* 0x000fe40000000f00 */
        /* <DEDUP_REMOVED lines=14> */
.L_x_4611:
        /* <DEDUP_REMOVED lines=13> */
.L_x_4613:
[----:B------:R-:W-:Y:S05]  /*10530*/  BSYNC.RECONVERGENT B3 ;  /* 0x0000000000037941 */ /* 0x000fea0003800200 */
.L_x_4612:
        /* <DEDUP_REMOVED lines=43> */
.L_x_4610:
[----:B------:R-:W-:Y:S05]  /*107f0*/  BSYNC.RECONVERGENT B2 ;  /* 0x0000000000027941 */ /* 0x000fea0003800200 */
.L_x_4609:
        /* <DEDUP_REMOVED lines=14> */
.L_x_4573:
        /* <DEDUP_REMOVED lines=43> */
.L_x_4614:
[----:B------:R-:W-:Y:S01]  /*10b90*/  IMAD.MOV.U32 R105, RZ, RZ, R110 ;  /* 0x000000ffff697224 */ /* 0x000fe200078e006e */
[----:B------:R-:W-:-:S07]  /*10ba0*/  IADD3 R106, PT, PT, R106, 0x20, RZ ;  /* 0x000000206a6a7810 */ /* 0x000fce0007ffe0ff */
.L_x_4491:
[----:B------:R-:W-:Y:S05]  /*10bb0*/  BSYNC.RECONVERGENT B1 ;  /* 0x0000000000017941 */ /* 0x000fea0003800200 */
.L_x_4490:
        /* <DEDUP_REMOVED lines=37> */
.L_x_4620:
        /* <DEDUP_REMOVED lines=13> */
.L_x_4622:
[----:B------:R-:W-:Y:S05]  /*10ee0*/  BSYNC.RECONVERGENT B3 ;  /* 0x0000000000037941 */ /* 0x000fea0003800200 */
.L_x_4621:
        /* <DEDUP_REMOVED lines=42> */
.L_x_4619:
[----:B------:R-:W-:Y:S05]  /*11190*/  BSYNC.RECONVERGENT B2 ;  /* 0x0000000000027941 */ /* 0x000fea0003800200 */
.L_x_4618:
        /* <DEDUP_REMOVED lines=25> */
.L_x_4625:
        /* <DEDUP_REMOVED lines=13> */
.L_x_4627:
[----:B------:R-:W-:Y:S05]  /*11400*/  BSYNC.RECONVERGENT B3 ;  /* 0x0000000000037941 */ /* 0x000fea0003800200 */
.L_x_4626:
        /* <DEDUP_REMOVED lines=42> */
.L_x_4624:
[----:B------:R-:W-:Y:S05]  /*116b0*/  BSYNC.RECONVERGENT B2 ;  /* 0x0000000000027941 */ /* 0x000fea0003800200 */
.L_x_4623:
        /* <DEDUP_REMOVED lines=9> */
[----:B------:R-:W-:-:S04]  /*11750*/  IMAD.MOV.U32 R14, RZ, RZ, 0x2 ;  /* 0x00000002ff0e7424 */ /* 0x000fc800078e00ff */
[----:B------:R-:W-:Y:S01]  /*11760*/  FADD.FTZ R78, R78, R9 ;  /* 0x000000094e4e7221 */ /* 0x000fe20000010000 */
[----:B------:R-:W-:-:S03]  /*11770*/  MOV R9, R12 ;  /* 0x0000000c00097202 */ /* 0x000fc60000000f00 */
        /* <DEDUP_REMOVED lines=13> */
.L_x_4630:
        /* <DEDUP_REMOVED lines=13> */
.L_x_4632:
[----:B------:R-:W-:Y:S05]  /*11920*/  BSYNC.RECONVERGENT B3 ;  /* 0x0000000000037941 */ /* 0x000fea0003800200 */
.L_x_4631:
        /* <DEDUP_REMOVED lines=42> */
[----:B------:R-:W-:-:S07]  /*11bd0*/  HFMA2 R14, -RZ, RZ, 0, 0 ;  /* 0x00000000ff0e7431 */ /* 0x000fce00000001ff */
.L_x_4629:
[----:B------:R-:W-:Y:S05]  /*11be0*/  BSYNC.RECONVERGENT B2 ;  /* 0x0000000000027941 */ /* 0x000fea0003800200 */
.L_x_4628:
        /* <DEDUP_REMOVED lines=21> */
.L_x_4635:
        /* <DEDUP_REMOVED lines=13> */
.L_x_4637:
[----:B------:R-:W-:Y:S05]  /*11e10*/  BSYNC.RECONVERGENT B3 ;  /* 0x0000000000037941 */ /* 0x000fea0003800200 */
.L_x_4636:
        /* <DEDUP_REMOVED lines=43> */
.L_x_4634:
[----:B------:R-:W-:Y:S05]  /*120d0*/  BSYNC.RECONVERGENT B2 ;  /* 0x0000000000027941 */ /* 0x000fea0003800200 */
.L_x_4633:
        /* <DEDUP_REMOVED lines=26> */
.L_x_4640:
        /* <DEDUP_REMOVED lines=13> */
.L_x_4642:
[----:B------:R-:W-:Y:S05]  /*12350*/  BSYNC.RECONVERGENT B3 ;  /* 0x0000000000037941 */ /* 0x000fea0003800200 */
.L_x_4641:
        /* <DEDUP_REMOVED lines=43> */
.L_x_4639:
[----:B------:R-:W-:Y:S05]  /*12610*/  BSYNC.RECONVERGENT B2 ;  /* 0x0000000000027941 */ /* 0x000fea0003800200 */
.L_x_4638:
[----:B------:R-:W-:Y:S01]  /*12620*/  I2FP.F32.U32 R9, R9 ;  /* 0x0000000900097245 */ /* 0x000fe20000201000 */
[----:B------:R-:W-:Y:S01]  /*12630*/  BSSY.RECONVERGENT B2, `(.L_x_4643) ;  /* 0x000004e000027945 */ /* 0x000fe20003800200 */
[C---:B------:R-:W-:Y:S01]  /*12640*/  SHF.L.U32 R72, R73.reuse, 0x10, RZ ;  /* 0x0000001049487819 */ /* 0x040fe200000006ff */
[----:B------:R-:W-:Y:S01]  /*12650*/  IMAD.MOV.U32 R77, RZ, RZ, 0x2 ;  /* 0x00000002ff4d7424 */ /* 0x000fe200078e00ff */
[----:B------:R-:W-:Y:S01]  /*12660*/  PRMT R94, R73, 0x7632, R94 ;  /* 0x00007632495e7816 */ /* 0x000fe2000000005e */
        /* <DEDUP_REMOVED lines=17> */
.L_x_4645:
        /* <DEDUP_REMOVED lines=13> */
.L_x_4647:
[----:B------:R-:W-:Y:S05]  /*12850*/  BSYNC.RECONVERGENT B3 ;  /* 0x0000000000037941 */ /* 0x000fea0003800200 */
.L_x_4646:
        /* <DEDUP_REMOVED lines=43> */
.L_x_4644:
[----:B------:R-:W-:Y:S05]  /*12b10*/  BSYNC.RECONVERGENT B2 ;  /* 0x0000000000027941 */ /* 0x000fea0003800200 */
.L_x_4643:
[----:B------:R-:W-:Y:S01]  /*12b20*/  I2FP.F32.U32 R9, R9 ;  /* 0x0000000900097245 */ /* 0x000fe20000201000 */
[----:B------:R-:W-:Y:S01]  /*12b30*/  @P1 IMAD.U32 R88, R17, 0x10000, RZ ;  /* 0x0001000011581824 */ /* 0x000fe200078e00ff */
[----:B------:R-:W-:Y:S01]  /*12b40*/  SHF.L.U32 R72, R69, 0x10, RZ ;  /* 0x0000001045487819 */ /* 0x000fe200000006ff */
[----:B------:R-:W-:Y:S01]  /*12b50*/  BSSY.RECONVERGENT B2, `(.L_x_4648) ;  /* 0x0000050000027945 */ /* 0x000fe20003800200 */
        /* <DEDUP_REMOVED lines=22> */
.L_x_4650:
        /* <DEDUP_REMOVED lines=13> */
.L_x_4652:
[----:B------:R-:W-:Y:S05]  /*12d90*/  BSYNC.RECONVERGENT B3 ;  /* 0x0000000000037941 */ /* 0x000fea0003800200 */
.L_x_4651:
        /* <DEDUP_REMOVED lines=43> */
.L_x_4649:
[----:B------:R-:W-:Y:S05]  /*13050*/  BSYNC.RECONVERGENT B2 ;  /* 0x0000000000027941 */ /* 0x000fea0003800200 */
.L_x_4648:
[----:B------:R-:W-:Y:S01]  /*13060*/  I2FP.F32.U32 R9, R73 ;  /* 0x0000004900097245 */ /* 0x000fe20000201000 */
[----:B------:R-:W-:Y:S01]  /*13070*/  IMAD.U32 R94, R94, 0x10000, RZ ;  /* 0x000100005e5e7824 */ /* 0x000fe200078e00ff */
        /* <DEDUP_REMOVED lines=19> */
.L_x_4655:
        /* <DEDUP_REMOVED lines=13> */
.L_x_4657:
[----:B------:R-:W-:Y:S05]  /*13280*/  BSYNC.RECONVERGENT B3 ;  /* 0x0000000000037941 */ /* 0x000fea0003800200 */
.L_x_4656:
        /* <DEDUP_REMOVED lines=43> */
.L_x_4654:
[----:B------:R-:W-:Y:S05]  /*13540*/  BSYNC.RECONVERGENT B2 ;  /* 0x0000000000027941 */ /* 0x000fea0003800200 */
.L_x_4653:
        /* <DEDUP_REMOVED lines=26> */
.L_x_4660:
        /* <DEDUP_REMOVED lines=13> */
.L_x_4662:
[----:B------:R-:W-:Y:S05]  /*137c0*/  BSYNC.RECONVERGENT B3 ;  /* 0x0000000000037941 */ /* 0x000fea0003800200 */
.L_x_4661:
        /* <DEDUP_REMOVED lines=43> */
.L_x_4659:
[----:B------:R-:W-:Y:S05]  /*13a80*/  BSYNC.RECONVERGENT B2 ;  /* 0x0000000000027941 */ /* 0x000fea0003800200 */
.L_x_4658:
[----:B------:R-:W-:Y:S01]  /*13a90*/  I2FP.F32.U32 R9, R9 ;  /* 0x0000000900097245 */ /* 0x000fe20000201000 */
[C---:B------:R-:W-:Y:S01]  /*13aa0*/  IMAD.U32 R72, R74.reuse, 0x10000, RZ ;  /* 0x000100004a487824 */ /* 0x040fe200078e00ff */
[----:B------:R-:W-:Y:S01]  /*13ab0*/  BSSY.RECONVERGENT B2, `(.L_x_4663) ;  /* 0x000004d000027945 */ /* 0x000fe20003800200 */
[----:B------:R-:W-:Y:S01]  /*13ac0*/  PRMT R74, R74, 0x7632, R74 ;  /* 0x000076324a4a7816 */ /* 0x000fe2000000004a */
        /* <DEDUP_REMOVED lines=18> */
.L_x_4665:
        /* <DEDUP_REMOVED lines=13> */
.L_x_4667:
[----:B------:R-:W-:Y:S05]  /*13cc0*/  BSYNC.RECONVERGENT B3 ;  /* 0x0000000000037941 */ /* 0x000fea0003800200 */
.L_x_4666:
        /* <DEDUP_REMOVED lines=43> */
.L_x_4664:
[----:B------:R-:W-:Y:S05]  /*13f80*/  BSYNC.RECONVERGENT B2 ;  /* 0x0000000000027941 */ /* 0x000fea0003800200 */
.L_x_4663:
        /* <DEDUP_REMOVED lines=26> */
.L_x_4670:
        /* <DEDUP_REMOVED lines=13> */
.L_x_4672:
[----:B------:R-:W-:Y:S05]  /*14200*/  BSYNC.RECONVERGENT B3 ;  /* 0x0000000000037941 */ /* 0x000fea0003800200 */
.L_x_4671:
        /* <DEDUP_REMOVED lines=43> */
.L_x_4669:
[----:B------:R-:W-:Y:S05]  /*144c0*/  BSYNC.RECONVERGENT B2 ;  /* 0x0000000000027941 */ /* 0x000fea0003800200 */
.L_x_4668:
        /* <DEDUP_REMOVED lines=20> */
.L_x_4675:
        /* <DEDUP_REMOVED lines=13> */
.L_x_4677:
[----:B------:R-:W-:Y:S05]  /*146e0*/  BSYNC.RECONVERGENT B3 ;  /* 0x0000000000037941 */ /* 0x000fea0003800200 */
.L_x_4676:
        /* <DEDUP_REMOVED lines=43> */
.L_x_4674:
[----:B------:R-:W-:Y:S05]  /*149a0*/  BSYNC.RECONVERGENT B2 ;  /* 0x0000000000027941 */ /* 0x000fea0003800200 */
.L_x_4673:
[----:B------:R-:W-:Y:S01]  /*149b0*/  I2FP.F32.U32 R9, R73 ;  /* 0x0000004900097245 */ /* 0x000fe20000201000 */
[----:B------:R-:W-:Y:S01]  /*149c0*/  @P1 IMAD.U32 R99, R99, 0x10000, RZ ;  /* 0x0001000063631824 */ /* 0x000fe200078e00ff */
[----:B------:R-:W-:Y:S01]  /*149d0*/  PRMT R72, R70, 0x7632, R72 ;  /* 0x0000763246487816 */ /* 0x000fe20000000048 */
[----:B------:R-:W-:Y:S01]  /*149e0*/  BSSY.RECONVERGENT B2, `(.L_x_4678) ;  /* 0x0000050000027945 */ /* 0x000fe20003800200 */
[----:B------:R-:W-:Y:S02]  /*149f0*/  HFMA2 R100, -RZ, RZ, 0, 1.1920928955078125e-07 ;  /* 0x00000002ff647431 */ /* 0x000fe400000001ff */
[----:B------:R-:W-:Y:S01]  /*14a00*/  FFMA.FTZ R9, R9, R118, 1.1641532182693481445e-10 ;  /* 0x2f00000009097423 */ /* 0x000fe20000010076 */
[----:B------:R-:W-:-:S04]  /*14a10*/  SHF.L.U32 R72, R72, 0x10, RZ ;  /* 0x0000001048487819 */ /* 0x000fc800000006ff */
        /* <DEDUP_REMOVED lines=19> */
.L_x_4680:
        /* <DEDUP_REMOVED lines=13> */
.L_x_4682:
[----:B------:R-:W-:Y:S05]  /*14c20*/  BSYNC.RECONVERGENT B3 ;  /* 0x0000000000037941 */ /* 0x000fea0003800200 */
.L_x_4681:
        /* <DEDUP_REMOVED lines=43> */
.L_x_4679:
[----:B------:R-:W-:Y:S05]  /*14ee0*/  BSYNC.RECONVERGENT B2 ;  /* 0x0000000000027941 */ /* 0x000fea0003800200 */
.L_x_4678:
        /* <DEDUP_REMOVED lines=21> */
.L_x_4685:
        /* <DEDUP_REMOVED lines=13> */
.L_x_4687:
[----:B------:R-:W-:Y:S05]  /*15110*/  BSYNC.RECONVERGENT B3 ;  /* 0x0000000000037941 */ /* 0x000fea0003800200 */
.L_x_4686:
        /* <DEDUP_REMOVED lines=43> */
.L_x_4684:
[----:B------:R-:W-:Y:S05]  /*153d0*/  BSYNC.RECONVERGENT B2 ;  /* 0x0000000000027941 */ /* 0x000fea0003800200 */
.L_x_4683:
        /* <DEDUP_REMOVED lines=26> */
.L_x_4690:
        /* <DEDUP_REMOVED lines=13> */
.L_x_4692:
[----:B------:R-:W-:Y:S05]  /*15650*/  BSYNC.RECONVERGENT B3 ;  /* 0x0000000000037941 */ /* 0x000fea0003800200 */
.L_x_4691:
        /* <DEDUP_REMOVED lines=43> */
.L_x_4689:
[----:B------:R-:W-:Y:S05]  /*15910*/  BSYNC.RECONVERGENT B2 ;  /* 0x0000000000027941 */ /* 0x000fea0003800200 */
.L_x_4688:
[----:B------:R-:W-:Y:S01]  /*15920*/  I2FP.F32.U32 R9, R73 ;  /* 0x0000004900097245 */ /* 0x000fe20000201000 */
[----:B------:R-:W-:Y:S01]  /*15930*/  IMAD.U32 R72, R123, 0x10000, RZ ;  /* 0x000100007b487824 */ /* 0x000fe200078e00ff */
        /* <DEDUP_REMOVED lines=18> */
.L_x_4695:
        /* <DEDUP_REMOVED lines=15> */
.L_x_4697:
[----:B------:R-:W-:Y:S05]  /*15b50*/  BSYNC.RECONVERGENT B3 ;  /* 0x0000000000037941 */ /* 0x000fea0003800200 */
.L_x_4696:
        /* <DEDUP_REMOVED lines=39> */
[----:B------:R-:W-:Y:S02]  /*15dd0*/  MOV R12, R114 ;  /* 0x00000072000c7202 */ /* 0x000fe40000000f00 */
[----:B------:R-:W-:Y:S01]  /*15de0*/  LOP3.LUT R7, R74, UR31, R73, 0x96, !PT ;  /* 0x0000001f4a077c12 */ /* 0x000fe2000f8e9649 */
[----:B------:R-:W-:Y:S02]  /*15df0*/  IMAD.MOV.U32 R74, RZ, RZ, R80 ;  /* 0x000000ffff4a7224 */ /* 0x000fe400078e0050 */
[----:B------:R-:W-:-:S07]  /*15e00*/  IMAD.MOV.U32 R80, RZ, RZ, R72 ;  /* 0x000000ffff507224 */ /* 0x000fce00078e0048 */
.L_x_4694:
[----:B------:R-:W-:Y:S05]  /*15e10*/  BSYNC.RECONVERGENT B2 ;  /* 0x0000000000027941 */ /* 0x000fea0003800200 */
.L_x_4693:
[----:B------:R-:W-:Y:S02]  /*15e20*/  I2FP.F32.U32 R73, R74 ;  /* 0x0000004a00497245 */ /* 0x000fe40000201000 */
[----:B------:R-:W-:-:S03]  /*15e30*/  PRMT R72, R71, 0x7632, R72 ;  /* 0x0000763247487816 */ /* 0x000fc60000000048 */
[----:B------:R-:W-:Y:S02]  /*15e40*/  FFMA.FTZ R73, R73, R118, 1.1641532182693481445e-10 ;  /* 0x2f00000049497423 */ /* 0x000fe40000010076 */
[----:B------:R-:W-:-:S03]  /*15e50*/  IMAD.U32 R72, R72, 0x10000, RZ ;  /* 0x0001000048487824 */ /* 0x000fc600078e00ff */
[----:B------:R-:W-:Y:S01]  /*15e60*/  FSETP.GTU.FTZ.AND P6, PT, R73, R120, PT ;  /* 0x000000784900720b */ /* 0x000fe20003fdc000 */
[----:B------:R-:W-:Y:S01]  /*15e70*/  FMUL.FTZ R72, R72, R119 ;  /* 0x0000007748487220 */ /* 0x000fe20000410000 */
[----:B------:R-:W-:Y:S01]  /*15e80*/  PRMT R73, R117, 0x5410, R105 ;  /* 0x0000541075497816 */ /* 0x000fe20000000069 */
[----:B------:R-:W-:-:S03]  /*15e90*/  IMAD.MOV.U32 R105, RZ, RZ, R80 ;  /* 0x000000ffff697224 */ /* 0x000fc600078e0050 */
[----:B------:R-:W-:Y:S01]  /*15ea0*/  FSEL R74, R72, RZ, !P6 ;  /* 0x000000ff484a7208 */ /* 0x000fe20007000000 */
[----:B------:R-:W-:-:S04]  /*15eb0*/  @P1 IMAD.U32 R72, R103, 0x10000, RZ ;  /* 0x0001000067481824 */ /* 0x000fc800078e00ff */
[----:B------:R-:W-:Y:S01]  /*15ec0*/  FADD.FTZ R123, R123, R74 ;  /* 0x0000004a7b7b7221 */ /* 0x000fe20000010000 */
[----:B------:R-:W-:-:S03]  /*15ed0*/  PRMT R74, R121, 0x5410, R122 ;  /* 0x00005410794a7816 */ /* 0x000fc6000000007a */
[----:B------:R-:W-:Y:S01]  /*15ee0*/  @P1 FADD.FTZ R103, R123, R72 ;  /* 0x000000487b671221 */ /* 0x000fe20000010000 */
[----:B------:R-:W-:Y:S02]  /*15ef0*/  @!P1 MOV R103, R123 ;  /* 0x0000007b00679202 */ /* 0x000fe40000000f00 */
[----:B------:R-:W-:Y:S02]  /*15f00*/  SEL R72, RZ, 0x1, P6 ;  /* 0x00000001ff487807 */ /* 0x000fe40003000000 */
[----:B------:R-:W-:Y:S02]  /*15f10*/  F2FP.BF16.F32.PACK_AB R75, RZ, R103 ;  /* 0x00000067ff4b723e */ /* 0x000fe400000010ff */
[----:B------:R-:W-:Y:S02]  /*15f20*/  PRMT R80, R72, 0x7610, R80 ;  /* 0x0000761048507816 */ /* 0x000fe40000000050 */
[----:B------:R-:W-:Y:S02]  /*15f30*/  PRMT R72, R113, 0x5410, R111 ;  /* 0x0000541071487816 */ /* 0x000fe4000000006f */
[----:B------:R-:W-:Y:S01]  /*15f40*/  PRMT R75, R116, 0x5410, R75 ;  /* 0x00005410744b7816 */ /* 0x000fe2000000004b */
[----:B------:R-:W-:Y:S06]  /*15f50*/  BRA `(.L_x_4698) ;  /* 0x00000028006c7947 */ /* 0x000fec0003800000 */
.L_x_4617:
        /* <DEDUP_REMOVED lines=16> */
.L_x_4701:
        /* <DEDUP_REMOVED lines=13> */
.L_x_4703:
[----:B------:R-:W-:Y:S05]  /*16130*/  BSYNC.RECONVERGENT B3 ;  /* 0x0000000000037941 */ /* 0x000fea0003800200 */
.L_x_4702:
        /* <DEDUP_REMOVED lines=42> */
.L_x_4700:
[----:B------:R-:W-:Y:S05]  /*163e0*/  BSYNC.RECONVERGENT B2 ;  /* 0x0000000000027941 */ /* 0x000fea0003800200 */
.L_x_4699:
        /* <DEDUP_REMOVED lines=9> */
[----:B------:R-:W-:Y:S01]  /*16480*/  PRMT R72, R72, 0x7632, R72 ;  /* 0x0000763248487816 */ /* 0x000fe20000000048 */
[----:B0-----:R-:W-:-:S02]  /*16490*/  FMUL.FTZ R88, R88, R105 ;  /* 0x0000006958587220 */ /* 0x001fc40000410000 */
[----:B-1----:R-:W-:Y:S01]  /*164a0*/  FSETP.GTU.FTZ.AND P3, PT, R9, R118, PT ;  /* 0x000000760900720b */ /* 0x002fe20003f7c000 */
[----:B------:R-:W-:-:S03]  /*164b0*/  @P1 IMAD.U32 R9, R16, 0x10000, RZ ;  /* 0x0001000010091824 */ /* 0x000fc600078e00ff */
        /* <DEDUP_REMOVED lines=15> */
.L_x_4706:
        /* <DEDUP_REMOVED lines=13> */
.L_x_4708:
[----:B------:R-:W-:Y:S05]  /*16680*/  BSYNC.RECONVERGENT B3 ;  /* 0x0000000000037941 */ /* 0x000fea0003800200 */
.L_x_4707:
        /* <DEDUP_REMOVED lines=43> */
.L_x_4705:
[----:B------:R-:W-:Y:S05]  /*16940*/  BSYNC.RECONVERGENT B2 ;  /* 0x0000000000027941 */ /* 0x000fea0003800200 */
.L_x_4704:
        /* <DEDUP_REMOVED lines=24> */
.L_x_4711:
        /* <DEDUP_REMOVED lines=13> */
.L_x_4713:
[----:B------:R-:W-:Y:S05]  /*16ba0*/  BSYNC.RECONVERGENT B3 ;  /* 0x0000000000037941 */ /* 0x000fea0003800200 */
.L_x_4712:
        /* <DEDUP_REMOVED lines=43> */
.L_x_4710:
[----:B------:R-:W-:Y:S05]  /*16e60*/  BSYNC.RECONVERGENT B2 ;  /* 0x0000000000027941 */ /* 0x000fea0003800200 */
.L_x_4709:
[----:B------:R-:W-:Y:S01]  /*16e70*/  I2FP.F32.U32 R72, R9 ;  /* 0x0000000900487245 */ /* 0x000fe20000201000 */
[----:B------:R-:W-:Y:S01]  /*16e80*/  BSSY.RECONVERGENT B2, `(.L_x_4714) ;  /* 0x0000051000027945 */ /* 0x000fe20003800200 */
[C---:B------:R-:W-:Y:S02]  /*16e90*/  SHF.L.U32 R88, R73.reuse, 0x10, RZ ;  /* 0x0000001049587819 */ /* 0x040fe400000006ff */
[----:B------:R-:W-:Y:S01]  /*16ea0*/  PRMT R94, R73, 0x7632, R94 ;  /* 0x00007632495e7816 */ /* 0x000fe2000000005e */
[----:B------:R-:W-:Y:S01]  /*16eb0*/  FFMA.FTZ R9, R72, R119, 1.1641532182693481445e-10 ;  /* 0x2f00000048097423 */ /* 0x000fe20000010077 */
[----:B------:R-:W-:Y:S02]  /*16ec0*/  IMAD.MOV.U32 R73, RZ, RZ, 0x2 ;  /* 0x00000002ff497424 */ /* 0x000fe400078e00ff */
[----:B------:R-:W-:Y:S02]  /*16ed0*/  FMUL.FTZ R88, R88, R105 ;  /* 0x0000006958587220 */ /* 0x000fe40000410000 */
[----:B------:R-:W-:Y:S01]  /*16ee0*/  FSETP.GTU.FTZ.AND P3, PT, R9, R118, PT ;  /* 0x000000760900720b */ /* 0x000fe20003f7c000 */
[----:B------:R-:W-:-:S03]  /*16ef0*/  @P1 IMAD.U32 R9, R17, 0x10000, RZ ;  /* 0x0001000011091824 */ /* 0x000fc600078e00ff */
[----:B------:R-:W-:Y:S02]  /*16f00*/  FSEL R88, R88, RZ, !P3 ;  /* 0x000000ff58587208 */ /* 0x000fe40005800000 */
[----:B------:R-:W-:Y:S02]  /*16f10*/  PLOP3.LUT P4, PT, P3, PT, PT, 0x8, 0x80 ;  /* 0x000000000080781c */ /* 0x000fe40001f8e170 */
[----:B------:R-:W-:Y:S01]  /*16f20*/  ISETP.NE.AND P3, PT, R110, 0x1, PT ;  /* 0x000000016e00780c */ /* 0x000fe20003f65270 */
[----:B------:R-:W-:Y:S01]  /*16f30*/  @P1 FADD.FTZ R88, R9, R88 ;  /* 0x0000005809581221 */ /* 0x000fe20000010000 */
[----:B------:R-:W-:Y:S02]  /*16f40*/  MOV R9, R12 ;  /* 0x0000000c00097202 */ /* 0x000fe40000000f00 */
[----:B------:R-:W-:Y:S02]  /*16f50*/  P2R R109, PR, RZ, 0x10 ;  /* 0x00000010ff6d7803 */ /* 0x000fe40000000000 */
        /* <DEDUP_REMOVED lines=10> */
.L_x_4716:
        /* <DEDUP_REMOVED lines=13> */
.L_x_4718:
[----:B------:R-:W-:Y:S05]  /*170d0*/  BSYNC.RECONVERGENT B3 ;  /* 0x0000000000037941 */ /* 0x000fea0003800200 */
.L_x_4717:
        /* <DEDUP_REMOVED lines=43> */
.L_x_4715:
[----:B------:R-:W-:Y:S05]  /*17390*/  BSYNC.RECONVERGENT B2 ;  /* 0x0000000000027941 */ /* 0x000fea0003800200 */
.L_x_4714:
[----:B------:R-:W-:Y:S01]  /*173a0*/  I2FP.F32.U32 R72, R9 ;  /* 0x0000000900487245 */ /* 0x000fe20000201000 */
[----:B------:R-:W-:Y:S01]  /*173b0*/  IMAD.U32 R94, R94, 0x10000, RZ ;  /* 0x000100005e5e7824 */ /* 0x000fe200078e00ff */
[----:B------:R-:W-:Y:S01]  /*173c0*/  BSSY.RECONVERGENT B2, `(.L_x_4719) ;  /* 0x000004f000027945 */ /* 0x000fe20003800200 */
[----:B------:R-:W-:Y:S02]  /*173d0*/  MOV R100, 0x2 ;  /* 0x0000000200647802 */ /* 0x000fe40000000f00 */
[----:B------:R-:W-:Y:S01]  /*173e0*/  FFMA.FTZ R9, R72, R119, 1.1641532182693481445e-10 ;  /* 0x2f00000048097423 */ /* 0x000fe20000010077 */
[----:B------:R-:W-:Y:S01]  /*173f0*/  FMUL.FTZ R94, R94, R105 ;  /* 0x000000695e5e7220 */ /* 0x000fe20000410000 */
[----:B------:R-:W-:-:S03]  /*17400*/  @P1 IMAD.U32 R72, R89, 0x10000, RZ ;  /* 0x0001000059481824 */ /* 0x000fc600078e00ff */
        /* <DEDUP_REMOVED lines=17> */
.L_x_4721:
        /* <DEDUP_REMOVED lines=13> */
.L_x_4723:
[----:B------:R-:W-:Y:S05]  /*175f0*/  BSYNC.RECONVERGENT B3 ;  /* 0x0000000000037941 */ /* 0x000fea0003800200 */
.L_x_4722:
        /* <DEDUP_REMOVED lines=43> */
.L_x_4720:
[----:B------:R-:W-:Y:S05]  /*178b0*/  BSYNC.RECONVERGENT B2 ;  /* 0x0000000000027941 */ /* 0x000fea0003800200 */
.L_x_4719:
[----:B------:R-:W-:Y:S01]  /*178c0*/  I2FP.F32.U32 R72, R9 ;  /* 0x0000000900487245 */ /* 0x000fe20000201000 */
[----:B------:R-:W-:Y:S01]  /*178d0*/  IMAD.U32 R94, R74, 0x10000, RZ ;  /* 0x000100004a5e7824 */ /* 0x000fe200078e00ff */
[----:B------:R-:W-:Y:S01]  /*178e0*/  @P1 SHF.L.U32 R73, R18, 0x10, RZ ;  /* 0x0000001012491819 */ /* 0x000fe200000006ff */
[----:B------:R-:W-:Y:S01]  /*178f0*/  BSSY.RECONVERGENT B2, `(.L_x_4724) ;  /* 0x000004f000027945 */ /* 0x000fe20003800200 */
        /* <DEDUP_REMOVED lines=9> */
[----:B------:R-:W-:Y:S01]  /*17990*/  IMAD.MOV.U32 R73, RZ, RZ, 0x2 ;  /* 0x00000002ff497424 */ /* 0x000fe200078e00ff */
        /* <DEDUP_REMOVED lines=11> */
.L_x_4726:
        /* <DEDUP_REMOVED lines=13> */
.L_x_4728:
[----:B------:R-:W-:Y:S05]  /*17b20*/  BSYNC.RECONVERGENT B3 ;  /* 0x0000000000037941 */ /* 0x000fea0003800200 */
.L_x_4727:
        /* <DEDUP_REMOVED lines=43> */
.L_x_4725:
[----:B------:R-:W-:Y:S05]  /*17de0*/  BSYNC.RECONVERGENT B2 ;  /* 0x0000000000027941 */ /* 0x000fea0003800200 */
.L_x_4724:
[----:B------:R-:W-:Y:S01]  /*17df0*/  I2FP.F32.U32 R72, R9 ;  /* 0x0000000900487245 */ /* 0x000fe20000201000 */
[----:B------:R-:W-:Y:S01]  /*17e00*/  BSSY.RECONVERGENT B2, `(.L_x_4729) ;  /* 0x000004f000027945 */ /* 0x000fe20003800200 */
[----:B------:R-:W-:Y:S02]  /*17e10*/  SHF.L.U32 R74, R74, 0x10, RZ ;  /* 0x000000104a4a7819 */ /* 0x000fe400000006ff */
[----:B------:R-:W-:Y:S01]  /*17e20*/  ISETP.NE.AND P4, PT, R73, 0x1, PT ;  /* 0x000000014900780c */ /* 0x000fe20003f85270 */
[----:B------:R-:W-:Y:S01]  /*17e30*/  FFMA.FTZ R9, R72, R119, 1.1641532182693481445e-10 ;  /* 0x2f00000048097423 */ /* 0x000fe20000010077 */
[----:B------:R-:W-:Y:S02]  /*17e40*/  @P1 IMAD.U32 R72, R99, 0x10000, RZ ;  /* 0x0001000063481824 */ /* 0x000fe400078e00ff */
[----:B------:R-:W-:Y:S02]  /*17e50*/  FMUL.FTZ R74, R74, R105 ;  /* 0x000000694a4a7220 */ /* 0x000fe40000410000 */
[----:B------:R-:W-:-:S02]  /*17e60*/  FSETP.GTU.FTZ.AND P3, PT, R9, R118, PT ;  /* 0x000000760900720b */ /* 0x000fc40003f7c000 */
        /* <DEDUP_REMOVED lines=15> */
.L_x_4731:
        /* <DEDUP_REMOVED lines=13> */
.L_x_4733:
[----:B------:R-:W-:Y:S05]  /*18030*/  BSYNC.RECONVERGENT B3 ;  /* 0x0000000000037941 */ /* 0x000fea0003800200 */
.L_x_4732:
        /* <DEDUP_REMOVED lines=43> */
.L_x_4730:
[----:B------:R-:W-:Y:S05]  /*182f0*/  BSYNC.RECONVERGENT B2 ;  /* 0x0000000000027941 */ /* 0x000fea0003800200 */
.L_x_4729:
        /* <DEDUP_REMOVED lines=24> */
.L_x_4736:
        /* <DEDUP_REMOVED lines=13> */
.L_x_4738:
[----:B------:R-:W-:Y:S05]  /*18550*/  BSYNC.RECONVERGENT B3 ;  /* 0x0000000000037941 */ /* 0x000fea0003800200 */
.L_x_4737:
        /* <DEDUP_REMOVED lines=43> */
.L_x_4735:
[----:B------:R-:W-:Y:S05]  /*18810*/  BSYNC.RECONVERGENT B2 ;  /* 0x0000000000027941 */ /* 0x000fea0003800200 */
.L_x_4734:
[----:B------:R-:W-:Y:S01]  /*18820*/  I2FP.F32.U32 R72, R73 ;  /* 0x0000004900487245 */ /* 0x000fe20000201000 */
[----:B------:R-:W-:Y:S01]  /*18830*/  IMAD.U32 R124, R124, 0x10000, RZ ;  /* 0x000100007c7c7824 */ /* 0x000fe200078e00ff */
[----:B------:R-:W-:Y:S02]  /*18840*/  PRMT R74, R120, 0x5410, R121 ;  /* 0x00005410784a7816 */ /* 0x000fe40000000079 */
[----:B------:R-:W-:Y:S01]  /*18850*/  PRMT R73, R116, 0x5410, R115 ;  /* 0x0000541074497816 */ /* 0x000fe20000000073 */
[----:B------:R-:W-:Y:S01]  /*18860*/  FFMA.FTZ R119, R72, R119, 1.1641532182693481445e-10 ;  /* 0x2f00000048777423 */ /* 0x000fe20000010077 */
[----:B------:R-:W-:Y:S01]  /*18870*/  FMUL.FTZ R124, R124, R105 ;  /* 0x000000697c7c7220 */ /* 0x000fe20000410000 */
[----:B------:R-:W-:Y:S01]  /*18880*/  @P1 SHF.L.U32 R72, R103, 0x10, RZ ;  /* 0x0000001067481819 */ /* 0x000fe200000006ff */
[----:B------:R-:W-:Y:S02]  /*18890*/  IMAD.MOV.U32 R105, RZ, RZ, R114 ;  /* 0x000000ffff697224 */ /* 0x000fe400078e0072 */
[----:B------:R-:W-:-:S04]  /*188a0*/  FSETP.GTU.FTZ.AND P5, PT, R119, R118, PT ;  /* 0x000000767700720b */ /* 0x000fc80003fbc000 */
[----:B------:R-:W-:Y:S02]  /*188b0*/  FSEL R103, R124, RZ, !P5 ;  /* 0x000000ff7c677208 */ /* 0x000fe40006800000 */
[----:B------:R-:W-:-:S03]  /*188c0*/  PLOP3.LUT P5, PT, P5, PT, PT, 0x8, 0x80 ;  /* 0x000000000080781c */ /* 0x000fc60002fae170 */
[----:B------:R-:W-:Y:S01]  /*188d0*/  @P1 FADD.FTZ R103, R72, R103 ;  /* 0x0000006748671221 */ /* 0x000fe20000010000 */
[----:B------:R-:W-:-:S04]  /*188e0*/  PRMT R72, R111, 0x5410, R113 ;  /* 0x000054106f487816 */ /* 0x000fc80000000071 */
[----:B------:R-:W-:-:S04]  /*188f0*/  F2FP.BF16.F32.PACK_AB R75, RZ, R103 ;  /* 0x00000067ff4b723e */ /* 0x000fc800000010ff */
[----:B------:R-:W-:-:S07]  /*18900*/  PRMT R75, R117, 0x5410, R75 ;  /* 0x00005410754b7816 */ /* 0x000fce000000004b */
.L_x_4698:
        /* <DEDUP_REMOVED lines=44> */
.L_x_4616:
[----:B------:R-:W-:Y:S05]  /*18bd0*/  BSYNC.RECONVERGENT B1 ;  /* 0x0000000000017941 */ /* 0x000fea0003800200 */
.L_x_4615:
[----:B0123--:R-:W-:Y:S01]  /*18be0*/  FADD.FTZ R72, RZ, R11 ;  /* 0x0000000bff487221 */ /* 0x00ffe20000010000 */
        /* <DEDUP_REMOVED lines=100> */
.L_x_4758:
[----:B------:R-:W-:Y:S01]  /*19230*/  FMUL.FTZ R110, R106, R106 ;  /* 0x0000006a6a6e7220 */ /* 0x000fe20000410000 */
[----:B------:R-:W-:Y:S01]  /*19240*/  PLOP3.LUT P3, PT, PT, PT, UP1, 0x40, 0x4 ;  /* 0x000000000004781c */ /* 0x000fe20003f6e818 */
[----:B------:R-:W2:Y:S01]  /*19250*/  @!P2 LDC.64 R74, c[0x0][0x3c0] ;  /* 0x0000f000ff4aab82 */ /* 0x000ea20000000a00 */
[----:B01----:R-:W-:Y:S01]  /*19260*/  FADD.FTZ R108, R108, R109 ;  /* 0x0000006d6c6c7221 */ /* 0x003fe20000010000 */
[----:B------:R-:W-:Y:S01]  /*19270*/  BSSY.RECONVERGENT B1, `(.L_x_4740) ;  /* 0x000002d000017945 */ /* 0x000fe20003800200 */
[----:B------:R-:W-:Y:S02]  /*19280*/  FSEL R110, R110, RZ, !P3 ;  /* 0x000000ff6e6e7208 */ /* 0x000fe40005800000 */
[----:B------:R-:W-:Y:S01]  /*19290*/  FFMA.FTZ R107, R108, R107, UR5 ;  /* 0x000000056c6b7e23 */ /* 0x000fe2000801006b */
[----:B------:R-:W-:Y:S02]  /*192a0*/  PLOP3.LUT P3, PT, PT, PT, UP1, 0x40, 0x4 ;  /* 0x000000000004781c */ /* 0x000fe40003f6e818 */
[----:B------:R-:W0:Y:S01]  /*192b0*/  @!P2 LDC.64 R72, c[0x0][0x3c8] ;  /* 0x0000f200ff48ab82 */ /* 0x000e220000000a00 */
[----:B------:R-:W-:Y:S01]  /*192c0*/  FADD.FTZ R107, R107, R110 ;  /* 0x0000006e6b6b7221 */ /* 0x000fe20000010000 */
[----:B------:R-:W-:-:S03]  /*192d0*/  FSEL R110, R106, RZ, P3 ;  /* 0x000000ff6a6e7208 */ /* 0x000fc60001800000 */
[----:B------:R-:W1:Y:S01]  /*192e0*/  MUFU.RSQ R108, R107 ;  /* 0x0000006b006c7308 */ /* 0x000e620000001400 */
[----:B--2---:R-:W-:-:S05]  /*192f0*/  @!P2 IMAD.WIDE R74, R0, 0x4, R74 ;  /* 0x00000004004aa825 */ /* 0x004fca00078e024a */
[----:B------:R2:W-:Y:S01]  /*19300*/  @!P2 STG.E desc[UR8][R74.64], R106 ;  /* 0x0000006a4a00a986 */ /* 0x0005e2000c101908 */
[----:B0-----:R-:W-:-:S05]  /*19310*/  @!P2 IMAD.WIDE R72, R0, 0x4, R72 ;  /* 0x000000040048a825 */ /* 0x001fca00078e0248 */
[----:B-1----:R2:W-:Y:S01]  /*19320*/  @!P2 STG.E desc[UR8][R72.64], R108 ;  /* 0x0000006c4800a986 */ /* 0x0025e2000c101908 */
[----:B------:R-:W-:Y:S05]  /*19330*/  @!P1 BRA `(.L_x_4741) ;  /* 0x0000000000809947 */ /* 0x000fea0003800000 */
[----:B--2---:R-:W0:Y:S01]  /*19340*/  LDC.64 R106, c[0x0][0x428] ;  /* 0x00010a00ff6a7b82 */ /* 0x004e220000000a00 */
        /* <DEDUP_REMOVED lines=31> */
.L_x_4741:
[----:B------:R-:W-:Y:S05]  /*19540*/  BSYNC.RECONVERGENT B1 ;  /* 0x0000000000017941 */ /* 0x000fea0003800200 */
.L_x_4740:
[----:B------:R-:W-:Y:S01]  /*19550*/  ISETP.GE.U32.AND P2, PT, R2, 0x40, PT ;  /* 0x000000400200780c */ /* 0x000fe20003f46070 */
[----:B------:R-:W-:-:S12]  /*19560*/  BSSY.RECONVERGENT B1, `(.L_x_4742) ;  /* 0x0000022000017945 */ /* 0x000fd80003800200 */
[----:B------:R-:W-:Y:S05]  /*19570*/  @!P2 BRA `(.L_x_4743) ;  /* 0x000000000080a947 */ /* 0x000fea0003800000 */
[----:B0-2---:R-:W0:Y:S01]  /*19580*/  LDC.64 R106, c[0x0][0x428] ;  /* 0x00010a00ff6a7b82 */ /* 0x005e220000000a00 */
        /* <DEDUP_REMOVED lines=31> */
.L_x_4743:
[----:B------:R-:W-:Y:S05]  /*19780*/  BSYNC.RECONVERGENT B1 ;  /* 0x0000000000017941 */ /* 0x000fea0003800200 */
.L_x_4742:
        /* <DEDUP_REMOVED lines=33> */
.L_x_4745:
[----:B------:R-:W-:Y:S05]  /*199a0*/  BSYNC.RECONVERGENT B1 ;  /* 0x0000000000017941 */ /* 0x000fea0003800200 */
.L_x_4744:
[----:B0123--:R-:W0:Y:S02]  /*199b0*/  LDC.64 R72, c[0x0][0x380] ;  /* 0x0000e000ff487b82 */ /* 0x00fe240000000a00 */
[----:B0-----:R-:W-:-:S05]  /*199c0*/  IMAD R0, R72, 0x4, R0 ;  /* 0x0000000448007824 */ /* 0x001fca00078e0200 */
[----:B------:R-:W-:-:S13]  /*199d0*/  ISETP.GE.AND P0, PT, R0, R73, PT ;  /* 0x000000490000720c */ /* 0x000fda0003f06270 */
[----:B------:R-:W-:Y:S05]  /*199e0*/  @!P0 BRA `(.L_x_4746) ;  /* 0xfffffe7000788947 */ /* 0x000fea000383ffff */
[----:B------:R-:W-:Y:S05]  /*199f0*/  BSYNC B0 ;  /* 0x0000000000007941 */ /* 0x000fea0003800000 */
.L_x_4364:
[----:B------:R-:W-:Y:S05]  /*19a00*/  EXIT ;  /* 0x000000000000794d */ /* 0x000fea0003800000 */
.L_x_4739:
[----:B------:R-:W-:Y:S01]  /*19a10*/  BSSY B1, `(.L_x_4747) ;  /* 0x0000008000017945 */ /* 0x000fe20003800000 */
[----:B------:R-:W-:Y:S01]  /*19a20*/  MOV R111, R72 ;  /* 0x00000048006f7202 */ /* 0x000fe20000000f00 */
[----:B------:R-:W-:Y:S01]  /*19a30*/  IMAD.MOV.U32 R112, RZ, RZ, 0x1 ;  /* 0x00000001ff707424 */ /* 0x000fe200078e00ff */
[----:B------:R-:W-:Y:S01]  /*19a40*/  MOV R110, 0xffffffff ;  /* 0xffffffff006e7802 */ /* 0x000fe20000000f00 */
[----:B------:R-:W-:-:S07]  /*19a50*/  IMAD.MOV.U32 R113, RZ, RZ, 0x1f ;  /* 0x0000001fff717424 */ /* 0x000fce00078e00ff */
[----:B-----5:R-:W-:Y:S05]  /*19a60*/  WARPSYNC.COLLECTIVE R110, `(.L_x_4748) ;  /* 0x000000006e087348 */ /* 0x020fea0003c00000 */
[----:B------:R0:W1:Y:S02]  /*19a70*/  SHFL.BFLY P5, R109, R111, R112, R113 ;  /* 0x0c0000706f6d7389 */ /* 0x00006400000a0071 */
[----:B01---5:R-:W-:Y:S05]  /*19a80*/  ENDCOLLECTIVE ;  /* 0x000000000000791b */ /* 0x023fea0003800000 */
.L_x_4748:
[----:B------:R-:W-:Y:S05]  /*19a90*/  BSYNC B1 ;  /* 0x0000000000017941 */ /* 0x000fea0003800000 */
.L_x_4747:
[----:B------:R-:W-:Y:S02]  /*19aa0*/  IMAD.MOV.U32 R73, RZ, RZ, R109 ;  /* 0x000000ffff497224 */ /* 0x000fe400078e006d */
[----:B------:R-:W-:Y:S02]  /*19ab0*/  HFMA2 R112, -RZ, RZ, 0, 1.1920928955078125e-07 ;  /* 0x00000002ff707431 */ /* 0x000fe400000001ff */
[----:B------:R-:W-:Y:S01]  /*19ac0*/  IMAD.MOV.U32 R113, RZ, RZ, 0x1f ;  /* 0x0000001fff717424 */ /* 0x000fe200078e00ff */
[----:B------:R-:W0:Y:S01]  /*19ad0*/  LDC R107, c[0x0][0x400] ;  /* 0x00010000ff6b7b82 */ /* 0x000e220000000800 */
[----:B------:R-:W-:Y:S01]  /*19ae0*/  FADD.FTZ R73, R72, R73 ;  /* 0x0000004948497221 */ /* 0x000fe20000010000 */
[----:B------:R-:W-:-:S03]  /*19af0*/  IMAD.MOV.U32 R110, RZ, RZ, -0x1 ;  /* 0xffffffffff6e7424 */ /* 0x000fc600078e00ff */
[----:B------:R-:W-:-:S07]  /*19b00*/  IMAD.MOV.U32 R111, RZ, RZ, R73 ;  /* 0x000000ffff6f7224 */ /* 0x000fce00078e0049 */
[----:B0-----:R-:W-:Y:S05]  /*19b10*/  WARPSYNC.COLLECTIVE R110, `(.L_x_4749) ;  /* 0x000000006e087348 */ /* 0x001fea0003c00000 */
[----:B------:R1:W2:Y:S02]  /*19b20*/  SHFL.BFLY P5, R109, R111, R112, R113 ;  /* 0x0c0000706f6d7389 */ /* 0x0002a400000a0071 */
[----:B012---:R-:W-:Y:S05]  /*19b30*/  ENDCOLLECTIVE ;  /* 0x000000000000791b */ /* 0x007fea0003800000 */
.L_x_4749:
[----:B------:R-:W-:Y:S01]  /*19b40*/  IMAD.MOV.U32 R112, RZ, RZ, 0x4 ;  /* 0x00000004ff707424 */ /* 0x000fe200078e00ff */
[----:B------:R-:W-:-:S05]  /*19b50*/  MOV R74, R109 ;  /* 0x0000006d004a7202 */ /* 0x000fca0000000f00 */
[----:B------:R-:W-:-:S04]  /*19b60*/  FADD.FTZ R74, R73, R74 ;  /* 0x0000004a494a7221 */ /* 0x000fc80000010000 */
[----:B------:R-:W-:-:S07]  /*19b70*/  IMAD.MOV.U32 R111, RZ, RZ, R74 ;  /* 0x000000ffff6f7224 */ /* 0x000fce00078e004a */
[----:B------:R-:W-:Y:S05]  /*19b80*/  WARPSYNC.COLLECTIVE R110, `(.L_x_4750) ;  /* 0x000000006e087348 */ /* 0x000fea0003c00000 */
[----:B------:R0:W1:Y:S02]  /*19b90*/  SHFL.BFLY P5, R109, R111, R112, R113 ;  /* 0x0c0000706f6d7389 */ /* 0x00006400000a0071 */
[----:B01----:R-:W-:Y:S05]  /*19ba0*/  ENDCOLLECTIVE ;  /* 0x000000000000791b */ /* 0x003fea0003800000 */
.L_x_4750:
[----:B------:R-:W-:Y:S01]  /*19bb0*/  IMAD.MOV.U32 R112, RZ, RZ, 0x8 ;  /* 0x00000008ff707424 */ /* 0x000fe200078e00ff */
[----:B------:R-:W-:-:S05]  /*19bc0*/  MOV R75, R109 ;  /* 0x0000006d004b7202 */ /* 0x000fca0000000f00 */
[----:B------:R-:W-:-:S04]  /*19bd0*/  FADD.FTZ R75, R74, R75 ;  /* 0x0000004b4a4b7221 */ /* 0x000fc80000010000 */
[----:B------:R-:W-:-:S07]  /*19be0*/  IMAD.MOV.U32 R111, RZ, RZ, R75 ;  /* 0x000000ffff6f7224 */ /* 0x000fce00078e004b */
[----:B------:R-:W-:Y:S05]  /*19bf0*/  WARPSYNC.COLLECTIVE R110, `(.L_x_4751) ;  /* 0x000000006e087348 */ /* 0x000fea0003c00000 */
[----:B------:R0:W1:Y:S02]  /*19c00*/  SHFL.BFLY P5, R109, R111, R112, R113 ;  /* 0x0c0000706f6d7389 */ /* 0x00006400000a0071 */
[----:B01----:R-:W-:Y:S05]  /*19c10*/  ENDCOLLECTIVE ;  /* 0x000000000000791b */ /* 0x003fea0003800000 */
.L_x_4751:
[----:B------:R-:W-:Y:S01]  /*19c20*/  IMAD.MOV.U32 R112, RZ, RZ, 0x10 ;  /* 0x00000010ff707424 */ /* 0x000fe200078e00ff */
[----:B------:R-:W-:-:S05]  /*19c30*/  MOV R106, R109 ;  /* 0x0000006d006a7202 */ /* 0x000fca0000000f00 */
[----:B------:R-:W-:-:S04]  /*19c40*/  FADD.FTZ R108, R75, R106 ;  /* 0x0000006a4b6c7221 */ /* 0x000fc80000010000 */
[----:B------:R-:W-:-:S07]  /*19c50*/  IMAD.MOV.U32 R111, RZ, RZ, R108 ;  /* 0x000000ffff6f7224 */ /* 0x000fce00078e006c */
[----:B------:R-:W-:Y:S05]  /*19c60*/  WARPSYNC.COLLECTIVE R110, `(.L_x_4752) ;  /* 0x000000006e087348 */ /* 0x000fea0003c00000 */
[----:B------:R0:W1:Y:S02]  /*19c70*/  SHFL.BFLY P5, R109, R111, R112, R113 ;  /* 0x0c0000706f6d7389 */ /* 0x00006400000a0071 */
[----:B01----:R-:W-:Y:S05]  /*19c80*/  ENDCOLLECTIVE ;  /* 0x000000000000791b */ /* 0x003fea0003800000 */
.L_x_4752:
[----:B------:R-:W-:Y:S02]  /*19c90*/  IMAD.MOV.U32 R112, RZ, RZ, 0x1 ;  /* 0x00000001ff707424 */ /* 0x000fe400078e00ff */
        /* <DEDUP_REMOVED lines=55> */
.L_x_4753:
[----:B------:R-:W-:Y:S02]  /*1a010*/  IMAD.MOV.U32 R112, RZ, RZ, 0x2 ;  /* 0x00000002ff707424 */ /* 0x000fe400078e00ff */
[----:B------:R-:W-:-:S04]  /*1a020*/  IMAD.MOV.U32 R73, RZ, RZ, R109 ;  /* 0x000000ffff497224 */ /* 0x000fc800078e006d */
[----:B------:R-:W-:-:S05]  /*1a030*/  FADD.FTZ R73, R72, R73 ;  /* 0x0000004948497221 */ /* 0x000fca0000010000 */
[----:B------:R-:W-:-:S07]  /*1a040*/  MOV R111, R73 ;  /* 0x00000049006f7202 */ /* 0x000fce0000000f00 */
[----:B------:R-:W-:Y:S05]  /*1a050*/  WARPSYNC.COLLECTIVE R110, `(.L_x_4754) ;  /* 0x000000006e087348 */ /* 0x000fea0003c00000 */
[----:B------:R0:W1:Y:S02]  /*1a060*/  SHFL.BFLY P5, R109, R111, R112, R113 ;  /* 0x0c0000706f6d7389 */ /* 0x00006400000a0071 */
[----:B01----:R-:W-:Y:S05]  /*1a070*/  ENDCOLLECTIVE ;  /* 0x000000000000791b */ /* 0x003fea0003800000 */
.L_x_4754:
[----:B------:R-:W-:Y:S02]  /*1a080*/  IMAD.MOV.U32 R112, RZ, RZ, 0x4 ;  /* 0x00000004ff707424 */ /* 0x000fe400078e00ff */
[----:B------:R-:W-:-:S04]  /*1a090*/  IMAD.MOV.U32 R74, RZ, RZ, R109 ;  /* 0x000000ffff4a7224 */ /* 0x000fc800078e006d */
[----:B------:R-:W-:-:S05]  /*1a0a0*/  FADD.FTZ R74, R73, R74 ;  /* 0x0000004a494a7221 */ /* 0x000fca0000010000 */
[----:B------:R-:W-:-:S07]  /*1a0b0*/  MOV R111, R74 ;  /* 0x0000004a006f7202 */ /* 0x000fce0000000f00 */
[----:B------:R-:W-:Y:S05]  /*1a0c0*/  WARPSYNC.COLLECTIVE R110, `(.L_x_4755) ;  /* 0x000000006e087348 */ /* 0x000fea0003c00000 */
[----:B------:R0:W1:Y:S02]  /*1a0d0*/  SHFL.BFLY P5, R109, R111, R112, R113 ;  /* 0x0c0000706f6d7389 */ /* 0x00006400000a0071 */
[----:B01----:R-:W-:Y:S05]  /*1a0e0*/  ENDCOLLECTIVE ;  /* 0x000000000000791b */ /* 0x003fea0003800000 */
.L_x_4755:
[----:B------:R-:W-:Y:S02]  /*1a0f0*/  IMAD.MOV.U32 R112, RZ, RZ, 0x8 ;  /* 0x00000008ff707424 */ /* 0x000fe400078e00ff */
[----:B------:R-:W-:-:S04]  /*1a100*/  IMAD.MOV.U32 R75, RZ, RZ, R109 ;  /* 0x000000ffff4b7224 */ /* 0x000fc800078e006d */
[----:B------:R-:W-:-:S05]  /*1a110*/  FADD.FTZ R75, R74, R75 ;  /* 0x0000004b4a4b7221 */ /* 0x000fca0000010000 */
[----:B------:R-:W-:-:S07]  /*1a120*/  MOV R111, R75 ;  /* 0x0000004b006f7202 */ /* 0x000fce0000000f00 */
[----:B------:R-:W-:Y:S05]  /*1a130*/  WARPSYNC.COLLECTIVE R110, `(.L_x_4756) ;  /* 0x000000006e087348 */ /* 0x000fea0003c00000 */
[----:B------:R0:W1:Y:S02]  /*1a140*/  SHFL.BFLY P5, R109, R111, R112, R113 ;  /* 0x0c0000706f6d7389 */ /* 0x00006400000a0071 */
[----:B01----:R-:W-:Y:S05]  /*1a150*/  ENDCOLLECTIVE ;  /* 0x000000000000791b */ /* 0x003fea0003800000 */
.L_x_4756:
[----:B------:R-:W-:Y:S02]  /*1a160*/  IMAD.MOV.U32 R112, RZ, RZ, 0x10 ;  /* 0x00000010ff707424 */ /* 0x000fe400078e00ff */
[----:B------:R-:W-:-:S04]  /*1a170*/  IMAD.MOV.U32 R108, RZ, RZ, R109 ;  /* 0x000000ffff6c7224 */ /* 0x000fc800078e006d */
[----:B------:R-:W-:-:S05]  /*1a180*/  FADD.FTZ R108, R75, R108 ;  /* 0x0000006c4b6c7221 */ /* 0x000fca0000010000 */
[----:B------:R-:W-:-:S07]  /*1a190*/  MOV R111, R108 ;  /* 0x0000006c006f7202 */ /* 0x000fce0000000f00 */
[----:B------:R-:W-:Y:S05]  /*1a1a0*/  WARPSYNC.COLLECTIVE R110, `(.L_x_4757) ;  /* 0x000000006e087348 */ /* 0x000fea0003c00000 */
[----:B------:R0:W1:Y:S02]  /*1a1b0*/  SHFL.BFLY P5, R109, R111, R112, R113 ;  /* 0x0c0000706f6d7389 */ /* 0x00006400000a0071 */
[----:B01----:R-:W-:Y:S05]  /*1a1c0*/  ENDCOLLECTIVE ;  /* 0x000000000000791b */ /* 0x003fea0003800000 */
.L_x_4757:
[----:B------:R-:W-:Y:S05]  /*1a1d0*/  BRA `(.L_x_4758) ;  /* 0xfffffff000147947 */ /* 0x000fea000383ffff */
.L_x_4759:
        /* <DEDUP_REMOVED lines=10> */
.L_x_17367:


//--------------------- .text._ZN10layer_norm31ln_parallel_residual_fwd_kernelINS_13Kernel_traitsIf13__nv_bfloat16S2_S2_fjLj768ELj1ELj4ELj1ELj16ENS_18Kernel_traits_baseILj768EfS2_S2_S2_fjLj128EEEEELb1ELb1ELb1EEEvNS_9FwdParamsE --------------------------
	.section	.text._ZN10layer_norm31ln_parallel_residual_fwd_kernelINS_13Kernel_traitsIf13__nv_bfloat16S2_S2_fjLj768ELj1ELj4ELj1ELj16ENS_18Kernel_traits_baseILj768EfS2_S2_S2_fjLj128EEEEELb1ELb1ELb1EEEvNS_9FwdParamsE,"ax",@progbits
	.align	128
        .global         _ZN10layer_norm31ln_parallel_residual_fwd_kernelINS_13Kernel_traitsIf13__nv_bfloat16S2_S2_fjLj768ELj1ELj4ELj1ELj16ENS_18Kernel_traits_baseILj768EfS2_S2_S2_fjLj128EEEEELb1ELb1ELb1EEEvNS_9FwdParamsE
        .type           _ZN10layer_norm31ln_parallel_residual_fwd_kernelINS_13Kernel_traitsIf13__nv_bfloat16S2_S2_fjLj768ELj1ELj4ELj1ELj16ENS_18Kernel_traits_baseILj768EfS2_S2_S2_fjLj128EEEEELb1ELb1ELb1EEEvNS_9FwdParamsE,@function
        .size           _ZN10layer_norm31ln_parallel_residual_fwd_kernelINS_13Kernel_traitsIf13__nv_bfloat16S2_S2_fjLj768ELj1ELj4ELj1ELj16ENS_18Kernel_traits_baseILj768EfS2_S2_S2_fjLj128EEEEELb1ELb1ELb1EEEvNS_9FwdParamsE,(.L_x_17368 - _ZN10layer_norm31ln_parallel_residual_fwd_kernelINS_13Kernel_traitsIf13__nv_bfloat16S2_S2_fjLj768ELj1ELj4ELj1ELj16ENS_18Kernel_traits_baseILj768EfS2_S2_S2_fjLj128EEEEELb1ELb1ELb1EEEvNS_9FwdParamsE)
        .other          _ZN10layer_norm31ln_parallel_residual_fwd_kernelINS_13Kernel_traitsIf13__nv_bfloat16S2_S2_fjLj768ELj1ELj4ELj1ELj16ENS_18Kernel_traits_baseILj768EfS2_S2_S2_fjLj128EEEEELb1ELb1ELb1EEEvNS_9FwdParamsE,@"STO_CUDA_ENTRY STV_DEFAULT"
_ZN10layer_norm31ln_parallel_residual_fwd_kernelINS_13Kernel_traitsIf13__nv_bfloat16S2_S2_fjLj768ELj1ELj4ELj1ELj16ENS_18Kernel_traits_baseILj768EfS2_S2_S2_fjLj128EEEEELb1ELb1ELb1EEEvNS_9FwdParamsE:
.text._ZN10layer_norm31ln_parallel_residual_fwd_kernelINS_13Kernel_traitsIf13__nv_bfloat16S2_S2_fjLj768ELj1ELj4ELj1ELj16ENS_18Kernel_traits_baseILj768EfS2_S2_S2_fjLj128EEEEELb1ELb1ELb1EEEvNS_9FwdParamsE:
[----:B------:R-:W-:Y:S01]  /*0000*/  LDC R1, c[0x0][0x37c] ;  /* 0x0000df00ff017b82 */ /* 0x000fe20000000800 */
[----:B------:R-:W0:Y:S01]  /*0010*/  LDCU.U8 UR4, c[0x0][0x464] ;  /* 0x00008c80ff0477ac */ /* 0x000e220008000000 */
[----:B------:R-:W1:Y:S01]  /*0020*/  LDCU.64 UR6, c[0x0][0x450] ;  /* 0x00008a00ff0677ac */ /* 0x000e620008000a00 */
[----:B------:R-:W2:Y:S01]  /*0030*/  LDCU.64 UR8, c[0x0][0x358] ;  /* 0x00006b00ff0877ac */ /* 0x000ea20008000a00 */
[----:B0-----:R-:W-:Y:S01]  /*0040*/  ISETP.NE.AND P1, PT, RZ, UR4, PT ;  /* 0x00000004ff007c0c */ /* 0x001fe2000bf25270 */
[----:B------:R-:W0:Y:S01]  /*0050*/  LDCU.64 UR4, c[0x0][0x438] ;  /* 0x00008700ff0477ac */ /* 0x000e220008000a00 */
[----:B------:R-:W3:Y:S01]  /*0060*/  S2R R0, SR_TID.X ;  /* 0x0000000000007919 */ /* 0x000ee20000002100 */
[----:B-1----:R-:W-:Y:S02]  /*0070*/  IMAD.U32 R2, RZ, RZ, UR6 ;  /* 0x00000006ff027e24 */ /* 0x002fe4000f8e00ff */
[----:B------:R-:W-:-:S08]  /*0080*/  IMAD.U32 R3, RZ, RZ, UR7 ;  /* 0x00000007ff037e24 */ /* 0x000fd0000f8e00ff */
[----:B--2---:R-:W2:Y:S01]  /*0090*/  @P1 LDG.E.64 R2, desc[UR8][R2.64] ;  /* 0x0000000802021981 */ /* 0x004ea2000c1e1b00 */
[----:B------:R-:W1:Y:S01]  /*00a0*/  LDC R13, c[0x0][0x45c] ;  /* 0x00011700ff0d7b82 */ /* 0x000e620000000800 */
[----:B0-----:R-:W-:-:S07]  /*00b0*/  ISETP.NE.U32.AND P0, PT, RZ, UR4, PT ;  /* 0x00000004ff007c0c */ /* 0x001fce000bf05070 */
[----:B------:R-:W0:Y:S01]  /*00c0*/  LDC R6, c[0x0][0x458] ;  /* 0x00011600ff067b82 */ /* 0x000e220000000800 */
[----:B------:R-:W-:-:S13]  /*00d0*/  ISETP.NE.AND.EX P0, PT, RZ, UR5, PT, P0 ;  /* 0x00000005ff007c0c */ /* 0x000fda000bf05300 */
[----:B------:R-:W4:Y:S01]  /*00e0*/  @P0 LDC.64 R8, c[0x0][0x3d0] ;  /* 0x0000f400ff080b82 */ /* 0x000f220000000a00 */
[----:B---3--:R-:W-:Y:S01]  /*00f0*/  LOP3.LUT R121, R0, 0x1f, RZ, 0xc0, !PT ;  /* 0x0000001f00797812 */ /* 0x008fe200078ec0ff */
[----:B-1----:R-:W-:-:S06]  /*0100*/  @P1 IMAD.MOV.U32 R7, RZ, RZ, R13 ;  /* 0x000000ffff071224 */ /* 0x002fcc00078e000d */
[----:B------:R-:W1:Y:S01]  /*0110*/  @P0 LDC.64 R10, c[0x0][0x438] ;  /* 0x00010e00ff0a0b82 */ /* 0x000e620000000a00 */
[----:B0-----:R0:W5:Y:S01]  /*0120*/  @P1 LDG.E.64 R4, desc[UR8][R6.64] ;  /* 0x0000000806041981 */ /* 0x001162000c1e1b00 */
[----:B----4-:R-:W-:-:S05]  /*0130*/  @P0 IMAD.WIDE.U32 R8, R121, 0x20, R8 ;  /* 0x0000002079080825 */ /* 0x010fca00078e0008 */
[----:B------:R3:W5:Y:S01]  /*0140*/  @P0 LDG.E.128 R116, desc[UR8][R8.64] ;  /* 0x0000000808740981 */ /* 0x000762000c1e1d00 */
        /* <DEDUP_REMOVED lines=12> */
[----:B------:R-:W1:Y:S08]  /*0210*/  S2UR UR5, SR_CTAID.X ;  /* 0x00000000000579c3 */ /* 0x000e700000002500 */
[----:B0-----:R-:W0:Y:S01]  /*0220*/  LDC R7, c[0x0][0x360] ;  /* 0x0000d800ff077b82 */ /* 0x001e220000000800 */
[----:B-1----:R-:W-:Y:S01]  /*0230*/  USHF.L.U32 UR4, UR5, 0x2, URZ ;  /* 0x0000000205047899 */ /* 0x002fe200080006ff */
[----:B--2---:R-:W-:-:S06]  /*0240*/  @P1 R2UR UR7, R3 ;  /* 0x00000000030712ca */ /* 0x004fcc00000e0000 */
[----:B------:R-:W1:Y:S01]  /*0250*/  @P1 LDC R3, c[0x0][0x460] ;  /* 0x00011800ff031b82 */ /* 0x000e620000000800 */
[----:B------:R-:W-:Y:S02]  /*0260*/  @P1 R2UR UR6, R2 ;  /* 0x00000000020612ca */ /* 0x000fe400000e0000 */
[--C-:B------:R-:W-:Y:S01]  /*0270*/  SHF.R.U32.HI R2, RZ, 0x5, R0.reuse ;  /* 0x00000005ff027819 */ /* 0x100fe20000011600 */
[----:B0-----:R-:W-:-:S03]  /*0280*/  IMAD R0, R7, UR5, R0 ;  /* 0x0000000507007c24 */ /* 0x001fc6000f8e0200 */
[----:B------:R-:W-:Y:S01]  /*0290*/  LOP3.LUT R2, R2, UR4, RZ, 0xfc, !PT ;  /* 0x0000000402027c12 */ /* 0x000fe2000f8efcff */
[----:B------:R-:W-:Y:S02]  /*02a0*/  UIADD3 UR14, UPT, UPT, UR7, -0x4498517b, URZ ;  /* 0xbb67ae85070e7890 */ /* 0x000fe4000fffe0ff */
[----:B------:R-:W-:-:S04]  /*02b0*/  UIADD3 UR16, UPT, UPT, UR7, 0x76cf5d0a, URZ ;  /* 0x76cf5d0a07107890 */ /* 0x000fc8000fffe0ff */
[----:B------:R-:W-:Y:S02]  /*02c0*/  UIADD3 UR13, UPT, UPT, UR6, -0x61c88647, URZ ;  /* 0x9e3779b9060d7890 */ /* 0x000fe4000fffe0ff */
[----:B------:R-:W-:Y:S02]  /*02d0*/  UIADD3 UR15, UPT, UPT, UR6, 0x3c6ef372, URZ ;  /* 0x3c6ef372060f7890 */ /* 0x000fe4000fffe0ff */
[----:B------:R-:W-:Y:S02]  /*02e0*/  UIADD3 UR17, UPT, UPT, UR6, -0x255992d5, URZ ;  /* 0xdaa66d2b06117890 */ /* 0x000fe4000fffe0ff */
[----:B------:R-:W-:Y:S01]  /*02f0*/  UIADD3 UR18, UPT, UPT, UR7, 0x32370b8f, URZ ;  /* 0x32370b8f07127890 */ /* 0x000fe2000fffe0ff */
[----:B---3--:R-:W-:Y:S11]  /*0300*/  @P0 BRA `(.L_x_4760) ;  /* 0x0000000000500947 */ /* 0x008ff60003800000 */
        /* <DEDUP_REMOVED lines=20> */
.L_x_4760:
[----:B------:R-:W0:Y:S01]  /*0450*/  LDCU UR4, c[0x0][0x384] ;  /* 0x00007080ff0477ac */ /* 0x000e220008000800 */
[----:B-1---5:R-:W-:Y:S01]  /*0460*/  @P1 IADD3 R6, P0, PT, R4, R3, RZ ;  /* 0x0000000304061210 */ /* 0x022fe20007f1e0ff */
[----:B------:R-:W-:-:S03]  /*0470*/  UIADD3 UR19, UPT, UPT, UR6, 0x78dde6e4, URZ ;  /* 0x78dde6e406137890 */ /* 0x000fc6000fffe0ff */
[----:B------:R-:W-:Y:S01]  /*0480*/  @P1 IADD3.X R13, PT, PT, RZ, R5, RZ, P0, !PT ;  /* 0x00000005ff0d1210 */ /* 0x000fe200007fe4ff */
[----:B------:R-:W-:Y:S02]  /*0490*/  UIADD3 UR20, UPT, UPT, UR7, -0x126145ec, URZ ;  /* 0xed9eba1407147890 */ /* 0x000fe4000fffe0ff */
[----:B------:R-:W-:Y:S01]  /*04a0*/  UIADD3 UR21, UPT, UPT, UR6, 0x1715609d, URZ ;  /* 0x1715609d06157890 */ /* 0x000fe2000fffe0ff */
[----:B------:R-:W-:Y:S01]  /*04b0*/  SHF.R.U64 R3, R6, 0x2, R13 ;  /* 0x0000000206037819 */ /* 0x000fe2000000120d */
[----:B------:R-:W-:Y:S02]  /*04c0*/  UIADD3 UR22, UPT, UPT, UR7, -0x56f99767, URZ ;  /* 0xa906689907167890 */ /* 0x000fe4000fffe0ff */
[----:B------:R-:W-:Y:S02]  /*04d0*/  UIADD3 UR23, UPT, UPT, UR6, -0x4ab325aa, URZ ;  /* 0xb54cda5606177890 */ /* 0x000fe4000fffe0ff */
[----:B------:R-:W-:Y:S02]  /*04e0*/  UIADD3 UR24, UPT, UPT, UR7, 0x646e171e, URZ ;  /* 0x646e171e07187890 */ /* 0x000fe4000fffe0ff */
[----:B------:R-:W-:Y:S01]  /*04f0*/  UIADD3 UR25, UPT, UPT, UR6, 0x5384540f, URZ ;  /* 0x5384540f06197890 */ /* 0x000fe2000fffe0ff */
[----:B0-----:R-:W-:Y:S01]  /*0500*/  ISETP.GE.AND P0, PT, R2, UR4, PT ;  /* 0x0000000402007c0c */ /* 0x001fe2000bf06270 */
[----:B------:R-:W-:-:S02]  /*0510*/  UIADD3 UR26, UPT, UPT, UR7, 0x1fd5c5a3, URZ ;  /* 0x1fd5c5a3071a7890 */ /* 0x000fc4000fffe0ff */
[----:B------:R-:W-:Y:S02]  /*0520*/  UIADD3 UR28, UPT, UPT, UR7, -0x24c28bd8, URZ ;  /* 0xdb3d7428071c7890 */ /* 0x000fe4000fffe0ff */
[----:B------:R-:W-:Y:S02]  /*0530*/  UIADD3 UR30, UPT, UPT, UR7, -0x695add53, URZ ;  /* 0x96a522ad071e7890 */ /* 0x000fe4000fffe0ff */
[----:B------:R-:W-:Y:S02]  /*0540*/  UIADD3 UR29, UPT, UPT, UR6, -0x700cb87f, URZ ;  /* 0x8ff34781061d7890 */ /* 0x000fe4000fffe0ff */
[----:B------:R-:W-:-:S04]  /*0550*/  UIADD3 UR27, UPT, UPT, UR6, -0xe443238, URZ ;  /* 0xf1bbcdc8061b7890 */ /* 0x000fc8000fffe0ff */
[----:B------:R-:W-:Y:S08]  /*0560*/  @P0 EXIT ;  /* 0x000000000000094d */ /* 0x000ff00003800000 */
[----:B------:R-:W-:Y:S01]  /*0570*/  IMAD.HI.U32 R5, R0, -0x326172a9, RZ ;  /* 0xcd9e8d5700057827 */ /* 0x000fe200078e00ff */
[----:B------:R-:W-:Y:S01]  /*0580*/  SHF.R.U32.HI R4, RZ, 0x2, R13 ;  /* 0x00000002ff047819 */ /* 0x000fe2000001160d */
[----:B------:R-:W0:Y:S01]  /*0590*/  LDCU.64 UR4, c[0x0][0x398] ;  /* 0x00007300ff0477ac */ /* 0x000e220008000a00 */
[----:B------:R-:W-:Y:S01]  /*05a0*/  BSSY B0, `(.L_x_4761) ;  /* 0x00018e1000007945 */ /* 0x000fe20003800000 */
[C---:B------:R-:W-:Y:S01]  /*05b0*/  IMAD.HI.U32 R7, R3.reuse, -0x2daee0ad, RZ ;  /* 0xd2511f5303077827 */ /* 0x040fe200078e00ff */
[----:B------:R-:W-:Y:S01]  /*05c0*/  LOP3.LUT R5, R4, UR6, R5, 0x96, !PT ;  /* 0x0000000604057c12 */ /* 0x000fe2000f8e9605 */
[----:B------:R-:W1:Y:S01]  /*05d0*/  LDCU UR31, c[0x0][0x404] ;  /* 0x00008080ff1f77ac */ /* 0x000e620008000800 */
[----:B------:R-:W-:Y:S01]  /*05e0*/  LOP3.LUT R93, R6, 0x3, RZ, 0xc0, !PT ;  /* 0x00000003065d7812 */ /* 0x000fe200078ec0ff */
[----:B------:R-:W-:Y:S01]  /*05f0*/  IMAD R11, R3, -0x2daee0ad, RZ ;  /* 0xd2511f53030b7824 */ /* 0x000fe200078e02ff */
[----:B------:R-:W-:Y:S01]  /*0600*/  LOP3.LUT R7, R7, UR7, RZ, 0x3c, !PT ;  /* 0x0000000707077c12 */ /* 0x000fe2000f8e3cff */
[----:B------:R-:W-:Y:S01]  /*0610*/  IMAD.HI.U32 R10, R5, -0x2daee0ad, RZ ;  /* 0xd2511f53050a7827 */ /* 0x000fe200078e00ff */
[----:B------:R-:W2:Y:S03]  /*0620*/  LDCU UR32, c[0x0][0x408] ;  /* 0x00008100ff2077ac */ /* 0x000ea60008000800 */
[----:B------:R-:W-:Y:S01]  /*0630*/  IMAD R9, R0, -0x326172a9, RZ ;  /* 0xcd9e8d5700097824 */ /* 0x000fe200078e02ff */
[----:B------:R-:W-:Y:S01]  /*0640*/  LOP3.LUT R10, R11, UR14, R10, 0x96, !PT ;  /* 0x0000000e0b0a7c12 */ /* 0x000fe2000f8e960a */
[C---:B------:R-:W-:Y:S01]  /*0650*/  IMAD.HI.U32 R8, R7.reuse, -0x326172a9, RZ ;  /* 0xcd9e8d5707087827 */ /* 0x040fe200078e00ff */
[----:B------:R-:W3:Y:S03]  /*0660*/  LDCU UR12, c[0x0][0x448] ;  /* 0x00008900ff0c77ac */ /* 0x000ee60008000800 */
[----:B------:R-:W-:Y:S01]  /*0670*/  IMAD R12, R7, -0x326172a9, RZ ;  /* 0xcd9e8d57070c7824 */ /* 0x000fe200078e02ff */
[----:B------:R-:W-:Y:S01]  /*0680*/  LOP3.LUT R8, R9, UR13, R8, 0x96, !PT ;  /* 0x0000000d09087c12 */ /* 0x000fe2000f8e9608 */
[----:B------:R-:W-:Y:S01]  /*0690*/  IMAD.HI.U32 R7, R10, -0x326172a9, RZ ;  /* 0xcd9e8d570a077827 */ /* 0x000fe200078e00ff */
[----:B0-----:R-:W-:Y:S01]  /*06a0*/  UISETP.NE.U32.AND UP0, UPT, UR4, URZ, UPT ;  /* 0x000000ff0400728c */ /* 0x001fe2000bf05070 */
[----:B------:R-:W0:Y:S02]  /*06b0*/  LDCU.U8 UR4, c[0x0][0x410] ;  /* 0x00008200ff0477ac */ /* 0x000e240008000000 */
[----:B------:R-:W-:Y:S01]  /*06c0*/  IMAD R14, R5, -0x2daee0ad, RZ ;  /* 0xd2511f53050e7824 */ /* 0x000fe200078e02ff */
[----:B------:R-:W-:Y:S01]  /*06d0*/  LOP3.LUT R7, R12, UR15, R7, 0x96, !PT ;  /* 0x0000000f0c077c12 */ /* 0x000fe2000f8e9607 */
[C---:B------:R-:W-:Y:S01]  /*06e0*/  IMAD.HI.U32 R5, R8.reuse, -0x2daee0ad, RZ ;  /* 0xd2511f5308057827 */ /* 0x040fe200078e00ff */
[----:B------:R-:W-:Y:S01]  /*06f0*/  UISETP.NE.AND.EX UP0, UPT, UR5, URZ, UPT, UP0 ;  /* 0x000000ff0500728c */ /* 0x000fe2000bf05300 */
[----:B------:R-:W4:Y:S02]  /*0700*/  LDCU UR5, c[0x0][0x388] ;  /* 0x00007100ff0577ac */ /* 0x000f240008000800 */
[----:B------:R-:W-:Y:S01]  /*0710*/  IMAD R12, R8, -0x2daee0ad, RZ ;  /* 0xd2511f53080c7824 */ /* 0x000fe200078e02ff */
[----:B------:R-:W-:Y:S01]  /*0720*/  LOP3.LUT R5, R14, UR16, R5, 0x96, !PT ;  /* 0x000000100e057c12 */ /* 0x000fe2000f8e9605 */
[----:B------:R-:W-:Y:S01]  /*0730*/  IMAD.HI.U32 R11, R7, -0x2daee0ad, RZ ;  /* 0xd2511f53070b7827 */ /* 0x000fe200078e00ff */
[----:B------:R-:W-:Y:S01]  /*0740*/  PLOP3.LUT P0, PT, PT, PT, UP0, 0x80, 0x8 ;  /* 0x000000000008781c */ /* 0x000fe20003f0f008 */
[----:B------:R-:W1:Y:S02]  /*0750*/  LDCU.64 UR10, c[0x0][0x3a0] ;  /* 0x00007400ff0a77ac */ /* 0x000e640008000a00 */
[----:B------:R-:W-:Y:S01]  /*0760*/  IMAD R9, R10, -0x326172a9, RZ ;  /* 0xcd9e8d570a097824 */ /* 0x000fe200078e02ff */
[----:B------:R-:W-:Y:S01]  /*0770*/  LOP3.LUT R11, R12, UR18, R11, 0x96, !PT ;  /* 0x000000120c0b7c12 */ /* 0x000fe2000f8e960b */
[----:B------:R-:W-:Y:S01]  /*0780*/  IMAD.HI.U32 R8, R5, -0x326172a9, RZ ;  /* 0xcd9e8d5705087827 */ /* 0x000fe200078e00ff */
[----:B0-----:R-:W-:-:S03]  /*0790*/  UISETP.NE.AND UP0, UPT, UR4, URZ, UPT ;  /* 0x000000ff0400728c */ /* 0x001fc6000bf05270 */
        /* <DEDUP_REMOVED lines=36> */
[----:B------:R-:W-:Y:S01]  /*09e0*/  IMAD.MOV.U32 R5, RZ, RZ, RZ ;  /* 0x000000ffff057224 */ /* 0x000fe200078e00ff */
[----:B------:R-:W-:Y:S01]  /*09f0*/  LOP3.LUT R73, R10, UR29, R73, 0x96, !PT ;  /* 0x0000001d0a497c12 */ /* 0x000fe2000f8e9649 */
[----:B------:R-:W-:Y:S02]  /*0a00*/  IMAD R61, R12, -0x2daee0ad, RZ ;  /* 0xd2511f530c3d7824 */ /* 0x000fe400078e02ff */
[----:B-1234-:R-:W-:-:S07]  /*0a10*/  IMAD R80, R7, -0x326172a9, RZ ;  /* 0xcd9e8d5707507824 */ /* 0x01efce00078e02ff */
.L_x_5132:
        /* <DEDUP_REMOVED lines=44> */
.L_x_4765:
        /* <DEDUP_REMOVED lines=13> */
.L_x_4767:
[----:B------:R-:W-:Y:S05]  /*0db0*/  BSYNC.RECONVERGENT B2 ;  /* 0x0000000000027941 */ /* 0x000fea0003800200 */
.L_x_4766:
        /* <DEDUP_REMOVED lines=41> */
.L_x_4764:
[----:B------:R-:W-:Y:S05]  /*1050*/  BSYNC.RECONVERGENT B1 ;  /* 0x0000000000017941 */ /* 0x000fea0003800200 */
.L_x_4763:
[----:B------:R-:W-:Y:S01]  /*1060*/  I2FP.F32.U32 R7, R7 ;  /* 0x0000000700077245 */ /* 0x000fe20000201000 */
[C---:B-----5:R-:W-:Y:S01]  /*1070*/  IMAD.U32 R17, R48.reuse, 0x10000, RZ ;  /* 0x0001000030117824 */ /* 0x060fe200078e00ff */
[----:B------:R-:W-:Y:S01]  /*1080*/  ISETP.NE.AND P2, PT, R19, 0x1, PT ;  /* 0x000000011300780c */ /* 0x000fe20003f45270 */
[----:B------:R-:W-:Y:S01]  /*1090*/  IMAD.U32 R20, RZ, RZ, UR32 ;  /* 0x00000020ff147e24 */ /* 0x000fe2000f8e00ff */
[----:B------:R-:W-:Y:S01]  /*10a0*/  BSSY.RECONVERGENT B1, `(.L_x_4768) ;  /* 0x000004f000017945 */ /* 0x000fe20003800200 */
[----:B------:R-:W-:Y:S01]  /*10b0*/  FFMA.FTZ R52, R7, R120, 1.1641532182693481445e-10 ;  /* 0x2f00000007347423 */ /* 0x000fe20000010078 */
[----:B------:R-:W-:Y:S02]  /*10c0*/  IMAD.U32 R21, RZ, RZ, UR31 ;  /* 0x0000001fff157e24 */ /* 0x000fe4000f8e00ff */
[----:B------:R-:W-:Y:S01]  /*10d0*/  FMUL.FTZ R17, R17, R20 ;  /* 0x0000001411117220 */ /* 0x000fe20000410000 */
[----:B------:R-:W-:Y:S01]  /*10e0*/  PRMT R48, R48, 0x7632, R48 ;  /* 0x0000763230307816 */ /* 0x000fe20000000030 */
[----:B------:R-:W-:Y:S01]  /*10f0*/  IMAD.MOV.U32 R23, RZ, RZ, 0x2 ;  /* 0x00000002ff177424 */ /* 0x000fe200078e00ff */
[----:B------:R-:W-:-:S02]  /*1100*/  FSETP.GTU.FTZ.AND P0, PT, R52, R21, PT ;  /* 0x000000153400720b */ /* 0x000fc40003f1c000 */
[----:B------:R-:W-:Y:S02]  /*1110*/  @P1 SHF.L.U32 R52, R24, 0x10, RZ ;  /* 0x0000001018341819 */ /* 0x000fe400000006ff */
        /* <DEDUP_REMOVED lines=15> */
.L_x_4770:
        /* <DEDUP_REMOVED lines=13> */
.L_x_4772:
[----:B------:R-:W-:Y:S05]  /*12e0*/  BSYNC.RECONVERGENT B2 ;  /* 0x0000000000027941 */ /* 0x000fea0003800200 */
.L_x_4771:
        /* <DEDUP_REMOVED lines=42> */
.L_x_4769:
[----:B------:R-:W-:Y:S05]  /*1590*/  BSYNC.RECONVERGENT B1 ;  /* 0x0000000000017941 */ /* 0x000fea0003800200 */
.L_x_4768:
[----:B------:R-:W-:Y:S01]  /*15a0*/  I2FP.F32.U32 R17, R17 ;  /* 0x0000001100117245 */ /* 0x000fe20000201000 */
[----:B------:R-:W-:Y:S01]  /*15b0*/  IMAD.U32 R19, R48, 0x10000, RZ ;  /* 0x0001000030137824 */ /* 0x000fe200078e00ff */
[----:B------:R-:W-:Y:S01]  /*15c0*/  ISETP.NE.AND P2, PT, R23, 0x1, PT ;  /* 0x000000011700780c */ /* 0x000fe20003f45270 */
[----:B------:R-:W-:Y:S01]  /*15d0*/  @P1 IMAD.U32 R18, R18, 0x10000, RZ ;  /* 0x0001000012121824 */ /* 0x000fe200078e00ff */
        /* <DEDUP_REMOVED lines=20> */
.L_x_4775:
        /* <DEDUP_REMOVED lines=13> */
.L_x_4777:
[----:B------:R-:W-:Y:S05]  /*17f0*/  BSYNC.RECONVERGENT B2 ;  /* 0x0000000000027941 */ /* 0x000fea0003800200 */
.L_x_4776:
        /* <DEDUP_REMOVED lines=42> */
.L_x_4774:
[----:B------:R-:W-:Y:S05]  /*1aa0*/  BSYNC.RECONVERGENT B1 ;  /* 0x0000000000017941 */ /* 0x000fea0003800200 */
.L_x_4773:
        /* <DEDUP_REMOVED lines=12> */
[--C-:B------:R-:W-:Y:S01]  /*1b70*/  @P1 FADD.FTZ R18, R18, R17.reuse ;  /* 0x0000001112121221 */ /* 0x100fe20000010000 */
[----:B------:R-:W-:Y:S02]  /*1b80*/  PRMT R17, R49, 0x7632, R17 ;  /* 0x0000763231117816 */ /* 0x000fe40000000011 */
[----:B------:R-:W-:Y:S02]  /*1b90*/  P2R R56, PR, RZ, 0x1 ;  /* 0x00000001ff387803 */ /* 0x000fe40000000000 */
        /* <DEDUP_REMOVED lines=10> */
.L_x_4780:
        /* <DEDUP_REMOVED lines=13> */
.L_x_4782:
[----:B------:R-:W-:Y:S05]  /*1d10*/  BSYNC.RECONVERGENT B2 ;  /* 0x0000000000027941 */ /* 0x000fea0003800200 */
.L_x_4781:
        /* <DEDUP_REMOVED lines=43> */
.L_x_4779:
[----:B------:R-:W-:Y:S05]  /*1fd0*/  BSYNC.RECONVERGENT B1 ;  /* 0x0000000000017941 */ /* 0x000fea0003800200 */
.L_x_4778:
        /* <DEDUP_REMOVED lines=8> */
[----:B------:R-:W-:-:S03]  /*2060*/  HFMA2 R52, -RZ, RZ, 0, 1.1920928955078125e-07 ;  /* 0x00000002ff347431 */ /* 0x000fc600000001ff */
        /* <DEDUP_REMOVED lines=14> */
.L_x_4785:
        /* <DEDUP_REMOVED lines=13> */
.L_x_4787:
[----:B------:R-:W-:Y:S05]  /*2220*/  BSYNC.RECONVERGENT B2 ;  /* 0x0000000000027941 */ /* 0x000fea0003800200 */
.L_x_4786:
        /* <DEDUP_REMOVED lines=43> */
.L_x_4784:
[----:B------:R-:W-:Y:S05]  /*24e0*/  BSYNC.RECONVERGENT B1 ;  /* 0x0000000000017941 */ /* 0x000fea0003800200 */
.L_x_4783:
[----:B------:R-:W-:Y:S01]  /*24f0*/  I2FP.F32.U32 R23, R16 ;  /* 0x0000001000177245 */ /* 0x000fe20000201000 */
[----:B------:R-:W-:Y:S01]  /*2500*/  IMAD.U32 R63, R50, 0x10000, RZ ;  /* 0x00010000323f7824 */ /* 0x000fe200078e00ff */
[----:B------:R-:W-:Y:S01]  /*2510*/  ISETP.NE.AND P0, PT, R52, 0x1, PT ;  /* 0x000000013400780c */ /* 0x000fe20003f05270 */
[----:B------:R-:W-:Y:S01]  /*2520*/  BSSY.RECONVERGENT B1, `(.L_x_4788) ;  /* 0x000004e000017945 */ /* 0x000fe20003800200 */
[----:B------:R-:W-:Y:S02]  /*2530*/  IMAD.MOV.U32 R64, RZ, RZ, 0x2 ;  /* 0x00000002ff407424 */ /* 0x000fe400078e00ff */
[----:B------:R-:W-:Y:S01]  /*2540*/  FFMA.FTZ R16, R23, R120, 1.1641532182693481445e-10 ;  /* 0x2f00000017107423 */ /* 0x000fe20000010078 */
[----:B------:R-:W-:Y:S01]  /*2550*/  FMUL.FTZ R63, R63, R20 ;  /* 0x000000143f3f7220 */ /* 0x000fe20000410000 */
[----:B------:R-:W-:-:S03]  /*2560*/  @P1 IMAD.U32 R23, R26, 0x10000, RZ ;  /* 0x000100001a171824 */ /* 0x000fc600078e00ff */
[----:B------:R-:W-:-:S04]  /*2570*/  FSETP.GTU.FTZ.AND P3, PT, R16, R21, PT ;  /* 0x000000151000720b */ /* 0x000fc80003f7c000 */
[----:B------:R-:W-:Y:S02]  /*2580*/  FSEL R16, R63, RZ, !P3 ;  /* 0x000000ff3f107208 */ /* 0x000fe40005800000 */
[----:B------:R-:W-:-:S03]  /*2590*/  PLOP3.LUT P3, PT, P3, PT, PT, 0x8, 0x80 ;  /* 0x000000000080781c */ /* 0x000fc60001f6e170 */
[--C-:B------:R-:W-:Y:S01]  /*25a0*/  @P1 FADD.FTZ R16, R16, R23.reuse ;  /* 0x0000001710101221 */ /* 0x100fe20000010000 */
[----:B------:R-:W-:Y:S02]  /*25b0*/  PRMT R23, R50, 0x7632, R23 ;  /* 0x0000763232177816 */ /* 0x000fe40000000017 */
        /* <DEDUP_REMOVED lines=11> */
.L_x_4790:
        /* <DEDUP_REMOVED lines=13> */
.L_x_4792:
[----:B------:R-:W-:Y:S05]  /*2740*/  BSYNC.RECONVERGENT B2 ;  /* 0x0000000000027941 */ /* 0x000fea0003800200 */
.L_x_4791:
        /* <DEDUP_REMOVED lines=43> */
.L_x_4789:
[----:B------:R-:W-:Y:S05]  /*2a00*/  BSYNC.RECONVERGENT B1 ;  /* 0x0000000000017941 */ /* 0x000fea0003800200 */
.L_x_4788:
        /* <DEDUP_REMOVED lines=23> */
.L_x_4795:
        /* <DEDUP_REMOVED lines=13> */
.L_x_4797:
[----:B------:R-:W-:Y:S05]  /*2c50*/  BSYNC.RECONVERGENT B2 ;  /* 0x0000000000027941 */ /* 0x000fea0003800200 */
.L_x_4796:
        /* <DEDUP_REMOVED lines=43> */
.L_x_4794:
[----:B------:R-:W-:Y:S05]  /*2f10*/  BSYNC.RECONVERGENT B1 ;  /* 0x0000000000017941 */ /* 0x000fea0003800200 */
.L_x_4793:
        /* <DEDUP_REMOVED lines=8> */
[----:B------:R-:W-:Y:S02]  /*2fa0*/  FSETP.GTU.FTZ.AND P4, PT, R52, R21, PT ;  /* 0x000000153400720b */ /* 0x000fe40003f9c000 */
[----:B------:R-:W-:Y:S02]  /*2fb0*/  PRMT R52, R51, 0x7632, R52 ;  /* 0x0000763233347816 */ /* 0x000fe40000000034 */
        /* <DEDUP_REMOVED lines=14> */
.L_x_4800:
        /* <DEDUP_REMOVED lines=13> */
.L_x_4802:
[----:B------:R-:W-:Y:S05]  /*3170*/  BSYNC.RECONVERGENT B2 ;  /* 0x0000000000027941 */ /* 0x000fea0003800200 */
.L_x_4801:
        /* <DEDUP_REMOVED lines=43> */
.L_x_4799:
[----:B------:R-:W-:Y:S05]  /*3430*/  BSYNC.RECONVERGENT B1 ;  /* 0x0000000000017941 */ /* 0x000fea0003800200 */
.L_x_4798:
        /* <DEDUP_REMOVED lines=15> */
.L_x_4762:
        /* <DEDUP_REMOVED lines=9> */
[----:B------:R-:W-:Y:S01]  /*35c0*/  @!P0 IMAD.MOV.U32 R10, RZ, RZ, 0x3 ;  /* 0x00000003ff0a8424 */ /* 0x000fe200078e00ff */
[----:B------:R-:W-:Y:S01]  /*35d0*/  @!P0 MOV R54, R61 ;  /* 0x0000003d00368202 */ /* 0x000fe20000000f00 */
[----:B------:R-:W-:Y:S01]  /*35e0*/  @!P0 IMAD.MOV.U32 R7, RZ, RZ, R72 ;  /* 0x000000ffff078224 */ /* 0x000fe200078e0048 */
[----:B------:R-:W-:Y:S01]  /*35f0*/  @P0 MOV R7, R73 ;  /* 0x0000004900070202 */ /* 0x000fe20000000f00 */
[----:B------:R-:W-:Y:S02]  /*3600*/  @P0 VIADD R10, R93, 0x1 ;  /* 0x000000015d0a0836 */ /* 0x000fe40000000000 */
[----:B------:R-:W-:Y:S01]  /*3610*/  @P0 IMAD.MOV.U32 R54, RZ, RZ, R61 ;  /* 0x000000ffff360224 */ /* 0x000fe200078e003d */
[----:B------:R-:W-:Y:S06]  /*3620*/  BRA `(.L_x_4805) ;  /* 0x0000000000dc7947 */ /* 0x000fec0003800000 */
.L_x_4806:
        /* <DEDUP_REMOVED lines=13> */
.L_x_4808:
[----:B------:R-:W-:Y:S05]  /*3700*/  BSYNC.RECONVERGENT B2 ;  /* 0x0000000000027941 */ /* 0x000fea0003800200 */
.L_x_4807:
        /* <DEDUP_REMOVED lines=41> */
.L_x_4805:
[----:B------:R-:W-:Y:S05]  /*39a0*/  BSYNC.RECONVERGENT B1 ;  /* 0x0000000000017941 */ /* 0x000fea0003800200 */
.L_x_4804:
[----:B------:R-:W-:Y:S01]  /*39b0*/  I2FP.F32.U32 R7, R7 ;  /* 0x0000000700077245 */ /* 0x000fe20000201000 */
[----:B------:R-:W-:Y:S01]  /*39c0*/  IMAD.U32 R21, RZ, RZ, UR31 ;  /* 0x0000001fff157e24 */ /* 0x000fe2000f8e00ff */
[----:B------:R-:W-:Y:S01]  /*39d0*/  ISETP.NE.AND P2, PT, R10, 0x1, PT ;  /* 0x000000010a00780c */ /* 0x000fe20003f45270 */
[----:B------:R-:W-:Y:S01]  /*39e0*/  BSSY.RECONVERGENT B1, `(.L_x_4809) ;  /* 0x000004d000017945 */ /* 0x000fe20003800200 */
[----:B------:R-:W-:Y:S01]  /*39f0*/  MOV R20, UR32 ;  /* 0x0000002000147c02 */ /* 0x000fe20008000f00 */
[----:B------:R-:W-:Y:S01]  /*3a00*/  FFMA.FTZ R8, R7, R120, 1.1641532182693481445e-10 ;  /* 0x2f00000007087423 */ /* 0x000fe20000010078 */
[C---:B-----5:R-:W-:Y:S01]  /*3a10*/  IMAD.U32 R7, R48.reuse, 0x10000, RZ ;  /* 0x0001000030077824 */ /* 0x060fe200078e00ff */
[----:B------:R-:W-:Y:S01]  /*3a20*/  PRMT R9, R48, 0x7632, R9 ;  /* 0x0000763230097816 */ /* 0x000fe20000000009 */
[----:B------:R-:W-:Y:S02]  /*3a30*/  IMAD.MOV.U32 R12, RZ, RZ, 0x2 ;  /* 0x00000002ff0c7424 */ /* 0x000fe400078e00ff */
[----:B------:R-:W-:Y:S01]  /*3a40*/  FSETP.GTU.FTZ.AND P0, PT, R8, R21, PT ;  /* 0x000000150800720b */ /* 0x000fe20003f1c000 */
[----:B------:R-:W-:Y:S01]  /*3a50*/  FMUL.FTZ R7, R7, R20 ;  /* 0x0000001407077220 */ /* 0x000fe20000410000 */
[----:B------:R-:W-:-:S02]  /*3a60*/  IMAD.MOV.U32 R8, RZ, RZ, R80 ;  /* 0x000000ffff087224 */ /* 0x000fc400078e0050 */
        /* <DEDUP_REMOVED lines=12> */
.L_x_4811:
        /* <DEDUP_REMOVED lines=13> */
.L_x_4813:
[----:B------:R-:W-:Y:S05]  /*3c00*/  BSYNC.RECONVERGENT B2 ;  /* 0x0000000000027941 */ /* 0x000fea0003800200 */
.L_x_4812:
        /* <DEDUP_REMOVED lines=41> */
[----:B------:R-:W-:-:S07]  /*3ea0*/  LOP3.LUT R72, R72, UR30, R11, 0x96, !PT ;  /* 0x0000001e48487c12 */ /* 0x000fce000f8e960b */
.L_x_4810:
[----:B------:R-:W-:Y:S05]  /*3eb0*/  BSYNC.RECONVERGENT B1 ;  /* 0x0000000000017941 */ /* 0x000fea0003800200 */
.L_x_4809:
[----:B------:R-:W-:Y:S01]  /*3ec0*/  I2FP.F32.U32 R11, R8 ;  /* 0x00000008000b7245 */ /* 0x000fe20000201000 */
[----:B------:R-:W-:Y:S01]  /*3ed0*/  IMAD.U32 R13, R28, 0x10000, RZ ;  /* 0x000100001c0d7824 */ /* 0x000fe200078e00ff */
[----:B------:R-:W-:Y:S01]  /*3ee0*/  ISETP.NE.AND P2, PT, R12, 0x1, PT ;  /* 0x000000010c00780c */ /* 0x000fe20003f45270 */
[----:B------:R-:W-:Y:S02]  /*3ef0*/  BSSY.RECONVERGENT B1, `(.L_x_4814) ;  /* 0x000004e000017945 */ /* 0x000fe40003800200 */
[----:B------:R-:W-:Y:S01]  /*3f00*/  FFMA.FTZ R8, R11, R120, 1.1641532182693481445e-10 ;  /* 0x2f0000000b087423 */ /* 0x000fe20000010078 */
[----:B------:R-:W-:Y:S01]  /*3f10*/  FMUL.FTZ R13, R13, R20 ;  /* 0x000000140d0d7220 */ /* 0x000fe20000410000 */
[----:B------:R-:W-:-:S03]  /*3f20*/  @P1 IMAD.U32 R11, R24, 0x10000, RZ ;  /* 0x00010000180b1824 */ /* 0x000fc600078e00ff */
[----:B------:R-:W-:-:S04]  /*3f30*/  FSETP.GTU.FTZ.AND P0, PT, R8, R21, PT ;  /* 0x000000150800720b */ /* 0x000fc80003f1c000 */
[----:B------:R-:W-:Y:S02]  /*3f40*/  FSEL R8, R13, RZ, !P0 ;  /* 0x000000ff0d087208 */ /* 0x000fe40004000000 */
[----:B------:R-:W-:-:S03]  /*3f50*/  MOV R13, 0x2 ;  /* 0x00000002000d7802 */ /* 0x000fc60000000f00 */
[----:B------:R-:W-:-:S04]  /*3f60*/  FADD.FTZ R8, R7, R8 ;  /* 0x0000000807087221 */ /* 0x000fc80000010000 */
[--C-:B------:R-:W-:Y:S01]  /*3f70*/  @P1 FADD.FTZ R7, R11, R8.reuse ;  /* 0x000000080b071221 */ /* 0x100fe20000010000 */
[----:B------:R-:W-:Y:S01]  /*3f80*/  @!P1 IMAD.MOV.U32 R7, RZ, RZ, R8 ;  /* 0x000000ffff079224 */ /* 0x000fe200078e0008 */
[----:B------:R-:W-:Y:S01]  /*3f90*/  SEL R8, RZ, 0x1, P0 ;  /* 0x00000001ff087807 */ /* 0x000fe20000000000 */
        /* <DEDUP_REMOVED lines=11> */
.L_x_4816:
        /* <DEDUP_REMOVED lines=13> */
.L_x_4818:
[----:B------:R-:W-:Y:S05]  /*4120*/  BSYNC.RECONVERGENT B2 ;  /* 0x0000000000027941 */ /* 0x000fea0003800200 */
.L_x_4817:
        /* <DEDUP_REMOVED lines=40> */
[----:B------:R-:W-:Y:S02]  /*43b0*/  IMAD.MOV.U32 R11, RZ, RZ, R54 ;  /* 0x000000ffff0b7224 */ /* 0x000fe400078e0036 */
[----:B------:R-:W-:-:S07]  /*43c0*/  IMAD.MOV.U32 R54, RZ, RZ, R10 ;  /* 0x000000ffff367224 */ /* 0x000fce00078e000a */
.L_x_4815:
[----:B------:R-:W-:Y:S05]  /*43d0*/  BSYNC.RECONVERGENT B1 ;  /* 0x0000000000017941 */ /* 0x000fea0003800200 */
.L_x_4814:
        /* <DEDUP_REMOVED lines=21> */
.L_x_4821:
        /* <DEDUP_REMOVED lines=13> */
.L_x_4823:
[----:B------:R-:W-:Y:S05]  /*4600*/  BSYNC.RECONVERGENT B2 ;  /* 0x0000000000027941 */ /* 0x000fea0003800200 */
.L_x_4822:
        /* <DEDUP_REMOVED lines=42> */
.L_x_4820:
[----:B------:R-:W-:Y:S05]  /*48b0*/  BSYNC.RECONVERGENT B1 ;  /* 0x0000000000017941 */ /* 0x000fea0003800200 */
.L_x_4819:
[----:B------:R-:W-:Y:S01]  /*48c0*/  I2FP.F32.U32 R11, R11 ;  /* 0x0000000b000b7245 */ /* 0x000fe20000201000 */
[----:B------:R-:W-:Y:S01]  /*48d0*/  IMAD.U32 R19, R19, 0x10000, RZ ;  /* 0x0001000013137824 */ /* 0x000fe200078e00ff */
[----:B------:R-:W-:Y:S01]  /*48e0*/  ISETP.NE.AND P2, PT, R12, 0x1, PT ;  /* 0x000000010c00780c */ /* 0x000fe20003f45270 */
[----:B------:R-:W-:Y:S01]  /*48f0*/  @P1 IMAD.U32 R18, R18, 0x10000, RZ ;  /* 0x0001000012121824 */ /* 0x000fe200078e00ff */
[----:B------:R-:W-:Y:S01]  /*4900*/  BSSY.RECONVERGENT B1, `(.L_x_4824) ;  /* 0x000004d000017945 */ /* 0x000fe20003800200 */
[----:B------:R-:W-:Y:S01]  /*4910*/  FFMA.FTZ R10, R11, R120, 1.1641532182693481445e-10 ;  /* 0x2f0000000b0a7423 */ /* 0x000fe20000010078 */
[----:B------:R-:W-:Y:S01]  /*4920*/  FMUL.FTZ R19, R19, R20 ;  /* 0x0000001413137220 */ /* 0x000fe20000410000 */
[----:B------:R-:W-:Y:S01]  /*4930*/  MOV R13, 0x2 ;  /* 0x00000002000d7802 */ /* 0x000fe20000000f00 */
[----:B------:R-:W-:Y:S02]  /*4940*/  IMAD.MOV.U32 R11, RZ, RZ, R80 ;  /* 0x000000ffff0b7224 */ /* 0x000fe400078e0050 */
        /* <DEDUP_REMOVED lines=16> */
.L_x_4826:
        /* <DEDUP_REMOVED lines=13> */
.L_x_4828:
[----:B------:R-:W-:Y:S05]  /*4b20*/  BSYNC.RECONVERGENT B2 ;  /* 0x0000000000027941 */ /* 0x000fea0003800200 */
.L_x_4827:
        /* <DEDUP_REMOVED lines=42> */
.L_x_4825:
[----:B------:R-:W-:Y:S05]  /*4dd0*/  BSYNC.RECONVERGENT B1 ;  /* 0x0000000000017941 */ /* 0x000fea0003800200 */
.L_x_4824:
[----:B------:R-:W-:Y:S01]  /*4de0*/  I2FP.F32.U32 R11, R11 ;  /* 0x0000000b000b7245 */ /* 0x000fe20000201000 */
[----:B------:R-:W-:Y:S01]  /*4df0*/  BSSY.RECONVERGENT B1, `(.L_x_4829) ;  /* 0x000004d000017945 */ /* 0x000fe20003800200 */
[----:B------:R-:W-:Y:S01]  /*4e00*/  ISETP.NE.AND P2, PT, R13, 0x1, PT ;  /* 0x000000010d00780c */ /* 0x000fe20003f45270 */
[----:B------:R-:W-:Y:S02]  /*4e10*/  IMAD.MOV.U32 R14, RZ, RZ, 0x2 ;  /* 0x00000002ff0e7424 */ /* 0x000fe400078e00ff */
[----:B------:R-:W-:Y:S01]  /*4e20*/  FFMA.FTZ R10, R11, R120, 1.1641532182693481445e-10 ;  /* 0x2f0000000b0a7423 */ /* 0x000fe20000010078 */
[C---:B------:R-:W-:Y:S02]  /*4e30*/  SHF.L.U32 R11, R49.reuse, 0x10, RZ ;  /* 0x00000010310b7819 */ /* 0x040fe400000006ff */
[----:B------:R-:W-:Y:S02]  /*4e40*/  PRMT R49, R49, 0x7632, R49 ;  /* 0x0000763231317816 */ /* 0x000fe40000000031 */
        /* <DEDUP_REMOVED lines=15> */
.L_x_4831:
        /* <DEDUP_REMOVED lines=13> */
.L_x_4833:
[----:B------:R-:W-:Y:S05]  /*5010*/  BSYNC.RECONVERGENT B2 ;  /* 0x0000000000027941 */ /* 0x000fea0003800200 */
.L_x_4832:
        /* <DEDUP_REMOVED lines=42> */
.L_x_4830:
[----:B------:R-:W-:Y:S05]  /*52c0*/  BSYNC.RECONVERGENT B1 ;  /* 0x0000000000017941 */ /* 0x000fea0003800200 */
.L_x_4829:
[----:B------:R-:W-:Y:S01]  /*52d0*/  I2FP.F32.U32 R11, R11 ;  /* 0x0000000b000b7245 */ /* 0x000fe20000201000 */
[----:B------:R-:W-:Y:S01]  /*52e0*/  IMAD.U32 R13, R29, 0x10000, RZ ;  /* 0x000100001d0d7824 */ /* 0x000fe200078e00ff */
[----:B------:R-:W-:Y:S01]  /*52f0*/  ISETP.NE.AND P2, PT, R14, 0x1, PT ;  /* 0x000000010e00780c */ /* 0x000fe20003f45270 */
[----:B------:R-:W-:Y:S01]  /*5300*/  BSSY.RECONVERGENT B1, `(.L_x_4834) ;  /* 0x000004e000017945 */ /* 0x000fe20003800200 */
[----:B------:R-:W-:Y:S01]  /*5310*/  MOV R15, 0x2 ;  /* 0x00000002000f7802 */ /* 0x000fe20000000f00 */
[----:B------:R-:W-:Y:S01]  /*5320*/  FFMA.FTZ R12, R11, R120, 1.1641532182693481445e-10 ;  /* 0x2f0000000b0c7423 */ /* 0x000fe20000010078 */
[----:B------:R-:W-:Y:S01]  /*5330*/  FMUL.FTZ R13, R13, R20 ;  /* 0x000000140d0d7220 */ /* 0x000fe20000410000 */
[----:B------:R-:W-:-:S03]  /*5340*/  @P1 IMAD.U32 R11, R25, 0x10000, RZ ;  /* 0x00010000190b1824 */ /* 0x000fc600078e00ff */
[----:B------:R-:W-:-:S04]  /*5350*/  FSETP.GTU.FTZ.AND P0, PT, R12, R21, PT ;  /* 0x000000150c00720b */ /* 0x000fc80003f1c000 */
[----:B------:R-:W-:-:S05]  /*5360*/  FSEL R13, R13, RZ, !P0 ;  /* 0x000000ff0d0d7208 */ /* 0x000fca0004000000 */
        /* <DEDUP_REMOVED lines=15> */
.L_x_4836:
        /* <DEDUP_REMOVED lines=13> */
.L_x_4838:
[----:B------:R-:W-:Y:S05]  /*5530*/  BSYNC.RECONVERGENT B2 ;  /* 0x0000000000027941 */ /* 0x000fea0003800200 */
.L_x_4837:
        /* <DEDUP_REMOVED lines=42> */
.L_x_4835:
[----:B------:R-:W-:Y:S05]  /*57e0*/  BSYNC.RECONVERGENT B1 ;  /* 0x0000000000017941 */ /* 0x000fea0003800200 */
.L_x_4834:
        /* <DEDUP_REMOVED lines=20> */
.L_x_4841:
        /* <DEDUP_REMOVED lines=13> */
.L_x_4843:
[----:B------:R-:W-:Y:S05]  /*5a00*/  BSYNC.RECONVERGENT B2 ;  /* 0x0000000000027941 */ /* 0x000fea0003800200 */
.L_x_4842:
        /* <DEDUP_REMOVED lines=42> */
.L_x_4840:
[----:B------:R-:W-:Y:S05]  /*5cb0*/  BSYNC.RECONVERGENT B1 ;  /* 0x0000000000017941 */ /* 0x000fea0003800200 */
.L_x_4839:
        /* <DEDUP_REMOVED lines=9> */
[----:B------:R-:W-:-:S05]  /*5d50*/  FSEL R12, R17, RZ, !P0 ;  /* 0x000000ff110c7208 */ /* 0x000fca0004000000 */
[----:B------:R-:W-:-:S04]  /*5d60*/  FADD.FTZ R11, R11, R12 ;  /* 0x0000000c0b0b7221 */ /* 0x000fc80000010000 */
        /* <DEDUP_REMOVED lines=14> */
.L_x_4846:
        /* <DEDUP_REMOVED lines=13> */
.L_x_4848:
[----:B------:R-:W-:Y:S05]  /*5f20*/  BSYNC.RECONVERGENT B2 ;  /* 0x0000000000027941 */ /* 0x000fea0003800200 */
.L_x_4847:
        /* <DEDUP_REMOVED lines=42> */
.L_x_4845:
[----:B------:R-:W-:Y:S05]  /*61d0*/  BSYNC.RECONVERGENT B1 ;  /* 0x0000000000017941 */ /* 0x000fea0003800200 */
.L_x_4844:
[----:B------:R-:W-:Y:S01]  /*61e0*/  I2FP.F32.U32 R13, R13 ;  /* 0x0000000d000d7245 */ /* 0x000fe20000201000 */
[----:B------:R-:W-:Y:S01]  /*61f0*/  IMAD.U32 R15, R50, 0x10000, RZ ;  /* 0x00010000320f7824 */ /* 0x000fe200078e00ff */
[----:B------:R-:W-:Y:S01]  /*6200*/  ISETP.NE.AND P0, PT, R16, 0x1, PT ;  /* 0x000000011000780c */ /* 0x000fe20003f05270 */
[----:B------:R-:W-:Y:S01]  /*6210*/  BSSY.RECONVERGENT B1, `(.L_x_4849) ;  /* 0x000004b000017945 */ /* 0x000fe20003800200 */
[----:B------:R-:W-:Y:S02]  /*6220*/  IMAD.MOV.U32 R62, RZ, RZ, 0x2 ;  /* 0x00000002ff3e7424 */ /* 0x000fe400078e00ff */
[----:B------:R-:W-:Y:S01]  /*6230*/  FFMA.FTZ R12, R13, R120, 1.1641532182693481445e-10 ;  /* 0x2f0000000d0c7423 */ /* 0x000fe20000010078 */
[----:B------:R-:W-:Y:S01]  /*6240*/  FMUL.FTZ R15, R15, R20 ;  /* 0x000000140f0f7220 */ /* 0x000fe20000410000 */
[----:B------:R-:W-:-:S03]  /*6250*/  PRMT R13, R50, 0x7632, R13 ;  /* 0x00007632320d7816 */ /* 0x000fc6000000000d */
[----:B------:R-:W-:-:S04]  /*6260*/  FSETP.GTU.FTZ.AND P3, PT, R12, R21, PT ;  /* 0x000000150c00720b */ /* 0x000fc80003f7c000 */
[----:B------:R-:W-:Y:S02]  /*6270*/  FSEL R12, R15, RZ, !P3 ;  /* 0x000000ff0f0c7208 */ /* 0x000fe40005800000 */
[----:B------:R-:W-:Y:S02]  /*6280*/  PLOP3.LUT P3, PT, P3, PT, PT, 0x8, 0x80 ;  /* 0x000000000080781c */ /* 0x000fe40001f6e170 */
[----:B------:R-:W-:Y:S01]  /*6290*/  MOV R15, R80 ;  /* 0x00000050000f7202 */ /* 0x000fe20000000f00 */
        /* <DEDUP_REMOVED lines=9> */
.L_x_4851:
        /* <DEDUP_REMOVED lines=13> */
.L_x_4853:
[----:B------:R-:W-:Y:S05]  /*6400*/  BSYNC.RECONVERGENT B2 ;  /* 0x0000000000027941 */ /* 0x000fea0003800200 */
.L_x_4852:
        /* <DEDUP_REMOVED lines=43> */
.L_x_4850:
[----:B------:R-:W-:Y:S05]  /*66c0*/  BSYNC.RECONVERGENT B1 ;  /* 0x0000000000017941 */ /* 0x000fea0003800200 */
.L_x_4849:
[----:B------:R-:W-:Y:S01]  /*66d0*/  I2FP.F32.U32 R15, R15 ;  /* 0x0000000f000f7245 */ /* 0x000fe20000201000 */
[----:B------:R-:W-:Y:S01]  /*66e0*/  IMAD.U32 R63, R30, 0x10000, RZ ;  /* 0x000100001e3f7824 */ /* 0x000fe200078e00ff */
[----:B------:R-:W-:Y:S03]  /*66f0*/  BSSY.RECONVERGENT B1, `(.L_x_4854) ;  /* 0x0000050000017945 */ /* 0x000fe60003800200 */
[----:B------:R-:W-:Y:S01]  /*6700*/  FFMA.FTZ R14, R15, R120, 1.1641532182693481445e-10 ;  /* 0x2f0000000f0e7423 */ /* 0x000fe20000010078 */
[----:B------:R-:W-:Y:S01]  /*6710*/  FMUL.FTZ R63, R63, R20 ;  /* 0x000000143f3f7220 */ /* 0x000fe20000410000 */
[----:B------:R-:W-:-:S03]  /*6720*/  @P1 IMAD.U32 R15, R26, 0x10000, RZ ;  /* 0x000100001a0f1824 */ /* 0x000fc600078e00ff */
[----:B------:R-:W-:-:S04]  /*6730*/  FSETP.GTU.FTZ.AND P0, PT, R14, R21, PT ;  /* 0x000000150e00720b */ /* 0x000fc80003f1c000 */
[----:B------:R-:W-:-:S05]  /*6740*/  FSEL R63, R63, RZ, !P0 ;  /* 0x000000ff3f3f7208 */ /* 0x000fca0004000000 */
[----:B------:R-:W-:Y:S01]  /*6750*/  FADD.FTZ R14, R12, R63 ;  /* 0x0000003f0c0e7221 */ /* 0x000fe20000010000 */
[----:B------:R-:W-:Y:S01]  /*6760*/  SEL R12, RZ, 0x1, P0 ;  /* 0x00000001ff0c7807 */ /* 0x000fe20000000000 */
[----:B------:R-:W-:Y:S01]  /*6770*/  IMAD.MOV.U32 R63, RZ, RZ, 0x2 ;  /* 0x00000002ff3f7424 */ /* 0x000fe200078e00ff */
        /* <DEDUP_REMOVED lines=14> */
.L_x_4856:
        /* <DEDUP_REMOVED lines=13> */
.L_x_4858:
[----:B------:R-:W-:Y:S05]  /*6930*/  BSYNC.RECONVERGENT B2 ;  /* 0x0000000000027941 */ /* 0x000fea0003800200 */
.L_x_4857:
        /* <DEDUP_REMOVED lines=43> */
.L_x_4855:
[----:B------:R-:W-:Y:S05]  /*6bf0*/  BSYNC.RECONVERGENT B1 ;  /* 0x0000000000017941 */ /* 0x000fea0003800200 */
.L_x_4854:
        /* <DEDUP_REMOVED lines=20> */
.L_x_4861:
        /* <DEDUP_REMOVED lines=13> */
.L_x_4863:
[----:B------:R-:W-:Y:S05]  /*6e10*/  BSYNC.RECONVERGENT B2 ;  /* 0x0000000000027941 */ /* 0x000fea0003800200 */
.L_x_4862:
        /* <DEDUP_REMOVED lines=43> */
.L_x_4860:
[----:B------:R-:W-:Y:S05]  /*70d0*/  BSYNC.RECONVERGENT B1 ;  /* 0x0000000000017941 */ /* 0x000fea0003800200 */
.L_x_4859:
        /* <DEDUP_REMOVED lines=26> */
.L_x_4866:
        /* <DEDUP_REMOVED lines=13> */
.L_x_4868:
[----:B------:R-:W-:Y:S05]  /*7350*/  BSYNC.RECONVERGENT B2 ;  /* 0x0000000000027941 */ /* 0x000fea0003800200 */
.L_x_4867:
        /* <DEDUP_REMOVED lines=43> */
.L_x_4865:
[----:B------:R-:W-:Y:S05]  /*7610*/  BSYNC.RECONVERGENT B1 ;  /* 0x0000000000017941 */ /* 0x000fea0003800200 */
.L_x_4864:
        /* <DEDUP_REMOVED lines=21> */
.L_x_4871:
        /* <DEDUP_REMOVED lines=13> */
.L_x_4873:
[----:B------:R-:W-:Y:S05]  /*7840*/  BSYNC.RECONVERGENT B2 ;  /* 0x0000000000027941 */ /* 0x000fea0003800200 */
.L_x_4872:
        /* <DEDUP_REMOVED lines=43> */
.L_x_4870:
[----:B------:R-:W-:Y:S05]  /*7b00*/  BSYNC.RECONVERGENT B1 ;  /* 0x0000000000017941 */ /* 0x000fea0003800200 */
.L_x_4869:
[----:B------:R-:W-:Y:S01]  /*7b10*/  I2FP.F32.U32 R23, R23 ;  /* 0x0000001700177245 */ /* 0x000fe20000201000 */
[----:B------:R-:W-:Y:S01]  /*7b20*/  IMAD.U32 R51, R31, 0x10000, RZ ;  /* 0x000100001f337824 */ /* 0x000fe200078e00ff */
[----:B------:R-:W-:Y:S01]  /*7b30*/  BSSY.RECONVERGENT B1, `(.L_x_4874) ;  /* 0x0000051000017945 */ /* 0x000fe20003800200 */
[----:B------:R-:W-:Y:S01]  /*7b40*/  IMAD.MOV.U32 R67, RZ, RZ, 0x2 ;  /* 0x00000002ff437424 */ /* 0x000fe200078e00ff */
[----:B------:R-:W-:Y:S01]  /*7b50*/  MOV R65, R80 ;  /* 0x0000005000417202 */ /* 0x000fe20000000f00 */
[----:B------:R-:W-:Y:S01]  /*7b60*/  FFMA.FTZ R64, R23, R120, 1.1641532182693481445e-10 ;  /* 0x2f00000017407423 */ /* 0x000fe20000010078 */
[----:B------:R-:W-:Y:S01]  /*7b70*/  FMUL.FTZ R51, R51, R20 ;  /* 0x0000001433337220 */ /* 0x000fe20000410000 */
[----:B------:R-:W-:-:S03]  /*7b80*/  @P1 SHF.L.U32 R23, R27, 0x10, RZ ;  /* 0x000000101b171819 */ /* 0x000fc600000006ff */
        /* <DEDUP_REMOVED lines=18> */
.L_x_4876:
        /* <DEDUP_REMOVED lines=13> */
.L_x_4878:
[----:B------:R-:W-:Y:S05]  /*7d80*/  BSYNC.RECONVERGENT B2 ;  /* 0x0000000000027941 */ /* 0x000fea0003800200 */
.L_x_4877:
        /* <DEDUP_REMOVED lines=43> */
.L_x_4875:
[----:B------:R-:W-:Y:S05]  /*8040*/  BSYNC.RECONVERGENT B1 ;  /* 0x0000000000017941 */ /* 0x000fea0003800200 */
.L_x_4874:
        /* <DEDUP_REMOVED lines=20> */
.L_x_4881:
        /* <DEDUP_REMOVED lines=15> */
.L_x_4883:
[----:B------:R-:W-:Y:S05]  /*8280*/  BSYNC.RECONVERGENT B2 ;  /* 0x0000000000027941 */ /* 0x000fea0003800200 */
.L_x_4882:
        /* <DEDUP_REMOVED lines=43> */
.L_x_4880:
[----:B------:R-:W-:Y:S05]  /*8540*/  BSYNC.RECONVERGENT B1 ;  /* 0x0000000000017941 */ /* 0x000fea0003800200 */
.L_x_4879:
        /* <DEDUP_REMOVED lines=13> */
[----:B------:R-:W-:Y:S02]  /*8620*/  @!P1 MOV R52, R15 ;  /* 0x0000000f00349202 */ /* 0x000fe40000000f00 */
[----:B------:R-:W-:Y:S02]  /*8630*/  PRMT R15, R64, 0x7610, R15 ;  /* 0x00007610400f7816 */ /* 0x000fe4000000000f */
[----:B------:R-:W-:-:S04]  /*8640*/  F2FP.BF16.F32.PACK_AB R57, RZ, R52 ;  /* 0x00000034ff39723e */ /* 0x000fc800000010ff */
[----:B------:R-:W-:-:S07]  /*8650*/  PRMT R51, R51, 0x5410, R57 ;  /* 0x0000541033337816 */ /* 0x000fce0000000039 */
.L_x_4803:
[----:B------:R-:W0:Y:S01]  /*8660*/  LDC.64 R124, c[0x0][0x3a8] ;  /* 0x0000ea00ff7c7b82 */ /* 0x000e220000000a00 */
[----:B------:R-:W-:Y:S02]  /*8670*/  SEL R64, RZ, 0x1000000, !P5 ;  /* 0x01000000ff407807 */ /* 0x000fe40006800000 */
[----:B------:R-:W-:Y:S02]  /*8680*/  SEL R61, RZ, 0x10000, !P4 ;  /* 0x00010000ff3d7807 */ /* 0x000fe40006000000 */
[----:B------:R-:W-:Y:S02]  /*8690*/  ISETP.NE.AND P5, PT, R53, RZ, PT ;  /* 0x000000ff3500720c */ /* 0x000fe40003fa5270 */
[----:B------:R-:W-:Y:S01]  /*86a0*/  ISETP.NE.AND P4, PT, R56, RZ, PT ;  /* 0x000000ff3800720c */ /* 0x000fe20003f85270 */
[----:B------:R-:W1:Y:S01]  /*86b0*/  LDC.64 R122, c[0x0][0x3b0] ;  /* 0x0000ec00ff7a7b82 */ /* 0x000e620000000a00 */
[----:B------:R-:W-:Y:S02]  /*86c0*/  SEL R62, RZ, 0x100, !P0 ;  /* 0x00000100ff3e7807 */ /* 0x000fe40004000000 */
[----:B------:R-:W-:-:S02]  /*86d0*/  ISETP.NE.U32.AND P0, PT, R58, RZ, PT ;  /* 0x000000ff3a00720c */ /* 0x000fc40003f05070 */
[----:B------:R-:W-:Y:S02]  /*86e0*/  ISETP.NE.AND P6, PT, R55, RZ, PT ;  /* 0x000000ff3700720c */ /* 0x000fe40003fc5270 */
[----:B------:R-:W-:Y:S02]  /*86f0*/  SEL R53, RZ, 0x1000000, !P2 ;  /* 0x01000000ff357807 */ /* 0x000fe40005000000 */
[----:B------:R-:W-:Y:S02]  /*8700*/  SEL R60, RZ, 0x10000, !P4 ;  /* 0x00010000ff3c7807 */ /* 0x000fe40006000000 */
[----:B------:R-:W-:Y:S02]  /*8710*/  SEL R55, RZ, 0x100, !P5 ;  /* 0x00000100ff377807 */ /* 0x000fe40006800000 */
[----:B------:R-:W-:Y:S02]  /*8720*/  ISETP.NE.AND.EX P0, PT, R59, RZ, PT, P0 ;  /* 0x000000ff3b00720c */ /* 0x000fe40003f05300 */
        /* <DEDUP_REMOVED lines=8> */
[----:B------:R-:W-:Y:S01]  /*87b0*/  LOP3.LUT R61, R62, R61, RZ, 0xfc, !PT ;  /* 0x0000003d3e3d7212 */ /* 0x000fe200078efcff */
[----:B-1----:R-:W-:Y:S01]  /*87c0*/  IMAD.WIDE.U32 R66, R6, 0x8, R122 ;  /* 0x0000000806427825 */ /* 0x002fe200078e007a */
[----:B------:R-:W-:Y:S01]  /*87d0*/  LOP3.LUT R60, R55, R60, RZ, 0xfc, !PT ;  /* 0x0000003c373c7212 */ /* 0x000fe200078efcff */
[----:B------:R-:W1:Y:S04]  /*87e0*/  @P0 LDC.64 R56, c[0x0][0x398] ;  /* 0x0000e600ff380b82 */ /* 0x000e680000000a00 */
[----:B------:R2:W-:Y:S01]  /*87f0*/  STG.E.64 desc[UR8][R66.64], R60 ;  /* 0x0000003c42007986 */ /* 0x0005e2000c101b08 */
[----:B0-----:R-:W-:Y:S01]  /*8800*/  @P1 IMAD.WIDE.U32 R48, R53, 0x10, R58 ;  /* 0x0000001035301825 */ /* 0x001fe200078e003a */
[----:B--2---:R-:W-:Y:S06]  /*8810*/  @!P0 BRA `(.L_x_4884) ;  /* 0x0000000000508947 */ /* 0x004fec0003800000 */
        /* <DEDUP_REMOVED lines=20> */
.L_x_4884:
[----:B------:R2:W3:Y:S01]  /*8960*/  @P1 LDG.E.128 R24, desc[UR8][R48.64] ;  /* 0x0000000830181981 */ /* 0x0004e2000c1e1d00 */
[----:B-1----:R-:W-:-:S05]  /*8970*/  @P0 IMAD.WIDE.U32 R56, R53, 0x10, R56 ;  /* 0x0000001035380825 */ /* 0x002fca00078e0038 */
[----:B------:R1:W5:Y:S01]  /*8980*/  @P0 LDG.E.128 R28, desc[UR8][R56.64] ;  /* 0x00000008381c0981 */ /* 0x000362000c1e1d00 */
[----:B--2---:R-:W-:-:S06]  /*8990*/  IMAD.WIDE.U32 R48, R53, 0x10, R82 ;  /* 0x0000001035307825 */ /* 0x004fcc00078e0052 */
[----:B0-----:R-:W5:Y:S01]  /*89a0*/  LDG.E.128 R48, desc[UR8][R48.64] ;  /* 0x0000000830307981 */ /* 0x001f62000c1e1d00 */
[----:B---3--:R-:W-:Y:S02]  /*89b0*/  PRMT R62, R27, 0x7632, R62 ;  /* 0x000076321b3e7816 */ /* 0x008fe4000000003e */
[----:B------:R-:W-:Y:S02]  /*89c0*/  PRMT R59, R26, 0x7632, R59 ;  /* 0x000076321a3b7816 */ /* 0x000fe4000000003b */
[----:B-1----:R-:W-:Y:S02]  /*89d0*/  PRMT R57, R25, 0x7632, R57 ;  /* 0x0000763219397816 */ /* 0x002fe40000000039 */
[----:B------:R-:W-:Y:S01]  /*89e0*/  PRMT R55, R24, 0x7632, R55 ;  /* 0x0000763218377816 */ /* 0x000fe20000000037 */
[----:B------:R-:W-:Y:S06]  /*89f0*/  @!P0 BRA `(.L_x_4885) ;  /* 0x0000005000788947 */ /* 0x000fec0003800000 */
[----:B------:R-:W-:Y:S01]  /*8a00*/  ISETP.NE.AND P2, PT, R63, 0x1, PT ;  /* 0x000000013f00780c */ /* 0x000fe20003f45270 */
[----:B------:R-:W-:Y:S01]  /*8a10*/  BSSY.RECONVERGENT B1, `(.L_x_4886) ;  /* 0x000004a000017945 */ /* 0x000fe20003800200 */
[----:B------:R-:W-:Y:S01]  /*8a20*/  HFMA2 R14, -RZ, RZ, 0, 1.1920928955078125e-07 ;  /* 0x00000002ff0e7431 */ /* 0x000fe200000001ff */
[----:B-----5:R-:W-:Y:S01]  /*8a30*/  PRMT R15, R31, 0x7632, R15 ;  /* 0x000076321f0f7816 */ /* 0x020fe2000000000f */
[----:B------:R-:W-:Y:S01]  /*8a40*/  IMAD.MOV.U32 R8, RZ, RZ, R80 ;  /* 0x000000ffff087224 */ /* 0x000fe200078e0050 */
[----:B------:R-:W-:Y:S01]  /*8a50*/  PRMT R13, R30, 0x7632, R13 ;  /* 0x000076321e0d7816 */ /* 0x000fe2000000000d */
[----:B------:R-:W-:Y:S01]  /*8a60*/  IMAD.MOV.U32 R64, RZ, RZ, R54 ;  /* 0x000000ffff407224 */ /* 0x000fe200078e0036 */
[----:B------:R-:W-:Y:S02]  /*8a70*/  PRMT R11, R29, 0x7632, R11 ;  /* 0x000076321d0b7816 */ /* 0x000fe4000000000b */
[----:B------:R-:W-:-:S04]  /*8a80*/  PRMT R9, R28, 0x7632, R9 ;  /* 0x000076321c097816 */ /* 0x000fc80000000009 */
        /* <DEDUP_REMOVED lines=11> */
.L_x_4888:
        /* <DEDUP_REMOVED lines=13> */
.L_x_4890:
[----:B------:R-:W-:Y:S05]  /*8c10*/  BSYNC.RECONVERGENT B2 ;  /* 0x0000000000027941 */ /* 0x000fea0003800200 */
.L_x_4889:
        /* <DEDUP_REMOVED lines=41> */
.L_x_4887:
[----:B------:R-:W-:Y:S05]  /*8eb0*/  BSYNC.RECONVERGENT B1 ;  /* 0x0000000000017941 */ /* 0x000fea0003800200 */
.L_x_4886:
[----:B------:R-:W-:Y:S01]  /*8ec0*/  I2FP.F32.U32 R61, R8 ;  /* 0x00000008003d7245 */ /* 0x000fe20000201000 */
[----:B------:R-:W-:Y:S01]  /*8ed0*/  BSSY.RECONVERGENT B1, `(.L_x_4891) ;  /* 0x000004e000017945 */ /* 0x000fe20003800200 */
[----:B------:R-:W-:Y:S01]  /*8ee0*/  ISETP.NE.AND P3, PT, R14, 0x1, PT ;  /* 0x000000010e00780c */ /* 0x000fe20003f65270 */
[----:B------:R-:W-:Y:S01]  /*8ef0*/  IMAD.MOV.U32 R56, RZ, RZ, 0x2 ;  /* 0x00000002ff387424 */ /* 0x000fe200078e00ff */
[C---:B------:R-:W-:Y:S01]  /*8f00*/  PRMT R10, R48.reuse, 0x7632, R10 ;  /* 0x00007632300a7816 */ /* 0x040fe2000000000a */
[----:B------:R-:W-:Y:S01]  /*8f10*/  FFMA.FTZ R8, R61, R120, 1.1641532182693481445e-10 ;  /* 0x2f0000003d087423 */ /* 0x000fe20000010078 */
[----:B------:R-:W-:Y:S01]  /*8f20*/  SHF.L.U32 R61, R48, 0x10, RZ ;  /* 0x00000010303d7819 */ /* 0x000fe200000006ff */
        /* <DEDUP_REMOVED lines=15> */
.L_x_4893:
        /* <DEDUP_REMOVED lines=13> */
.L_x_4895:
[----:B------:R-:W-:Y:S05]  /*90f0*/  BSYNC.RECONVERGENT B2 ;  /* 0x0000000000027941 */ /* 0x000fea0003800200 */
.L_x_4894:
        /* <DEDUP_REMOVED lines=43> */
.L_x_4892:
[----:B------:R-:W-:Y:S05]  /*93b0*/  BSYNC.RECONVERGENT B1 ;  /* 0x0000000000017941 */ /* 0x000fea0003800200 */
.L_x_4891:
[----:B------:R-:W-:Y:S01]  /*93c0*/  I2FP.F32.U32 R63, R12 ;  /* 0x0000000c003f7245 */ /* 0x000fe20000201000 */
[----:B------:R-:W-:Y:S01]  /*93d0*/  BSSY.RECONVERGENT B1, `(.L_x_4896) ;  /* 0x0000051000017945 */ /* 0x000fe20003800200 */
[----:B------:R-:W-:Y:S01]  /*93e0*/  SHF.L.U32 R65, R28, 0x10, RZ ;  /* 0x000000101c417819 */ /* 0x000fe200000006ff */
[----:B------:R-:W-:Y:S01]  /*93f0*/  HFMA2 R14, -RZ, RZ, 0, 1.1920928955078125e-07 ;  /* 0x00000002ff0e7431 */ /* 0x000fe200000001ff */
[----:B------:R-:W-:Y:S01]  /*9400*/  ISETP.NE.AND P3, PT, R56, 0x1, PT ;  /* 0x000000013800780c */ /* 0x000fe20003f65270 */
[----:B------:R-:W-:Y:S02]  /*9410*/  FFMA.FTZ R12, R63, R120, 1.1641532182693481445e-10 ;  /* 0x2f0000003f0c7423 */ /* 0x000fe40000010078 */
[----:B------:R-:W-:Y:S01]  /*9420*/  FMUL.FTZ R63, R65, R20 ;  /* 0x00000014413f7220 */ /* 0x000fe20000410000 */
[----:B------:R-:W-:Y:S02]  /*9430*/  @P1 IMAD.U32 R65, R24, 0x10000, RZ ;  /* 0x0001000018411824 */ /* 0x000fe400078e00ff */
[----:B------:R-:W-:Y:S01]  /*9440*/  FSETP.GTU.FTZ.AND P2, PT, R12, R21, PT ;  /* 0x000000150c00720b */ /* 0x000fe20003f5c000 */
[----:B------:R-:W-:-:S03]  /*9450*/  IMAD.MOV.U32 R12, RZ, RZ, R80 ;  /* 0x000000ffff0c7224 */ /* 0x000fc600078e0050 */
        /* <DEDUP_REMOVED lines=15> */
.L_x_4898:
        /* <DEDUP_REMOVED lines=13> */
.L_x_4900:
[----:B------:R-:W-:Y:S05]  /*9620*/  BSYNC.RECONVERGENT B2 ;  /* 0x0000000000027941 */ /* 0x000fea0003800200 */
.L_x_4899:
        /* <DEDUP_REMOVED lines=43> */
.L_x_4897:
[----:B------:R-:W-:Y:S05]  /*98e0*/  BSYNC.RECONVERGENT B1 ;  /* 0x0000000000017941 */ /* 0x000fea0003800200 */
.L_x_4896:
[----:B------:R-:W-:Y:S01]  /*98f0*/  I2FP.F32.U32 R63, R12 ;  /* 0x0000000c003f7245 */ /* 0x000fe20000201000 */
[----:B------:R-:W-:Y:S01]  /*9900*/  BSSY.RECONVERGENT B1, `(.L_x_4901) ;  /* 0x000004d000017945 */ /* 0x000fe20003800200 */
[----:B------:R-:W-:Y:S01]  /*9910*/  ISETP.NE.AND P3, PT, R14, 0x1, PT ;  /* 0x000000010e00780c */ /* 0x000fe20003f65270 */
[----:B------:R-:W-:Y:S02]  /*9920*/  HFMA2 R58, -RZ, RZ, 0, 1.1920928955078125e-07 ;  /* 0x00000002ff3a7431 */ /* 0x000fe400000001ff */
[----:B------:R-:W-:Y:S01]  /*9930*/  FFMA.FTZ R12, R63, R120, 1.1641532182693481445e-10 ;  /* 0x2f0000003f0c7423 */ /* 0x000fe20000010078 */
[----:B------:R-:W-:-:S04]  /*9940*/  IMAD.U32 R63, R10, 0x10000, RZ ;  /* 0x000100000a3f7824 */ /* 0x000fc800078e00ff */
[----:B------:R-:W-:Y:S01]  /*9950*/  FSETP.GTU.FTZ.AND P2, PT, R12, R21, PT ;  /* 0x000000150c00720b */ /* 0x000fe20003f5c000 */
[----:B------:R-:W-:Y:S01]  /*9960*/  FMUL.FTZ R10, R63, R20 ;  /* 0x000000143f0a7220 */ /* 0x000fe20000410000 */
[----:B------:R-:W-:Y:S02]  /*9970*/  IMAD.MOV.U32 R12, RZ, RZ, R80 ;  /* 0x000000ffff0c7224 */ /* 0x000fe400078e0050 */
        /* <DEDUP_REMOVED lines=12> */
.L_x_4903:
        /* <DEDUP_REMOVED lines=13> */
.L_x_4905:
[----:B------:R-:W-:Y:S05]  /*9b10*/  BSYNC.RECONVERGENT B2 ;  /* 0x0000000000027941 */ /* 0x000fea0003800200 */
.L_x_4904:
        /* <DEDUP_REMOVED lines=43> */
.L_x_4902:
[----:B------:R-:W-:Y:S05]  /*9dd0*/  BSYNC.RECONVERGENT B1 ;  /* 0x0000000000017941 */ /* 0x000fea0003800200 */
.L_x_4901:
        /* <DEDUP_REMOVED lines=25> */
.L_x_4908:
        /* <DEDUP_REMOVED lines=13> */
.L_x_4910:
[----:B------:R-:W-:Y:S05]  /*a040*/  BSYNC.RECONVERGENT B2 ;  /* 0x0000000000027941 */ /* 0x000fea0003800200 */
.L_x_4909:
        /* <DEDUP_REMOVED lines=42> */
[----:B------:R-:W-:-:S07]  /*a2f0*/  LOP3.LUT R72, R70, UR30, R69, 0x96, !PT ;  /* 0x0000001e46487c12 */ /* 0x000fce000f8e9645 */
.L_x_4907:
[----:B------:R-:W-:Y:S05]  /*a300*/  BSYNC.RECONVERGENT B1 ;  /* 0x0000000000017941 */ /* 0x000fea0003800200 */
.L_x_4906:
[----:B------:R-:W-:Y:S01]  /*a310*/  I2FP.F32.U32 R55, R10 ;  /* 0x0000000a00377245 */ /* 0x000fe20000201000 */
[----:B------:R-:W-:Y:S01]  /*a320*/  BSSY.RECONVERGENT B1, `(.L_x_4911) ;  /* 0x000004e000017945 */ /* 0x000fe20003800200 */
[----:B------:R-:W-:Y:S01]  /*a330*/  ISETP.NE.AND P3, PT, R60, 0x1, PT ;  /* 0x000000013c00780c */ /* 0x000fe20003f65270 */
[----:B------:R-:W-:Y:S01]  /*a340*/  IMAD.MOV.U32 R58, RZ, RZ, 0x2 ;  /* 0x00000002ff3a7424 */ /* 0x000fe200078e00ff */
[----:B------:R-:W-:Y:S01]  /*a350*/  PRMT R12, R49, 0x7632, R12 ;  /* 0x00007632310c7816 */ /* 0x000fe2000000000c */
[----:B------:R-:W-:Y:S01]  /*a360*/  FFMA.FTZ R10, R55, R120, 1.1641532182693481445e-10 ;  /* 0x2f000000370a7423 */ /* 0x000fe20000010078 */
[----:B------:R-:W-:Y:S01]  /*a370*/  IMAD.U32 R55, R49, 0x10000, RZ ;  /* 0x0001000031377824 */ /* 0x000fe200078e00ff */
[----:B------:R-:W-:-:S03]  /*a380*/  MOV R14, R80 ;  /* 0x00000050000e7202 */ /* 0x000fc60000000f00 */
        /* <DEDUP_REMOVED lines=14> */
.L_x_4913:
        /* <DEDUP_REMOVED lines=13> */
.L_x_4915:
[----:B------:R-:W-:Y:S05]  /*a540*/  BSYNC.RECONVERGENT B2 ;  /* 0x0000000000027941 */ /* 0x000fea0003800200 */
.L_x_4914:
        /* <DEDUP_REMOVED lines=43> */
.L_x_4912:
[----:B------:R-:W-:Y:S05]  /*a800*/  BSYNC.RECONVERGENT B1 ;  /* 0x0000000000017941 */ /* 0x000fea0003800200 */
.L_x_4911:
        /* <DEDUP_REMOVED lines=25> */
.L_x_4918:
        /* <DEDUP_REMOVED lines=13> */
.L_x_4920:
[----:B------:R-:W-:Y:S05]  /*aa70*/  BSYNC.RECONVERGENT B2 ;  /* 0x0000000000027941 */ /* 0x000fea0003800200 */
.L_x_4919:
        /* <DEDUP_REMOVED lines=43> */
.L_x_4917:
[----:B------:R-:W-:Y:S05]  /*ad30*/  BSYNC.RECONVERGENT B1 ;  /* 0x0000000000017941 */ /* 0x000fea0003800200 */
.L_x_4916:
        /* <DEDUP_REMOVED lines=21> */
.L_x_4923:
        /* <DEDUP_REMOVED lines=13> */
.L_x_4925:
[----:B------:R-:W-:Y:S05]  /*af60*/  BSYNC.RECONVERGENT B2 ;  /* 0x0000000000027941 */ /* 0x000fea0003800200 */
.L_x_4924:
        /* <DEDUP_REMOVED lines=43> */
.L_x_4922:
[----:B------:R-:W-:Y:S05]  /*b220*/  BSYNC.RECONVERGENT B1 ;  /* 0x0000000000017941 */ /* 0x000fea0003800200 */
.L_x_4921:
        /* <DEDUP_REMOVED lines=10> */
[----:B------:R-:W-:Y:S02]  /*b2d0*/  SEL R11, RZ, 0x1, P2 ;  /* 0x00000001ff0b7807 */ /* 0x000fe40001000000 */
[----:B------:R-:W-:Y:S01]  /*b2e0*/  ISETP.NE.AND P2, PT, R58, 0x1, PT ;  /* 0x000000013a00780c */ /* 0x000fe20003f45270 */
[----:B------:R-:W-:Y:S01]  /*b2f0*/  @P1 FADD.FTZ R57, R12, R57 ;  /* 0x000000390c391221 */ /* 0x000fe20000010000 */
[----:B------:R-:W-:Y:S02]  /*b300*/  @!P1 IMAD.MOV.U32 R57, RZ, RZ, R12 ;  /* 0x000000ffff399224 */ /* 0x000fe400078e000c */
[----:B------:R-:W-:-:S03]  /*b310*/  IMAD.MOV.U32 R12, RZ, RZ, R80 ;  /* 0x000000ffff0c7224 */ /* 0x000fc600078e0050 */
        /* <DEDUP_REMOVED lines=10> */
.L_x_4928:
        /* <DEDUP_REMOVED lines=13> */
.L_x_4930:
[----:B------:R-:W-:Y:S05]  /*b490*/  BSYNC.RECONVERGENT B2 ;  /* 0x0000000000027941 */ /* 0x000fea0003800200 */
.L_x_4929:
        /* <DEDUP_REMOVED lines=43> */
.L_x_4927:
[----:B------:R-:W-:Y:S05]  /*b750*/  BSYNC.RECONVERGENT B1 ;  /* 0x0000000000017941 */ /* 0x000fea0003800200 */
.L_x_4926:
        /* <DEDUP_REMOVED lines=21> */
.L_x_4933:
        /* <DEDUP_REMOVED lines=13> */
.L_x_4935:
[----:B------:R-:W-:Y:S05]  /*b980*/  BSYNC.RECONVERGENT B2 ;  /* 0x0000000000027941 */ /* 0x000fea0003800200 */
.L_x_4934:
        /* <DEDUP_REMOVED lines=43> */
.L_x_4932:
[----:B------:R-:W-:Y:S05]  /*bc40*/  BSYNC.RECONVERGENT B1 ;  /* 0x0000000000017941 */ /* 0x000fea0003800200 */
.L_x_4931:
[----:B------:R-:W-:Y:S01]  /*bc50*/  I2FP.F32.U32 R69, R50 ;  /* 0x0000003200457245 */ /* 0x000fe20000201000 */
[----:B------:R-:W-:Y:S01]  /*bc60*/  IMAD.U32 R71, R30, 0x10000, RZ ;  /* 0x000100001e477824 */ /* 0x000fe200078e00ff */
[----:B------:R-:W-:Y:S01]  /*bc70*/  BSSY.RECONVERGENT B1, `(.L_x_4936) ;  /* 0x0000051000017945 */ /* 0x000fe20003800200 */
[----:B------:R-:W-:Y:S02]  /*bc80*/  IMAD.MOV.U32 R74, RZ, RZ, 0x2 ;  /* 0x00000002ff4a7424 */ /* 0x000fe400078e00ff */
[----:B------:R-:W-:Y:S01]  /*bc90*/  FFMA.FTZ R50, R69, R120, 1.1641532182693481445e-10 ;  /* 0x2f00000045327423 */ /* 0x000fe20000010078 */
[----:B------:R-:W-:Y:S01]  /*bca0*/  FMUL.FTZ R69, R71, R20 ;  /* 0x0000001447457220 */ /* 0x000fe20000410000 */
[----:B------:R-:W-:-:S03]  /*bcb0*/  @P1 SHF.L.U32 R71, R26, 0x10, RZ ;  /* 0x000000101a471819 */ /* 0x000fc600000006ff */
        /* <DEDUP_REMOVED lines=19> */
.L_x_4938:
        /* <DEDUP_REMOVED lines=13> */
.L_x_4940:
[----:B------:R-:W-:Y:S05]  /*bec0*/  BSYNC.RECONVERGENT B2 ;  /* 0x0000000000027941 */ /* 0x000fea0003800200 */
.L_x_4939:
        /* <DEDUP_REMOVED lines=40> */
[----:B------:R-:W-:Y:S01]  /*c150*/  LOP3.LUT R73, R76, UR29, R75, 0x96, !PT ;  /* 0x0000001d4c497c12 */ /* 0x000fe2000f8e964b */
[----:B------:R-:W-:Y:S01]  /*c160*/  IMAD.MOV.U32 R64, RZ, RZ, R70 ;  /* 0x000000ffff407224 */ /* 0x000fe200078e0046 */
[----:B------:R-:W-:-:S07]  /*c170*/  LOP3.LUT R72, R72, UR30, R71, 0x96, !PT ;  /* 0x0000001e48487c12 */ /* 0x000fce000f8e9647 */
.L_x_4937:
[----:B------:R-:W-:Y:S05]  /*c180*/  BSYNC.RECONVERGENT B1 ;  /* 0x0000000000017941 */ /* 0x000fea0003800200 */
.L_x_4936:
        /* <DEDUP_REMOVED lines=20> */
.L_x_4943:
        /* <DEDUP_REMOVED lines=13> */
.L_x_4945:
[----:B------:R-:W-:Y:S05]  /*c3a0*/  BSYNC.RECONVERGENT B2 ;  /* 0x0000000000027941 */ /* 0x000fea0003800200 */
.L_x_4944:
        /* <DEDUP_REMOVED lines=40> */
[----:B------:R-:W-:Y:S02]  /*c630*/  IMAD.MOV.U32 R64, RZ, RZ, R70 ;  /* 0x000000ffff407224 */ /* 0x000fe400078e0046 */
[----:B------:R-:W-:Y:S01]  /*c640*/  HFMA2 R70, -RZ, RZ, 0, 0 ;  /* 0x00000000ff467431 */ /* 0x000fe200000001ff */
[----:B------:R-:W-:-:S07]  /*c650*/  LOP3.LUT R72, R72, UR30, R71, 0x96, !PT ;  /* 0x0000001e48487c12 */ /* 0x000fce000f8e9647 */
.L_x_4942:
[----:B------:R-:W-:Y:S05]  /*c660*/  BSYNC.RECONVERGENT B1 ;  /* 0x0000000000017941 */ /* 0x000fea0003800200 */
.L_x_4941:
[----:B------:R-:W-:Y:S01]  /*c670*/  I2FP.F32.U32 R69, R60 ;  /* 0x0000003c00457245 */ /* 0x000fe20000201000 */
[----:B------:R-:W-:Y:S01]  /*c680*/  IMAD.U32 R13, R13, 0x10000, RZ ;  /* 0x000100000d0d7824 */ /* 0x000fe200078e00ff */
[----:B------:R-:W-:Y:S01]  /*c690*/  BSSY.RECONVERGENT B1, `(.L_x_4946) ;  /* 0x0000050000017945 */ /* 0x000fe20003800200 */
[----:B------:R-:W-:Y:S02]  /*c6a0*/  @P1 IMAD.U32 R59, R59, 0x10000, RZ ;  /* 0x000100003b3b1824 */ /* 0x000fe400078e00ff */
        /* <DEDUP_REMOVED lines=21> */
.L_x_4948:
        /* <DEDUP_REMOVED lines=13> */
.L_x_4950:
[----:B------:R-:W-:Y:S05]  /*c8d0*/  BSYNC.RECONVERGENT B2 ;  /* 0x0000000000027941 */ /* 0x000fea0003800200 */
.L_x_4949:
        /* <DEDUP_REMOVED lines=43> */
.L_x_4947:
[----:B------:R-:W-:Y:S05]  /*cb90*/  BSYNC.RECONVERGENT B1 ;  /* 0x0000000000017941 */ /* 0x000fea0003800200 */
.L_x_4946:
        /* <DEDUP_REMOVED lines=21> */
.L_x_4953:
        /* <DEDUP_REMOVED lines=13> */
.L_x_4955:
[----:B------:R-:W-:Y:S05]  /*cdc0*/  BSYNC.RECONVERGENT B2 ;  /* 0x0000000000027941 */ /* 0x000fea0003800200 */
.L_x_4954:
        /* <DEDUP_REMOVED lines=43> */
.L_x_4952:
[----:B------:R-:W-:Y:S05]  /*d080*/  BSYNC.RECONVERGENT B1 ;  /* 0x0000000000017941 */ /* 0x000fea0003800200 */
.L_x_4951:
[----:B------:R-:W-:Y:S01]  /*d090*/  I2FP.F32.U32 R51, R51 ;  /* 0x0000003300337245 */ /* 0x000fe20000201000 */
[----:B------:R-:W-:Y:S01]  /*d0a0*/  BSSY.RECONVERGENT B1, `(.L_x_4956) ;  /* 0x0000052000017945 */ /* 0x000fe20003800200 */
[----:B------:R-:W-:Y:S01]  /*d0b0*/  SHF.L.U32 R71, R31, 0x10, RZ ;  /* 0x000000101f477819 */ /* 0x000fe200000006ff */
[----:B------:R-:W-:Y:S02]  /*d0c0*/  HFMA2 R76, -RZ, RZ, 0, 1.1920928955078125e-07 ;  /* 0x00000002ff4c7431 */ /* 0x000fe400000001ff */
[----:B------:R-:W-:Y:S02]  /*d0d0*/  FFMA.FTZ R60, R51, R120, 1.1641532182693481445e-10 ;  /* 0x2f000000333c7423 */ /* 0x000fe40000010078 */
[----:B------:R-:W-:Y:S01]  /*d0e0*/  FMUL.FTZ R51, R71, R20 ;  /* 0x0000001447337220 */ /* 0x000fe20000410000 */
[----:B------:R-:W-:Y:S02]  /*d0f0*/  @P1 IMAD.U32 R71, R27, 0x10000, RZ ;  /* 0x000100001b471824 */ /* 0x000fe400078e00ff */
        /* <DEDUP_REMOVED lines=19> */
.L_x_4958:
        /* <DEDUP_REMOVED lines=13> */
.L_x_4960:
[----:B------:R-:W-:Y:S05]  /*d300*/  BSYNC.RECONVERGENT B2 ;  /* 0x0000000000027941 */ /* 0x000fea0003800200 */
.L_x_4959:
        /* <DEDUP_REMOVED lines=43> */
.L_x_4957:
[----:B------:R-:W-:Y:S05]  /*d5c0*/  BSYNC.RECONVERGENT B1 ;  /* 0x0000000000017941 */ /* 0x000fea0003800200 */
.L_x_4956:
[----:B------:R-:W-:Y:S01]  /*d5d0*/  I2FP.F32.U32 R71, R71 ;  /* 0x0000004700477245 */ /* 0x000fe20000201000 */
[----:B------:R-:W-:Y:S01]  /*d5e0*/  IMAD.U32 R75, R78, 0x10000, RZ ;  /* 0x000100004e4b7824 */ /* 0x000fe200078e00ff */
        /* <DEDUP_REMOVED lines=18> */
.L_x_4963:
        /* <DEDUP_REMOVED lines=15> */
.L_x_4965:
[----:B------:R-:W-:Y:S05]  /*d800*/  BSYNC.RECONVERGENT B2 ;  /* 0x0000000000027941 */ /* 0x000fea0003800200 */
.L_x_4964:
        /* <DEDUP_REMOVED lines=43> */
.L_x_4962:
[----:B------:R-:W-:Y:S05]  /*dac0*/  BSYNC.RECONVERGENT B1 ;  /* 0x0000000000017941 */ /* 0x000fea0003800200 */
.L_x_4961:
[----:B------:R-:W-:Y:S01]  /*dad0*/  I2FP.F32.U32 R75, R74 ;  /* 0x0000004a004b7245 */ /* 0x000fe20000201000 */
[----:B------:R-:W-:Y:S01]  /*dae0*/  IMAD.U32 R15, R15, 0x10000, RZ ;  /* 0x000100000f0f7824 */ /* 0x000fe200078e00ff */
[----:B------:R-:W-:Y:S02]  /*daf0*/  PRMT R50, R50, 0x5410, R69 ;  /* 0x0000541032327816 */ /* 0x000fe40000000045 */
[----:B------:R-:W-:Y:S01]  /*db00*/  PRMT R49, R49, 0x5410, R68 ;  /* 0x0000541031317816 */ /* 0x000fe20000000044 */
[----:B------:R-:W-:Y:S01]  /*db10*/  FFMA.FTZ R70, R75, R120, 1.1641532182693481445e-10 ;  /* 0x2f0000004b467423 */ /* 0x000fe20000010078 */
[----:B------:R-:W-:Y:S01]  /*db20*/  FMUL.FTZ R15, R15, R20 ;  /* 0x000000140f0f7220 */ /* 0x000fe20000410000 */
[----:B------:R-:W-:Y:S02]  /*db30*/  @P1 SHF.L.U32 R75, R62, 0x10, RZ ;  /* 0x000000103e4b1819 */ /* 0x000fe400000006ff */
[----:B------:R-:W-:Y:S02]  /*db40*/  PRMT R48, R48, 0x5410, R67 ;  /* 0x0000541030307816 */ /* 0x000fe40000000043 */
[----:B------:R-:W-:-:S04]  /*db50*/  FSETP.GTU.FTZ.AND P6, PT, R70, R21, PT ;  /* 0x000000154600720b */ /* 0x000fc80003fdc000 */
[----:B------:R-:W-:Y:S02]  /*db60*/  FSEL R77, R15, RZ, !P6 ;  /* 0x000000ff0f4d7208 */ /* 0x000fe40007000000 */
[----:B------:R-:W-:-:S03]  /*db70*/  SEL R15, RZ, 0x1, P6 ;  /* 0x00000001ff0f7807 */ /* 0x000fc60003000000 */
[----:B------:R-:W-:-:S04]  /*db80*/  FADD.FTZ R78, R78, R77 ;  /* 0x0000004d4e4e7221 */ /* 0x000fc80000010000 */
[----:B------:R-:W-:Y:S01]  /*db90*/  @P1 FADD.FTZ R62, R78, R75 ;  /* 0x0000004b4e3e1221 */ /* 0x000fe20000010000 */
[----:B------:R-:W-:-:S05]  /*dba0*/  @!P1 IMAD.MOV.U32 R62, RZ, RZ, R78 ;  /* 0x000000ffff3e9224 */ /* 0x000fca00078e004e */
[----:B------:R-:W-:-:S04]  /*dbb0*/  F2FP.BF16.F32.PACK_AB R70, RZ, R62 ;  /* 0x0000003eff46723e */ /* 0x000fc800000010ff */
[----:B------:R-:W-:Y:S01]  /*dbc0*/  PRMT R51, R51, 0x5410, R70 ;  /* 0x0000541033337816 */ /* 0x000fe20000000046 */
[----:B------:R-:W-:Y:S06]  /*dbd0*/  BRA `(.L_x_4966) ;  /* 0x00000028005c7947 */ /* 0x000fec0003800000 */
.L_x_4885:
        /* <DEDUP_REMOVED lines=16> */
.L_x_4969:
        /* <DEDUP_REMOVED lines=13> */
.L_x_4971:
[----:B------:R-:W-:Y:S05]  /*ddb0*/  BSYNC.RECONVERGENT B2 ;  /* 0x0000000000027941 */ /* 0x000fea0003800200 */
.L_x_4970:
        /* <DEDUP_REMOVED lines=42> */
[----:B------:R-:W-:-:S07]  /*e060*/  IMAD.MOV.U32 R64, RZ, RZ, R60 ;  /* 0x000000ffff407224 */ /* 0x000fce00078e003c */
.L_x_4968:
[----:B------:R-:W-:Y:S05]  /*e070*/  BSYNC.RECONVERGENT B1 ;  /* 0x0000000000017941 */ /* 0x000fea0003800200 */
.L_x_4967:
[----:B------:R-:W-:Y:S01]  /*e080*/  I2FP.F32.U32 R61, R56 ;  /* 0x00000038003d7245 */ /* 0x000fe20000201000 */
[----:B-----5:R-:W-:Y:S01]  /*e090*/  IMAD.U32 R63, R48, 0x10000, RZ ;  /* 0x00010000303f7824 */ /* 0x020fe200078e00ff */
[----:B------:R-:W-:Y:S01]  /*e0a0*/  ISETP.NE.AND P3, PT, R58, 0x1, PT ;  /* 0x000000013a00780c */ /* 0x000fe20003f65270 */
[----:B------:R-:W-:Y:S01]  /*e0b0*/  BSSY.RECONVERGENT B1, `(.L_x_4972) ;  /* 0x000004f000017945 */ /* 0x000fe20003800200 */
[----:B------:R-:W-:Y:S02]  /*e0c0*/  HFMA2 R60, -RZ, RZ, 0, 1.1920928955078125e-07 ;  /* 0x00000002ff3c7431 */ /* 0x000fe400000001ff */
[----:B------:R-:W-:Y:S01]  /*e0d0*/  FFMA.FTZ R54, R61, R120, 1.1641532182693481445e-10 ;  /* 0x2f0000003d367423 */ /* 0x000fe20000010078 */
[----:B------:R-:W-:Y:S01]  /*e0e0*/  FMUL.FTZ R63, R63, R20 ;  /* 0x000000143f3f7220 */ /* 0x000fe20000410000 */
[----:B------:R-:W-:Y:S01]  /*e0f0*/  @P1 IMAD.U32 R61, R24, 0x10000, RZ ;  /* 0x00010000183d1824 */ /* 0x000fe200078e00ff */
[----:B------:R-:W-:Y:S01]  /*e100*/  PRMT R48, R48, 0x7632, R48 ;  /* 0x0000763230307816 */ /* 0x000fe20000000030 */
        /* <DEDUP_REMOVED lines=16> */
.L_x_4974:
        /* <DEDUP_REMOVED lines=13> */
.L_x_4976:
[----:B------:R-:W-:Y:S05]  /*e2e0*/  BSYNC.RECONVERGENT B2 ;  /* 0x0000000000027941 */ /* 0x000fea0003800200 */
.L_x_4975:
        /* <DEDUP_REMOVED lines=43> */
.L_x_4973:
[----:B------:R-:W-:Y:S05]  /*e5a0*/  BSYNC.RECONVERGENT B1 ;  /* 0x0000000000017941 */ /* 0x000fea0003800200 */
.L_x_4972:
        /* <DEDUP_REMOVED lines=24> */
.L_x_4979:
        /* <DEDUP_REMOVED lines=13> */
.L_x_4981:
[----:B------:R-:W-:Y:S05]  /*e800*/  BSYNC.RECONVERGENT B2 ;  /* 0x0000000000027941 */ /* 0x000fea0003800200 */
.L_x_4980:
        /* <DEDUP_REMOVED lines=43> */
.L_x_4978:
[----:B------:R-:W-:Y:S05]  /*eac0*/  BSYNC.RECONVERGENT B1 ;  /* 0x0000000000017941 */ /* 0x000fea0003800200 */
.L_x_4977:
        /* <DEDUP_REMOVED lines=25> */
.L_x_4984:
        /* <DEDUP_REMOVED lines=13> */
.L_x_4986:
[----:B------:R-:W-:Y:S05]  /*ed30*/  BSYNC.RECONVERGENT B2 ;  /* 0x0000000000027941 */ /* 0x000fea0003800200 */
.L_x_4985:
        /* <DEDUP_REMOVED lines=43> */
.L_x_4983:
[----:B------:R-:W-:Y:S05]  /*eff0*/  BSYNC.RECONVERGENT B1 ;  /* 0x0000000000017941 */ /* 0x000fea0003800200 */
.L_x_4982:
        /* <DEDUP_REMOVED lines=24> */
.L_x_4989:
        /* <DEDUP_REMOVED lines=13> */
.L_x_4991:
[----:B------:R-:W-:Y:S05]  /*f250*/  BSYNC.RECONVERGENT B2 ;  /* 0x0000000000027941 */ /* 0x000fea0003800200 */
.L_x_4990:
        /* <DEDUP_REMOVED lines=43> */
.L_x_4988:
[----:B------:R-:W-:Y:S05]  /*f510*/  BSYNC.RECONVERGENT B1 ;  /* 0x0000000000017941 */ /* 0x000fea0003800200 */
.L_x_4987:
        /* <DEDUP_REMOVED lines=24> */
.L_x_4994:
        /* <DEDUP_REMOVED lines=13> */
.L_x_4996:
[----:B------:R-:W-:Y:S05]  /*f770*/  BSYNC.RECONVERGENT B2 ;  /* 0x0000000000027941 */ /* 0x000fea0003800200 */
.L_x_4995:
        /* <DEDUP_REMOVED lines=43> */
.L_x_4993:
[----:B------:R-:W-:Y:S05]  /*fa30*/  BSYNC.RECONVERGENT B1 ;  /* 0x0000000000017941 */ /* 0x000fea0003800200 */
.L_x_4992:
[----:B------:R-:W-:Y:S01]  /*fa40*/  I2FP.F32.U32 R69, R69 ;  /* 0x0000004500457245 */ /* 0x000fe20000201000 */
[----:B------:R-:W-:Y:S01]  /*fa50*/  @P1 IMAD.U32 R70, R59, 0x10000, RZ ;  /* 0x000100003b461824 */ /* 0x000fe200078e00ff */
[----:B------:R-:W-:Y:S01]  /*fa60*/  SHF.L.U32 R71, R60, 0x10, RZ ;  /* 0x000000103c477819 */ /* 0x000fe200000006ff */
[----:B------:R-:W-:Y:S01]  /*fa70*/  BSSY.RECONVERGENT B1, `(.L_x_4997) ;  /* 0x000004d000017945 */ /* 0x000fe20003800200 */
[----:B------:R-:W-:Y:S01]  /*fa80*/  ISETP.NE.AND P4, PT, R74, 0x1, PT ;  /* 0x000000014a00780c */ /* 0x000fe20003f85270 */
[----:B------:R-:W-:Y:S02]  /*fa90*/  FFMA.FTZ R60, R69, R120, 1.1641532182693481445e-10 ;  /* 0x2f000000453c7423 */ /* 0x000fe40000010078 */
[----:B------:R-:W-:-:S03]  /*faa0*/  FMUL.FTZ R71, R71, R20 ;  /* 0x0000001447477220 */ /* 0x000fc60000410000 */
[----:B------:R-:W-:Y:S02]  /*fab0*/  FSETP.GTU.FTZ.AND P3, PT, R60, R21, PT ;  /* 0x000000153c00720b */ /* 0x000fe40003f7c000 */
[----:B------:R-:W-:Y:S02]  /*fac0*/  MOV R60, R80 ;  /* 0x00000050003c7202 */ /* 0x000fe40000000f00 */
        /* <DEDUP_REMOVED lines=14> */
.L_x_4999:
        /* <DEDUP_REMOVED lines=13> */
.L_x_5001:
[----:B------:R-:W-:Y:S05]  /*fc80*/  BSYNC.RECONVERGENT B2 ;  /* 0x0000000000027941 */ /* 0x000fea0003800200 */
.L_x_5000:
        /* <DEDUP_REMOVED lines=43> */
.L_x_4998:
[----:B------:R-:W-:Y:S05]  /*ff40*/  BSYNC.RECONVERGENT B1 ;  /* 0x0000000000017941 */ /* 0x000fea0003800200 */
.L_x_4997:
[----:B------:R-:W-:Y:S01]  /*ff50*/  I2FP.F32.U32 R71, R60 ;  /* 0x0000003c00477245 */ /* 0x000fe20000201000 */
[C---:B------:R-:W-:Y:S01]  /*ff60*/  IMAD.U32 R75, R51.reuse, 0x10000, RZ ;  /* 0x00010000334b7824 */ /* 0x040fe200078e00ff */
[----:B------:R-:W-:Y:S01]  /*ff70*/  ISETP.NE.AND P5, PT, R70, 0x1, PT ;  /* 0x000000014600780c */ /* 0x000fe20003fa5270 */
[----:B------:R-:W-:Y:S01]  /*ff80*/  BSSY.RECONVERGENT B1, `(.L_x_5002) ;  /* 0x000004e000017945 */ /* 0x000fe20003800200 */
[----:B------:R-:W-:Y:S01]  /*ff90*/  PRMT R78, R51, 0x7632, R78 ;  /* 0x00007632334e7816 */ /* 0x000fe2000000004e */
[----:B------:R-:W-:Y:S01]  /*ffa0*/  FFMA.FTZ R60, R71, R120, 1.1641532182693481445e-10 ;  /* 0x2f000000473c7423 */ /* 0x000fe20000010078 */
[----:B------:R-:W-:Y:S01]  /*ffb0*/  FMUL.FTZ R75, R75, R20 ;  /* 0x000000144b4b7220 */ /* 0x000fe20000410000 */
[----:B------:R-:W-:Y:S02]  /*ffc0*/  @P1 IMAD.U32 R71, R27, 0x10000, RZ ;  /* 0x000100001b471824 */ /* 0x000fe400078e00ff */
[----:B------:R-:W-:Y:S01]  /*ffd0*/  IMAD.MOV.U32 R74, RZ, RZ, R80 ;  /* 0x000000ffff4a7224 */ /* 0x000fe200078e0050 */
[----:B------:R-:W-:-:S04]  /*ffe0*/  FSETP.GTU.FTZ.AND P4, PT, R60, R21, PT ;  /* 0x000000153c00720b */ /* 0x000fc80003f9c000 */
[----:B------:R-:W-:Y:S02]  /*fff0*/  FSEL R60, R75, RZ, !P4 ;  /* 0x000000ff4b3c7208 */ /* 0x000fe40006000000 */
        /* <DEDUP_REMOVED lines=13> */
.L_x_5004:
        /* <DEDUP_REMOVED lines=13> */
.L_x_5006:
[----:B------:R-:W-:Y:S05]  /*101a0*/  BSYNC.RECONVERGENT B2 ;  /* 0x0000000000027941 */ /* 0x000fea0003800200 */
.L_x_5005:
        /* <DEDUP_REMOVED lines=43> */
.L_x_5003:
[----:B------:R-:W-:Y:S05]  /*10460*/  BSYNC.RECONVERGENT B1 ;  /* 0x0000000000017941 */ /* 0x000fea0003800200 */
.L_x_5002:
        /* <DEDUP_REMOVED lines=11> */
[----:B------:R-:W-:-:S05]  /*10520*/  @P1 FADD.FTZ R62, R75, R62 ;  /* 0x0000003e4b3e1221 */ /* 0x000fca0000010000 */
[----:B------:R-:W-:-:S04]  /*10530*/  F2FP.BF16.F32.PACK_AB R70, RZ, R62 ;  /* 0x0000003eff46723e */ /* 0x000fc800000010ff */
[----:B------:R-:W-:-:S07]  /*10540*/  PRMT R51, R51, 0x5410, R70 ;  /* 0x0000541033337816 */ /* 0x000fce0000000046 */
.L_x_4966:
[----:B------:R-:W-:Y:S01]  /*10550*/  SEL R76, RZ, 0x1000000, !P5 ;  /* 0x01000000ff4c7807 */ /* 0x000fe20006800000 */
[----:B------:R-:W-:Y:S01]  /*10560*/  IMAD.WIDE.U32 R68, R53, 0x10, R124 ;  /* 0x0000001035447825 */ /* 0x000fe200078e007c */
[----:B------:R-:W-:Y:S02]  /*10570*/  SEL R75, RZ, 0x10000, !P4 ;  /* 0x00010000ff4b7807 */ /* 0x000fe40006000000 */
[----:B------:R-:W-:Y:S02]  /*10580*/  SEL R74, RZ, 0x100, !P3 ;  /* 0x00000100ff4a7807 */ /* 0x000fe40005800000 */
[----:B------:R-:W-:Y:S01]  /*10590*/  ISETP.NE.AND P5, PT, R63, RZ, PT ;  /* 0x000000ff3f00720c */ /* 0x000fe20003fa5270 */
[----:B------:R0:W-:Y:S01]  /*105a0*/  STG.E.128 desc[UR8][R68.64], R48 ;  /* 0x0000003044007986 */ /* 0x0001e2000c101d08 */
[----:B------:R-:W-:Y:S02]  /*105b0*/  ISETP.NE.AND P4, PT, R65, RZ, PT ;  /* 0x000000ff4100720c */ /* 0x000fe40003f85270 */
[----:B------:R-:W-:-:S02]  /*105c0*/  ISETP.NE.AND P3, PT, R66, RZ, PT ;  /* 0x000000ff4200720c */ /* 0x000fc40003f65270 */
[----:B------:R-:W-:Y:S01]  /*105d0*/  ISETP.NE.AND P6, PT, R61, RZ, PT ;  /* 0x000000ff3d00720c */ /* 0x000fe20003fc5270 */
[----:B------:R-:W1:Y:S01]  /*105e0*/  @P1 LDC.64 R66, c[0x0][0x3a0] ;  /* 0x0000e800ff421b82 */ /* 0x000e620000000a00 */
[----:B------:R-:W-:Y:S02]  /*105f0*/  SEL R63, RZ, 0x1000000, !P3 ;  /* 0x01000000ff3f7807 */ /* 0x000fe40005800000 */
[----:B------:R-:W-:Y:S02]  /*10600*/  SEL R70, RZ, 0x10000, !P4 ;  /* 0x00010000ff467807 */ /* 0x000fe40006000000 */
[----:B------:R-:W-:Y:S02]  /*10610*/  SEL R61, RZ, 0x100, !P5 ;  /* 0x00000100ff3d7807 */ /* 0x000fe40006800000 */
[----:B------:R-:W-:Y:S02]  /*10620*/  LOP3.LUT R74, R74, R76, R75, 0xfe, !PT ;  /* 0x0000004c4a4a7212 */ /* 0x000fe400078efe4b */
[----:B------:R-:W-:Y:S01]  /*10630*/  LOP3.LUT R61, R61, R63, R70, 0xfe, !PT ;  /* 0x0000003f3d3d7212 */ /* 0x000fe200078efe46 */
[----:B------:R-:W-:Y:S01]  /*10640*/  VIADD R63, R6, 0x40 ;  /* 0x00000040063f7836 */ /* 0x000fe20000000000 */
[----:B------:R-:W-:Y:S01]  /*10650*/  SEL R65, RZ, 0x1, !P2 ;  /* 0x00000001ff417807 */ /* 0x000fe20005000000 */
[----:B0-----:R-:W-:Y:S01]  /*10660*/  IMAD.WIDE.U32 R68, R53, 0x8, R122 ;  /* 0x0000000835447825 */ /* 0x001fe200078e007a */
[----:B------:R-:W-:Y:S01]  /*10670*/  SEL R70, RZ, 0x1, !P6 ;  /* 0x00000001ff467807 */ /* 0x000fe20007000000 */
[----:B------:R-:W0:Y:S01]  /*10680*/  @P0 LDC.64 R48, c[0x0][0x398] ;  /* 0x0000e600ff300b82 */ /* 0x000e220000000a00 */
[----:B------:R-:W-:-:S02]  /*10690*/  LOP3.LUT R51, R74, R65, RZ, 0xfc, !PT ;  /* 0x000000414a337212 */ /* 0x000fc400078efcff */
[----:B------:R-:W-:-:S05]  /*106a0*/  LOP3.LUT R50, R61, R70, RZ, 0xfc, !PT ;  /* 0x000000463d327212 */ /* 0x000fca00078efcff */
[----:B------:R2:W-:Y:S01]  /*106b0*/  STG.E.64 desc[UR8][R68.64], R50 ;  /* 0x0000003244007986 */ /* 0x0005e2000c101b08 */
[----:B-1----:R-:W-:Y:S01]  /*106c0*/  @P1 IMAD.WIDE.U32 R66, R63, 0x10, R66 ;  /* 0x000000103f421825 */ /* 0x002fe200078e0042 */
[----:B--2---:R-:W-:Y:S06]  /*106d0*/  @!P0 BRA `(.L_x_5007) ;  /* 0x0000000000508947 */ /* 0x004fec0003800000 */
[----:B------:R-:W-:Y:S01]  /*106e0*/  IMAD.U32 R51, R14, 0x10000, RZ ;  /* 0x000100000e337824 */ /* 0x000fe200078e00ff */
[----:B------:R-:W1:Y:S01]  /*106f0*/  LDC.64 R76, c[0x0][0x3b8] ;  /* 0x0000ee00ff4c7b82 */ /* 0x000e620000000a00 */
        /* <DEDUP_REMOVED lines=14> */
[----:B-1----:R-:W-:-:S03]  /*107e0*/  IMAD.WIDE.U32 R68, R53, 0x8, R76 ;  /* 0x0000000835447825 */ /* 0x002fc600078e004c */
[----:B------:R-:W-:Y:S02]  /*107f0*/  LOP3.LUT R50, R51, 0xff, R8, 0xf8, !PT ;  /* 0x000000ff33327812 */ /* 0x000fe400078ef808 */
[----:B------:R-:W-:-:S05]  /*10800*/  LOP3.LUT R51, R61, R75, RZ, 0xfc, !PT ;  /* 0x0000004b3d337212 */ /* 0x000fca00078efcff */
[----:B------:R1:W-:Y:S02]  /*10810*/  STG.E.64 desc[UR8][R68.64], R50 ;  /* 0x0000003244007986 */ /* 0x0003e4000c101b08 */
.L_x_5007:
[C---:B0-----:R-:W-:Y:S01]  /*10820*/  @P0 IMAD.WIDE.U32 R48, R63.reuse, 0x10, R48 ;  /* 0x000000103f300825 */ /* 0x041fe200078e0030 */
[----:B------:R-:W2:Y:S03]  /*10830*/  @P1 LDG.E.128 R24, desc[UR8][R66.64] ;  /* 0x0000000842181981 */ /* 0x000ea6000c1e1d00 */
[----:B-1----:R-:W-:Y:S01]  /*10840*/  IMAD.WIDE.U32 R50, R63, 0x10, R82 ;  /* 0x000000103f327825 */ /* 0x002fe200078e0052 */
[----:B------:R0:W5:Y:S05]  /*10850*/  @P0 LDG.E.128 R28, desc[UR8][R48.64] ;  /* 0x00000008301c0981 */ /* 0x00016a000c1e1d00 */
[----:B------:R-:W5:Y:S01]  /*10860*/  LDG.E.128 R48, desc[UR8][R50.64] ;  /* 0x0000000832307981 */ /* 0x000f62000c1e1d00 */
[----:B--2---:R-:W-:-:S02]  /*10870*/  PRMT R95, R27, 0x7632, R95 ;  /* 0x000076321b5f7816 */ /* 0x004fc4000000005f */
        /* <DEDUP_REMOVED lines=22> */
.L_x_5011:
        /* <DEDUP_REMOVED lines=13> */
.L_x_5013:
[----:B------:R-:W-:Y:S05]  /*10ab0*/  BSYNC.RECONVERGENT B2 ;  /* 0x0000000000027941 */ /* 0x000fea0003800200 */
.L_x_5012:
        /* <DEDUP_REMOVED lines=43> */
.L_x_5010:
[----:B------:R-:W-:Y:S05]  /*10d70*/  BSYNC.RECONVERGENT B1 ;  /* 0x0000000000017941 */ /* 0x000fea0003800200 */
.L_x_5009:
[----:B------:R-:W-:Y:S01]  /*10d80*/  I2FP.F32.U32 R9, R8 ;  /* 0x0000000800097245 */ /* 0x000fe20000201000 */
[----:B------:R-:W-:Y:S01]  /*10d90*/  BSSY.RECONVERGENT B1, `(.L_x_5014) ;  /* 0x000004e000017945 */ /* 0x000fe20003800200 */
[----:B------:R-:W-:Y:S01]  /*10da0*/  ISETP.NE.AND P3, PT, R10, 0x1, PT ;  /* 0x000000010a00780c */ /* 0x000fe20003f65270 */
[----:B------:R-:W-:Y:S02]  /*10db0*/  HFMA2 R12, -RZ, RZ, 0, 1.1920928955078125e-07 ;  /* 0x00000002ff0c7431 */ /* 0x000fe400000001ff */
[----:B------:R-:W-:Y:S02]  /*10dc0*/  IMAD.MOV.U32 R11, RZ, RZ, R80 ;  /* 0x000000ffff0b7224 */ /* 0x000fe400078e0050 */
[----:B------:R-:W-:Y:S01]  /*10dd0*/  FFMA.FTZ R8, R9, R120, 1.1641532182693481445e-10 ;  /* 0x2f00000009087423 */ /* 0x000fe20000010078 */
[----:B------:R-:W-:-:S04]  /*10de0*/  IMAD.U32 R9, R48, 0x10000, RZ ;  /* 0x0001000030097824 */ /* 0x000fc800078e00ff */
[----:B------:R-:W-:Y:S01]  /*10df0*/  FSETP.GTU.FTZ.AND P2, PT, R8, R21, PT ;  /* 0x000000150800720b */ /* 0x000fe20003f5c000 */
[----:B------:R-:W-:Y:S01]  /*10e00*/  FMUL.FTZ R8, R9, R20 ;  /* 0x0000001409087220 */ /* 0x000fe20000410000 */
[----:B------:R-:W-:Y:S02]  /*10e10*/  PRMT R9, R48, 0x7632, R9 ;  /* 0x0000763230097816 */ /* 0x000fe40000000009 */
        /* <DEDUP_REMOVED lines=12> */
.L_x_5016:
        /* <DEDUP_REMOVED lines=13> */
.L_x_5018:
[----:B------:R-:W-:Y:S05]  /*10fb0*/  BSYNC.RECONVERGENT B2 ;  /* 0x0000000000027941 */ /* 0x000fea0003800200 */
.L_x_5017:
        /* <DEDUP_REMOVED lines=43> */
.L_x_5015:
[----:B------:R-:W-:Y:S05]  /*11270*/  BSYNC.RECONVERGENT B1 ;  /* 0x0000000000017941 */ /* 0x000fea0003800200 */
.L_x_5014:
        /* <DEDUP_REMOVED lines=9> */
[----:B------:R-:W-:-:S05]  /*11310*/  FSEL R11, R11, RZ, !P2 ;  /* 0x000000ff0b0b7208 */ /* 0x000fca0005000000 */
        /* <DEDUP_REMOVED lines=15> */
.L_x_5021:
        /* <DEDUP_REMOVED lines=13> */
.L_x_5023:
[----:B------:R-:W-:Y:S05]  /*114e0*/  BSYNC.RECONVERGENT B2 ;  /* 0x0000000000027941 */ /* 0x000fea0003800200 */
.L_x_5022:
        /* <DEDUP_REMOVED lines=43> */
.L_x_5020:
[----:B------:R-:W-:Y:S05]  /*117a0*/  BSYNC.RECONVERGENT B1 ;  /* 0x0000000000017941 */ /* 0x000fea0003800200 */
.L_x_5019:
        /* <DEDUP_REMOVED lines=21> */
.L_x_5026:
        /* <DEDUP_REMOVED lines=13> */
.L_x_5028:
[----:B------:R-:W-:Y:S05]  /*119d0*/  BSYNC.RECONVERGENT B2 ;  /* 0x0000000000027941 */ /* 0x000fea0003800200 */
.L_x_5027:
        /* <DEDUP_REMOVED lines=43> */
.L_x_5025:
[----:B------:R-:W-:Y:S05]  /*11c90*/  BSYNC.RECONVERGENT B1 ;  /* 0x0000000000017941 */ /* 0x000fea0003800200 */
.L_x_5024:
[----:B------:R-:W-:Y:S01]  /*11ca0*/  PRMT R10, R28, 0x7632, R10 ;  /* 0x000076321c0a7816 */ /* 0x000fe2000000000a */
[----:B------:R-:W-:Y:S01]  /*11cb0*/  BSSY.RECONVERGENT B1, `(.L_x_5029) ;  /* 0x0000052000017945 */ /* 0x000fe20003800200 */
[----:B------:R-:W-:Y:S02]  /*11cc0*/  I2FP.F32.U32 R11, R11 ;  /* 0x0000000b000b7245 */ /* 0x000fe40000201000 */
[----:B------:R-:W-:Y:S01]  /*11cd0*/  ISETP.NE.AND P3, PT, R66, 0x1, PT ;  /* 0x000000014200780c */ /* 0x000fe20003f65270 */
[----:B------:R-:W-:Y:S02]  /*11ce0*/  IMAD.U32 R15, R10, 0x10000, RZ ;  /* 0x000100000a0f7824 */ /* 0x000fe400078e00ff */
[----:B------:R-:W-:Y:S01]  /*11cf0*/  FFMA.FTZ R10, R11, R120, 1.1641532182693481445e-10 ;  /* 0x2f0000000b0a7423 */ /* 0x000fe20000010078 */
[----:B------:R-:W-:Y:S02]  /*11d00*/  IMAD.MOV.U32 R11, RZ, RZ, R80 ;  /* 0x000000ffff0b7224 */ /* 0x000fe400078e0050 */
[----:B------:R-:W-:-:S02]  /*11d10*/  FMUL.FTZ R15, R15, R20 ;  /* 0x000000140f0f7220 */ /* 0x000fc40000410000 */
[----:B------:R-:W-:Y:S01]  /*11d20*/  FSETP.GTU.FTZ.AND P2, PT, R10, R21, PT ;  /* 0x000000150a00720b */ /* 0x000fe20003f5c000 */
[----:B------:R-:W-:-:S03]  /*11d30*/  @P1 IMAD.U32 R10, R65, 0x10000, RZ ;  /* 0x00010000410a1824 */ /* 0x000fc600078e00ff */
[----:B------:R-:W-:Y:S01]  /*11d40*/  FSEL R12, R15, RZ, !P2 ;  /* 0x000000ff0f0c7208 */ /* 0x000fe20005000000 */
[----:B------:R-:W-:-:S04]  /*11d50*/  IMAD.MOV.U32 R15, RZ, RZ, 0x2 ;  /* 0x00000002ff0f7424 */ /* 0x000fc800078e00ff */
        /* <DEDUP_REMOVED lines=14> */
.L_x_5031:
        /* <DEDUP_REMOVED lines=13> */
.L_x_5033:
[----:B------:R-:W-:Y:S05]  /*11f10*/  BSYNC.RECONVERGENT B2 ;  /* 0x0000000000027941 */ /* 0x000fea0003800200 */
.L_x_5032:
        /* <DEDUP_REMOVED lines=43> */
.L_x_5030:
[----:B------:R-:W-:Y:S05]  /*121d0*/  BSYNC.RECONVERGENT B1 ;  /* 0x0000000000017941 */ /* 0x000fea0003800200 */
.L_x_5029:
[----:B------:R-:W-:Y:S01]  /*121e0*/  I2FP.F32.U32 R11, R11 ;  /* 0x0000000b000b7245 */ /* 0x000fe20000201000 */
[----:B------:R-:W-:Y:S01]  /*121f0*/  BSSY.RECONVERGENT B1, `(.L_x_5034) ;  /* 0x000004e000017945 */ /* 0x000fe20003800200 */
[----:B------:R-:W-:Y:S01]  /*12200*/  ISETP.NE.AND P3, PT, R15, 0x1, PT ;  /* 0x000000010f00780c */ /* 0x000fe20003f65270 */
[----:B------:R-:W-:Y:S02]  /*12210*/  IMAD.MOV.U32 R14, RZ, RZ, 0x2 ;  /* 0x00000002ff0e7424 */ /* 0x000fe400078e00ff */
[----:B------:R-:W-:Y:S01]  /*12220*/  FFMA.FTZ R10, R11, R120, 1.1641532182693481445e-10 ;  /* 0x2f0000000b0a7423 */ /* 0x000fe20000010078 */
[----:B------:R-:W-:Y:S01]  /*12230*/  SHF.L.U32 R11, R49, 0x10, RZ ;  /* 0x00000010310b7819 */ /* 0x000fe200000006ff */
[----:B------:R-:W-:-:S03]  /*12240*/  IMAD.MOV.U32 R12, RZ, RZ, R80 ;  /* 0x000000ffff0c7224 */ /* 0x000fc600078e0050 */
        /* <DEDUP_REMOVED lines=15> */
.L_x_5036:
        /* <DEDUP_REMOVED lines=13> */
.L_x_5038:
[----:B------:R-:W-:Y:S05]  /*12410*/  BSYNC.RECONVERGENT B2 ;  /* 0x0000000000027941 */ /* 0x000fea0003800200 */
.L_x_5037:
        /* <DEDUP_REMOVED lines=43> */
.L_x_5035:
[----:B------:R-:W-:Y:S05]  /*126d0*/  BSYNC.RECONVERGENT B1 ;  /* 0x0000000000017941 */ /* 0x000fea0003800200 */
.L_x_5034:
        /* <DEDUP_REMOVED lines=25> */
.L_x_5041:
        /* <DEDUP_REMOVED lines=13> */
.L_x_5043:
[----:B------:R-:W-:Y:S05]  /*12940*/  BSYNC.RECONVERGENT B2 ;  /* 0x0000000000027941 */ /* 0x000fea0003800200 */
.L_x_5042:
        /* <DEDUP_REMOVED lines=43> */
.L_x_5040:
[----:B------:R-:W-:Y:S05]  /*12c00*/  BSYNC.RECONVERGENT B1 ;  /* 0x0000000000017941 */ /* 0x000fea0003800200 */
.L_x_5039:
        /* <DEDUP_REMOVED lines=21> */
.L_x_5046:
        /* <DEDUP_REMOVED lines=13> */
.L_x_5048:
[----:B------:R-:W-:Y:S05]  /*12e30*/  BSYNC.RECONVERGENT B2 ;  /* 0x0000000000027941 */ /* 0x000fea0003800200 */
.L_x_5047:
        /* <DEDUP_REMOVED lines=43> */
.L_x_5045:
[----:B------:R-:W-:Y:S05]  /*130f0*/  BSYNC.RECONVERGENT B1 ;  /* 0x0000000000017941 */ /* 0x000fea0003800200 */
.L_x_5044:
[----:B------:R-:W-:Y:S01]  /*13100*/  I2FP.F32.U32 R49, R12 ;  /* 0x0000000c00317245 */ /* 0x000fe20000201000 */
[----:B------:R-:W-:Y:S01]  /*13110*/  BSSY.RECONVERGENT B1, `(.L_x_5049) ;  /* 0x0000052000017945 */ /* 0x000fe20003800200 */
[----:B------:R-:W-:Y:S01]  /*13120*/  PRMT R12, R29, 0x7632, R12 ;  /* 0x000076321d0c7816 */ /* 0x000fe2000000000c */
[----:B------:R-:W-:Y:S01]  /*13130*/  IMAD.MOV.U32 R68, RZ, RZ, 0x2 ;  /* 0x00000002ff447424 */ /* 0x000fe200078e00ff */
[----:B------:R-:W-:-:S03]  /*13140*/  @P1 SHF.L.U32 R67, R67, 0x10, RZ ;  /* 0x0000001043431819 */ /* 0x000fc600000006ff */
[----:B------:R-:W-:Y:S02]  /*13150*/  IMAD.U32 R69, R12, 0x10000, RZ ;  /* 0x000100000c457824 */ /* 0x000fe400078e00ff */
[----:B------:R-:W-:Y:S02]  /*13160*/  FFMA.FTZ R12, R49, R120, 1.1641532182693481445e-10 ;  /* 0x2f000000310c7423 */ /* 0x000fe40000010078 */
[----:B------:R-:W-:-:S03]  /*13170*/  FMUL.FTZ R69, R69, R20 ;  /* 0x0000001445457220 */ /* 0x000fc60000410000 */
[----:B------:R-:W-:-:S04]  /*13180*/  FSETP.GTU.FTZ.AND P2, PT, R12, R21, PT ;  /* 0x000000150c00720b */ /* 0x000fc80003f5c000 */
[----:B------:R-:W-:-:S05]  /*13190*/  FSEL R12, R69, RZ, !P2 ;  /* 0x000000ff450c7208 */ /* 0x000fca0005000000 */
[----:B------:R-:W-:Y:S01]  /*131a0*/  FADD.FTZ R12, R11, R12 ;  /* 0x0000000c0b0c7221 */ /* 0x000fe20000010000 */
[----:B------:R-:W-:Y:S02]  /*131b0*/  SEL R11, RZ, 0x1, P2 ;  /* 0x00000001ff0b7807 */ /* 0x000fe40001000000 */
[----:B------:R-:W-:Y:S01]  /*131c0*/  ISETP.NE.AND P2, PT, R14, 0x1, PT ;  /* 0x000000010e00780c */ /* 0x000fe20003f45270 */
[----:B------:R-:W-:Y:S01]  /*131d0*/  @P1 FADD.FTZ R67, R12, R67 ;  /* 0x000000430c431221 */ /* 0x000fe20000010000 */
[----:B------:R-:W-:Y:S01]  /*131e0*/  @!P1 IMAD.MOV.U32 R67, RZ, RZ, R12 ;  /* 0x000000ffff439224 */ /* 0x000fe200078e000c */
[----:B------:R-:W-:-:S04]  /*131f0*/  MOV R12, R80 ;  /* 0x00000050000c7202 */ /* 0x000fc80000000f00 */
        /* <DEDUP_REMOVED lines=10> */
.L_x_5051:
        /* <DEDUP_REMOVED lines=13> */
.L_x_5053:
[----:B------:R-:W-:Y:S05]  /*13370*/  BSYNC.RECONVERGENT B2 ;  /* 0x0000000000027941 */ /* 0x000fea0003800200 */
.L_x_5052:
        /* <DEDUP_REMOVED lines=43> */
.L_x_5050:
[----:B------:R-:W-:Y:S05]  /*13630*/  BSYNC.RECONVERGENT B1 ;  /* 0x0000000000017941 */ /* 0x000fea0003800200 */
.L_x_5049:
        /* <DEDUP_REMOVED lines=21> */
.L_x_5056:
        /* <DEDUP_REMOVED lines=13> */
.L_x_5058:
[----:B------:R-:W-:Y:S05]  /*13860*/  BSYNC.RECONVERGENT B2 ;  /* 0x0000000000027941 */ /* 0x000fea0003800200 */
.L_x_5057:
        /* <DEDUP_REMOVED lines=43> */
.L_x_5055:
[----:B------:R-:W-:Y:S05]  /*13b20*/  BSYNC.RECONVERGENT B1 ;  /* 0x0000000000017941 */ /* 0x000fea0003800200 */
.L_x_5054:
[----:B------:R-:W-:Y:S01]  /*13b30*/  I2FP.F32.U32 R69, R50 ;  /* 0x0000003200457245 */ /* 0x000fe20000201000 */
[----:B------:R-:W-:Y:S01]  /*13b40*/  IMAD.U32 R75, R30, 0x10000, RZ ;  /* 0x000100001e4b7824 */ /* 0x000fe200078e00ff */
[----:B------:R-:W-:Y:S01]  /*13b50*/  BSSY.RECONVERGENT B1, `(.L_x_5059) ;  /* 0x0000051000017945 */ /* 0x000fe20003800200 */
[----:B------:R-:W-:Y:S02]  /*13b60*/  IMAD.MOV.U32 R76, RZ, RZ, 0x2 ;  /* 0x00000002ff4c7424 */ /* 0x000fe400078e00ff */
[----:B------:R-:W-:Y:S01]  /*13b70*/  FFMA.FTZ R50, R69, R120, 1.1641532182693481445e-10 ;  /* 0x2f00000045327423 */ /* 0x000fe20000010078 */
[----:B------:R-:W-:Y:S01]  /*13b80*/  FMUL.FTZ R69, R75, R20 ;  /* 0x000000144b457220 */ /* 0x000fe20000410000 */
[----:B------:R-:W-:-:S03]  /*13b90*/  @P1 IMAD.U32 R75, R26, 0x10000, RZ ;  /* 0x000100001a4b1824 */ /* 0x000fc600078e00ff */
        /* <DEDUP_REMOVED lines=19> */
.L_x_5061:
        /* <DEDUP_REMOVED lines=13> */
.L_x_5063:
[----:B------:R-:W-:Y:S05]  /*13da0*/  BSYNC.RECONVERGENT B2 ;  /* 0x0000000000027941 */ /* 0x000fea0003800200 */
.L_x_5062:
        /* <DEDUP_REMOVED lines=43> */
.L_x_5060:
[----:B------:R-:W-:Y:S05]  /*14060*/  BSYNC.RECONVERGENT B1 ;  /* 0x0000000000017941 */ /* 0x000fea0003800200 */
.L_x_5059:
        /* <DEDUP_REMOVED lines=20> */
.L_x_5066:
        /* <DEDUP_REMOVED lines=13> */
.L_x_5068:
[----:B------:R-:W-:Y:S05]  /*14280*/  BSYNC.RECONVERGENT B2 ;  /* 0x0000000000027941 */ /* 0x000fea0003800200 */
.L_x_5067:
        /* <DEDUP_REMOVED lines=43> */
.L_x_5065:
[----:B------:R-:W-:Y:S05]  /*14540*/  BSYNC.RECONVERGENT B1 ;  /* 0x0000000000017941 */ /* 0x000fea0003800200 */
.L_x_5064:
[----:B------:R-:W-:Y:S01]  /*14550*/  I2FP.F32.U32 R69, R69 ;  /* 0x0000004500457245 */ /* 0x000fe20000201000 */
[----:B------:R-:W-:Y:S01]  /*14560*/  BSSY.RECONVERGENT B1, `(.L_x_5069) ;  /* 0x0000051000017945 */ /* 0x000fe20003800200 */
[----:B------:R-:W-:-:S03]  /*14570*/  SHF.L.U32 R13, R13, 0x10, RZ ;  /* 0x000000100d0d7819 */ /* 0x000fc600000006ff */
[----:B------:R-:W-:Y:S01]  /*14580*/  FFMA.FTZ R76, R69, R120, 1.1641532182693481445e-10 ;  /* 0x2f000000454c7423 */ /* 0x000fe20000010078 */
[----:B------:R-:W-:Y:S02]  /*14590*/  @P1 IMAD.U32 R69, R70, 0x10000, RZ ;  /* 0x0001000046451824 */ /* 0x000fe400078e00ff */
[----:B------:R-:W-:Y:S02]  /*145a0*/  FMUL.FTZ R13, R13, R20 ;  /* 0x000000140d0d7220 */ /* 0x000fe40000410000 */
[----:B------:R-:W-:Y:S01]  /*145b0*/  FSETP.GTU.FTZ.AND P4, PT, R76, R21, PT ;  /* 0x000000154c00720b */ /* 0x000fe20003f9c000 */
[----:B------:R-:W-:-:S03]  /*145c0*/  HFMA2 R76, -RZ, RZ, 0, 1.1920928955078125e-07 ;  /* 0x00000002ff4c7431 */ /* 0x000fc600000001ff */
        /* <DEDUP_REMOVED lines=17> */
.L_x_5071:
        /* <DEDUP_REMOVED lines=13> */
.L_x_5073:
[----:B------:R-:W-:Y:S05]  /*147b0*/  BSYNC.RECONVERGENT B2 ;  /* 0x0000000000027941 */ /* 0x000fea0003800200 */
.L_x_5072:
        /* <DEDUP_REMOVED lines=43> */
.L_x_5070:
[----:B------:R-:W-:Y:S05]  /*14a70*/  BSYNC.RECONVERGENT B1 ;  /* 0x0000000000017941 */ /* 0x000fea0003800200 */
.L_x_5069:
        /* <DEDUP_REMOVED lines=21> */
.L_x_5076:
        /* <DEDUP_REMOVED lines=13> */
.L_x_5078:
[----:B------:R-:W-:Y:S05]  /*14ca0*/  BSYNC.RECONVERGENT B2 ;  /* 0x0000000000027941 */ /* 0x000fea0003800200 */
.L_x_5077:
        /* <DEDUP_REMOVED lines=39> */
[----:B------:R-:W-:-:S03]  /*14f20*/  IMAD.WIDE.U32 R74, R75, -0x2daee0ad, RZ ;  /* 0xd2511f534b4a7825 */ /* 0x000fc600078e00ff */
[----:B------:R-:W-:Y:S01]  /*14f30*/  MOV R61, R74 ;  /* 0x0000004a003d7202 */ /* 0x000fe20000000f00 */
[----:B------:R-:W-:Y:S01]  /*14f40*/  IMAD.MOV.U32 R74, RZ, RZ, RZ ;  /* 0x000000ffff4a7224 */ /* 0x000fe200078e00ff */
[----:B------:R-:W-:-:S07]  /*14f50*/  LOP3.LUT R72, R72, UR30, R75, 0x96, !PT ;  /* 0x0000001e48487c12 */ /* 0x000fce000f8e964b */
.L_x_5075:
[----:B------:R-:W-:Y:S05]  /*14f60*/  BSYNC.RECONVERGENT B1 ;  /* 0x0000000000017941 */ /* 0x000fea0003800200 */
.L_x_5074:
        /* <DEDUP_REMOVED lines=26> */
.L_x_5081:
        /* <DEDUP_REMOVED lines=13> */
.L_x_5083:
[----:B------:R-:W-:Y:S05]  /*151e0*/  BSYNC.RECONVERGENT B2 ;  /* 0x0000000000027941 */ /* 0x000fea0003800200 */
.L_x_5082:
        /* <DEDUP_REMOVED lines=37> */
[----:B------:R-:W-:Y:S01]  /*15440*/  HFMA2 R76, -RZ, RZ, 0, 0 ;  /* 0x00000000ff4c7431 */ /* 0x000fe200000001ff */
[----:B------:R-:W-:Y:S01]  /*15450*/  MOV R80, R74 ;  /* 0x0000004a00507202 */ /* 0x000fe20000000f00 */
[----:B------:R-:W-:-:S05]  /*15460*/  IMAD.WIDE.U32 R74, R77, -0x2daee0ad, RZ ;  /* 0xd2511f534d4a7825 */ /* 0x000fca00078e00ff */
[----:B------:R-:W-:Y:S01]  /*15470*/  LOP3.LUT R72, R72, UR30, R75, 0x96, !PT ;  /* 0x0000001e48487c12 */ /* 0x000fe2000f8e964b */
[----:B------:R-:W-:Y:S02]  /*15480*/  IMAD.MOV.U32 R75, RZ, RZ, R61 ;  /* 0x000000ffff4b7224 */ /* 0x000fe400078e003d */
[----:B------:R-:W-:-:S07]  /*15490*/  IMAD.MOV.U32 R61, RZ, RZ, R74 ;  /* 0x000000ffff3d7224 */ /* 0x000fce00078e004a */
.L_x_5080:
[----:B------:R-:W-:Y:S05]  /*154a0*/  BSYNC.RECONVERGENT B1 ;  /* 0x0000000000017941 */ /* 0x000fea0003800200 */
.L_x_5079:
        /* <DEDUP_REMOVED lines=20> */
.L_x_5086:
        /* <DEDUP_REMOVED lines=15> */
.L_x_5088:
[----:B------:R-:W-:Y:S05]  /*156e0*/  BSYNC.RECONVERGENT B2 ;  /* 0x0000000000027941 */ /* 0x000fea0003800200 */
.L_x_5087:
[----:B------:R-:W-:Y:S01]  /*156f0*/  LOP3.LUT R74, R5, UR7, R73, 0x96, !PT ;  /* 0x00000007054a7c12 */ /* 0x000fe2000f8e9649 */
[----:B------:R-:W-:-:S04]  /*15700*/  IMAD.WIDE.U32 R76, R0, -0x326172a9, RZ ;  /* 0xcd9e8d57004c7825 */ /* 0x000fc800078e00ff */
[----:B------:R-:W-:Y:S02]  /*15710*/  HFMA2 R93, -RZ, RZ, 0, 0 ;  /* 0x00000000ff5d7431 */ /* 0x000fe400000001ff */
        /* <DEDUP_REMOVED lines=36> */
[----:B------:R-:W-:-:S05]  /*15960*/  IMAD.WIDE.U32 R74, R77, -0x2daee0ad, RZ ;  /* 0xd2511f534d4a7825 */ /* 0x000fca00078e00ff */
[----:B------:R-:W-:Y:S01]  /*15970*/  LOP3.LUT R72, R72, UR30, R75, 0x96, !PT ;  /* 0x0000001e48487c12 */ /* 0x000fe2000f8e964b */
[----:B------:R-:W-:Y:S02]  /*15980*/  IMAD.MOV.U32 R75, RZ, RZ, R61 ;  /* 0x000000ffff4b7224 */ /* 0x000fe400078e003d */
[----:B------:R-:W-:-:S07]  /*15990*/  IMAD.MOV.U32 R61, RZ, RZ, R74 ;  /* 0x000000ffff3d7224 */ /* 0x000fce00078e004a */
.L_x_5085:
[----:B------:R-:W-:Y:S05]  /*159a0*/  BSYNC.RECONVERGENT B1 ;  /* 0x0000000000017941 */ /* 0x000fea0003800200 */
.L_x_5084:
        /* <DEDUP_REMOVED lines=8> */
[----:B------:R-:W-:Y:S01]  /*15a30*/  FSEL R21, R83, RZ, !P6 ;  /* 0x000000ff53157208 */ /* 0x000fe20007000000 */
[----:B------:R-:W-:Y:S01]  /*15a40*/  @P1 IMAD.U32 R83, R95, 0x10000, RZ ;  /* 0x000100005f531824 */ /* 0x000fe200078e00ff */
[----:B------:R-:W-:-:S03]  /*15a50*/  SEL R20, RZ, 0x1, P6 ;  /* 0x00000001ff147807 */ /* 0x000fc60003000000 */
[----:B------:R-:W-:Y:S01]  /*15a60*/  FADD.FTZ R78, R78, R21 ;  /* 0x000000154e4e7221 */ /* 0x000fe20000010000 */
[----:B------:R-:W-:-:S03]  /*15a70*/  PRMT R15, R20, 0x7610, R15 ;  /* 0x00007610140f7816 */ /* 0x000fc6000000000f */
[----:B------:R-:W-:Y:S01]  /*15a80*/  @P1 FADD.FTZ R83, R78, R83 ;  /* 0x000000534e531221 */ /* 0x000fe20000010000 */
[----:B------:R-:W-:-:S04]  /*15a90*/  @!P1 MOV R83, R78 ;  /* 0x0000004e00539202 */ /* 0x000fc80000000f00 */
[----:B------:R-:W-:-:S04]  /*15aa0*/  F2FP.BF16.F32.PACK_AB R21, RZ, R83 ;  /* 0x00000053ff15723e */ /* 0x000fc800000010ff */
[----:B------:R-:W-:Y:S01]  /*15ab0*/  PRMT R51, R51, 0x5410, R21 ;  /* 0x0000541033337816 */ /* 0x000fe20000000015 */
[----:B------:R-:W-:Y:S06]  /*15ac0*/  BRA `(.L_x_5089) ;  /* 0x00000028005c7947 */ /* 0x000fec0003800000 */
.L_x_5008:
        /* <DEDUP_REMOVED lines=16> */
.L_x_5092:
        /* <DEDUP_REMOVED lines=13> */
.L_x_5094:
[----:B------:R-:W-:Y:S05]  /*15ca0*/  BSYNC.RECONVERGENT B2 ;  /* 0x0000000000027941 */ /* 0x000fea0003800200 */
.L_x_5093:
        /* <DEDUP_REMOVED lines=43> */
.L_x_5091:
[----:B------:R-:W-:Y:S05]  /*15f60*/  BSYNC.RECONVERGENT B1 ;  /* 0x0000000000017941 */ /* 0x000fea0003800200 */
.L_x_5090:
[----:B------:R-:W-:Y:S01]  /*15f70*/  I2FP.F32.U32 R69, R66 ;  /* 0x0000004200457245 */ /* 0x000fe20000201000 */
[----:B------:R-:W-:Y:S01]  /*15f80*/  BSSY.RECONVERGENT B1, `(.L_x_5095) ;  /* 0x0000051000017945 */ /* 0x000fe20003800200 */
[----:B-----5:R-:W-:Y:S01]  /*15f90*/  SHF.L.U32 R71, R48, 0x10, RZ ;  /* 0x0000001030477819 */ /* 0x020fe200000006ff */
[----:B------:R-:W-:Y:S01]  /*15fa0*/  IMAD.MOV.U32 R74, RZ, RZ, 0x2 ;  /* 0x00000002ff4a7424 */ /* 0x000fe200078e00ff */
[----:B------:R-:W-:Y:S01]  /*15fb0*/  ISETP.NE.AND P3, PT, R68, 0x1, PT ;  /* 0x000000014400780c */ /* 0x000fe20003f65270 */
[----:B------:R-:W-:Y:S01]  /*15fc0*/  FFMA.FTZ R64, R69, R120, 1.1641532182693481445e-10 ;  /* 0x2f00000045407423 */ /* 0x000fe20000010078 */
[----:B------:R-:W-:Y:S02]  /*15fd0*/  @P1 IMAD.U32 R69, R24, 0x10000, RZ ;  /* 0x0001000018451824 */ /* 0x000fe400078e00ff */
[----:B------:R-:W-:Y:S01]  /*15fe0*/  FMUL.FTZ R71, R71, R20 ;  /* 0x0000001447477220 */ /* 0x000fe20000410000 */
[----:B------:R-:W-:Y:S02]  /*15ff0*/  PRMT R48, R48, 0x7632, R48 ;  /* 0x0000763230307816 */ /* 0x000fe40000000030 */
        /* <DEDUP_REMOVED lines=16> */
.L_x_5097:
        /* <DEDUP_REMOVED lines=13> */
.L_x_5099:
[----:B------:R-:W-:Y:S05]  /*161d0*/  BSYNC.RECONVERGENT B2 ;  /* 0x0000000000027941 */ /* 0x000fea0003800200 */
.L_x_5098:
        /* <DEDUP_REMOVED lines=43> */
.L_x_5096:
[----:B------:R-:W-:Y:S05]  /*16490*/  BSYNC.RECONVERGENT B1 ;  /* 0x0000000000017941 */ /* 0x000fea0003800200 */
.L_x_5095:
        /* <DEDUP_REMOVED lines=24> */
.L_x_5102:
        /* <DEDUP_REMOVED lines=13> */
.L_x_5104:
[----:B------:R-:W-:Y:S05]  /*166f0*/  BSYNC.RECONVERGENT B2 ;  /* 0x0000000000027941 */ /* 0x000fea0003800200 */
.L_x_5103:
        /* <DEDUP_REMOVED lines=43> */
.L_x_5101:
[----:B------:R-:W-:Y:S05]  /*169b0*/  BSYNC.RECONVERGENT B1 ;  /* 0x0000000000017941 */ /* 0x000fea0003800200 */
.L_x_5100:
[----:B------:R-:W-:Y:S01]  /*169c0*/  I2FP.F32.U32 R71, R66 ;  /* 0x0000004200477245 */ /* 0x000fe20000201000 */
[C---:B------:R-:W-:Y:S01]  /*169d0*/  IMAD.U32 R75, R49.reuse, 0x10000, RZ ;  /* 0x00010000314b7824 */ /* 0x040fe200078e00ff */
[----:B------:R-:W-:Y:S01]  /*169e0*/  ISETP.NE.AND P3, PT, R76, 0x1, PT ;  /* 0x000000014c00780c */ /* 0x000fe20003f65270 */
[----:B------:R-:W-:Y:S01]  /*169f0*/  BSSY.RECONVERGENT B1, `(.L_x_5105) ;  /* 0x000004f000017945 */ /* 0x000fe20003800200 */
[----:B------:R-:W-:Y:S01]  /*16a00*/  PRMT R49, R49, 0x7632, R49 ;  /* 0x0000763231317816 */ /* 0x000fe20000000031 */
[----:B------:R-:W-:Y:S01]  /*16a10*/  FFMA.FTZ R66, R71, R120, 1.1641532182693481445e-10 ;  /* 0x2f00000047427423 */ /* 0x000fe20000010078 */
[----:B------:R-:W-:Y:S01]  /*16a20*/  FMUL.FTZ R75, R75, R20 ;  /* 0x000000144b4b7220 */ /* 0x000fe20000410000 */
[----:B------:R-:W-:Y:S01]  /*16a30*/  @P1 SHF.L.U32 R71, R25, 0x10, RZ ;  /* 0x0000001019471819 */ /* 0x000fe200000006ff */
[----:B------:R-:W-:Y:S02]  /*16a40*/  IMAD.MOV.U32 R74, RZ, RZ, 0x2 ;  /* 0x00000002ff4a7424 */ /* 0x000fe400078e00ff */
        /* <DEDUP_REMOVED lines=16> */
.L_x_5107:
        /* <DEDUP_REMOVED lines=13> */
.L_x_5109:
[----:B------:R-:W-:Y:S05]  /*16c20*/  BSYNC.RECONVERGENT B2 ;  /* 0x0000000000027941 */ /* 0x000fea0003800200 */
.L_x_5108:
        /* <DEDUP_REMOVED lines=43> */
.L_x_5106:
[----:B------:R-:W-:Y:S05]  /*16ee0*/  BSYNC.RECONVERGENT B1 ;  /* 0x0000000000017941 */ /* 0x000fea0003800200 */
.L_x_5105:
        /* <DEDUP_REMOVED lines=24> */
.L_x_5112:
        /* <DEDUP_REMOVED lines=13> */
.L_x_5114:
[----:B------:R-:W-:Y:S05]  /*17140*/  BSYNC.RECONVERGENT B2 ;  /* 0x0000000000027941 */ /* 0x000fea0003800200 */
.L_x_5113:
        /* <DEDUP_REMOVED lines=43> */
.L_x_5111:
[----:B------:R-:W-:Y:S05]  /*17400*/  BSYNC.RECONVERGENT B1 ;  /* 0x0000000000017941 */ /* 0x000fea0003800200 */
.L_x_5110:
[----:B------:R-:W-:Y:S01]  /*17410*/  I2FP.F32.U32 R75, R68 ;  /* 0x00000044004b7245 */ /* 0x000fe20000201000 */
[----:B------:R-:W-:Y:S01]  /*17420*/  IMAD.U32 R77, R50, 0x10000, RZ ;  /* 0x00010000324d7824 */ /* 0x000fe200078e00ff */
[----:B------:R-:W-:Y:S01]  /*17430*/  ISETP.NE.AND P3, PT, R76, 0x1, PT ;  /* 0x000000014c00780c */ /* 0x000fe20003f65270 */
[----:B------:R-:W-:Y:S01]  /*17440*/  BSSY.RECONVERGENT B1, `(.L_x_5115) ;  /* 0x000004e000017945 */ /* 0x000fe20003800200 */
[----:B------:R-:W-:Y:S01]  /*17450*/  PRMT R78, R50, 0x7632, R78 ;  /* 0x00007632324e7816 */ /* 0x000fe2000000004e */
[----:B------:R-:W-:Y:S01]  /*17460*/  FFMA.FTZ R68, R75, R120, 1.1641532182693481445e-10 ;  /* 0x2f0000004b447423 */ /* 0x000fe20000010078 */
[----:B------:R-:W-:Y:S01]  /*17470*/  FMUL.FTZ R77, R77, R20 ;  /* 0x000000144d4d7220 */ /* 0x000fe20000410000 */
[----:B------:R-:W-:-:S03]  /*17480*/  @P1 IMAD.U32 R75, R26, 0x10000, RZ ;  /* 0x000100001a4b1824 */ /* 0x000fc600078e00ff */
[----:B------:R-:W-:-:S04]  /*17490*/  FSETP.GTU.FTZ.AND P2, PT, R68, R21, PT ;  /* 0x000000154400720b */ /* 0x000fc80003f5c000 */
[----:B------:R-:W-:Y:S01]  /*174a0*/  FSEL R68, R77, RZ, !P2 ;  /* 0x000000ff4d447208 */ /* 0x000fe20005000000 */
[----:B------:R-:W-:Y:S01]  /*174b0*/  HFMA2 R77, -RZ, RZ, 0, 1.1920928955078125e-07 ;  /* 0x00000002ff4d7431 */ /* 0x000fe200000001ff */
        /* <DEDUP_REMOVED lines=13> */
.L_x_5117:
        /* <DEDUP_REMOVED lines=13> */
.L_x_5119:
[----:B------:R-:W-:Y:S05]  /*17660*/  BSYNC.RECONVERGENT B2 ;  /* 0x0000000000027941 */ /* 0x000fea0003800200 */
.L_x_5118:
        /* <DEDUP_REMOVED lines=39> */
[----:B------:R-:W-:Y:S01]  /*178e0*/  IMAD.MOV.U32 R77, RZ, RZ, RZ ;  /* 0x000000ffff4d7224 */ /* 0x000fe200078e00ff */
[----:B------:R-:W-:Y:S01]  /*178f0*/  LOP3.LUT R72, R72, UR30, R75, 0x96, !PT ;  /* 0x0000001e48487c12 */ /* 0x000fe2000f8e964b */
[----:B------:R-:W-:Y:S01]  /*17900*/  IMAD.MOV.U32 R75, RZ, RZ, R61 ;  /* 0x000000ffff4b7224 */ /* 0x000fe200078e003d */
[----:B------:R-:W-:-:S07]  /*17910*/  MOV R61, R74 ;  /* 0x0000004a003d7202 */ /* 0x000fce0000000f00 */
.L_x_5116:
[----:B------:R-:W-:Y:S05]  /*17920*/  BSYNC.RECONVERGENT B1 ;  /* 0x0000000000017941 */ /* 0x000fea0003800200 */
.L_x_5115:
        /* <DEDUP_REMOVED lines=23> */
.L_x_5122:
        /* <DEDUP_REMOVED lines=13> */
.L_x_5124:
[----:B------:R-:W-:Y:S05]  /*17b70*/  BSYNC.RECONVERGENT B2 ;  /* 0x0000000000027941 */ /* 0x000fea0003800200 */
.L_x_5123:
        /* <DEDUP_REMOVED lines=34> */
[----:B------:R-:W-:Y:S01]  /*17da0*/  IMAD.MOV.U32 R75, RZ, RZ, RZ ;  /* 0x000000ffff4b7224 */ /* 0x000fe200078e00ff */
[----:B------:R-:W-:Y:S01]  /*17db0*/  LOP3.LUT R77, R72, UR27, R77, 0x96, !PT ;  /* 0x0000001b484d7c12 */ /* 0x000fe2000f8e964d */
[----:B------:R-:W-:-:S04]  /*17dc0*/  IMAD.WIDE.U32 R72, R73, -0x326172a9, RZ ;  /* 0xcd9e8d5749487825 */ /* 0x000fc800078e00ff */
[----:B------:R-:W-:Y:S01]  /*17dd0*/  IMAD.MOV.U32 R80, RZ, RZ, R72 ;  /* 0x000000ffff507224 */ /* 0x000fe200078e0048 */
[----:B------:R-:W-:Y:S01]  /*17de0*/  LOP3.LUT R73, R76, UR29, R73, 0x96, !PT ;  /* 0x0000001d4c497c12 */ /* 0x000fe2000f8e9649 */
[----:B------:R-:W-:-:S05]  /*17df0*/  IMAD.WIDE.U32 R76, R77, -0x2daee0ad, RZ ;  /* 0xd2511f534d4c7825 */ /* 0x000fca00078e00ff */
[----:B------:R-:W-:Y:S02]  /*17e00*/  LOP3.LUT R72, R74, UR30, R77, 0x96, !PT ;  /* 0x0000001e4a487c12 */ /* 0x000fe4000f8e964d */
[----:B------:R-:W-:Y:S01]  /*17e10*/  MOV R74, R61 ;  /* 0x0000003d004a7202 */ /* 0x000fe20000000f00 */
[----:B------:R-:W-:-:S07]  /*17e20*/  IMAD.MOV.U32 R61, RZ, RZ, R76 ;  /* 0x000000ffff3d7224 */ /* 0x000fce00078e004c */
.L_x_5121:
[----:B------:R-:W-:Y:S05]  /*17e30*/  BSYNC.RECONVERGENT B1 ;  /* 0x0000000000017941 */ /* 0x000fea0003800200 */
.L_x_5120:
        /* <DEDUP_REMOVED lines=9> */
[----:B------:R-:W-:Y:S01]  /*17ed0*/  FSETP.GTU.FTZ.AND P4, PT, R74, R21, PT ;  /* 0x000000154a00720b */ /* 0x000fe20003f9c000 */
[----:B------:R-:W-:-:S03]  /*17ee0*/  @P1 IMAD.U32 R74, R27, 0x10000, RZ ;  /* 0x000100001b4a1824 */ /* 0x000fc600078e00ff */
        /* <DEDUP_REMOVED lines=13> */
.L_x_5127:
        /* <DEDUP_REMOVED lines=13> */
.L_x_5129:
[----:B------:R-:W-:Y:S05]  /*18090*/  BSYNC.RECONVERGENT B2 ;  /* 0x0000000000027941 */ /* 0x000fea0003800200 */
.L_x_5128:
        /* <DEDUP_REMOVED lines=42> */
[----:B------:R-:W-:-:S07]  /*18340*/  IMAD.MOV.U32 R61, RZ, RZ, R74 ;  /* 0x000000ffff3d7224 */ /* 0x000fce00078e004a */
.L_x_5126:
[----:B------:R-:W-:Y:S05]  /*18350*/  BSYNC.RECONVERGENT B1 ;  /* 0x0000000000017941 */ /* 0x000fea0003800200 */
.L_x_5125:
[----:B------:R-:W-:Y:S01]  /*18360*/  I2FP.F32.U32 R75, R76 ;  /* 0x0000004c004b7245 */ /* 0x000fe20000201000 */
[----:B------:R-:W-:Y:S01]  /*18370*/  IMAD.U32 R83, R83, 0x10000, RZ ;  /* 0x0001000053537824 */ /* 0x000fe200078e00ff */
[----:B------:R-:W-:Y:S02]  /*18380*/  PRMT R50, R50, 0x5410, R78 ;  /* 0x0000541032327816 */ /* 0x000fe4000000004e */
[----:B------:R-:W-:Y:S01]  /*18390*/  PRMT R49, R71, 0x5410, R49 ;  /* 0x0000541047317816 */ /* 0x000fe20000000031 */
[----:B------:R-:W-:Y:S01]  /*183a0*/  FFMA.FTZ R120, R75, R120, 1.1641532182693481445e-10 ;  /* 0x2f0000004b787423 */ /* 0x000fe20000010078 */
[----:B------:R-:W-:Y:S01]  /*183b0*/  FMUL.FTZ R83, R83, R20 ;  /* 0x0000001453537220 */ /* 0x000fe20000410000 */
[----:B------:R-:W-:Y:S01]  /*183c0*/  @P1 IMAD.U32 R20, R95, 0x10000, RZ ;  /* 0x000100005f141824 */ /* 0x000fe200078e00ff */
[----:B------:R-:W-:Y:S02]  /*183d0*/  PRMT R48, R69, 0x5410, R48 ;  /* 0x0000541045307816 */ /* 0x000fe40000000030 */
[----:B------:R-:W-:-:S04]  /*183e0*/  FSETP.GTU.FTZ.AND P5, PT, R120, R21, PT ;  /* 0x000000157800720b */ /* 0x000fc80003fbc000 */
[----:B------:R-:W-:Y:S02]  /*183f0*/  FSEL R83, R83, RZ, !P5 ;  /* 0x000000ff53537208 */ /* 0x000fe40006800000 */
[----:B------:R-:W-:-:S03]  /*18400*/  PLOP3.LUT P5, PT, P5, PT, PT, 0x8, 0x80 ;  /* 0x000000000080781c */ /* 0x000fc60002fae170 */
[----:B------:R-:W-:-:S05]  /*18410*/  @P1 FADD.FTZ R83, R20, R83 ;  /* 0x0000005314531221 */ /* 0x000fca0000010000 */
[----:B------:R-:W-:-:S04]  /*18420*/  F2FP.BF16.F32.PACK_AB R20, RZ, R83 ;  /* 0x00000053ff14723e */ /* 0x000fc800000010ff */
[----:B------:R-:W-:-:S07]  /*18430*/  PRMT R51, R51, 0x5410, R20 ;  /* 0x0000541033337816 */ /* 0x000fce0000000014 */
.L_x_5089:
[----:B------:R-:W-:Y:S01]  /*18440*/  FADD.FTZ R74, RZ, R7 ;  /* 0x00000007ff4a7221 */ /* 0x000fe20000010000 */
[----:B------:R-:W-:Y:S01]  /*18450*/  SEL R20, RZ, 0x1000000, !P5 ;  /* 0x01000000ff147807 */ /* 0x000fe20006800000 */
[----:B------:R-:W-:Y:S01]  /*18460*/  IMAD.WIDE.U32 R76, R63, 0x8, R122 ;  /* 0x000000083f4c7825 */ /* 0x000fe200078e007a */
[----:B------:R-:W-:-:S03]  /*18470*/  SEL R21, RZ, 0x10000, !P4 ;  /* 0x00010000ff157807 */ /* 0x000fc60006000000 */
[----:B------:R-:W-:Y:S01]  /*18480*/  FADD.FTZ R69, R74, R19 ;  /* 0x000000134a457221 */ /* 0x000fe20000010000 */
[----:B------:R-:W-:Y:S02]  /*18490*/  SEL R71, RZ, 0x100, !P3 ;  /* 0x00000100ff477807 */ /* 0x000fe40005800000 */
[----:B------:R-:W-:Y:S01]  /*184a0*/  ISETP.NE.AND P6, PT, R92, RZ, PT ;  /* 0x000000ff5c00720c */ /* 0x000fe20003fc5270 */
[----:B------:R-:W-:Y:S01]  /*184b0*/  FADD.FTZ R74, R69, R18 ;  /* 0x00000012454a7221 */ /* 0x000fe20000010000 */
[----:B------:R-:W-:Y:S02]  /*184c0*/  ISETP.NE.AND P5, PT, R82, RZ, PT ;  /* 0x000000ff5200720c */ /* 0x000fe40003fa5270 */
[----:B------:R-:W-:Y:S01]  /*184d0*/  ISETP.NE.AND P4, PT, R81, RZ, PT ;  /* 0x000000ff5100720c */ /* 0x000fe20003f85270 */
[----:B------:R-:W-:Y:S01]  /*184e0*/  FADD.FTZ R69, R74, R17 ;  /* 0x000000114a457221 */ /* 0x000fe20000010000 */
[----:B------:R-:W-:-:S03]  /*184f0*/  ISETP.NE.AND P1, PT, R94, RZ, PT ;  /* 0x000000ff5e00720c */ /* 0x000fc60003f25270 */
        /* <DEDUP_REMOVED lines=10> */
[----:B------:R-:W-:Y:S02]  /*185a0*/  LOP3.LUT R74, R71, R20, R21, 0xfe, !PT ;  /* 0x00000014474a7212 */ /* 0x000fe400078efe15 */
[----:B------:R-:W-:Y:S01]  /*185b0*/  SEL R21, RZ, 0x1000000, !P4 ;  /* 0x01000000ff157807 */ /* 0x000fe20006000000 */
[----:B------:R-:W-:Y:S01]  /*185c0*/  FADD.FTZ R69, R69, R60 ;  /* 0x0000003c45457221 */ /* 0x000fe20000010000 */
[----:B------:R-:W-:Y:S02]  /*185d0*/  SEL R20, RZ, 0x10000, !P5 ;  /* 0x00010000ff147807 */ /* 0x000fe40006800000 */
[----:B------:R-:W-:Y:S01]  /*185e0*/  SEL R71, RZ, 0x100, !P6 ;  /* 0x00000100ff477807 */ /* 0x000fe20007000000 */
[----:B------:R-:W-:-:S03]  /*185f0*/  FADD.FTZ R69, R69, R62 ;  /* 0x0000003e45457221 */ /* 0x000fc60000010000 */
[----:B------:R-:W-:Y:S01]  /*18600*/  LOP3.LUT R71, R71, R21, R20, 0xfe, !PT ;  /* 0x0000001547477212 */ /* 0x000fe200078efe14 */
[----:B------:R-:W-:Y:S01]  /*18610*/  FADD.FTZ R20, R69, R64 ;  /* 0x0000004045147221 */ /* 0x000fe20000010000 */
[----:B------:R-:W-:-:S03]  /*18620*/  SEL R21, RZ, 0x1, !P2 ;  /* 0x00000001ff157807 */ /* 0x000fc60005000000 */
[----:B------:R-:W-:Y:S01]  /*18630*/  FADD.FTZ R69, R20, R65 ;  /* 0x0000004114457221 */ /* 0x000fe20000010000 */
[----:B------:R-:W-:Y:S02]  /*18640*/  SEL R20, RZ, 0x1, !P1 ;  /* 0x00000001ff147807 */ /* 0x000fe40004800000 */
[----:B------:R-:W-:Y:S01]  /*18650*/  LOP3.LUT R21, R74, R21, RZ, 0xfc, !PT ;  /* 0x000000154a157212 */ /* 0x000fe200078efcff */
[----:B------:R-:W-:Y:S01]  /*18660*/  IMAD.WIDE.U32 R74, R63, 0x10, R124 ;  /* 0x000000103f4a7825 */ /* 0x000fe200078e007c */
[----:B------:R-:W-:-:S03]  /*18670*/  LOP3.LUT R20, R71, R20, RZ, 0xfc, !PT ;  /* 0x0000001447147212 */ /* 0x000fc600078efcff */
[----:B------:R-:W-:Y:S01]  /*18680*/  FADD.FTZ R78, R69, R66 ;  /* 0x00000042454e7221 */ /* 0x000fe20000010000 */
[----:B------:R-:W-:Y:S01]  /*18690*/  ISETP.NE.AND P1, PT, R121, RZ, PT ;  /* 0x000000ff7900720c */ /* 0x000fe20003f25270 */
[----:B------:R0:W-:Y:S02]  /*186a0*/  STG.E.128 desc[UR8][R74.64], R48 ;  /* 0x000000304a007986 */ /* 0x0001e4000c101d08 */
        /* <DEDUP_REMOVED lines=26> */
.L_x_5130:
        /* <DEDUP_REMOVED lines=72> */
.L_x_5144:
        /* <DEDUP_REMOVED lines=11> */
[----:B------:R-:W2:Y:S01]  /*18d80*/  MUFU.RSQ R71, R51 ;  /* 0x0000003300477308 */ /* 0x000ea20000001400 */
        /* <DEDUP_REMOVED lines=22> */
[C---:B--2---:R-:W-:Y:S01]  /*18ef0*/  FMUL.FTZ R19, R71.reuse, R48 ;  /* 0x0000003047137220 */ /* 0x044fe20000410000 */
        /* <DEDUP_REMOVED lines=10> */
[----:B-1----:R-:W-:-:S04]  /*18fa0*/  IMAD.WIDE.U32 R6, R6, 0x10, R20 ;  /* 0x0000001006067825 */ /* 0x002fc800078e0014 */
[C---:B------:R-:W-:Y:S01]  /*18fb0*/  FMUL.FTZ R50, R71.reuse, R50 ;  /* 0x0000003247327220 */ /* 0x040fe20000410000 */
[----:B------:R-:W-:Y:S01]  /*18fc0*/  FMUL.FTZ R59, R71, R58 ;  /* 0x0000003a473b7220 */ /* 0x000fe20000410000 */
[----:B------:R-:W-:Y:S01]  /*18fd0*/  F2FP.BF16.F32.PACK_AB R19, R48, R19 ;  /* 0x000000133013723e */ /* 0x000fe200000010ff */
[----:B------:R-:W-:Y:S01]  /*18fe0*/  IMAD.WIDE.U32 R52, R53, 0x10, R20 ;  /* 0x0000001035347825 */ /* 0x000fe200078e0014 */
[----:B------:R-:W-:-:S03]  /*18ff0*/  F2FP.BF16.F32.PACK_AB R18, R49, R18 ;  /* 0x000000123112723e */ /* 0x000fc600000010ff */
[C---:B------:R-:W-:Y:S01]  /*19000*/  FMUL.FTZ R92, R71.reuse, R92 ;  /* 0x0000005c475c7220 */ /* 0x040fe20000410000 */
[----:B------:R-:W-:Y:S01]  /*19010*/  FMUL.FTZ R79, R71, R79 ;  /* 0x0000004f474f7220 */ /* 0x000fe20000410000 */
[----:B------:R-:W-:-:S04]  /*19020*/  IMAD.WIDE.U32 R54, R63, 0x10, R20 ;  /* 0x000000103f367825 */ /* 0x000fc800078e0014 */
[C---:B------:R-:W-:Y:S01]  /*19030*/  FMUL.FTZ R21, R71.reuse, R22 ;  /* 0x0000001647157220 */ /* 0x040fe20000410000 */
[----:B------:R-:W-:Y:S01]  /*19040*/  FMUL.FTZ R58, R71, R83 ;  /* 0x00000053473a7220 */ /* 0x000fe20000410000 */
[----:B------:R-:W0:Y:S01]  /*19050*/  @!P1 LDC.64 R48, c[0x0][0x3c0] ;  /* 0x0000f000ff309b82 */ /* 0x000e220000000a00 */
[----:B------:R-:W-:Y:S01]  /*19060*/  FFMA.FTZ R51, R50, R109, R37 ;  /* 0x0000006d32337223 */ /* 0x000fe20000010025 */
[----:B------:R-:W-:Y:S01]  /*19070*/  FFMA.FTZ R20, R21, R108, R36 ;  /* 0x0000006c15147223 */ /* 0x000fe20000010024 */
[----:B------:R-:W-:Y:S01]  /*19080*/  FFMA.FTZ R22, R59, R104, R32 ;  /* 0x000000683b167223 */ /* 0x000fe20000010020 */
[----:B------:R-:W-:Y:S01]  /*19090*/  FMUL.FTZ R76, R71, R76 ;  /* 0x0000004c474c7220 */ /* 0x000fe20000410000 */
[----:B------:R-:W-:Y:S01]  /*190a0*/  FFMA.FTZ R59, R92, R105, R33 ;  /* 0x000000695c3b7223 */ /* 0x000fe20000010021 */
[----:B------:R-:W-:Y:S01]  /*190b0*/  FFMA.FTZ R79, R79, R98, R90 ;  /* 0x000000624f4f7223 */ /* 0x000fe2000001005a */
[----:B------:R-:W-:Y:S01]  /*190c0*/  FFMA.FTZ R58, R58, R99, R91 ;  /* 0x000000633a3a7223 */ /* 0x000fe2000001005b */
[----:B------:R-:W1:Y:S01]  /*190d0*/  @!P1 LDC.64 R56, c[0x0][0x3c8] ;  /* 0x0000f200ff389b82 */ /* 0x000e620000000a00 */
[----:B------:R-:W-:Y:S01]  /*190e0*/  FFMA.FTZ R17, R23, R118, R46 ;  /* 0x0000007617117223 */ /* 0x000fe2000001002e */
[----:B------:R-:W-:Y:S01]  /*190f0*/  FFMA.FTZ R23, R76, R117, R45 ;  /* 0x000000754c177223 */ /* 0x000fe2000001002d */
[----:B------:R-:W-:Y:S01]  /*19100*/  F2FP.BF16.F32.PACK_AB R20, R51, R20 ;  /* 0x000000143314723e */ /* 0x000fe200000010ff */
[----:B------:R-:W-:Y:S01]  /*19110*/  FMUL.FTZ R63, R71, R94 ;  /* 0x0000005e473f7220 */ /* 0x000fe20000410000 */
[----:B------:R-:W-:Y:S01]  /*19120*/  F2FP.BF16.F32.PACK_AB R22, R59, R22 ;  /* 0x000000163b16723e */ /* 0x000fe200000010ff */
[C---:B------:R-:W-:Y:S01]  /*19130*/  FMUL.FTZ R82, R71.reuse, R82 ;  /* 0x0000005247527220 */ /* 0x040fe20000410000 */
[----:B------:R-:W-:Y:S01]  /*19140*/  F2FP.BF16.F32.PACK_AB R51, R58, R79 ;  /* 0x0000004f3a33723e */ /* 0x000fe200000010ff */
[----:B------:R-:W-:Y:S01]  /*19150*/  FMUL.FTZ R78, R71, R78 ;  /* 0x0000004e474e7220 */ /* 0x000fe20000410000 */
[----:B------:R-:W2:Y:S01]  /*19160*/  LDC.64 R58, c[0x0][0x380] ;  /* 0x0000e000ff3a7b82 */ /* 0x000ea20000000a00 */
[----:B------:R-:W-:Y:S01]  /*19170*/  F2FP.BF16.F32.PACK_AB R16, R23, R16 ;  /* 0x000000101710723e */ /* 0x000fe200000010ff */
[C---:B------:R-:W-:Y:S01]  /*19180*/  FMUL.FTZ R23, R71.reuse, R74 ;  /* 0x0000004a47177220 */ /* 0x040fe20000410000 */
[C---:B------:R-:W-:Y:S01]  /*19190*/  FMUL.FTZ R122, R71.reuse, R122 ;  /* 0x0000007a477a7220 */ /* 0x040fe20000410000 */
[C---:B------:R-:W-:Y:S01]  /*191a0*/  FMUL.FTZ R65, R71.reuse, R66 ;  /* 0x0000004247417220 */ /* 0x040fe20000410000 */
[----:B------:R-:W-:Y:S01]  /*191b0*/  FMUL.FTZ R67, R71, R68 ;  /* 0x0000004447437220 */ /* 0x000fe20000410000 */
[----:B------:R-:W-:Y:S01]  /*191c0*/  FFMA.FTZ R21, R23, R110, R38 ;  /* 0x0000006e17157223 */ /* 0x000fe20000010026 */
[----:B------:R-:W-:Y:S01]  /*191d0*/  FFMA.FTZ R23, R63, R106, R34 ;  /* 0x0000006a3f177223 */ /* 0x000fe20000010022 */
        /* <DEDUP_REMOVED lines=22> */
[----:B------:R0:W-:Y:S01]  /*19340*/  @!P1 STG.E desc[UR8][R56.64], R71 ;  /* 0x0000004738009986 */ /* 0x0001e2000c101908 */
[----:B------:R-:W-:Y:S02]  /*19350*/  F2FP.BF16.F32.PACK_AB R48, R65, R60 ;  /* 0x0000003c4130723e */ /* 0x000fe400000010ff */
[----:B------:R-:W-:Y:S01]  /*19360*/  ISETP.GE.AND P1, PT, R2, R59, PT ;  /* 0x0000003b0200720c */ /* 0x000fe20003f26270 */
[----:B------:R0:W-:Y:S04]  /*19370*/  STG.E.128 desc[UR8][R6.64], R16 ;  /* 0x0000001006007986 */ /* 0x0001e8000c101d08 */
[----:B------:R0:W-:Y:S04]  /*19380*/  STG.E.128 desc[UR8][R52.64], R20 ;  /* 0x0000001434007986 */ /* 0x0001e8000c101d08 */
[----:B------:R0:W-:Y:S04]  /*19390*/  STG.E.128 desc[UR8][R54.64], R48 ;  /* 0x0000003036007986 */ /* 0x0001e8000c101d08 */
[----:B------:R-:W-:Y:S05]  /*193a0*/  @!P1 BRA `(.L_x_5132) ;  /* 0xfffffe74009c9947 */ /* 0x000fea000383ffff */
[----:B------:R-:W-:Y:S05]  /*193b0*/  BSYNC B0 ;  /* 0x0000000000007941 */ /* 0x000fea0003800000 */
.L_x_4761:
[----:B------:R-:W-:Y:S05]  /*193c0*/  EXIT ;  /* 0x000000000000794d */ /* 0x000fea0003800000 */
.L_x_5131:
[----:B0-----:R-:W-:Y:S01]  /*193d0*/  HFMA2 R76, -RZ, RZ, 0, 5.9604644775390625e-08 ;  /* 0x00000001ff4c7431 */ /* 0x001fe200000001ff */
[----:B------:R-:W-:Y:S01]  /*193e0*/  BSSY B1, `(.L_x_5133) ;  /* 0x0000007000017945 */ /* 0x000fe20003800000 */
[----:B------:R-:W-:Y:S02]  /*193f0*/  IMAD.MOV.U32 R75, RZ, RZ, R78 ;  /* 0x000000ffff4b7224 */ /* 0x000fe400078e004e */
[----:B------:R-:W-:Y:S02]  /*19400*/  IMAD.MOV.U32 R77, RZ, RZ, 0x1f ;  /* 0x0000001fff4d7424 */ /* 0x000fe400078e00ff */
[----:B------:R-:W-:-:S07]  /*19410*/  IMAD.MOV.U32 R74, RZ, RZ, -0x1 ;  /* 0xffffffffff4a7424 */ /* 0x000fce00078e00ff */
[----:B-1----:R-:W-:Y:S05]  /*19420*/  WARPSYNC.COLLECTIVE R74, `(.L_x_5134) ;  /* 0x000000004a087348 */ /* 0x002fea0003c00000 */
[----:B------:R0:W2:Y:S02]  /*19430*/  SHFL.BFLY P2, R71, R75, R76, R77 ;  /* 0x0c00004c4b477389 */ /* 0x0000a4000004004d */
[----:B012---:R-:W-:Y:S05]  /*19440*/  ENDCOLLECTIVE ;  /* 0x000000000000791b */ /* 0x007fea0003800000 */
.L_x_5134:
[----:B------:R-:W-:Y:S05]  /*19450*/  BSYNC B1 ;  /* 0x0000000000017941 */ /* 0x000fea0003800000 */
.L_x_5133:
        /* <DEDUP_REMOVED lines=9> */
.L_x_5135:
[----:B------:R-:W-:Y:S02]  /*194f0*/  IMAD.MOV.U32 R76, RZ, RZ, 0x4 ;  /* 0x00000004ff4c7424 */ /* 0x000fe400078e00ff */
[----:B------:R-:W-:-:S04]  /*19500*/  IMAD.MOV.U32 R21, RZ, RZ, R71 ;  /* 0x000000ffff157224 */ /* 0x000fc800078e0047 */
[----:B------:R-:W-:-:S05]  /*19510*/  FADD.FTZ R49, R48, R21 ;  /* 0x0000001530317221 */ /* 0x000fca0000010000 */
[----:B------:R-:W-:-:S07]  /*19520*/  MOV R75, R49 ;  /* 0x00000031004b7202 */ /* 0x000fce0000000f00 */
[----:B------:R-:W-:Y:S05]  /*19530*/  WARPSYNC.COLLECTIVE R74, `(.L_x_5136) ;  /* 0x000000004a087348 */ /* 0x000fea0003c00000 */
[----:B------:R0:W1:Y:S02]  /*19540*/  SHFL.BFLY P2, R71, R75, R76, R77 ;  /* 0x0c00004c4b477389 */ /* 0x000064000004004d */
[----:B01----:R-:W-:Y:S05]  /*19550*/  ENDCOLLECTIVE ;  /* 0x000000000000791b */ /* 0x003fea0003800000 */
.L_x_5136:
[----:B------:R-:W-:Y:S02]  /*19560*/  IMAD.MOV.U32 R76, RZ, RZ, 0x8 ;  /* 0x00000008ff4c7424 */ /* 0x000fe400078e00ff */
[----:B------:R-:W-:-:S04]  /*19570*/  IMAD.MOV.U32 R20, RZ, RZ, R71 ;  /* 0x000000ffff147224 */ /* 0x000fc800078e0047 */
[----:B------:R-:W-:-:S05]  /*19580*/  FADD.FTZ R50, R49, R20 ;  /* 0x0000001431327221 */ /* 0x000fca0000010000 */
[----:B------:R-:W-:-:S07]  /*19590*/  MOV R75, R50 ;  /* 0x00000032004b7202 */ /* 0x000fce0000000f00 */
[----:B------:R-:W-:Y:S05]  /*195a0*/  WARPSYNC.COLLECTIVE R74, `(.L_x_5137) ;  /* 0x000000004a087348 */ /* 0x000fea0003c00000 */
[----:B------:R0:W1:Y:S02]  /*195b0*/  SHFL.BFLY P2, R71, R75, R76, R77 ;  /* 0x0c00004c4b477389 */ /* 0x000064000004004d */
[----:B01----:R-:W-:Y:S05]  /*195c0*/  ENDCOLLECTIVE ;  /* 0x000000000000791b */ /* 0x003fea0003800000 */
.L_x_5137:
        /* <DEDUP_REMOVED lines=8> */
.L_x_5138:
        /* <DEDUP_REMOVED lines=56> */
.L_x_5139:
[----:B------:R-:W-:Y:S02]  /*199d0*/  IMAD.MOV.U32 R76, RZ, RZ, 0x2 ;  /* 0x00000002ff4c7424 */ /* 0x000fe400078e00ff */
[----:B------:R-:W-:-:S04]  /*199e0*/  IMAD.MOV.U32 R49, RZ, RZ, R71 ;  /* 0x000000ffff317224 */ /* 0x000fc800078e0047 */
[----:B------:R-:W-:-:S05]  /*199f0*/  FADD.FTZ R49, R20, R49 ;  /* 0x0000003114317221 */ /* 0x000fca0000010000 */
[----:B------:R-:W-:-:S07]  /*19a00*/  MOV R75, R49 ;  /* 0x00000031004b7202 */ /* 0x000fce0000000f00 */
[----:B------:R-:W-:Y:S05]  /*19a10*/  WARPSYNC.COLLECTIVE R74, `(.L_x_5140) ;  /* 0x000000004a087348 */ /* 0x000fea0003c00000 */
[----:B------:R0:W1:Y:S02]  /*19a20*/  SHFL.BFLY P2, R71, R75, R76, R77 ;  /* 0x0c00004c4b477389 */ /* 0x000064000004004d */
[----:B01----:R-:W-:Y:S05]  /*19a30*/  ENDCOLLECTIVE ;  /* 0x000000000000791b */ /* 0x003fea0003800000 */
.L_x_5140:
[----:B------:R-:W-:Y:S02]  /*19a40*/  IMAD.MOV.U32 R76, RZ, RZ, 0x4 ;  /* 0x00000004ff4c7424 */ /* 0x000fe400078e00ff */
[----:B------:R-:W-:-:S04]  /*19a50*/  IMAD.MOV.U32 R48, RZ, RZ, R71 ;  /* 0x000000ffff307224 */ /* 0x000fc800078e0047 */
[----:B------:R-:W-:-:S05]  /*19a60*/  FADD.FTZ R48, R49, R48 ;  /* 0x0000003031307221 */ /* 0x000fca0000010000 */
[----:B------:R-:W-:-:S07]  /*19a70*/  MOV R75, R48 ;  /* 0x00000030004b7202 */ /* 0x000fce0000000f00 */
[----:B------:R-:W-:Y:S05]  /*19a80*/  WARPSYNC.COLLECTIVE R74, `(.L_x_5141) ;  /* 0x000000004a087348 */ /* 0x000fea0003c00000 */
[----:B------:R0:W1:Y:S02]  /*19a90*/  SHFL.BFLY P2, R71, R75, R76, R77 ;  /* 0x0c00004c4b477389 */ /* 0x000064000004004d */
[----:B01----:R-:W-:Y:S05]  /*19aa0*/  ENDCOLLECTIVE ;  /* 0x000000000000791b */ /* 0x003fea0003800000 */
.L_x_5141:
[----:B------:R-:W-:Y:S02]  /*19ab0*/  IMAD.MOV.U32 R76, RZ, RZ, 0x8 ;  /* 0x00000008ff4c7424 */ /* 0x000fe400078e00ff */
[----:B------:R-:W-:-:S04]  /*19ac0*/  IMAD.MOV.U32 R51, RZ, RZ, R71 ;  /* 0x000000ffff337224 */ /* 0x000fc800078e0047 */
[----:B------:R-:W-:-:S05]  /*19ad0*/  FADD.FTZ R51, R48, R51 ;  /* 0x0000003330337221 */ /* 0x000fca0000010000 */
[----:B------:R-:W-:-:S07]  /*19ae0*/  MOV R75, R51 ;  /* 0x00000033004b7202 */ /* 0x000fce0000000f00 */
[----:B------:R-:W-:Y:S05]  /*19af0*/  WARPSYNC.COLLECTIVE R74, `(.L_x_5142) ;  /* 0x000000004a087348 */ /* 0x000fea0003c00000 */
[----:B------:R0:W1:Y:S02]  /*19b00*/  SHFL.BFLY P2, R71, R75, R76, R77 ;  /* 0x0c00004c4b477389 */ /* 0x000064000004004d */
[----:B01----:R-:W-:Y:S05]  /*19b10*/  ENDCOLLECTIVE ;  /* 0x000000000000791b */ /* 0x003fea0003800000 */
.L_x_5142:
[----:B------:R-:W-:Y:S02]  /*19b20*/  IMAD.MOV.U32 R76, RZ, RZ, 0x10 ;  /* 0x00000010ff4c7424 */ /* 0x000fe400078e00ff */
[----:B------:R-:W-:-:S04]  /*19b30*/  IMAD.MOV.U32 R50, RZ, RZ, R71 ;  /* 0x000000ffff327224 */ /* 0x000fc800078e0047 */
[----:B------:R-:W-:-:S05]  /*19b40*/  FADD.FTZ R50, R51, R50 ;  /* 0x0000003233327221 */ /* 0x000fca0000010000 */
[----:B------:R-:W-:-:S07]  /*19b50*/  MOV R75, R50 ;  /* 0x00000032004b7202 */ /* 0x000fce0000000f00 */
[----:B------:R-:W-:Y:S05]  /*19b60*/  WARPSYNC.COLLECTIVE R74, `(.L_x_5143) ;  /* 0x000000004a087348 */ /* 0x000fea0003c00000 */
[----:B------:R0:W1:Y:S02]  /*19b70*/  SHFL.BFLY P2, R71, R75, R76, R77 ;  /* 0x0c00004c4b477389 */ /* 0x000064000004004d */
[----:B01----:R-:W-:Y:S05]  /*19b80*/  ENDCOLLECTIVE ;  /* 0x000000000000791b */ /* 0x003fea0003800000 */
.L_x_5143:
[----:B------:R-:W-:Y:S05]  /*19b90*/  BRA `(.L_x_5144) ;  /* 0xfffffff0004c7947 */ /* 0x000fea000383ffff */
.L_x_5145:
        /* <DEDUP_REMOVED lines=14> */
.L_x_17368:


//--------------------- .text._ZN10layer_norm31ln_parallel_residual_fwd_kernelINS_13Kernel_traitsI13__nv_bfloat16S2_fS2_fjLj768ELj1ELj4ELj1ELj16ENS_18Kernel_traits_baseILj768ES2_S2_fS2_fjLj128EEEEELb0ELb0ELb0EEEvNS_9FwdParamsE --------------------------
	.section	.text._ZN10layer_norm31ln_parallel_residual_fwd_kernelINS_13Kernel_traitsI13__nv_bfloat16S2_fS2_fjLj768ELj1ELj4ELj1ELj16ENS_18Kernel_traits_baseILj768ES2_S2_fS2_fjLj128EEEEELb0ELb0ELb0EEEvNS_9FwdParamsE,"ax",@progbits
	.align	128
        .global         _ZN10layer_norm31ln_parallel_residual_fwd_kernelINS_13Kernel_traitsI13__nv_bfloat16S2_fS2_fjLj768ELj1ELj4ELj1ELj16ENS_18Kernel_traits_baseILj768ES2_S2_fS2_fjLj128EEEEELb0ELb0ELb0EEEvNS_9FwdParamsE
        .type           _ZN10layer_norm31ln_parallel_residual_fwd_kernelINS_13Kernel_traitsI13__nv_bfloat16S2_fS2_fjLj768ELj1ELj4ELj1ELj16ENS_18Kernel_traits_baseILj768ES2_S2_fS2_fjLj128EEEEELb0ELb0ELb0EEEvNS_9FwdParamsE,@function
        .size           _ZN10layer_norm31ln_parallel_residual_fwd_kernelINS_13Kernel_traitsI13__nv_bfloat16S2_fS2_fjLj768ELj1ELj4ELj1ELj16ENS_18Kernel_traits_baseILj768ES2_S2_fS2_fjLj128EEEEELb0ELb0ELb0EEEvNS_9FwdParamsE,(.L_x_17369 - _ZN10layer_norm31ln_parallel_residual_fwd_kernelINS_13Kernel_traitsI13__nv_bfloat16S2_fS2_fjLj768ELj1ELj4ELj1ELj16ENS_18Kernel_traits_baseILj768ES2_S2_fS2_fjLj128EEEEELb0ELb0ELb0EEEvNS_9FwdParamsE)
        .other          _ZN10layer_norm31ln_parallel_residual_fwd_kernelINS_13Kernel_traitsI13__nv_bfloat16S2_fS2_fjLj768ELj1ELj4ELj1ELj16ENS_18Kernel_traits_baseILj768ES2_S2_fS2_fjLj128EEEEELb0ELb0ELb0EEEvNS_9FwdParamsE,@"STO_CUDA_ENTRY STV_DEFAULT"
_ZN10layer_norm31ln_parallel_residual_fwd_kernelINS_13Kernel_traitsI13__nv_bfloat16S2_fS2_fjLj768ELj1ELj4ELj1ELj16ENS_18Kernel_traits_baseILj768ES2_S2_fS2_fjLj128EEEEELb0ELb0ELb0EEEvNS_9FwdParamsE:
.text._ZN10layer_norm31ln_parallel_residual_fwd_kernelINS_13Kernel_traitsI13__nv_bfloat16S2_fS2_fjLj768ELj1ELj4ELj1ELj16ENS_18Kernel_traits_baseILj768ES2_S2_fS2_fjLj128EEEEELb0ELb0ELb0EEEvNS_9FwdParamsE:
[----:B------:R-:W-:Y:S01]  /*0000*/  LDC R1, c[0x0][0x37c] ;  /* 0x0000df00ff017b82 */ /* 0x000fe20000000800 */
[----:B------:R-:W0:Y:S07]  /*0010*/  S2R R143, SR_TID.X ;  /* 0x00000000008f7919 */ /* 0x000e2e0000002100 */
[----:B------:R-:W1:Y:S01]  /*0020*/  LDC R3, c[0x0][0x388] ;  /* 0x0000e200ff037b82 */ /* 0x000e620000000800 */
[----:B------:R-:W2:Y:S01]  /*0030*/  LDCU.64 UR8, c[0x0][0x438] ;  /* 0x00008700ff0877ac */ /* 0x000ea20008000a00 */
[----:B------:R-:W-:Y:S01]  /*0040*/  BSSY.RECONVERGENT B0, `(.L_x_5146) ;  /* 0x00000ca000007945 */ /* 0x000fe20003800200 */
[----:B------:R-:W3:Y:S05]  /*0050*/  LDCU.64 UR6, c[0x0][0x358] ;  /* 0x00006b00ff0677ac */ /* 0x000eea0008000a00 */
[----:B------:R-:W4:Y:S01]  /*0060*/  S2UR UR4, SR_CTAID.X ;  /* 0x00000000000479c3 */ /* 0x000f220000002500 */
[----:B--2---:R-:W-:-:S04]  /*0070*/  UISETP.NE.U32.AND UP0, UPT, UR8, URZ, UPT ;  /* 0x000000ff0800728c */ /* 0x004fc8000bf05070 */
[----:B------:R-:W-:Y:S01]  /*0080*/  UISETP.NE.AND.EX UP0, UPT, UR9, URZ, UPT, UP0 ;  /* 0x000000ff0900728c */ /* 0x000fe2000bf05300 */
[----:B-1----:R-:W-:-:S04]  /*0090*/  SHF.R.S32.HI R0, RZ, 0x1f, R3 ;  /* 0x0000001fff007819 */ /* 0x002fc80000011403 */
[----:B------:R-:W-:Y:S02]  /*00a0*/  LEA.HI R0, R0, R3, RZ, 0x3 ;  /* 0x0000000300007211 */ /* 0x000fe400078f18ff */
[C---:B0-----:R-:W-:Y:S01]  /*00b0*/  LOP3.LUT R3, R143.reuse, 0x1f, RZ, 0xc, !PT ;  /* 0x0000001f8f037812 */ /* 0x041fe200078e0cff */
[----:B----4-:R-:W-:Y:S01]  /*00c0*/  USHF.L.U32 UR4, UR4, 0x2, URZ ;  /* 0x0000000204047899 */ /* 0x010fe200080006ff */
[----:B------:R-:W-:Y:S02]  /*00d0*/  SHF.R.U32.HI R141, RZ, 0x5, R143 ;  /* 0x00000005ff8d7819 */ /* 0x000fe4000001168f */
[----:B------:R-:W-:Y:S02]  /*00e0*/  LEA.HI.SX32 R142, R0, R3, 0x1d ;  /* 0x00000003008e7211 */ /* 0x000fe400078feaff */
[----:B------:R-:W-:Y:S02]  /*00f0*/  LOP3.LUT R143, R143, 0x1f, RZ, 0xc0, !PT ;  /* 0x0000001f8f8f7812 */ /* 0x000fe400078ec0ff */
[----:B------:R-:W-:Y:S01]  /*0100*/  LOP3.LUT R141, R141, UR4, RZ, 0xfc, !PT ;  /* 0x000000048d8d7c12 */ /* 0x000fe2000f8efcff */
[----:B---3--:R-:W-:Y:S06]  /*0110*/  BRA.U UP0, `(.L_x_5147) ;  /* 0x00000005008c7547 */ /* 0x008fec000b800000 */
        /* <DEDUP_REMOVED lines=28> */
[----:B------:R-:W-:Y:S01]  /*02e0*/  CS2R R48, SRZ ;  /* 0x0000000000307805 */ /* 0x000fe2000001ff00 */
[----:B------:R-:W-:Y:S01]  /*02f0*/  @P0 IMAD.MOV.U32 R43, RZ, RZ, RZ ;  /* 0x000000ffff2b0224 */ /* 0x000fe200078e00ff */
        /* <DEDUP_REMOVED lines=22> */
.L_x_5148:
        /* <DEDUP_REMOVED lines=13> */
[----:B--2---:R-:W-:Y:S01]  /*0530*/  @P1 IMAD.WIDE.U32 R4, R19, 0x10, R8 ;  /* 0x0000001013041825 */ /* 0x004fe200078e0008 */
        /* <DEDUP_REMOVED lines=12> */
[----:B------:R-:W-:Y:S01]  /*0600*/  CS2R R40, SRZ ;  /* 0x0000000000287805 */ /* 0x000fe2000001ff00 */
[----:B------:R-:W-:Y:S01]  /*0610*/  @P0 IMAD.MOV.U32 R43, RZ, RZ, RZ ;  /* 0x000000ffff2b0224 */ /* 0x000fe200078e00ff */
[----:B------:R-:W-:Y:S02]  /*0620*/  @P1 MOV R39, RZ ;  /* 0x000000ff00271202 */ /* 0x000fe40000000f00 */
[----:B------:R-:W-:-:S03]  /*0630*/  @P1 IADD3 R19, PT, PT, R19, 0x20, RZ ;  /* 0x0000002013131810 */ /* 0x000fc60007ffe0ff */
[----:B-1----:R-:W-:Y:S05]  /*0640*/  @!P2 BRA `(.L_x_5149) ;  /* 0x0000000400a4a947 */ /* 0x002fea0003800000 */
        /* <DEDUP_REMOVED lines=16> */
.L_x_5147:
        /* <DEDUP_REMOVED lines=21> */
[----:B---3--:R-:W-:Y:S01]  /*08a0*/  @P1 IMAD.WIDE.U32 R4, R59, 0x10, R10 ;  /* 0x000000103b041825 */ /* 0x008fe200078e000a */
        /* <DEDUP_REMOVED lines=21> */
[----:B--2---:R-:W-:-:S04]  /*0a00*/  IMAD.WIDE.U32 R56, R59, 0x10, R56 ;  /* 0x000000103b387825 */ /* 0x004fc800078e0038 */
[----:B---3--:R-:W-:Y:S02]  /*0a10*/  IMAD.WIDE.U32 R64, R59, 0x10, R64 ;  /* 0x000000103b407825 */ /* 0x008fe400078e0040 */
[----:B------:R-:W5:Y:S04]  /*0a20*/  LDG.E.128 R56, desc[UR6][R56.64] ;  /* 0x0000000638387981 */ /* 0x000f68000c1e1d00 */
[----:B------:R-:W5:Y:S01]  /*0a30*/  LD.E.128 R64, desc[UR6][R64.64] ;  /* 0x0000000640407980 */ /* 0x000f62000c101d00 */
[----:B------:R-:W-:Y:S05]  /*0a40*/  BRA `(.L_x_5149) ;  /* 0x0000000000a47947 */ /* 0x000fea0003800000 */
.L_x_5150:
        /* <DEDUP_REMOVED lines=15> */
[----:B--2---:R-:W-:-:S04]  /*0b40*/  @P1 IMAD.WIDE.U32 R4, R45, 0x10, R4 ;  /* 0x000000102d041825 */ /* 0x004fc800078e0004 */
[----:B------:R-:W-:Y:S01]  /*0b50*/  @P1 VIADD R45, R45, 0x20 ;  /* 0x000000202d2d1836 */ /* 0x000fe20000000000 */
        /* <DEDUP_REMOVED lines=22> */
[----:B------:R-:W-:Y:S01]  /*0cc0*/  @P2 CS2R R64, SRZ ;  /* 0x0000000000402805 */ /* 0x000fe2000001ff00 */
[----:B0-----:R-:W-:-:S07]  /*0cd0*/  @P1 IMAD.MOV.U32 R47, RZ, RZ, RZ ;  /* 0x000000ffff2f1224 */ /* 0x001fce00078e00ff */
.L_x_5149:
[----:B------:R-:W-:Y:S05]  /*0ce0*/  BSYNC.RECONVERGENT B0 ;  /* 0x0000000000007941 */ /* 0x000fea0003800200 */
.L_x_5146:
        /* <DEDUP_REMOVED lines=58> */
.L_x_5176:
        /* <DEDUP_REMOVED lines=19> */
[----:B------:R0:W5:Y:S04]  /*11c0*/  @P1 LDG.E.128 R72, desc[UR6][R80.64] ;  /* 0x0000000650481981 */ /* 0x000168000c1e1d00 */
[----:B------:R0:W5:Y:S01]  /*11d0*/  @P1 LDG.E.128 R76, desc[UR6][R80.64+0x10] ;  /* 0x00001006504c1981 */ /* 0x000162000c1e1d00 */
[----:B------:R-:W-:-:S04]  /*11e0*/  UISETP.NE.U32.AND UP0, UPT, UR8, URZ, UPT ;  /* 0x000000ff0800728c */ /* 0x000fc8000bf05070 */
[----:B------:R-:W-:-:S09]  /*11f0*/  UISETP.NE.AND.EX UP0, UPT, UR9, URZ, UPT, UP0 ;  /* 0x000000ff0900728c */ /* 0x000fd2000bf05300 */
[----:B0-----:R-:W-:Y:S05]  /*1200*/  BRA.U UP0, `(.L_x_5153) ;  /* 0x0000000100947547 */ /* 0x001fea000b800000 */
[----:B------:R-:W-:-:S04]  /*1210*/  UISETP.NE.U32.AND UP0, UPT, UR10, URZ, UPT ;  /* 0x000000ff0a00728c */ /* 0x000fc8000bf05070 */
[----:B------:R-:W-:-:S09]  /*1220*/  UISETP.NE.AND.EX UP0, UPT, UR11, URZ, UPT, UP0 ;  /* 0x000000ff0b00728c */ /* 0x000fd2000bf05300 */
[----:B------:R-:W-:Y:S05]  /*1230*/  BRA.U UP0, `(.L_x_5154) ;  /* 0x0000000100347547 */ /* 0x000fea000b800000 */
[----:B-----5:R-:W-:Y:S02]  /*1240*/  PRMT R104, R86, 0x7632, R104 ;  /* 0x0000763256687816 */ /* 0x020fe40000000068 */
[C---:B------:R-:W-:Y:S02]  /*1250*/  PRMT R81, R84.reuse, 0x7632, R81 ;  /* 0x0000763254517816 */ /* 0x040fe40000000051 */
[----:B------:R-:W-:Y:S02]  /*1260*/  PRMT R83, R85, 0x7632, R83 ;  /* 0x0000763255537816 */ /* 0x000fe40000000053 */
[----:B------:R-:W-:Y:S02]  /*1270*/  PRMT R105, R87, 0x7632, R105 ;  /* 0x0000763257697816 */ /* 0x000fe40000000069 */
[----:B------:R-:W-:Y:S01]  /*1280*/  SHF.L.U32 R80, R84, 0x10, RZ ;  /* 0x0000001054507819 */ /* 0x000fe200000006ff */
[----:B------:R-:W-:Y:S01]  /*1290*/  IMAD.U32 R84, R86, 0x10000, RZ ;  /* 0x0001000056547824 */ /* 0x000fe200078e00ff */
[----:B------:R-:W-:Y:S01]  /*12a0*/  SHF.L.U32 R82, R85, 0x10, RZ ;  /* 0x0000001055527819 */ /* 0x000fe200000006ff */
[----:B------:R-:W-:Y:S01]  /*12b0*/  IMAD.U32 R85, R104, 0x10000, RZ ;  /* 0x0001000068557824 */ /* 0x000fe200078e00ff */
[----:B------:R-:W-:-:S02]  /*12c0*/  SHF.L.U32 R86, R87, 0x10, RZ ;  /* 0x0000001057567819 */ /* 0x000fc400000006ff */
[----:B------:R-:W-:Y:S02]  /*12d0*/  SHF.L.U32 R81, R81, 0x10, RZ ;  /* 0x0000001051517819 */ /* 0x000fe400000006ff */
[----:B------:R-:W-:Y:S02]  /*12e0*/  SHF.L.U32 R83, R83, 0x10, RZ ;  /* 0x0000001053537819 */ /* 0x000fe400000006ff */
[----:B------:R-:W-:Y:S01]  /*12f0*/  SHF.L.U32 R87, R105, 0x10, RZ ;  /* 0x0000001069577819 */ /* 0x000fe200000006ff */
[----:B------:R-:W-:Y:S06]  /*1300*/  BRA `(.L_x_5155) ;  /* 0x0000000400847947 */ /* 0x000fec0003800000 */
.L_x_5154:
[----:B-----5:R-:W-:Y:S01]  /*1310*/  PRMT R80, R84, 0x7632, R80 ;  /* 0x0000763254507816 */ /* 0x020fe20000000050 */
[----:B------:R-:W-:Y:S01]  /*1320*/  IMAD.U32 R105, R86, 0x10000, RZ ;  /* 0x0001000056697824 */ /* 0x000fe200078e00ff */
        /* <DEDUP_REMOVED lines=17> */
[----:B------:R-:W-:Y:S01]  /*1440*/  FADD.FTZ R87, R79, R110 ;  /* 0x0000006e4f577221 */ /* 0x000fe20000010000 */
[----:B------:R-:W-:Y:S06]  /*1450*/  BRA `(.L_x_5155) ;  /* 0x0000000400307947 */ /* 0x000fec0003800000 */
.L_x_5153:
[----:B------:R-:W-:-:S04]  /*1460*/  UISETP.NE.U32.AND UP0, UPT, UR10, URZ, UPT ;  /* 0x000000ff0a00728c */ /* 0x000fc8000bf05070 */
[----:B------:R-:W-:-:S09]  /*1470*/  UISETP.NE.AND.EX UP0, UPT, UR11, URZ, UPT, UP0 ;  /* 0x000000ff0b00728c */ /* 0x000fd2000bf05300 */
[----:B------:R-:W-:Y:S05]  /*1480*/  BRA.U UP0, `(.L_x_5156) ;  /* 0x0000000100847547 */ /* 0x000fea000b800000 */
[----:B-----5:R-:W-:Y:S01]  /*1490*/  PRMT R104, R84, 0x7632, R104 ;  /* 0x0000763254687816 */ /* 0x020fe20000000068 */
[----:B------:R-:W-:Y:S01]  /*14a0*/  IMAD.U32 R83, R86, 0x10000, RZ ;  /* 0x0001000056537824 */ /* 0x000fe200078e00ff */
[----:B------:R-:W-:Y:S01]  /*14b0*/  SHF.L.U32 R81, R84, 0x10, RZ ;  /* 0x0000001054517819 */ /* 0x000fe200000006ff */
[----:B------:R-:W-:Y:S01]  /*14c0*/  IMAD.U32 R146, R87, 0x10000, RZ ;  /* 0x0001000057927824 */ /* 0x000fe200078e00ff */
[C---:B------:R-:W-:Y:S02]  /*14d0*/  PRMT R105, R85.reuse, 0x7632, R105 ;  /* 0x0000763255697816 */ /* 0x040fe40000000069 */
[----:B------:R-:W-:Y:S02]  /*14e0*/  SHF.L.U32 R85, R85, 0x10, RZ ;  /* 0x0000001055557819 */ /* 0x000fe400000006ff */
[----:B------:R-:W-:Y:S01]  /*14f0*/  SHF.L.U32 R80, R68, 0x10, RZ ;  /* 0x0000001044507819 */ /* 0x000fe200000006ff */
[----:B------:R-:W-:Y:S01]  /*1500*/  IMAD.U32 R108, R105, 0x10000, RZ ;  /* 0x00010000696c7824 */ /* 0x000fe200078e00ff */
        /* <DEDUP_REMOVED lines=11> */
[C---:B------:R-:W-:Y:S02]  /*15c0*/  PRMT R86, R71.reuse, 0x7632, R86 ;  /* 0x0000763247567816 */ /* 0x040fe40000000056 */
        /* <DEDUP_REMOVED lines=9> */
[----:B------:R-:W-:-:S02]  /*1660*/  FADD.FTZ R86, R146, R87 ;  /* 0x0000005792567221 */ /* 0x000fc40000010000 */
[----:B------:R-:W-:Y:S02]  /*1670*/  FADD.FTZ R85, R110, R85 ;  /* 0x000000556e557221 */ /* 0x000fe40000010000 */
[----:B------:R-:W-:Y:S01]  /*1680*/  FADD.FTZ R87, R109, R104 ;  /* 0x000000686d577221 */ /* 0x000fe20000010000 */
[----:B------:R-:W-:Y:S06]  /*1690*/  BRA `(.L_x_5155) ;  /* 0x0000000000a07947 */ /* 0x000fec0003800000 */
.L_x_5156:
[C---:B-----5:R-:W-:Y:S01]  /*16a0*/  PRMT R104, R84.reuse, 0x7632, R104 ;  /* 0x0000763254687816 */ /* 0x060fe20000000068 */
[----:B------:R-:W-:Y:S01]  /*16b0*/  IMAD.U32 R111, R87, 0x10000, RZ ;  /* 0x00010000576f7824 */ /* 0x000fe200078e00ff */
[----:B------:R-:W-:Y:S02]  /*16c0*/  SHF.L.U32 R84, R84, 0x10, RZ ;  /* 0x0000001054547819 */ /* 0x000fe400000006ff */
[----:B------:R-:W-:Y:S02]  /*16d0*/  SHF.L.U32 R80, R85, 0x10, RZ ;  /* 0x0000001055507819 */ /* 0x000fe400000006ff */
[----:B------:R-:W-:Y:S02]  /*16e0*/  SHF.L.U32 R81, R68, 0x10, RZ ;  /* 0x0000001044517819 */ /* 0x000fe400000006ff */
        /* <DEDUP_REMOVED lines=9> */
[----:B------:R-:W-:Y:S01]  /*1780*/  PRMT R81, R69, 0x7632, R81 ;  /* 0x0000763245517816 */ /* 0x000fe20000000051 */
[----:B------:R-:W-:Y:S01]  /*1790*/  IMAD.U32 R110, R110, 0x10000, RZ ;  /* 0x000100006e6e7824 */ /* 0x000fe200078e00ff */
[----:B------:R-:W-:-:S02]  /*17a0*/  PRMT R82, R70, 0x7632, R82 ;  /* 0x0000763246527816 */ /* 0x000fc40000000052 */
[C---:B------:R-:W-:Y:S02]  /*17b0*/  PRMT R83, R71.reuse, 0x7632, R83 ;  /* 0x0000763247537816 */ /* 0x040fe40000000053 */
        /* <DEDUP_REMOVED lines=19> */
[----:B------:R-:W-:Y:S01]  /*18f0*/  FADD.FTZ R83, R75, R106 ;  /* 0x0000006a4b537221 */ /* 0x000fe20000010000 */
[----:B------:R-:W-:Y:S01]  /*1900*/  FADD.FTZ R85, R77, R108 ;  /* 0x0000006c4d557221 */ /* 0x000fe20000010000 */
[----:B------:R-:W-:-:S07]  /*1910*/  FADD.FTZ R87, R79, R110 ;  /* 0x0000006e4f577221 */ /* 0x000fce0000010000 */
.L_x_5155:
[----:B------:R-:W0:Y:S01]  /*1920*/  LDC.64 R104, c[0x0][0x3a8] ;  /* 0x0000ea00ff687b82 */ /* 0x000e220000000a00 */
[C---:B------:R-:W-:Y:S01]  /*1930*/  IADD3 R107, PT, PT, R145.reuse, 0x20, RZ ;  /* 0x00000020916b7810 */ /* 0x040fe20007ffe0ff */
[----:B0-----:R-:W-:-:S05]  /*1940*/  IMAD.WIDE.U32 R104, R145, 0x20, R104 ;  /* 0x0000002091687825 */ /* 0x001fca00078e0068 */
[----:B------:R0:W-:Y:S04]  /*1950*/  STG.E.128 desc[UR6][R104.64], R80 ;  /* 0x0000005068007986 */ /* 0x0001e8000c101d06 */
[----:B------:R0:W-:Y:S02]  /*1960*/  STG.E.128 desc[UR6][R104.64+0x10], R84 ;  /* 0x0000105468007986 */ /* 0x0001e4000c101d06 */
.L_x_5152:
[----:B------:R-:W-:Y:S05]  /*1970*/  BSYNC.RECONVERGENT B0 ;  /* 0x0000000000007941 */ /* 0x000fea0003800200 */
.L_x_5151:
        /* <DEDUP_REMOVED lines=9> */
[----:B------:R-:W3:Y:S01]  /*1a10*/  @P2 LDC.64 R88, c[0x0][0x3a0] ;  /* 0x0000e800ff582b82 */ /* 0x000ee20000000a00 */
[----:B-1----:R-:W-:-:S06]  /*1a20*/  IMAD.WIDE.U32 R92, R107, 0x10, R92 ;  /* 0x000000106b5c7825 */ /* 0x002fcc00078e005c */
[----:B------:R-:W5:Y:S01]  /*1a30*/  LDG.E.128 R92, desc[UR6][R92.64] ;  /* 0x000000065c5c7981 */ /* 0x000f62000c1e1d00 */
[----:B--2---:R-:W-:-:S05]  /*1a40*/  @P0 IMAD.WIDE.U32 R90, R107, 0x10, R90 ;  /* 0x000000106b5a0825 */ /* 0x004fca00078e005a */
[----:B------:R1:W5:Y:S01]  /*1a50*/  @P0 LDG.E.128 R68, desc[UR6][R90.64] ;  /* 0x000000065a440981 */ /* 0x000362000c1e1d00 */
[----:B---3--:R-:W-:-:S05]  /*1a60*/  @P2 IMAD.WIDE.U32 R88, R107, 0x20, R88 ;  /* 0x000000206b582825 */ /* 0x008fca00078e0058 */
[----:B------:R1:W5:Y:S04]  /*1a70*/  @P2 LDG.E.128 R72, desc[UR6][R88.64] ;  /* 0x0000000658482981 */ /* 0x000368000c1e1d00 */
[----:B------:R1:W5:Y:S01]  /*1a80*/  @P2 LDG.E.128 R76, desc[UR6][R88.64+0x10] ;  /* 0x00001006584c2981 */ /* 0x000362000c1e1d00 */
[----:B------:R-:W-:Y:S05]  /*1a90*/  @!P0 BRA `(.L_x_5159) ;  /* 0x00000004002c8947 */ /* 0x000fea0003800000 */
[----:B------:R-:W-:Y:S05]  /*1aa0*/  @!P2 BRA `(.L_x_5160) ;  /* 0x0000000000a4a947 */ /* 0x000fea0003800000 */
[----:B0----5:R-:W-:Y:S01]  /*1ab0*/  PRMT R104, R94, 0x7632, R104 ;  /* 0x000076325e687816 */ /* 0x021fe20000000068 */
[----:B------:R-:W-:Y:S01]  /*1ac0*/  IMAD.U32 R105, R70, 0x10000, RZ ;  /* 0x0001000046697824 */ /* 0x000fe200078e00ff */
[----:B-1----:R-:W-:Y:S02]  /*1ad0*/  PRMT R88, R92, 0x7632, R88 ;  /* 0x000076325c587816 */ /* 0x002fe40000000058 */
        /* <DEDUP_REMOVED lines=37> */
[----:B------:R-:W-:Y:S06]  /*1d30*/  BRA `(.L_x_5161) ;  /* 0x00000004000c7947 */ /* 0x000fec0003800000 */
.L_x_5160:
[C---:B0----5:R-:W-:Y:S01]  /*1d40*/  PRMT R104, R92.reuse, 0x7632, R104 ;  /* 0x000076325c687816 */ /* 0x061fe20000000068 */
[C---:B-1----:R-:W-:Y:S01]  /*1d50*/  IMAD.U32 R90, R93.reuse, 0x10000, RZ ;  /* 0x000100005d5a7824 */ /* 0x042fe200078e00ff */
[----:B------:R-:W-:Y:S02]  /*1d60*/  SHF.L.U32 R88, R92, 0x10, RZ ;  /* 0x000000105c587819 */ /* 0x000fe400000006ff */
[----:B------:R-:W-:Y:S01]  /*1d70*/  PRMT R105, R93, 0x7632, R105 ;  /* 0x000076325d697816 */ /* 0x000fe20000000069 */
[----:B------:R-:W-:Y:S01]  /*1d80*/  IMAD.U32 R93, R70, 0x10000, RZ ;  /* 0x00010000465d7824 */ /* 0x000fe200078e00ff */
[----:B------:R-:W-:Y:S02]  /*1d90*/  SHF.L.U32 R92, R94, 0x10, RZ ;  /* 0x000000105e5c7819 */ /* 0x000fe400000006ff */
[----:B------:R-:W-:Y:S02]  /*1da0*/  SHF.L.U32 R89, R68, 0x10, RZ ;  /* 0x0000001044597819 */ /* 0x000fe400000006ff */
        /* <DEDUP_REMOVED lines=8> */
[----:B------:R-:W-:Y:S01]  /*1e30*/  PRMT R93, R70, 0x7632, R93 ;  /* 0x00007632465d7816 */ /* 0x000fe2000000005d */
[----:B------:R-:W-:Y:S01]  /*1e40*/  IMAD.U32 R89, R89, 0x10000, RZ ;  /* 0x0001000059597824 */ /* 0x000fe200078e00ff */
[----:B------:R-:W-:Y:S02]  /*1e50*/  PRMT R94, R71, 0x7632, R94 ;  /* 0x00007632475e7816 */ /* 0x000fe4000000005e */
[----:B------:R-:W-:Y:S01]  /*1e60*/  SHF.L.U32 R110, R95, 0x10, RZ ;  /* 0x000000105f6e7819 */ /* 0x000fe200000006ff */
[----:B------:R-:W-:Y:S01]  /*1e70*/  IMAD.U32 R93, R93, 0x10000, RZ ;  /* 0x000100005d5d7824 */ /* 0x000fe200078e00ff */
[----:B------:R-:W-:Y:S02]  /*1e80*/  SHF.L.U32 R111, R71, 0x10, RZ ;  /* 0x00000010476f7819 */ /* 0x000fe400000006ff */
        /* <DEDUP_REMOVED lines=9> */
[----:B------:R-:W-:-:S03]  /*1f20*/  FADD.FTZ R93, R108, R93 ;  /* 0x0000005d6c5d7221 */ /* 0x000fc60000010000 */
[----:B------:R-:W-:Y:S01]  /*1f30*/  FADD.FTZ R95, R146, R95 ;  /* 0x0000005f925f7221 */ /* 0x000fe20000010000 */
[----:B------:R-:W-:Y:S06]  /*1f40*/  BRA `(.L_x_5161) ;  /* 0x0000000000887947 */ /* 0x000fec0003800000 */
.L_x_5159:
[----:B------:R-:W-:Y:S05]  /*1f50*/  @!P2 BRA `(.L_x_5162) ;  /* 0x000000000054a947 */ /* 0x000fea0003800000 */
[C---:B-1---5:R-:W-:Y:S02]  /*1f60*/  PRMT R88, R92.reuse, 0x7632, R88 ;  /* 0x000076325c587816 */ /* 0x062fe40000000058 */
[----:B------:R-:W-:Y:S02]  /*1f70*/  SHF.L.U32 R89, R92, 0x10, RZ ;  /* 0x000000105c597819 */ /* 0x000fe400000006ff */
[C---:B------:R-:W-:Y:S01]  /*1f80*/  PRMT R90, R93.reuse, 0x7632, R90 ;  /* 0x000076325d5a7816 */ /* 0x040fe2000000005a */
[----:B------:R-:W-:Y:S01]  /*1f90*/  IMAD.U32 R93, R93, 0x10000, RZ ;  /* 0x000100005d5d7824 */ /* 0x000fe200078e00ff */
[----:B------:R-:W-:Y:S02]  /*1fa0*/  PRMT R91, R94, 0x7632, R91 ;  /* 0x000076325e5b7816 */ /* 0x000fe4000000005b */
[C---:B------:R-:W-:Y:S01]  /*1fb0*/  PRMT R92, R95.reuse, 0x7632, R92 ;  /* 0x000076325f5c7816 */ /* 0x040fe2000000005c */
[----:B------:R-:W-:Y:S01]  /*1fc0*/  IMAD.U32 R106, R90, 0x10000, RZ ;  /* 0x000100005a6a7824 */ /* 0x000fe200078e00ff */
[----:B------:R-:W-:Y:S01]  /*1fd0*/  SHF.L.U32 R95, R95, 0x10, RZ ;  /* 0x000000105f5f7819 */ /* 0x000fe200000006ff */
[----:B------:R-:W-:Y:S01]  /*1fe0*/  FADD.FTZ R90, R74, R93 ;  /* 0x0000005d4a5a7221 */ /* 0x000fe20000010000 */
[----:B0-----:R-:W-:-:S02]  /*1ff0*/  SHF.L.U32 R105, R94, 0x10, RZ ;  /* 0x000000105e697819 */ /* 0x001fc400000006ff */
        /* <DEDUP_REMOVED lines=10> */
[----:B------:R-:W-:Y:S06]  /*20a0*/  BRA `(.L_x_5161) ;  /* 0x0000000000307947 */ /* 0x000fec0003800000 */
.L_x_5162:
[C---:B-1---5:R-:W-:Y:S01]  /*20b0*/  PRMT R91, R93.reuse, 0x7632, R91 ;  /* 0x000076325d5b7816 */ /* 0x062fe2000000005b */
[----:B------:R-:W-:Y:S01]  /*20c0*/  IMAD.U32 R90, R93, 0x10000, RZ ;  /* 0x000100005d5a7824 */ /* 0x000fe200078e00ff */
[----:B------:R-:W-:Y:S02]  /*20d0*/  PRMT R89, R92, 0x7632, R89 ;  /* 0x000076325c597816 */ /* 0x000fe40000000059 */
[----:B0-----:R-:W-:Y:S01]  /*20e0*/  PRMT R104, R94, 0x7632, R104 ;  /* 0x000076325e687816 */ /* 0x001fe20000000068 */
        /* <DEDUP_REMOVED lines=8> */
.L_x_5161:
[----:B------:R-:W0:Y:S02]  /*2170*/  LDC.64 R104, c[0x0][0x3a8] ;  /* 0x0000ea00ff687b82 */ /* 0x000e240000000a00 */
[C---:B0-----:R-:W-:Y:S01]  /*2180*/  IMAD.WIDE.U32 R104, R107.reuse, 0x20, R104 ;  /* 0x000000206b687825 */ /* 0x041fe200078e0068 */
[----:B------:R-:W-:-:S04]  /*2190*/  IADD3 R107, PT, PT, R107, 0x20, RZ ;  /* 0x000000206b6b7810 */ /* 0x000fc80007ffe0ff */
[----:B------:R1:W-:Y:S04]  /*21a0*/  STG.E.128 desc[UR6][R104.64], R88 ;  /* 0x0000005868007986 */ /* 0x0003e8000c101d06 */
[----:B------:R1:W-:Y:S02]  /*21b0*/  STG.E.128 desc[UR6][R104.64+0x10], R92 ;  /* 0x0000105c68007986 */ /* 0x0003e4000c101d06 */
.L_x_5158:
[----:B------:R-:W-:Y:S05]  /*21c0*/  BSYNC.RECONVERGENT B0 ;  /* 0x0000000000007941 */ /* 0x000fea0003800200 */
.L_x_5157:
        /* <DEDUP_REMOVED lines=11> */
[----:B------:R-:W5:Y:S01]  /*2280*/  LDG.E.128 R100, desc[UR6][R100.64] ;  /* 0x0000000664647981 */ /* 0x000f62000c1e1d00 */
[----:B---3--:R-:W-:-:S05]  /*2290*/  @P0 IMAD.WIDE.U32 R98, R107, 0x10, R98 ;  /* 0x000000106b620825 */ /* 0x008fca00078e0062 */
[----:B------:R2:W5:Y:S01]  /*22a0*/  @P0 LDG.E.128 R68, desc[UR6][R98.64] ;  /* 0x0000000662440981 */ /* 0x000562000c1e1d00 */
[----:B----4-:R-:W-:-:S05]  /*22b0*/  @P3 IMAD.WIDE.U32 R96, R107, 0x20, R96 ;  /* 0x000000206b603825 */ /* 0x010fca00078e0060 */
[----:B------:R2:W5:Y:S04]  /*22c0*/  @P3 LDG.E.128 R72, desc[UR6][R96.64] ;  /* 0x0000000660483981 */ /* 0x000568000c1e1d00 */
[----:B------:R2:W5:Y:S01]  /*22d0*/  @P3 LDG.E.128 R76, desc[UR6][R96.64+0x10] ;  /* 0x00001006604c3981 */ /* 0x000562000c1e1d00 */
[----:B------:R-:W-:Y:S05]  /*22e0*/  @!P0 BRA `(.L_x_5165) ;  /* 0x00000004002c8947 */ /* 0x000fea0003800000 */
[----:B------:R-:W-:Y:S05]  /*22f0*/  @!P3 BRA `(.L_x_5166) ;  /* 0x0000000000a4b947 */ /* 0x000fea0003800000 */
[C---:B01---5:R-:W-:Y:S01]  /*2300*/  PRMT R104, R102.reuse, 0x7632, R104 ;  /* 0x0000763266687816 */ /* 0x063fe20000000068 */
[----:B------:R-:W-:Y:S01]  /*2310*/  IMAD.U32 R110, R69, 0x10000, RZ ;  /* 0x00010000456e7824 */ /* 0x000fe200078e00ff */
[C---:B--2---:R-:W-:Y:S02]  /*2320*/  PRMT R98, R101.reuse, 0x7632, R98 ;  /* 0x0000763265627816 */ /* 0x044fe40000000062 */
[----:B------:R-:W-:Y:S02]  /*2330*/  SHF.L.U32 R102, R102, 0x10, RZ ;  /* 0x0000001066667819 */ /* 0x000fe400000006ff */
[----:B------:R-:W-:Y:S02]  /*2340*/  SHF.L.U32 R105, R70, 0x10, RZ ;  /* 0x0000001046697819 */ /* 0x000fe400000006ff */
[C---:B------:R-:W-:Y:S01]  /*2350*/  PRMT R96, R100.reuse, 0x7632, R96 ;  /* 0x0000763264607816 */ /* 0x040fe20000000060 */
[----:B------:R-:W-:Y:S01]  /*2360*/  IMAD.U32 R100, R100, 0x10000, RZ ;  /* 0x0001000064647824 */ /* 0x000fe200078e00ff */
[----:B------:R-:W-:Y:S01]  /*2370*/  SHF.L.U32 R101, R101, 0x10, RZ ;  /* 0x0000001065657819 */ /* 0x000fe200000006ff */
[--C-:B------:R-:W-:Y:S01]  /*2380*/  FADD.FTZ R105, R105, R102.reuse ;  /* 0x0000006669697221 */ /* 0x100fe20000010000 */
[----:B------:R-:W-:Y:S01]  /*2390*/  SHF.L.U32 R99, R68, 0x10, RZ ;  /* 0x0000001044637819 */ /* 0x000fe200000006ff */
[----:B------:R-:W-:Y:S01]  /*23a0*/  IMAD.U32 R96, R96, 0x10000, RZ ;  /* 0x0001000060607824 */ /* 0x000fe200078e00ff */
[----:B------:R-:W-:Y:S01]  /*23b0*/  PRMT R102, R70, 0x7632, R102 ;  /* 0x0000763246667816 */ /* 0x000fe20000000066 */
[----:B------:R-:W-:Y:S01]  /*23c0*/  FADD.FTZ R101, R110, R101 ;  /* 0x000000656e657221 */ /* 0x000fe20000010000 */
        /* <DEDUP_REMOVED lines=28> */
.L_x_5166:
[C---:B01---5:R-:W-:Y:S01]  /*2590*/  PRMT R104, R100.reuse, 0x7632, R104 ;  /* 0x0000763264687816 */ /* 0x063fe20000000068 */
[----:B--2---:R-:W-:Y:S01]  /*25a0*/  IMAD.U32 R96, R100, 0x10000, RZ ;  /* 0x0001000064607824 */ /* 0x004fe200078e00ff */
[C---:B------:R-:W-:Y:S02]  /*25b0*/  PRMT R105, R101.reuse, 0x7632, R105 ;  /* 0x0000763265697816 */ /* 0x040fe40000000069 */
[----:B------:R-:W-:Y:S01]  /*25c0*/  SHF.L.U32 R98, R101, 0x10, RZ ;  /* 0x0000001065627819 */ /* 0x000fe200000006ff */
[----:B------:R-:W-:Y:S01]  /*25d0*/  IMAD.U32 R101, R70, 0x10000, RZ ;  /* 0x0001000046657824 */ /* 0x000fe200078e00ff */
[----:B------:R-:W-:Y:S01]  /*25e0*/  SHF.L.U32 R100, R102, 0x10, RZ ;  /* 0x0000001066647819 */ /* 0x000fe200000006ff */
[----:B------:R-:W-:Y:S01]  /*25f0*/  IMAD.U32 R106, R105, 0x10000, RZ ;  /* 0x00010000696a7824 */ /* 0x000fe200078e00ff */
        /* <DEDUP_REMOVED lines=10> */
[----:B------:R-:W-:Y:S02]  /*26a0*/  PRMT R102, R71, 0x7632, R102 ;  /* 0x0000763247667816 */ /* 0x000fe40000000066 */
[----:B------:R-:W-:Y:S02]  /*26b0*/  SHF.L.U32 R110, R103, 0x10, RZ ;  /* 0x00000010676e7819 */ /* 0x000fe400000006ff */
        /* <DEDUP_REMOVED lines=10> */
[----:B------:R-:W-:-:S03]  /*2760*/  SHF.L.U32 R146, R109, 0x10, RZ ;  /* 0x000000106d927819 */ /* 0x000fc600000006ff */
[----:B------:R-:W-:Y:S02]  /*2770*/  FADD.FTZ R101, R108, R101 ;  /* 0x000000656c657221 */ /* 0x000fe40000010000 */
[----:B------:R-:W-:Y:S01]  /*2780*/  FADD.FTZ R103, R146, R103 ;  /* 0x0000006792677221 */ /* 0x000fe20000010000 */
[----:B------:R-:W-:Y:S06]  /*2790*/  BRA `(.L_x_5167) ;  /* 0x0000000000887947 */ /* 0x000fec0003800000 */
.L_x_5165:
[----:B------:R-:W-:Y:S05]  /*27a0*/  @!P3 BRA `(.L_x_5168) ;  /* 0x000000000054b947 */ /* 0x000fea0003800000 */
[C---:B--2--5:R-:W-:Y:S02]  /*27b0*/  PRMT R96, R100.reuse, 0x7632, R96 ;  /* 0x0000763264607816 */ /* 0x064fe40000000060 */
[----:B------:R-:W-:Y:S02]  /*27c0*/  SHF.L.U32 R97, R100, 0x10, RZ ;  /* 0x0000001064617819 */ /* 0x000fe400000006ff */
[----:B------:R-:W-:Y:S01]  /*27d0*/  PRMT R98, R101, 0x7632, R98 ;  /* 0x0000763265627816 */ /* 0x000fe20000000062 */
[----:B01----:R-:W-:Y:S01]  /*27e0*/  IMAD.U32 R104, R96, 0x10000, RZ ;  /* 0x0001000060687824 */ /* 0x003fe200078e00ff */
        /* <DEDUP_REMOVED lines=16> */
[----:B------:R-:W-:Y:S06]  /*28f0*/  BRA `(.L_x_5167) ;  /* 0x0000000000307947 */ /* 0x000fec0003800000 */
.L_x_5168:
[----:B01---5:R-:W-:Y:S01]  /*2900*/  PRMT R104, R102, 0x7632, R104 ;  /* 0x0000763266687816 */ /* 0x023fe20000000068 */
[C---:B--2---:R-:W-:Y:S01]  /*2910*/  IMAD.U32 R98, R101.reuse, 0x10000, RZ ;  /* 0x0001000065627824 */ /* 0x044fe200078e00ff */
        /* <DEDUP_REMOVED lines=10> */
.L_x_5167:
[----:B------:R-:W0:Y:S02]  /*29c0*/  LDC.64 R104, c[0x0][0x3a8] ;  /* 0x0000ea00ff687b82 */ /* 0x000e240000000a00 */
[----:B0-----:R-:W-:-:S05]  /*29d0*/  IMAD.WIDE.U32 R104, R107, 0x20, R104 ;  /* 0x000000206b687825 */ /* 0x001fca00078e0068 */
[----:B------:R2:W-:Y:S04]  /*29e0*/  STG.E.128 desc[UR6][R104.64], R96 ;  /* 0x0000006068007986 */ /* 0x0005e8000c101d06 */
[----:B------:R2:W-:Y:S02]  /*29f0*/  STG.E.128 desc[UR6][R104.64+0x10], R100 ;  /* 0x0000106468007986 */ /* 0x0005e4000c101d06 */
.L_x_5164:
[----:B------:R-:W-:Y:S05]  /*2a00*/  BSYNC.RECONVERGENT B0 ;  /* 0x0000000000007941 */ /* 0x000fea0003800200 */
.L_x_5163:
        /* <DEDUP_REMOVED lines=101> */
.L_x_5188:
        /* <DEDUP_REMOVED lines=17> */
[----:B------:R-:W-:Y:S01]  /*3170*/  FADD.FTZ R106, R87, -R150 ;  /* 0x80000096576a7221 */ /* 0x000fe20000010000 */
[----:B------:R-:W-:Y:S01]  /*3180*/  SHF.L.U32 R107, R23, 0x10, RZ ;  /* 0x00000010176b7819 */ /* 0x000fe200000006ff */
[----:B------:R-:W-:Y:S01]  /*3190*/  IMAD.U32 R152, R51, 0x10000, RZ ;  /* 0x0001000033987824 */ /* 0x000fe200078e00ff */
[----:B------:R-:W-:Y:S01]  /*31a0*/  SHF.L.U32 R105, R43, 0x10, RZ ;  /* 0x000000102b697819 */ /* 0x000fe200000006ff */
[----:B------:R-:W-:Y:S01]  /*31b0*/  FMUL.FTZ R104, R151, R104 ;  /* 0x0000006897687220 */ /* 0x000fe20000410000 */
[----:B------:R-:W-:Y:S01]  /*31c0*/  SHF.L.U32 R109, R27, 0x10, RZ ;  /* 0x000000101b6d7819 */ /* 0x000fe200000006ff */
[----:B------:R-:W-:Y:S01]  /*31d0*/  FMUL.FTZ R106, R151, R106 ;  /* 0x0000006a976a7220 */ /* 0x000fe20000410000 */
[----:B------:R-:W-:Y:S01]  /*31e0*/  SHF.L.U32 R111, R123, 0x10, RZ ;  /* 0x000000107b6f7819 */ /* 0x000fe200000006ff */
[----:B------:R-:W-:Y:S01]  /*31f0*/  FFMA.FTZ R107, R104, R107, R105 ;  /* 0x0000006b686b7223 */ /* 0x000fe20000010069 */
[----:B------:R-:W-:Y:S01]  /*3200*/  SHF.L.U32 R147, R122, 0x10, RZ ;  /* 0x000000107a937819 */ /* 0x000fe200000006ff */
[----:B------:R-:W-:Y:S01]  /*3210*/  FFMA.FTZ R152, R104, R109, R152 ;  /* 0x0000006d68987223 */ /* 0x000fe20000010098 */
[----:B------:R-:W-:Y:S01]  /*3220*/  SHF.L.U32 R149, R121, 0x10, RZ ;  /* 0x0000001079957819 */ /* 0x000fe200000006ff */
[----:B------:R-:W-:Y:S01]  /*3230*/  FADD.FTZ R104, R84, -R150 ;  /* 0x8000009654687221 */ /* 0x000fe20000010000 */
[----:B------:R-:W-:Y:S01]  /*3240*/  SHF.L.U32 R108, R120, 0x10, RZ ;  /* 0x00000010786c7819 */ /* 0x000fe200000006ff */
[----:B------:R-:W-:Y:S01]  /*3250*/  FFMA.FTZ R156, R106, R111, R147 ;  /* 0x0000006f6a9c7223 */ /* 0x000fe20000010093 */
[----:B------:R-:W-:Y:S01]  /*3260*/  SHF.L.U32 R109, R42, 0x10, RZ ;  /* 0x000000102a6d7819 */ /* 0x000fe200000006ff */
[----:B------:R-:W-:Y:S01]  /*3270*/  IMAD.U32 R105, R22, 0x10000, RZ ;  /* 0x0001000016697824 */ /* 0x000fe200078e00ff */
[----:B------:R-:W-:Y:S01]  /*3280*/  SHF.L.U32 R153, R26, 0x10, RZ ;  /* 0x000000101a997819 */ /* 0x000fe200000006ff */
[----:B------:R-:W-:Y:S01]  /*3290*/  FFMA.FTZ R111, R106, R149, R108 ;  /* 0x000000956a6f7223 */ /* 0x000fe2000001006c */
[----:B------:R-:W-:Y:S01]  /*32a0*/  FADD.FTZ R106, R85, -R150 ;  /* 0x80000096556a7221 */ /* 0x000fe20000010000 */
[----:B------:R-:W-:Y:S01]  /*32b0*/  SHF.L.U32 R108, R50, 0x10, RZ ;  /* 0x00000010326c7819 */ /* 0x000fe200000006ff */
[----:B------:R-:W-:Y:S01]  /*32c0*/  FMUL.FTZ R104, R151, R104 ;  /* 0x0000006897687220 */ /* 0x000fe20000410000 */
[----:B------:R-:W-:Y:S01]  /*32d0*/  SHF.L.U32 R155, R127, 0x10, RZ ;  /* 0x000000107f9b7819 */ /* 0x000fe200000006ff */
[----:B------:R-:W-:-:S02]  /*32e0*/  IMAD.U32 R147, R126, 0x10000, RZ ;  /* 0x000100007e937824 */ /* 0x000fc400078e00ff */
[----:B0-----:R-:W-:Y:S01]  /*32f0*/  FMUL.FTZ R110, R151, R106 ;  /* 0x0000006a976e7220 */ /* 0x001fe20000410000 */
[C---:B------:R-:W-:Y:S01]  /*3300*/  FFMA.FTZ R106, R104.reuse, R105, R109 ;  /* 0x00000069686a7223 */ /* 0x040fe2000001006d */
        /* <DEDUP_REMOVED lines=9> */
[----:B------:R-:W-:Y:S01]  /*33a0*/  SHF.L.U32 R109, R41, 0x10, RZ ;  /* 0x00000010296d7819 */ /* 0x000fe200000006ff */
[----:B------:R-:W-:Y:S01]  /*33b0*/  FFMA.FTZ R110, R110, R147, R149 ;  /* 0x000000936e6e7223 */ /* 0x000fe20000010095 */
[----:B------:R-:W-:Y:S01]  /*33c0*/  SHF.L.U32 R147, R49, 0x10, RZ ;  /* 0x0000001031937819 */ /* 0x000fe200000006ff */
[----:B------:R-:W-:Y:S01]  /*33d0*/  IMAD.U32 R148, R128, 0x10000, RZ ;  /* 0x0001000080947824 */ /* 0x000fe200078e00ff */
[----:B------:R-:W-:Y:S01]  /*33e0*/  SHF.L.U32 R149, R129, 0x10, RZ ;  /* 0x0000001081957819 */ /* 0x000fe200000006ff */
[----:B------:R-:W-:Y:S01]  /*33f0*/  FFMA.FTZ R105, R104, R105, R109 ;  /* 0x0000006968697223 */ /* 0x000fe2000001006d */
[----:B------:R-:W-:Y:S01]  /*3400*/  IMAD.U32 R109, R25, 0x10000, RZ ;  /* 0x00010000196d7824 */ /* 0x000fe200078e00ff */
[----:B------:R-:W-:Y:S01]  /*3410*/  SHF.L.U32 R157, R20, 0x10, RZ ;  /* 0x00000010149d7819 */ /* 0x000fe200000006ff */
[----:B------:R-:W-:Y:S01]  /*3420*/  IMAD.U32 R158, R135, 0x10000, RZ ;  /* 0x00010000879e7824 */ /* 0x000fe200078e00ff */
[----:B------:R-:W-:Y:S01]  /*3430*/  SHF.L.U32 R154, R48, 0x10, RZ ;  /* 0x00000010309a7819 */ /* 0x000fe200000006ff */
[----:B------:R-:W-:Y:S01]  /*3440*/  FFMA.FTZ R108, R104, R109, R147 ;  /* 0x0000006d686c7223 */ /* 0x000fe20000010093 */
[----:B------:R-:W-:-:S02]  /*3450*/  SHF.L.U32 R109, R131, 0x10, RZ ;  /* 0x00000010836d7819 */ /* 0x000fc400000006ff */
[----:B------:R-:W-:Y:S02]  /*3460*/  SHF.L.U32 R147, R130, 0x10, RZ ;  /* 0x0000001082937819 */ /* 0x000fe400000006ff */
[----:B------:R-:W-:Y:S02]  /*3470*/  SHF.L.U32 R160, R134, 0x10, RZ ;  /* 0x0000001086a07819 */ /* 0x000fe400000006ff */
[----:B------:R-:W-:Y:S01]  /*3480*/  SHF.L.U32 R161, R132, 0x10, RZ ;  /* 0x0000001084a17819 */ /* 0x000fe200000006ff */
[C---:B------:R-:W-:Y:S01]  /*3490*/  FFMA.FTZ R104, R146.reuse, R109, R147 ;  /* 0x0000006d92687223 */ /* 0x040fe20000010093 */
[----:B------:R-:W-:Y:S01]  /*34a0*/  FFMA.FTZ R109, R146, R149, R148 ;  /* 0x00000095926d7223 */ /* 0x000fe20000010094 */
[----:B------:R-:W-:Y:S01]  /*34b0*/  FADD.FTZ R146, R80, -R150 ;  /* 0x8000009650927221 */ /* 0x000fe20000010000 */
[----:B------:R-:W-:Y:S02]  /*34c0*/  SHF.L.U32 R147, R40, 0x10, RZ ;  /* 0x0000001028937819 */ /* 0x000fe400000006ff */
        /* <DEDUP_REMOVED lines=24> */
.L_x_5171:
[----:B------:R-:W-:Y:S05]  /*3650*/  BSYNC.RECONVERGENT B0 ;  /* 0x0000000000007941 */ /* 0x000fea0003800200 */
.L_x_5170:
[----:B------:R-:W-:Y:S04]  /*3660*/  BSSY.RECONVERGENT B0, `(.L_x_5172) ;  /* 0x0000051000007945 */ /* 0x000fe80003800200 */
[----:B------:R-:W-:Y:S05]  /*3670*/  @!P1 BRA `(.L_x_5173) ;  /* 0x00000004003c9947 */ /* 0x000fea0003800000 */
[--C-:B-12---:R-:W-:Y:S01]  /*3680*/  FADD.FTZ R104, R94, -R150.reuse ;  /* 0x800000965e687221 */ /* 0x106fe20000010000 */
[----:B------:R-:W-:Y:S01]  /*3690*/  FADD.FTZ R106, R95, -R150 ;  /* 0x800000965f6a7221 */ /* 0x000fe20000010000 */
[----:B------:R-:W-:Y:S01]  /*36a0*/  SHF.L.U32 R105, R39, 0x10, RZ ;  /* 0x0000001027697819 */ /* 0x000fe200000006ff */
[----:B------:R-:W-:Y:S01]  /*36b0*/  IMAD.U32 R107, R31, 0x10000, RZ ;  /* 0x000100001f6b7824 */ /* 0x000fe200078e00ff */
[----:B------:R-:W-:Y:S01]  /*36c0*/  SHF.L.U32 R109, R35, 0x10, RZ ;  /* 0x00000010236d7819 */ /* 0x000fe200000006ff */
[----:B------:R-:W-:Y:S01]  /*36d0*/  FMUL.FTZ R104, R151, R104 ;  /* 0x0000006897687220 */ /* 0x000fe20000410000 */
[----:B------:R-:W-:Y:S01]  /*36e0*/  SHF.L.U32 R152, R47, 0x10, RZ ;  /* 0x000000102f987819 */ /* 0x000fe200000006ff */
[----:B------:R-:W-:Y:S01]  /*36f0*/  IMAD.U32 R147, R14, 0x10000, RZ ;  /* 0x000100000e937824 */ /* 0x000fe200078e00ff */
[----:B------:R-:W-:Y:S01]  /*3700*/  SHF.L.U32 R111, R15, 0x10, RZ ;  /* 0x000000100f6f7819 */ /* 0x000fe200000006ff */
[----:B------:R-:W-:Y:S01]  /*3710*/  FMUL.FTZ R106, R151, R106 ;  /* 0x0000006a976a7220 */ /* 0x000fe20000410000 */
[----:B------:R-:W-:Y:S01]  /*3720*/  SHF.L.U32 R149, R13, 0x10, RZ ;  /* 0x000000100d957819 */ /* 0x000fe200000006ff */
[----:B------:R-:W-:Y:S01]  /*3730*/  FFMA.FTZ R107, R104, R107, R105 ;  /* 0x0000006b686b7223 */ /* 0x000fe20000010069 */
[----:B------:R-:W-:Y:S01]  /*3740*/  SHF.L.U32 R108, R12, 0x10, RZ ;  /* 0x000000100c6c7819 */ /* 0x000fe200000006ff */
[----:B------:R-:W-:Y:S01]  /*3750*/  FFMA.FTZ R152, R104, R109, R152 ;  /* 0x0000006d68987223 */ /* 0x000fe20000010098 */
[----:B------:R-:W-:Y:S01]  /*3760*/  FADD.FTZ R104, R92, -R150 ;  /* 0x800000965c687221 */ /* 0x000fe20000010000 */
[----:B------:R-:W-:Y:S01]  /*3770*/  FFMA.FTZ R156, R106, R111, R147 ;  /* 0x0000006f6a9c7223 */ /* 0x000fe20000010093 */
[----:B------:R-:W-:Y:S01]  /*3780*/  SHF.L.U32 R105, R30, 0x10, RZ ;  /* 0x000000101e697819 */ /* 0x000fe200000006ff */
[----:B------:R-:W-:Y:S01]  /*3790*/  FFMA.FTZ R111, R106, R149, R108 ;  /* 0x000000956a6f7223 */ /* 0x000fe2000001006c */
[----:B------:R-:W-:Y:S01]  /*37a0*/  SHF.L.U32 R109, R38, 0x10, RZ ;  /* 0x00000010266d7819 */ /* 0x000fe200000006ff */
[----:B------:R-:W-:Y:S01]  /*37b0*/  FADD.FTZ R106, R93, -R150 ;  /* 0x800000965d6a7221 */ /* 0x000fe20000010000 */
[----:B------:R-:W-:Y:S01]  /*37c0*/  SHF.L.U32 R108, R46, 0x10, RZ ;  /* 0x000000102e6c7819 */ /* 0x000fe200000006ff */
[----:B------:R-:W-:-:S02]  /*37d0*/  IMAD.U32 R153, R34, 0x10000, RZ ;  /* 0x0001000022997824 */ /* 0x000fc400078e00ff */
[----:B------:R-:W-:Y:S01]  /*37e0*/  FMUL.FTZ R104, R151, R104 ;  /* 0x0000006897687220 */ /* 0x000fe20000410000 */
[----:B------:R-:W-:Y:S01]  /*37f0*/  SHF.L.U32 R155, R19, 0x10, RZ ;  /* 0x00000010139b7819 */ /* 0x000fe200000006ff */
[----:B0-----:R-:W-:Y:S01]  /*3800*/  FMUL.FTZ R110, R151, R106 ;  /* 0x0000006a976e7220 */ /* 0x001fe20000410000 */
[----:B------:R-:W-:Y:S01]  /*3810*/  SHF.L.U32 R147, R18, 0x10, RZ ;  /* 0x0000001012937819 */ /* 0x000fe200000006ff */
[C---:B------:R-:W-:Y:S01]  /*3820*/  FFMA.FTZ R106, R104.reuse, R105, R109 ;  /* 0x00000069686a7223 */ /* 0x040fe2000001006d */
[----:B------:R-:W-:Y:S01]  /*3830*/  FFMA.FTZ R153, R104, R153, R108 ;  /* 0x0000009968997223 */ /* 0x000fe2000001006c */
[--C-:B------:R-:W-:Y:S01]  /*3840*/  FADD.FTZ R104, R90, -R150.reuse ;  /* 0x800000965a687221 */ /* 0x100fe20000010000 */
[----:B------:R-:W-:Y:S01]  /*3850*/  SHF.L.U32 R105, R29, 0x10, RZ ;  /* 0x000000101d697819 */ /* 0x000fe200000006ff */
[----:B------:R-:W-:Y:S01]  /*3860*/  FFMA.FTZ R155, R110, R155, R147 ;  /* 0x0000009b6e9b7223 */ /* 0x000fe20000010093 */
[----:B------:R-:W-:Y:S01]  /*3870*/  SHF.L.U32 R147, R17, 0x10, RZ ;  /* 0x0000001011937819 */ /* 0x000fe200000006ff */
[----:B------:R-:W-:Y:S01]  /*3880*/  IMAD.U32 R149, R16, 0x10000, RZ ;  /* 0x0001000010957824 */ /* 0x000fe200078e00ff */
[----:B------:R-:W-:Y:S01]  /*3890*/  SHF.L.U32 R109, R37, 0x10, RZ ;  /* 0x00000010256d7819 */ /* 0x000fe200000006ff */
[----:B------:R-:W-:Y:S01]  /*38a0*/  FMUL.FTZ R104, R151, R104 ;  /* 0x0000006897687220 */ /* 0x000fe20000410000 */
[----:B------:R-:W-:Y:S01]  /*38b0*/  FADD.FTZ R146, R91, -R150 ;  /* 0x800000965b927221 */ /* 0x000fe20000010000 */
[----:B------:R-:W-:Y:S01]  /*38c0*/  FFMA.FTZ R110, R110, R147, R149 ;  /* 0x000000936e6e7223 */ /* 0x000fe20000010095 */
[----:B------:R-:W-:Y:S01]  /*38d0*/  SHF.L.U32 R147, R45, 0x10, RZ ;  /* 0x000000102d937819 */ /* 0x000fe200000006ff */
[----:B------:R-:W-:Y:S01]  /*38e0*/  FFMA.FTZ R105, R104, R105, R109 ;  /* 0x0000006968697223 */ /* 0x000fe2000001006d */
[----:B------:R-:W-:Y:S01]  /*38f0*/  SHF.L.U32 R109, R33, 0x10, RZ ;  /* 0x00000010216d7819 */ /* 0x000fe200000006ff */
[----:B------:R-:W-:Y:S01]  /*3900*/  FMUL.FTZ R146, R151, R146 ;  /* 0x0000009297927220 */ /* 0x000fe20000410000 */
[----:B------:R-:W-:-:S02]  /*3910*/  SHF.L.U32 R149, R113, 0x10, RZ ;  /* 0x0000001071957819 */ /* 0x000fc400000006ff */
[----:B------:R-:W-:Y:S01]  /*3920*/  SHF.L.U32 R148, R112, 0x10, RZ ;  /* 0x0000001070947819 */ /* 0x000fe200000006ff */
[----:B------:R-:W-:Y:S01]  /*3930*/  FFMA.FTZ R108, R104, R109, R147 ;  /* 0x0000006d686c7223 */ /* 0x000fe20000010093 */
[----:B------:R-:W-:Y:S01]  /*3940*/  SHF.L.U32 R147, R114, 0x10, RZ ;  /* 0x0000001072937819 */ /* 0x000fe200000006ff */
[----:B------:R-:W-:Y:S01]  /*3950*/  IMAD.U32 R109, R115, 0x10000, RZ ;  /* 0x00010000736d7824 */ /* 0x000fe200078e00ff */
[----:B------:R-:W-:Y:S02]  /*3960*/  SHF.L.U32 R157, R28, 0x10, RZ ;  /* 0x000000101c9d7819 */ /* 0x000fe400000006ff */
        /* <DEDUP_REMOVED lines=8> */
[----:B------:R-:W-:-:S02]  /*39f0*/  SHF.L.U32 R160, R118, 0x10, RZ ;  /* 0x0000001076a07819 */ /* 0x000fc400000006ff */
[----:B------:R-:W-:Y:S01]  /*3a00*/  SHF.L.U32 R161, R116, 0x10, RZ ;  /* 0x0000001074a17819 */ /* 0x000fe200000006ff */
        /* <DEDUP_REMOVED lines=10> */
[----:B------:R-:W-:Y:S01]  /*3ab0*/  IMAD.U32 R160, R117, 0x10000, RZ ;  /* 0x0001000075a07824 */ /* 0x000fe200078e00ff */
[----:B------:R-:W-:-:S02]  /*3ac0*/  F2FP.BF16.F32.PACK_AB R109, R109, R108 ;  /* 0x0000006c6d6d723e */ /* 0x000fc400000010ff */
[----:B------:R-:W-:Y:S01]  /*3ad0*/  F2FP.BF16.F32.PACK_AB R104, R158, R157 ;  /* 0x0000009d9e68723e */ /* 0x000fe200000010ff */
[----:B------:R-:W-:Y:S01]  /*3ae0*/  FFMA.FTZ R159, R159, R160, R161 ;  /* 0x000000a09f9f7223 */ /* 0x000fe200000100a1 */
        /* <DEDUP_REMOVED lines=8> */
.L_x_5173:
[----:B------:R-:W-:Y:S05]  /*3b70*/  BSYNC.RECONVERGENT B0 ;  /* 0x0000000000007941 */ /* 0x000fea0003800200 */
.L_x_5172:
[----:B------:R-:W-:Y:S04]  /*3b80*/  BSSY.RECONVERGENT B0, `(.L_x_5174) ;  /* 0x0000050000007945 */ /* 0x000fe80003800200 */
[----:B------:R-:W-:Y:S05]  /*3b90*/  @!P2 BRA `(.L_x_5175) ;  /* 0x000000040038a947 */ /* 0x000fea0003800000 */
[--C-:B-123--:R-:W-:Y:S01]  /*3ba0*/  FADD.FTZ R104, R96, -R150.reuse ;  /* 0x8000009660687221 */ /* 0x10efe20000010000 */
[----:B------:R-:W-:Y:S01]  /*3bb0*/  SHF.L.U32 R106, R52, 0x10, RZ ;  /* 0x00000010346a7819 */ /* 0x000fe200000006ff */
[----:B------:R-:W-:Y:S01]  /*3bc0*/  FADD.FTZ R146, R97, -R150 ;  /* 0x8000009661927221 */ /* 0x000fe20000010000 */
[----:B------:R-:W-:Y:S01]  /*3bd0*/  SHF.L.U32 R108, R60, 0x10, RZ ;  /* 0x000000103c6c7819 */ /* 0x000fe200000006ff */
[----:B------:R-:W-:Y:S01]  /*3be0*/  FMUL.FTZ R153, R151, R104 ;  /* 0x0000006897997220 */ /* 0x000fe20000410000 */
[----:B------:R-:W-:Y:S01]  /*3bf0*/  SHF.L.U32 R105, R64, 0x10, RZ ;  /* 0x0000001040697819 */ /* 0x000fe200000006ff */
[----:B0-----:R-:W-:Y:S01]  /*3c00*/  IMAD.U32 R110, R56, 0x10000, RZ ;  /* 0x00010000386e7824 */ /* 0x001fe200078e00ff */
[----:B------:R-:W-:Y:S01]  /*3c10*/  SHF.L.U32 R107, R11, 0x10, RZ ;  /* 0x000000100b6b7819 */ /* 0x000fe200000006ff */
[----:B------:R-:W-:Y:S01]  /*3c20*/  FMUL.FTZ R146, R151, R146 ;  /* 0x0000009297927220 */ /* 0x000fe20000410000 */
[----:B------:R-:W-:Y:S01]  /*3c30*/  SHF.L.U32 R109, R10, 0x10, RZ ;  /* 0x000000100a6d7819 */ /* 0x000fe200000006ff */
[----:B------:R-:W-:Y:S01]  /*3c40*/  FFMA.FTZ R104, R153, R106, R108 ;  /* 0x0000006a99687223 */ /* 0x000fe2000001006c */
[----:B------:R-:W-:Y:S01]  /*3c50*/  SHF.L.U32 R111, R9, 0x10, RZ ;  /* 0x00000010096f7819 */ /* 0x000fe200000006ff */
[----:B------:R-:W-:-:S02]  /*3c60*/  IMAD.U32 R152, R8, 0x10000, RZ ;  /* 0x0001000008987824 */ /* 0x000fc400078e00ff */
[----:B------:R-:W-:Y:S01]  /*3c70*/  FFMA.FTZ R153, R153, R110, R105 ;  /* 0x0000006e99997223 */ /* 0x000fe20000010069 */
[--C-:B------:R-:W-:Y:S01]  /*3c80*/  FADD.FTZ R106, R98, -R150.reuse ;  /* 0x80000096626a7221 */ /* 0x100fe20000010000 */
[----:B------:R-:W-:Y:S01]  /*3c90*/  FADD.FTZ R110, R99, -R150 ;  /* 0x80000096636e7221 */ /* 0x000fe20000010000 */
[C---:B------:R-:W-:Y:S01]  /*3ca0*/  FFMA.FTZ R107, R146.reuse, R107, R109 ;  /* 0x0000006b926b7223 */ /* 0x040fe2000001006d */
[----:B------:R-:W-:Y:S01]  /*3cb0*/  FFMA.FTZ R152, R146, R111, R152 ;  /* 0x0000006f92987223 */ /* 0x000fe20000010098 */
        /* <DEDUP_REMOVED lines=10> */
[----:B------:R-:W-:Y:S01]  /*3d60*/  SHF.L.U32 R109, R5, 0x10, RZ ;  /* 0x00000010056d7819 */ /* 0x000fe200000006ff */
[----:B------:R-:W-:Y:S01]  /*3d70*/  IMAD.U32 R149, R62, 0x10000, RZ ;  /* 0x000100003e957824 */ /* 0x000fe200078e00ff */
[----:B------:R-:W-:Y:S01]  /*3d80*/  SHF.L.U32 R111, R4, 0x10, RZ ;  /* 0x00000010046f7819 */ /* 0x000fe200000006ff */
[----:B------:R-:W-:Y:S01]  /*3d90*/  FFMA.FTZ R155, R106, R155, R108 ;  /* 0x0000009b6a9b7223 */ /* 0x000fe2000001006c */
[--C-:B------:R-:W-:Y:S01]  /*3da0*/  FADD.FTZ R106, R100, -R150.reuse ;  /* 0x80000096646a7221 */ /* 0x100fe20000010000 */
[----:B------:R-:W-:Y:S01]  /*3db0*/  SHF.L.U32 R147, R54, 0x10, RZ ;  /* 0x0000001036937819 */ /* 0x000fe200000006ff */
[----:B------:R-:W-:Y:S01]  /*3dc0*/  FADD.FTZ R108, R101, -R150 ;  /* 0x80000096656c7221 */ /* 0x000fe20000010000 */
[----:B------:R-:W-:Y:S01]  /*3dd0*/  FFMA.FTZ R154, R154, R109, R111 ;  /* 0x0000006d9a9a7223 */ /* 0x000fe2000001006f */
[C---:B------:R-:W-:Y:S01]  /*3de0*/  FMUL.FTZ R148, R151.reuse, R106 ;  /* 0x0000006a97947220 */ /* 0x040fe20000410000 */
        /* <DEDUP_REMOVED lines=8> */
[----:B------:R-:W-:Y:S01]  /*3e70*/  SHF.L.U32 R111, R3, 0x10, RZ ;  /* 0x00000010036f7819 */ /* 0x000fe200000006ff */
[----:B------:R-:W-:Y:S01]  /*3e80*/  FFMA.FTZ R149, R108, R149, R146 ;  /* 0x000000956c957223 */ /* 0x000fe20000010092 */
[----:B------:R-:W-:Y:S01]  /*3e90*/  SHF.L.U32 R109, R2, 0x10, RZ ;  /* 0x00000010026d7819 */ /* 0x000fe200000006ff */
[----:B------:R-:W-:Y:S01]  /*3ea0*/  IMAD.U32 R146, R67, 0x10000, RZ ;  /* 0x0001000043927824 */ /* 0x000fe200078e00ff */
[----:B------:R-:W-:-:S02]  /*3eb0*/  SHF.L.U32 R157, R59, 0x10, RZ ;  /* 0x000000103b9d7819 */ /* 0x000fc400000006ff */
[----:B------:R-:W-:Y:S01]  /*3ec0*/  SHF.L.U32 R159, R138, 0x10, RZ ;  /* 0x000000108a9f7819 */ /* 0x000fe200000006ff */
[----:B------:R-:W-:Y:S01]  /*3ed0*/  FFMA.FTZ R111, R108, R111, R109 ;  /* 0x0000006f6c6f7223 */ /* 0x000fe2000001006d */
[--C-:B------:R-:W-:Y:S01]  /*3ee0*/  FADD.FTZ R108, R102, -R150.reuse ;  /* 0x80000096666c7221 */ /* 0x100fe20000010000 */
[----:B------:R-:W-:Y:S01]  /*3ef0*/  SHF.L.U32 R109, R55, 0x10, RZ ;  /* 0x00000010376d7819 */ /* 0x000fe200000006ff */
[----:B------:R-:W-:Y:S01]  /*3f00*/  FADD.FTZ R150, R103, -R150 ;  /* 0x8000009667967221 */ /* 0x000fe20000010000 */
[----:B------:R-:W-:Y:S01]  /*3f10*/  SHF.L.U32 R161, R139, 0x10, RZ ;  /* 0x000000108ba17819 */ /* 0x000fe200000006ff */
[C---:B------:R-:W-:Y:S01]  /*3f20*/  FMUL.FTZ R108, R151.reuse, R108 ;  /* 0x0000006c976c7220 */ /* 0x040fe20000410000 */
[----:B------:R-:W-:Y:S01]  /*3f30*/  SHF.L.U32 R158, R140, 0x10, RZ ;  /* 0x000000108c9e7819 */ /* 0x000fe200000006ff */
[----:B------:R-:W-:Y:S01]  /*3f40*/  FMUL.FTZ R150, R151, R150 ;  /* 0x0000009697967220 */ /* 0x000fe20000410000 */
[----:B------:R-:W-:Y:S01]  /*3f50*/  SHF.L.U32 R151, R137, 0x10, RZ ;  /* 0x0000001089977819 */ /* 0x000fe200000006ff */
[C---:B------:R-:W-:Y:S01]  /*3f60*/  FFMA.FTZ R156, R108.reuse, R109, R147 ;  /* 0x0000006d6c9c7223 */ /* 0x040fe20000010093 */
[----:B------:R-:W-:Y:S01]  /*3f70*/  FFMA.FTZ R157, R108, R157, R146 ;  /* 0x0000009d6c9d7223 */ /* 0x000fe20000010092 */
[C---:B------:R-:W-:Y:S01]  /*3f80*/  FFMA.FTZ R158, R150.reuse, R161, R158 ;  /* 0x000000a1969e7223 */ /* 0x040fe2000001009e */
[----:B------:R-:W0:Y:S01]  /*3f90*/  LDC.64 R146, c[0x0][0x428] ;  /* 0x00010a00ff927b82 */ /* 0x000e220000000a00 */
[----:B------:R-:W-:Y:S01]  /*3fa0*/  FFMA.FTZ R151, R150, R151, R159 ;  /* 0x0000009796977223 */ /* 0x000fe2000001009f */
[----:B------:R-:W-:-:S02]  /*3fb0*/  F2FP.BF16.F32.PACK_AB R105, R110, R105 ;  /* 0x000000696e69723e */ /* 0x000fc400000010ff */
[----:B------:R-:W-:Y:S02]  /*3fc0*/  F2FP.BF16.F32.PACK_AB R104, R107, R104 ;  /* 0x000000686b68723e */ /* 0x000fe400000010ff */
[----:B------:R-:W-:Y:S02]  /*3fd0*/  F2FP.BF16.F32.PACK_AB R110, R149, R148 ;  /* 0x00000094956e723e */ /* 0x000fe400000010ff */
[----:B------:R-:W1:Y:S01]  /*3fe0*/  LDC.64 R108, c[0x0][0x430] ;  /* 0x00010c00ff6c7b82 */ /* 0x000e620000000a00 */
[----:B------:R-:W-:Y:S02]  /*3ff0*/  F2FP.BF16.F32.PACK_AB R106, R111, R106 ;  /* 0x0000006a6f6a723e */ /* 0x000fe400000010ff */
        /* <DEDUP_REMOVED lines=8> */
.L_x_5175:
[----:B------:R-:W-:Y:S05]  /*4080*/  BSYNC.RECONVERGENT B0 ;  /* 0x0000000000007941 */ /* 0x000fea0003800200 */
.L_x_5174:
[----:B-1234-:R-:W1:Y:S02]  /*4090*/  LDC.64 R104, c[0x0][0x380] ;  /* 0x0000e000ff687b82 */ /* 0x01ee640000000a00 */
[----:B-1----:R-:W-:-:S05]  /*40a0*/  IMAD R141, R104, 0x4, R141 ;  /* 0x00000004688d7824 */ /* 0x002fca00078e028d */
[----:B------:R-:W-:-:S13]  /*40b0*/  ISETP.GE.AND P1, PT, R141, R105, PT ;  /* 0x000000698d00720c */ /* 0x000fda0003f26270 */
[----:B------:R-:W-:Y:S05]  /*40c0*/  @!P1 BRA `(.L_x_5176) ;  /* 0xffffffcc00f09947 */ /* 0x000fea000383ffff */
[----:B------:R-:W-:Y:S05]  /*40d0*/  EXIT ;  /* 0x000000000000794d */ /* 0x000fea0003800000 */
.L_x_5169:
        /* <DEDUP_REMOVED lines=8> */
.L_x_5178:
[----:B------:R-:W-:Y:S05]  /*4160*/  BSYNC B0 ;  /* 0x0000000000007941 */ /* 0x000fea0003800000 */
.L_x_5177:
[----:B------:R-:W-:Y:S02]  /*4170*/  IMAD.MOV.U32 R104, RZ, RZ, R147 ;  /* 0x000000ffff687224 */ /* 0x000fe400078e0093 */
[----:B------:R-:W-:Y:S01]  /*4180*/  HFMA2 R148, -RZ, RZ, 0, 1.1920928955078125e-07 ;  /* 0x00000002ff947431 */ /* 0x000fe200000001ff */
[----:B------:R-:W-:Y:S01]  /*4190*/  MOV R151, 0x1f ;  /* 0x0000001f00977802 */ /* 0x000fe20000000f00 */
[----:B------:R-:W0:Y:S01]  /*41a0*/  LDC R108, c[0x0][0x400] ;  /* 0x00010000ff6c7b82 */ /* 0x000e220000000800 */
[----:B------:R-:W-:Y:S01]  /*41b0*/  FADD.FTZ R106, R105, R104 ;  /* 0x00000068696a7221 */ /* 0x000fe20000010000 */
[----:B------:R-:W-:-:S04]  /*41c0*/  MOV R146, 0xffffffff ;  /* 0xffffffff00927802 */ /* 0x000fc80000000f00 */
[----:B------:R-:W-:-:S07]  /*41d0*/  MOV R149, R106 ;  /* 0x0000006a00957202 */ /* 0x000fce0000000f00 */
[----:B0-----:R-:W-:Y:S05]  /*41e0*/  WARPSYNC.COLLECTIVE R146, `(.L_x_5179) ;  /* 0x0000000092087348 */ /* 0x001fea0003c00000 */
[----:B------:R1:W2:Y:S02]  /*41f0*/  SHFL.BFLY P6, R147, R149, R148, R151 ;  /* 0x0c00009495937389 */ /* 0x0002a400000c0097 */
[----:B012---:R-:W-:Y:S05]  /*4200*/  ENDCOLLECTIVE ;  /* 0x000000000000791b */ /* 0x007fea0003800000 */
.L_x_5179:
[----:B------:R-:W-:Y:S02]  /*4210*/  HFMA2 R148, -RZ, RZ, 0, 2.384185791015625e-07 ;  /* 0x00000004ff947431 */ /* 0x000fe400000001ff */
[----:B------:R-:W-:-:S04]  /*4220*/  IMAD.MOV.U32 R107, RZ, RZ, R147 ;  /* 0x000000ffff6b7224 */ /* 0x000fc800078e0093 */
[----:B------:R-:W-:-:S05]  /*4230*/  FADD.FTZ R107, R106, R107 ;  /* 0x0000006b6a6b7221 */ /* 0x000fca0000010000 */
[----:B------:R-:W-:-:S07]  /*4240*/  MOV R149, R107 ;  /* 0x0000006b00957202 */ /* 0x000fce0000000f00 */
[----:B------:R-:W-:Y:S05]  /*4250*/  WARPSYNC.COLLECTIVE R146, `(.L_x_5180) ;  /* 0x0000000092087348 */ /* 0x000fea0003c00000 */
[----:B------:R0:W1:Y:S02]  /*4260*/  SHFL.BFLY P6, R147, R149, R148, R151 ;  /* 0x0c00009495937389 */ /* 0x00006400000c0097 */
[----:B01----:R-:W-:Y:S05]  /*4270*/  ENDCOLLECTIVE ;  /* 0x000000000000791b */ /* 0x003fea0003800000 */
.L_x_5180:
[----:B------:R-:W-:Y:S01]  /*4280*/  IMAD.MOV.U32 R148, RZ, RZ, 0x8 ;  /* 0x00000008ff947424 */ /* 0x000fe200078e00ff */
[----:B------:R-:W-:-:S05]  /*4290*/  MOV R104, R147 ;  /* 0x0000009300687202 */ /* 0x000fca0000000f00 */
[----:B------:R-:W-:-:S05]  /*42a0*/  FADD.FTZ R110, R107, R104 ;  /* 0x000000686b6e7221 */ /* 0x000fca0000010000 */
[----:B------:R-:W-:-:S07]  /*42b0*/  MOV R149, R110 ;  /* 0x0000006e00957202 */ /* 0x000fce0000000f00 */
[----:B------:R-:W-:Y:S05]  /*42c0*/  WARPSYNC.COLLECTIVE R146, `(.L_x_5181) ;  /* 0x0000000092087348 */ /* 0x000fea0003c00000 */
[----:B------:R0:W1:Y:S02]  /*42d0*/  SHFL.BFLY P6, R147, R149, R148, R151 ;  /* 0x0c00009495937389 */ /* 0x00006400000c0097 */
[----:B01----:R-:W-:Y:S05]  /*42e0*/  ENDCOLLECTIVE ;  /* 0x000000000000791b */ /* 0x003fea0003800000 */
.L_x_5181:
[----:B------:R-:W-:Y:S01]  /*42f0*/  HFMA2 R148, -RZ, RZ, 0, 9.5367431640625e-07 ;  /* 0x00000010ff947431 */ /* 0x000fe200000001ff */
[----:B------:R-:W-:-:S05]  /*4300*/  MOV R109, R147 ;  /* 0x00000093006d7202 */ /* 0x000fca0000000f00 */
[----:B------:R-:W-:-:S05]  /*4310*/  FADD.FTZ R111, R110, R109 ;  /* 0x0000006d6e6f7221 */ /* 0x000fca0000010000 */
[----:B------:R-:W-:-:S07]  /*4320*/  MOV R149, R111 ;  /* 0x0000006f00957202 */ /* 0x000fce0000000f00 */
[----:B------:R-:W-:Y:S05]  /*4330*/  WARPSYNC.COLLECTIVE R146, `(.L_x_5182) ;  /* 0x0000000092087348 */ /* 0x000fea0003c00000 */
[----:B------:R0:W1:Y:S02]  /*4340*/  SHFL.BFLY P6, R147, R149, R148, R151 ;  /* 0x0c00009495937389 */ /* 0x00006400000c0097 */
[----:B01----:R-:W-:Y:S05]  /*4350*/  ENDCOLLECTIVE ;  /* 0x000000000000791b */ /* 0x003fea0003800000 */
.L_x_5182:
        /* <DEDUP_REMOVED lines=57> */
.L_x_5183:
[----:B------:R-:W-:Y:S01]  /*46f0*/  HFMA2 R148, -RZ, RZ, 0, 1.1920928955078125e-07 ;  /* 0x00000002ff947431 */ /* 0x000fe200000001ff */
[----:B------:R-:W-:-:S05]  /*4700*/  MOV R105, R147 ;  /* 0x0000009300697202 */ /* 0x000fca0000000f00 */
[----:B------:R-:W-:-:S05]  /*4710*/  FADD.FTZ R105, R104, R105 ;  /* 0x0000006968697221 */ /* 0x000fca0000010000 */
[----:B------:R-:W-:-:S07]  /*4720*/  MOV R149, R105 ;  /* 0x0000006900957202 */ /* 0x000fce0000000f00 */
[----:B------:R-:W-:Y:S05]  /*4730*/  WARPSYNC.COLLECTIVE R146, `(.L_x_5184) ;  /* 0x0000000092087348 */ /* 0x000fea0003c00000 */
[----:B------:R0:W1:Y:S02]  /*4740*/  SHFL.BFLY P6, R147, R149, R148, R151 ;  /* 0x0c00009495937389 */ /* 0x00006400000c0097 */
[----:B01----:R-:W-:Y:S05]  /*4750*/  ENDCOLLECTIVE ;  /* 0x000000000000791b */ /* 0x003fea0003800000 */
.L_x_5184:
[----:B------:R-:W-:Y:S02]  /*4760*/  HFMA2 R148, -RZ, RZ, 0, 2.384185791015625e-07 ;  /* 0x00000004ff947431 */ /* 0x000fe400000001ff */
[----:B------:R-:W-:-:S04]  /*4770*/  IMAD.MOV.U32 R106, RZ, RZ, R147 ;  /* 0x000000ffff6a7224 */ /* 0x000fc800078e0093 */
[----:B------:R-:W-:-:S05]  /*4780*/  FADD.FTZ R106, R105, R106 ;  /* 0x0000006a696a7221 */ /* 0x000fca0000010000 */
[----:B------:R-:W-:-:S07]  /*4790*/  MOV R149, R106 ;  /* 0x0000006a00957202 */ /* 0x000fce0000000f00 */
[----:B------:R-:W-:Y:S05]  /*47a0*/  WARPSYNC.COLLECTIVE R146, `(.L_x_5185) ;  /* 0x0000000092087348 */ /* 0x000fea0003c00000 */
[----:B------:R0:W1:Y:S02]  /*47b0*/  SHFL.BFLY P6, R147, R149, R148, R151 ;  /* 0x0c00009495937389 */ /* 0x00006400000c0097 */
[----:B01----:R-:W-:Y:S05]  /*47c0*/  ENDCOLLECTIVE ;  /* 0x000000000000791b */ /* 0x003fea0003800000 */
.L_x_5185:
[----:B------:R-:W-:Y:S01]  /*47d0*/  IMAD.MOV.U32 R148, RZ, RZ, 0x8 ;  /* 0x00000008ff947424 */ /* 0x000fe200078e00ff */
[----:B------:R-:W-:-:S05]  /*47e0*/  MOV R107, R147 ;  /* 0x00000093006b7202 */ /* 0x000fca0000000f00 */
[----:B------:R-:W-:-:S05]  /*47f0*/  FADD.FTZ R107, R106, R107 ;  /* 0x0000006b6a6b7221 */ /* 0x000fca0000010000 */
[----:B------:R-:W-:-:S07]  /*4800*/  MOV R149, R107 ;  /* 0x0000006b00957202 */ /* 0x000fce0000000f00 */
[----:B------:R-:W-:Y:S05]  /*4810*/  WARPSYNC.COLLECTIVE R146, `(.L_x_5186) ;  /* 0x0000000092087348 */ /* 0x000fea0003c00000 */
[----:B------:R0:W1:Y:S02]  /*4820*/  SHFL.BFLY P6, R147, R149, R148, R151 ;  /* 0x0c00009495937389 */ /* 0x00006400000c0097 */
[----:B01----:R-:W-:Y:S05]  /*4830*/  ENDCOLLECTIVE ;  /* 0x000000000000791b */ /* 0x003fea0003800000 */
.L_x_5186:
[----:B------:R-:W-:Y:S01]  /*4840*/  HFMA2 R148, -RZ, RZ, 0, 9.5367431640625e-07 ;  /* 0x00000010ff947431 */ /* 0x000fe200000001ff */
[----:B------:R-:W-:-:S05]  /*4850*/  MOV R110, R147 ;  /* 0x00000093006e7202 */ /* 0x000fca0000000f00 */
[----:B------:R-:W-:-:S05]  /*4860*/  FADD.FTZ R110, R107, R110 ;  /* 0x0000006e6b6e7221 */ /* 0x000fca0000010000 */
[----:B------:R-:W-:-:S07]  /*4870*/  MOV R149, R110 ;  /* 0x0000006e00957202 */ /* 0x000fce0000000f00 */
[----:B------:R-:W-:Y:S05]  /*4880*/  WARPSYNC.COLLECTIVE R146, `(.L_x_5187) ;  /* 0x0000000092087348 */ /* 0x000fea0003c00000 */
[----:B------:R0:W1:Y:S02]  /*4890*/  SHFL.BFLY P6, R147, R149, R148, R151 ;  /* 0x0c00009495937389 */ /* 0x00006400000c0097 */
[----:B01----:R-:W-:Y:S05]  /*48a0*/  ENDCOLLECTIVE ;  /* 0x000000000000791b */ /* 0x003fea0003800000 */
.L_x_5187:
[----:B------:R-:W-:Y:S01]  /*48b0*/  MOV R111, R147 ;  /* 0x00000093006f7202 */ /* 0x000fe20000000f00 */
[----:B------:R-:W-:Y:S06]  /*48c0*/  BRA `(.L_x_5188) ;  /* 0xffffffe400e47947 */ /* 0x000fec000383ffff */
.L_x_5189:
        /* <DEDUP_REMOVED lines=11> */
.L_x_17369:


//--------------------- .text._ZN10layer_norm31ln_parallel_residual_fwd_kernelINS_13Kernel_traitsI13__nv_bfloat16S2_fS2_fjLj768ELj1ELj4ELj1ELj16ENS_18Kernel_traits_baseILj768ES2_S2_fS2_fjLj128EEEEELb0ELb0ELb1EEEvNS_9FwdParamsE --------------------------
	.section	.text._ZN10layer_norm31ln_parallel_residual_fwd_kernelINS_13Kernel_traitsI13__nv_bfloat16S2_fS2_fjLj768ELj1ELj4ELj1ELj16ENS_18Kernel_traits_baseILj768ES2_S2_fS2_fjLj128EEEEELb0ELb0ELb1EEEvNS_9FwdParamsE,"ax",@progbits
	.align	128
        .global         _ZN10layer_norm31ln_parallel_residual_fwd_kernelINS_13Kernel_traitsI13__nv_bfloat16S2_fS2_fjLj768ELj1ELj4ELj1ELj16ENS_18Kernel_traits_baseILj768ES2_S2_fS2_fjLj128EEEEELb0ELb0ELb1EEEvNS_9FwdParamsE
        .type           _ZN10layer_norm31ln_parallel_residual_fwd_kernelINS_13Kernel_traitsI13__nv_bfloat16S2_fS2_fjLj768ELj1ELj4ELj1ELj16ENS_18Kernel_traits_baseILj768ES2_S2_fS2_fjLj128EEEEELb0ELb0ELb1EEEvNS_9FwdParamsE,@function
        .size           _ZN10layer_norm31ln_parallel_residual_fwd_kernelINS_13Kernel_traitsI13__nv_bfloat16S2_fS2_fjLj768ELj1ELj4ELj1ELj16ENS_18Kernel_traits_baseILj768ES2_S2_fS2_fjLj128EEEEELb0ELb0ELb1EEEvNS_9FwdParamsE,(.L_x_17370 - _ZN10layer_norm31ln_parallel_residual_fwd_kernelINS_13Kernel_traitsI13__nv_bfloat16S2_fS2_fjLj768ELj1ELj4ELj1ELj16ENS_18Kernel_traits_baseILj768ES2_S2_fS2_fjLj128EEEEELb0ELb0ELb1EEEvNS_9FwdParamsE)
        .other          _ZN10layer_norm31ln_parallel_residual_fwd_kernelINS_13Kernel_traitsI13__nv_bfloat16S2_fS2_fjLj768ELj1ELj4ELj1ELj16ENS_18Kernel_traits_baseILj768ES2_S2_fS2_fjLj128EEEEELb0ELb0ELb1EEEvNS_9FwdParamsE,@"STO_CUDA_ENTRY STV_DEFAULT"
_ZN10layer_norm31ln_parallel_residual_fwd_kernelINS_13Kernel_traitsI13__nv_bfloat16S2_fS2_fjLj768ELj1ELj4ELj1ELj16ENS_18Kernel_traits_baseILj768ES2_S2_fS2_fjLj128EEEEELb0ELb0ELb1EEEvNS_9FwdParamsE:
.text._ZN10layer_norm31ln_parallel_residual_fwd_kernelINS_13Kernel_traitsI13__nv_bfloat16S2_fS2_fjLj768ELj1ELj4ELj1ELj16ENS_18Kernel_traits_baseILj768ES2_S2_fS2_fjLj128EEEEELb0ELb0ELb1EEEvNS_9FwdParamsE:
[----:B------:R-:W-:Y:S01]  /*0000*/  LDC R1, c[0x0][0x37c] ;  /* 0x0000df00ff017b82 */ /* 0x000fe20000000800 */
[----:B------:R-:W0:Y:S01]  /*0010*/  S2R R164, SR_TID.X ;  /* 0x0000000000a47919 */ /* 0x000e220000002100 */
[----:B------:R-:W1:Y:S06]  /*0020*/  LDCU.64 UR8, c[0x0][0x438] ;  /* 0x00008700ff0877ac */ /* 0x000e6c0008000a00 */
[----:B------:R-:W2:Y:S01]  /*0030*/  S2UR UR4, SR_CTAID.X ;  /* 0x00000000000479c3 */ /* 0x000ea20000002500 */
[----:B------:R-:W3:Y:S01]  /*0040*/  LDCU.64 UR6, c[0x0][0x358] ;  /* 0x00006b00ff0677ac */ /* 0x000ee20008000a00 */
[----:B-1----:R-:W-:-:S04]  /*0050*/  UISETP.NE.U32.AND UP0, UPT, UR8, URZ, UPT ;  /* 0x000000ff0800728c */ /* 0x002fc8000bf05070 */
[----:B------:R-:W-:Y:S02]  /*0060*/  UISETP.NE.AND.EX UP0, UPT, UR9, URZ, UPT, UP0 ;  /* 0x000000ff0900728c */ /* 0x000fe4000bf05300 */
[----:B--2---:R-:W-:Y:S01]  /*0070*/  USHF.L.U32 UR4, UR4, 0x2, URZ ;  /* 0x0000000204047899 */ /* 0x004fe200080006ff */
[----:B0-----:R-:W-:Y:S02]  /*0080*/  SHF.R.U32.HI R0, RZ, 0x5, R164 ;  /* 0x00000005ff007819 */ /* 0x001fe400000116a4 */
[----:B------:R-:W-:-:S03]  /*0090*/  LOP3.LUT R164, R164, 0x1f, RZ, 0xc0, !PT ;  /* 0x0000001fa4a47812 */ /* 0x000fc600078ec0ff */
[----:B------:R-:W-:Y:S01]  /*00a0*/  LOP3.LUT R0, R0, UR4, RZ, 0xfc, !PT ;  /* 0x0000000400007c12 */ /* 0x000fe2000f8efcff */
[----:B---3--:R-:W-:Y:S06]  /*00b0*/  BRA.U UP0, `(.L_x_5190) ;  /* 0x0000000100c47547 */ /* 0x008fec000b800000 */
        /* <DEDUP_REMOVED lines=27> */
.L_x_5191:
        /* <DEDUP_REMOVED lines=22> */
.L_x_5190:
        /* <DEDUP_REMOVED lines=13> */
[----:B------:R-:W5:Y:S04]  /*04a0*/  LDG.E.128 R88, desc[UR6][R4.64] ;  /* 0x0000000604587981 */ /* 0x000f68000c1e1d00 */
[----:B------:R-:W5:Y:S04]  /*04b0*/  LDG.E.128 R76, desc[UR6][R6.64] ;  /* 0x00000006064c7981 */ /* 0x000f68000c1e1d00 */
[----:B------:R-:W5:Y:S04]  /*04c0*/  LDG.E.128 R84, desc[UR6][R4.64+0x200] ;  /* 0x0002000604547981 */ /* 0x000f68000c1e1d00 */
[----:B------:R-:W5:Y:S04]  /*04d0*/  LDG.E.128 R72, desc[UR6][R6.64+0x200] ;  /* 0x0002000606487981 */ /* 0x000f68000c1e1d00 */
[----:B------:R-:W5:Y:S01]  /*04e0*/  LDG.E.128 R80, desc[UR6][R4.64+0x400] ;  /* 0x0004000604507981 */ /* 0x000f62000c1e1d00 */
[----:B0-----:R-:W-:-:S03]  /*04f0*/  @P0 IMAD.WIDE.U32 R8, R164, 0x10, R8 ;  /* 0x00000010a4080825 */ /* 0x001fc600078e0008 */
[----:B------:R-:W5:Y:S04]  /*0500*/  LDG.E.128 R68, desc[UR6][R6.64+0x400] ;  /* 0x0004000606447981 */ /* 0x000f68000c1e1d00 */
[----:B------:R-:W5:Y:S04]  /*0510*/  @P0 LDG.E.128 R56, desc[UR6][R8.64] ;  /* 0x0000000608380981 */ /* 0x000f68000c1e1d00 */
[----:B------:R-:W5:Y:S04]  /*0520*/  @P0 LDG.E.128 R60, desc[UR6][R8.64+0x200] ;  /* 0x00020006083c0981 */ /* 0x000f68000c1e1d00 */
[----:B------:R2:W5:Y:S01]  /*0530*/  @P0 LDG.E.128 R64, desc[UR6][R8.64+0x400] ;  /* 0x0004000608400981 */ /* 0x000562000c1e1d00 */
[----:B----4-:R-:W-:Y:S01]  /*0540*/  @P0 MOV R13, R16 ;  /* 0x00000010000d0202 */ /* 0x010fe20000000f00 */
[----:B------:R-:W-:Y:S01]  /*0550*/  @!P0 IMAD.MOV.U32 R13, RZ, RZ, R16 ;  /* 0x000000ffff0d8224 */ /* 0x000fe200078e0010 */
[----:B------:R-:W-:-:S02]  /*0560*/  @P0 MOV R12, R17 ;  /* 0x00000011000c0202 */ /* 0x000fc40000000f00 */
[----:B------:R-:W-:Y:S01]  /*0570*/  @P0 MOV R11, R18 ;  /* 0x00000012000b0202 */ /* 0x000fe20000000f00 */
[----:B--2---:R-:W-:Y:S01]  /*0580*/  @P0 IMAD.MOV.U32 R8, RZ, RZ, R21 ;  /* 0x000000ffff080224 */ /* 0x004fe200078e0015 */
[----:B------:R-:W-:Y:S02]  /*0590*/  @P0 MOV R10, R19 ;  /* 0x00000013000a0202 */ /* 0x000fe40000000f00 */
[----:B------:R-:W-:Y:S01]  /*05a0*/  @P0 MOV R9, R20 ;  /* 0x0000001400090202 */ /* 0x000fe20000000f00 */
[----:B------:R-:W-:Y:S01]  /*05b0*/  @P0 IMAD.MOV.U32 R2, RZ, RZ, R27 ;  /* 0x000000ffff020224 */ /* 0x000fe200078e001b */
[----:B------:R-:W-:Y:S01]  /*05c0*/  @P0 MOV R7, R22 ;  /* 0x0000001600070202 */ /* 0x000fe20000000f00 */
[----:B------:R-:W-:Y:S01]  /*05d0*/  @!P0 IMAD.MOV.U32 R7, RZ, RZ, R22 ;  /* 0x000000ffff078224 */ /* 0x000fe200078e0016 */
[----:B------:R-:W-:Y:S02]  /*05e0*/  @P0 MOV R6, R23 ;  /* 0x0000001700060202 */ /* 0x000fe40000000f00 */
[----:B------:R-:W-:-:S02]  /*05f0*/  @P0 MOV R5, R24 ;  /* 0x0000001800050202 */ /* 0x000fc40000000f00 */
[----:B------:R-:W-:Y:S02]  /*0600*/  @P0 MOV R4, R25 ;  /* 0x0000001900040202 */ /* 0x000fe40000000f00 */
[----:B------:R-:W-:Y:S02]  /*0610*/  @P0 MOV R3, R26 ;  /* 0x0000001a00030202 */ /* 0x000fe40000000f00 */
        /* <DEDUP_REMOVED lines=10> */
[----:B------:R-:W-:Y:S02]  /*06c0*/  @!P0 MOV R2, R27 ;  /* 0x0000001b00028202 */ /* 0x000fe40000000f00 */
[----:B------:R-:W-:Y:S02]  /*06d0*/  @!P0 CS2R R56, SRZ ;  /* 0x0000000000388805 */ /* 0x000fe4000001ff00 */
[----:B------:R-:W-:Y:S02]  /*06e0*/  @!P0 CS2R R62, SRZ ;  /* 0x00000000003e8805 */ /* 0x000fe4000001ff00 */
[----:B------:R-:W-:Y:S02]  /*06f0*/  @!P0 CS2R R60, SRZ ;  /* 0x00000000003c8805 */ /* 0x000fe4000001ff00 */
[----:B------:R-:W-:Y:S02]  /*0700*/  @!P0 CS2R R66, SRZ ;  /* 0x0000000000428805 */ /* 0x000fe4000001ff00 */
[----:B------:R-:W-:-:S07]  /*0710*/  @!P0 CS2R R64, SRZ ;  /* 0x0000000000408805 */ /* 0x000fce000001ff00 */
.L_x_5192:
[----:B------:R-:W0:Y:S02]  /*0720*/  LDCU UR4, c[0x0][0x384] ;  /* 0x00007080ff0477ac */ /* 0x000e240008000800 */
[----:B0-----:R-:W-:-:S13]  /*0730*/  ISETP.GE.AND P0, PT, R0, UR4, PT ;  /* 0x0000000400007c0c */ /* 0x001fda000bf06270 */
[----:B------:R-:W-:Y:S05]  /*0740*/  @P0 EXIT ;  /* 0x000000000000094d */ /* 0x000fea0003800000 */
[----:B------:R-:W0:Y:S01]  /*0750*/  LDCU.64 UR8, c[0x0][0x398] ;  /* 0x00007300ff0877ac */ /* 0x000e220008000a00 */
[----:B-----5:R-:W-:Y:S02]  /*0760*/  PRMT R163, R67, 0x7632, R163 ;  /* 0x0000763243a37816 */ /* 0x020fe400000000a3 */
[----:B------:R-:W-:Y:S01]  /*0770*/  PRMT R162, R71, 0x7632, R162 ;  /* 0x0000763247a27816 */ /* 0x000fe200000000a2 */
[----:B------:R-:W1:Y:S01]  /*0780*/  LDCU.U8 UR4, c[0x0][0x410] ;  /* 0x00008200ff0477ac */ /* 0x000e620008000000 */
[----:B------:R-:W-:Y:S02]  /*0790*/  PRMT R161, R2, 0x7632, R161 ;  /* 0x0000763202a17816 */ /* 0x000fe400000000a1 */
[----:B------:R-:W-:Y:S01]  /*07a0*/  PRMT R160, R83, 0x7632, R160 ;  /* 0x0000763253a07816 */ /* 0x000fe200000000a0 */
[----:B------:R-:W2:Y:S01]  /*07b0*/  LDCU UR5, c[0x0][0x388] ;  /* 0x00007100ff0577ac */ /* 0x000ea20008000800 */
[----:B------:R-:W-:Y:S02]  /*07c0*/  PRMT R159, R66, 0x7632, R159 ;  /* 0x00007632429f7816 */ /* 0x000fe4000000009f */
[----:B------:R-:W-:Y:S01]  /*07d0*/  PRMT R158, R70, 0x7632, R158 ;  /* 0x00007632469e7816 */ /* 0x000fe2000000009e */
[----:B------:R-:W3:Y:S01]  /*07e0*/  LDCU UR10, c[0x0][0x448] ;  /* 0x00008900ff0a77ac */ /* 0x000ee20008000800 */
[----:B------:R-:W-:-:S02]  /*07f0*/  PRMT R157, R3, 0x7632, R157 ;  /* 0x00007632039d7816 */ /* 0x000fc4000000009d */
[----:B------:R-:W-:Y:S01]  /*0800*/  PRMT R156, R82, 0x7632, R156 ;  /* 0x00007632529c7816 */ /* 0x000fe2000000009c */
[----:B------:R-:W4:Y:S01]  /*0810*/  LDCU.64 UR12, c[0x0][0x398] ;  /* 0x00007300ff0c77ac */ /* 0x000f220008000a00 */
[----:B------:R-:W-:Y:S02]  /*0820*/  PRMT R155, R65, 0x7632, R155 ;  /* 0x00007632419b7816 */ /* 0x000fe4000000009b */
[----:B0-----:R-:W-:Y:S02]  /*0830*/  ISETP.NE.U32.AND P0, PT, RZ, UR8, PT ;  /* 0x00000008ff007c0c */ /* 0x001fe4000bf05070 */
        /* <DEDUP_REMOVED lines=33> */
[----:B-1----:R-:W-:Y:S02]  /*0a50*/  ISETP.NE.AND P2, PT, RZ, UR4, PT ;  /* 0x00000004ff007c0c */ /* 0x002fe4000bf45270 */
[----:B------:R-:W-:Y:S02]  /*0a60*/  PRMT R112, R12, 0x7632, R112 ;  /* 0x000076320c707816 */ /* 0x000fe40000000070 */
[----:B------:R-:W-:Y:S02]  /*0a70*/  PRMT R113, R89, 0x7632, R113 ;  /* 0x0000763259717816 */ /* 0x000fe40000000071 */
[----:B------:R-:W-:Y:S02]  /*0a80*/  PRMT R114, R56, 0x7632, R114 ;  /* 0x0000763238727816 */ /* 0x000fe40000000072 */
[----:B------:R-:W-:Y:S02]  /*0a90*/  PRMT R115, R76, 0x7632, R115 ;  /* 0x000076324c737816 */ /* 0x000fe40000000073 */
[----:B------:R-:W-:-:S02]  /*0aa0*/  PRMT R124, R13, 0x7632, R124 ;  /* 0x000076320d7c7816 */ /* 0x000fc4000000007c */
[----:B------:R-:W-:Y:S02]  /*0ab0*/  PRMT R125, R88, 0x7632, R125 ;  /* 0x00007632587d7816 */ /* 0x000fe4000000007d */
[----:B------:R-:W-:Y:S01]  /*0ac0*/  ISETP.NE.AND.EX P0, PT, RZ, UR9, PT, P0 ;  /* 0x00000009ff007c0c */ /* 0x000fe2000bf05300 */
[----:B--234-:R-:W0:-:S12]  /*0ad0*/  LDCU.64 UR8, c[0x0][0x3a0] ;  /* 0x00007400ff0877ac */ /* 0x01ce180008000a00 */
.L_x_5206:
[----:B0-----:R-:W-:Y:S01]  /*0ae0*/  ISETP.NE.U32.AND P1, PT, RZ, UR8, PT ;  /* 0x00000008ff007c0c */ /* 0x001fe2000bf25070 */
[----:B------:R-:W0:Y:S01]  /*0af0*/  @P0 LDC.64 R26, c[0x0][0x398] ;  /* 0x0000e600ff1a0b82 */ /* 0x000e220000000a00 */
        /* <DEDUP_REMOVED lines=8> */
[----:B------:R1:W3:Y:S02]  /*0b80*/  @P0 LDG.E.128 R52, desc[UR6][R26.64] ;  /* 0x000000061a340981 */ /* 0x0002e4000c1e1d00 */
[----:B-1----:R-:W-:-:S04]  /*0b90*/  IMAD.WIDE.U32 R26, R118, 0x10, R94 ;  /* 0x00000010761a7825 */ /* 0x002fc800078e005e */
[----:B--2---:R-:W-:-:S05]  /*0ba0*/  @P1 IMAD.WIDE.U32 R24, R118, 0x20, R24 ;  /* 0x0000002076181825 */ /* 0x004fca00078e0018 */
[----:B------:R0:W5:Y:S04]  /*0bb0*/  @P1 LDG.E.128 R48, desc[UR6][R24.64] ;  /* 0x0000000618301981 */ /* 0x000168000c1e1d00 */
[----:B------:R0:W5:Y:S04]  /*0bc0*/  @P1 LDG.E.128 R44, desc[UR6][R24.64+0x10] ;  /* 0x00001006182c1981 */ /* 0x000168000c1e1d00 */
[----:B------:R-:W5:Y:S01]  /*0bd0*/  LDG.E.128 R24, desc[UR6][R26.64] ;  /* 0x000000061a187981 */ /* 0x000f62000c1e1d00 */
        /* <DEDUP_REMOVED lines=23> */
.L_x_5194:
[----:B-----5:R-:W-:Y:S01]  /*0d50*/  PRMT R28, R24, 0x7632, R28 ;  /* 0x00007632181c7816 */ /* 0x020fe2000000001c */
[----:B------:R-:W-:Y:S01]  /*0d60*/  IMAD.U32 R31, R26, 0x10000, RZ ;  /* 0x000100001a1f7824 */ /* 0x000fe200078e00ff */
[----:B------:R-:W-:Y:S02]  /*0d70*/  SHF.L.U32 R29, R24, 0x10, RZ ;  /* 0x00000010181d7819 */ /* 0x000fe400000006ff */
[----:B------:R-:W-:Y:S01]  /*0d80*/  PRMT R30, R26, 0x7632, R30 ;  /* 0x000076321a1e7816 */ /* 0x000fe2000000001e */
[----:B------:R-:W-:Y:S01]  /*0d90*/  FADD.FTZ R36, R44, R31 ;  /* 0x0000001f2c247221 */ /* 0x000fe20000010000 */
[----:B------:R-:W-:Y:S01]  /*0da0*/  PRMT R24, R25, 0x7632, R24 ;  /* 0x0000763219187816 */ /* 0x000fe20000000018 */
[----:B------:R-:W-:Y:S01]  /*0db0*/  FADD.FTZ R40, R48, R29 ;  /* 0x0000001d30287221 */ /* 0x000fe20000010000 */
[----:B------:R-:W-:Y:S02]  /*0dc0*/  PRMT R26, R27, 0x7632, R26 ;  /* 0x000076321b1a7816 */ /* 0x000fe4000000001a */
        /* <DEDUP_REMOVED lines=12> */
[----:B------:R-:W-:Y:S06]  /*0e90*/  BRA `(.L_x_5195) ;  /* 0x0000000400107947 */ /* 0x000fec0003800000 */
.L_x_5193:
        /* <DEDUP_REMOVED lines=8> */
[----:B------:R-:W-:Y:S02]  /*0f20*/  SHF.L.U32 R35, R26, 0x10, RZ ;  /* 0x000000101a237819 */ /* 0x000fe400000006ff */
[----:B------:R-:W-:Y:S01]  /*0f30*/  PRMT R24, R25, 0x7632, R24 ;  /* 0x0000763219187816 */ /* 0x000fe20000000018 */
[----:B------:R-:W-:Y:S01]  /*0f40*/  IMAD.U32 R34, R34, 0x10000, RZ ;  /* 0x0001000022227824 */ /* 0x000fe200078e00ff */
[----:B------:R-:W-:-:S02]  /*0f50*/  PRMT R26, R27, 0x7632, R26 ;  /* 0x000076321b1a7816 */ /* 0x000fc4000000001a */
        /* <DEDUP_REMOVED lines=19> */
[----:B------:R-:W-:Y:S06]  /*1090*/  BRA `(.L_x_5195) ;  /* 0x0000000000907947 */ /* 0x000fec0003800000 */
.L_x_5196:
[----:B-----5:R-:W-:Y:S01]  /*10a0*/  PRMT R32, R24, 0x7632, R32 ;  /* 0x0000763218207816 */ /* 0x020fe20000000020 */
[----:B------:R-:W-:Y:S01]  /*10b0*/  IMAD.U32 R30, R30, 0x10000, RZ ;  /* 0x000100001e1e7824 */ /* 0x000fe200078e00ff */
[----:B------:R-:W-:Y:S02]  /*10c0*/  SHF.L.U32 R24, R24, 0x10, RZ ;  /* 0x0000001018187819 */ /* 0x000fe400000006ff */
[C---:B------:R-:W-:Y:S02]  /*10d0*/  PRMT R33, R25.reuse, 0x7632, R33 ;  /* 0x0000763219217816 */ /* 0x040fe40000000021 */
[----:B------:R-:W-:Y:S01]  /*10e0*/  SHF.L.U32 R34, R25, 0x10, RZ ;  /* 0x0000001019227819 */ /* 0x000fe200000006ff */
[----:B------:R-:W-:Y:S01]  /*10f0*/  IMAD.U32 R25, R52, 0x10000, RZ ;  /* 0x0001000034197824 */ /* 0x000fe200078e00ff */
        /* <DEDUP_REMOVED lines=22> */
[----:B------:R-:W-:-:S02]  /*1260*/  FADD.FTZ R32, R32, R31 ;  /* 0x0000001f20207221 */ /* 0x000fc40000010000 */
[----:B------:R-:W-:Y:S01]  /*1270*/  FADD.FTZ R24, R36, R29 ;  /* 0x0000001d24187221 */ /* 0x000fe20000010000 */
[----:B------:R-:W-:Y:S01]  /*1280*/  FADD.FTZ R36, R44, R37 ;  /* 0x000000252c247221 */ /* 0x000fe20000010000 */
[----:B------:R-:W-:Y:S01]  /*1290*/  FADD.FTZ R26, R38, R39 ;  /* 0x00000027261a7221 */ /* 0x000fe20000010000 */
[----:B------:R-:W-:Y:S01]  /*12a0*/  FADD.FTZ R38, R46, R27 ;  /* 0x0000001b2e267221 */ /* 0x000fe20000010000 */
[----:B------:R-:W-:Y:S01]  /*12b0*/  FADD.FTZ R41, R49, R32 ;  /* 0x0000002031297221 */ /* 0x000fe20000010000 */
[----:B------:R-:W-:Y:S01]  /*12c0*/  FADD.FTZ R37, R45, R24 ;  /* 0x000000182d257221 */ /* 0x000fe20000010000 */
[----:B------:R-:W-:-:S07]  /*12d0*/  FADD.FTZ R39, R47, R26 ;  /* 0x0000001a2f277221 */ /* 0x000fce0000010000 */
.L_x_5195:
[----:B------:R-:W0:Y:S01]  /*12e0*/  LDC.64 R116, c[0x0][0x3a8] ;  /* 0x0000ea00ff747b82 */ /* 0x000e220000000a00 */
[----:B------:R-:W-:-:S05]  /*12f0*/  IADD3 R119, PT, PT, R118, 0x20, RZ ;  /* 0x0000002076777810 */ /* 0x000fca0007ffe0ff */
[----:B------:R-:W-:Y:S02]  /*1300*/  IMAD.WIDE.U32 R30, R119, 0x10, R94 ;  /* 0x00000010771e7825 */ /* 0x000fe400078e005e */
[----:B------:R-:W1:Y:S08]  /*1310*/  @P0 LDC.64 R26, c[0x0][0x398] ;  /* 0x0000e600ff1a0b82 */ /* 0x000e700000000a00 */
[----:B------:R-:W2:Y:S01]  /*1320*/  @P1 LDC.64 R28, c[0x0][0x3a0] ;  /* 0x0000e800ff1c1b82 */ /* 0x000ea20000000a00 */
[----:B0-----:R-:W-:-:S05]  /*1330*/  IMAD.WIDE.U32 R24, R118, 0x20, R116 ;  /* 0x0000002076187825 */ /* 0x001fca00078e0074 */
[----:B------:R-:W-:Y:S01]  /*1340*/  STG.E.128 desc[UR6][R24.64], R40 ;  /* 0x0000002818007986 */ /* 0x000fe2000c101d06 */
[----:B-1----:R-:W-:-:S03]  /*1350*/  @P0 IMAD.WIDE.U32 R26, R119, 0x10, R26 ;  /* 0x00000010771a0825 */ /* 0x002fc600078e001a */
[----:B------:R0:W-:Y:S04]  /*1360*/  STG.E.128 desc[UR6][R24.64+0x10], R36 ;  /* 0x0000102418007986 */ /* 0x0001e8000c101d06 */
[----:B------:R1:W5:Y:S01]  /*1370*/  @P0 LDG.E.128 R52, desc[UR6][R26.64] ;  /* 0x000000061a340981 */ /* 0x000362000c1e1d00 */
[----:B--2---:R-:W-:-:S05]  /*1380*/  @P1 IMAD.WIDE.U32 R28, R119, 0x20, R28 ;  /* 0x00000020771c1825 */ /* 0x004fca00078e001c */
[----:B------:R1:W5:Y:S04]  /*1390*/  @P1 LDG.E.128 R48, desc[UR6][R28.64] ;  /* 0x000000061c301981 */ /* 0x000368000c1e1d00 */
[----:B------:R1:W5:Y:S04]  /*13a0*/  @P1 LDG.E.128 R44, desc[UR6][R28.64+0x10] ;  /* 0x000010061c2c1981 */ /* 0x000368000c1e1d00 */
[----:B0-----:R1:W5:Y:S01]  /*13b0*/  LDG.E.128 R24, desc[UR6][R30.64] ;  /* 0x000000061e187981 */ /* 0x001362000c1e1d00 */
[----:B------:R-:W-:Y:S05]  /*13c0*/  @!P0 BRA `(.L_x_5197) ;  /* 0x00000004001c8947 */ /* 0x000fea0003800000 */
[----:B-1---5:R-:W-:Y:S02]  /*13d0*/  PRMT R29, R55, 0x7632, R29 ;  /* 0x00007632371d7816 */ /* 0x022fe4000000001d */
[----:B------:R-:W-:Y:S02]  /*13e0*/  PRMT R30, R54, 0x7632, R30 ;  /* 0x00007632361e7816 */ /* 0x000fe4000000001e */
[----:B------:R-:W-:Y:S02]  /*13f0*/  PRMT R31, R53, 0x7632, R31 ;  /* 0x00007632351f7816 */ /* 0x000fe4000000001f */
[----:B------:R-:W-:Y:S01]  /*1400*/  PRMT R33, R52, 0x7632, R33 ;  /* 0x0000763234217816 */ /* 0x000fe20000000021 */
[----:B------:R-:W-:Y:S06]  /*1410*/  @!P1 BRA `(.L_x_5198) ;  /* 0x0000000000949947 */ /* 0x000fec0003800000 */
[C---:B------:R-:W-:Y:S01]  /*1420*/  PRMT R35, R26.reuse, 0x7632, R35 ;  /* 0x000076321a237816 */ /* 0x040fe20000000023 */
[----:B------:R-:W-:Y:S01]  /*1430*/  IMAD.U32 R34, R25, 0x10000, RZ ;  /* 0x0001000019227824 */ /* 0x000fe200078e00ff */
[----:B------:R-:W-:Y:S01]  /*1440*/  SHF.L.U32 R93, R53, 0x10, RZ ;  /* 0x00000010355d7819 */ /* 0x000fe200000006ff */
[----:B------:R-:W-:Y:S01]  /*1450*/  IMAD.U32 R120, R27, 0x10000, RZ ;  /* 0x000100001b787824 */ /* 0x000fe200078e00ff */
[----:B------:R-:W-:Y:S02]  /*1460*/  SHF.L.U32 R26, R26, 0x10, RZ ;  /* 0x000000101a1a7819 */ /* 0x000fe400000006ff */
[----:B------:R-:W-:Y:S02]  /*1470*/  SHF.L.U32 R121, R54, 0x10, RZ ;  /* 0x0000001036797819 */ /* 0x000fe400000006ff */
[----:B------:R-:W-:Y:S02]  /*1480*/  PRMT R28, R24, 0x7632, R28 ;  /* 0x00007632181c7816 */ /* 0x000fe4000000001c */
[----:B------:R-:W-:-:S02]  /*1490*/  PRMT R32, R25, 0x7632, R32 ;  /* 0x0000763219207816 */ /* 0x000fc40000000020 */
[----:B------:R-:W-:Y:S01]  /*14a0*/  PRMT R92, R27, 0x7632, R92 ;  /* 0x000076321b5c7816 */ /* 0x000fe2000000005c */
[----:B------:R-:W-:Y:S01]  /*14b0*/  FADD.FTZ R27, R93, R34 ;  /* 0x000000225d1b7221 */ /* 0x000fe20000010000 */
[----:B------:R-:W-:Y:S01]  /*14c0*/  FADD.FTZ R93, R121, R26 ;  /* 0x0000001a795d7221 */ /* 0x000fe20000010000 */
        /* <DEDUP_REMOVED lines=26> */
.L_x_5198:
[C---:B------:R-:W-:Y:S01]  /*1670*/  PRMT R92, R25.reuse, 0x7632, R92 ;  /* 0x00007632195c7816 */ /* 0x040fe2000000005c */
[----:B------:R-:W-:Y:S01]  /*1680*/  IMAD.U32 R121, R54, 0x10000, RZ ;  /* 0x0001000036797824 */ /* 0x000fe200078e00ff */
[----:B------:R-:W-:Y:S02]  /*1690*/  SHF.L.U32 R34, R25, 0x10, RZ ;  /* 0x0000001019227819 */ /* 0x000fe400000006ff */
[C---:B------:R-:W-:Y:S01]  /*16a0*/  PRMT R35, R24.reuse, 0x7632, R35 ;  /* 0x0000763218237816 */ /* 0x040fe20000000023 */
[----:B------:R-:W-:Y:S01]  /*16b0*/  IMAD.U32 R24, R24, 0x10000, RZ ;  /* 0x0001000018187824 */ /* 0x000fe200078e00ff */
[----:B------:R-:W-:Y:S02]  /*16c0*/  SHF.L.U32 R25, R52, 0x10, RZ ;  /* 0x0000001034197819 */ /* 0x000fe400000006ff */
[----:B------:R-:W-:Y:S02]  /*16d0*/  SHF.L.U32 R93, R53, 0x10, RZ ;  /* 0x00000010355d7819 */ /* 0x000fe400000006ff */
        /* <DEDUP_REMOVED lines=22> */
.L_x_5197:
[----:B------:R-:W-:Y:S05]  /*1840*/  @!P1 BRA `(.L_x_5200) ;  /* 0x0000000000549947 */ /* 0x000fea0003800000 */
[----:B-1---5:R-:W-:Y:S02]  /*1850*/  PRMT R28, R24, 0x7632, R28 ;  /* 0x00007632181c7816 */ /* 0x022fe4000000001c */
[----:B------:R-:W-:Y:S02]  /*1860*/  PRMT R30, R25, 0x7632, R30 ;  /* 0x00007632191e7816 */ /* 0x000fe4000000001e */
        /* <DEDUP_REMOVED lines=19> */
.L_x_5200:
[----:B-1---5:R-:W-:Y:S01]  /*19a0*/  PRMT R29, R26, 0x7632, R29 ;  /* 0x000076321a1d7816 */ /* 0x022fe2000000001d */
[C---:B------:R-:W-:Y:S01]  /*19b0*/  IMAD.U32 R34, R25.reuse, 0x10000, RZ ;  /* 0x0001000019227824 */ /* 0x040fe200078e00ff */
        /* <DEDUP_REMOVED lines=10> */
.L_x_5199:
[----:B------:R-:W0:Y:S01]  /*1a60*/  @P1 LDC.64 R92, c[0x0][0x3a0] ;  /* 0x0000e800ff5c1b82 */ /* 0x000e220000000a00 */
[----:B------:R-:W-:Y:S01]  /*1a70*/  IADD3 R120, PT, PT, R118, 0x40, RZ ;  /* 0x0000004076787810 */ /* 0x000fe20007ffe0ff */
[----:B------:R-:W-:-:S04]  /*1a80*/  IMAD.WIDE.U32 R24, R119, 0x20, R116 ;  /* 0x0000002077187825 */ /* 0x000fc800078e0074 */
[C---:B------:R-:W-:Y:S01]  /*1a90*/  IMAD.WIDE.U32 R94, R120.reuse, 0x10, R94 ;  /* 0x00000010785e7825 */ /* 0x040fe200078e005e */
[----:B------:R1:W-:Y:S01]  /*1aa0*/  STG.E.128 desc[UR6][R24.64], R32 ;  /* 0x0000002018007986 */ /* 0x0003e2000c101d06 */
[----:B------:R-:W2:Y:S03]  /*1ab0*/  @P0 LDC.64 R26, c[0x0][0x398] ;  /* 0x0000e600ff1a0b82 */ /* 0x000ea60000000a00 */
[----:B------:R1:W-:Y:S01]  /*1ac0*/  STG.E.128 desc[UR6][R24.64+0x10], R28 ;  /* 0x0000101c18007986 */ /* 0x0003e2000c101d06 */
[----:B0-----:R-:W-:-:S05]  /*1ad0*/  @P1 IMAD.WIDE.U32 R92, R120, 0x20, R92 ;  /* 0x00000020785c1825 */ /* 0x001fca00078e005c */
[----:B------:R1:W5:Y:S01]  /*1ae0*/  @P1 LDG.E.128 R48, desc[UR6][R92.64] ;  /* 0x000000065c301981 */ /* 0x000362000c1e1d00 */
[----:B--2---:R-:W-:-:S03]  /*1af0*/  @P0 IMAD.WIDE.U32 R26, R120, 0x10, R26 ;  /* 0x00000010781a0825 */ /* 0x004fc600078e001a */
[----:B------:R1:W5:Y:S04]  /*1b00*/  @P1 LDG.E.128 R44, desc[UR6][R92.64+0x10] ;  /* 0x000010065c2c1981 */ /* 0x000368000c1e1d00 */
[----:B------:R1:W5:Y:S04]  /*1b10*/  @P0 LDG.E.128 R52, desc[UR6][R26.64] ;  /* 0x000000061a340981 */ /* 0x000368000c1e1d00 */
[----:B------:R-:W5:Y:S01]  /*1b20*/  LDG.E.128 R92, desc[UR6][R94.64] ;  /* 0x000000065e5c7981 */ /* 0x000f62000c1e1d00 */
[----:B------:R-:W-:Y:S05]  /*1b30*/  @!P0 BRA `(.L_x_5201) ;  /* 0x00000004002c8947 */ /* 0x000fea0003800000 */
[----:B------:R-:W-:Y:S05]  /*1b40*/  @!P1 BRA `(.L_x_5202) ;  /* 0x0000000000a49947 */ /* 0x000fea0003800000 */
[C---:B-1---5:R-:W-:Y:S01]  /*1b50*/  PRMT R24, R92.reuse, 0x7632, R24 ;  /* 0x000076325c187816 */ /* 0x062fe20000000018 */
[----:B------:R-:W-:Y:S01]  /*1b60*/  IMAD.U32 R137, R55, 0x10000, RZ ;  /* 0x0001000037897824 */ /* 0x000fe200078e00ff */
[----:B------:R-:W-:Y:S02]  /*1b70*/  SHF.L.U32 R92, R92, 0x10, RZ ;  /* 0x000000105c5c7819 */ /* 0x000fe400000006ff */
[----:B------:R-:W-:Y:S02]  /*1b80*/  SHF.L.U32 R27, R52, 0x10, RZ ;  /* 0x00000010341b7819 */ /* 0x000fe400000006ff */
[C---:B------:R-:W-:Y:S01]  /*1b90*/  PRMT R121, R94.reuse, 0x7632, R121 ;  /* 0x000076325e797816 */ /* 0x040fe20000000079 */
[----:B------:R-:W-:Y:S01]  /*1ba0*/  IMAD.U32 R94, R94, 0x10000, RZ ;  /* 0x000100005e5e7824 */ /* 0x000fe200078e00ff */
[----:B------:R-:W-:Y:S01]  /*1bb0*/  SHF.L.U32 R123, R54, 0x10, RZ ;  /* 0x00000010367b7819 */ /* 0x000fe200000006ff */
[--C-:B------:R-:W-:Y:S01]  /*1bc0*/  FADD.FTZ R27, R27, R92.reuse ;  /* 0x0000005c1b1b7221 */ /* 0x100fe20000010000 */
[----:B------:R-:W-:Y:S01]  /*1bd0*/  PRMT R92, R53, 0x7632, R92 ;  /* 0x00007632355c7816 */ /* 0x000fe2000000005c */
[----:B------:R-:W-:Y:S01]  /*1be0*/  IMAD.U32 R121, R121, 0x10000, RZ ;  /* 0x0001000079797824 */ /* 0x000fe200078e00ff */
[----:B------:R-:W-:Y:S01]  /*1bf0*/  PRMT R26, R93, 0x7632, R26 ;  /* 0x000076325d1a7816 */ /* 0x000fe2000000001a */
[----:B------:R-:W-:Y:S01]  /*1c00*/  FADD.FTZ R123, R123, R94 ;  /* 0x0000005e7b7b7221 */ /* 0x000fe20000010000 */
        /* <DEDUP_REMOVED lines=10> */
[----:B------:R-:W-:Y:S02]  /*1cb0*/  SHF.L.U32 R25, R25, 0x10, RZ ;  /* 0x0000001019197819 */ /* 0x000fe400000006ff */
        /* <DEDUP_REMOVED lines=18> */
.L_x_5202:
[C---:B-----5:R-:W-:Y:S01]  /*1de0*/  PRMT R121, R92.reuse, 0x7632, R121 ;  /* 0x000076325c797816 */ /* 0x060fe20000000079 */
[----:B-1----:R-:W-:Y:S01]  /*1df0*/  IMAD.U32 R26, R93, 0x10000, RZ ;  /* 0x000100005d1a7824 */ /* 0x002fe200078e00ff */
[----:B------:R-:W-:Y:S01]  /*1e00*/  SHF.L.U32 R24, R92, 0x10, RZ ;  /* 0x000000105c187819 */ /* 0x000fe200000006ff */
        /* <DEDUP_REMOVED lines=12> */
[----:B------:R-:W-:Y:S02]  /*1ed0*/  PRMT R27, R53, 0x7632, R27 ;  /* 0x00007632351b7816 */ /* 0x000fe4000000001b */
[----:B------:R-:W-:-:S02]  /*1ee0*/  PRMT R93, R54, 0x7632, R93 ;  /* 0x00007632365d7816 */ /* 0x000fc4000000005d */
[----:B------:R-:W-:Y:S01]  /*1ef0*/  PRMT R94, R55, 0x7632, R94 ;  /* 0x00007632375e7816 */ /* 0x000fe2000000005e */
[----:B------:R-:W-:Y:S01]  /*1f00*/  IMAD.U32 R27, R27, 0x10000, RZ ;  /* 0x000100001b1b7824 */ /* 0x000fe200078e00ff */
        /* <DEDUP_REMOVED lines=11> */
[----:B------:R-:W-:-:S03]  /*1fc0*/  FADD.FTZ R93, R134, R93 ;  /* 0x0000005d865d7221 */ /* 0x000fc60000010000 */
[----:B------:R-:W-:Y:S01]  /*1fd0*/  FADD.FTZ R95, R138, R95 ;  /* 0x0000005f8a5f7221 */ /* 0x000fe20000010000 */
[----:B------:R-:W-:Y:S06]  /*1fe0*/  BRA `(.L_x_5203) ;  /* 0x0000000000887947 */ /* 0x000fec0003800000 */
.L_x_5201:
[----:B------:R-:W-:Y:S05]  /*1ff0*/  @!P1 BRA `(.L_x_5204) ;  /* 0x0000000000549947 */ /* 0x000fea0003800000 */
[C---:B-1---5:R-:W-:Y:S01]  /*2000*/  PRMT R24, R92.reuse, 0x7632, R24 ;  /* 0x000076325c187816 */ /* 0x062fe20000000018 */
[----:B------:R-:W-:Y:S01]  /*2010*/  IMAD.U32 R25, R92, 0x10000, RZ ;  /* 0x000100005c197824 */ /* 0x000fe200078e00ff */
[----:B------:R-:W-:Y:S02]  /*2020*/  PRMT R26, R93, 0x7632, R26 ;  /* 0x000076325d1a7816 */ /* 0x000fe4000000001a */
[----:B------:R-:W-:Y:S02]  /*2030*/  PRMT R27, R94, 0x7632, R27 ;  /* 0x000076325e1b7816 */ /* 0x000fe4000000001b */
        /* <DEDUP_REMOVED lines=17> */
.L_x_5204:
[----:B-----5:R-:W-:Y:S02]  /*2150*/  PRMT R122, R95, 0x7632, R122 ;  /* 0x000076325f7a7816 */ /* 0x020fe4000000007a */
[----:B-1----:R-:W-:Y:S02]  /*2160*/  PRMT R25, R92, 0x7632, R25 ;  /* 0x000076325c197816 */ /* 0x002fe40000000019 */
[C---:B------:R-:W-:Y:S02]  /*2170*/  PRMT R27, R93.reuse, 0x7632, R27 ;  /* 0x000076325d1b7816 */ /* 0x040fe4000000001b */
[----:B------:R-:W-:Y:S02]  /*2180*/  PRMT R121, R94, 0x7632, R121 ;  /* 0x000076325e797816 */ /* 0x000fe40000000079 */
[----:B------:R-:W-:Y:S01]  /*2190*/  SHF.L.U32 R24, R92, 0x10, RZ ;  /* 0x000000105c187819 */ /* 0x000fe200000006ff */
[----:B------:R-:W-:Y:S01]  /*21a0*/  IMAD.U32 R92, R94, 0x10000, RZ ;  /* 0x000100005e5c7824 */ /* 0x000fe200078e00ff */
[----:B------:R-:W-:-:S02]  /*21b0*/  SHF.L.U32 R26, R93, 0x10, RZ ;  /* 0x000000105d1a7819 */ /* 0x000fc400000006ff */
[----:B------:R-:W-:Y:S01]  /*21c0*/  SHF.L.U32 R94, R95, 0x10, RZ ;  /* 0x000000105f5e7819 */ /* 0x000fe200000006ff */
[----:B------:R-:W-:Y:S01]  /*21d0*/  IMAD.U32 R95, R122, 0x10000, RZ ;  /* 0x000100007a5f7824 */ /* 0x000fe200078e00ff */
[----:B------:R-:W-:Y:S02]  /*21e0*/  SHF.L.U32 R25, R25, 0x10, RZ ;  /* 0x0000001019197819 */ /* 0x000fe400000006ff */
[----:B------:R-:W-:Y:S02]  /*21f0*/  SHF.L.U32 R27, R27, 0x10, RZ ;  /* 0x000000101b1b7819 */ /* 0x000fe400000006ff */
[----:B------:R-:W-:-:S07]  /*2200*/  SHF.L.U32 R93, R121, 0x10, RZ ;  /* 0x00000010795d7819 */ /* 0x000fce00000006ff */
.L_x_5203:
[----:B------:R-:W-:Y:S01]  /*2210*/  FADD.FTZ R122, RZ, R40 ;  /* 0x00000028ff7a7221 */ /* 0x000fe20000010000 */
[----:B------:R-:W-:Y:S01]  /*2220*/  IMAD.WIDE.U32 R116, R120, 0x20, R116 ;  /* 0x0000002078747825 */ /* 0x000fe200078e0074 */
[----:B------:R-:W-:Y:S01]  /*2230*/  UMOV UR4, 0xffffffff ;  /* 0xffffffff00047882 */ /* 0x000fe20000000000 */
[----:B------:R-:W-:Y:S02]  /*2240*/  ISETP.NE.AND P1, PT, R164, RZ, PT ;  /* 0x000000ffa400720c */ /* 0x000fe40003f25270 */
[----:B------:R-:W-:Y:S01]  /*2250*/  FADD.FTZ R121, R122, R41 ;  /* 0x000000297a797221 */ /* 0x000fe20000010000 */
[----:B------:R0:W-:Y:S03]  /*2260*/  STG.E.128 desc[UR6][R116.64], R24 ;  /* 0x0000001874007986 */ /* 0x0001e6000c101d06 */
[----:B------:R-:W-:Y:S01]  /*2270*/  FADD.FTZ R122, R121, R42 ;  /* 0x0000002a797a7221 */ /* 0x000fe20000010000 */
[----:B------:R0:W-:Y:S03]  /*2280*/  STG.E.128 desc[UR6][R116.64+0x10], R92 ;  /* 0x0000105c74007986 */ /* 0x0001e6000c101d06 */
        /* <DEDUP_REMOVED lines=91> */
.L_x_5218:
[----:B------:R-:W-:Y:S01]  /*2840*/  FMUL.FTZ R116, R121, R121 ;  /* 0x0000007979747220 */ /* 0x000fe20000410000 */
[----:B01----:R-:W-:Y:S01]  /*2850*/  FADD.FTZ R132, R132, R135 ;  /* 0x0000008784847221 */ /* 0x003fe20000010000 */
[----:B------:R-:W-:Y:S01]  /*2860*/  SHF.L.U32 R123, R88, 0x10, RZ ;  /* 0x00000010587b7819 */ /* 0x000fe200000006ff */
[----:B------:R-:W-:Y:S01]  /*2870*/  IMAD.U32 R139, R125, 0x10000, RZ ;  /* 0x000100007d8b7824 */ /* 0x000fe200078e00ff */
[----:B------:R-:W-:Y:S01]  /*2880*/  SHF.L.U32 R133, R13, 0x10, RZ ;  /* 0x000000100d857819 */ /* 0x000fe200000006ff */
[----:B------:R-:W-:Y:S01]  /*2890*/  FFMA.FTZ R117, R132, R117, UR10 ;  /* 0x0000000a84757e23 */ /* 0x000fe20008010075 */
[----:B------:R-:W-:Y:S01]  /*28a0*/  FSEL R116, R116, RZ, P2 ;  /* 0x000000ff74747208 */ /* 0x000fe20001000000 */
[----:B------:R-:W-:Y:S01]  /*28b0*/  IMAD.U32 R137, R12, 0x10000, RZ ;  /* 0x000100000c897824 */ /* 0x000fe200078e00ff */
[----:B------:R-:W-:Y:S01]  /*28c0*/  SHF.L.U32 R135, R76, 0x10, RZ ;  /* 0x000000104c877819 */ /* 0x000fe200000006ff */
[----:B------:R-:W0:Y:S01]  /*28d0*/  LDC.64 R144, c[0x0][0x428] ;  /* 0x00010a00ff907b82 */ /* 0x000e220000000a00 */
[----:B------:R-:W-:Y:S01]  /*28e0*/  SHF.L.U32 R122, R56, 0x10, RZ ;  /* 0x00000010387a7819 */ /* 0x000fe200000006ff */
[----:B------:R-:W-:Y:S01]  /*28f0*/  FADD.FTZ R117, R117, R116 ;  /* 0x0000007475757221 */ /* 0x000fe20000010000 */
[----:B------:R-:W-:Y:S01]  /*2900*/  FSEL R116, R121, RZ, !P2 ;  /* 0x000000ff79747208 */ /* 0x000fe20005000000 */
[----:B------:R-:W-:Y:S01]  /*2910*/  IMAD.U32 R149, R75, 0x10000, RZ ;  /* 0x000100004b957824 */ /* 0x000fe200078e00ff */
[----:B------:R-:W-:-:S02]  /*2920*/  SHF.L.U32 R141, R77, 0x10, RZ ;  /* 0x000000104d8d7819 */ /* 0x000fc400000006ff */
[----:B------:R-:W-:Y:S01]  /*2930*/  SHF.L.U32 R134, R57, 0x10, RZ ;  /* 0x0000001039867819 */ /* 0x000fe200000006ff */
[----:B------:R-:W1:Y:S01]  /*2940*/  MUFU.RSQ R117, R117 ;  /* 0x0000007500757308 */ /* 0x000e620000001400 */
[C---:B------:R-:W-:Y:S01]  /*2950*/  FADD.FTZ R40, -R116.reuse, R40 ;  /* 0x0000002874287221 */ /* 0x040fe20000010100 */
[----:B------:R-:W-:Y:S01]  /*2960*/  FADD.FTZ R132, -R116, R41 ;  /* 0x0000002974847221 */ /* 0x000fe20000010100 */
[----:B------:R-:W-:Y:S01]  /*2970*/  SHF.L.U32 R41, R124, 0x10, RZ ;  /* 0x000000107c297819 */ /* 0x000fe200000006ff */
[C---:B------:R-:W-:Y:S01]  /*2980*/  FADD.FTZ R42, -R116.reuse, R42 ;  /* 0x0000002a742a7221 */ /* 0x040fe20000010100 */
[----:B------:R-:W-:Y:S01]  /*2990*/  FADD.FTZ R140, -R116, R43 ;  /* 0x0000002b748c7221 */ /* 0x000fe20000010100 */
[----:B------:R-:W-:Y:S01]  /*29a0*/  SHF.L.U32 R43, R112, 0x10, RZ ;  /* 0x00000010702b7819 */ /* 0x000fe200000006ff */
[----:B------:R-:W-:Y:S01]  /*29b0*/  FADD.FTZ R38, -R116, R38 ;  /* 0x0000002674267221 */ /* 0x000fe20000010100 */
[----:B------:R-:W-:Y:S01]  /*29c0*/  SHF.L.U32 R142, R106, 0x10, RZ ;  /* 0x000000106a8e7819 */ /* 0x000fe200000006ff */
[C---:B------:R-:W-:Y:S01]  /*29d0*/  FADD.FTZ R32, -R116.reuse, R32 ;  /* 0x0000002074207221 */ /* 0x040fe20000010100 */
[C---:B------:R-:W-:Y:S01]  /*29e0*/  FADD.FTZ R34, -R116.reuse, R34 ;  /* 0x0000002274227221 */ /* 0x040fe20000010100 */
[----:B------:R-:W-:Y:S01]  /*29f0*/  SHF.L.U32 R146, R73, 0x10, RZ ;  /* 0x0000001049927819 */ /* 0x000fe200000006ff */
[----:B------:R-:W-:Y:S01]  /*2a00*/  FADD.FTZ R28, -R116, R28 ;  /* 0x0000001c741c7221 */ /* 0x000fe20000010100 */
[----:B------:R-:W-:Y:S01]  /*2a10*/  SHF.L.U32 R148, R86, 0x10, RZ ;  /* 0x0000001056947819 */ /* 0x000fe200000006ff */
[C---:B------:R-:W-:Y:S01]  /*2a20*/  FADD.FTZ R24, -R116.reuse, R24 ;  /* 0x0000001874187221 */ /* 0x040fe20000010100 */
[----:B------:R-:W-:Y:S01]  /*2a30*/  SHF.L.U32 R151, R15, 0x10, RZ ;  /* 0x000000100f977819 */ /* 0x000fe200000006ff */
[----:B------:R-:W-:Y:S01]  /*2a40*/  FADD.FTZ R26, -R116, R26 ;  /* 0x0000001a741a7221 */ /* 0x000fe20000010100 */
[----:B------:R-:W-:Y:S01]  /*2a50*/  SHF.L.U32 R143, R81, 0x10, RZ ;  /* 0x00000010518f7819 */ /* 0x000fe200000006ff */
[C---:B-1----:R-:W-:Y:S01]  /*2a60*/  FMUL.FTZ R40, R117.reuse, R40 ;  /* 0x0000002875287220 */ /* 0x042fe20000410000 */
[C---:B------:R-:W-:Y:S01]  /*2a70*/  FMUL.FTZ R132, R117.reuse, R132 ;  /* 0x0000008475847220 */ /* 0x040fe20000410000 */
[C---:B------:R-:W-:Y:S01]  /*2a80*/  FMUL.FTZ R42, R117.reuse, R42 ;  /* 0x0000002a752a7220 */ /* 0x040fe20000410000 */
[----:B------:R-:W-:Y:S01]  /*2a90*/  FMUL.FTZ R140, R117, R140 ;  /* 0x0000008c758c7220 */ /* 0x000fe20000410000 */
[C---:B------:R-:W-:Y:S01]  /*2aa0*/  FFMA.FTZ R136, R40.reuse, R123, R133 ;  /* 0x0000007b28887223 */ /* 0x040fe20000010085 */
[----:B------:R-:W-:Y:S01]  /*2ab0*/  FFMA.FTZ R122, R40, R135, R122 ;  /* 0x00000087287a7223 */ /* 0x000fe2000001007a */
[----:B------:R-:W-:Y:S01]  /*2ac0*/  FFMA.FTZ R139, R132, R139, R41 ;  /* 0x0000008b848b7223 */ /* 0x000fe20000010029 */
[----:B------:R-:W-:Y:S01]  /*2ad0*/  SHF.L.U32 R123, R115, 0x10, RZ ;  /* 0x00000010737b7819 */ /* 0x000fe200000006ff */
[----:B------:R-:W1:Y:S01]  /*2ae0*/  @!P1 LDC.64 R40, c[0x0][0x3c0] ;  /* 0x0000f000ff289b82 */ /* 0x000e620000000a00 */
[----:B------:R-:W-:Y:S01]  /*2af0*/  SHF.L.U32 R133, R114, 0x10, RZ ;  /* 0x0000001072857819 */ /* 0x000fe200000006ff */
[----:B------:R-:W-:Y:S01]  /*2b00*/  FMUL.FTZ R38, R117, R38 ;  /* 0x0000002675267220 */ /* 0x000fe20000410000 */
[----:B------:R-:W-:Y:S01]  /*2b10*/  SHF.L.U32 R135, R89, 0x10, RZ ;  /* 0x0000001059877819 */ /* 0x000fe200000006ff */
[C---:B------:R-:W-:Y:S01]  /*2b20*/  FMUL.FTZ R32, R117.reuse, R32 ;  /* 0x0000002075207220 */ /* 0x040fe20000410000 */
[----:B------:R-:W-:Y:S01]  /*2b30*/  FMUL.FTZ R24, R117, R24 ;  /* 0x0000001875187220 */ /* 0x000fe20000410000 */
[----:B------:R-:W-:Y:S01]  /*2b40*/  FFMA.FTZ R123, R132, R123, R133 ;  /* 0x0000007b847b7223 */ /* 0x000fe20000010085 */
[C---:B------:R-:W-:Y:S01]  /*2b50*/  FFMA.FTZ R132, R42.reuse, R141, R134 ;  /* 0x0000008d2a847223 */ /* 0x040fe20000010086 */
[----:B------:R-:W-:Y:S01]  /*2b60*/  FFMA.FTZ R138, R42, R135, R137 ;  /* 0x000000872a8a7223 */ /* 0x000fe20000010089 */
[----:B------:R-:W-:Y:S01]  /*2b70*/  FADD.FTZ R42, -R116, R36 ;  /* 0x00000024742a7221 */ /* 0x000fe20000010100 */
[----:B------:R-:W-:Y:S01]  /*2b80*/  SHF.L.U32 R36, R110, 0x10, RZ ;  /* 0x000000106e247819 */ /* 0x000fe200000006ff */
[----:B------:R-:W-:Y:S01]  /*2b90*/  IMAD.U32 R133, R111, 0x10000, RZ ;  /* 0x000100006f857824 */ /* 0x000fe200078e00ff */
[----:B------:R-:W-:Y:S01]  /*2ba0*/  SHF.L.U32 R135, R90, 0x10, RZ ;  /* 0x000000105a877819 */ /* 0x000fe200000006ff */
[----:B------:R-:W-:Y:S01]  /*2bb0*/  FMUL.FTZ R134, R117, R42 ;  /* 0x0000002a75867220 */ /* 0x000fe20000410000 */
[----:B------:R-:W-:Y:S01]  /*2bc0*/  SHF.L.U32 R137, R11, 0x10, RZ ;  /* 0x000000100b897819 */ /* 0x000fe200000006ff */
[----:B------:R-:W-:Y:S01]  /*2bd0*/  FFMA.FTZ R133, R140, R133, R36 ;  /* 0x000000858c857223 */ /* 0x000fe20000010024 */
[----:B------:R-:W-:Y:S01]  /*2be0*/  SHF.L.U32 R141, R113, 0x10, RZ ;  /* 0x00000010718d7819 */ /* 0x000fe200000006ff */
[----:B------:R-:W-:Y:S01]  /*2bf0*/  FMUL.FTZ R26, R117, R26 ;  /* 0x0000001a751a7220 */ /* 0x000fe20000410000 */
[----:B------:R-:W-:Y:S01]  /*2c00*/  FADD.FTZ R92, -R116, R92 ;  /* 0x0000005c745c7221 */ /* 0x000fe20000010100 */
[----:B------:R-:W-:Y:S01]  /*2c10*/  FFMA.FTZ R36, R134, R135, R137 ;  /* 0x0000008786247223 */ /* 0x000fe20000010089 */
[----:B------:R-:W-:Y:S01]  /*2c20*/  SHF.L.U32 R135, R78, 0x10, RZ ;  /* 0x000000104e877819 */ /* 0x000fe200000006ff */
[----:B------:R-:W-:-:S02]  /*2c30*/  IMAD.U32 R137, R58, 0x10000, RZ ;  /* 0x000100003a897824 */ /* 0x000fc400078e00ff */
[----:B------:R-:W-:Y:S01]  /*2c40*/  FFMA.FTZ R141, R140, R141, R43 ;  /* 0x0000008d8c8d7223 */ /* 0x000fe2000001002b */
[----:B------:R-:W-:Y:S01]  /*2c50*/  FADD.FTZ R140, -R116, R37 ;  /* 0x00000025748c7221 */ /* 0x000fe20000010100 */
[----:B------:R-:W2:Y:S01]  /*2c60*/  @!P1 LDC.64 R42, c[0x0][0x3c8] ;  /* 0x0000f200ff2a9b82 */ /* 0x000ea20000000a00 */
[----:B------:R-:W-:Y:S01]  /*2c70*/  FFMA.FTZ R134, R134, R135, R137 ;  /* 0x0000008786867223 */ /* 0x000fe20000010089 */
[----:B-1----:R-:W-:Y:S01]  /*2c80*/  @!P1 IMAD.WIDE R40, R0, 0x4, R40 ;  /* 0x0000000400289825 */ /* 0x002fe200078e0228 */
[----:B------:R-:W-:-:S03]  /*2c90*/  SHF.L.U32 R37, R109, 0x10, RZ ;  /* 0x000000106d257819 */ /* 0x000fc600000006ff */
[C---:B------:R-:W-:Y:S01]  /*2ca0*/  FMUL.FTZ R140, R117.reuse, R140 ;  /* 0x0000008c758c7220 */ /* 0x040fe20000410000 */
[----:B------:R-:W-:Y:S01]  /*2cb0*/  SHF.L.U32 R135, R108, 0x10, RZ ;  /* 0x000000106c877819 */ /* 0x000fe200000006ff */
[----:B------:R-:W-:Y:S01]  /*2cc0*/  FMUL.FTZ R92, R117, R92 ;  /* 0x0000005c755c7220 */ /* 0x000fe20000410000 */
[----:B------:R-:W-:Y:S01]  /*2cd0*/  SHF.L.U32 R137, R107, 0x10, RZ ;  /* 0x000000106b897819 */ /* 0x000fe200000006ff */
[----:B------:R1:W-:Y:S01]  /*2ce0*/  @!P1 STG.E desc[UR6][R40.64], R121 ;  /* 0x0000007928009986 */ /* 0x0003e2000c101906 */
[----:B------:R-:W-:Y:S01]  /*2cf0*/  FADD.FTZ R94, -R116, R94 ;  /* 0x0000005e745e7221 */ /* 0x000fe20000010100 */
[C---:B------:R-:W-:Y:S01]  /*2d00*/  FFMA.FTZ R37, R140.reuse, R37, R135 ;  /* 0x000000258c257223 */ /* 0x040fe20000010087 */
[----:B------:R-:W-:Y:S01]  /*2d10*/  SHF.L.U32 R147, R71, 0x10, RZ ;  /* 0x0000001047937819 */ /* 0x000fe200000006ff */
[----:B------:R-:W-:Y:S01]  /*2d20*/  FFMA.FTZ R135, R140, R137, R142 ;  /* 0x000000898c877223 */ /* 0x000fe2000001008e */
[----:B------:R-:W-:Y:S01]  /*2d30*/  IMAD.U32 R137, R91, 0x10000, RZ ;  /* 0x000100005b897824 */ /* 0x000fe200078e00ff */
[----:B------:R-:W-:Y:S01]  /*2d40*/  SHF.L.U32 R140, R102, 0x10, RZ ;  /* 0x00000010668c7819 */ /* 0x000fe200000006ff */
[----:B------:R-:W-:-:S02]  /*2d50*/  IMAD.U32 R142, R85, 0x10000, RZ ;  /* 0x00010000558e7824 */ /* 0x000fc400078e00ff */
[----:B------:R-:W-:Y:S01]  /*2d60*/  FMUL.FTZ R94, R117, R94 ;  /* 0x0000005e755e7220 */ /* 0x000fe20000410000 */
[----:B------:R-:W-:Y:S02]  /*2d70*/  SHF.L.U32 R150, R163, 0x10, RZ ;  /* 0x00000010a3967819 */ /* 0x000fe400000006ff */
[----:B------:R-:W-:Y:S02]  /*2d80*/  SHF.L.U32 R153, R160, 0x10, RZ ;  /* 0x00000010a0997819 */ /* 0x000fe400000006ff */
[----:B-1----:R-:W-:Y:S02]  /*2d90*/  SHF.L.U32 R41, R10, 0x10, RZ ;  /* 0x000000100a297819 */ /* 0x002fe400000006ff */
[----:B------:R-:W-:Y:S01]  /*2da0*/  SHF.L.U32 R121, R79, 0x10, RZ ;  /* 0x000000104f797819 */ /* 0x000fe200000006ff */
[----:B--2---:R-:W-:Y:S01]  /*2db0*/  @!P1 IMAD.WIDE R42, R0, 0x4, R42 ;  /* 0x00000004002a9825 */ /* 0x004fe200078e022a */
[----:B------:R-:W-:-:S03]  /*2dc0*/  SHF.L.U32 R40, R59, 0x10, RZ ;  /* 0x000000103b287819 */ /* 0x000fc600000006ff */
[C---:B------:R-:W-:Y:S01]  /*2dd0*/  FFMA.FTZ R41, R38.reuse, R137, R41 ;  /* 0x0000008926297223 */ /* 0x040fe20000010029 */
[----:B------:R1:W-:Y:S01]  /*2de0*/  @!P1 STG.E desc[UR6][R42.64], R117 ;  /* 0x000000752a009986 */ /* 0x0003e2000c101906 */
[----:B------:R-:W-:Y:S01]  /*2df0*/  FFMA.FTZ R137, R38, R121, R40 ;  /* 0x0000007926897223 */ /* 0x000fe20000010028 */
[----:B------:R-:W-:Y:S01]  /*2e00*/  FADD.FTZ R38, -R116, R39 ;  /* 0x0000002774267221 */ /* 0x000fe20000010100 */
[----:B------:R-:W-:Y:S01]  /*2e10*/  SHF.L.U32 R39, R105, 0x10, RZ ;  /* 0x0000001069277819 */ /* 0x000fe200000006ff */
[----:B------:R-:W-:Y:S02]  /*2e20*/  IMAD.U32 R121, R104, 0x10000, RZ ;  /* 0x0001000068797824 */ /* 0x000fe400078e00ff */
[----:B------:R-:W-:-:S04]  /*2e30*/  FMUL.FTZ R38, R117, R38 ;  /* 0x0000002675267220 */ /* 0x000fc80000410000 */
[----:B------:R-:W-:Y:S01]  /*2e40*/  FFMA.FTZ R40, R38, R39, R121 ;  /* 0x0000002726287223 */ /* 0x000fe20000010079 */
[----:B------:R-:W-:Y:S02]  /*2e50*/  SHF.L.U32 R39, R103, 0x10, RZ ;  /* 0x0000001067277819 */ /* 0x000fe400000006ff */
[----:B-1----:R-:W-:Y:S02]  /*2e60*/  SHF.L.U32 R43, R84, 0x10, RZ ;  /* 0x00000010542b7819 */ /* 0x002fe400000006ff */
[----:B------:R-:W-:Y:S01]  /*2e70*/  SHF.L.U32 R121, R9, 0x10, RZ ;  /* 0x0000001009797819 */ /* 0x000fe200000006ff */
[----:B------:R-:W-:Y:S01]  /*2e80*/  FFMA.FTZ R140, R38, R39, R140 ;  /* 0x00000027268c7223 */ /* 0x000fe2000001008c */
[----:B------:R-:W-:Y:S02]  /*2e90*/  F2FP.BF16.F32.PACK_AB R38, R37, R36 ;  /* 0x000000242526723e */ /* 0x000fe400000010ff */
[----:B------:R-:W-:Y:S01]  /*2ea0*/  F2FP.BF16.F32.PACK_AB R36, R139, R136 ;  /* 0x000000888b24723e */ /* 0x000fe200000010ff */
[----:B------:R-:W-:Y:S01]  /*2eb0*/  IMAD.U32 R139, R72, 0x10000, RZ ;  /* 0x00010000488b7824 */ /* 0x000fe200078e00ff */
[----:B------:R-:W-:Y:S01]  /*2ec0*/  SHF.L.U32 R136, R60, 0x10, RZ ;  /* 0x000000103c887819 */ /* 0x000fe200000006ff */
[----:B------:R-:W-:Y:S01]  /*2ed0*/  FFMA.FTZ R42, R32, R43, R121 ;  /* 0x0000002b202a7223 */ /* 0x000fe20000010079 */
[----:B------:R-:W-:Y:S01]  /*2ee0*/  F2FP.BF16.F32.PACK_AB R39, R40, R41 ;  /* 0x000000292827723e */ /* 0x000fe200000010ff */
[----:B0-----:R-:W-:Y:S01]  /*2ef0*/  IMAD.WIDE.U32 R40, R118, 0x10, R144 ;  /* 0x0000001076287825 */ /* 0x001fe200078e0090 */
[----:B------:R-:W-:-:S03]  /*2f00*/  F2FP.BF16.F32.PACK_AB R37, R141, R138 ;  /* 0x0000008a8d25723e */ /* 0x000fc600000010ff */
[----:B------:R-:W-:Y:S01]  /*2f10*/  FFMA.FTZ R32, R32, R139, R136 ;  /* 0x0000008b20207223 */ /* 0x000fe20000010088 */
[----:B------:R-:W-:Y:S01]  /*2f20*/  FADD.FTZ R136, -R116, R33 ;  /* 0x0000002174887221 */ /* 0x000fe20000010100 */
[----:B------:R-:W-:Y:S01]  /*2f30*/  SHF.L.U32 R144, R8, 0x10, RZ ;  /* 0x0000001008907819 */ /* 0x000fe200000006ff */
[----:B------:R-:W-:Y:S01]  /*2f40*/  FMUL.FTZ R33, R117, R34 ;  /* 0x0000002275217220 */ /* 0x000fe20000410000 */
[----:B------:R0:W-:Y:S01]  /*2f50*/  STG.E.128 desc[UR6][R40.64], R36 ;  /* 0x0000002428007986 */ /* 0x0001e2000c101d06 */
[----:B------:R-:W-:Y:S01]  /*2f60*/  SHF.L.U32 R43, R101, 0x10, RZ ;  /* 0x00000010652b7819 */ /* 0x000fe200000006ff */
[----:B------:R-:W-:Y:S01]  /*2f70*/  FMUL.FTZ R136, R117, R136 ;  /* 0x0000008875887220 */ /* 0x000fe20000410000 */
[----:B------:R-:W-:Y:S01]  /*2f80*/  SHF.L.U32 R121, R100, 0x10, RZ ;  /* 0x0000001064797819 */ /* 0x000fe200000006ff */
[----:B------:R-:W-:Y:S01]  /*2f90*/  IMAD.U32 R141, R70, 0x10000, RZ ;  /* 0x00010000468d7824 */ /* 0x000fe200078e00ff */
[----:B------:R-:W-:Y:S02]  /*2fa0*/  SHF.L.U32 R139, R99, 0x10, RZ ;  /* 0x00000010638b7819 */ /* 0x000fe400000006ff */
[----:B------:R-:W-:Y:S01]  /*2fb0*/  SHF.L.U32 R138, R98, 0x10, RZ ;  /* 0x00000010628a7819 */ /* 0x000fe200000006ff */
[----:B------:R-:W-:Y:S01]  /*2fc0*/  FFMA.FTZ R34, R136, R43, R121 ;  /* 0x0000002b88227223 */ /* 0x000fe20000010079 */
[----:B------:R-:W-:Y:S01]  /*2fd0*/  FMUL.FTZ R43, R117, R28 ;  /* 0x0000001c752b7220 */ /* 0x000fe20000410000 */
[----:B------:R-:W-:-:S02]  /*2fe0*/  SHF.L.U32 R121, R68, 0x10, RZ ;  /* 0x0000001044797819 */ /* 0x000fc400000006ff */
[----:B------:R-:W-:Y:S02]  /*2ff0*/  SHF.L.U32 R145, R82, 0x10, RZ ;  /* 0x0000001052917819 */ /* 0x000fe400000006ff */
[----:B0-----:R-:W-:Y:S01]  /*3000*/  SHF.L.U32 R37, R61, 0x10, RZ ;  /* 0x000000103d257819 */ /* 0x001fe200000006ff */
[----:B------:R-:W-:Y:S01]  /*3010*/  FADD.FTZ R38, -R116, R35 ;  /* 0x0000002374267221 */ /* 0x000fe20000010100 */
[C---:B------:R-:W-:Y:S01]  /*3020*/  FFMA.FTZ R35, R33.reuse, R142, R144 ;  /* 0x0000008e21237223 */ /* 0x040fe20000010090 */
[----:B------:R-:W-:Y:S01]  /*3030*/  FFMA.FTZ R36, R136, R139, R138 ;  /* 0x0000008b88247223 */ /* 0x000fe2000001008a */
[----:B------:R-:W-:Y:S01]  /*3040*/  SHF.L.U32 R39, R96, 0x10, RZ ;  /* 0x0000001060277819 */ /* 0x000fe200000006ff */
[----:B------:R-:W-:Y:S01]  /*3050*/  FFMA.FTZ R33, R33, R146, R37 ;  /* 0x0000009221217223 */ /* 0x000fe20000010025 */
        /* <DEDUP_REMOVED lines=8> */
[----:B------:R-:W-:Y:S01]  /*30e0*/  FADD.FTZ R136, -R116, R29 ;  /* 0x0000001d74887221 */ /* 0x000fe20000010100 */
[----:B------:R-:W-:Y:S01]  /*30f0*/  FFMA.FTZ R37, R38, R41, R40 ;  /* 0x0000002926257223 */ /* 0x000fe20000010028 */
[----:B------:R-:W-:Y:S01]  /*3100*/  SHF.L.U32 R38, R74, 0x10, RZ ;  /* 0x000000104a267819 */ /* 0x000fe200000006ff */
[----:B------:R-:W-:Y:S01]  /*3110*/  IMAD.U32 R29, R21, 0x10000, RZ ;  /* 0x00010000151d7824 */ /* 0x000fe200078e00ff */
[----:B------:R-:W-:Y:S01]  /*3120*/  SHF.L.U32 R40, R62, 0x10, RZ ;  /* 0x000000103e287819 */ /* 0x000fe200000006ff */
[----:B------:R-:W-:Y:S01]  /*3130*/  FMUL.FTZ R136, R117, R136 ;  /* 0x0000008875887220 */ /* 0x000fe20000410000 */
[----:B------:R-:W-:-:S02]  /*3140*/  SHF.L.U32 R41, R87, 0x10, RZ ;  /* 0x0000001057297819 */ /* 0x000fc400000006ff */
[----:B------:R-:W-:Y:S01]  /*3150*/  SHF.L.U32 R139, R126, 0x10, RZ ;  /* 0x000000107e8b7819 */ /* 0x000fe200000006ff */
[----:B------:R-:W-:Y:S01]  /*3160*/  FFMA.FTZ R38, R43, R38, R40 ;  /* 0x000000262b267223 */ /* 0x000fe20000010028 */
[----:B------:R-:W-:Y:S01]  /*3170*/  FADD.FTZ R40, -R116, R30 ;  /* 0x0000001e74287221 */ /* 0x000fe20000010100 */
[----:B------:R-:W-:Y:S01]  /*3180*/  FFMA.FTZ R30, R136, R29, R39 ;  /* 0x0000001d881e7223 */ /* 0x000fe20000010027 */
[----:B------:R-:W-:Y:S02]  /*3190*/  SHF.L.U32 R39, R19, 0x10, RZ ;  /* 0x0000001013277819 */ /* 0x000fe400000006ff */
[----:B------:R-:W-:Y:S01]  /*31a0*/  SHF.L.U32 R29, R18, 0x10, RZ ;  /* 0x00000010121d7819 */ /* 0x000fe200000006ff */
[----:B------:R-:W-:Y:S01]  /*31b0*/  FMUL.FTZ R40, R117, R40 ;  /* 0x0000002875287220 */ /* 0x000fe20000410000 */
[----:B------:R-:W-:Y:S02]  /*31c0*/  SHF.L.U32 R43, R6, 0x10, RZ ;  /* 0x00000010062b7819 */ /* 0x000fe400000006ff */
        /* <DEDUP_REMOVED lines=8> */
[----:B------:R-:W-:Y:S01]  /*3250*/  SHF.L.U32 R142, R159, 0x10, RZ ;  /* 0x000000109f8e7819 */ /* 0x000fe200000006ff */
[----:B------:R-:W-:Y:S01]  /*3260*/  FFMA.FTZ R149, R40, R149, R41 ;  /* 0x0000009528957223 */ /* 0x000fe20000010029 */
[----:B------:R-:W-:-:S02]  /*3270*/  SHF.L.U32 R41, R16, 0x10, RZ ;  /* 0x0000001010297819 */ /* 0x000fc400000006ff */
[----:B------:R-:W-:Y:S02]  /*3280*/  SHF.L.U32 R40, R14, 0x10, RZ ;  /* 0x000000100e287819 */ /* 0x000fe400000006ff */
[----:B------:R-:W-:Y:S01]  /*3290*/  F2FP.BF16.F32.PACK_AB R30, R30, R148 ;  /* 0x000000941e1e723e */ /* 0x000fe200000010ff */
[C---:B------:R-:W-:Y:S01]  /*32a0*/  FFMA.FTZ R31, R136.reuse, R31, R41 ;  /* 0x0000001f881f7223 */ /* 0x040fe20000010029 */
[----:B------:R-:W-:Y:S01]  /*32b0*/  SHF.L.U32 R41, R5, 0x10, RZ ;  /* 0x0000001005297819 */ /* 0x000fe200000006ff */
[----:B------:R-:W-:Y:S01]  /*32c0*/  FFMA.FTZ R151, R136, R151, R40 ;  /* 0x0000009788977223 */ /* 0x000fe20000010028 */
[----:B------:R-:W-:Y:S02]  /*32d0*/  SHF.L.U32 R40, R64, 0x10, RZ ;  /* 0x0000001040287819 */ /* 0x000fe400000006ff */
[----:B------:R-:W-:Y:S01]  /*32e0*/  SHF.L.U32 R136, R129, 0x10, RZ ;  /* 0x0000001081887819 */ /* 0x000fe200000006ff */
[----:B------:R-:W-:Y:S01]  /*32f0*/  FFMA.FTZ R43, R24, R43, R41 ;  /* 0x0000002b182b7223 */ /* 0x000fe20000010029 */
[----:B------:R-:W-:-:S02]  /*3300*/  IMAD.U32 R41, R128, 0x10000, RZ ;  /* 0x0001000080297824 */ /* 0x000fc400078e00ff */
[----:B------:R-:W-:Y:S01]  /*3310*/  FFMA.FTZ R40, R24, R121, R40 ;  /* 0x0000007918287223 */ /* 0x000fe20000010028 */
[----:B------:R-:W-:Y:S01]  /*3320*/  FADD.FTZ R24, -R116, R25 ;  /* 0x0000001974187221 */ /* 0x000fe20000010100 */
[----:B------:R-:W-:Y:S02]  /*3330*/  SHF.L.U32 R25, R127, 0x10, RZ ;  /* 0x000000107f197819 */ /* 0x000fe400000006ff */
[----:B------:R-:W-:Y:S01]  /*3340*/  SHF.L.U32 R121, R154, 0x10, RZ ;  /* 0x000000109a797819 */ /* 0x000fe200000006ff */
[----:B------:R-:W-:Y:S01]  /*3350*/  FMUL.FTZ R24, R117, R24 ;  /* 0x0000001875187220 */ /* 0x000fe20000410000 */
[----:B------:R-:W-:Y:S02]  /*3360*/  F2FP.BF16.F32.PACK_AB R31, R31, R29 ;  /* 0x0000001d1f1f723e */ /* 0x000fe400000010ff */
[----:B------:R-:W-:Y:S01]  /*3370*/  F2FP.BF16.F32.PACK_AB R29, R28, R35 ;  /* 0x000000231c1d723e */ /* 0x000fe200000010ff */
[C---:B------:R-:W-:Y:S01]  /*3380*/  FFMA.FTZ R139, R24.reuse, R139, R25 ;  /* 0x0000008b188b7223 */ /* 0x040fe20000010019 */
[----:B------:R-:W-:Y:S01]  /*3390*/  FFMA.FTZ R136, R24, R41, R136 ;  /* 0x0000002918887223 */ /* 0x000fe20000010088 */
[----:B------:R-:W-:-:S02]  /*33a0*/  SHF.L.U32 R41, R69, 0x10, RZ ;  /* 0x0000001045297819 */ /* 0x000fc400000006ff */
[----:B------:R-:W-:Y:S02]  /*33b0*/  SHF.L.U32 R24, R65, 0x10, RZ ;  /* 0x0000001041187819 */ /* 0x000fe400000006ff */
[----:B------:R-:W-:Y:S02]  /*33c0*/  SHF.L.U32 R25, R4, 0x10, RZ ;  /* 0x0000001004197819 */ /* 0x000fe400000006ff */
[----:B------:R-:W-:Y:S01]  /*33d0*/  F2FP.BF16.F32.PACK_AB R28, R34, R42 ;  /* 0x0000002a221c723e */ /* 0x000fe200000010ff */
[----:B------:R-:W-:Y:S01]  /*33e0*/  FFMA.FTZ R41, R26, R41, R24 ;  /* 0x000000291a297223 */ /* 0x000fe20000010018 */
[----:B------:R-:W-:Y:S01]  /*33f0*/  FADD.FTZ R24, -R116, R27 ;  /* 0x0000001b74187221 */ /* 0x000fe20000010100 */
[----:B------:R-:W-:Y:S01]  /*3400*/  FFMA.FTZ R143, R26, R143, R25 ;  /* 0x0000008f1a8f7223 */ /* 0x000fe20000010019 */
[----:B------:R-:W-:Y:S01]  /*3410*/  SHF.L.U32 R27, R131, 0x10, RZ ;  /* 0x00000010831b7819 */ /* 0x000fe200000006ff */
[----:B------:R-:W-:Y:S02]  /*3420*/  IMAD.U32 R25, R130, 0x10000, RZ ;  /* 0x0001000082197824 */ /* 0x000fe400078e00ff */
[----:B------:R-:W-:Y:S01]  /*3430*/  FMUL.FTZ R24, R117, R24 ;  /* 0x0000001875187220 */ /* 0x000fe20000410000 */
[----:B------:R-:W-:-:S02]  /*3440*/  SHF.L.U32 R26, R67, 0x10, RZ ;  /* 0x00000010431a7819 */ /* 0x000fc400000006ff */
[----:B------:R-:W-:Y:S01]  /*3450*/  F2FP.BF16.F32.PACK_AB R35, R151, R149 ;  /* 0x000000959723723e */ /* 0x000fe200000010ff */
[C---:B------:R-:W-:Y:S01]  /*3460*/  FFMA.FTZ R144, R24.reuse, R25, R27 ;  /* 0x0000001918907223 */ /* 0x040fe2000001001b */
[----:B------:R-:W-:Y:S01]  /*3470*/  FFMA.FTZ R138, R24, R121, R138 ;  /* 0x00000079188a7223 */ /* 0x000fe2000001008a */
[----:B------:R-:W-:Y:S01]  /*3480*/  SHF.L.U32 R24, R66, 0x10, RZ ;  /* 0x0000001042187819 */ /* 0x000fe200000006ff */
[----:B------:R-:W-:Y:S01]  /*3490*/  FFMA.FTZ R147, R94, R147, R26 ;  /* 0x000000935e937223 */ /* 0x000fe2000001001a */
[----:B------:R-:W-:Y:S02]  /*34a0*/  SHF.L.U32 R25, R3, 0x10, RZ ;  /* 0x0000001003197819 */ /* 0x000fe400000006ff */
[----:B------:R-:W-:Y:S01]  /*34b0*/  SHF.L.U32 R27, R157, 0x10, RZ ;  /* 0x000000109d1b7819 */ /* 0x000fe200000006ff */
[----:B------:R-:W-:Y:S01]  /*34c0*/  FFMA.FTZ R141, R92, R141, R24 ;  /* 0x0000008d5c8d7223 */ /* 0x000fe20000010018 */
[----:B------:R-:W-:Y:S01]  /*34d0*/  FADD.FTZ R24, -R116, R93 ;  /* 0x0000005d74187221 */ /* 0x000fe20000010100 */
[----:B------:R-:W-:Y:S01]  /*34e0*/  FFMA.FTZ R145, R92, R145, R25 ;  /* 0x000000915c917223 */ /* 0x000fe20000010019 */
[----:B------:R-:W-:Y:S01]  /*34f0*/  SHF.L.U32 R93, R158, 0x10, RZ ;  /* 0x000000109e5d7819 */ /* 0x000fe200000006ff */
[----:B------:R-:W-:Y:S01]  /*3500*/  FADD.FTZ R116, -R116, R95 ;  /* 0x0000005f74747221 */ /* 0x000fe20000010100 */
[----:B------:R-:W-:Y:S01]  /*3510*/  FMUL.FTZ R24, R117, R24 ;  /* 0x0000001875187220 */ /* 0x000fe20000410000 */
[----:B------:R-:W-:-:S02]  /*3520*/  SHF.L.U32 R25, R156, 0x10, RZ ;  /* 0x000000109c197819 */ /* 0x000fc400000006ff */
[----:B------:R-:W-:Y:S01]  /*3530*/  FMUL.FTZ R116, R117, R116 ;  /* 0x0000007475747220 */ /* 0x000fe20000410000 */
[----:B------:R-:W-:Y:S01]  /*3540*/  FFMA.FTZ R142, R24, R93, R142 ;  /* 0x0000005d188e7223 */ /* 0x000fe2000001008e */
[----:B------:R-:W-:Y:S01]  /*3550*/  SHF.L.U32 R93, R2, 0x10, RZ ;  /* 0x00000010025d7819 */ /* 0x000fe200000006ff */
[----:B------:R-:W-:Y:S01]  /*3560*/  FFMA.FTZ R146, R24, R25, R27 ;  /* 0x0000001918927223 */ /* 0x000fe2000001001b */
[----:B------:R-:W-:Y:S01]  /*3570*/  IMAD.U32 R27, R83, 0x10000, RZ ;  /* 0x00010000531b7824 */ /* 0x000fe200078e00ff */
[----:B------:R-:W0:Y:S01]  /*3580*/  LDC.64 R24, c[0x0][0x430] ;  /* 0x00010c00ff187b82 */ /* 0x000e220000000a00 */
[----:B------:R-:W-:Y:S02]  /*3590*/  F2FP.BF16.F32.PACK_AB R26, R135, R134 ;  /* 0x00000086871a723e */ /* 0x000fe400000010ff */
[----:B------:R-:W-:Y:S01]  /*35a0*/  FFMA.FTZ R152, R94, R27, R93 ;  /* 0x0000001b5e987223 */ /* 0x000fe2000001005d */
[----:B------:R-:W-:Y:S01]  /*35b0*/  SHF.L.U32 R27, R161, 0x10, RZ ;  /* 0x00000010a11b7819 */ /* 0x000fe200000006ff */
[----:B------:R-:W-:Y:S01]  /*35c0*/  IMAD.U32 R93, R162, 0x10000, RZ ;  /* 0x00010000a25d7824 */ /* 0x000fe200078e00ff */
[----:B------:R-:W-:-:S02]  /*35d0*/  F2FP.BF16.F32.PACK_AB R34, R39, R38 ;  /* 0x000000262722723e */ /* 0x000fc400000010ff */
[----:B------:R-:W1:Y:S01]  /*35e0*/  LDC.64 R94, c[0x0][0x428] ;  /* 0x00010a00ff5e7b82 */ /* 0x000e620000000a00 */
[C---:B------:R-:W-:Y:S01]  /*35f0*/  FFMA.FTZ R150, R116.reuse, R93, R150 ;  /* 0x0000005d74967223 */ /* 0x040fe20000010096 */
[----:B------:R-:W-:Y:S01]  /*3600*/  FFMA.FTZ R153, R116, R153, R27 ;  /* 0x0000009974997223 */ /* 0x000fe2000001001b */
[----:B------:R-:W-:Y:S02]  /*3610*/  F2FP.BF16.F32.PACK_AB R27, R140, R137 ;  /* 0x000000898c1b723e */ /* 0x000fe400000010ff */
[----:B------:R-:W-:Y:S02]  /*3620*/  F2FP.BF16.F32.PACK_AB R33, R37, R33 ;  /* 0x000000212521723e */ /* 0x000fe400000010ff */
[----:B------:R-:W-:Y:S02]  /*3630*/  F2FP.BF16.F32.PACK_AB R32, R36, R32 ;  /* 0x000000202420723e */ /* 0x000fe400000010ff */
[----:B------:R-:W-:Y:S02]  /*3640*/  F2FP.BF16.F32.PACK_AB R39, R153, R152 ;  /* 0x000000989927723e */ /* 0x000fe400000010ff */
[----:B------:R-:W-:-:S02]  /*3650*/  F2FP.BF16.F32.PACK_AB R38, R146, R145 ;  /* 0x000000919226723e */ /* 0x000fc400000010ff */
[----:B------:R-:W-:Y:S02]  /*3660*/  F2FP.BF16.F32.PACK_AB R37, R144, R143 ;  /* 0x0000008f9025723e */ /* 0x000fe400000010ff */
[----:B------:R-:W-:Y:S01]  /*3670*/  F2FP.BF16.F32.PACK_AB R36, R139, R43 ;  /* 0x0000002b8b24723e */ /* 0x000fe200000010ff */
[----:B0-----:R-:W-:Y:S01]  /*3680*/  IMAD.WIDE.U32 R116, R118, 0x10, R24 ;  /* 0x0000001076747825 */ /* 0x001fe200078e0018 */
[----:B------:R-:W-:Y:S02]  /*3690*/  F2FP.BF16.F32.PACK_AB R43, R150, R147 ;  /* 0x00000093962b723e */ /* 0x000fe400000010ff */
[----:B------:R-:W-:Y:S02]  /*36a0*/  F2FP.BF16.F32.PACK_AB R42, R142, R141 ;  /* 0x0000008d8e2a723e */ /* 0x000fe400000010ff */
[----:B------:R-:W-:Y:S02]  /*36b0*/  F2FP.BF16.F32.PACK_AB R41, R138, R41 ;  /* 0x000000298a29723e */ /* 0x000fe400000010ff */
[----:B------:R-:W-:Y:S01]  /*36c0*/  F2FP.BF16.F32.PACK_AB R40, R136, R40 ;  /* 0x000000288828723e */ /* 0x000fe200000010ff */
[----:B-1----:R-:W-:-:S04]  /*36d0*/  IMAD.WIDE.U32 R92, R119, 0x10, R94 ;  /* 0x00000010775c7825 */ /* 0x002fc800078e005e */
[----:B------:R-:W-:-:S04]  /*36e0*/  IMAD.WIDE.U32 R94, R120, 0x10, R94 ;  /* 0x00000010785e7825 */ /* 0x000fc800078e005e */
[----:B------:R-:W-:-:S04]  /*36f0*/  IMAD.WIDE.U32 R118, R119, 0x10, R24 ;  /* 0x0000001077767825 */ /* 0x000fc800078e0018 */
[----:B------:R-:W-:Y:S01]  /*3700*/  IMAD.WIDE.U32 R120, R120, 0x10, R24 ;  /* 0x0000001078787825 */ /* 0x000fe200078e0018 */
[----:B------:R-:W-:Y:S02]  /*3710*/  F2FP.BF16.F32.PACK_AB R24, R123, R122 ;  /* 0x0000007a7b18723e */ /* 0x000fe400000010ff */
[----:B------:R-:W0:Y:S01]  /*3720*/  LDC.64 R122, c[0x0][0x380] ;  /* 0x0000e000ff7a7b82 */ /* 0x000e220000000a00 */
[----:B------:R-:W-:-:S05]  /*3730*/  F2FP.BF16.F32.PACK_AB R25, R133, R132 ;  /* 0x000000848519723e */ /* 0x000fca00000010ff */
[----:B------:R1:W-:Y:S04]  /*3740*/  STG.E.128 desc[UR6][R116.64], R24 ;  /* 0x0000001874007986 */ /* 0x0003e8000c101d06 */
[----:B------:R1:W-:Y:S04]  /*3750*/  STG.E.128 desc[UR6][R92.64], R28 ;  /* 0x0000001c5c007986 */ /* 0x0003e8000c101d06 */
[----:B------:R1:W-:Y:S04]  /*3760*/  STG.E.128 desc[UR6][R118.64], R32 ;  /* 0x0000002076007986 */ /* 0x0003e8000c101d06 */
[----:B------:R1:W-:Y:S04]  /*3770*/  STG.E.128 desc[UR6][R94.64], R36 ;  /* 0x000000245e007986 */ /* 0x0003e8000c101d06 */
[----:B------:R1:W-:Y:S01]  /*3780*/  STG.E.128 desc[UR6][R120.64], R40 ;  /* 0x0000002878007986 */ /* 0x0003e2000c101d06 */
[----:B0-----:R-:W-:-:S04]  /*3790*/  LEA R0, R122, R0, 0x2 ;  /* 0x000000007a007211 */ /* 0x001fc800078e10ff */
[----:B------:R-:W-:-:S13]  /*37a0*/  ISETP.GE.AND P1, PT, R0, R123, PT ;  /* 0x0000007b0000720c */ /* 0x000fda0003f26270 */
[----:B-1----:R-:W-:Y:S05]  /*37b0*/  @!P1 BRA `(.L_x_5206) ;  /* 0xffffffd000c89947 */ /* 0x002fea000383ffff */
[----:B------:R-:W-:Y:S05]  /*37c0*/  EXIT ;  /* 0x000000000000794d */ /* 0x000fea0003800000 */
.L_x_5205:
        /* <DEDUP_REMOVED lines=8> */
.L_x_5208:
[----:B------:R-:W-:Y:S05]  /*3850*/  BSYNC B0 ;  /* 0x0000000000007941 */ /* 0x000fea0003800000 */
.L_x_5207:
        /* <DEDUP_REMOVED lines=9> */
.L_x_5209:
[----:B------:R-:W-:Y:S02]  /*38f0*/  HFMA2 R138, -RZ, RZ, 0, 2.384185791015625e-07 ;  /* 0x00000004ff8a7431 */ /* 0x000fe400000001ff */
[----:B------:R-:W-:-:S04]  /*3900*/  IMAD.MOV.U32 R116, RZ, RZ, R135 ;  /* 0x000000ffff747224 */ /* 0x000fc800078e0087 */
[----:B------:R-:W-:-:S05]  /*3910*/  FADD.FTZ R132, R123, R116 ;  /* 0x000000747b847221 */ /* 0x000fca0000010000 */
[----:B------:R-:W-:-:S07]  /*3920*/  MOV R137, R132 ;  /* 0x0000008400897202 */ /* 0x000fce0000000f00 */
[----:B------:R-:W-:Y:S05]  /*3930*/  WARPSYNC.COLLECTIVE R136, `(.L_x_5210) ;  /* 0x0000000088087348 */ /* 0x000fea0003c00000 */
[----:B------:R0:W1:Y:S02]  /*3940*/  SHFL.BFLY P3, R135, R137, R138, R139 ;  /* 0x0c00008a89877389 */ /* 0x000064000006008b */
[----:B01----:R-:W-:Y:S05]  /*3950*/  ENDCOLLECTIVE ;  /* 0x000000000000791b */ /* 0x003fea0003800000 */
.L_x_5210:
        /* <DEDUP_REMOVED lines=8> */
.L_x_5211:
[----:B------:R-:W-:Y:S02]  /*39e0*/  HFMA2 R138, -RZ, RZ, 0, 9.5367431640625e-07 ;  /* 0x00000010ff8a7431 */ /* 0x000fe400000001ff */
[----:B------:R-:W-:-:S04]  /*39f0*/  IMAD.MOV.U32 R116, RZ, RZ, R135 ;  /* 0x000000ffff747224 */ /* 0x000fc800078e0087 */
[----:B------:R-:W-:-:S05]  /*3a00*/  FADD.FTZ R134, R133, R116 ;  /* 0x0000007485867221 */ /* 0x000fca0000010000 */
[----:B------:R-:W-:-:S07]  /*3a10*/  MOV R137, R134 ;  /* 0x0000008600897202 */ /* 0x000fce0000000f00 */
[----:B------:R-:W-:Y:S05]  /*3a20*/  WARPSYNC.COLLECTIVE R136, `(.L_x_5212) ;  /* 0x0000000088087348 */ /* 0x000fea0003c00000 */
[----:B------:R0:W1:Y:S02]  /*3a30*/  SHFL.BFLY P3, R135, R137, R138, R139 ;  /* 0x0c00008a89877389 */ /* 0x000064000006008b */
[----:B01----:R-:W-:Y:S05]  /*3a40*/  ENDCOLLECTIVE ;  /* 0x000000000000791b */ /* 0x003fea0003800000 */
.L_x_5212:
        /* <DEDUP_REMOVED lines=56> */
.L_x_5213:
[----:B------:R-:W-:Y:S02]  /*3dd0*/  HFMA2 R138, -RZ, RZ, 0, 1.1920928955078125e-07 ;  /* 0x00000002ff8a7431 */ /* 0x000fe400000001ff */
[----:B------:R-:W-:-:S04]  /*3de0*/  IMAD.MOV.U32 R123, RZ, RZ, R135 ;  /* 0x000000ffff7b7224 */ /* 0x000fc800078e0087 */
[----:B------:R-:W-:-:S05]  /*3df0*/  FADD.FTZ R123, R116, R123 ;  /* 0x0000007b747b7221 */ /* 0x000fca0000010000 */
[----:B------:R-:W-:-:S07]  /*3e00*/  MOV R137, R123 ;  /* 0x0000007b00897202 */ /* 0x000fce0000000f00 */
[----:B------:R-:W-:Y:S05]  /*3e10*/  WARPSYNC.COLLECTIVE R136, `(.L_x_5214) ;  /* 0x0000000088087348 */ /* 0x000fea0003c00000 */
[----:B------:R0:W1:Y:S02]  /*3e20*/  SHFL.BFLY P3, R135, R137, R138, R139 ;  /* 0x0c00008a89877389 */ /* 0x000064000006008b */
[----:B01----:R-:W-:Y:S05]  /*3e30*/  ENDCOLLECTIVE ;  /* 0x000000000000791b */ /* 0x003fea0003800000 */
.L_x_5214:
[----:B------:R-:W-:Y:S01]  /*3e40*/  HFMA2 R138, -RZ, RZ, 0, 2.384185791015625e-07 ;  /* 0x00000004ff8a7431 */ /* 0x000fe200000001ff */
[----:B------:R-:W-:-:S05]  /*3e50*/  MOV R122, R135 ;  /* 0x00000087007a7202 */ /* 0x000fca0000000f00 */
[----:B------:R-:W-:-:S05]  /*3e60*/  FADD.FTZ R122, R123, R122 ;  /* 0x0000007a7b7a7221 */ /* 0x000fca0000010000 */
[----:B------:R-:W-:-:S07]  /*3e70*/  MOV R137, R122 ;  /* 0x0000007a00897202 */ /* 0x000fce0000000f00 */
[----:B------:R-:W-:Y:S05]  /*3e80*/  WARPSYNC.COLLECTIVE R136, `(.L_x_5215) ;  /* 0x0000000088087348 */ /* 0x000fea0003c00000 */
[----:B------:R0:W1:Y:S02]  /*3e90*/  SHFL.BFLY P3, R135, R137, R138, R139 ;  /* 0x0c00008a89877389 */ /* 0x000064000006008b */
[----:B01----:R-:W-:Y:S05]  /*3ea0*/  ENDCOLLECTIVE ;  /* 0x000000000000791b */ /* 0x003fea0003800000 */
.L_x_5215:
[----:B------:R-:W-:Y:S02]  /*3eb0*/  HFMA2 R138, -RZ, RZ, 0, 4.76837158203125e-07 ;  /* 0x00000008ff8a7431 */ /* 0x000fe400000001ff */
[----:B------:R-:W-:-:S04]  /*3ec0*/  IMAD.MOV.U32 R133, RZ, RZ, R135 ;  /* 0x000000ffff857224 */ /* 0x000fc800078e0087 */
[----:B------:R-:W-:-:S05]  /*3ed0*/  FADD.FTZ R133, R122, R133 ;  /* 0x000000857a857221 */ /* 0x000fca0000010000 */
[----:B------:R-:W-:-:S07]  /*3ee0*/  MOV R137, R133 ;  /* 0x0000008500897202 */ /* 0x000fce0000000f00 */
[----:B------:R-:W-:Y:S05]  /*3ef0*/  WARPSYNC.COLLECTIVE R136, `(.L_x_5216) ;  /* 0x0000000088087348 */ /* 0x000fea0003c00000 */
[----:B------:R0:W1:Y:S02]  /*3f00*/  SHFL.BFLY P3, R135, R137, R138, R139 ;  /* 0x0c00008a89877389 */ /* 0x000064000006008b */
[----:B01----:R-:W-:Y:S05]  /*3f10*/  ENDCOLLECTIVE ;  /* 0x000000000000791b */ /* 0x003fea0003800000 */
.L_x_5216:
[----:B------:R-:W-:Y:S01]  /*3f20*/  HFMA2 R138, -RZ, RZ, 0, 9.5367431640625e-07 ;  /* 0x00000010ff8a7431 */ /* 0x000fe200000001ff */
[----:B------:R-:W-:-:S05]  /*3f30*/  MOV R132, R135 ;  /* 0x0000008700847202 */ /* 0x000fca0000000f00 */
[----:B------:R-:W-:-:S05]  /*3f40*/  FADD.FTZ R132, R133, R132 ;  /* 0x0000008485847221 */ /* 0x000fca0000010000 */
[----:B------:R-:W-:-:S07]  /*3f50*/  MOV R137, R132 ;  /* 0x0000008400897202 */ /* 0x000fce0000000f00 */
[----:B------:R-:W-:Y:S05]  /*3f60*/  WARPSYNC.COLLECTIVE R136, `(.L_x_5217) ;  /* 0x0000000088087348 */ /* 0x000fea0003c00000 */
[----:B------:R0:W1:Y:S02]  /*3f70*/  SHFL.BFLY P3, R135, R137, R138, R139 ;  /* 0x0c00008a89877389 */ /* 0x000064000006008b */
[----:B01----:R-:W-:Y:S05]  /*3f80*/  ENDCOLLECTIVE ;  /* 0x000000000000791b */ /* 0x003fea0003800000 */
.L_x_5217:
[----:B------:R-:W-:Y:S05]  /*3f90*/  BRA `(.L_x_5218) ;  /* 0xffffffe800287947 */ /* 0x000fea000383ffff */
.L_x_5219:
        /* <DEDUP_REMOVED lines=14> */
.L_x_17370:


//--------------------- .text._ZN10layer_norm31ln_parallel_residual_fwd_kernelINS_13Kernel_traitsI13__nv_bfloat16S2_fS2_fjLj768ELj1ELj4ELj1ELj16ENS_18Kernel_traits_baseILj768ES2_S2_fS2_fjLj128EEEEELb0ELb1ELb0EEEvNS_9FwdParamsE --------------------------
	.section	.text._ZN10layer_norm31ln_parallel_residual_fwd_kernelINS_13Kernel_traitsI13__nv_bfloat16S2_fS2_fjLj768ELj1ELj4ELj1ELj16ENS_18Kernel_traits_baseILj768ES2_S2_fS2_fjLj128EEEEELb0ELb1ELb0EEEvNS_9FwdParamsE,"ax",@progbits
	.align	128
        .global         _ZN10layer_norm31ln_parallel_residual_fwd_kernelINS_13Kernel_traitsI13__nv_bfloat16S2_fS2_fjLj768ELj1ELj4ELj1ELj16ENS_18Kernel_traits_baseILj768ES2_S2_fS2_fjLj128EEEEELb0ELb1ELb0EEEvNS_9FwdParamsE
        .type           _ZN10layer_norm31ln_parallel_residual_fwd_kernelINS_13Kernel_traitsI13__nv_bfloat16S2_fS2_fjLj768ELj1ELj4ELj1ELj16ENS_18Kernel_traits_baseILj768ES2_S2_fS2_fjLj128EEEEELb0ELb1ELb0EEEvNS_9FwdParamsE,@function
        .size           _ZN10layer_norm31ln_parallel_residual_fwd_kernelINS_13Kernel_traitsI13__nv_bfloat16S2_fS2_fjLj768ELj1ELj4ELj1ELj16ENS_18Kernel_traits_baseILj768ES2_S2_fS2_fjLj128EEEEELb0ELb1ELb0EEEvNS_9FwdParamsE,(.L_x_17371 - _ZN10layer_norm31ln_parallel_residual_fwd_kernelINS_13Kernel_traitsI13__nv_bfloat16S2_fS2_fjLj768ELj1ELj4ELj1ELj16ENS_18Kernel_traits_baseILj768ES2_S2_fS2_fjLj128EEEEELb0ELb1ELb0EEEvNS_9FwdParamsE)
        .other          _ZN10layer_norm31ln_parallel_residual_fwd_kernelINS_13Kernel_traitsI13__nv_bfloat16S2_fS2_fjLj768ELj1ELj4ELj1ELj16ENS_18Kernel_traits_baseILj768ES2_S2_fS2_fjLj128EEEEELb0ELb1ELb0EEEvNS_9FwdParamsE,@"STO_CUDA_ENTRY STV_DEFAULT"
_ZN10layer_norm31ln_parallel_residual_fwd_kernelINS_13Kernel_traitsI13__nv_bfloat16S2_fS2_fjLj768ELj1ELj4ELj1ELj16ENS_18Kernel_traits_baseILj768ES2_S2_fS2_fjLj128EEEEELb0ELb1ELb0EEEvNS_9FwdParamsE:
.text._ZN10layer_norm31ln_parallel_residual_fwd_kernelINS_13Kernel_traitsI13__nv_bfloat16S2_fS2_fjLj768ELj1ELj4ELj1ELj16ENS_18Kernel_traits_baseILj768ES2_S2_fS2_fjLj128EEEEELb0ELb1ELb0EEEvNS_9FwdParamsE:
        /* <DEDUP_REMOVED lines=14> */
[----:B------:R-:W-:Y:S02]  /*00e0*/  LOP3.LUT R2, R2, 0x1f, RZ, 0xc0, !PT ;  /* 0x0000001f02027812 */ /* 0x000fe400078ec0ff */
[----:B------:R-:W-:Y:S02]  /*00f0*/  LEA.HI.SX32 R3, R0, R3, 0x1d ;  /* 0x0000000300037211 */ /* 0x000fe400078feaff */
[----:B------:R-:W-:-:S02]  /*0100*/  LOP3.LUT R60, R60, UR4, RZ, 0xfc, !PT ;  /* 0x000000043c3c7c12 */ /* 0x000fc4000f8efcff */
[----:B------:R-:W-:Y:S01]  /*0110*/  MOV R31, R2 ;  /* 0x00000002001f7202 */ /* 0x000fe20000000f00 */
[----:B---3--:R-:W-:Y:S06]  /*0120*/  BRA.U !UP0, `(.L_x_5221) ;  /* 0x0000000108647547 */ /* 0x008fec000b800000 */
[C---:B------:R-:W-:Y:S02]  /*0130*/  ISETP.GE.U32.AND P0, PT, R3.reuse, 0x20, PT ;  /* 0x000000200300780c */ /* 0x040fe40003f06070 */
[----:B------:R-:W-:-:S11]  /*0140*/  ISETP.GE.U32.AND P1, PT, R3, 0x40, PT ;  /* 0x000000400300780c */ /* 0x000fd60003f26070 */
[----:B------:R-:W0:Y:S08]  /*0150*/  @P0 LDC.64 R16, c[0x0][0x3d0] ;  /* 0x0000f400ff100b82 */ /* 0x000e300000000a00 */
[----:B------:R-:W1:Y:S08]  /*0160*/  @P0 LDC.64 R18, c[0x0][0x438] ;  /* 0x00010e00ff120b82 */ /* 0x000e700000000a00 */
[----:B------:R-:W2:Y:S08]  /*0170*/  @P1 LDC.64 R20, c[0x0][0x3d0] ;  /* 0x0000f400ff141b82 */ /* 0x000eb00000000a00 */
[----:B------:R-:W3:Y:S01]  /*0180*/  @P1 LDC.64 R22, c[0x0][0x438] ;  /* 0x00010e00ff161b82 */ /* 0x000ee20000000a00 */
[----:B0-----:R-:W-:-:S05]  /*0190*/  @P0 IMAD.WIDE.U32 R16, R31, 0x10, R16 ;  /* 0x000000101f100825 */ /* 0x001fca00078e0010 */
[----:B------:R0:W5:Y:S01]  /*01a0*/  @P0 LDG.E.128 R64, desc[UR6][R16.64] ;  /* 0x0000000610400981 */ /* 0x000162000c1e1d00 */
[C---:B-1----:R-:W-:Y:S01]  /*01b0*/  @P0 IMAD.WIDE.U32 R18, R31.reuse, 0x10, R18 ;  /* 0x000000101f120825 */ /* 0x042fe200078e0012 */
[----:B------:R-:W-:-:S04]  /*01c0*/  @P0 LOP3.LUT R31, R31, 0x20, RZ, 0xfc, !PT ;  /* 0x000000201f1f0812 */ /* 0x000fc800078efcff */
        /* <DEDUP_REMOVED lines=15> */
.L_x_5221:
[C---:B------:R-:W-:Y:S02]  /*02c0*/  ISETP.GE.U32.AND P0, PT, R3.reuse, 0x20, PT ;  /* 0x000000200300780c */ /* 0x040fe40003f06070 */
[C---:B------:R-:W-:Y:S02]  /*02d0*/  ISETP.GE.U32.AND P1, PT, R3.reuse, 0x40, PT ;  /* 0x000000400300780c */ /* 0x040fe40003f26070 */
[----:B------:R-:W-:-:S09]  /*02e0*/  ISETP.GE.U32.AND P2, PT, R3, 0x60, PT ;  /* 0x000000600300780c */ /* 0x000fd20003f46070 */
[----:B------:R-:W0:Y:S08]  /*02f0*/  @P0 LDC.64 R4, c[0x0][0x3d0] ;  /* 0x0000f400ff040b82 */ /* 0x000e300000000a00 */
[----:B------:R-:W1:Y:S08]  /*0300*/  @P1 LDC.64 R12, c[0x0][0x3d0] ;  /* 0x0000f400ff0c1b82 */ /* 0x000e700000000a00 */
[----:B------:R-:W2:Y:S01]  /*0310*/  @P2 LDC.64 R24, c[0x0][0x3d0] ;  /* 0x0000f400ff182b82 */ /* 0x000ea20000000a00 */
[C---:B0-----:R-:W-:Y:S01]  /*0320*/  @P0 IMAD.WIDE.U32 R26, R31.reuse, 0x10, R4 ;  /* 0x000000101f1a0825 */ /* 0x041fe200078e0004 */
[----:B------:R-:W-:-:S04]  /*0330*/  @P0 LOP3.LUT R31, R31, 0x20, RZ, 0xfc, !PT ;  /* 0x000000201f1f0812 */ /* 0x000fc800078efcff */
[----:B------:R0:W5:Y:S01]  /*0340*/  @P0 LDG.E.128 R64, desc[UR6][R26.64] ;  /* 0x000000061a400981 */ /* 0x000162000c1e1d00 */
[C---:B-1----:R-:W-:Y:S01]  /*0350*/  @P1 IMAD.WIDE.U32 R28, R31.reuse, 0x10, R12 ;  /* 0x000000101f1c1825 */ /* 0x042fe200078e000c */
[----:B------:R-:W-:-:S04]  /*0360*/  @P1 IADD3 R31, PT, PT, R31, 0x20, RZ ;  /* 0x000000201f1f1810 */ /* 0x000fc80007ffe0ff */
[----:B------:R0:W5:Y:S01]  /*0370*/  @P1 LDG.E.128 R8, desc[UR6][R28.64] ;  /* 0x000000061c081981 */ /* 0x000162000c1e1d00 */
[----:B--2---:R-:W-:-:S05]  /*0380*/  @P2 IMAD.WIDE.U32 R24, R31, 0x10, R24 ;  /* 0x000000101f182825 */ /* 0x004fca00078e0018 */
        /* <DEDUP_REMOVED lines=9> */
.L_x_5222:
[----:B------:R-:W-:Y:S05]  /*0420*/  BSYNC.RECONVERGENT B0 ;  /* 0x0000000000007941 */ /* 0x000fea0003800200 */
.L_x_5220:
[----:B------:R-:W0:Y:S02]  /*0430*/  LDCU UR4, c[0x0][0x384] ;  /* 0x00007080ff0477ac */ /* 0x000e240008000800 */
[----:B0-----:R-:W-:-:S13]  /*0440*/  ISETP.GE.AND P1, PT, R60, UR4, PT ;  /* 0x000000043c007c0c */ /* 0x001fda000bf26270 */
[----:B------:R-:W-:Y:S05]  /*0450*/  @P1 EXIT ;  /* 0x000000000000194d */ /* 0x000fea0003800000 */
[----:B-----5:R-:W-:Y:S01]  /*0460*/  PRMT R72, R23, 0x7632, R72 ;  /* 0x0000763217487816 */ /* 0x020fe20000000048 */
[----:B------:R-:W0:Y:S01]  /*0470*/  LDCU UR12, c[0x0][0x388] ;  /* 0x00007100ff0c77ac */ /* 0x000e220008000800 */
[----:B------:R-:W-:Y:S02]  /*0480*/  PRMT R73, R19, 0x7632, R73 ;  /* 0x0000763213497816 */ /* 0x000fe40000000049 */
[----:B------:R-:W-:Y:S01]  /*0490*/  PRMT R74, R22, 0x7632, R74 ;  /* 0x00007632164a7816 */ /* 0x000fe2000000004a */
[----:B------:R-:W1:Y:S01]  /*04a0*/  LDCU.U8 UR10, c[0x0][0x410] ;  /* 0x00008200ff0a77ac */ /* 0x000e620008000000 */
[----:B------:R-:W-:Y:S02]  /*04b0*/  PRMT R75, R18, 0x7632, R75 ;  /* 0x00007632124b7816 */ /* 0x000fe4000000004b */
[----:B------:R-:W-:Y:S01]  /*04c0*/  PRMT R76, R21, 0x7632, R76 ;  /* 0x00007632154c7816 */ /* 0x000fe2000000004c */
[----:B------:R-:W2:Y:S01]  /*04d0*/  LDCU UR11, c[0x0][0x448] ;  /* 0x00008900ff0b77ac */ /* 0x000ea20008000800 */
[----:B------:R-:W-:-:S02]  /*04e0*/  PRMT R77, R17, 0x7632, R77 ;  /* 0x00007632114d7816 */ /* 0x000fc4000000004d */
[----:B------:R-:W-:Y:S01]  /*04f0*/  PRMT R78, R20, 0x7632, R78 ;  /* 0x00007632144e7816 */ /* 0x000fe2000000004e */
[----:B------:R-:W3:Y:S01]  /*0500*/  LDCU.64 UR4, c[0x0][0x398] ;  /* 0x00007300ff0477ac */ /* 0x000ee20008000a00 */
[----:B------:R-:W-:Y:S02]  /*0510*/  PRMT R79, R16, 0x7632, R79 ;  /* 0x00007632104f7816 */ /* 0x000fe4000000004f */
[----:B------:R-:W-:Y:S01]  /*0520*/  PRMT R80, R15, 0x7632, R80 ;  /* 0x000076320f507816 */ /* 0x000fe20000000050 */
[----:B------:R-:W4:Y:S01]  /*0530*/  LDCU.64 UR8, c[0x0][0x3a0] ;  /* 0x00007400ff0877ac */ /* 0x000f220008000a00 */
        /* <DEDUP_REMOVED lines=14> */
[----:B01234-:R-:W-:-:S07]  /*0620*/  PRMT R95, R64, 0x7632, R95 ;  /* 0x00007632405f7816 */ /* 0x01ffce000000005f */
.L_x_5248:
        /* <DEDUP_REMOVED lines=28> */
[----:B------:R-:W-:Y:S02]  /*07f0*/  PRMT R33, R44, 0x7632, R33 ;  /* 0x000076322c217816 */ /* 0x000fe40000000021 */
[----:B------:R-:W-:Y:S02]  /*0800*/  PRMT R35, R45, 0x7632, R35 ;  /* 0x000076322d237816 */ /* 0x000fe40000000023 */
[----:B------:R-:W-:Y:S02]  /*0810*/  PRMT R0, R46, 0x7632, R0 ;  /* 0x000076322e007816 */ /* 0x000fe40000000000 */
[----:B------:R-:W-:Y:S02]  /*0820*/  SHF.L.U32 R32, R44, 0x10, RZ ;  /* 0x000000102c207819 */ /* 0x000fe400000006ff */
[----:B------:R-:W-:-:S02]  /*0830*/  SHF.L.U32 R44, R46, 0x10, RZ ;  /* 0x000000102e2c7819 */ /* 0x000fc400000006ff */
[----:B------:R-:W-:Y:S02]  /*0840*/  SHF.L.U32 R34, R45, 0x10, RZ ;  /* 0x000000102d227819 */ /* 0x000fe400000006ff */
[----:B------:R-:W-:Y:S01]  /*0850*/  SHF.L.U32 R46, R47, 0x10, RZ ;  /* 0x000000102f2e7819 */ /* 0x000fe200000006ff */
[----:B------:R-:W-:Y:S01]  /*0860*/  IMAD.U32 R47, R56, 0x10000, RZ ;  /* 0x00010000382f7824 */ /* 0x000fe200078e00ff */
[----:B------:R-:W-:Y:S02]  /*0870*/  SHF.L.U32 R33, R33, 0x10, RZ ;  /* 0x0000001021217819 */ /* 0x000fe400000006ff */
[----:B------:R-:W-:Y:S02]  /*0880*/  SHF.L.U32 R35, R35, 0x10, RZ ;  /* 0x0000001023237819 */ /* 0x000fe400000006ff */
[----:B------:R-:W-:Y:S01]  /*0890*/  SHF.L.U32 R45, R0, 0x10, RZ ;  /* 0x00000010002d7819 */ /* 0x000fe200000006ff */
[----:B------:R-:W-:Y:S06]  /*08a0*/  BRA `(.L_x_5227) ;  /* 0x0000000400847947 */ /* 0x000fec0003800000 */
.L_x_5226:
[C---:B-----5:R-:W-:Y:S02]  /*08b0*/  PRMT R0, R44.reuse, 0x7632, R0 ;  /* 0x000076322c007816 */ /* 0x060fe40000000000 */
[----:B------:R-:W-:Y:S02]  /*08c0*/  SHF.L.U32 R33, R44, 0x10, RZ ;  /* 0x000000102c217819 */ /* 0x000fe400000006ff */
[----:B------:R-:W-:Y:S02]  /*08d0*/  PRMT R32, R45, 0x7632, R32 ;  /* 0x000076322d207816 */ /* 0x000fe40000000020 */
[----:B------:R-:W-:Y:S02]  /*08e0*/  PRMT R34, R46, 0x7632, R34 ;  /* 0x000076322e227816 */ /* 0x000fe40000000022 */
[----:B------:R-:W-:Y:S02]  /*08f0*/  PRMT R44, R47, 0x7632, R44 ;  /* 0x000076322f2c7816 */ /* 0x000fe4000000002c */
[----:B------:R-:W-:-:S02]  /*0900*/  SHF.L.U32 R45, R45, 0x10, RZ ;  /* 0x000000102d2d7819 */ /* 0x000fc400000006ff */
        /* <DEDUP_REMOVED lines=15> */
.L_x_5225:
[----:B------:R-:W-:-:S04]  /*0a00*/  UISETP.NE.U32.AND UP0, UPT, UR8, URZ, UPT ;  /* 0x000000ff0800728c */ /* 0x000fc8000bf05070 */
[----:B------:R-:W-:-:S09]  /*0a10*/  UISETP.NE.AND.EX UP0, UPT, UR9, URZ, UPT, UP0 ;  /* 0x000000ff0900728c */ /* 0x000fd2000bf05300 */
[----:B------:R-:W-:Y:S05]  /*0a20*/  BRA.U UP0, `(.L_x_5228) ;  /* 0x0000000100847547 */ /* 0x000fea000b800000 */
[C---:B-----5:R-:W-:Y:S02]  /*0a30*/  PRMT R56, R45.reuse, 0x7632, R56 ;  /* 0x000076322d387816 */ /* 0x060fe40000000038 */
[----:B------:R-:W-:Y:S02]  /*0a40*/  SHF.L.U32 R33, R44, 0x10, RZ ;  /* 0x000000102c217819 */ /* 0x000fe400000006ff */
[----:B------:R-:W-:Y:S02]  /*0a50*/  SHF.L.U32 R45, R45, 0x10, RZ ;  /* 0x000000102d2d7819 */ /* 0x000fe400000006ff */
[----:B------:R-:W-:Y:S02]  /*0a60*/  SHF.L.U32 R32, R68, 0x10, RZ ;  /* 0x0000001044207819 */ /* 0x000fe400000006ff */
[----:B------:R-:W-:Y:S02]  /*0a70*/  SHF.L.U32 R34, R69, 0x10, RZ ;  /* 0x0000001045227819 */ /* 0x000fe400000006ff */
[----:B------:R-:W-:Y:S01]  /*0a80*/  PRMT R35, R44, 0x7632, R35 ;  /* 0x000076322c237816 */ /* 0x000fe20000000023 */
[----:B------:R-:W-:Y:S01]  /*0a90*/  FADD.FTZ R32, R33, R32 ;  /* 0x0000002021207221 */ /* 0x000fe20000010000 */
        /* <DEDUP_REMOVED lines=26> */
.L_x_5228:
[C---:B-----5:R-:W-:Y:S02]  /*0c40*/  PRMT R35, R44.reuse, 0x7632, R35 ;  /* 0x000076322c237816 */ /* 0x060fe40000000023 */
        /* <DEDUP_REMOVED lines=39> */
.L_x_5227:
[----:B------:R-:W0:Y:S01]  /*0ec0*/  LDC.64 R56, c[0x0][0x3a8] ;  /* 0x0000ea00ff387b82 */ /* 0x000e220000000a00 */
[C---:B------:R-:W-:Y:S01]  /*0ed0*/  IADD3 R0, PT, PT, R61.reuse, 0x20, RZ ;  /* 0x000000203d007810 */ /* 0x040fe20007ffe0ff */
[----:B0-----:R-:W-:-:S05]  /*0ee0*/  IMAD.WIDE.U32 R56, R61, 0x20, R56 ;  /* 0x000000203d387825 */ /* 0x001fca00078e0038 */
[----:B------:R0:W-:Y:S04]  /*0ef0*/  STG.E.128 desc[UR6][R56.64], R32 ;  /* 0x0000002038007986 */ /* 0x0001e8000c101d06 */
[----:B------:R0:W-:Y:S02]  /*0f00*/  STG.E.128 desc[UR6][R56.64+0x10], R44 ;  /* 0x0000102c38007986 */ /* 0x0001e4000c101d06 */
.L_x_5224:
[----:B------:R-:W-:Y:S05]  /*0f10*/  BSYNC.RECONVERGENT B0 ;  /* 0x0000000000007941 */ /* 0x000fea0003800200 */
.L_x_5223:
        /* <DEDUP_REMOVED lines=19> */
[C---:B-1---5:R-:W-:Y:S01]  /*1050*/  PRMT R36, R48.reuse, 0x7632, R36 ;  /* 0x0000763230247816 */ /* 0x062fe20000000024 */
[----:B------:R-:W-:Y:S01]  /*1060*/  IMAD.U32 R62, R51, 0x10000, RZ ;  /* 0x00010000333e7824 */ /* 0x000fe200078e00ff */
[----:B------:R-:W-:Y:S02]  /*1070*/  SHF.L.U32 R48, R48, 0x10, RZ ;  /* 0x0000001030307819 */ /* 0x000fe400000006ff */
[----:B0-----:R-:W-:Y:S02]  /*1080*/  PRMT R56, R50, 0x7632, R56 ;  /* 0x0000763232387816 */ /* 0x001fe40000000038 */
[----:B------:R-:W-:Y:S02]  /*1090*/  SHF.L.U32 R39, R68, 0x10, RZ ;  /* 0x0000001044277819 */ /* 0x000fe400000006ff */
[----:B------:R-:W-:Y:S02]  /*10a0*/  SHF.L.U32 R50, R50, 0x10, RZ ;  /* 0x0000001032327819 */ /* 0x000fe400000006ff */
[----:B------:R-:W-:Y:S01]  /*10b0*/  SHF.L.U32 R57, R70, 0x10, RZ ;  /* 0x0000001046397819 */ /* 0x000fe200000006ff */
[--C-:B------:R-:W-:Y:S01]  /*10c0*/  FADD.FTZ R39, R39, R48.reuse ;  /* 0x0000003027277221 */ /* 0x100fe20000010000 */
[----:B------:R-:W-:-:S02]  /*10d0*/  PRMT R48, R69, 0x7632, R48 ;  /* 0x0000763245307816 */ /* 0x000fc40000000030 */
[----:B------:R-:W-:Y:S01]  /*10e0*/  PRMT R38, R49, 0x7632, R38 ;  /* 0x0000763231267816 */ /* 0x000fe20000000026 */
[----:B------:R-:W-:Y:S01]  /*10f0*/  FADD.FTZ R57, R57, R50 ;  /* 0x0000003239397221 */ /* 0x000fe20000010000 */
[----:B------:R-:W-:Y:S02]  /*1100*/  PRMT R58, R51, 0x7632, R58 ;  /* 0x00007632333a7816 */ /* 0x000fe4000000003a */
[----:B------:R-:W-:Y:S02]  /*1110*/  PRMT R37, R68, 0x7632, R37 ;  /* 0x0000763244257816 */ /* 0x000fe40000000025 */
[----:B------:R-:W-:Y:S02]  /*1120*/  PRMT R50, R70, 0x7632, R50 ;  /* 0x0000763246327816 */ /* 0x000fe40000000032 */
[----:B------:R-:W-:Y:S02]  /*1130*/  PRMT R63, R71, 0x7632, R63 ;  /* 0x00007632473f7816 */ /* 0x000fe4000000003f */
[----:B------:R-:W-:-:S02]  /*1140*/  SHF.L.U32 R49, R49, 0x10, RZ ;  /* 0x0000001031317819 */ /* 0x000fc400000006ff */
        /* <DEDUP_REMOVED lines=25> */
.L_x_5232:
[C---:B0----5:R-:W-:Y:S01]  /*12e0*/  PRMT R56, R48.reuse, 0x7632, R56 ;  /* 0x0000763230387816 */ /* 0x061fe20000000038 */
[----:B------:R-:W-:Y:S01]  /*12f0*/  IMAD.U32 R96, R51, 0x10000, RZ ;  /* 0x0001000033607824 */ /* 0x000fe200078e00ff */
[----:B-1----:R-:W-:Y:S02]  /*1300*/  SHF.L.U32 R36, R48, 0x10, RZ ;  /* 0x0000001030247819 */ /* 0x002fe400000006ff */
[C---:B------:R-:W-:Y:S02]  /*1310*/  PRMT R57, R49.reuse, 0x7632, R57 ;  /* 0x0000763231397816 */ /* 0x040fe40000000039 */
[----:B------:R-:W-:Y:S02]  /*1320*/  SHF.L.U32 R38, R49, 0x10, RZ ;  /* 0x0000001031267819 */ /* 0x000fe400000006ff */
[----:B------:R-:W-:Y:S02]  /*1330*/  SHF.L.U32 R48, R50, 0x10, RZ ;  /* 0x0000001032307819 */ /* 0x000fe400000006ff */
[----:B------:R-:W-:-:S02]  /*1340*/  SHF.L.U32 R37, R68, 0x10, RZ ;  /* 0x0000001044257819 */ /* 0x000fc400000006ff */
[----:B------:R-:W-:Y:S02]  /*1350*/  SHF.L.U32 R39, R69, 0x10, RZ ;  /* 0x0000001045277819 */ /* 0x000fe400000006ff */
        /* <DEDUP_REMOVED lines=21> */
[----:B------:R-:W-:Y:S02]  /*14b0*/  FADD.FTZ R50, R97, R96 ;  /* 0x0000006061327221 */ /* 0x000fe40000010000 */
[----:B------:R-:W-:Y:S02]  /*14c0*/  FADD.FTZ R49, R62, R49 ;  /* 0x000000313e317221 */ /* 0x000fe40000010000 */
[----:B------:R-:W-:Y:S01]  /*14d0*/  FADD.FTZ R51, R98, R51 ;  /* 0x0000003362337221 */ /* 0x000fe20000010000 */
[----:B------:R-:W-:Y:S06]  /*14e0*/  BRA `(.L_x_5233) ;  /* 0x0000000000887947 */ /* 0x000fec0003800000 */
.L_x_5231:
[----:B------:R-:W-:Y:S05]  /*14f0*/  @!P1 BRA `(.L_x_5234) ;  /* 0x0000000000549947 */ /* 0x000fea0003800000 */
[C---:B-1---5:R-:W-:Y:S02]  /*1500*/  PRMT R36, R48.reuse, 0x7632, R36 ;  /* 0x0000763230247816 */ /* 0x062fe40000000024 */
[----:B------:R-:W-:Y:S02]  /*1510*/  SHF.L.U32 R37, R48, 0x10, RZ ;  /* 0x0000001030257819 */ /* 0x000fe400000006ff */
[----:B------:R-:W-:Y:S02]  /*1520*/  PRMT R38, R49, 0x7632, R38 ;  /* 0x0000763231267816 */ /* 0x000fe40000000026 */
[----:B------:R-:W-:Y:S02]  /*1530*/  PRMT R39, R50, 0x7632, R39 ;  /* 0x0000763232277816 */ /* 0x000fe40000000027 */
[----:B------:R-:W-:Y:S02]  /*1540*/  PRMT R48, R51, 0x7632, R48 ;  /* 0x0000763233307816 */ /* 0x000fe40000000030 */
[----:B------:R-:W-:Y:S01]  /*1550*/  SHF.L.U32 R49, R49, 0x10, RZ ;  /* 0x0000001031317819 */ /* 0x000fe200000006ff */
[----:B------:R-:W-:Y:S01]  /*1560*/  IMAD.U32 R62, R39, 0x10000, RZ ;  /* 0x00010000273e7824 */ /* 0x000fe200078e00ff */
[----:B------:R-:W-:-:S02]  /*1570*/  SHF.L.U32 R51, R51, 0x10, RZ ;  /* 0x0000001033337819 */ /* 0x000fc400000006ff */
[----:B0-----:R-:W-:Y:S02]  /*1580*/  SHF.L.U32 R57, R50, 0x10, RZ ;  /* 0x0000001032397819 */ /* 0x001fe400000006ff */
        /* <DEDUP_REMOVED lines=12> */
.L_x_5234:
[----:B0----5:R-:W-:Y:S02]  /*1650*/  PRMT R56, R50, 0x7632, R56 ;  /* 0x0000763232387816 */ /* 0x021fe40000000038 */
[C---:B-1----:R-:W-:Y:S02]  /*1660*/  PRMT R37, R48.reuse, 0x7632, R37 ;  /* 0x0000763230257816 */ /* 0x042fe40000000025 */
[----:B------:R-:W-:Y:S02]  /*1670*/  PRMT R39, R49, 0x7632, R39 ;  /* 0x0000763231277816 */ /* 0x000fe40000000027 */
[----:B------:R-:W-:Y:S02]  /*1680*/  PRMT R57, R51, 0x7632, R57 ;  /* 0x0000763233397816 */ /* 0x000fe40000000039 */
[----:B------:R-:W-:Y:S02]  /*1690*/  SHF.L.U32 R36, R48, 0x10, RZ ;  /* 0x0000001030247819 */ /* 0x000fe400000006ff */
[----:B------:R-:W-:-:S02]  /*16a0*/  SHF.L.U32 R48, R50, 0x10, RZ ;  /* 0x0000001032307819 */ /* 0x000fc400000006ff */
[----:B------:R-:W-:Y:S01]  /*16b0*/  SHF.L.U32 R38, R49, 0x10, RZ ;  /* 0x0000001031267819 */ /* 0x000fe200000006ff */
[----:B------:R-:W-:Y:S01]  /*16c0*/  IMAD.U32 R49, R56, 0x10000, RZ ;  /* 0x0001000038317824 */ /* 0x000fe200078e00ff */
[----:B------:R-:W-:Y:S02]  /*16d0*/  SHF.L.U32 R50, R51, 0x10, RZ ;  /* 0x0000001033327819 */ /* 0x000fe400000006ff */
[----:B------:R-:W-:Y:S02]  /*16e0*/  SHF.L.U32 R37, R37, 0x10, RZ ;  /* 0x0000001025257819 */ /* 0x000fe400000006ff */
[----:B------:R-:W-:Y:S02]  /*16f0*/  SHF.L.U32 R39, R39, 0x10, RZ ;  /* 0x0000001027277819 */ /* 0x000fe400000006ff */
[----:B------:R-:W-:-:S07]  /*1700*/  SHF.L.U32 R51, R57, 0x10, RZ ;  /* 0x0000001039337819 */ /* 0x000fce00000006ff */
.L_x_5233:
[----:B------:R-:W0:Y:S02]  /*1710*/  LDC.64 R56, c[0x0][0x3a8] ;  /* 0x0000ea00ff387b82 */ /* 0x000e240000000a00 */
[C---:B0-----:R-:W-:Y:S01]  /*1720*/  IMAD.WIDE.U32 R56, R0.reuse, 0x20, R56 ;  /* 0x0000002000387825 */ /* 0x041fe200078e0038 */
[----:B------:R-:W-:-:S04]  /*1730*/  IADD3 R0, PT, PT, R0, 0x20, RZ ;  /* 0x0000002000007810 */ /* 0x000fc80007ffe0ff */
[----:B------:R1:W-:Y:S04]  /*1740*/  STG.E.128 desc[UR6][R56.64], R36 ;  /* 0x0000002438007986 */ /* 0x0003e8000c101d06 */
[----:B------:R1:W-:Y:S02]  /*1750*/  STG.E.128 desc[UR6][R56.64+0x10], R48 ;  /* 0x0000103038007986 */ /* 0x0003e4000c101d06 */
.L_x_5230:
[----:B------:R-:W-:Y:S05]  /*1760*/  BSYNC.RECONVERGENT B0 ;  /* 0x0000000000007941 */ /* 0x000fea0003800200 */
.L_x_5229:
        /* <DEDUP_REMOVED lines=19> */
[----:B--2--5:R-:W-:Y:S01]  /*18a0*/  PRMT R40, R52, 0x7632, R40 ;  /* 0x0000763234287816 */ /* 0x024fe20000000028 */
[----:B------:R-:W-:Y:S01]  /*18b0*/  IMAD.U32 R62, R55, 0x10000, RZ ;  /* 0x00010000373e7824 */ /* 0x000fe200078e00ff */
[----:B01----:R-:W-:Y:S02]  /*18c0*/  PRMT R56, R54, 0x7632, R56 ;  /* 0x0000763236387816 */ /* 0x003fe40000000038 */
[----:B------:R-:W-:Y:S02]  /*18d0*/  SHF.L.U32 R52, R52, 0x10, RZ ;  /* 0x0000001034347819 */ /* 0x000fe400000006ff */
[----:B------:R-:W-:Y:S02]  /*18e0*/  SHF.L.U32 R54, R54, 0x10, RZ ;  /* 0x0000001036367819 */ /* 0x000fe400000006ff */
[----:B------:R-:W-:Y:S02]  /*18f0*/  SHF.L.U32 R43, R68, 0x10, RZ ;  /* 0x00000010442b7819 */ /* 0x000fe400000006ff */
[----:B------:R-:W-:-:S02]  /*1900*/  SHF.L.U32 R57, R70, 0x10, RZ ;  /* 0x0000001046397819 */ /* 0x000fc400000006ff */
[----:B------:R-:W-:Y:S01]  /*1910*/  PRMT R42, R53, 0x7632, R42 ;  /* 0x00007632352a7816 */ /* 0x000fe2000000002a */
[--C-:B------:R-:W-:Y:S01]  /*1920*/  FADD.FTZ R43, R43, R52.reuse ;  /* 0x000000342b2b7221 */ /* 0x100fe20000010000 */
[----:B------:R-:W-:Y:S01]  /*1930*/  PRMT R52, R69, 0x7632, R52 ;  /* 0x0000763245347816 */ /* 0x000fe20000000034 */
[--C-:B------:R-:W-:Y:S01]  /*1940*/  FADD.FTZ R57, R57, R54.reuse ;  /* 0x0000003639397221 */ /* 0x100fe20000010000 */
[----:B------:R-:W-:Y:S02]  /*1950*/  PRMT R54, R70, 0x7632, R54 ;  /* 0x0000763246367816 */ /* 0x000fe40000000036 */
[----:B------:R-:W-:Y:S02]  /*1960*/  PRMT R58, R55, 0x7632, R58 ;  /* 0x00007632373a7816 */ /* 0x000fe4000000003a */
        /* <DEDUP_REMOVED lines=28> */
.L_x_5238:
[C---:B01---5:R-:W-:Y:S02]  /*1b30*/  PRMT R56, R52.reuse, 0x7632, R56 ;  /* 0x0000763234387816 */ /* 0x063fe40000000038 */
[----:B--2---:R-:W-:Y:S02]  /*1b40*/  SHF.L.U32 R40, R52, 0x10, RZ ;  /* 0x0000001034287819 */ /* 0x004fe400000006ff */
[C---:B------:R-:W-:Y:S01]  /*1b50*/  PRMT R57, R53.reuse, 0x7632, R57 ;  /* 0x0000763235397816 */ /* 0x040fe20000000039 */
[----:B------:R-:W-:Y:S01]  /*1b60*/  IMAD.U32 R56, R56, 0x10000, RZ ;  /* 0x0001000038387824 */ /* 0x000fe200078e00ff */
        /* <DEDUP_REMOVED lines=11> */
[----:B------:R-:W-:-:S02]  /*1c20*/  PRMT R43, R69, 0x7632, R43 ;  /* 0x00007632452b7816 */ /* 0x000fc4000000002b */
[----:B------:R-:W-:Y:S02]  /*1c30*/  PRMT R53, R70, 0x7632, R53 ;  /* 0x0000763246357816 */ /* 0x000fe40000000035 */
[----:B------:R-:W-:Y:S02]  /*1c40*/  PRMT R54, R71, 0x7632, R54 ;  /* 0x0000763247367816 */ /* 0x000fe40000000036 */
[----:B------:R-:W-:Y:S02]  /*1c50*/  SHF.L.U32 R96, R55, 0x10, RZ ;  /* 0x0000001037607819 */ /* 0x000fe400000006ff */
[----:B------:R-:W-:Y:S02]  /*1c60*/  SHF.L.U32 R97, R71, 0x10, RZ ;  /* 0x0000001047617819 */ /* 0x000fe400000006ff */
[----:B------:R-:W-:Y:S02]  /*1c70*/  SHF.L.U32 R41, R41, 0x10, RZ ;  /* 0x0000001029297819 */ /* 0x000fe400000006ff */
        /* <DEDUP_REMOVED lines=9> */
[----:B------:R-:W-:-:S03]  /*1d10*/  FADD.FTZ R53, R62, R53 ;  /* 0x000000353e357221 */ /* 0x000fc60000010000 */
[----:B------:R-:W-:Y:S01]  /*1d20*/  FADD.FTZ R55, R98, R55 ;  /* 0x0000003762377221 */ /* 0x000fe20000010000 */
[----:B------:R-:W-:Y:S06]  /*1d30*/  BRA `(.L_x_5239) ;  /* 0x0000000000887947 */ /* 0x000fec0003800000 */
.L_x_5237:
[----:B------:R-:W-:Y:S05]  /*1d40*/  @!P1 BRA `(.L_x_5240) ;  /* 0x0000000000549947 */ /* 0x000fea0003800000 */
[C---:B--2--5:R-:W-:Y:S02]  /*1d50*/  PRMT R40, R52.reuse, 0x7632, R40 ;  /* 0x0000763234287816 */ /* 0x064fe40000000028 */
[----:B------:R-:W-:Y:S02]  /*1d60*/  SHF.L.U32 R41, R52, 0x10, RZ ;  /* 0x0000001034297819 */ /* 0x000fe400000006ff */
[C---:B------:R-:W-:Y:S01]  /*1d70*/  PRMT R42, R53.reuse, 0x7632, R42 ;  /* 0x00007632352a7816 */ /* 0x040fe2000000002a */
[----:B------:R-:W-:Y:S01]  /*1d80*/  IMAD.U32 R53, R53, 0x10000, RZ ;  /* 0x0001000035357824 */ /* 0x000fe200078e00ff */
[----:B------:R-:W-:Y:S02]  /*1d90*/  PRMT R43, R54, 0x7632, R43 ;  /* 0x00007632362b7816 */ /* 0x000fe4000000002b */
[C---:B------:R-:W-:Y:S02]  /*1da0*/  PRMT R52, R55.reuse, 0x7632, R52 ;  /* 0x0000763237347816 */ /* 0x040fe40000000034 */
[----:B------:R-:W-:-:S02]  /*1db0*/  SHF.L.U32 R55, R55, 0x10, RZ ;  /* 0x0000001037377819 */ /* 0x000fc400000006ff */
[----:B01----:R-:W-:Y:S02]  /*1dc0*/  SHF.L.U32 R57, R54, 0x10, RZ ;  /* 0x0000001036397819 */ /* 0x003fe400000006ff */
        /* <DEDUP_REMOVED lines=13> */
.L_x_5240:
[----:B--2--5:R-:W-:Y:S02]  /*1ea0*/  PRMT R41, R52, 0x7632, R41 ;  /* 0x0000763234297816 */ /* 0x024fe40000000029 */
[----:B------:R-:W-:Y:S02]  /*1eb0*/  PRMT R43, R53, 0x7632, R43 ;  /* 0x00007632352b7816 */ /* 0x000fe4000000002b */
[----:B01----:R-:W-:Y:S02]  /*1ec0*/  PRMT R56, R54, 0x7632, R56 ;  /* 0x0000763236387816 */ /* 0x003fe40000000038 */
[----:B------:R-:W-:Y:S02]  /*1ed0*/  PRMT R57, R55, 0x7632, R57 ;  /* 0x0000763237397816 */ /* 0x000fe40000000039 */
[----:B------:R-:W-:Y:S01]  /*1ee0*/  SHF.L.U32 R40, R52, 0x10, RZ ;  /* 0x0000001034287819 */ /* 0x000fe200000006ff */
[----:B------:R-:W-:Y:S01]  /*1ef0*/  IMAD.U32 R52, R54, 0x10000, RZ ;  /* 0x0001000036347824 */ /* 0x000fe200078e00ff */
[----:B------:R-:W-:-:S02]  /*1f00*/  SHF.L.U32 R42, R53, 0x10, RZ ;  /* 0x00000010352a7819 */ /* 0x000fc400000006ff */
[----:B------:R-:W-:Y:S02]  /*1f10*/  SHF.L.U32 R54, R55, 0x10, RZ ;  /* 0x0000001037367819 */ /* 0x000fe400000006ff */
[----:B------:R-:W-:Y:S02]  /*1f20*/  SHF.L.U32 R41, R41, 0x10, RZ ;  /* 0x0000001029297819 */ /* 0x000fe400000006ff */
[----:B------:R-:W-:Y:S02]  /*1f30*/  SHF.L.U32 R43, R43, 0x10, RZ ;  /* 0x000000102b2b7819 */ /* 0x000fe400000006ff */
[----:B------:R-:W-:Y:S02]  /*1f40*/  SHF.L.U32 R53, R56, 0x10, RZ ;  /* 0x0000001038357819 */ /* 0x000fe400000006ff */
[----:B------:R-:W-:-:S07]  /*1f50*/  SHF.L.U32 R55, R57, 0x10, RZ ;  /* 0x0000001039377819 */ /* 0x000fce00000006ff */
.L_x_5239:
[----:B------:R-:W0:Y:S02]  /*1f60*/  LDC.64 R56, c[0x0][0x3a8] ;  /* 0x0000ea00ff387b82 */ /* 0x000e240000000a00 */
[----:B0-----:R-:W-:-:S05]  /*1f70*/  IMAD.WIDE.U32 R56, R0, 0x20, R56 ;  /* 0x0000002000387825 */ /* 0x001fca00078e0038 */
[----:B------:R2:W-:Y:S04]  /*1f80*/  STG.E.128 desc[UR6][R56.64], R40 ;  /* 0x0000002838007986 */ /* 0x0005e8000c101d06 */
[----:B------:R2:W-:Y:S02]  /*1f90*/  STG.E.128 desc[UR6][R56.64+0x10], R52 ;  /* 0x0000103438007986 */ /* 0x0005e4000c101d06 */
.L_x_5236:
[----:B------:R-:W-:Y:S05]  /*1fa0*/  BSYNC.RECONVERGENT B0 ;  /* 0x0000000000007941 */ /* 0x000fea0003800200 */
.L_x_5235:
[----:B------:R-:W-:Y:S01]  /*1fb0*/  FADD.FTZ R0, RZ, R32 ;  /* 0x00000020ff007221 */ /* 0x000fe20000010000 */
[C---:B------:R-:W-:Y:S01]  /*1fc0*/  ISETP.GE.U32.AND P0, PT, R3.reuse, 0x20, PT ;  /* 0x000000200300780c */ /* 0x040fe20003f06070 */
[----:B012---:R-:W0:Y:S01]  /*1fd0*/  S2R R56, SR_TID.X ;  /* 0x0000000000387919 */ /* 0x007e220000002100 */
        /* <DEDUP_REMOVED lines=99> */
.L_x_5260:
        /* <DEDUP_REMOVED lines=16> */
[--C-:B0-----:R-:W-:Y:S01]  /*2710*/  FADD.FTZ R57, R32, -R96.reuse ;  /* 0x8000006020397221 */ /* 0x101fe20000010000 */
[--C-:B------:R-:W-:Y:S01]  /*2720*/  FADD.FTZ R97, R34, -R96.reuse ;  /* 0x8000006022617221 */ /* 0x100fe20000010000 */
[----:B------:R-:W-:Y:S01]  /*2730*/  SHF.L.U32 R59, R64, 0x10, RZ ;  /* 0x00000010403b7819 */ /* 0x000fe200000006ff */
[----:B------:R-:W-:Y:S01]  /*2740*/  IMAD.U32 R62, R5, 0x10000, RZ ;  /* 0x00010000053e7824 */ /* 0x000fe200078e00ff */
[----:B------:R-:W-:Y:S01]  /*2750*/  SHF.L.U32 R63, R4, 0x10, RZ ;  /* 0x00000010043f7819 */ /* 0x000fe200000006ff */
[--C-:B------:R-:W-:Y:S01]  /*2760*/  FADD.FTZ R99, R44, -R96.reuse ;  /* 0x800000602c637221 */ /* 0x100fe20000010000 */
[----:B------:R-:W-:Y:S01]  /*2770*/  SHF.L.U32 R58, R65, 0x10, RZ ;  /* 0x00000010413a7819 */ /* 0x000fe200000006ff */
[C---:B------:R-:W-:Y:S01]  /*2780*/  FMUL.FTZ R56, R0.reuse, R57 ;  /* 0x0000003900387220 */ /* 0x040fe20000410000 */
[C---:B------:R-:W-:Y:S01]  /*2790*/  FMUL.FTZ R97, R0.reuse, R97 ;  /* 0x0000006100617220 */ /* 0x040fe20000410000 */
[----:B------:R-:W-:Y:S01]  /*27a0*/  FMUL.FTZ R57, R0, R99 ;  /* 0x0000006300397220 */ /* 0x000fe20000410000 */
[----:B------:R-:W-:Y:S01]  /*27b0*/  FADD.FTZ R101, R46, -R96 ;  /* 0x800000602e657221 */ /* 0x000fe20000010000 */
[----:B------:R-:W-:Y:S01]  /*27c0*/  FFMA.FTZ R56, R56, R59, R63 ;  /* 0x0000003b38387223 */ /* 0x000fe2000001003f */
[----:B------:R-:W-:Y:S01]  /*27d0*/  FFMA.FTZ R99, R97, R58, R62 ;  /* 0x0000003a61637223 */ /* 0x000fe2000001003e */
[----:B------:R-:W-:Y:S01]  /*27e0*/  SHF.L.U32 R98, R66, 0x10, RZ ;  /* 0x0000001042627819 */ /* 0x000fe200000006ff */
[----:B------:R-:W0:Y:S01]  /*27f0*/  LDC.64 R62, c[0x0][0x428] ;  /* 0x00010a00ff3e7b82 */ /* 0x000e220000000a00 */
[----:B------:R-:W-:Y:S01]  /*2800*/  SHF.L.U32 R100, R6, 0x10, RZ ;  /* 0x0000001006647819 */ /* 0x000fe200000006ff */
[----:B------:R-:W-:Y:S01]  /*2810*/  FMUL.FTZ R102, R0, R101 ;  /* 0x0000006500667220 */ /* 0x000fe20000410000 */
[----:B------:R-:W-:Y:S01]  /*2820*/  SHF.L.U32 R103, R67, 0x10, RZ ;  /* 0x0000001043677819 */ /* 0x000fe200000006ff */
[----:B------:R-:W-:Y:S01]  /*2830*/  FADD.FTZ R97, R45, -R96 ;  /* 0x800000602d617221 */ /* 0x000fe20000010000 */
[----:B------:R-:W-:Y:S01]  /*2840*/  SHF.L.U32 R105, R7, 0x10, RZ ;  /* 0x0000001007697819 */ /* 0x000fe200000006ff */
[----:B------:R-:W-:Y:S01]  /*2850*/  FFMA.FTZ R101, R57, R98, R100 ;  /* 0x0000006239657223 */ /* 0x000fe20000010064 */
[--C-:B------:R-:W-:Y:S01]  /*2860*/  FADD.FTZ R57, R33, -R96.reuse ;  /* 0x8000006021397221 */ /* 0x100fe20000010000 */
[--C-:B------:R-:W-:Y:S01]  /*2870*/  FADD.FTZ R59, R35, -R96.reuse ;  /* 0x80000060233b7221 */ /* 0x100fe20000010000 */
[----:B------:R-:W-:Y:S01]  /*2880*/  SHF.L.U32 R106, R90, 0x10, RZ ;  /* 0x000000105a6a7819 */ /* 0x000fe200000006ff */
[----:B------:R-:W-:Y:S01]  /*2890*/  FFMA.FTZ R103, R102, R103, R105 ;  /* 0x0000006766677223 */ /* 0x000fe20000010069 */
[----:B------:R-:W-:Y:S01]  /*28a0*/  FADD.FTZ R105, R47, -R96 ;  /* 0x800000602f697221 */ /* 0x000fe20000010000 */
[----:B------:R-:W-:Y:S01]  /*28b0*/  SHF.L.U32 R58, R95, 0x10, RZ ;  /* 0x000000105f3a7819 */ /* 0x000fe200000006ff */
[----:B------:R-:W-:Y:S01]  /*28c0*/  IMAD.U32 R104, R91, 0x10000, RZ ;  /* 0x000100005b687824 */ /* 0x000fe200078e00ff */
[----:B------:R-:W-:Y:S01]  /*28d0*/  SHF.L.U32 R98, R94, 0x10, RZ ;  /* 0x000000105e627819 */ /* 0x000fe200000006ff */
[C---:B------:R-:W-:Y:S01]  /*28e0*/  FMUL.FTZ R97, R0.reuse, R97 ;  /* 0x0000006100617220 */ /* 0x040fe20000410000 */
[----:B------:R-:W-:Y:S01]  /*28f0*/  SHF.L.U32 R100, R93, 0x10, RZ ;  /* 0x000000105d647819 */ /* 0x000fe200000006ff */
[----:B------:R-:W-:Y:S01]  /*2900*/  FMUL.FTZ R105, R0, R105 ;  /* 0x0000006900697220 */ /* 0x000fe20000410000 */
[----:B------:R-:W-:Y:S01]  /*2910*/  SHF.L.U32 R102, R92, 0x10, RZ ;  /* 0x000000105c667819 */ /* 0x000fe200000006ff */
[C---:B------:R-:W-:Y:S01]  /*2920*/  FMUL.FTZ R59, R0.reuse, R59 ;  /* 0x0000003b003b7220 */ /* 0x040fe20000410000 */
[----:B------:R-:W-:Y:S01]  /*2930*/  SHF.L.U32 R108, R89, 0x10, RZ ;  /* 0x00000010596c7819 */ /* 0x000fe200000006ff */
[----:B------:R-:W-:Y:S01]  /*2940*/  FMUL.FTZ R57, R0, R57 ;  /* 0x0000003900397220 */ /* 0x000fe20000410000 */
[----:B------:R-:W-:Y:S01]  /*2950*/  SHF.L.U32 R110, R88, 0x10, RZ ;  /* 0x00000010586e7819 */ /* 0x000fe200000006ff */
[----:B------:R-:W-:Y:S01]  /*2960*/  FFMA.FTZ R104, R97, R104, R106 ;  /* 0x0000006861687223 */ /* 0x000fe2000001006a */
[----:B------:R-:W-:Y:S01]  /*2970*/  FFMA.FTZ R100, R59, R100, R102 ;  /* 0x000000643b647223 */ /* 0x000fe20000010066 */
[----:B------:R-:W-:Y:S01]  /*2980*/  FFMA.FTZ R97, R57, R58, R98 ;  /* 0x0000003a39617223 */ /* 0x000fe20000010062 */
[----:B0-----:R-:W-:-:S04]  /*2990*/  IMAD.WIDE.U32 R62, R61, 0x10, R62 ;  /* 0x000000103d3e7825 */ /* 0x001fc800078e003e */
[----:B------:R-:W-:Y:S01]  /*29a0*/  FFMA.FTZ R108, R105, R108, R110 ;  /* 0x0000006c696c7223 */ /* 0x000fe2000001006e */
[----:B------:R-:W-:Y:S02]  /*29b0*/  F2FP.BF16.F32.PACK_AB R58, R104, R101 ;  /* 0x00000065683a723e */ /* 0x000fe400000010ff */
[----:B------:R-:W-:Y:S02]  /*29c0*/  F2FP.BF16.F32.PACK_AB R57, R100, R99 ;  /* 0x000000636439723e */ /* 0x000fe400000010ff */
[----:B------:R-:W-:Y:S02]  /*29d0*/  F2FP.BF16.F32.PACK_AB R59, R108, R103 ;  /* 0x000000676c3b723e */ /* 0x000fe400000010ff */
[----:B------:R-:W-:Y:S02]  /*29e0*/  F2FP.BF16.F32.PACK_AB R56, R97, R56 ;  /* 0x000000386138723e */ /* 0x000fe400000010ff */
[----:B------:R-:W-:-:S03]  /*29f0*/  IADD3 R61, PT, PT, R61, 0x20, RZ ;  /* 0x000000203d3d7810 */ /* 0x000fc60007ffe0ff */
[----:B------:R1:W-:Y:S04]  /*2a00*/  STG.E.128 desc[UR6][R62.64], R56 ;  /* 0x000000383e007986 */ /* 0x0003e8000c101d06 */
.L_x_5243:
[----:B------:R-:W-:Y:S05]  /*2a10*/  BSYNC.RECONVERGENT B0 ;  /* 0x0000000000007941 */ /* 0x000fea0003800200 */
.L_x_5242:
[----:B------:R-:W-:Y:S04]  /*2a20*/  BSSY.RECONVERGENT B0, `(.L_x_5244) ;  /* 0x0000032000007945 */ /* 0x000fe80003800200 */
[----:B------:R-:W-:Y:S05]  /*2a30*/  @!P2 BRA `(.L_x_5245) ;  /* 0x0000000000c0a947 */ /* 0x000fea0003800000 */
[--C-:B01----:R-:W-:Y:S01]  /*2a40*/  FADD.FTZ R57, R36, -R96.reuse ;  /* 0x8000006024397221 */ /* 0x103fe20000010000 */
[--C-:B------:R-:W-:Y:S01]  /*2a50*/  FADD.FTZ R97, R38, -R96.reuse ;  /* 0x8000006026617221 */ /* 0x100fe20000010000 */
[----:B------:R-:W-:Y:S01]  /*2a60*/  SHF.L.U32 R59, R8, 0x10, RZ ;  /* 0x00000010083b7819 */ /* 0x000fe200000006ff */
[--C-:B------:R-:W-:Y:S01]  /*2a70*/  FADD.FTZ R99, R48, -R96.reuse ;  /* 0x8000006030637221 */ /* 0x100fe20000010000 */
[----:B------:R-:W-:Y:S01]  /*2a80*/  SHF.L.U32 R63, R12, 0x10, RZ ;  /* 0x000000100c3f7819 */ /* 0x000fe200000006ff */
[C---:B------:R-:W-:Y:S01]  /*2a90*/  FMUL.FTZ R56, R0.reuse, R57 ;  /* 0x0000003900387220 */ /* 0x040fe20000410000 */
[----:B------:R-:W-:Y:S01]  /*2aa0*/  SHF.L.U32 R58, R9, 0x10, RZ ;  /* 0x00000010093a7819 */ /* 0x000fe200000006ff */
[C---:B------:R-:W-:Y:S01]  /*2ab0*/  FMUL.FTZ R97, R0.reuse, R97 ;  /* 0x0000006100617220 */ /* 0x040fe20000410000 */
[----:B------:R-:W-:Y:S01]  /*2ac0*/  SHF.L.U32 R62, R13, 0x10, RZ ;  /* 0x000000100d3e7819 */ /* 0x000fe200000006ff */
[----:B------:R-:W-:Y:S01]  /*2ad0*/  FMUL.FTZ R57, R0, R99 ;  /* 0x0000006300397220 */ /* 0x000fe20000410000 */
[----:B------:R-:W-:Y:S01]  /*2ae0*/  FFMA.FTZ R56, R56, R59, R63 ;  /* 0x0000003b38387223 */ /* 0x000fe2000001003f */
[----:B------:R-:W-:Y:S01]  /*2af0*/  FADD.FTZ R101, R50, -R96 ;  /* 0x8000006032657221 */ /* 0x000fe20000010000 */
[----:B------:R-:W-:Y:S01]  /*2b00*/  SHF.L.U32 R100, R14, 0x10, RZ ;  /* 0x000000100e647819 */ /* 0x000fe200000006ff */
[----:B------:R-:W-:Y:S01]  /*2b10*/  FFMA.FTZ R99, R97, R58, R62 ;  /* 0x0000003a61637223 */ /* 0x000fe2000001003e */
[----:B------:R-:W-:Y:S01]  /*2b20*/  SHF.L.U32 R103, R11, 0x10, RZ ;  /* 0x000000100b677819 */ /* 0x000fe200000006ff */
[----:B------:R-:W0:Y:S01]  /*2b30*/  LDC.64 R62, c[0x0][0x428] ;  /* 0x00010a00ff3e7b82 */ /* 0x000e220000000a00 */
[----:B------:R-:W-:Y:S01]  /*2b40*/  SHF.L.U32 R105, R15, 0x10, RZ ;  /* 0x000000100f697819 */ /* 0x000fe200000006ff */
[----:B------:R-:W-:-:S02]  /*2b50*/  IMAD.U32 R98, R10, 0x10000, RZ ;  /* 0x000100000a627824 */ /* 0x000fc400078e00ff */
[----:B------:R-:W-:Y:S01]  /*2b60*/  FMUL.FTZ R102, R0, R101 ;  /* 0x0000006500667220 */ /* 0x000fe20000410000 */
[--C-:B------:R-:W-:Y:S01]  /*2b70*/  FADD.FTZ R97, R49, -R96.reuse ;  /* 0x8000006031617221 */ /* 0x100fe20000010000 */
[----:B------:R-:W-:Y:S01]  /*2b80*/  FADD.FTZ R59, R39, -R96 ;  /* 0x80000060273b7221 */ /* 0x000fe20000010000 */
[----:B------:R-:W-:Y:S01]  /*2b90*/  FFMA.FTZ R101, R57, R98, R100 ;  /* 0x0000006239657223 */ /* 0x000fe20000010064 */
[----:B------:R-:W-:Y:S01]  /*2ba0*/  FFMA.FTZ R103, R102, R103, R105 ;  /* 0x0000006766677223 */ /* 0x000fe20000010069 */
[--C-:B------:R-:W-:Y:S01]  /*2bb0*/  FADD.FTZ R57, R37, -R96.reuse ;  /* 0x8000006025397221 */ /* 0x100fe20000010000 */
[----:B------:R-:W-:Y:S01]  /*2bc0*/  FADD.FTZ R105, R51, -R96 ;  /* 0x8000006033697221 */ /* 0x000fe20000010000 */
        /* <DEDUP_REMOVED lines=14> */
[----:B------:R-:W-:Y:S01]  /*2cb0*/  FFMA.FTZ R97, R57, R58, R98 ;  /* 0x0000003a39617223 */ /* 0x000fe20000010062 */
[----:B0-----:R-:W-:Y:S01]  /*2cc0*/  IMAD.WIDE.U32 R62, R61, 0x10, R62 ;  /* 0x000000103d3e7825 */ /* 0x001fe200078e003e */
[----:B------:R-:W-:-:S03]  /*2cd0*/  F2FP.BF16.F32.PACK_AB R58, R104, R101 ;  /* 0x00000065683a723e */ /* 0x000fc600000010ff */
[----:B------:R-:W-:Y:S01]  /*2ce0*/  FFMA.FTZ R108, R105, R108, R110 ;  /* 0x0000006c696c7223 */ /* 0x000fe2000001006e */
[----:B------:R-:W-:Y:S02]  /*2cf0*/  F2FP.BF16.F32.PACK_AB R57, R100, R99 ;  /* 0x000000636439723e */ /* 0x000fe400000010ff */
[----:B------:R-:W-:Y:S02]  /*2d00*/  F2FP.BF16.F32.PACK_AB R56, R97, R56 ;  /* 0x000000386138723e */ /* 0x000fe400000010ff */
[----:B------:R-:W-:Y:S02]  /*2d10*/  F2FP.BF16.F32.PACK_AB R59, R108, R103 ;  /* 0x000000676c3b723e */ /* 0x000fe400000010ff */
[----:B------:R-:W-:-:S03]  /*2d20*/  IADD3 R61, PT, PT, R61, 0x20, RZ ;  /* 0x000000203d3d7810 */ /* 0x000fc60007ffe0ff */
[----:B------:R2:W-:Y:S04]  /*2d30*/  STG.E.128 desc[UR6][R62.64], R56 ;  /* 0x000000383e007986 */ /* 0x0005e8000c101d06 */
.L_x_5245:
[----:B------:R-:W-:Y:S05]  /*2d40*/  BSYNC.RECONVERGENT B0 ;  /* 0x0000000000007941 */ /* 0x000fea0003800200 */
.L_x_5244:
        /* <DEDUP_REMOVED lines=18> */
[----:B------:R-:W-:Y:S01]  /*2e70*/  FMUL.FTZ R101, R0, R101 ;  /* 0x0000006500657220 */ /* 0x000fe20000410000 */
[----:B------:R-:W-:Y:S01]  /*2e80*/  SHF.L.U32 R102, R18, 0x10, RZ ;  /* 0x0000001012667819 */ /* 0x000fe200000006ff */
        /* <DEDUP_REMOVED lines=10> */
[----:B------:R-:W-:-:S02]  /*2f30*/  SHF.L.U32 R0, R77, 0x10, RZ ;  /* 0x000000104d007819 */ /* 0x000fc400000006ff */
[----:B------:R-:W-:Y:S02]  /*2f40*/  SHF.L.U32 R100, R75, 0x10, RZ ;  /* 0x000000104b647819 */ /* 0x000fe400000006ff */
[----:B------:R-:W-:Y:S01]  /*2f50*/  SHF.L.U32 R104, R19, 0x10, RZ ;  /* 0x0000001013687819 */ /* 0x000fe200000006ff */
[----:B------:R-:W-:Y:S01]  /*2f60*/  FFMA.FTZ R99, R99, R0, R62 ;  /* 0x0000000063637223 */ /* 0x000fe2000001003e */
[----:B------:R-:W-:Y:S02]  /*2f70*/  SHF.L.U32 R106, R23, 0x10, RZ ;  /* 0x00000010176a7819 */ /* 0x000fe400000006ff */
[----:B------:R-:W-:Y:S02]  /*2f80*/  SHF.L.U32 R108, R73, 0x10, RZ ;  /* 0x00000010496c7819 */ /* 0x000fe400000006ff */
[----:B------:R-:W-:Y:S01]  /*2f90*/  SHF.L.U32 R110, R72, 0x10, RZ ;  /* 0x00000010486e7819 */ /* 0x000fe200000006ff */
[----:B------:R-:W-:Y:S01]  /*2fa0*/  FFMA.FTZ R104, R105, R104, R106 ;  /* 0x0000006869687223 */ /* 0x000fe2000001006a */
[----:B------:R-:W-:-:S02]  /*2fb0*/  SHF.L.U32 R102, R74, 0x10, RZ ;  /* 0x000000104a667819 */ /* 0x000fc400000006ff */
[----:B------:R-:W-:Y:S01]  /*2fc0*/  SHF.L.U32 R63, R78, 0x10, RZ ;  /* 0x000000104e3f7819 */ /* 0x000fe200000006ff */
[----:B------:R-:W-:Y:S02]  /*2fd0*/  FFMA.FTZ R107, R107, R108, R110 ;  /* 0x0000006c6b6b7223 */ /* 0x000fe4000001006e */
[----:B------:R-:W-:Y:S02]  /*2fe0*/  FFMA.FTZ R100, R103, R100, R102 ;  /* 0x0000006467647223 */ /* 0x000fe40000010066 */
[----:B------:R-:W-:Y:S01]  /*2ff0*/  FFMA.FTZ R97, R58, R59, R63 ;  /* 0x0000003b3a617223 */ /* 0x000fe2000001003f */
[----:B0-----:R-:W-:Y:S01]  /*3000*/  IMAD.WIDE.U32 R62, R61, 0x10, R56 ;  /* 0x000000103d3e7825 */ /* 0x001fe200078e0038 */
[----:B------:R-:W-:Y:S02]  /*3010*/  F2FP.BF16.F32.PACK_AB R59, R107, R104 ;  /* 0x000000686b3b723e */ /* 0x000fe400000010ff */
[----:B------:R-:W-:Y:S02]  /*3020*/  F2FP.BF16.F32.PACK_AB R58, R100, R101 ;  /* 0x00000065643a723e */ /* 0x000fe400000010ff */
[----:B------:R-:W-:-:S02]  /*3030*/  F2FP.BF16.F32.PACK_AB R57, R99, R98 ;  /* 0x000000626339723e */ /* 0x000fc400000010ff */
[----:B------:R-:W-:-:S05]  /*3040*/  F2FP.BF16.F32.PACK_AB R56, R97, R96 ;  /* 0x000000606138723e */ /* 0x000fca00000010ff */
[----:B------:R3:W-:Y:S02]  /*3050*/  STG.E.128 desc[UR6][R62.64], R56 ;  /* 0x000000383e007986 */ /* 0x0007e4000c101d06 */
.L_x_5247:
[----:B------:R-:W-:Y:S05]  /*3060*/  BSYNC.RECONVERGENT B0 ;  /* 0x0000000000007941 */ /* 0x000fea0003800200 */
.L_x_5246:
[----:B0123--:R-:W0:Y:S02]  /*3070*/  LDC.64 R56, c[0x0][0x380] ;  /* 0x0000e000ff387b82 */ /* 0x00fe240000000a00 */
[----:B0-----:R-:W-:-:S04]  /*3080*/  LEA R60, R56, R60, 0x2 ;  /* 0x0000003c383c7211 */ /* 0x001fc800078e10ff */
[----:B------:R-:W-:-:S13]  /*3090*/  ISETP.GE.AND P1, PT, R60, R57, PT ;  /* 0x000000393c00720c */ /* 0x000fda0003f26270 */
[----:B------:R-:W-:Y:S05]  /*30a0*/  @!P1 BRA `(.L_x_5248) ;  /* 0xffffffd400609947 */ /* 0x000fea000383ffff */
[----:B------:R-:W-:Y:S05]  /*30b0*/  EXIT ;  /* 0x000000000000794d */ /* 0x000fea0003800000 */
.L_x_5241:
        /* <DEDUP_REMOVED lines=8> */
.L_x_5250:
[----:B------:R-:W-:Y:S05]  /*3140*/  BSYNC B0 ;  /* 0x0000000000007941 */ /* 0x000fea0003800000 */
.L_x_5249:
        /* <DEDUP_REMOVED lines=10> */
.L_x_5251:
[----:B------:R-:W-:Y:S01]  /*31f0*/  HFMA2 R100, -RZ, RZ, 0, 2.384185791015625e-07 ;  /* 0x00000004ff647431 */ /* 0x000fe200000001ff */
[----:B------:R-:W-:-:S05]  /*3200*/  MOV R59, R97 ;  /* 0x00000061003b7202 */ /* 0x000fca0000000f00 */
[----:B------:R-:W-:-:S05]  /*3210*/  FADD.FTZ R59, R56, R59 ;  /* 0x0000003b383b7221 */ /* 0x000fca0000010000 */
[----:B------:R-:W-:-:S07]  /*3220*/  MOV R99, R59 ;  /* 0x0000003b00637202 */ /* 0x000fce0000000f00 */
[----:B------:R-:W-:Y:S05]  /*3230*/  WARPSYNC.COLLECTIVE R98, `(.L_x_5252) ;  /* 0x0000000062087348 */ /* 0x000fea0003c00000 */
[----:B------:R0:W1:Y:S02]  /*3240*/  SHFL.BFLY P6, R97, R99, R100, R101 ;  /* 0x0c00006463617389 */ /* 0x00006400000c0065 */
[----:B01----:R-:W-:Y:S05]  /*3250*/  ENDCOLLECTIVE ;  /* 0x000000000000791b */ /* 0x003fea0003800000 */
.L_x_5252:
[----:B------:R-:W-:Y:S01]  /*3260*/  HFMA2 R100, -RZ, RZ, 0, 4.76837158203125e-07 ;  /* 0x00000008ff647431 */ /* 0x000fe200000001ff */
[----:B------:R-:W-:-:S05]  /*3270*/  MOV R0, R97 ;  /* 0x0000006100007202 */ /* 0x000fca0000000f00 */
[----:B------:R-:W-:-:S05]  /*3280*/  FADD.FTZ R58, R59, R0 ;  /* 0x000000003b3a7221 */ /* 0x000fca0000010000 */
[----:B------:R-:W-:-:S07]  /*3290*/  MOV R99, R58 ;  /* 0x0000003a00637202 */ /* 0x000fce0000000f00 */
[----:B------:R-:W-:Y:S05]  /*32a0*/  WARPSYNC.COLLECTIVE R98, `(.L_x_5253) ;  /* 0x0000000062087348 */ /* 0x000fea0003c00000 */
[----:B------:R0:W1:Y:S02]  /*32b0*/  SHFL.BFLY P6, R97, R99, R100, R101 ;  /* 0x0c00006463617389 */ /* 0x00006400000c0065 */
[----:B01----:R-:W-:Y:S05]  /*32c0*/  ENDCOLLECTIVE ;  /* 0x000000000000791b */ /* 0x003fea0003800000 */
.L_x_5253:
[----:B------:R-:W-:Y:S02]  /*32d0*/  HFMA2 R100, -RZ, RZ, 0, 9.5367431640625e-07 ;  /* 0x00000010ff647431 */ /* 0x000fe400000001ff */
[----:B------:R-:W-:-:S04]  /*32e0*/  IMAD.MOV.U32 R63, RZ, RZ, R97 ;  /* 0x000000ffff3f7224 */ /* 0x000fc800078e0061 */
[----:B------:R-:W-:-:S05]  /*32f0*/  FADD.FTZ R96, R58, R63 ;  /* 0x0000003f3a607221 */ /* 0x000fca0000010000 */
[----:B------:R-:W-:-:S07]  /*3300*/  MOV R99, R96 ;  /* 0x0000006000637202 */ /* 0x000fce0000000f00 */
[----:B------:R-:W-:Y:S05]  /*3310*/  WARPSYNC.COLLECTIVE R98, `(.L_x_5254) ;  /* 0x0000000062087348 */ /* 0x000fea0003c00000 */
[----:B------:R0:W1:Y:S02]  /*3320*/  SHFL.BFLY P6, R97, R99, R100, R101 ;  /* 0x0c00006463617389 */ /* 0x00006400000c0065 */
[----:B01----:R-:W-:Y:S05]  /*3330*/  ENDCOLLECTIVE ;  /* 0x000000000000791b */ /* 0x003fea0003800000 */
.L_x_5254:
        /* <DEDUP_REMOVED lines=57> */
.L_x_5255:
[----:B------:R-:W-:Y:S01]  /*36d0*/  HFMA2 R100, -RZ, RZ, 0, 1.1920928955078125e-07 ;  /* 0x00000002ff647431 */ /* 0x000fe200000001ff */
[----:B------:R-:W-:-:S05]  /*36e0*/  MOV R57, R97 ;  /* 0x0000006100397202 */ /* 0x000fca0000000f00 */
[----:B------:R-:W-:-:S05]  /*36f0*/  FADD.FTZ R57, R0, R57 ;  /* 0x0000003900397221 */ /* 0x000fca0000010000 */
[----:B------:R-:W-:-:S07]  /*3700*/  MOV R99, R57 ;  /* 0x0000003900637202 */ /* 0x000fce0000000f00 */
[----:B------:R-:W-:Y:S05]  /*3710*/  WARPSYNC.COLLECTIVE R98, `(.L_x_5256) ;  /* 0x0000000062087348 */ /* 0x000fea0003c00000 */
[----:B------:R0:W1:Y:S02]  /*3720*/  SHFL.BFLY P6, R97, R99, R100, R101 ;  /* 0x0c00006463617389 */ /* 0x00006400000c0065 */
[----:B01----:R-:W-:Y:S05]  /*3730*/  ENDCOLLECTIVE ;  /* 0x000000000000791b */ /* 0x003fea0003800000 */
.L_x_5256:
[----:B------:R-:W-:Y:S02]  /*3740*/  HFMA2 R100, -RZ, RZ, 0, 2.384185791015625e-07 ;  /* 0x00000004ff647431 */ /* 0x000fe400000001ff */
[----:B------:R-:W-:-:S04]  /*3750*/  IMAD.MOV.U32 R56, RZ, RZ, R97 ;  /* 0x000000ffff387224 */ /* 0x000fc800078e0061 */
[----:B------:R-:W-:-:S05]  /*3760*/  FADD.FTZ R56, R57, R56 ;  /* 0x0000003839387221 */ /* 0x000fca0000010000 */
[----:B------:R-:W-:-:S07]  /*3770*/  MOV R99, R56 ;  /* 0x0000003800637202 */ /* 0x000fce0000000f00 */
[----:B------:R-:W-:Y:S05]  /*3780*/  WARPSYNC.COLLECTIVE R98, `(.L_x_5257) ;  /* 0x0000000062087348 */ /* 0x000fea0003c00000 */
[----:B------:R0:W1:Y:S02]  /*3790*/  SHFL.BFLY P6, R97, R99, R100, R101 ;  /* 0x0c00006463617389 */ /* 0x00006400000c0065 */
[----:B01----:R-:W-:Y:S05]  /*37a0*/  ENDCOLLECTIVE ;  /* 0x000000000000791b */ /* 0x003fea0003800000 */
.L_x_5257:
[----:B------:R-:W-:Y:S01]  /*37b0*/  HFMA2 R100, -RZ, RZ, 0, 4.76837158203125e-07 ;  /* 0x00000008ff647431 */ /* 0x000fe200000001ff */
[----:B------:R-:W-:-:S05]  /*37c0*/  MOV R59, R97 ;  /* 0x00000061003b7202 */ /* 0x000fca0000000f00 */
[----:B------:R-:W-:-:S05]  /*37d0*/  FADD.FTZ R59, R56, R59 ;  /* 0x0000003b383b7221 */ /* 0x000fca0000010000 */
[----:B------:R-:W-:-:S07]  /*37e0*/  MOV R99, R59 ;  /* 0x0000003b00637202 */ /* 0x000fce0000000f00 */
[----:B------:R-:W-:Y:S05]  /*37f0*/  WARPSYNC.COLLECTIVE R98, `(.L_x_5258) ;  /* 0x0000000062087348 */ /* 0x000fea0003c00000 */
[----:B------:R0:W1:Y:S02]  /*3800*/  SHFL.BFLY P6, R97, R99, R100, R101 ;  /* 0x0c00006463617389 */ /* 0x00006400000c0065 */
[----:B01----:R-:W-:Y:S05]  /*3810*/  ENDCOLLECTIVE ;  /* 0x000000000000791b */ /* 0x003fea0003800000 */
.L_x_5258:
[----:B------:R-:W-:Y:S01]  /*3820*/  HFMA2 R100, -RZ, RZ, 0, 9.5367431640625e-07 ;  /* 0x00000010ff647431 */ /* 0x000fe200000001ff */
[----:B------:R-:W-:-:S05]  /*3830*/  MOV R58, R97 ;  /* 0x00000061003a7202 */ /* 0x000fca0000000f00 */
[----:B------:R-:W-:-:S05]  /*3840*/  FADD.FTZ R58, R59, R58 ;  /* 0x0000003a3b3a7221 */ /* 0x000fca0000010000 */
[----:B------:R-:W-:-:S07]  /*3850*/  MOV R99, R58 ;  /* 0x0000003a00637202 */ /* 0x000fce0000000f00 */
[----:B------:R-:W-:Y:S05]  /*3860*/  WARPSYNC.COLLECTIVE R98, `(.L_x_5259) ;  /* 0x0000000062087348 */ /* 0x000fea0003c00000 */
[----:B------:R0:W1:Y:S02]  /*3870*/  SHFL.BFLY P6, R97, R99, R100, R101 ;  /* 0x0c00006463617389 */ /* 0x00006400000c0065 */
[----:B01----:R-:W-:Y:S05]  /*3880*/  ENDCOLLECTIVE ;  /* 0x000000000000791b */ /* 0x003fea0003800000 */
.L_x_5259:
[----:B------:R-:W-:Y:S05]  /*3890*/  BRA `(.L_x_5260) ;  /* 0xffffffec005c7947 */ /* 0x000fea000383ffff */
.L_x_5261:
        /* <DEDUP_REMOVED lines=14> */
.L_x_17371:


//--------------------- .text._ZN10layer_norm31ln_parallel_residual_fwd_kernelINS_13Kernel_traitsI13__nv_bfloat16S2_fS2_fjLj768ELj1ELj4ELj1ELj16ENS_18Kernel_traits_baseILj768ES2_S2_fS2_fjLj128EEEEELb0ELb1ELb1EEEvNS_9FwdParamsE --------------------------
	.section	.text._ZN10layer_norm31ln_parallel_residual_fwd_kernelINS_13Kernel_traitsI13__nv_bfloat16S2_fS2_fjLj768ELj1ELj4ELj1ELj16ENS_18Kernel_traits_baseILj768ES2_S2_fS2_fjLj128EEEEELb0ELb1ELb1EEEvNS_9FwdParamsE,"ax",@progbits
	.align	128
        .global         _ZN10layer_norm31ln_parallel_residual_fwd_kernelINS_13Kernel_traitsI13__nv_bfloat16S2_fS2_fjLj768ELj1ELj4ELj1ELj16ENS_18Kernel_traits_baseILj768ES2_S2_fS2_fjLj128EEEEELb0ELb1ELb1EEEvNS_9FwdParamsE
        .type           _ZN10layer_norm31ln_parallel_residual_fwd_kernelINS_13Kernel_traitsI13__nv_bfloat16S2_fS2_fjLj768ELj1ELj4ELj1ELj16ENS_18Kernel_traits_baseILj768ES2_S2_fS2_fjLj128EEEEELb0ELb1ELb1EEEvNS_9FwdParamsE,@function
        .size           _ZN10layer_norm31ln_parallel_residual_fwd_kernelINS_13Kernel_traitsI13__nv_bfloat16S2_fS2_fjLj768ELj1ELj4ELj1ELj16ENS_18Kernel_traits_baseILj768ES2_S2_fS2_fjLj128EEEEELb0ELb1ELb1EEEvNS_9FwdParamsE,(.L_x_17372 - _ZN10layer_norm31ln_parallel_residual_fwd_kernelINS_13Kernel_traitsI13__nv_bfloat16S2_fS2_fjLj768ELj1ELj4ELj1ELj16ENS_18Kernel_traits_baseILj768ES2_S2_fS2_fjLj128EEEEELb0ELb1ELb1EEEvNS_9FwdParamsE)
        .other          _ZN10layer_norm31ln_parallel_residual_fwd_kernelINS_13Kernel_traitsI13__nv_bfloat16S2_fS2_fjLj768ELj1ELj4ELj1ELj16ENS_18Kernel_traits_baseILj768ES2_S2_fS2_fjLj128EEEEELb0ELb1ELb1EEEvNS_9FwdParamsE,@"STO_CUDA_ENTRY STV_DEFAULT"
_ZN10layer_norm31ln_parallel_residual_fwd_kernelINS_13Kernel_traitsI13__nv_bfloat16S2_fS2_fjLj768ELj1ELj4ELj1ELj16ENS_18Kernel_traits_baseILj768ES2_S2_fS2_fjLj128EEEEELb0ELb1ELb1EEEvNS_9FwdParamsE:
.text._ZN10layer_norm31ln_parallel_residual_fwd_kernelINS_13Kernel_traitsI13__nv_bfloat16S2_fS2_fjLj768ELj1ELj4ELj1ELj16ENS_18Kernel_traits_baseILj768ES2_S2_fS2_fjLj128EEEEELb0ELb1ELb1EEEvNS_9FwdParamsE:
[----:B------:R-:W-:Y:S01]  /*0000*/  LDC R1, c[0x0][0x37c] ;  /* 0x0000df00ff017b82 */ /* 0x000fe20000000800 */
[----:B------:R-:W0:Y:S01]  /*0010*/  LDCU.64 UR4, c[0x0][0x438] ;  /* 0x00008700ff0477ac */ /* 0x000e220008000a00 */
[----:B------:R-:W1:Y:S06]  /*0020*/  S2R R66, SR_TID.X ;  /* 0x0000000000427919 */ /* 0x000e6c0000002100 */
[----:B------:R-:W2:Y:S01]  /*0030*/  LDC.64 R2, c[0x0][0x3d0] ;  /* 0x0000f400ff027b82 */ /* 0x000ea20000000a00 */
[----:B------:R-:W3:Y:S01]  /*0040*/  LDCU.64 UR6, c[0x0][0x358] ;  /* 0x00006b00ff0677ac */ /* 0x000ee20008000a00 */
        /* <DEDUP_REMOVED lines=8> */
[----:B------:R-:W4:Y:S04]  /*00d0*/  LDG.E.128 R20, desc[UR6][R2.64+0x200] ;  /* 0x0002000602147981 */ /* 0x000f28000c1e1d00 */
[----:B------:R-:W5:Y:S01]  /*00e0*/  LDG.E.128 R12, desc[UR6][R2.64+0x400] ;  /* 0x00040006020c7981 */ /* 0x000f62000c1e1d00 */
[----:B--2---:R-:W-:-:S05]  /*00f0*/  @P0 IMAD.WIDE.U32 R16, R0, 0x10, R16 ;  /* 0x0000001000100825 */ /* 0x004fca00078e0010 */
[----:B------:R-:W5:Y:S01]  /*0100*/  @P0 LDG.E.128 R4, desc[UR6][R16.64+0x200] ;  /* 0x0002000610040981 */ /* 0x000f62000c1e1d00 */
[----:B0-----:R-:W-:Y:S01]  /*0110*/  USHF.L.U32 UR4, UR4, 0x2, URZ ;  /* 0x0000000204047899 */ /* 0x001fe200080006ff */
[----:B------:R-:W-:Y:S02]  /*0120*/  SHF.R.U32.HI R66, RZ, 0x5, R66 ;  /* 0x00000005ff427819 */ /* 0x000fe40000011642 */
[----:B------:R-:W5:Y:S03]  /*0130*/  @P0 LDG.E.128 R8, desc[UR6][R16.64+0x400] ;  /* 0x0004000610080981 */ /* 0x000f66000c1e1d00 */
[----:B------:R-:W-:Y:S01]  /*0140*/  LOP3.LUT R66, R66, UR4, RZ, 0xfc, !PT ;  /* 0x0000000442427c12 */ /* 0x000fe2000f8efcff */
[----:B------:R0:W5:Y:S03]  /*0150*/  @P0 LDG.E.128 R84, desc[UR6][R16.64] ;  /* 0x0000000610540981 */ /* 0x000166000c1e1d00 */
[----:B-1----:R-:W-:-:S02]  /*0160*/  ISETP.GE.AND P1, PT, R66, UR5, PT ;  /* 0x0000000542007c0c */ /* 0x002fc4000bf26270 */
[----:B---3--:R-:W-:Y:S02]  /*0170*/  @P0 MOV R93, R80 ;  /* 0x00000050005d0202 */ /* 0x008fe40000000f00 */
[----:B------:R-:W-:Y:S02]  /*0180*/  @P0 MOV R18, R81 ;  /* 0x0000005100120202 */ /* 0x000fe40000000f00 */
[----:B------:R-:W-:Y:S02]  /*0190*/  @P0 MOV R78, R83 ;  /* 0x00000053004e0202 */ /* 0x000fe40000000f00 */
[----:B----4-:R-:W-:Y:S02]  /*01a0*/  @P0 MOV R74, R20 ;  /* 0x00000014004a0202 */ /* 0x010fe40000000f00 */
[----:B------:R-:W-:Y:S01]  /*01b0*/  @P0 MOV R70, R21 ;  /* 0x0000001500460202 */ /* 0x000fe20000000f00 */
[----:B------:R-:W-:Y:S01]  /*01c0*/  @!P0 IMAD.MOV.U32 R70, RZ, RZ, R21 ;  /* 0x000000ffff468224 */ /* 0x000fe200078e0015 */
[----:B0-----:R-:W-:-:S02]  /*01d0*/  @P0 MOV R16, R22 ;  /* 0x0000001600100202 */ /* 0x001fc40000000f00 */
[----:B------:R-:W-:Y:S02]  /*01e0*/  @P0 MOV R17, R23 ;  /* 0x0000001700110202 */ /* 0x000fe40000000f00 */
[----:B------:R-:W-:Y:S02]  /*01f0*/  @!P0 MOV R93, R80 ;  /* 0x00000050005d8202 */ /* 0x000fe40000000f00 */
[----:B------:R-:W-:Y:S02]  /*0200*/  @!P0 MOV R18, R81 ;  /* 0x0000005100128202 */ /* 0x000fe40000000f00 */
[----:B------:R-:W-:Y:S02]  /*0210*/  @!P0 MOV R78, R83 ;  /* 0x00000053004e8202 */ /* 0x000fe40000000f00 */
[----:B------:R-:W-:Y:S02]  /*0220*/  @!P0 MOV R74, R20 ;  /* 0x00000014004a8202 */ /* 0x000fe40000000f00 */
[----:B------:R-:W-:-:S02]  /*0230*/  @!P0 MOV R16, R22 ;  /* 0x0000001600108202 */ /* 0x000fc40000000f00 */
[----:B------:R-:W-:Y:S02]  /*0240*/  @!P0 MOV R17, R23 ;  /* 0x0000001700118202 */ /* 0x000fe40000000f00 */
[----:B------:R-:W-:Y:S02]  /*0250*/  @!P0 CS2R R6, SRZ ;  /* 0x0000000000068805 */ /* 0x000fe4000001ff00 */
[----:B------:R-:W-:Y:S01]  /*0260*/  @!P0 CS2R R4, SRZ ;  /* 0x0000000000048805 */ /* 0x000fe2000001ff00 */
[----:B------:R-:W-:Y:S06]  /*0270*/  @P1 EXIT ;  /* 0x000000000000194d */ /* 0x000fec0003800000 */
[----:B------:R-:W0:Y:S01]  /*0280*/  LDCU.64 UR4, c[0x0][0x398] ;  /* 0x00007300ff0477ac */ /* 0x000e220008000a00 */
[----:B-----5:R-:W-:Y:S02]  /*0290*/  @!P0 CS2R R86, SRZ ;  /* 0x0000000000568805 */ /* 0x020fe4000001ff00 */
[----:B------:R-:W-:Y:S02]  /*02a0*/  @!P0 CS2R R84, SRZ ;  /* 0x0000000000548805 */ /* 0x000fe4000001ff00 */
[----:B------:R-:W-:Y:S02]  /*02b0*/  @!P0 CS2R R10, SRZ ;  /* 0x00000000000a8805 */ /* 0x000fe4000001ff00 */
[----:B------:R-:W-:Y:S02]  /*02c0*/  @!P0 CS2R R8, SRZ ;  /* 0x0000000000088805 */ /* 0x000fe4000001ff00 */
[----:B------:R-:W-:Y:S01]  /*02d0*/  PRMT R57, R12, 0x7632, R57 ;  /* 0x000076320c397816 */ /* 0x000fe20000000039 */
[----:B------:R-:W1:Y:S01]  /*02e0*/  LDCU.U8 UR12, c[0x0][0x410] ;  /* 0x00008200ff0c77ac */ /* 0x000e620008000000 */
[C---:B------:R-:W-:Y:S01]  /*02f0*/  PRMT R75, R87.reuse, 0x7632, R75 ;  /* 0x00007632574b7816 */ /* 0x040fe2000000004b */
[----:B------:R-:W-:Y:S01]  /*0300*/  IMAD.U32 R77, R87, 0x10000, RZ ;  /* 0x00010000574d7824 */ /* 0x000fe200078e00ff */
[C---:B------:R-:W-:Y:S01]  /*0310*/  PRMT R87, R84.reuse, 0x7632, R87 ;  /* 0x0000763254577816 */ /* 0x040fe20000000057 */
[----:B------:R-:W-:Y:S01]  /*0320*/  IMAD.U32 R57, R57, 0x10000, RZ ;  /* 0x0001000039397824 */ /* 0x000fe200078e00ff */
[----:B------:R-:W-:Y:S01]  /*0330*/  SHF.L.U32 R89, R84, 0x10, RZ ;  /* 0x0000001054597819 */ /* 0x000fe200000006ff */
[----:B------:R-:W2:Y:S01]  /*0340*/  LDCU.64 UR10, c[0x0][0x398] ;  /* 0x00007300ff0a77ac */ /* 0x000ea20008000a00 */
[----:B------:R-:W-:-:S02]  /*0350*/  PRMT R80, R82, 0x7632, R80 ;  /* 0x0000763252507816 */ /* 0x000fc40000000050 */
[----:B------:R-:W-:Y:S01]  /*0360*/  PRMT R58, R7, 0x7632, R58 ;  /* 0x00007632073a7816 */ /* 0x000fe2000000003a */
[----:B------:R-:W3:Y:S01]  /*0370*/  LDCU.64 UR8, c[0x0][0x3a0] ;  /* 0x00007400ff0877ac */ /* 0x000ee20008000a00 */
[----:B------:R-:W-:Y:S01]  /*0380*/  PRMT R60, R6, 0x7632, R60 ;  /* 0x00007632063c7816 */ /* 0x000fe2000000003c */
[----:B------:R-:W-:Y:S01]  /*0390*/  IMAD.U32 R80, R80, 0x10000, RZ ;  /* 0x0001000050507824 */ /* 0x000fe200078e00ff */
[----:B------:R-:W-:Y:S01]  /*03a0*/  PRMT R62, R5, 0x7632, R62 ;  /* 0x00007632053e7816 */ /* 0x000fe2000000003e */
[----:B0-----:R-:W-:Y:S01]  /*03b0*/  UISETP.NE.U32.AND UP0, UPT, UR4, URZ, UPT ;  /* 0x000000ff0400728c */ /* 0x001fe2000bf05070 */
[----:B------:R-:W-:Y:S01]  /*03c0*/  PRMT R71, R4, 0x7632, R71 ;  /* 0x0000763204477816 */ /* 0x000fe20000000047 */
[----:B------:R-:W0:Y:S01]  /*03d0*/  LDCU UR4, c[0x0][0x388] ;  /* 0x00007100ff0477ac */ /* 0x000e220008000800 */
[----:B------:R-:W-:Y:S02]  /*03e0*/  PRMT R19, R11, 0x7632, R19 ;  /* 0x000076320b137816 */ /* 0x000fe40000000013 */
[----:B------:R-:W-:Y:S01]  /*03f0*/  PRMT R52, R10, 0x7632, R52 ;  /* 0x000076320a347816 */ /* 0x000fe20000000034 */
[----:B------:R-:W-:Y:S01]  /*0400*/  UISETP.NE.AND.EX UP0, UPT, UR5, URZ, UPT, UP0 ;  /* 0x000000ff0500728c */ /* 0x000fe2000bf05300 */
[----:B------:R-:W-:Y:S01]  /*0410*/  PRMT R54, R9, 0x7632, R54 ;  /* 0x0000763209367816 */ /* 0x000fe20000000036 */
[----:B------:R-:W4:Y:S01]  /*0420*/  LDCU UR5, c[0x0][0x448] ;  /* 0x00008900ff0577ac */ /* 0x000f220008000800 */
        /* <DEDUP_REMOVED lines=9> */
[C---:B------:R-:W-:Y:S01]  /*04c0*/  PRMT R72, R74.reuse, 0x7632, R72 ;  /* 0x000076324a487816 */ /* 0x040fe20000000048 */
[----:B------:R-:W-:Y:S01]  /*04d0*/  IMAD.U32 R74, R74, 0x10000, RZ ;  /* 0x000100004a4a7824 */ /* 0x000fe200078e00ff */
[----:B------:R-:W-:Y:S02]  /*04e0*/  PRMT R76, R78, 0x7632, R76 ;  /* 0x000076324e4c7816 */ /* 0x000fe4000000004c */
[----:B------:R-:W-:Y:S02]  /*04f0*/  PRMT R84, R18, 0x7632, R84 ;  /* 0x0000763212547816 */ /* 0x000fe40000000054 */
[----:B------:R-:W-:-:S02]  /*0500*/  PRMT R88, R93, 0x7632, R88 ;  /* 0x000076325d587816 */ /* 0x000fc40000000058 */
        /* <DEDUP_REMOVED lines=38> */
[----:B------:R-:W-:Y:S02]  /*0770*/  PLOP3.LUT P1, PT, PT, PT, UP0, 0x80, 0x8 ;  /* 0x000000000008781c */ /* 0x000fe40003f2f008 */
[----:B------:R-:W-:Y:S02]  /*0780*/  SHF.L.U32 R79, R79, 0x10, RZ ;  /* 0x000000104f4f7819 */ /* 0x000fe400000006ff */
[----:B------:R-:W-:Y:S02]  /*0790*/  SHF.L.U32 R83, R83, 0x10, RZ ;  /* 0x0000001053537819 */ /* 0x000fe400000006ff */
[----:B------:R-:W-:-:S02]  /*07a0*/  SHF.L.U32 R84, R84, 0x10, RZ ;  /* 0x0000001054547819 */ /* 0x000fc400000006ff */
[----:B------:R-:W-:Y:S02]  /*07b0*/  SHF.L.U32 R87, R87, 0x10, RZ ;  /* 0x0000001057577819 */ /* 0x000fe400000006ff */
[----:B01234-:R-:W-:-:S07]  /*07c0*/  SHF.L.U32 R88, R88, 0x10, RZ ;  /* 0x0000001058587819 */ /* 0x01ffce00000006ff */
.L_x_5275:
[----:B------:R-:W-:Y:S01]  /*07d0*/  ISETP.NE.U32.AND P0, PT, RZ, UR8, PT ;  /* 0x00000008ff007c0c */ /* 0x000fe2000bf05070 */
[----:B------:R-:W0:Y:S01]  /*07e0*/  S2R R22, SR_TID.X ;  /* 0x0000000000167919 */ /* 0x000e220000002100 */
[----:B------:R-:W1:Y:S01]  /*07f0*/  @P1 LDC.64 R16, c[0x0][0x398] ;  /* 0x0000e600ff101b82 */ /* 0x000e620000000a00 */
[----:B------:R-:W-:Y:S01]  /*0800*/  IMAD R20, R66, UR4, RZ ;  /* 0x0000000442147c24 */ /* 0x000fe2000f8e02ff */
[----:B------:R-:W-:-:S04]  /*0810*/  ISETP.NE.AND.EX P0, PT, RZ, UR9, PT, P0 ;  /* 0x00000009ff007c0c */ /* 0x000fc8000bf05300 */
[----:B------:R-:W-:Y:S02]  /*0820*/  SHF.R.S32.HI R21, RZ, 0x1f, R20 ;  /* 0x0000001fff157819 */ /* 0x000fe40000011414 */
[----:B------:R-:W2:Y:S02]  /*0830*/  LDC.64 R48, c[0x0][0x390] ;  /* 0x0000e400ff307b82 */ /* 0x000ea40000000a00 */
[----:B------:R-:W-:-:S06]  /*0840*/  LEA.HI R21, R21, R20, RZ, 0x3 ;  /* 0x0000001415157211 */ /* 0x000fcc00078f18ff */
[----:B------:R-:W3:Y:S01]  /*0850*/  @P0 LDC.64 R18, c[0x0][0x3a0] ;  /* 0x0000e800ff120b82 */ /* 0x000ee20000000a00 */
[----:B0-----:R-:W-:-:S04]  /*0860*/  LOP3.LUT R22, R22, 0x1f, RZ, 0xc0, !PT ;  /* 0x0000001f16167812 */ /* 0x001fc800078ec0ff */
[----:B------:R-:W-:-:S05]  /*0870*/  LEA.HI.SX32 R67, R21, R22, 0x1d ;  /* 0x0000001615437211 */ /* 0x000fca00078feaff */
[----:B-1----:R-:W-:-:S04]  /*0880*/  @P1 IMAD.WIDE.U32 R16, R67, 0x10, R16 ;  /* 0x0000001043101825 */ /* 0x002fc800078e0010 */
[C---:B---3--:R-:W-:Y:S01]  /*0890*/  @P0 IMAD.WIDE.U32 R18, R67.reuse, 0x20, R18 ;  /* 0x0000002043120825 */ /* 0x048fe200078e0012 */
[----:B------:R0:W5:Y:S03]  /*08a0*/  @P1 LDG.E.128 R40, desc[UR6][R16.64] ;  /* 0x0000000610281981 */ /* 0x000166000c1e1d00 */
[----:B--2---:R-:W-:Y:S01]  /*08b0*/  IMAD.WIDE.U32 R20, R67, 0x10, R48 ;  /* 0x0000001043147825 */ /* 0x004fe200078e0030 */
[----:B------:R0:W5:Y:S04]  /*08c0*/  @P0 LDG.E.128 R36, desc[UR6][R18.64] ;  /* 0x0000000612240981 */ /* 0x000168000c1e1d00 */
[----:B------:R0:W5:Y:S04]  /*08d0*/  @P0 LDG.E.128 R32, desc[UR6][R18.64+0x10] ;  /* 0x0000100612200981 */ /* 0x000168000c1e1d00 */
[----:B------:R0:W5:Y:S01]  /*08e0*/  LDG.E.128 R16, desc[UR6][R20.64] ;  /* 0x0000000614107981 */ /* 0x000162000c1e1d00 */
        /* <DEDUP_REMOVED lines=19> */
.L_x_5263:
[C---:B-----5:R-:W-:Y:S02]  /*0a20*/  PRMT R20, R16.reuse, 0x7632, R20 ;  /* 0x0000763210147816 */ /* 0x060fe40000000014 */
[----:B------:R-:W-:Y:S02]  /*0a30*/  SHF.L.U32 R21, R16, 0x10, RZ ;  /* 0x0000001010157819 */ /* 0x000fe400000006ff */
[C---:B------:R-:W-:Y:S02]  /*0a40*/  PRMT R22, R18.reuse, 0x7632, R22 ;  /* 0x0000763212167816 */ /* 0x040fe40000000016 */
[----:B------:R-:W-:Y:S01]  /*0a50*/  SHF.L.U32 R23, R18, 0x10, RZ ;  /* 0x0000001012177819 */ /* 0x000fe200000006ff */
[----:B------:R-:W-:Y:S01]  /*0a60*/  FADD.FTZ R28, R36, R21 ;  /* 0x00000015241c7221 */ /* 0x000fe20000010000 */
[----:B------:R-:W-:Y:S02]  /*0a70*/  PRMT R16, R17, 0x7632, R16 ;  /* 0x0000763211107816 */ /* 0x000fe40000000010 */
[----:B------:R-:W-:Y:S01]  /*0a80*/  PRMT R18, R19, 0x7632, R18 ;  /* 0x0000763213127816 */ /* 0x000fe20000000012 */
        /* <DEDUP_REMOVED lines=10> */
[----:B------:R-:W-:Y:S02]  /*0b30*/  FADD.FTZ R31, R39, R16 ;  /* 0x00000010271f7221 */ /* 0x000fe40000010000 */
[----:B------:R-:W-:-:S02]  /*0b40*/  FADD.FTZ R25, R33, R22 ;  /* 0x0000001621197221 */ /* 0x000fc40000010000 */
[----:B------:R-:W-:Y:S01]  /*0b50*/  FADD.FTZ R27, R35, R18 ;  /* 0x00000012231b7221 */ /* 0x000fe20000010000 */
[----:B------:R-:W-:Y:S06]  /*0b60*/  BRA `(.L_x_5264) ;  /* 0x0000000400307947 */ /* 0x000fec0003800000 */
.L_x_5262:
[----:B------:R-:W-:-:S04]  /*0b70*/  UISETP.NE.U32.AND UP0, UPT, UR8, URZ, UPT ;  /* 0x000000ff0800728c */ /* 0x000fc8000bf05070 */
[----:B------:R-:W-:-:S09]  /*0b80*/  UISETP.NE.AND.EX UP0, UPT, UR9, URZ, UPT, UP0 ;  /* 0x000000ff0900728c */ /* 0x000fd2000bf05300 */
[----:B------:R-:W-:Y:S05]  /*0b90*/  BRA.U UP0, `(.L_x_5265) ;  /* 0x0000000100847547 */ /* 0x000fea000b800000 */
        /* <DEDUP_REMOVED lines=8> */
[----:B------:R-:W-:Y:S01]  /*0c20*/  SHF.L.U32 R25, R18, 0x10, RZ ;  /* 0x0000001012197819 */ /* 0x000fe200000006ff */
[----:B------:R-:W-:Y:S01]  /*0c30*/  FADD.FTZ R28, R21, R28 ;  /* 0x0000001c151c7221 */ /* 0x000fe20000010000 */
[C---:B------:R-:W-:Y:S02]  /*0c40*/  PRMT R27, R19.reuse, 0x7632, R27 ;  /* 0x00007632131b7816 */ /* 0x040fe4000000001b */
[----:B------:R-:W-:Y:S02]  /*0c50*/  SHF.L.U32 R31, R19, 0x10, RZ ;  /* 0x00000010131f7819 */ /* 0x000fe400000006ff */
[----:B------:R-:W-:Y:S02]  /*0c60*/  PRMT R16, R40, 0x7632, R16 ;  /* 0x0000763228107816 */ /* 0x000fe40000000010 */
[----:B------:R-:W-:Y:S02]  /*0c70*/  PRMT R17, R41, 0x7632, R17 ;  /* 0x0000763229117816 */ /* 0x000fe40000000011 */
[----:B------:R-:W-:-:S02]  /*0c80*/  PRMT R18, R42, 0x7632, R18 ;  /* 0x000076322a127816 */ /* 0x000fc40000000012 */
[C---:B------:R-:W-:Y:S02]  /*0c90*/  PRMT R19, R43.reuse, 0x7632, R19 ;  /* 0x000076322b137816 */ /* 0x040fe40000000013 */
        /* <DEDUP_REMOVED lines=13> */
[----:B------:R-:W-:-:S03]  /*0d70*/  SHF.L.U32 R20, R27, 0x10, RZ ;  /* 0x000000101b147819 */ /* 0x000fc600000006ff */
[----:B------:R-:W-:Y:S02]  /*0d80*/  FADD.FTZ R25, R23, R18 ;  /* 0x0000001217197221 */ /* 0x000fe40000010000 */
[----:B------:R-:W-:Y:S01]  /*0d90*/  FADD.FTZ R27, R20, R19 ;  /* 0x00000013141b7221 */ /* 0x000fe20000010000 */
[----:B------:R-:W-:Y:S06]  /*0da0*/  BRA `(.L_x_5264) ;  /* 0x0000000000a07947 */ /* 0x000fec0003800000 */
.L_x_5265:
[----:B-----5:R-:W-:Y:S02]  /*0db0*/  PRMT R22, R16, 0x7632, R22 ;  /* 0x0000763210167816 */ /* 0x020fe40000000016 */
[C---:B------:R-:W-:Y:S02]  /*0dc0*/  PRMT R24, R17.reuse, 0x7632, R24 ;  /* 0x0000763211187816 */ /* 0x040fe40000000018 */
[----:B------:R-:W-:Y:S02]  /*0dd0*/  SHF.L.U32 R20, R17, 0x10, RZ ;  /* 0x0000001011147819 */ /* 0x000fe400000006ff */
[----:B------:R-:W-:Y:S02]  /*0de0*/  PRMT R26, R18, 0x7632, R26 ;  /* 0x00007632121a7816 */ /* 0x000fe4000000001a */
[----:B------:R-:W-:Y:S02]  /*0df0*/  SHF.L.U32 R16, R16, 0x10, RZ ;  /* 0x0000001010107819 */ /* 0x000fe400000006ff */
[----:B------:R-:W-:-:S02]  /*0e00*/  SHF.L.U32 R18, R18, 0x10, RZ ;  /* 0x0000001012127819 */ /* 0x000fc400000006ff */
[----:B------:R-:W-:Y:S02]  /*0e10*/  SHF.L.U32 R17, R40, 0x10, RZ ;  /* 0x0000001028117819 */ /* 0x000fe400000006ff */
[----:B------:R-:W-:Y:S02]  /*0e20*/  SHF.L.U32 R21, R41, 0x10, RZ ;  /* 0x0000001029157819 */ /* 0x000fe400000006ff */
[----:B------:R-:W-:Y:S01]  /*0e30*/  SHF.L.U32 R23, R42, 0x10, RZ ;  /* 0x000000102a177819 */ /* 0x000fe200000006ff */
[----:B------:R-:W-:Y:S01]  /*0e40*/  FADD.FTZ R17, R16, R17 ;  /* 0x0000001110117221 */ /* 0x000fe20000010000 */
[C---:B------:R-:W-:Y:S02]  /*0e50*/  PRMT R28, R19.reuse, 0x7632, R28 ;  /* 0x00007632131c7816 */ /* 0x040fe4000000001c */
[----:B------:R-:W-:Y:S01]  /*0e60*/  SHF.L.U32 R30, R19, 0x10, RZ ;  /* 0x00000010131e7819 */ /* 0x000fe200000006ff */
[----:B------:R-:W-:Y:S01]  /*0e70*/  FADD.FTZ R19, R20, R21 ;  /* 0x0000001514137221 */ /* 0x000fe20000010000 */
[----:B------:R-:W-:Y:S01]  /*0e80*/  FADD.FTZ R27, R18, R23 ;  /* 0x00000017121b7221 */ /* 0x000fe20000010000 */
[----:B------:R-:W-:-:S02]  /*0e90*/  PRMT R16, R40, 0x7632, R16 ;  /* 0x0000763228107816 */ /* 0x000fc40000000010 */
[----:B------:R-:W-:Y:S02]  /*0ea0*/  PRMT R18, R41, 0x7632, R18 ;  /* 0x0000763229127816 */ /* 0x000fe40000000012 */
[----:B------:R-:W-:Y:S02]  /*0eb0*/  PRMT R20, R42, 0x7632, R20 ;  /* 0x000076322a147816 */ /* 0x000fe40000000014 */
[C---:B------:R-:W-:Y:S01]  /*0ec0*/  PRMT R21, R43.reuse, 0x7632, R21 ;  /* 0x000076322b157816 */ /* 0x040fe20000000015 */
        /* <DEDUP_REMOVED lines=20> */
[----:B------:R-:W-:-:S02]  /*1010*/  FADD.FTZ R25, R33, R20 ;  /* 0x0000001421197221 */ /* 0x000fc40000010000 */
[----:B------:R-:W-:-:S07]  /*1020*/  FADD.FTZ R27, R35, R22 ;  /* 0x00000016231b7221 */ /* 0x000fce0000010000 */
.L_x_5264:
[----:B------:R-:W0:Y:S01]  /*1030*/  LDC.64 R90, c[0x0][0x3a8] ;  /* 0x0000ea00ff5a7b82 */ /* 0x000e220000000a00 */
[----:B------:R-:W-:-:S05]  /*1040*/  IADD3 R68, PT, PT, R67, 0x20, RZ ;  /* 0x0000002043447810 */ /* 0x000fca0007ffe0ff */
[----:B------:R-:W-:Y:S02]  /*1050*/  IMAD.WIDE.U32 R44, R68, 0x10, R48 ;  /* 0x00000010442c7825 */ /* 0x000fe400078e0030 */
[----:B------:R-:W1:Y:S08]  /*1060*/  @P0 LDC.64 R20, c[0x0][0x3a0] ;  /* 0x0000e800ff140b82 */ /* 0x000e700000000a00 */
[----:B------:R-:W2:Y:S01]  /*1070*/  @P1 LDC.64 R16, c[0x0][0x398] ;  /* 0x0000e600ff101b82 */ /* 0x000ea20000000a00 */
[----:B0-----:R-:W-:-:S05]  /*1080*/  IMAD.WIDE.U32 R18, R67, 0x20, R90 ;  /* 0x0000002043127825 */ /* 0x001fca00078e005a */
[----:B------:R0:W-:Y:S01]  /*1090*/  STG.E.128 desc[UR6][R18.64], R28 ;  /* 0x0000001c12007986 */ /* 0x0001e2000c101d06 */
[----:B-1----:R-:W-:-:S03]  /*10a0*/  @P0 IMAD.WIDE.U32 R20, R68, 0x20, R20 ;  /* 0x0000002044140825 */ /* 0x002fc600078e0014 */
[----:B------:R0:W-:Y:S04]  /*10b0*/  STG.E.128 desc[UR6][R18.64+0x10], R24 ;  /* 0x0000101812007986 */ /* 0x0001e8000c101d06 */
[----:B------:R0:W5:Y:S01]  /*10c0*/  @P0 LDG.E.128 R36, desc[UR6][R20.64] ;  /* 0x0000000614240981 */ /* 0x000162000c1e1d00 */
[----:B------:R-:W-:Y:S01]  /*10d0*/  UISETP.NE.U32.AND UP0, UPT, UR10, URZ, UPT ;  /* 0x000000ff0a00728c */ /* 0x000fe2000bf05070 */
[----:B--2---:R-:W-:Y:S02]  /*10e0*/  @P1 IMAD.WIDE.U32 R16, R68, 0x10, R16 ;  /* 0x0000001044101825 */ /* 0x004fe400078e0010 */
[----:B------:R0:W5:Y:S04]  /*10f0*/  @P0 LDG.E.128 R32, desc[UR6][R20.64+0x10] ;  /* 0x0000100614200981 */ /* 0x000168000c1e1d00 */
[----:B------:R-:W5:Y:S01]  /*1100*/  LDG.E.128 R44, desc[UR6][R44.64] ;  /* 0x000000062c2c7981 */ /* 0x000f62000c1e1d00 */
[----:B------:R-:W-:-:S03]  /*1110*/  UISETP.NE.AND.EX UP0, UPT, UR11, URZ, UPT, UP0 ;  /* 0x000000ff0b00728c */ /* 0x000fc6000bf05300 */
[----:B------:R0:W5:Y:S03]  /*1120*/  @P1 LDG.E.128 R40, desc[UR6][R16.64] ;  /* 0x0000000610281981 */ /* 0x000166000c1e1d00 */
[----:B------:R-:W-:-:S13]  /*1130*/  PLOP3.LUT P1, PT, PT, PT, UP0, 0x80, 0x8 ;  /* 0x000000000008781c */ /* 0x000fda0003f2f008 */
[----:B0-----:R-:W-:Y:S05]  /*1140*/  @!P1 BRA `(.L_x_5266) ;  /* 0x00000004002c9947 */ /* 0x001fea0003800000 */
[----:B------:R-:W-:Y:S05]  /*1150*/  @!P0 BRA `(.L_x_5267) ;  /* 0x0000000000a48947 */ /* 0x000fea0003800000 */
[----:B-----5:R-:W-:Y:S02]  /*1160*/  PRMT R16, R44, 0x7632, R16 ;  /* 0x000076322c107816 */ /* 0x020fe40000000010 */
[----:B------:R-:W-:Y:S02]  /*1170*/  PRMT R17, R40, 0x7632, R17 ;  /* 0x0000763228117816 */ /* 0x000fe40000000011 */
[----:B------:R-:W-:Y:S02]  /*1180*/  SHF.L.U32 R16, R16, 0x10, RZ ;  /* 0x0000001010107819 */ /* 0x000fe400000006ff */
[----:B------:R-:W-:Y:S02]  /*1190*/  SHF.L.U32 R17, R17, 0x10, RZ ;  /* 0x0000001011117819 */ /* 0x000fe400000006ff */
[----:B------:R-:W-:Y:S02]  /*11a0*/  PRMT R19, R47, 0x7632, R19 ;  /* 0x000076322f137816 */ /* 0x000fe40000000013 */
[----:B------:R-:W-:Y:S01]  /*11b0*/  PRMT R20, R43, 0x7632, R20 ;  /* 0x000076322b147816 */ /* 0x000fe20000000014 */
[--C-:B------:R-:W-:Y:S01]  /*11c0*/  FADD.FTZ R64, R16, R17.reuse ;  /* 0x0000001110407221 */ /* 0x100fe20000010000 */
[----:B------:R-:W-:Y:S01]  /*11d0*/  PRMT R16, R41, 0x7632, R16 ;  /* 0x0000763229107816 */ /* 0x000fe20000000010 */
[----:B------:R-:W-:Y:S01]  /*11e0*/  IMAD.U32 R19, R19, 0x10000, RZ ;  /* 0x0001000013137824 */ /* 0x000fe200078e00ff */
[----:B------:R-:W-:Y:S01]  /*11f0*/  PRMT R17, R46, 0x7632, R17 ;  /* 0x000076322e117816 */ /* 0x000fe20000000011 */
[----:B------:R-:W-:Y:S01]  /*1200*/  FADD.FTZ R21, R37, R64 ;  /* 0x0000004025157221 */ /* 0x000fe20000010000 */
[----:B------:R-:W-:-:S02]  /*1210*/  SHF.L.U32 R23, R16, 0x10, RZ ;  /* 0x0000001010177819 */ /* 0x000fc400000006ff */
[----:B------:R-:W-:Y:S02]  /*1220*/  PRMT R16, R42, 0x7632, R16 ;  /* 0x000076322a107816 */ /* 0x000fe40000000010 */
[----:B------:R-:W-:Y:S02]  /*1230*/  SHF.L.U32 R17, R17, 0x10, RZ ;  /* 0x0000001011117819 */ /* 0x000fe400000006ff */
[----:B------:R-:W-:Y:S02]  /*1240*/  SHF.L.U32 R16, R16, 0x10, RZ ;  /* 0x0000001010107819 */ /* 0x000fe400000006ff */
[----:B------:R-:W-:Y:S02]  /*1250*/  PRMT R18, R45, 0x7632, R18 ;  /* 0x000076322d127816 */ /* 0x000fe40000000012 */
        /* <DEDUP_REMOVED lines=20> */
[----:B------:R-:W-:Y:S01]  /*13a0*/  FADD.FTZ R16, R32, R19 ;  /* 0x0000001320107221 */ /* 0x000fe20000010000 */
[----:B------:R-:W-:Y:S01]  /*13b0*/  FADD.FTZ R23, R39, R23 ;  /* 0x0000001727177221 */ /* 0x000fe20000010000 */
[----:B------:R-:W-:Y:S01]  /*13c0*/  FADD.FTZ R19, R35, R50 ;  /* 0x0000003223137221 */ /* 0x000fe20000010000 */
[----:B------:R-:W-:Y:S01]  /*13d0*/  FADD.FTZ R18, R34, R47 ;  /* 0x0000002f22127221 */ /* 0x000fe20000010000 */
[----:B------:R-:W-:Y:S06]  /*13e0*/  BRA `(.L_x_5268) ;  /* 0x00000004000c7947 */ /* 0x000fec0003800000 */
.L_x_5267:
[----:B-----5:R-:W-:Y:S02]  /*13f0*/  PRMT R17, R44, 0x7632, R17 ;  /* 0x000076322c117816 */ /* 0x020fe40000000011 */
[----:B------:R-:W-:Y:S02]  /*1400*/  PRMT R16, R40, 0x7632, R16 ;  /* 0x0000763228107816 */ /* 0x000fe40000000010 */
[----:B------:R-:W-:Y:S02]  /*1410*/  SHF.L.U32 R17, R17, 0x10, RZ ;  /* 0x0000001011117819 */ /* 0x000fe400000006ff */
[----:B------:R-:W-:Y:S02]  /*1420*/  SHF.L.U32 R16, R16, 0x10, RZ ;  /* 0x0000001010107819 */ /* 0x000fe400000006ff */
[----:B------:R-:W-:Y:S02]  /*1430*/  PRMT R18, R45, 0x7632, R18 ;  /* 0x000076322d127816 */ /* 0x000fe40000000012 */
[----:B------:R-:W-:Y:S01]  /*1440*/  PRMT R19, R47, 0x7632, R19 ;  /* 0x000076322f137816 */ /* 0x000fe20000000013 */
[----:B------:R-:W-:Y:S01]  /*1450*/  FADD.FTZ R21, R17, R16 ;  /* 0x0000001011157221 */ /* 0x000fe20000010000 */
[----:B------:R-:W-:Y:S01]  /*1460*/  PRMT R17, R46, 0x7632, R17 ;  /* 0x000076322e117816 */ /* 0x000fe20000000011 */
[----:B------:R-:W-:Y:S01]  /*1470*/  IMAD.U32 R23, R18, 0x10000, RZ ;  /* 0x0001000012177824 */ /* 0x000fe200078e00ff */
[----:B------:R-:W-:-:S02]  /*1480*/  PRMT R18, R43, 0x7632, R18 ;  /* 0x000076322b127816 */ /* 0x000fc40000000012 */
[----:B------:R-:W-:Y:S02]  /*1490*/  SHF.L.U32 R20, R17, 0x10, RZ ;  /* 0x0000001011147819 */ /* 0x000fe400000006ff */
[----:B------:R-:W-:Y:S02]  /*14a0*/  PRMT R17, R42, 0x7632, R17 ;  /* 0x000076322a117816 */ /* 0x000fe40000000011 */
[----:B------:R-:W-:Y:S02]  /*14b0*/  PRMT R16, R41, 0x7632, R16 ;  /* 0x0000763229107816 */ /* 0x000fe40000000010 */
        /* <DEDUP_REMOVED lines=14> */
[----:B------:R-:W-:Y:S01]  /*15a0*/  IMAD.U32 R45, R42, 0x10000, RZ ;  /* 0x000100002a2d7824 */ /* 0x000fe200078e00ff */
[----:B------:R-:W-:Y:S01]  /*15b0*/  SHF.L.U32 R47, R43, 0x10, RZ ;  /* 0x000000102b2f7819 */ /* 0x000fe200000006ff */
[----:B------:R-:W-:-:S02]  /*15c0*/  FADD.FTZ R22, R51, R22 ;  /* 0x0000001633167221 */ /* 0x000fc40000010000 */
[----:B------:R-:W-:Y:S02]  /*15d0*/  FADD.FTZ R16, R45, R16 ;  /* 0x000000102d107221 */ /* 0x000fe40000010000 */
[----:B------:R-:W-:Y:S01]  /*15e0*/  FADD.FTZ R18, R47, R18 ;  /* 0x000000122f127221 */ /* 0x000fe20000010000 */
[----:B------:R-:W-:Y:S06]  /*15f0*/  BRA `(.L_x_5268) ;  /* 0x0000000000887947 */ /* 0x000fec0003800000 */
.L_x_5266:
[----:B------:R-:W-:Y:S05]  /*1600*/  @!P0 BRA `(.L_x_5269) ;  /* 0x0000000000548947 */ /* 0x000fea0003800000 */
[----:B-----5:R-:W-:Y:S02]  /*1610*/  PRMT R16, R44, 0x7632, R16 ;  /* 0x000076322c107816 */ /* 0x020fe40000000010 */
[----:B------:R-:W-:Y:S02]  /*1620*/  PRMT R18, R45, 0x7632, R18 ;  /* 0x000076322d127816 */ /* 0x000fe40000000012 */
[----:B------:R-:W-:Y:S02]  /*1630*/  PRMT R19, R46, 0x7632, R19 ;  /* 0x000076322e137816 */ /* 0x000fe40000000013 */
[----:B------:R-:W-:Y:S02]  /*1640*/  PRMT R20, R47, 0x7632, R20 ;  /* 0x000076322f147816 */ /* 0x000fe40000000014 */
[----:B------:R-:W-:Y:S02]  /*1650*/  SHF.L.U32 R17, R44, 0x10, RZ ;  /* 0x000000102c117819 */ /* 0x000fe400000006ff */
        /* <DEDUP_REMOVED lines=16> */
.L_x_5269:
[----:B-----5:R-:W-:Y:S01]  /*1760*/  PRMT R21, R44, 0x7632, R21 ;  /* 0x000076322c157816 */ /* 0x020fe20000000015 */
[C---:B------:R-:W-:Y:S01]  /*1770*/  IMAD.U32 R16, R46.reuse, 0x10000, RZ ;  /* 0x000100002e107824 */ /* 0x040fe200078e00ff */
        /* <DEDUP_REMOVED lines=10> */
.L_x_5268:
[----:B------:R-:W-:Y:S01]  /*1820*/  IMAD.WIDE.U32 R44, R68, 0x20, R90 ;  /* 0x00000020442c7825 */ /* 0x000fe200078e005a */
[----:B------:R-:W0:Y:S01]  /*1830*/  @P1 LDC.64 R46, c[0x0][0x398] ;  /* 0x0000e600ff2e1b82 */ /* 0x000e220000000a00 */
[----:B------:R-:W-:-:S03]  /*1840*/  IADD3 R69, PT, PT, R67, 0x40, RZ ;  /* 0x0000004043457810 */ /* 0x000fc60007ffe0ff */
[----:B------:R-:W-:Y:S04]  /*1850*/  STG.E.128 desc[UR6][R44.64], R20 ;  /* 0x000000142c007986 */ /* 0x000fe8000c101d06 */
[----:B------:R1:W-:Y:S01]  /*1860*/  STG.E.128 desc[UR6][R44.64+0x10], R16 ;  /* 0x000010102c007986 */ /* 0x0003e2000c101d06 */
[----:B------:R-:W-:-:S06]  /*1870*/  IMAD.WIDE.U32 R48, R69, 0x10, R48 ;  /* 0x0000001045307825 */ /* 0x000fcc00078e0030 */
[----:B------:R-:W5:Y:S01]  /*1880*/  LDG.E.128 R48, desc[UR6][R48.64] ;  /* 0x0000000630307981 */ /* 0x000f62000c1e1d00 */
[C---:B0-----:R-:W-:Y:S01]  /*1890*/  @P1 IMAD.WIDE.U32 R46, R69.reuse, 0x10, R46 ;  /* 0x00000010452e1825 */ /* 0x041fe200078e002e */
[----:B-1----:R-:W0:Y:S04]  /*18a0*/  @P0 LDC.64 R44, c[0x0][0x3a0] ;  /* 0x0000e800ff2c0b82 */ /* 0x002e280000000a00 */
[----:B------:R1:W5:Y:S01]  /*18b0*/  @P1 LDG.E.128 R40, desc[UR6][R46.64] ;  /* 0x000000062e281981 */ /* 0x000362000c1e1d00 */
[----:B0-----:R-:W-:-:S05]  /*18c0*/  @P0 IMAD.WIDE.U32 R44, R69, 0x20, R44 ;  /* 0x00000020452c0825 */ /* 0x001fca00078e002c */
[----:B------:R1:W5:Y:S04]  /*18d0*/  @P0 LDG.E.128 R36, desc[UR6][R44.64] ;  /* 0x000000062c240981 */ /* 0x000368000c1e1d00 */
[----:B------:R1:W5:Y:S01]  /*18e0*/  @P0 LDG.E.128 R32, desc[UR6][R44.64+0x10] ;  /* 0x000010062c200981 */ /* 0x000362000c1e1d00 */
[----:B------:R-:W-:Y:S05]  /*18f0*/  @!P1 BRA `(.L_x_5270) ;  /* 0x00000004002c9947 */ /* 0x000fea0003800000 */
[----:B------:R-:W-:Y:S05]  /*1900*/  @!P0 BRA `(.L_x_5271) ;  /* 0x0000000000a48947 */ /* 0x000fea0003800000 */
[----:B-1---5:R-:W-:Y:S01]  /*1910*/  SHF.L.U32 R44, R48, 0x10, RZ ;  /* 0x00000010302c7819 */ /* 0x022fe200000006ff */
[----:B------:R-:W-:Y:S01]  /*1920*/  IMAD.U32 R47, R41, 0x10000, RZ ;  /* 0x00010000292f7824 */ /* 0x000fe200078e00ff */
[----:B------:R-:W-:Y:S02]  /*1930*/  SHF.L.U32 R45, R40, 0x10, RZ ;  /* 0x00000010282d7819 */ /* 0x000fe400000006ff */
[----:B------:R-:W-:Y:S02]  /*1940*/  PRMT R48, R48, 0x7632, R48 ;  /* 0x0000763230307816 */ /* 0x000fe40000000030 */
[----:B------:R-:W-:Y:S01]  /*1950*/  SHF.L.U32 R46, R49, 0x10, RZ ;  /* 0x00000010312e7819 */ /* 0x000fe200000006ff */
[----:B------:R-:W-:Y:S01]  /*1960*/  FADD.FTZ R44, R45, R44 ;  /* 0x0000002c2d2c7221 */ /* 0x000fe20000010000 */
[----:B------:R-:W-:Y:S02]  /*1970*/  PRMT R45, R40, 0x7632, R45 ;  /* 0x00007632282d7816 */ /* 0x000fe4000000002d */
        /* <DEDUP_REMOVED lines=8> */
[----:B------:R-:W-:-:S02]  /*1a00*/  SHF.L.U32 R49, R49, 0x10, RZ ;  /* 0x0000001031317819 */ /* 0x000fc400000006ff */
[----:B------:R-:W-:Y:S01]  /*1a10*/  SHF.L.U32 R48, R47, 0x10, RZ ;  /* 0x000000102f307819 */ /* 0x000fe200000006ff */
[----:B------:R-:W-:Y:S01]  /*1a20*/  FADD.FTZ R45, R37, R45 ;  /* 0x0000002d252d7221 */ /* 0x000fe20000010000 */
[C---:B------:R-:W-:Y:S02]  /*1a30*/  PRMT R64, R43.reuse, 0x7632, R64 ;  /* 0x000076322b407816 */ /* 0x040fe40000000040 */
[----:B------:R-:W-:Y:S01]  /*1a40*/  SHF.L.U32 R65, R43, 0x10, RZ ;  /* 0x000000102b417819 */ /* 0x000fe200000006ff */
[----:B------:R-:W-:Y:S01]  /*1a50*/  FADD.FTZ R47, R49, R48 ;  /* 0x00000030312f7221 */ /* 0x000fe20000010000 */
[----:B------:R-:W-:Y:S02]  /*1a60*/  SHF.L.U32 R48, R50, 0x10, RZ ;  /* 0x0000001032307819 */ /* 0x000fe400000006ff */
[----:B------:R-:W-:Y:S01]  /*1a70*/  SHF.L.U32 R49, R42, 0x10, RZ ;  /* 0x000000102a317819 */ /* 0x000fe200000006ff */
[----:B------:R-:W-:Y:S01]  /*1a80*/  FADD.FTZ R47, R39, R47 ;  /* 0x0000002f272f7221 */ /* 0x000fe20000010000 */
[----:B------:R-:W-:-:S02]  /*1a90*/  PRMT R50, R50, 0x7632, R50 ;  /* 0x0000763232327816 */ /* 0x000fc40000000032 */
[----:B------:R-:W-:Y:S01]  /*1aa0*/  SHF.L.U32 R64, R64, 0x10, RZ ;  /* 0x0000001040407819 */ /* 0x000fe200000006ff */
[----:B------:R-:W-:Y:S01]  /*1ab0*/  FADD.FTZ R48, R49, R48 ;  /* 0x0000003031307221 */ /* 0x000fe20000010000 */
[----:B------:R-:W-:Y:S02]  /*1ac0*/  PRMT R49, R42, 0x7632, R49 ;  /* 0x000076322a317816 */ /* 0x000fe40000000031 */
[----:B------:R-:W-:Y:S01]  /*1ad0*/  SHF.L.U32 R50, R50, 0x10, RZ ;  /* 0x0000001032327819 */ /* 0x000fe200000006ff */
[----:B------:R-:W-:Y:S01]  /*1ae0*/  FADD.FTZ R48, R32, R48 ;  /* 0x0000003020307221 */ /* 0x000fe20000010000 */
[----:B------:R-:W-:-:S05]  /*1af0*/  SHF.L.U32 R49, R49, 0x10, RZ ;  /* 0x0000001031317819 */ /* 0x000fca00000006ff */
[----:B------:R-:W-:Y:S01]  /*1b00*/  FADD.FTZ R49, R50, R49 ;  /* 0x0000003132317221 */ /* 0x000fe20000010000 */
[C---:B------:R-:W-:Y:S02]  /*1b10*/  SHF.L.U32 R50, R51.reuse, 0x10, RZ ;  /* 0x0000001033327819 */ /* 0x040fe400000006ff */
[----:B------:R-:W-:Y:S01]  /*1b20*/  PRMT R51, R51, 0x7632, R51 ;  /* 0x0000763233337816 */ /* 0x000fe20000000033 */
[----:B------:R-:W-:Y:S02]  /*1b30*/  FADD.FTZ R49, R33, R49 ;  /* 0x0000003121317221 */ /* 0x000fe40000010000 */
[----:B------:R-:W-:Y:S01]  /*1b40*/  FADD.FTZ R50, R65, R50 ;  /* 0x0000003241327221 */ /* 0x000fe20000010000 */
[----:B------:R-:W-:-:S03]  /*1b50*/  SHF.L.U32 R51, R51, 0x10, RZ ;  /* 0x0000001033337819 */ /* 0x000fc600000006ff */
[----:B------:R-:W-:Y:S02]  /*1b60*/  FADD.FTZ R50, R34, R50 ;  /* 0x0000003222327221 */ /* 0x000fe40000010000 */
[----:B------:R-:W-:-:S04]  /*1b70*/  FADD.FTZ R51, R51, R64 ;  /* 0x0000004033337221 */ /* 0x000fc80000010000 */
[----:B------:R-:W-:Y:S01]  /*1b80*/  FADD.FTZ R51, R35, R51 ;  /* 0x0000003323337221 */ /* 0x000fe20000010000 */
[----:B------:R-:W-:Y:S06]  /*1b90*/  BRA `(.L_x_5272) ;  /* 0x00000004000c7947 */ /* 0x000fec0003800000 */
.L_x_5271:
[----:B-1---5:R-:W-:Y:S01]  /*1ba0*/  SHF.L.U32 R44, R48, 0x10, RZ ;  /* 0x00000010302c7819 */ /* 0x022fe200000006ff */
[----:B------:R-:W-:Y:S01]  /*1bb0*/  IMAD.U32 R45, R40, 0x10000, RZ ;  /* 0x00010000282d7824 */ /* 0x000fe200078e00ff */
[----:B------:R-:W-:Y:S01]  /*1bc0*/  PRMT R48, R48, 0x7632, R48 ;  /* 0x0000763230307816 */ /* 0x000fe20000000030 */
[----:B------:R-:W-:Y:S01]  /*1bd0*/  IMAD.U32 R65, R43, 0x10000, RZ ;  /* 0x000100002b417824 */ /* 0x000fe200078e00ff */
[----:B------:R-:W-:Y:S01]  /*1be0*/  SHF.L.U32 R46, R49, 0x10, RZ ;  /* 0x00000010312e7819 */ /* 0x000fe200000006ff */
[----:B------:R-:W-:Y:S01]  /*1bf0*/  FADD.FTZ R44, R45, R44 ;  /* 0x0000002c2d2c7221 */ /* 0x000fe20000010000 */
[----:B------:R-:W-:Y:S02]  /*1c00*/  PRMT R45, R40, 0x7632, R45 ;  /* 0x00007632282d7816 */ /* 0x000fe4000000002d */
[----:B------:R-:W-:Y:S02]  /*1c10*/  SHF.L.U32 R47, R41, 0x10, RZ ;  /* 0x00000010292f7819 */ /* 0x000fe400000006ff */
[----:B------:R-:W-:-:S02]  /*1c20*/  SHF.L.U32 R48, R48, 0x10, RZ ;  /* 0x0000001030307819 */ /* 0x000fc400000006ff */
[----:B------:R-:W-:Y:S01]  /*1c30*/  SHF.L.U32 R45, R45, 0x10, RZ ;  /* 0x000000102d2d7819 */ /* 0x000fe200000006ff */
[----:B------:R-:W-:Y:S01]  /*1c40*/  FADD.FTZ R46, R47, R46 ;  /* 0x0000002e2f2e7221 */ /* 0x000fe20000010000 */
[----:B------:R-:W-:Y:S02]  /*1c50*/  PRMT R49, R49, 0x7632, R49 ;  /* 0x0000763231317816 */ /* 0x000fe40000000031 */
[----:B------:R-:W-:Y:S01]  /*1c60*/  PRMT R47, R41, 0x7632, R47 ;  /* 0x00007632292f7816 */ /* 0x000fe2000000002f */
[----:B------:R-:W-:Y:S01]  /*1c70*/  FADD.FTZ R45, R48, R45 ;  /* 0x0000002d302d7221 */ /* 0x000fe20000010000 */
[----:B------:R-:W-:Y:S02]  /*1c80*/  SHF.L.U32 R48, R49, 0x10, RZ ;  /* 0x0000001031307819 */ /* 0x000fe400000006ff */
[----:B------:R-:W-:Y:S02]  /*1c90*/  SHF.L.U32 R47, R47, 0x10, RZ ;  /* 0x000000102f2f7819 */ /* 0x000fe400000006ff */
[----:B------:R-:W-:-:S02]  /*1ca0*/  SHF.L.U32 R49, R42, 0x10, RZ ;  /* 0x000000102a317819 */ /* 0x000fc400000006ff */
[----:B------:R-:W-:Y:S01]  /*1cb0*/  PRMT R64, R51, 0x7632, R64 ;  /* 0x0000763233407816 */ /* 0x000fe20000000040 */
[----:B------:R-:W-:Y:S01]  /*1cc0*/  FADD.FTZ R47, R48, R47 ;  /* 0x0000002f302f7221 */ /* 0x000fe20000010000 */
[C---:B------:R-:W-:Y:S02]  /*1cd0*/  SHF.L.U32 R48, R50.reuse, 0x10, RZ ;  /* 0x0000001032307819 */ /* 0x040fe400000006ff */
[----:B------:R-:W-:Y:S02]  /*1ce0*/  PRMT R50, R50, 0x7632, R50 ;  /* 0x0000763232327816 */ /* 0x000fe40000000032 */
[----:B------:R-:W-:Y:S01]  /*1cf0*/  SHF.L.U32 R64, R64, 0x10, RZ ;  /* 0x0000001040407819 */ /* 0x000fe200000006ff */
[----:B------:R-:W-:Y:S01]  /*1d00*/  FADD.FTZ R48, R49, R48 ;  /* 0x0000003031307221 */ /* 0x000fe20000010000 */
[----:B------:R-:W-:Y:S02]  /*1d10*/  PRMT R49, R42, 0x7632, R49 ;  /* 0x000076322a317816 */ /* 0x000fe40000000031 */
[----:B------:R-:W-:-:S02]  /*1d20*/  SHF.L.U32 R50, R50, 0x10, RZ ;  /* 0x0000001032327819 */ /* 0x000fc400000006ff */
[----:B------:R-:W-:-:S05]  /*1d30*/  SHF.L.U32 R49, R49, 0x10, RZ ;  /* 0x0000001031317819 */ /* 0x000fca00000006ff */
[----:B------:R-:W-:Y:S01]  /*1d40*/  FADD.FTZ R49, R50, R49 ;  /* 0x0000003132317221 */ /* 0x000fe20000010000 */
[----:B------:R-:W-:Y:S02]  /*1d50*/  SHF.L.U32 R50, R51, 0x10, RZ ;  /* 0x0000001033327819 */ /* 0x000fe400000006ff */
[----:B------:R-:W-:-:S03]  /*1d60*/  PRMT R51, R43, 0x7632, R51 ;  /* 0x000076322b337816 */ /* 0x000fc60000000033 */
[----:B------:R-:W-:Y:S01]  /*1d70*/  FADD.FTZ R50, R65, R50 ;  /* 0x0000003241327221 */ /* 0x000fe20000010000 */
[----:B------:R-:W-:-:S05]  /*1d80*/  SHF.L.U32 R51, R51, 0x10, RZ ;  /* 0x0000001033337819 */ /* 0x000fca00000006ff */
[----:B------:R-:W-:Y:S01]  /*1d90*/  FADD.FTZ R51, R64, R51 ;  /* 0x0000003340337221 */ /* 0x000fe20000010000 */
[----:B------:R-:W-:Y:S06]  /*1da0*/  BRA `(.L_x_5272) ;  /* 0x0000000000887947 */ /* 0x000fec0003800000 */
.L_x_5270:
[----:B------:R-:W-:Y:S05]  /*1db0*/  @!P0 BRA `(.L_x_5273) ;  /* 0x0000000000548947 */ /* 0x000fea0003800000 */
[C---:B-1---5:R-:W-:Y:S02]  /*1dc0*/  PRMT R47, R49.reuse, 0x7632, R47 ;  /* 0x00007632312f7816 */ /* 0x062fe4000000002f */
[----:B------:R-:W-:Y:S02]  /*1dd0*/  SHF.L.U32 R46, R49, 0x10, RZ ;  /* 0x00000010312e7819 */ /* 0x000fe400000006ff */
[----:B------:R-:W-:Y:S02]  /*1de0*/  PRMT R45, R48, 0x7632, R45 ;  /* 0x00007632302d7816 */ /* 0x000fe4000000002d */
[----:B------:R-:W-:Y:S01]  /*1df0*/  PRMT R49, R50, 0x7632, R49 ;  /* 0x0000763232317816 */ /* 0x000fe20000000031 */
[----:B------:R-:W-:Y:S01]  /*1e00*/  FADD.FTZ R46, R38, R46 ;  /* 0x0000002e262e7221 */ /* 0x000fe20000010000 */
[----:B------:R-:W-:Y:S02]  /*1e10*/  PRMT R64, R51, 0x7632, R64 ;  /* 0x0000763233407816 */ /* 0x000fe40000000040 */
        /* <DEDUP_REMOVED lines=15> */
.L_x_5273:
[C---:B-1---5:R-:W-:Y:S01]  /*1f10*/  PRMT R47, R49.reuse, 0x7632, R47 ;  /* 0x00007632312f7816 */ /* 0x062fe2000000002f */
        /* <DEDUP_REMOVED lines=11> */
.L_x_5272:
[----:B------:R-:W-:Y:S01]  /*1fd0*/  IMAD.WIDE.U32 R64, R69, 0x20, R90 ;  /* 0x0000002045407825 */ /* 0x000fe200078e005a */
[----:B------:R-:W-:Y:S01]  /*1fe0*/  UMOV UR13, 0xffffffff ;  /* 0xffffffff000d7882 */ /* 0x000fe20000000000 */
[----:B------:R-:W0:Y:S03]  /*1ff0*/  S2R R90, SR_TID.X ;  /* 0x00000000005a7919 */ /* 0x000e260000002100 */
[----:B------:R-:W-:Y:S04]  /*2000*/  STG.E.128 desc[UR6][R64.64], R44 ;  /* 0x0000002c40007986 */ /* 0x000fe8000c101d06 */
[----:B------:R1:W-:Y:S01]  /*2010*/  STG.E.128 desc[UR6][R64.64+0x10], R48 ;  /* 0x0000103040007986 */ /* 0x0003e2000c101d06 */
[----:B0-----:R-:W-:Y:S01]  /*2020*/  LOP3.LUT P0, RZ, R90, 0x1f, RZ, 0xc0, !PT ;  /* 0x0000001f5aff7812 */ /* 0x001fe2000780c0ff */
[----:B------:R-:W-:-:S04]  /*2030*/  FADD.FTZ R90, RZ, R28 ;  /* 0x0000001cff5a7221 */ /* 0x000fc80000010000 */
[----:B------:R-:W-:-:S04]  /*2040*/  FADD.FTZ R91, R90, R29 ;  /* 0x0000001d5a5b7221 */ /* 0x000fc80000010000 */
[----:B------:R-:W-:-:S04]  /*2050*/  FADD.FTZ R90, R91, R30 ;  /* 0x0000001e5b5a7221 */ /* 0x000fc80000010000 */
[----:B------:R-:W-:-:S04]  /*2060*/  FADD.FTZ R91, R90, R31 ;  /* 0x0000001f5a5b7221 */ /* 0x000fc80000010000 */
[----:B------:R-:W-:-:S04]  /*2070*/  FADD.FTZ R90, R91, R24 ;  /* 0x000000185b5a7221 */ /* 0x000fc80000010000 */
[----:B------:R-:W-:-:S04]  /*2080*/  FADD.FTZ R91, R90, R25 ;  /* 0x000000195a5b7221 */ /* 0x000fc80000010000 */
[----:B------:R-:W-:-:S04]  /*2090*/  FADD.FTZ R90, R91, R26 ;  /* 0x0000001a5b5a7221 */ /* 0x000fc80000010000 */
[----:B------:R-:W-:-:S04]  /*20a0*/  FADD.FTZ R91, R90, R27 ;  /* 0x0000001b5a5b7221 */ /* 0x000fc80000010000 */
[----:B-1----:R-:W-:-:S04]  /*20b0*/  FADD.FTZ R64, R91, R20 ;  /* 0x000000145b407221 */ /* 0x002fc80000010000 */
        /* <DEDUP_REMOVED lines=85> */
.L_x_5287:
[----:B------:R-:W2:Y:S01]  /*2610*/  LDC R65, c[0x0][0x400] ;  /* 0x00010000ff417b82 */ /* 0x000ea20000000800 */
[----:B-1----:R-:W-:Y:S01]  /*2620*/  FADD.FTZ R64, R92, R64 ;  /* 0x000000405c407221 */ /* 0x002fe20000010000 */
[----:B0-----:R-:W-:Y:S01]  /*2630*/  FMUL.FTZ R92, R90, R90 ;  /* 0x0000005a5a5c7220 */ /* 0x001fe20000410000 */
[----:B------:R-:W-:-:S04]  /*2640*/  ISETP.NE.AND P2, PT, RZ, UR12, PT ;  /* 0x0000000cff007c0c */ /* 0x000fc8000bf45270 */
[----:B------:R-:W-:Y:S01]  /*2650*/  FSEL R92, R92, RZ, P2 ;  /* 0x000000ff5c5c7208 */ /* 0x000fe20001000000 */
[----:B--2---:R-:W-:Y:S02]  /*2660*/  FFMA.FTZ R91, R64, R65, UR5 ;  /* 0x00000005405b7e23 */ /* 0x004fe40008010041 */
[----:B------:R-:W0:Y:S02]  /*2670*/  @!P0 LDC.64 R64, c[0x0][0x3c0] ;  /* 0x0000f000ff408b82 */ /* 0x000e240000000a00 */
[----:B------:R-:W-:Y:S01]  /*2680*/  FADD.FTZ R91, R91, R92 ;  /* 0x0000005c5b5b7221 */ /* 0x000fe20000010000 */
[----:B0-----:R-:W-:-:S05]  /*2690*/  @!P0 IMAD.WIDE R64, R66, 0x4, R64 ;  /* 0x0000000442408825 */ /* 0x001fca00078e0240 */
[----:B------:R0:W-:Y:S02]  /*26a0*/  @!P0 STG.E desc[UR6][R64.64], R90 ;  /* 0x0000005a40008986 */ /* 0x0001e4000c101906 */
[----:B0-----:R0:W1:Y:S01]  /*26b0*/  MUFU.RSQ R64, R91 ;  /* 0x0000005b00407308 */ /* 0x0010620000001400 */
[----:B------:R-:W-:-:S05]  /*26c0*/  FSEL R65, R90, RZ, !P2 ;  /* 0x000000ff5a417208 */ /* 0x000fca0005000000 */
        /* <DEDUP_REMOVED lines=12> */
[C---:B-1----:R-:W-:Y:S01]  /*2790*/  FMUL.FTZ R26, R64.reuse, R26 ;  /* 0x0000001a401a7220 */ /* 0x042fe20000410000 */
[C---:B------:R-:W-:Y:S01]  /*27a0*/  FMUL.FTZ R90, R64.reuse, R27 ;  /* 0x0000001b405a7220 */ /* 0x040fe20000410000 */
[C---:B------:R-:W-:Y:S01]  /*27b0*/  FMUL.FTZ R24, R64.reuse, R91 ;  /* 0x0000005b40187220 */ /* 0x040fe20000410000 */
[----:B------:R-:W-:Y:S01]  /*27c0*/  FMUL.FTZ R92, R64, R25 ;  /* 0x00000019405c7220 */ /* 0x000fe20000410000 */
[----:B------:R-:W-:Y:S01]  /*27d0*/  FFMA.FTZ R26, R26, R78, R77 ;  /* 0x0000004e1a1a7223 */ /* 0x000fe2000001004d */
[----:B------:R-:W-:Y:S01]  /*27e0*/  FFMA.FTZ R27, R90, R76, R75 ;  /* 0x0000004c5a1b7223 */ /* 0x000fe2000001004b */
[----:B------:R-:W-:Y:S01]  /*27f0*/  FFMA.FTZ R24, R24, R82, R81 ;  /* 0x0000005218187223 */ /* 0x000fe20000010051 */
[----:B------:R-:W-:Y:S01]  /*2800*/  FFMA.FTZ R25, R92, R80, R79 ;  /* 0x000000505c197223 */ /* 0x000fe2000001004f */
[C---:B------:R-:W-:Y:S01]  /*2810*/  FMUL.FTZ R90, R64.reuse, R30 ;  /* 0x0000001e405a7220 */ /* 0x040fe20000410000 */
[C---:B------:R-:W-:Y:S01]  /*2820*/  FMUL.FTZ R30, R64.reuse, R29 ;  /* 0x0000001d401e7220 */ /* 0x040fe20000410000 */
[----:B------:R-:W-:Y:S01]  /*2830*/  F2FP.BF16.F32.PACK_AB R27, R27, R26 ;  /* 0x0000001a1b1b723e */ /* 0x000fe200000010ff */
[----:B------:R-:W-:Y:S01]  /*2840*/  FMUL.FTZ R92, R64, R31 ;  /* 0x0000001f405c7220 */ /* 0x000fe20000410000 */
[----:B------:R-:W-:Y:S01]  /*2850*/  F2FP.BF16.F32.PACK_AB R26, R25, R24 ;  /* 0x00000018191a723e */ /* 0x000fe200000010ff */
[----:B------:R-:W-:Y:S01]  /*2860*/  FFMA.FTZ R29, R30, R88, R87 ;  /* 0x000000581e1d7223 */ /* 0x000fe20000010057 */
[----:B------:R-:W0:Y:S01]  /*2870*/  @!P0 LDC.64 R24, c[0x0][0x3c8] ;  /* 0x0000f200ff188b82 */ /* 0x000e220000000a00 */
[C---:B------:R-:W-:Y:S01]  /*2880*/  FADD.FTZ R91, -R65.reuse, R28 ;  /* 0x0000001c415b7221 */ /* 0x040fe20000010100 */
[----:B------:R-:W-:Y:S01]  /*2890*/  FFMA.FTZ R90, R90, R86, R85 ;  /* 0x000000565a5a7223 */ /* 0x000fe20000010055 */
[C---:B------:R-:W-:Y:S01]  /*28a0*/  FADD.FTZ R44, -R65.reuse, R44 ;  /* 0x0000002c412c7221 */ /* 0x040fe20000010100 */
[C---:B------:R-:W-:Y:S01]  /*28b0*/  FADD.FTZ R45, -R65.reuse, R45 ;  /* 0x0000002d412d7221 */ /* 0x040fe20000010100 */
[----:B------:R-:W-:Y:S01]  /*28c0*/  FMUL.FTZ R28, R64, R91 ;  /* 0x0000005b401c7220 */ /* 0x000fe20000410000 */
[C---:B------:R-:W-:Y:S01]  /*28d0*/  FADD.FTZ R91, -R65.reuse, R20 ;  /* 0x00000014415b7221 */ /* 0x040fe20000010100 */
[C---:B------:R-:W-:Y:S01]  /*28e0*/  FADD.FTZ R47, -R65.reuse, R47 ;  /* 0x0000002f412f7221 */ /* 0x040fe20000010100 */
[----:B------:R-:W1:Y:S01]  /*28f0*/  LDC.64 R30, c[0x0][0x428] ;  /* 0x00010a00ff1e7b82 */ /* 0x000e620000000a00 */
[----:B------:R-:W-:Y:S01]  /*2900*/  FFMA.FTZ R28, R28, R93, R89 ;  /* 0x0000005d1c1c7223 */ /* 0x000fe20000010059 */
[C---:B------:R-:W-:Y:S01]  /*2910*/  FADD.FTZ R49, -R65.reuse, R49 ;  /* 0x0000003141317221 */ /* 0x040fe20000010100 */
[----:B------:R-:W-:Y:S01]  /*2920*/  FADD.FTZ R51, -R65, R51 ;  /* 0x0000003341337221 */ /* 0x000fe20000010100 */
[C---:B------:R-:W-:Y:S01]  /*2930*/  FMUL.FTZ R17, R64.reuse, R17 ;  /* 0x0000001140117220 */ /* 0x040fe20000410000 */
[C---:B------:R-:W-:Y:S01]  /*2940*/  FMUL.FTZ R23, R64.reuse, R23 ;  /* 0x0000001740177220 */ /* 0x040fe20000410000 */
[C---:B------:R-:W-:Y:S01]  /*2950*/  FMUL.FTZ R20, R64.reuse, R91 ;  /* 0x0000005b40147220 */ /* 0x040fe20000410000 */
[C---:B------:R-:W-:Y:S01]  /*2960*/  FMUL.FTZ R91, R64.reuse, R18 ;  /* 0x00000012405b7220 */ /* 0x040fe20000410000 */
[C---:B------:R-:W-:Y:S01]  /*2970*/  FMUL.FTZ R19, R64.reuse, R19 ;  /* 0x0000001340137220 */ /* 0x040fe20000410000 */
[C---:B------:R-:W-:Y:S01]  /*2980*/  FMUL.FTZ R44, R64.reuse, R44 ;  /* 0x0000002c402c7220 */ /* 0x040fe20000410000 */
[C---:B------:R-:W-:Y:S01]  /*2990*/  FMUL.FTZ R45, R64.reuse, R45 ;  /* 0x0000002d402d7220 */ /* 0x040fe20000410000 */
[----:B------:R-:W-:Y:S01]  /*29a0*/  FFMA.FTZ R91, R91, R12, R0 ;  /* 0x0000000c5b5b7223 */ /* 0x000fe20000010000 */
[C---:B------:R-:W-:Y:S01]  /*29b0*/  FMUL.FTZ R47, R64.reuse, R47 ;  /* 0x0000002f402f7220 */ /* 0x040fe20000410000 */
[C---:B------:R-:W-:Y:S01]  /*29c0*/  FMUL.FTZ R49, R64.reuse, R49 ;  /* 0x0000003140317220 */ /* 0x040fe20000410000 */
[----:B------:R-:W-:Y:S01]  /*29d0*/  FMUL.FTZ R51, R64, R51 ;  /* 0x0000003340337220 */ /* 0x000fe20000410000 */
[----:B------:R-:W-:Y:S01]  /*29e0*/  FFMA.FTZ R20, R20, R74, R73 ;  /* 0x0000004a14147223 */ /* 0x000fe20000010049 */
[----:B0-----:R-:W-:-:S04]  /*29f0*/  @!P0 IMAD.WIDE R24, R66, 0x4, R24 ;  /* 0x0000000442188825 */ /* 0x001fc800078e0218 */
[----:B------:R-:W-:Y:S01]  /*2a00*/  FFMA.FTZ R44, R44, R11, R7 ;  /* 0x0000000b2c2c7223 */ /* 0x000fe20000010007 */
[----:B------:R-:W-:Y:S01]  /*2a10*/  FFMA.FTZ R49, R49, R53, R52 ;  /* 0x0000003531317223 */ /* 0x000fe20000010034 */
[----:B------:R-:W-:Y:S01]  /*2a20*/  FFMA.FTZ R45, R45, R57, R56 ;  /* 0x000000392d2d7223 */ /* 0x000fe20000010038 */
[----:B------:R0:W-:Y:S02]  /*2a30*/  @!P0 STG.E desc[UR6][R24.64], R64 ;  /* 0x0000004018008986 */ /* 0x0001e4000c101906 */
[----:B0-----:R-:W-:Y:S01]  /*2a40*/  FFMA.FTZ R25, R92, R84, R83 ;  /* 0x000000545c197223 */ /* 0x001fe20000010053 */
[----:B------:R-:W-:Y:S01]  /*2a50*/  F2FP.BF16.F32.PACK_AB R24, R29, R28 ;  /* 0x0000001c1d18723e */ /* 0x000fe200000010ff */
[----:B-1----:R-:W-:-:S04]  /*2a60*/  IMAD.WIDE.U32 R28, R67, 0x10, R30 ;  /* 0x00000010431c7825 */ /* 0x002fc800078e001e */
[C---:B------:R-:W-:Y:S01]  /*2a70*/  FADD.FTZ R67, -R65.reuse, R21 ;  /* 0x0000001541437221 */ /* 0x040fe20000010100 */
[----:B------:R-:W-:Y:S01]  /*2a80*/  FADD.FTZ R21, -R65, R22 ;  /* 0x0000001641157221 */ /* 0x000fe20000010100 */
[----:B------:R-:W-:Y:S02]  /*2a90*/  F2FP.BF16.F32.PACK_AB R25, R25, R90 ;  /* 0x0000005a1919723e */ /* 0x000fe400000010ff */
[----:B------:R-:W-:-:S03]  /*2aa0*/  FMUL.FTZ R22, R64, R67 ;  /* 0x0000004340167220 */ /* 0x000fc60000410000 */
[----:B------:R0:W-:Y:S02]  /*2ab0*/  STG.E.128 desc[UR6][R28.64], R24 ;  /* 0x000000181c007986 */ /* 0x0001e4000c101d06 */
[C---:B0-----:R-:W-:Y:S01]  /*2ac0*/  FADD.FTZ R29, -R65.reuse, R50 ;  /* 0x00000032411d7221 */ /* 0x041fe20000010100 */
[C---:B------:R-:W-:Y:S01]  /*2ad0*/  FADD.FTZ R25, -R65.reuse, R46 ;  /* 0x0000002e41197221 */ /* 0x040fe20000010100 */
[----:B------:R-:W-:Y:S01]  /*2ae0*/  FADD.FTZ R27, -R65, R48 ;  /* 0x00000030411b7221 */ /* 0x000fe20000010100 */
        /* <DEDUP_REMOVED lines=11> */
[----:B------:R-:W-:Y:S01]  /*2ba0*/  IMAD.WIDE.U32 R24, R68, 0x10, R30 ;  /* 0x0000001044187825 */ /* 0x000fe200078e001e */
[----:B------:R-:W-:-:S03]  /*2bb0*/  F2FP.BF16.F32.PACK_AB R17, R17, R28 ;  /* 0x0000001c1111723e */ /* 0x000fc600000010ff */
[----:B------:R-:W-:Y:S01]  /*2bc0*/  FFMA.FTZ R23, R22, R72, R71 ;  /* 0x0000004816177223 */ /* 0x000fe20000010047 */
[----:B------:R-:W0:Y:S01]  /*2bd0*/  LDC.64 R28, c[0x0][0x380] ;  /* 0x0000e000ff1c7b82 */ /* 0x000e220000000a00 */
[----:B------:R-:W-:Y:S01]  /*2be0*/  IMAD.WIDE.U32 R26, R69, 0x10, R30 ;  /* 0x00000010451a7825 */ /* 0x000fe200078e001e */
[----:B------:R-:W-:-:S03]  /*2bf0*/  F2FP.BF16.F32.PACK_AB R19, R46, R91 ;  /* 0x0000005b2e13723e */ /* 0x000fc600000010ff */
[----:B------:R-:W-:Y:S01]  /*2c00*/  FFMA.FTZ R21, R21, R10, R6 ;  /* 0x0000000a15157223 */ /* 0x000fe20000010006 */
[----:B------:R-:W-:Y:S01]  /*2c10*/  FFMA.FTZ R22, R16, R9, R5 ;  /* 0x0000000910167223 */ /* 0x000fe20000010005 */
[----:B------:R-:W-:Y:S01]  /*2c20*/  FFMA.FTZ R67, R67, R8, R4 ;  /* 0x0000000843437223 */ /* 0x000fe20000010004 */
[----:B------:R-:W-:Y:S01]  /*2c30*/  FFMA.FTZ R46, R51, R15, R14 ;  /* 0x0000000f332e7223 */ /* 0x000fe2000001000e */
[----:B------:R-:W-:Y:S01]  /*2c40*/  FFMA.FTZ R30, R47, R55, R54 ;  /* 0x000000372f1e7223 */ /* 0x000fe20000010036 */
[----:B------:R-:W-:Y:S02]  /*2c50*/  F2FP.BF16.F32.PACK_AB R16, R23, R20 ;  /* 0x000000141710723e */ /* 0x000fe400000010ff */
[----:B------:R-:W-:Y:S02]  /*2c60*/  F2FP.BF16.F32.PACK_AB R22, R49, R22 ;  /* 0x000000163116723e */ /* 0x000fe400000010ff */
[----:B------:R-:W-:Y:S01]  /*2c70*/  F2FP.BF16.F32.PACK_AB R23, R46, R67 ;  /* 0x000000432e17723e */ /* 0x000fe200000010ff */
[----:B------:R1:W-:Y:S01]  /*2c80*/  STG.E.128 desc[UR6][R24.64], R16 ;  /* 0x0000001018007986 */ /* 0x0003e2000c101d06 */
[----:B------:R-:W-:-:S02]  /*2c90*/  F2FP.BF16.F32.PACK_AB R21, R30, R21 ;  /* 0x000000151e15723e */ /* 0x000fc400000010ff */
[----:B------:R-:W-:-:S05]  /*2ca0*/  F2FP.BF16.F32.PACK_AB R20, R45, R44 ;  /* 0x0000002c2d14723e */ /* 0x000fca00000010ff */
[----:B------:R1:W-:Y:S01]  /*2cb0*/  STG.E.128 desc[UR6][R26.64], R20 ;  /* 0x000000141a007986 */ /* 0x0003e2000c101d06 */
[----:B0-----:R-:W-:-:S04]  /*2cc0*/  LEA R66, R28, R66, 0x2 ;  /* 0x000000421c427211 */ /* 0x001fc800078e10ff */
[----:B------:R-:W-:-:S13]  /*2cd0*/  ISETP.GE.AND P0, PT, R66, R29, PT ;  /* 0x0000001d4200720c */ /* 0x000fda0003f06270 */
[----:B-1----:R-:W-:Y:S05]  /*2ce0*/  @!P0 BRA `(.L_x_5275) ;  /* 0xffffffd800b88947 */ /* 0x002fea000383ffff */
[----:B------:R-:W-:Y:S05]  /*2cf0*/  EXIT ;  /* 0x000000000000794d */ /* 0x000fea0003800000 */
.L_x_5274:
        /* <DEDUP_REMOVED lines=8> */
.L_x_5277:
[----:B------:R-:W-:Y:S05]  /*2d80*/  BSYNC B0 ;  /* 0x0000000000007941 */ /* 0x000fea0003800000 */
.L_x_5276:
[----:B------:R-:W-:Y:S01]  /*2d90*/  FADD.FTZ R90, R90, R64 ;  /* 0x000000405a5a7221 */ /* 0x000fe20000010000 */
[----:B------:R-:W-:Y:S01]  /*2da0*/  MOV R64, 0xffffffff ;  /* 0xffffffff00407802 */ /* 0x000fe20000000f00 */
[----:B------:R-:W-:Y:S01]  /*2db0*/  HFMA2 R91, -RZ, RZ, 0, 1.1920928955078125e-07 ;  /* 0x00000002ff5b7431 */ /* 0x000fe200000001ff */
[----:B------:R-:W-:Y:S01]  /*2dc0*/  MOV R65, 0x1f ;  /* 0x0000001f00417802 */ /* 0x000fe20000000f00 */
[----:B------:R-:W-:-:S07]  /*2dd0*/  IMAD.MOV.U32 R92, RZ, RZ, R90 ;  /* 0x000000ffff5c7224 */ /* 0x000fce00078e005a */
[----:B------:R-:W-:Y:S05]  /*2de0*/  WARPSYNC.COLLECTIVE R64, `(.L_x_5278) ;  /* 0x0000000040087348 */ /* 0x000fea0003c00000 */
[----:B------:R0:W1:Y:S02]  /*2df0*/  SHFL.BFLY P2, R64, R92, R91, R65 ;  /* 0x0c00005b5c407389 */ /* 0x0000640000040041 */
[----:B01----:R-:W-:Y:S05]  /*2e00*/  ENDCOLLECTIVE ;  /* 0x000000000000791b */ /* 0x003fea0003800000 */
.L_x_5278:
[----:B------:R-:W-:Y:S02]  /*2e10*/  HFMA2 R91, -RZ, RZ, 0, 2.384185791015625e-07 ;  /* 0x00000004ff5b7431 */ /* 0x000fe400000001ff */
[----:B------:R-:W-:Y:S01]  /*2e20*/  FADD.FTZ R90, R90, R64 ;  /* 0x000000405a5a7221 */ /* 0x000fe20000010000 */
[----:B------:R-:W-:-:S04]  /*2e30*/  MOV R64, 0xffffffff ;  /* 0xffffffff00407802 */ /* 0x000fc80000000f00 */
[----:B------:R-:W-:-:S07]  /*2e40*/  MOV R92, R90 ;  /* 0x0000005a005c7202 */ /* 0x000fce0000000f00 */
[----:B------:R-:W-:Y:S05]  /*2e50*/  WARPSYNC.COLLECTIVE R64, `(.L_x_5279) ;  /* 0x0000000040087348 */ /* 0x000fea0003c00000 */
[----:B------:R0:W1:Y:S02]  /*2e60*/  SHFL.BFLY P2, R64, R92, R91, R65 ;  /* 0x0c00005b5c407389 */ /* 0x0000640000040041 */
[----:B01----:R-:W-:Y:S05]  /*2e70*/  ENDCOLLECTIVE ;  /* 0x000000000000791b */ /* 0x003fea0003800000 */
.L_x_5279:
[----:B------:R-:W-:Y:S02]  /*2e80*/  HFMA2 R91, -RZ, RZ, 0, 4.76837158203125e-07 ;  /* 0x00000008ff5b7431 */ /* 0x000fe400000001ff */
[----:B------:R-:W-:Y:S01]  /*2e90*/  FADD.FTZ R90, R90, R64 ;  /* 0x000000405a5a7221 */ /* 0x000fe20000010000 */
[----:B------:R-:W-:-:S04]  /*2ea0*/  MOV R64, 0xffffffff ;  /* 0xffffffff00407802 */ /* 0x000fc80000000f00 */
[----:B------:R-:W-:-:S07]  /*2eb0*/  MOV R92, R90 ;  /* 0x0000005a005c7202 */ /* 0x000fce0000000f00 */
[----:B------:R-:W-:Y:S05]  /*2ec0*/  WARPSYNC.COLLECTIVE R64, `(.L_x_5280) ;  /* 0x0000000040087348 */ /* 0x000fea0003c00000 */
[----:B------:R0:W1:Y:S02]  /*2ed0*/  SHFL.BFLY P2, R64, R92, R91, R65 ;  /* 0x0c00005b5c407389 */ /* 0x0000640000040041 */
[----:B01----:R-:W-:Y:S05]  /*2ee0*/  ENDCOLLECTIVE ;  /* 0x000000000000791b */ /* 0x003fea0003800000 */
.L_x_5280:
[----:B------:R-:W-:Y:S02]  /*2ef0*/  HFMA2 R91, -RZ, RZ, 0, 9.5367431640625e-07 ;  /* 0x00000010ff5b7431 */ /* 0x000fe400000001ff */
[----:B------:R-:W-:Y:S01]  /*2f00*/  FADD.FTZ R90, R90, R64 ;  /* 0x000000405a5a7221 */ /* 0x000fe20000010000 */
[----:B------:R-:W-:-:S04]  /*2f10*/  IMAD.MOV.U32 R64, RZ, RZ, -0x1 ;  /* 0xffffffffff407424 */ /* 0x000fc800078e00ff */
[----:B------:R-:W-:-:S07]  /*2f20*/  MOV R92, R90 ;  /* 0x0000005a005c7202 */ /* 0x000fce0000000f00 */
[----:B------:R-:W-:Y:S05]  /*2f30*/  WARPSYNC.COLLECTIVE R64, `(.L_x_5281) ;  /* 0x0000000040087348 */ /* 0x000fea0003c00000 */
[----:B------:R0:W1:Y:S02]  /*2f40*/  SHFL.BFLY P2, R64, R92, R91, R65 ;  /* 0x0c00005b5c407389 */ /* 0x0000640000040041 */
[----:B01----:R-:W-:Y:S05]  /*2f50*/  ENDCOLLECTIVE ;  /* 0x000000000000791b */ /* 0x003fea0003800000 */
.L_x_5281:
[----:B------:R-:W0:Y:S01]  /*2f60*/  LDC R65, c[0x0][0x400] ;  /* 0x00010000ff417b82 */ /* 0x000e220000000800 */
[----:B------:R-:W-:Y:S01]  /*2f70*/  MOV R91, 0x1 ;  /* 0x00000001005b7802 */ /* 0x000fe20000000f00 */
[----:B------:R-:W-:-:S04]  /*2f80*/  FADD.FTZ R90, R90, R64 ;  /* 0x000000405a5a7221 */ /* 0x000fc80000010000 */
        /* <DEDUP_REMOVED lines=49> */
[----:B------:R-:W-:Y:S01]  /*32a0*/  MOV R64, 0xffffffff ;  /* 0xffffffff00407802 */ /* 0x000fe20000000f00 */
[----:B------:R-:W-:-:S07]  /*32b0*/  HFMA2 R65, -RZ, RZ, 0, 1.847743988037109375e-06 ;  /* 0x0000001fff417431 */ /* 0x000fce00000001ff */
[----:B------:R-:W-:Y:S05]  /*32c0*/  WARPSYNC.COLLECTIVE R64, `(.L_x_5282) ;  /* 0x0000000040087348 */ /* 0x000fea0003c00000 */
[----:B------:R0:W1:Y:S02]  /*32d0*/  SHFL.BFLY P2, R64, R92, R91, R65 ;  /* 0x0c00005b5c407389 */ /* 0x0000640000040041 */
[----:B01----:R-:W-:Y:S05]  /*32e0*/  ENDCOLLECTIVE ;  /* 0x000000000000791b */ /* 0x003fea0003800000 */
.L_x_5282:
[----:B------:R-:W-:Y:S02]  /*32f0*/  HFMA2 R91, -RZ, RZ, 0, 1.1920928955078125e-07 ;  /* 0x00000002ff5b7431 */ /* 0x000fe400000001ff */
[----:B------:R-:W-:Y:S01]  /*3300*/  FADD.FTZ R92, R92, R64 ;  /* 0x000000405c5c7221 */ /* 0x000fe20000010000 */
[----:B------:R-:W-:-:S07]  /*3310*/  MOV R64, 0xffffffff ;  /* 0xffffffff00407802 */ /* 0x000fce0000000f00 */
[----:B------:R-:W-:Y:S05]  /*3320*/  WARPSYNC.COLLECTIVE R64, `(.L_x_5283) ;  /* 0x0000000040087348 */ /* 0x000fea0003c00000 */
[----:B------:R0:W1:Y:S02]  /*3330*/  SHFL.BFLY P2, R64, R92, R91, R65 ;  /* 0x0c00005b5c407389 */ /* 0x0000640000040041 */
[----:B01----:R-:W-:Y:S05]  /*3340*/  ENDCOLLECTIVE ;  /* 0x000000000000791b */ /* 0x003fea0003800000 */
.L_x_5283:
[----:B------:R-:W-:Y:S02]  /*3350*/  HFMA2 R91, -RZ, RZ, 0, 2.384185791015625e-07 ;  /* 0x00000004ff5b7431 */ /* 0x000fe400000001ff */
[----:B------:R-:W-:Y:S01]  /*3360*/  FADD.FTZ R92, R92, R64 ;  /* 0x000000405c5c7221 */ /* 0x000fe20000010000 */
[----:B------:R-:W-:-:S07]  /*3370*/  MOV R64, 0xffffffff ;  /* 0xffffffff00407802 */ /* 0x000fce0000000f00 */
[----:B------:R-:W-:Y:S05]  /*3380*/  WARPSYNC.COLLECTIVE R64, `(.L_x_5284) ;  /* 0x0000000040087348 */ /* 0x000fea0003c00000 */
[----:B------:R0:W1:Y:S02]  /*3390*/  SHFL.BFLY P2, R64, R92, R91, R65 ;  /* 0x0c00005b5c407389 */ /* 0x0000640000040041 */
[----:B01----:R-:W-:Y:S05]  /*33a0*/  ENDCOLLECTIVE ;  /* 0x000000000000791b */ /* 0x003fea0003800000 */
.L_x_5284:
[----:B------:R-:W-:Y:S02]  /*33b0*/  HFMA2 R91, -RZ, RZ, 0, 4.76837158203125e-07 ;  /* 0x00000008ff5b7431 */ /* 0x000fe400000001ff */
[----:B------:R-:W-:Y:S01]  /*33c0*/  FADD.FTZ R92, R92, R64 ;  /* 0x000000405c5c7221 */ /* 0x000fe20000010000 */
[----:B------:R-:W-:-:S07]  /*33d0*/  MOV R64, 0xffffffff ;  /* 0xffffffff00407802 */ /* 0x000fce0000000f00 */
[----:B------:R-:W-:Y:S05]  /*33e0*/  WARPSYNC.COLLECTIVE R64, `(.L_x_5285) ;  /* 0x0000000040087348 */ /* 0x000fea0003c00000 */
[----:B------:R0:W1:Y:S02]  /*33f0*/  SHFL.BFLY P2, R64, R92, R91, R65 ;  /* 0x0c00005b5c407389 */ /* 0x0000640000040041 */
[----:B01----:R-:W-:Y:S05]  /*3400*/  ENDCOLLECTIVE ;  /* 0x000000000000791b */ /* 0x003fea0003800000 */
.L_x_5285:
[----:B------:R-:W-:Y:S02]  /*3410*/  HFMA2 R91, -RZ, RZ, 0, 9.5367431640625e-07 ;  /* 0x00000010ff5b7431 */ /* 0x000fe400000001ff */
[----:B------:R-:W-:Y:S01]  /*3420*/  FADD.FTZ R92, R92, R64 ;  /* 0x000000405c5c7221 */ /* 0x000fe20000010000 */
[----:B------:R-:W-:-:S07]  /*3430*/  MOV R64, 0xffffffff ;  /* 0xffffffff00407802 */ /* 0x000fce0000000f00 */
[----:B------:R-:W-:Y:S05]  /*3440*/  WARPSYNC.COLLECTIVE R64, `(.L_x_5286) ;  /* 0x0000000040087348 */ /* 0x000fea0003c00000 */
[----:B------:R0:W1:Y:S02]  /*3450*/  SHFL.BFLY P2, R64, R92, R91, R65 ;  /* 0x0c00005b5c407389 */ /* 0x0000640000040041 */
[----:B01----:R-:W-:Y:S05]  /*3460*/  ENDCOLLECTIVE ;  /* 0x000000000000791b */ /* 0x003fea0003800000 */
.L_x_5286:
[----:B------:R-:W-:Y:S05]  /*3470*/  BRA `(.L_x_5287) ;  /* 0xfffffff000647947 */ /* 0x000fea000383ffff */
.L_x_5288:
        /* <DEDUP_REMOVED lines=16> */
.L_x_17372:


//--------------------- .text._ZN10layer_norm31ln_parallel_residual_fwd_kernelINS_13Kernel_traitsI13__nv_bfloat16S2_fS2_fjLj768ELj1ELj4ELj1ELj16ENS_18Kernel_traits_baseILj768ES2_S2_fS2_fjLj128EEEEELb1ELb0ELb0EEEvNS_9FwdParamsE --------------------------
	.section	.text._ZN10layer_norm31ln_parallel_residual_fwd_kernelINS_13Kernel_traitsI13__nv_bfloat16S2_fS2_fjLj768ELj1ELj4ELj1ELj16ENS_18Kernel_traits_baseILj768ES2_S2_fS2_fjLj128EEEEELb1ELb0ELb0EEEvNS_9FwdParamsE,"ax",@progbits
	.align	128
        .global         _ZN10layer_norm31ln_parallel_residual_fwd_kernelINS_13Kernel_traitsI13__nv_bfloat16S2_fS2_fjLj768ELj1ELj4ELj1ELj16ENS_18Kernel_traits_baseILj768ES2_S2_fS2_fjLj128EEEEELb1ELb0ELb0EEEvNS_9FwdParamsE
        .type           _ZN10layer_norm31ln_parallel_residual_fwd_kernelINS_13Kernel_traitsI13__nv_bfloat16S2_fS2_fjLj768ELj1ELj4ELj1ELj16ENS_18Kernel_traits_baseILj768ES2_S2_fS2_fjLj128EEEEELb1ELb0ELb0EEEvNS_9FwdParamsE,@function
        .size           _ZN10layer_norm31ln_parallel_residual_fwd_kernelINS_13Kernel_traitsI13__nv_bfloat16S2_fS2_fjLj768ELj1ELj4ELj1ELj16ENS_18Kernel_traits_baseILj768ES2_S2_fS2_fjLj128EEEEELb1ELb0ELb0EEEvNS_9FwdParamsE,(.L_x_17373 - _ZN10layer_norm31ln_parallel_residual_fwd_kernelINS_13Kernel_traitsI13__nv_bfloat16S2_fS2_fjLj768ELj1ELj4ELj1ELj16ENS_18Kernel_traits_baseILj768ES2_S2_fS2_fjLj128EEEEELb1ELb0ELb0EEEvNS_9FwdParamsE)
        .other          _ZN10layer_norm31ln_parallel_residual_fwd_kernelINS_13Kernel_traitsI13__nv_bfloat16S2_fS2_fjLj768ELj1ELj4ELj1ELj16ENS_18Kernel_traits_baseILj768ES2_S2_fS2_fjLj128EEEEELb1ELb0ELb0EEEvNS_9FwdParamsE,@"STO_CUDA_ENTRY STV_DEFAULT"
_ZN10layer_norm31ln_parallel_residual_fwd_kernelINS_13Kernel_traitsI13__nv_bfloat16S2_fS2_fjLj768ELj1ELj4ELj1ELj16ENS_18Kernel_traits_baseILj768ES2_S2_fS2_fjLj128EEEEELb1ELb0ELb0EEEvNS_9FwdParamsE:
.text._ZN10layer_norm31ln_parallel_residual_fwd_kernelINS_13Kernel_traitsI13__nv_bfloat16S2_fS2_fjLj768ELj1ELj4ELj1ELj16ENS_18Kernel_traits_baseILj768ES2_S2_fS2_fjLj128EEEEELb1ELb0ELb0EEEvNS_9FwdParamsE:
[----:B------:R-:W-:Y:S01]  /*0000*/  LDC R1, c[0x0][0x37c] ;  /* 0x0000df00ff017b82 */ /* 0x000fe20000000800 */
[----:B------:R-:W0:Y:S07]  /*0010*/  LDCU.U8 UR4, c[0x0][0x464] ;  /* 0x00008c80ff0477ac */ /* 0x000e2e0008000000 */
[----:B------:R-:W1:Y:S01]  /*0020*/  LDC R143, c[0x0][0x45c] ;  /* 0x00011700ff8f7b82 */ /* 0x000e620000000800 */
[----:B------:R-:W2:Y:S07]  /*0030*/  LDCU.64 UR6, c[0x0][0x358] ;  /* 0x00006b00ff0677ac */ /* 0x000eae0008000a00 */
[----:B------:R-:W2:Y:S01]  /*0040*/  LDC R2, c[0x0][0x458] ;  /* 0x00011600ff027b82 */ /* 0x000ea20000000800 */
[----:B------:R-:W3:Y:S01]  /*0050*/  S2R R146, SR_TID.X ;  /* 0x0000000000927919 */ /* 0x000ee20000002100 */
[----:B------:R-:W4:Y:S06]  /*0060*/  LDCU.64 UR8, c[0x0][0x438] ;  /* 0x00008700ff0877ac */ /* 0x000f2c0008000a00 */
[----:B------:R-:W5:Y:S01]  /*0070*/  LDC R9, c[0x0][0x388] ;  /* 0x0000e200ff097b82 */ /* 0x000f620000000800 */
[----:B0-----:R-:W-:Y:S01]  /*0080*/  ISETP.NE.AND P0, PT, RZ, UR4, PT ;  /* 0x00000004ff007c0c */ /* 0x001fe2000bf05270 */
[----:B------:R-:W0:-:S12]  /*0090*/  LDCU.64 UR4, c[0x0][0x450] ;  /* 0x00008a00ff0477ac */ /* 0x000e180008000a00 */
[----:B-1----:R-:W-:Y:S01]  /*00a0*/  @P0 IMAD.MOV.U32 R3, RZ, RZ, R143 ;  /* 0x000000ffff030224 */ /* 0x002fe200078e008f */
[----:B------:R-:W1:Y:S04]  /*00b0*/  @P0 LDC R7, c[0x0][0x460] ;  /* 0x00011800ff070b82 */ /* 0x000e680000000800 */
[----:B--2---:R2:W1:Y:S01]  /*00c0*/  @P0 LDG.E.64 R4, desc[UR6][R2.64] ;  /* 0x0000000602040981 */ /* 0x004462000c1e1b00 */
[----:B0-----:R-:W-:Y:S01]  /*00d0*/  IMAD.U32 R150, RZ, RZ, UR4 ;  /* 0x00000004ff967e24 */ /* 0x001fe2000f8e00ff */
[----:B------:R-:W-:-:S06]  /*00e0*/  MOV R151, UR5 ;  /* 0x0000000500977c02 */ /* 0x000fcc0008000f00 */
[----:B------:R-:W2:Y:S01]  /*00f0*/  @P0 LDG.E.64 R150, desc[UR6][R150.64] ;  /* 0x0000000696960981 */ /* 0x000ea2000c1e1b00 */
[----:B------:R-:W0:Y:S01]  /*0100*/  S2UR UR5, SR_CTAID.X ;  /* 0x00000000000579c3 */ /* 0x000e220000002500 */
[----:B---3--:R-:W-:Y:S01]  /*0110*/  LOP3.LUT R147, R146, 0x1f, RZ, 0xc0, !PT ;  /* 0x0000001f92937812 */ /* 0x008fe200078ec0ff */
[----:B----4-:R-:W-:Y:S01]  /*0120*/  UISETP.NE.U32.AND UP0, UPT, UR8, URZ, UPT ;  /* 0x000000ff0800728c */ /* 0x010fe2000bf05070 */
[----:B-----5:R-:W-:Y:S01]  /*0130*/  SHF.R.S32.HI R0, RZ, 0x1f, R9 ;  /* 0x0000001fff007819 */ /* 0x020fe20000011409 */
[----:B------:R-:W-:Y:S02]  /*0140*/  BSSY.RECONVERGENT B0, `(.L_x_5289) ;  /* 0x00000db000007945 */ /* 0x000fe40003800200 */
[----:B------:R-:W-:Y:S01]  /*0150*/  UISETP.NE.AND.EX UP0, UPT, UR9, URZ, UPT, UP0 ;  /* 0x000000ff0900728c */ /* 0x000fe2000bf05300 */
[----:B------:R-:W-:Y:S01]  /*0160*/  IMAD.MOV.U32 R18, RZ, RZ, R147 ;  /* 0x000000ffff127224 */ /* 0x000fe200078e0093 */
[----:B------:R-:W3:Y:S01]  /*0170*/  LDC R145, c[0x0][0x360] ;  /* 0x0000d800ff917b82 */ /* 0x000ee20000000800 */
[----:B------:R-:W-:-:S03]  /*0180*/  LEA.HI R0, R0, R9, RZ, 0x3 ;  /* 0x0000000900007211 */ /* 0x000fc600078f18ff */
[----:B--2---:R-:W-:-:S04]  /*0190*/  LOP3.LUT R3, R18, 0x1f, RZ, 0x3c, !PT ;  /* 0x0000001f12037812 */ /* 0x004fc800078e3cff */
[----:B------:R-:W-:Y:S01]  /*01a0*/  LEA.HI.SX32 R0, R0, R3, 0x1d ;  /* 0x0000000300007211 */ /* 0x000fe200078feaff */
[----:B0-----:R-:W-:Y:S02]  /*01b0*/  USHF.L.U32 UR4, UR5, 0x2, URZ ;  /* 0x0000000205047899 */ /* 0x001fe400080006ff */
[--C-:B---3--:R-:W-:Y:S01]  /*01c0*/  IMAD R145, R145, UR5, R146.reuse ;  /* 0x0000000591917c24 */ /* 0x108fe2000f8e0292 */
[----:B------:R-:W-:-:S04]  /*01d0*/  SHF.R.U32.HI R146, RZ, 0x5, R146 ;  /* 0x00000005ff927819 */ /* 0x000fc80000011692 */
[----:B------:R-:W-:Y:S02]  /*01e0*/  LOP3.LUT R146, R146, UR4, RZ, 0xfc, !PT ;  /* 0x0000000492927c12 */ /* 0x000fe4000f8efcff */
[----:B-1----:R-:W-:-:S05]  /*01f0*/  @P0 IADD3 R2, P1, PT, R4, R7, RZ ;  /* 0x0000000704020210 */ /* 0x002fca0007f3e0ff */
[----:B------:R-:W-:Y:S01]  /*0200*/  @P0 IMAD.X R143, RZ, RZ, R5, P1 ;  /* 0x000000ffff8f0224 */ /* 0x000fe200008e0605 */
[C---:B------:R-:W-:Y:S01]  /*0210*/  IADD3 R3, PT, PT, R150.reuse, -0x61c88647, RZ ;  /* 0x9e3779b996037810 */ /* 0x040fe20007ffe0ff */
[----:B------:R-:W-:-:S03]  /*0220*/  VIADD R4, R150, 0x3c6ef372 ;  /* 0x3c6ef37296047836 */ /* 0x000fc60000000000 */
[--C-:B------:R-:W-:Y:S01]  /*0230*/  SHF.R.U64 R144, R2, 0x2, R143.reuse ;  /* 0x0000000202907819 */ /* 0x100fe2000000128f */
[C---:B------:R-:W-:Y:S01]  /*0240*/  VIADD R5, R151.reuse, 0x76cf5d0a ;  /* 0x76cf5d0a97057836 */ /* 0x040fe20000000000 */
[C---:B------:R-:W-:Y:S01]  /*0250*/  IADD3 R6, PT, PT, R150.reuse, -0x255992d5, RZ ;  /* 0xdaa66d2b96067810 */ /* 0x040fe20007ffe0ff */
[C---:B------:R-:W-:Y:S01]  /*0260*/  VIADD R7, R151.reuse, 0x32370b8f ;  /* 0x32370b8f97077836 */ /* 0x040fe20000000000 */
[C---:B------:R-:W-:Y:S01]  /*0270*/  IADD3 R9, PT, PT, R151.reuse, -0x126145ec, RZ ;  /* 0xed9eba1497097810 */ /* 0x040fe20007ffe0ff */
[C---:B------:R-:W-:Y:S01]  /*0280*/  VIADD R8, R150.reuse, 0x78dde6e4 ;  /* 0x78dde6e496087836 */ /* 0x040fe20000000000 */
[C---:B------:R-:W-:Y:S01]  /*0290*/  IADD3 R12, PT, PT, R150.reuse, 0x5384540f, RZ ;  /* 0x5384540f960c7810 */ /* 0x040fe20007ffe0ff */
[----:B------:R-:W-:Y:S01]  /*02a0*/  VIADD R10, R150, 0x1715609d ;  /* 0x1715609d960a7836 */ /* 0x000fe20000000000 */
[C---:B------:R-:W-:Y:S01]  /*02b0*/  IADD3 R15, PT, PT, R151.reuse, -0x24c28bd8, RZ ;  /* 0xdb3d7428970f7810 */ /* 0x040fe20007ffe0ff */
[C---:B------:R-:W-:Y:S01]  /*02c0*/  VIADD R11, R151.reuse, 0xa9066899 ;  /* 0xa9066899970b7836 */ /* 0x040fe20000000000 */
[----:B------:R-:W-:Y:S01]  /*02d0*/  SHF.R.U32.HI R143, RZ, 0x2, R143 ;  /* 0x00000002ff8f7819 */ /* 0x000fe2000001168f */
[----:B------:R-:W-:-:S02]  /*02e0*/  VIADD R13, R151, 0x1fd5c5a3 ;  /* 0x1fd5c5a3970d7836 */ /* 0x000fc40000000000 */
[C---:B------:R-:W-:Y:S02]  /*02f0*/  VIADD R14, R150.reuse, 0xf1bbcdc8 ;  /* 0xf1bbcdc8960e7836 */ /* 0x040fe40000000000 */
        /* <DEDUP_REMOVED lines=14> */
[----:B------:R-:W-:-:S03]  /*03e0*/  ISETP.GE.U32.AND P1, PT, R0, 0x60, PT ;  /* 0x000000600000780c */ /* 0x000fc60003f26070 */
[----:B------:R-:W-:Y:S01]  /*03f0*/  HFMA2 R38, -RZ, RZ, 0, 0 ;  /* 0x00000000ff267431 */ /* 0x000fe200000001ff */
[----:B------:R-:W-:Y:S01]  /*0400*/  P2R R148, PR, RZ, 0x4 ;  /* 0x00000004ff947803 */ /* 0x000fe20000000000 */
[----:B------:R-:W-:Y:S01]  /*0410*/  IMAD.MOV.U32 R42, RZ, RZ, RZ ;  /* 0x000000ffff2a7224 */ /* 0x000fe200078e00ff */
[----:B------:R0:W5:Y:S01]  /*0420*/  @P2 LDG.E.128 R20, desc[UR6][R44.64] ;  /* 0x000000062c142981 */ /* 0x000162000c1e1d00 */
[C---:B-1----:R-:W-:Y:S01]  /*0430*/  @P2 IMAD.WIDE.U32 R48, R18.reuse, 0x10, R48 ;  /* 0x0000001012302825 */ /* 0x042fe200078e0030 */
[----:B------:R-:W-:Y:S02]  /*0440*/  @P2 LOP3.LUT R18, R18, 0x20, RZ, 0xfc, !PT ;  /* 0x0000002012122812 */ /* 0x000fe400078efcff */
[----:B------:R-:W-:Y:S02]  /*0450*/  CS2R R46, SRZ ;  /* 0x00000000002e7805 */ /* 0x000fe4000001ff00 */
[----:B------:R-:W-:Y:S01]  /*0460*/  @P0 MOV R39, RZ ;  /* 0x000000ff00270202 */ /* 0x000fe20000000f00 */
[----:B------:R-:W-:Y:S01]  /*0470*/  @P2 IMAD.MOV.U32 R43, RZ, RZ, RZ ;  /* 0x000000ffff2b2224 */ /* 0x000fe200078e00ff */
        /* <DEDUP_REMOVED lines=9> */
[----:B------:R-:W-:Y:S01]  /*0510*/  @P0 VIADD R18, R18, 0x20 ;  /* 0x0000002012120836 */ /* 0x000fe20000000000 */
        /* <DEDUP_REMOVED lines=11> */
[----:B------:R-:W-:Y:S02]  /*05d0*/  CS2R R36, SRZ ;  /* 0x0000000000247805 */ /* 0x000fe4000001ff00 */
[----:B------:R-:W-:Y:S02]  /*05e0*/  MOV R42, RZ ;  /* 0x000000ff002a7202 */ /* 0x000fe40000000f00 */
        /* <DEDUP_REMOVED lines=8> */
.L_x_5291:
        /* <DEDUP_REMOVED lines=8> */
[----:B------:R-:W-:-:S04]  /*06f0*/  P2R R148, PR, RZ, 0x4 ;  /* 0x00000004ff947803 */ /* 0x000fc80000000000 */
[----:B------:R-:W0:Y:S01]  /*0700*/  @P2 LDC.64 R52, c[0x0][0x440] ;  /* 0x00011000ff342b82 */ /* 0x000e220000000a00 */
[C---:B-1----:R-:W-:Y:S01]  /*0710*/  @P2 IMAD.WIDE.U32 R54, R18.reuse, 0x10, R40 ;  /* 0x0000001012362825 */ /* 0x042fe200078e0028 */
[----:B------:R1:W5:Y:S04]  /*0720*/  @P2 LDG.E.128 R20, desc[UR6][R36.64] ;  /* 0x0000000624142981 */ /* 0x000368000c1e1d00 */
[----:B------:R4:W5:Y:S02]  /*0730*/  @P2 LDG.E.128 R24, desc[UR6][R54.64] ;  /* 0x0000000636182981 */ /* 0x000964000c1e1d00 */
[----:B------:R-:W1:Y:S01]  /*0740*/  @P0 LDC.64 R60, c[0x0][0x440] ;  /* 0x00011000ff3c0b82 */ /* 0x000e620000000a00 */
[C---:B0-----:R-:W-:Y:S01]  /*0750*/  @P2 IMAD.WIDE.U32 R52, R18.reuse, 0x10, R52 ;  /* 0x0000001012342825 */ /* 0x041fe200078e0034 */
        /* <DEDUP_REMOVED lines=9> */
[----:B------:R-:W-:Y:S01]  /*07f0*/  CS2R R36, SRZ ;  /* 0x0000000000247805 */ /* 0x000fe2000001ff00 */
[----:B------:R-:W-:Y:S01]  /*0800*/  IMAD.MOV.U32 R42, RZ, RZ, RZ ;  /* 0x000000ffff2a7224 */ /* 0x000fe200078e00ff */
[----:B------:R-:W-:-:S02]  /*0810*/  CS2R R40, SRZ ;  /* 0x0000000000287805 */ /* 0x000fc4000001ff00 */
[----:B------:R-:W-:Y:S01]  /*0820*/  @P2 MOV R43, RZ ;  /* 0x000000ff002b2202 */ /* 0x000fe20000000f00 */
[----:B------:R-:W-:Y:S02]  /*0830*/  @P0 IMAD.MOV.U32 R39, RZ, RZ, RZ ;  /* 0x000000ffff270224 */ /* 0x000fe400078e00ff */
[----:B------:R-:W-:Y:S01]  /*0840*/  @P0 VIADD R18, R18, 0x20 ;  /* 0x0000002012120836 */ /* 0x000fe20000000000 */
[----:B----4-:R-:W-:Y:S06]  /*0850*/  @!P1 BRA `(.L_x_5292) ;  /* 0x0000000400a49947 */ /* 0x010fec0003800000 */
        /* <DEDUP_REMOVED lines=11> */
[----:B------:R-:W-:Y:S02]  /*0910*/  CS2R R60, SRZ ;  /* 0x00000000003c7805 */ /* 0x000fe4000001ff00 */
[----:B------:R-:W-:Y:S01]  /*0920*/  CS2R R36, SRZ ;  /* 0x0000000000247805 */ /* 0x000fe2000001ff00 */
[----:B------:R-:W-:Y:S01]  /*0930*/  IMAD.MOV.U32 R42, RZ, RZ, RZ ;  /* 0x000000ffff2a7224 */ /* 0x000fe200078e00ff */
[----:B------:R-:W-:Y:S01]  /*0940*/  CS2R R40, SRZ ;  /* 0x0000000000287805 */ /* 0x000fe2000001ff00 */
[----:B------:R-:W-:Y:S06]  /*0950*/  BRA `(.L_x_5292) ;  /* 0x0000000400647947 */ /* 0x000fec0003800000 */
.L_x_5290:
        /* <DEDUP_REMOVED lines=13> */
[----:B------:R-:W4:Y:S01]  /*0a30*/  LDC.64 R60, c[0x0][0x3d0] ;  /* 0x0000f400ff3c7b82 */ /* 0x000f220000000a00 */
        /* <DEDUP_REMOVED lines=10> */
[----:B----4-:R-:W-:-:S05]  /*0ae0*/  @P0 IMAD.WIDE.U32 R60, R18, 0x10, R60 ;  /* 0x00000010123c0825 */ /* 0x010fca00078e003c */
        /* <DEDUP_REMOVED lines=23> */
.L_x_5293:
[C---:B------:R-:W-:Y:S01]  /*0c60*/  ISETP.GE.U32.AND P2, PT, R0.reuse, 0x20, PT ;  /* 0x000000200000780c */ /* 0x040fe20003f46070 */
[----:B------:R-:W0:Y:S01]  /*0c70*/  LDC.64 R44, c[0x0][0x3d0] ;  /* 0x0000f400ff2c7b82 */ /* 0x000e220000000a00 */
[C---:B------:R-:W-:Y:S02]  /*0c80*/  ISETP.GE.U32.AND P0, PT, R0.reuse, 0x40, PT ;  /* 0x000000400000780c */ /* 0x040fe40003f06070 */
[----:B------:R-:W-:-:S05]  /*0c90*/  ISETP.GE.U32.AND P1, PT, R0, 0x60, PT ;  /* 0x000000600000780c */ /* 0x000fca0003f26070 */
[----:B------:R-:W1:Y:S01]  /*0ca0*/  LDC.64 R70, c[0x0][0x3d8] ;  /* 0x0000f600ff467b82 */ /* 0x000e620000000a00 */
[----:B------:R-:W-:-:S07]  /*0cb0*/  P2R R148, PR, RZ, 0x4 ;  /* 0x00000004ff947803 */ /* 0x000fce0000000000 */
[----:B------:R-:W2:Y:S08]  /*0cc0*/  @P2 LDC.64 R68, c[0x0][0x438] ;  /* 0x00010e00ff442b82 */ /* 0x000eb00000000a00 */
[----:B------:R-:W3:Y:S01]  /*0cd0*/  LDC.64 R76, c[0x0][0x3d0] ;  /* 0x0000f400ff4c7b82 */ /* 0x000ee20000000a00 */
[----:B0-----:R-:W-:-:S07]  /*0ce0*/  @P2 IMAD.WIDE.U32 R48, R18, 0x10, R44 ;  /* 0x0000001012302825 */ /* 0x001fce00078e002c */
[----:B------:R-:W0:Y:S01]  /*0cf0*/  @P0 LDC.64 R78, c[0x0][0x438] ;  /* 0x00010e00ff4e0b82 */ /* 0x000e220000000a00 */
[C---:B-1----:R-:W-:Y:S01]  /*0d00*/  @P2 IMAD.WIDE.U32 R74, R18.reuse, 0x10, R70 ;  /* 0x00000010124a2825 */ /* 0x042fe200078e0046 */
[----:B------:R1:W5:Y:S04]  /*0d10*/  @P2 LDG.E.128 R20, desc[UR6][R48.64] ;  /* 0x0000000630142981 */ /* 0x000368000c1e1d00 */
[----:B------:R4:W5:Y:S02]  /*0d20*/  @P2 LDG.E.128 R24, desc[UR6][R74.64] ;  /* 0x000000064a182981 */ /* 0x000964000c1e1d00 */
[----:B------:R-:W1:Y:S01]  /*0d30*/  LDC.64 R80, c[0x0][0x3d8] ;  /* 0x0000f600ff507b82 */ /* 0x000e620000000a00 */
[C---:B--2---:R-:W-:Y:S01]  /*0d40*/  @P2 IMAD.WIDE.U32 R72, R18.reuse, 0x10, R68 ;  /* 0x0000001012482825 */ /* 0x044fe200078e0044 */
[----:B------:R-:W-:-:S04]  /*0d50*/  @P2 LOP3.LUT R18, R18, 0x20, RZ, 0xfc, !PT ;  /* 0x0000002012122812 */ /* 0x000fc800078efcff */
[----:B------:R4:W5:Y:S02]  /*0d60*/  @P2 LD.E.128 R40, desc[UR6][R72.64] ;  /* 0x0000000648282980 */ /* 0x000964000c101d00 */
[----:B------:R-:W2:Y:S01]  /*0d70*/  LDC.64 R82, c[0x0][0x3d0] ;  /* 0x0000f400ff527b82 */ /* 0x000ea20000000a00 */
[----:B---3--:R-:W-:-:S05]  /*0d80*/  @P0 IMAD.WIDE.U32 R76, R18, 0x10, R76 ;  /* 0x00000010124c0825 */ /* 0x008fca00078e004c */
[----:B------:R4:W5:Y:S02]  /*0d90*/  @P0 LDG.E.128 R28, desc[UR6][R76.64] ;  /* 0x000000064c1c0981 */ /* 0x000964000c1e1d00 */
[----:B------:R-:W3:Y:S01]  /*0da0*/  @P1 LDC.64 R84, c[0x0][0x438] ;  /* 0x00010e00ff541b82 */ /* 0x000ee20000000a00 */
[----:B0-----:R-:W-:-:S05]  /*0db0*/  @P0 IMAD.WIDE.U32 R78, R18, 0x10, R78 ;  /* 0x00000010124e0825 */ /* 0x001fca00078e004e */
[----:B------:R4:W5:Y:S02]  /*0dc0*/  @P0 LD.E.128 R36, desc[UR6][R78.64] ;  /* 0x000000064e240980 */ /* 0x000964000c101d00 */
[----:B------:R-:W0:Y:S01]  /*0dd0*/  LDC.64 R86, c[0x0][0x3d8] ;  /* 0x0000f600ff567b82 */ /* 0x000e220000000a00 */
[C---:B-1----:R-:W-:Y:S01]  /*0de0*/  @P0 IMAD.WIDE.U32 R80, R18.reuse, 0x10, R80 ;  /* 0x0000001012500825 */ /* 0x042fe200078e0050 */
[----:B------:R-:W-:-:S04]  /*0df0*/  @P0 IADD3 R18, PT, PT, R18, 0x20, RZ ;  /* 0x0000002012120810 */ /* 0x000fc80007ffe0ff */
[----:B------:R4:W5:Y:S01]  /*0e00*/  @P0 LDG.E.128 R32, desc[UR6][R80.64] ;  /* 0x0000000650200981 */ /* 0x000962000c1e1d00 */
[----:B--2---:R-:W-:-:S05]  /*0e10*/  @P1 IMAD.WIDE.U32 R68, R18, 0x10, R82 ;  /* 0x0000001012441825 */ /* 0x004fca00078e0052 */
[----:B------:R4:W5:Y:S01]  /*0e20*/  @P1 LDG.E.128 R52, desc[UR6][R68.64] ;  /* 0x0000000644341981 */ /* 0x000962000c1e1d00 */
[----:B---3--:R-:W-:-:S05]  /*0e30*/  @P1 IMAD.WIDE.U32 R70, R18, 0x10, R84 ;  /* 0x0000001012461825 */ /* 0x008fca00078e0054 */
[----:B------:R4:W5:Y:S01]  /*0e40*/  @P1 LD.E.128 R60, desc[UR6][R70.64] ;  /* 0x00000006463c1980 */ /* 0x000962000c101d00 */
[----:B0-----:R-:W-:-:S05]  /*0e50*/  @P1 IMAD.WIDE.U32 R18, R18, 0x10, R86 ;  /* 0x0000001012121825 */ /* 0x001fca00078e0056 */
[----:B------:R4:W5:Y:S01]  /*0e60*/  @P1 LDG.E.128 R56, desc[UR6][R18.64] ;  /* 0x0000000612381981 */ /* 0x000962000c1e1d00 */
[----:B------:R-:W-:Y:S01]  /*0e70*/  IMAD.MOV.U32 R46, RZ, RZ, RZ ;  /* 0x000000ffff2e7224 */ /* 0x000fe200078e00ff */
[----:B------:R-:W-:Y:S01]  /*0e80*/  CS2R R44, SRZ ;  /* 0x00000000002c7805 */ /* 0x000fe2000001ff00 */
[----:B------:R-:W-:Y:S01]  /*0e90*/  IMAD.MOV.U32 R50, RZ, RZ, RZ ;  /* 0x000000ffff327224 */ /* 0x000fe200078e00ff */
[----:B------:R-:W-:Y:S02]  /*0ea0*/  CS2R R48, SRZ ;  /* 0x0000000000307805 */ /* 0x000fe4000001ff00 */
[----:B------:R-:W-:Y:S02]  /*0eb0*/  @P2 MOV R51, RZ ;  /* 0x000000ff00332202 */ /* 0x000fe40000000f00 */
[----:B------:R-:W-:Y:S02]  /*0ec0*/  @P1 CS2R R66, SRZ ;  /* 0x0000000000421805 */ /* 0x000fe4000001ff00 */
[----:B------:R-:W-:Y:S01]  /*0ed0*/  @P1 CS2R R64, SRZ ;  /* 0x0000000000401805 */ /* 0x000fe2000001ff00 */
[----:B----4-:R-:W-:-:S07]  /*0ee0*/  @P0 IMAD.MOV.U32 R47, RZ, RZ, RZ ;  /* 0x000000ffff2f0224 */ /* 0x010fce00078e00ff */
.L_x_5292:
[----:B------:R-:W-:Y:S05]  /*0ef0*/  BSYNC.RECONVERGENT B0 ;  /* 0x0000000000007941 */ /* 0x000fea0003800200 */
.L_x_5289:
[----:B------:R-:W0:Y:S02]  /*0f00*/  LDCU UR4, c[0x0][0x384] ;  /* 0x00007080ff0477ac */ /* 0x000e240008000800 */
[----:B0-----:R-:W-:-:S13]  /*0f10*/  ISETP.GE.AND P0, PT, R146, UR4, PT ;  /* 0x0000000492007c0c */ /* 0x001fda000bf06270 */
[----:B------:R-:W-:Y:S05]  /*0f20*/  @P0 EXIT ;  /* 0x000000000000094d */ /* 0x000fea0003800000 */
[----:B------:R-:W-:Y:S01]  /*0f30*/  IMAD.HI.U32 R18, R145, -0x326172a9, RZ ;  /* 0xcd9e8d5791127827 */ /* 0x000fe200078e00ff */
[----:B------:R-:W-:Y:S01]  /*0f40*/  LOP3.LUT R2, R2, 0x3, RZ, 0xc0, !PT ;  /* 0x0000000302027812 */ /* 0x000fe200078ec0ff */
[----:B------:R-:W0:Y:S01]  /*0f50*/  LDCU UR10, c[0x0][0x408] ;  /* 0x00008100ff0a77ac */ /* 0x000e220008000800 */
[----:B-----5:R-:W-:Y:S01]  /*0f60*/  PRMT R142, R56, 0x7632, R142 ;  /* 0x00007632388e7816 */ /* 0x020fe2000000008e */
[----:B------:R-:W-:Y:S01]  /*0f70*/  IMAD.HI.U32 R19, R144, -0x2daee0ad, RZ ;  /* 0xd2511f5390137827 */ /* 0x000fe200078e00ff */
[----:B------:R-:W-:Y:S01]  /*0f80*/  LOP3.LUT R18, R143, R18, R150, 0x96, !PT ;  /* 0x000000128f127212 */ /* 0x000fe200078e9696 */
[----:B------:R-:W1:Y:S01]  /*0f90*/  LDCU UR13, c[0x0][0x388] ;  /* 0x00007100ff0d77ac */ /* 0x000e620008000800 */
[----:B------:R-:W-:Y:S01]  /*0fa0*/  PRMT R141, R60, 0x7632, R141 ;  /* 0x000076323c8d7816 */ /* 0x000fe2000000008d */
[----:B------:R-:W-:Y:S01]  /*0fb0*/  IMAD R71, R144, -0x2daee0ad, RZ ;  /* 0xd2511f5390477824 */ /* 0x000fe200078e02ff */
[----:B------:R-:W-:Y:S01]  /*0fc0*/  LOP3.LUT R19, R19, R151, RZ, 0x3c, !PT ;  /* 0x0000009713137212 */ /* 0x000fe200078e3cff */
[----:B------:R-:W-:Y:S01]  /*0fd0*/  VIADD R72, R151, 0xbb67ae85 ;  /* 0xbb67ae8597487836 */ /* 0x000fe20000000000 */
[----:B------:R-:W-:Y:S01]  /*0fe0*/  PRMT R140, R52, 0x7632, R140 ;  /* 0x00007632348c7816 */ /* 0x000fe2000000008c */
[----:B------:R-:W-:Y:S01]  /*0ff0*/  IMAD.HI.U32 R70, R18, -0x2daee0ad, RZ ;  /* 0xd2511f5312467827 */ /* 0x000fe200078e00ff */
[----:B------:R-:W-:Y:S01]  /*1000*/  PRMT R139, R47, 0x7632, R139 ;  /* 0x000076322f8b7816 */ /* 0x000fe2000000008b */
[----:B------:R-:W2:Y:S01]  /*1010*/  LDCU.U8 UR11, c[0x0][0x410] ;  /* 0x00008200ff0b77ac */ /* 0x000ea20008000000 */
[----:B------:R-:W-:Y:S01]  /*1020*/  PRMT R138, R35, 0x7632, R138 ;  /* 0x00007632238a7816 */ /* 0x000fe2000000008a */
[----:B------:R-:W-:Y:S01]  /*1030*/  IMAD R69, R145, -0x326172a9, RZ ;  /* 0xcd9e8d5791457824 */ /* 0x000fe200078e02ff */
[----:B------:R-:W-:Y:S01]  /*1040*/  LOP3.LUT R70, R72, R71, R70, 0x96, !PT ;  /* 0x0000004748467212 */ /* 0x000fe200078e9646 */
[----:B------:R-:W-:Y:S01]  /*1050*/  IMAD.HI.U32 R68, R19, -0x326172a9, RZ ;  /* 0xcd9e8d5713447827 */ /* 0x000fe200078e00ff */
[----:B------:R-:W-:Y:S01]  /*1060*/  PRMT R137, R39, 0x7632, R137 ;  /* 0x0000763227897816 */ /* 0x000fe20000000089 */
[----:B------:R-:W3:Y:S01]  /*1070*/  LDCU UR12, c[0x0][0x448] ;  /* 0x00008900ff0c77ac */ /* 0x000ee20008000800 */
[----:B------:R-:W-:Y:S01]  /*1080*/  PRMT R136, R31, 0x7632, R136 ;  /* 0x000076321f887816 */ /* 0x000fe20000000088 */
[----:B------:R-:W-:Y:S01]  /*1090*/  IMAD.MOV.U32 R125, RZ, RZ, RZ ;  /* 0x000000ffff7d7224 */ /* 0x000fe200078e00ff */
[----:B------:R-:W-:Y:S01]  /*10a0*/  LOP3.LUT R3, R3, R69, R68, 0x96, !PT ;  /* 0x0000004503037212 */ /* 0x000fe200078e9644 */
[----:B------:R-:W-:Y:S01]  /*10b0*/  IMAD R68, R19, -0x326172a9, RZ ;  /* 0xcd9e8d5713447824 */ /* 0x000fe200078e02ff */
[----:B------:R-:W-:Y:S01]  /*10c0*/  PRMT R112, R23, 0x7632, R112 ;  /* 0x0000763217707816 */ /* 0x000fe20000000070 */
[----:B------:R-:W-:Y:S01]  /*10d0*/  IMAD R69, R18, -0x2daee0ad, RZ ;  /* 0xd2511f5312457824 */ /* 0x000fe200078e02ff */
[----:B------:R-:W-:Y:S01]  /*10e0*/  PRMT R113, R50, 0x7632, R113 ;  /* 0x0000763232717816 */ /* 0x000fe20000000071 */
[----:B------:R-:W-:Y:S01]  /*10f0*/  IMAD.HI.U32 R19, R70, -0x326172a9, RZ ;  /* 0xcd9e8d5746137827 */ /* 0x000fe200078e00ff */
[----:B------:R-:W-:Y:S01]  /*1100*/  PRMT R114, R26, 0x7632, R114 ;  /* 0x000076321a727816 */ /* 0x000fe20000000072 */
[----:B------:R-:W4:Y:S01]  /*1110*/  LDCU.64 UR4, c[0x0][0x398] ;  /* 0x00007300ff0477ac */ /* 0x000f220008000a00 */
[----:B------:R-:W-:Y:S01]  /*1120*/  PRMT R115, R42, 0x7632, R115 ;  /* 0x000076322a737816 */ /* 0x000fe20000000073 */
[C---:B------:R-:W-:Y:S01]  /*1130*/  IMAD.HI.U32 R18, R3.reuse, -0x2daee0ad, RZ ;  /* 0xd2511f5303127827 */ /* 0x040fe200078e00ff */
[----:B------:R-:W-:Y:S01]  /*1140*/  LOP3.LUT R4, R4, R68, R19, 0x96, !PT ;  /* 0x0000004404047212 */ /* 0x000fe200078e9613 */
[----:B------:R-:W0:Y:S01]  /*1150*/  LDCU.64 UR8, c[0x0][0x3a0] ;  /* 0x00007400ff0877ac */ /* 0x000e220008000a00 */
        /* <DEDUP_REMOVED lines=13> */
[----:B------:R-:W-:Y:S01]  /*1230*/  IMAD R6, R5, -0x326172a9, RZ ;  /* 0xcd9e8d5705067824 */ /* 0x000fe200078e02ff */
[----:B------:R-:W-:Y:S01]  /*1240*/  PRMT R120, R21, 0x7632, R120 ;  /* 0x0000763215787816 */ /* 0x000fe20000000078 */
[----:B------:R-:W-:Y:S01]  /*1250*/  IMAD.HI.U32 R5, R7, -0x326172a9, RZ ;  /* 0xcd9e8d5707057827 */ /* 0x000fe200078e00ff */
[----:B------:R-:W-:-:S02]  /*1260*/  PRMT R121, R48, 0x7632, R121 ;  /* 0x0000763230797816 */ /* 0x000fc40000000079 */
[----:B------:R-:W-:Y:S01]  /*1270*/  PRMT R122, R24, 0x7632, R122 ;  /* 0x00007632187a7816 */ /* 0x000fe2000000007a */
[C---:B------:R-:W-:Y:S01]  /*1280*/  IMAD.HI.U32 R4, R3.reuse, -0x2daee0ad, RZ ;  /* 0xd2511f5303047827 */ /* 0x040fe200078e00ff */
        /* <DEDUP_REMOVED lines=10> */
[----:B------:R-:W-:-:S02]  /*1330*/  IADD3 R8, PT, PT, R150, -0x4ab325aa, RZ ;  /* 0xb54cda5696087810 */ /* 0x000fc40007ffe0ff */
[----:B------:R-:W-:Y:S01]  /*1340*/  PRMT R11, R37, 0x7632, R11 ;  /* 0x00007632250b7816 */ /* 0x000fe2000000000b */
        /* <DEDUP_REMOVED lines=15> */
[----:B------:R-:W-:-:S03]  /*1440*/  PRMT R13, R44, 0x7632, R13 ;  /* 0x000076322c0d7816 */ /* 0x000fc6000000000d */
[----:B------:R-:W-:Y:S01]  /*1450*/  IMAD R8, R4, -0x2daee0ad, RZ ;  /* 0xd2511f5304087824 */ /* 0x000fe200078e02ff */
[----:B------:R-:W-:Y:S01]  /*1460*/  LOP3.LUT R3, R12, R6, R3, 0x96, !PT ;  /* 0x000000060c037212 */ /* 0x000fe200078e9603 */
[----:B------:R-:W-:Y:S01]  /*1470*/  IMAD R6, R5, -0x326172a9, RZ ;  /* 0xcd9e8d5705067824 */ /* 0x000fe200078e02ff */
[----:B------:R-:W-:Y:S01]  /*1480*/  PRMT R12, R29, 0x7632, R12 ;  /* 0x000076321d0c7816 */ /* 0x000fe2000000000c */
[----:B------:R-:W-:-:S04]  /*1490*/  IMAD.HI.U32 R5, R7, -0x326172a9, RZ ;  /* 0xcd9e8d5707057827 */ /* 0x000fc800078e00ff */
        /* <DEDUP_REMOVED lines=14> */
[--C-:B------:R-:W-:Y:S01]  /*1580*/  LOP3.LUT R3, R16, R7, R5.reuse, 0x96, !PT ;  /* 0x0000000710037212 */ /* 0x100fe200078e9605 */
[----:B------:R-:W-:Y:S01]  /*1590*/  IMAD R127, R127, -0x2daee0ad, RZ ;  /* 0xd2511f537f7f7824 */ /* 0x000fe200078e02ff */
[----:B------:R-:W-:Y:S02]  /*15a0*/  PRMT R5, R46, 0x7632, R5 ;  /* 0x000076322e057816 */ /* 0x000fe40000000005 */
[----:B------:R-:W-:Y:S02]  /*15b0*/  PRMT R7, R38, 0x7632, R7 ;  /* 0x0000763226077816 */ /* 0x000fe40000000007 */
[----:B01234-:R-:W-:-:S07]  /*15c0*/  PRMT R16, R28, 0x7632, R16 ;  /* 0x000076321c107816 */ /* 0x01ffce0000000010 */
.L_x_5675:
[----:B------:R-:W-:Y:S01]  /*15d0*/  IMAD R104, R146, UR13, RZ ;  /* 0x0000000d92687c24 */ /* 0x000fe2000f8e02ff */
[----:B------:R-:W-:Y:S01]  /*15e0*/  ISETP.NE.AND P0, PT, R148, RZ, PT ;  /* 0x000000ff9400720c */ /* 0x000fe20003f05270 */
[----:B------:R-:W-:Y:S03]  /*15f0*/  BSSY.RECONVERGENT B0, `(.L_x_5294) ;  /* 0x0000951000007945 */ /* 0x000fe60003800200 */
        /* <DEDUP_REMOVED lines=38> */
.L_x_5299:
        /* <DEDUP_REMOVED lines=13> */
.L_x_5301:
[----:B------:R-:W-:Y:S05]  /*1930*/  BSYNC.RECONVERGENT B2 ;  /* 0x0000000000027941 */ /* 0x000fea0003800200 */
.L_x_5300:
        /* <DEDUP_REMOVED lines=56> */
[----:B------:R-:W-:Y:S01]  /*1cc0*/  IMAD.MOV.U32 R126, RZ, RZ, R80 ;  /* 0x000000ffff7e7224 */ /* 0x000fe200078e0050 */
[----:B------:R-:W-:Y:S01]  /*1cd0*/  MOV R80, R127 ;  /* 0x0000007f00507202 */ /* 0x000fe20000000f00 */
[----:B------:R-:W-:Y:S01]  /*1ce0*/  IMAD.MOV.U32 R81, RZ, RZ, RZ ;  /* 0x000000ffff517224 */ /* 0x000fe200078e00ff */
[----:B------:R-:W-:-:S07]  /*1cf0*/  LOP3.LUT R4, R83, R2, R105, 0x96, !PT ;  /* 0x0000000253047212 */ /* 0x000fce00078e9669 */
.L_x_5298:
[----:B------:R-:W-:Y:S05]  /*1d00*/  BSYNC.RECONVERGENT B1 ;  /* 0x0000000000017941 */ /* 0x000fea0003800200 */
.L_x_5297:
[----:B------:R-:W0:Y:S01]  /*1d10*/  LDC R105, c[0x0][0x404] ;  /* 0x00010100ff697b82 */ /* 0x000e220000000800 */
[----:B------:R-:W-:Y:S01]  /*1d20*/  ISETP.NE.AND P2, PT, R81, 0x1, PT ;  /* 0x000000015100780c */ /* 0x000fe20003f45270 */
[----:B------:R-:W-:Y:S01]  /*1d30*/  IMAD.MOV.U32 R149, RZ, RZ, 0x2f800000 ;  /* 0x2f800000ff957424 */ /* 0x000fe200078e00ff */
[----:B------:R-:W-:Y:S01]  /*1d40*/  I2FP.F32.U32 R2, R80 ;  /* 0x0000005000027245 */ /* 0x000fe20000201000 */
[----:B------:R-:W-:Y:S01]  /*1d50*/  BSSY.RECONVERGENT B1, `(.L_x_5302) ;  /* 0x000005b000017945 */ /* 0x000fe20003800200 */
[C---:B-----5:R-:W-:Y:S01]  /*1d60*/  SHF.L.U32 R111, R84.reuse, 0x10, RZ ;  /* 0x00000010546f7819 */ /* 0x060fe200000006ff */
[----:B------:R-:W-:Y:S01]  /*1d70*/  IMAD.MOV.U32 R80, RZ, RZ, 0x2 ;  /* 0x00000002ff507424 */ /* 0x000fe200078e00ff */
[----:B------:R-:W-:Y:S01]  /*1d80*/  PRMT R153, R84, 0x7632, R153 ;  /* 0x0000763254997816 */ /* 0x000fe20000000099 */
[----:B------:R-:W-:-:S05]  /*1d90*/  FFMA.FTZ R2, R2, R149, 1.1641532182693481445e-10 ;  /* 0x2f00000002027423 */ /* 0x000fca0000010095 */
[----:B0-----:R-:W-:Y:S01]  /*1da0*/  FSETP.LE.FTZ.AND P3, PT, R2, R105, PT ;  /* 0x000000690200720b */ /* 0x001fe20003f73000 */
[----:B------:R-:W-:-:S03]  /*1db0*/  IMAD.MOV.U32 R2, RZ, RZ, R126 ;  /* 0x000000ffff027224 */ /* 0x000fc600078e007e */
        /* <DEDUP_REMOVED lines=10> */
.L_x_5304:
        /* <DEDUP_REMOVED lines=13> */
.L_x_5306:
[----:B------:R-:W-:Y:S05]  /*1f30*/  BSYNC.RECONVERGENT B2 ;  /* 0x0000000000027941 */ /* 0x000fea0003800200 */
.L_x_5305:
[----:B------:R-:W-:Y:S01]  /*1f40*/  IMAD.WIDE.U32 R2, R145, -0x326172a9, RZ ;  /* 0xcd9e8d5791027825 */ /* 0x000fe200078e00ff */
[----:B------:R-:W-:Y:S02]  /*1f50*/  LOP3.LUT R80, R125, R83, R151, 0x96, !PT ;  /* 0x000000537d507212 */ /* 0x000fe400078e9697 */
[C---:B------:R-:W-:Y:S01]  /*1f60*/  IADD3 R83, PT, PT, R151.reuse, -0x4498517b, RZ ;  /* 0xbb67ae8597537810 */ /* 0x040fe20007ffe0ff */
        /* <DEDUP_REMOVED lines=57> */
.L_x_5303:
[----:B------:R-:W-:Y:S05]  /*2300*/  BSYNC.RECONVERGENT B1 ;  /* 0x0000000000017941 */ /* 0x000fea0003800200 */
.L_x_5302:
[----:B------:R-:W-:Y:S01]  /*2310*/  ISETP.NE.AND P2, PT, R80, 0x1, PT ;  /* 0x000000015000780c */ /* 0x000fe20003f45270 */
[----:B------:R-:W-:Y:S01]  /*2320*/  BSSY.RECONVERGENT B1, `(.L_x_5307) ;  /* 0x000005b000017945 */ /* 0x000fe20003800200 */
[----:B------:R-:W-:Y:S01]  /*2330*/  I2FP.F32.U32 R2, R2 ;  /* 0x0000000200027245 */ /* 0x000fe20000201000 */
[----:B------:R-:W-:Y:S02]  /*2340*/  HFMA2 R81, -RZ, RZ, 0, 1.1920928955078125e-07 ;  /* 0x00000002ff517431 */ /* 0x000fe400000001ff */
[----:B------:R-:W-:Y:S02]  /*2350*/  IMAD.U32 R153, R153, 0x10000, RZ ;  /* 0x0001000099997824 */ /* 0x000fe400078e00ff */
[----:B------:R-:W-:-:S05]  /*2360*/  FFMA.FTZ R2, R2, R149, 1.1641532182693481445e-10 ;  /* 0x2f00000002027423 */ /* 0x000fca0000010095 */
[----:B------:R-:W-:Y:S01]  /*2370*/  FSETP.LE.FTZ.AND P3, PT, R2, R105, PT ;  /* 0x000000690200720b */ /* 0x000fe20003f73000 */
[----:B------:R-:W-:-:S03]  /*2380*/  IMAD.MOV.U32 R2, RZ, RZ, R126 ;  /* 0x000000ffff027224 */ /* 0x000fc600078e007e */
        /* <DEDUP_REMOVED lines=10> */
.L_x_5309:
        /* <DEDUP_REMOVED lines=13> */
.L_x_5311:
[----:B------:R-:W-:Y:S05]  /*2500*/  BSYNC.RECONVERGENT B2 ;  /* 0x0000000000027941 */ /* 0x000fea0003800200 */
.L_x_5310:
[----:B------:R-:W-:Y:S01]  /*2510*/  IMAD.WIDE.U32 R2, R145, -0x326172a9, RZ ;  /* 0xcd9e8d5791027825 */ /* 0x000fe200078e00ff */
[----:B------:R-:W-:Y:S02]  /*2520*/  LOP3.LUT R80, R125, R83, R151, 0x96, !PT ;  /* 0x000000537d507212 */ /* 0x000fe400078e9697 */
[C---:B------:R-:W-:Y:S01]  /*2530*/  IADD3 R109, PT, PT, R151.reuse, 0x76cf5d0a, RZ ;  /* 0x76cf5d0a976d7810 */ /* 0x040fe20007ffe0ff */
        /* <DEDUP_REMOVED lines=39> */
[----:B------:R-:W-:-:S04]  /*27b0*/  IMAD.WIDE.U32 R126, R126, -0x2daee0ad, RZ ;  /* 0xd2511f537e7e7825 */ /* 0x000fc800078e00ff */
[----:B------:R-:W-:Y:S01]  /*27c0*/  VIADD R3, R150, 0x5384540f ;  /* 0x5384540f96037836 */ /* 0x000fe20000000000 */
        /* <DEDUP_REMOVED lines=12> */
[----:B------:R-:W-:Y:S02]  /*2890*/  HFMA2 R81, -RZ, RZ, 0, 0 ;  /* 0x00000000ff517431 */ /* 0x000fe400000001ff */
[----:B------:R-:W-:Y:S01]  /*28a0*/  IMAD.MOV.U32 R2, RZ, RZ, R104 ;  /* 0x000000ffff027224 */ /* 0x000fe200078e0068 */
[----:B------:R-:W-:Y:S01]  /*28b0*/  LOP3.LUT R3, R3, R82, R127, 0x96, !PT ;  /* 0x0000005203037212 */ /* 0x000fe200078e967f */
[----:B------:R-:W-:-:S07]  /*28c0*/  IMAD.MOV.U32 R104, RZ, RZ, R80 ;  /* 0x000000ffff687224 */ /* 0x000fce00078e0050 */
.L_x_5308:
[----:B------:R-:W-:Y:S05]  /*28d0*/  BSYNC.RECONVERGENT B1 ;  /* 0x0000000000017941 */ /* 0x000fea0003800200 */
.L_x_5307:
[----:B------:R-:W-:Y:S01]  /*28e0*/  ISETP.NE.AND P2, PT, R81, 0x1, PT ;  /* 0x000000015100780c */ /* 0x000fe20003f45270 */
[----:B------:R-:W-:Y:S01]  /*28f0*/  BSSY.RECONVERGENT B1, `(.L_x_5312) ;  /* 0x000005c000017945 */ /* 0x000fe20003800200 */
[----:B------:R-:W-:Y:S01]  /*2900*/  I2FP.F32.U32 R2, R2 ;  /* 0x0000000200027245 */ /* 0x000fe20000201000 */
[C---:B------:R-:W-:Y:S01]  /*2910*/  IMAD.U32 R152, R85.reuse, 0x10000, RZ ;  /* 0x0001000055987824 */ /* 0x040fe200078e00ff */
[----:B------:R-:W-:Y:S01]  /*2920*/  PRMT R155, R85, 0x7632, R155 ;  /* 0x00007632559b7816 */ /* 0x000fe2000000009b */
[----:B------:R-:W-:Y:S02]  /*2930*/  IMAD.MOV.U32 R80, RZ, RZ, 0x2 ;  /* 0x00000002ff507424 */ /* 0x000fe400078e00ff */
[----:B------:R-:W-:-:S05]  /*2940*/  FFMA.FTZ R2, R2, R149, 1.1641532182693481445e-10 ;  /* 0x2f00000002027423 */ /* 0x000fca0000010095 */
[----:B------:R-:W-:Y:S02]  /*2950*/  FSETP.LE.FTZ.AND P3, PT, R2, R105, PT ;  /* 0x000000690200720b */ /* 0x000fe40003f73000 */
[----:B------:R-:W-:Y:S02]  /*2960*/  MOV R2, R126 ;  /* 0x0000007e00027202 */ /* 0x000fe40000000f00 */
        /* <DEDUP_REMOVED lines=10> */
.L_x_5314:
        /* <DEDUP_REMOVED lines=13> */
.L_x_5316:
[----:B------:R-:W-:Y:S05]  /*2ae0*/  BSYNC.RECONVERGENT B2 ;  /* 0x0000000000027941 */ /* 0x000fea0003800200 */
.L_x_5315:
        /* <DEDUP_REMOVED lines=60> */
.L_x_5313:
[----:B------:R-:W-:Y:S05]  /*2eb0*/  BSYNC.RECONVERGENT B1 ;  /* 0x0000000000017941 */ /* 0x000fea0003800200 */
.L_x_5312:
[----:B------:R-:W-:Y:S01]  /*2ec0*/  ISETP.NE.AND P2, PT, R80, 0x1, PT ;  /* 0x000000015000780c */ /* 0x000fe20003f45270 */
[----:B------:R-:W-:Y:S01]  /*2ed0*/  BSSY.RECONVERGENT B1, `(.L_x_5317) ;  /* 0x000005b000017945 */ /* 0x000fe20003800200 */
[----:B------:R-:W-:Y:S01]  /*2ee0*/  I2FP.F32.U32 R2, R2 ;  /* 0x0000000200027245 */ /* 0x000fe20000201000 */
[----:B------:R-:W-:Y:S01]  /*2ef0*/  IMAD.MOV.U32 R82, RZ, RZ, 0x2 ;  /* 0x00000002ff527424 */ /* 0x000fe200078e00ff */
[----:B------:R-:W-:-:S03]  /*2f00*/  SHF.L.U32 R155, R155, 0x10, RZ ;  /* 0x000000109b9b7819 */ /* 0x000fc600000006ff */
        /* <DEDUP_REMOVED lines=13> */
.L_x_5319:
        /* <DEDUP_REMOVED lines=13> */
.L_x_5321:
[----:B------:R-:W-:Y:S05]  /*30b0*/  BSYNC.RECONVERGENT B2 ;  /* 0x0000000000027941 */ /* 0x000fea0003800200 */
.L_x_5320:
        /* <DEDUP_REMOVED lines=60> */
.L_x_5318:
[----:B------:R-:W-:Y:S05]  /*3480*/  BSYNC.RECONVERGENT B1 ;  /* 0x0000000000017941 */ /* 0x000fea0003800200 */
.L_x_5317:
[----:B------:R-:W-:Y:S01]  /*3490*/  ISETP.NE.AND P3, PT, R82, 0x1, PT ;  /* 0x000000015200780c */ /* 0x000fe20003f65270 */
[----:B------:R-:W-:Y:S01]  /*34a0*/  BSSY.RECONVERGENT B1, `(.L_x_5322) ;  /* 0x000005b000017945 */ /* 0x000fe20003800200 */
[----:B------:R-:W-:Y:S01]  /*34b0*/  I2FP.F32.U32 R2, R2 ;  /* 0x0000000200027245 */ /* 0x000fe20000201000 */
[----:B------:R-:W-:Y:S02]  /*34c0*/  HFMA2 R80, -RZ, RZ, 0, 1.1920928955078125e-07 ;  /* 0x00000002ff507431 */ /* 0x000fe400000001ff */
[C---:B------:R-:W-:Y:S01]  /*34d0*/  IMAD.U32 R154, R86.reuse, 0x10000, RZ ;  /* 0x00010000569a7824 */ /* 0x040fe200078e00ff */
[----:B------:R-:W-:Y:S01]  /*34e0*/  PRMT R86, R86, 0x7632, R86 ;  /* 0x0000763256567816 */ /* 0x000fe20000000056 */
[----:B------:R-:W-:Y:S02]  /*34f0*/  IMAD.MOV.U32 R81, RZ, RZ, R126 ;  /* 0x000000ffff517224 */ /* 0x000fe400078e007e */
[----:B------:R-:W-:-:S05]  /*3500*/  FFMA.FTZ R2, R2, R149, 1.1641532182693481445e-10 ;  /* 0x2f00000002027423 */ /* 0x000fca0000010095 */
[----:B------:R-:W-:Y:S01]  /*3510*/  FSETP.LE.FTZ.AND P2, PT, R2, R105, PT ;  /* 0x000000690200720b */ /* 0x000fe20003f53000 */
        /* <DEDUP_REMOVED lines=9> */
.L_x_5324:
        /* <DEDUP_REMOVED lines=13> */
.L_x_5326:
[----:B------:R-:W-:Y:S05]  /*3680*/  BSYNC.RECONVERGENT B2 ;  /* 0x0000000000027941 */ /* 0x000fea0003800200 */
.L_x_5325:
        /* <DEDUP_REMOVED lines=57> */
[----:B------:R-:W-:Y:S02]  /*3a20*/  IMAD.MOV.U32 R81, RZ, RZ, R104 ;  /* 0x000000ffff517224 */ /* 0x000fe400078e0068 */
[----:B------:R-:W-:Y:S02]  /*3a30*/  IMAD.MOV.U32 R104, RZ, RZ, R80 ;  /* 0x000000ffff687224 */ /* 0x000fe400078e0050 */
[----:B------:R-:W-:-:S07]  /*3a40*/  HFMA2 R80, -RZ, RZ, 0, 0 ;  /* 0x00000000ff507431 */ /* 0x000fce00000001ff */
.L_x_5323:
[----:B------:R-:W-:Y:S05]  /*3a50*/  BSYNC.RECONVERGENT B1 ;  /* 0x0000000000017941 */ /* 0x000fea0003800200 */
.L_x_5322:
[----:B------:R-:W-:Y:S01]  /*3a60*/  ISETP.NE.AND P4, PT, R80, 0x1, PT ;  /* 0x000000015000780c */ /* 0x000fe20003f85270 */
[----:B------:R-:W-:Y:S01]  /*3a70*/  BSSY.RECONVERGENT B1, `(.L_x_5327) ;  /* 0x000005a000017945 */ /* 0x000fe20003800200 */
[----:B------:R-:W-:Y:S01]  /*3a80*/  I2FP.F32.U32 R2, R81 ;  /* 0x0000005100027245 */ /* 0x000fe20000201000 */
[----:B------:R-:W-:Y:S01]  /*3a90*/  IMAD.U32 R86, R86, 0x10000, RZ ;  /* 0x0001000056567824 */ /* 0x000fe200078e00ff */
[----:B------:R-:W-:Y:S01]  /*3aa0*/  MOV R81, R126 ;  /* 0x0000007e00517202 */ /* 0x000fe20000000f00 */
[----:B------:R-:W-:Y:S02]  /*3ab0*/  IMAD.MOV.U32 R82, RZ, RZ, 0x2 ;  /* 0x00000002ff527424 */ /* 0x000fe400078e00ff */
[----:B------:R-:W-:-:S05]  /*3ac0*/  FFMA.FTZ R2, R2, R149, 1.1641532182693481445e-10 ;  /* 0x2f00000002027423 */ /* 0x000fca0000010095 */
[----:B------:R-:W-:Y:S01]  /*3ad0*/  FSETP.LE.FTZ.AND P3, PT, R2, R105, PT ;  /* 0x000000690200720b */ /* 0x000fe20003f73000 */
        /* <DEDUP_REMOVED lines=9> */
.L_x_5329:
        /* <DEDUP_REMOVED lines=13> */
.L_x_5331:
[----:B------:R-:W-:Y:S05]  /*3c40*/  BSYNC.RECONVERGENT B2 ;  /* 0x0000000000027941 */ /* 0x000fea0003800200 */
.L_x_5330:
        /* <DEDUP_REMOVED lines=57> */
[----:B------:R-:W-:-:S03]  /*3fe0*/  IMAD.MOV.U32 R104, RZ, RZ, R80 ;  /* 0x000000ffff687224 */ /* 0x000fc600078e0050 */
[----:B------:R-:W-:Y:S01]  /*3ff0*/  LOP3.LUT R3, R3, R82, R127, 0x96, !PT ;  /* 0x0000005203037212 */ /* 0x000fe200078e967f */
[----:B------:R-:W-:-:S07]  /*4000*/  IMAD.MOV.U32 R82, RZ, RZ, RZ ;  /* 0x000000ffff527224 */ /* 0x000fce00078e00ff */
.L_x_5328:
[----:B------:R-:W-:Y:S05]  /*4010*/  BSYNC.RECONVERGENT B1 ;  /* 0x0000000000017941 */ /* 0x000fea0003800200 */
.L_x_5327:
[----:B------:R-:W-:Y:S01]  /*4020*/  ISETP.NE.AND P5, PT, R82, 0x1, PT ;  /* 0x000000015200780c */ /* 0x000fe20003fa5270 */
[----:B------:R-:W-:Y:S01]  /*4030*/  BSSY.RECONVERGENT B1, `(.L_x_5332) ;  /* 0x000005b000017945 */ /* 0x000fe20003800200 */
[----:B------:R-:W-:Y:S01]  /*4040*/  I2FP.F32.U32 R2, R81 ;  /* 0x0000005100027245 */ /* 0x000fe20000201000 */
[----:B------:R-:W-:Y:S01]  /*4050*/  IMAD.MOV.U32 R81, RZ, RZ, R126 ;  /* 0x000000ffff517224 */ /* 0x000fe200078e007e */
[C---:B------:R-:W-:Y:S02]  /*4060*/  SHF.L.U32 R156, R87.reuse, 0x10, RZ ;  /* 0x00000010579c7819 */ /* 0x040fe400000006ff */
[----:B------:R-:W-:Y:S01]  /*4070*/  PRMT R87, R87, 0x7632, R87 ;  /* 0x0000763257577816 */ /* 0x000fe20000000057 */
[----:B------:R-:W-:Y:S01]  /*4080*/  FFMA.FTZ R80, R2, R149, 1.1641532182693481445e-10 ;  /* 0x2f00000002507423 */ /* 0x000fe20000010095 */
[----:B------:R-:W-:-:S04]  /*4090*/  IMAD.MOV.U32 R2, RZ, RZ, 0x2 ;  /* 0x00000002ff027424 */ /* 0x000fc800078e00ff */
[----:B------:R-:W-:Y:S01]  /*40a0*/  FSETP.LE.FTZ.AND P4, PT, R80, R105, PT ;  /* 0x000000695000720b */ /* 0x000fe20003f93000 */
        /* <DEDUP_REMOVED lines=9> */
.L_x_5334:
        /* <DEDUP_REMOVED lines=13> */
.L_x_5336:
[----:B------:R-:W-:Y:S05]  /*4210*/  BSYNC.RECONVERGENT B2 ;  /* 0x0000000000027941 */ /* 0x000fea0003800200 */
.L_x_5335:
        /* <DEDUP_REMOVED lines=60> */
.L_x_5333:
[----:B------:R-:W-:Y:S05]  /*45e0*/  BSYNC.RECONVERGENT B1 ;  /* 0x0000000000017941 */ /* 0x000fea0003800200 */
.L_x_5332:
[----:B------:R-:W-:Y:S01]  /*45f0*/  I2FP.F32.U32 R80, R81 ;  /* 0x0000005100507245 */ /* 0x000fe20000201000 */
[----:B------:R-:W-:Y:S01]  /*4600*/  FMUL.FTZ R111, R111, UR10 ;  /* 0x0000000a6f6f7c20 */ /* 0x000fe20008410000 */
[----:B------:R-:W-:Y:S01]  /*4610*/  P2R R83, PR, RZ, 0x2 ;  /* 0x00000002ff537803 */ /* 0x000fe20000000000 */
[----:B------:R-:W-:Y:S01]  /*4620*/  FMUL.FTZ R155, R155, UR10 ;  /* 0x0000000a9b9b7c20 */ /* 0x000fe20008410000 */
[----:B------:R-:W-:Y:S01]  /*4630*/  ISETP.NE.AND P1, PT, R106, RZ, PT ;  /* 0x000000ff6a00720c */ /* 0x000fe20003f25270 */
[----:B------:R-:W-:Y:S01]  /*4640*/  FFMA.FTZ R158, R80, R149, 1.1641532182693481445e-10 ;  /* 0x2f000000509e7423 */ /* 0x000fe20000010095 */
[----:B------:R-:W-:Y:S01]  /*4650*/  ISETP.NE.AND P5, PT, R110, RZ, PT ;  /* 0x000000ff6e00720c */ /* 0x000fe20003fa5270 */
[----:B------:R-:W-:Y:S01]  /*4660*/  IMAD.U32 R87, R87, 0x10000, RZ ;  /* 0x0001000057577824 */ /* 0x000fe200078e00ff */
[----:B------:R-:W-:Y:S01]  /*4670*/  FSEL R80, R111, RZ, P1 ;  /* 0x000000ff6f507208 */ /* 0x000fe20000800000 */
[----:B------:R-:W-:Y:S01]  /*4680*/  FMUL.FTZ R153, R153, UR10 ;  /* 0x0000000a99997c20 */ /* 0x000fe20008410000 */
[----:B------:R-:W-:Y:S01]  /*4690*/  ISETP.NE.AND P1, PT, R83, RZ, PT ;  /* 0x000000ff5300720c */ /* 0x000fe20003f25270 */
[----:B------:R-:W-:Y:S01]  /*46a0*/  FMUL.FTZ R156, R156, UR10 ;  /* 0x0000000a9c9c7c20 */ /* 0x000fe20008410000 */
[----:B------:R-:W-:Y:S01]  /*46b0*/  P2R R82, PR, RZ, 0x1 ;  /* 0x00000001ff527803 */ /* 0x000fe20000000000 */
[----:B------:R-:W-:Y:S01]  /*46c0*/  FMUL.FTZ R85, R86, UR10 ;  /* 0x0000000a56557c20 */ /* 0x000fe20008410000 */
[----:B------:R-:W-:Y:S01]  /*46d0*/  ISETP.NE.AND P0, PT, R107, RZ, PT ;  /* 0x000000ff6b00720c */ /* 0x000fe20003f05270 */
[----:B------:R-:W-:Y:S01]  /*46e0*/  FMUL.FTZ R154, R154, UR10 ;  /* 0x0000000a9a9a7c20 */ /* 0x000fe20008410000 */
[----:B------:R-:W-:Y:S01]  /*46f0*/  FMUL.FTZ R152, R152, UR10 ;  /* 0x0000000a98987c20 */ /* 0x000fe20008410000 */
[----:B------:R-:W-:Y:S01]  /*4700*/  FMUL.FTZ R87, R87, UR10 ;  /* 0x0000000a57577c20 */ /* 0x000fe20008410000 */
[----:B------:R-:W-:-:S02]  /*4710*/  FSEL R83, R155, RZ, P5 ;  /* 0x000000ff9b537208 */ /* 0x000fc40002800000 */
[----:B------:R-:W-:Y:S02]  /*4720*/  ISETP.NE.AND P6, PT, R109, RZ, PT ;  /* 0x000000ff6d00720c */ /* 0x000fe40003fc5270 */
[----:B------:R-:W-:Y:S01]  /*4730*/  FSETP.GTU.FTZ.AND P5, PT, R158, R105, PT ;  /* 0x000000699e00720b */ /* 0x000fe20003fbc000 */
[----:B------:R-:W-:Y:S01]  /*4740*/  @P1 FADD.FTZ R80, R72, R80 ;  /* 0x0000005048501221 */ /* 0x000fe20000010000 */
[----:B------:R-:W-:Y:S01]  /*4750*/  FSEL R81, R153, RZ, P0 ;  /* 0x000000ff99517208 */ /* 0x000fe20000000000 */
[----:B------:R-:W-:Y:S01]  /*4760*/  @P1 FADD.FTZ R83, R75, R83 ;  /* 0x000000534b531221 */ /* 0x000fe20000010000 */
[----:B------:R-:W-:Y:S02]  /*4770*/  ISETP.NE.AND P0, PT, R82, RZ, PT ;  /* 0x000000ff5200720c */ /* 0x000fe40003f05270 */
[----:B------:R-:W-:Y:S01]  /*4780*/  FSEL R86, R156, RZ, P4 ;  /* 0x000000ff9c567208 */ /* 0x000fe20002000000 */
[----:B------:R-:W-:Y:S01]  /*4790*/  @P1 FADD.FTZ R81, R73, R81 ;  /* 0x0000005149511221 */ /* 0x000fe20000010000 */
[----:B------:R-:W-:-:S02]  /*47a0*/  FSEL R85, R85, RZ, P3 ;  /* 0x000000ff55557208 */ /* 0x000fc40001800000 */
[----:B------:R-:W-:Y:S01]  /*47b0*/  FSEL R82, R152, RZ, P6 ;  /* 0x000000ff98527208 */ /* 0x000fe20003000000 */
[----:B------:R-:W-:Y:S01]  /*47c0*/  @P1 FADD.FTZ R86, R78, R86 ;  /* 0x000000564e561221 */ /* 0x000fe20000010000 */
[----:B------:R-:W-:Y:S01]  /*47d0*/  FSEL R84, R154, RZ, P2 ;  /* 0x000000ff9a547208 */ /* 0x000fe20001000000 */
[----:B------:R-:W-:Y:S01]  /*47e0*/  @P1 FADD.FTZ R85, R77, R85 ;  /* 0x000000554d551221 */ /* 0x000fe20000010000 */
[----:B------:R-:W-:Y:S01]  /*47f0*/  FSEL R87, R87, RZ, !P5 ;  /* 0x000000ff57577208 */ /* 0x000fe20006800000 */
[----:B------:R-:W-:Y:S01]  /*4800*/  @P1 FADD.FTZ R82, R74, R82 ;  /* 0x000000524a521221 */ /* 0x000fe20000010000 */
[----:B------:R-:W-:Y:S01]  /*4810*/  PLOP3.LUT P5, PT, P5, PT, PT, 0x8, 0x80 ;  /* 0x000000000080781c */ /* 0x000fe20002fae170 */
[----:B------:R-:W-:Y:S02]  /*4820*/  @P1 FADD.FTZ R84, R76, R84 ;  /* 0x000000544c541221 */ /* 0x000fe40000010000 */
[----:B------:R-:W-:Y:S01]  /*4830*/  @P1 FADD.FTZ R87, R79, R87 ;  /* 0x000000574f571221 */ /* 0x000fe20000010000 */
[----:B------:R-:W-:Y:S09]  /*4840*/  BRA `(.L_x_5337) ;  /* 0x0000005c00f47947 */ /* 0x000ff20003800000 */
.L_x_5296:
[----:B------:R-:W-:Y:S01]  /*4850*/  ISETP.NE.AND P2, PT, R2, 0x1, PT ;  /* 0x000000010200780c */ /* 0x000fe20003f45270 */
[----:B------:R-:W-:Y:S01]  /*4860*/  BSSY.RECONVERGENT B1, `(.L_x_5338) ;  /* 0x0000059000017945 */ /* 0x000fe20003800200 */
[----:B------:R-:W-:Y:S01]  /*4870*/  IADD3 R149, PT, PT, R150, 0x1715609d, RZ ;  /* 0x1715609d96957810 */ /* 0x000fe20007ffe0ff */
        /* <DEDUP_REMOVED lines=14> */
.L_x_5340:
        /* <DEDUP_REMOVED lines=13> */
.L_x_5342:
[----:B------:R-:W-:Y:S05]  /*4a30*/  BSYNC.RECONVERGENT B2 ;  /* 0x0000000000027941 */ /* 0x000fea0003800200 */
.L_x_5341:
        /* <DEDUP_REMOVED lines=55> */
[----:B------:R-:W-:Y:S02]  /*4db0*/  HFMA2 R81, -RZ, RZ, 0, 0 ;  /* 0x00000000ff517431 */ /* 0x000fe400000001ff */
[----:B------:R-:W-:Y:S01]  /*4dc0*/  IMAD.MOV.U32 R126, RZ, RZ, R80 ;  /* 0x000000ffff7e7224 */ /* 0x000fe200078e0050 */
[----:B------:R-:W-:Y:S01]  /*4dd0*/  LOP3.LUT R4, R83, R2, R105, 0x96, !PT ;  /* 0x0000000253047212 */ /* 0x000fe200078e9669 */
[----:B------:R-:W-:-:S07]  /*4de0*/  IMAD.MOV.U32 R80, RZ, RZ, R127 ;  /* 0x000000ffff507224 */ /* 0x000fce00078e007f */
.L_x_5339:
[----:B------:R-:W-:Y:S05]  /*4df0*/  BSYNC.RECONVERGENT B1 ;  /* 0x0000000000017941 */ /* 0x000fea0003800200 */
.L_x_5338:
[----:B------:R-:W0:Y:S01]  /*4e00*/  LDC R105, c[0x0][0x404] ;  /* 0x00010100ff697b82 */ /* 0x000e220000000800 */
[----:B------:R-:W-:Y:S01]  /*4e10*/  ISETP.NE.AND P2, PT, R81, 0x1, PT ;  /* 0x000000015100780c */ /* 0x000fe20003f45270 */
[----:B------:R-:W-:Y:S01]  /*4e20*/  IMAD.MOV.U32 R135, RZ, RZ, 0x2f800000 ;  /* 0x2f800000ff877424 */ /* 0x000fe200078e00ff */
[----:B------:R-:W-:Y:S01]  /*4e30*/  I2FP.F32.U32 R2, R80 ;  /* 0x0000005000027245 */ /* 0x000fe20000201000 */
[C---:B-----5:R-:W-:Y:S01]  /*4e40*/  IMAD.U32 R80, R84.reuse, 0x10000, RZ ;  /* 0x0001000054507824 */ /* 0x060fe200078e00ff */
[----:B------:R-:W-:Y:S01]  /*4e50*/  BSSY.RECONVERGENT B1, `(.L_x_5343) ;  /* 0x000005b000017945 */ /* 0x000fe20003800200 */
[----:B------:R-:W-:Y:S02]  /*4e60*/  PRMT R84, R84, 0x7632, R84 ;  /* 0x0000763254547816 */ /* 0x000fe40000000054 */
[----:B------:R-:W1:Y:S01]  /*4e70*/  LDC R111, c[0x0][0x408] ;  /* 0x00010200ff6f7b82 */ /* 0x000e620000000800 */
[----:B------:R-:W-:Y:S01]  /*4e80*/  FFMA.FTZ R2, R2, R135, 1.1641532182693481445e-10 ;  /* 0x2f00000002027423 */ /* 0x000fe20000010087 */
[----:B------:R-:W-:-:S04]  /*4e90*/  MOV R82, 0x2 ;  /* 0x0000000200527802 */ /* 0x000fc80000000f00 */
[----:B0-----:R-:W-:Y:S01]  /*4ea0*/  FSETP.LE.FTZ.AND P4, PT, R2, R105, PT ;  /* 0x000000690200720b */ /* 0x001fe20003f93000 */
[----:B------:R-:W-:-:S03]  /*4eb0*/  IMAD.MOV.U32 R2, RZ, RZ, R126 ;  /* 0x000000ffff027224 */ /* 0x000fc600078e007e */
[----:B------:R-:W-:Y:S01]  /*4ec0*/  P2R R106, PR, RZ, 0x10 ;  /* 0x00000010ff6a7803 */ /* 0x000fe20000000000 */
[----:B-1----:R-:W-:Y:S01]  /*4ed0*/  FMUL.FTZ R107, R111, R80 ;  /* 0x000000506f6b7220 */ /* 0x002fe20000410000 */
[----:B------:R-:W-:Y:S07]  /*4ee0*/  @!P2 BRA `(.L_x_5344) ;  /* 0x000000040044a947 */ /* 0x000fee0003800000 */
        /* <DEDUP_REMOVED lines=8> */
.L_x_5345:
        /* <DEDUP_REMOVED lines=13> */
.L_x_5347:
[----:B------:R-:W-:Y:S05]  /*5040*/  BSYNC.RECONVERGENT B2 ;  /* 0x0000000000027941 */ /* 0x000fea0003800200 */
.L_x_5346:
        /* <DEDUP_REMOVED lines=54> */
[----:B------:R-:W-:-:S03]  /*53b0*/  LOP3.LUT R3, R3, R82, R127, 0x96, !PT ;  /* 0x0000005203037212 */ /* 0x000fc600078e967f */
[----:B------:R-:W-:Y:S01]  /*53c0*/  IMAD.MOV.U32 R82, RZ, RZ, RZ ;  /* 0x000000ffff527224 */ /* 0x000fe200078e00ff */
[----:B------:R-:W-:Y:S02]  /*53d0*/  LOP3.LUT R4, R83, R2, R81, 0x96, !PT ;  /* 0x0000000253047212 */ /* 0x000fe400078e9651 */
[----:B------:R-:W-:Y:S01]  /*53e0*/  MOV R2, R104 ;  /* 0x0000006800027202 */ /* 0x000fe20000000f00 */
[----:B------:R-:W-:-:S07]  /*53f0*/  IMAD.MOV.U32 R104, RZ, RZ, R80 ;  /* 0x000000ffff687224 */ /* 0x000fce00078e0050 */
.L_x_5344:
[----:B------:R-:W-:Y:S05]  /*5400*/  BSYNC.RECONVERGENT B1 ;  /* 0x0000000000017941 */ /* 0x000fea0003800200 */
.L_x_5343:
[----:B------:R-:W-:Y:S01]  /*5410*/  I2FP.F32.U32 R2, R2 ;  /* 0x0000000200027245 */ /* 0x000fe20000201000 */
[----:B------:R-:W-:Y:S01]  /*5420*/  BSSY.RECONVERGENT B1, `(.L_x_5348) ;  /* 0x000005f000017945 */ /* 0x000fe20003800200 */
[----:B------:R-:W-:Y:S01]  /*5430*/  SHF.L.U32 R80, R68, 0x10, RZ ;  /* 0x0000001044507819 */ /* 0x000fe200000006ff */
[----:B------:R-:W-:Y:S01]  /*5440*/  IMAD.MOV.U32 R83, RZ, RZ, 0x2 ;  /* 0x00000002ff537424 */ /* 0x000fe200078e00ff */
[----:B------:R-:W-:Y:S01]  /*5450*/  ISETP.NE.AND P3, PT, R82, 0x1, PT ;  /* 0x000000015200780c */ /* 0x000fe20003f65270 */
[----:B------:R-:W-:Y:S01]  /*5460*/  FFMA.FTZ R2, R2, R135, 1.1641532182693481445e-10 ;  /* 0x2f00000002027423 */ /* 0x000fe20000010087 */
[----:B------:R-:W-:Y:S01]  /*5470*/  FSEL R107, R107, RZ, P4 ;  /* 0x000000ff6b6b7208 */ /* 0x000fe20002000000 */
[----:B------:R-:W-:-:S03]  /*5480*/  FMUL.FTZ R80, R80, R111 ;  /* 0x0000006f50507220 */ /* 0x000fc60000410000 */
[----:B------:R-:W-:Y:S01]  /*5490*/  FSETP.GTU.FTZ.AND P2, PT, R2, R105, PT ;  /* 0x000000690200720b */ /* 0x000fe20003f5c000 */
[----:B------:R-:W-:-:S03]  /*54a0*/  IMAD.MOV.U32 R2, RZ, RZ, R126 ;  /* 0x000000ffff027224 */ /* 0x000fc600078e007e */
[----:B------:R-:W-:Y:S02]  /*54b0*/  FSEL R80, R80, RZ, !P2 ;  /* 0x000000ff50507208 */ /* 0x000fe40005000000 */
[----:B------:R-:W-:-:S03]  /*54c0*/  SEL R128, RZ, 0x1, P2 ;  /* 0x00000001ff807807 */ /* 0x000fc60001000000 */
[----:B------:R-:W-:-:S04]  /*54d0*/  FADD.FTZ R80, R80, R107 ;  /* 0x0000006b50507221 */ /* 0x000fc80000010000 */
[----:B------:R-:W-:Y:S01]  /*54e0*/  @P1 FADD.FTZ R80, R72, R80 ;  /* 0x0000005048501221 */ /* 0x000fe20000010000 */
        /* <DEDUP_REMOVED lines=9> */
.L_x_5350:
        /* <DEDUP_REMOVED lines=13> */
.L_x_5352:
[----:B------:R-:W-:Y:S05]  /*5650*/  BSYNC.RECONVERGENT B2 ;  /* 0x0000000000027941 */ /* 0x000fea0003800200 */
.L_x_5351:
        /* <DEDUP_REMOVED lines=27> */
[----:B------:R-:W-:Y:S02]  /*5810*/  VIADD R3, R151, 0xa9066899 ;  /* 0xa906689997037836 */ /* 0x000fe40000000000 */
        /* <DEDUP_REMOVED lines=12> */
[----:B------:R-:W-:Y:S02]  /*58e0*/  VIADD R81, R151, 0x1fd5c5a3 ;  /* 0x1fd5c5a397517836 */ /* 0x000fe40000000000 */
[----:B------:R-:W-:-:S03]  /*58f0*/  VIADD R3, R150, 0x5384540f ;  /* 0x5384540f96037836 */ /* 0x000fc60000000000 */
        /* <DEDUP_REMOVED lines=17> */
.L_x_5349:
[----:B------:R-:W-:Y:S05]  /*5a10*/  BSYNC.RECONVERGENT B1 ;  /* 0x0000000000017941 */ /* 0x000fea0003800200 */
.L_x_5348:
[----:B------:R-:W-:Y:S01]  /*5a20*/  ISETP.NE.AND P2, PT, R83, 0x1, PT ;  /* 0x000000015300780c */ /* 0x000fe20003f45270 */
[----:B------:R-:W-:Y:S01]  /*5a30*/  IMAD.U32 R84, R84, 0x10000, RZ ;  /* 0x0001000054547824 */ /* 0x000fe200078e00ff */
[----:B------:R-:W-:Y:S01]  /*5a40*/  I2FP.F32.U32 R2, R2 ;  /* 0x0000000200027245 */ /* 0x000fe20000201000 */
[----:B------:R-:W-:Y:S01]  /*5a50*/  BSSY.RECONVERGENT B1, `(.L_x_5353) ;  /* 0x0000059000017945 */ /* 0x000fe20003800200 */
[----:B------:R-:W-:Y:S02]  /*5a60*/  IMAD.MOV.U32 R109, RZ, RZ, 0x2 ;  /* 0x00000002ff6d7424 */ /* 0x000fe400078e00ff */
[----:B------:R-:W-:Y:S01]  /*5a70*/  FMUL.FTZ R81, R84, R111 ;  /* 0x0000006f54517220 */ /* 0x000fe20000410000 */
        /* <DEDUP_REMOVED lines=13> */
.L_x_5355:
        /* <DEDUP_REMOVED lines=13> */
.L_x_5357:
[----:B------:R-:W-:Y:S05]  /*5c20*/  BSYNC.RECONVERGENT B2 ;  /* 0x0000000000027941 */ /* 0x000fea0003800200 */
.L_x_5356:
        /* <DEDUP_REMOVED lines=59> */
.L_x_5354:
[----:B------:R-:W-:Y:S05]  /*5fe0*/  BSYNC.RECONVERGENT B1 ;  /* 0x0000000000017941 */ /* 0x000fea0003800200 */
.L_x_5353:
[----:B------:R-:W-:Y:S01]  /*5ff0*/  I2FP.F32.U32 R2, R2 ;  /* 0x0000000200027245 */ /* 0x000fe20000201000 */
[----:B------:R-:W-:Y:S01]  /*6000*/  BSSY.RECONVERGENT B1, `(.L_x_5358) ;  /* 0x0000060000017945 */ /* 0x000fe20003800200 */
[----:B------:R-:W-:Y:S01]  /*6010*/  PRMT R82, R68, 0x7632, R82 ;  /* 0x0000763244527816 */ /* 0x000fe20000000052 */
[----:B------:R-:W-:Y:S01]  /*6020*/  HFMA2 R84, -RZ, RZ, 0, 1.1920928955078125e-07 ;  /* 0x00000002ff547431 */ /* 0x000fe200000001ff */
[----:B------:R-:W-:Y:S01]  /*6030*/  ISETP.NE.AND P3, PT, R109, 0x1, PT ;  /* 0x000000016d00780c */ /* 0x000fe20003f65270 */
[----:B------:R-:W-:Y:S01]  /*6040*/  FFMA.FTZ R2, R2, R135, 1.1641532182693481445e-10 ;  /* 0x2f00000002027423 */ /* 0x000fe20000010087 */
[----:B------:R-:W-:Y:S01]  /*6050*/  FSEL R81, R81, RZ, P4 ;  /* 0x000000ff51517208 */ /* 0x000fe20002000000 */
[----:B------:R-:W-:-:S03]  /*6060*/  IMAD.U32 R82, R82, 0x10000, RZ ;  /* 0x0001000052527824 */ /* 0x000fc600078e00ff */
[----:B------:R-:W-:Y:S01]  /*6070*/  FSETP.GTU.FTZ.AND P2, PT, R2, R105, PT ;  /* 0x000000690200720b */ /* 0x000fe20003f5c000 */
[----:B------:R-:W-:Y:S01]  /*6080*/  FMUL.FTZ R82, R82, R111 ;  /* 0x0000006f52527220 */ /* 0x000fe20000410000 */
[----:B------:R-:W-:Y:S02]  /*6090*/  IMAD.MOV.U32 R2, RZ, RZ, R126 ;  /* 0x000000ffff027224 */ /* 0x000fe400078e007e */
[----:B------:R-:W-:Y:S02]  /*60a0*/  SEL R129, RZ, 0x1, P2 ;  /* 0x00000001ff817807 */ /* 0x000fe40001000000 */
[----:B------:R-:W-:-:S05]  /*60b0*/  FSEL R82, R82, RZ, !P2 ;  /* 0x000000ff52527208 */ /* 0x000fca0005000000 */
[----:B------:R-:W-:-:S04]  /*60c0*/  FADD.FTZ R81, R82, R81 ;  /* 0x0000005152517221 */ /* 0x000fc80000010000 */
[----:B------:R-:W-:Y:S01]  /*60d0*/  @P1 FADD.FTZ R81, R73, R81 ;  /* 0x0000005149511221 */ /* 0x000fe20000010000 */
        /* <DEDUP_REMOVED lines=9> */
.L_x_5360:
        /* <DEDUP_REMOVED lines=13> */
.L_x_5362:
[----:B------:R-:W-:Y:S05]  /*6240*/  BSYNC.RECONVERGENT B2 ;  /* 0x0000000000027941 */ /* 0x000fea0003800200 */
.L_x_5361:
        /* <DEDUP_REMOVED lines=56> */
[----:B------:R-:W-:Y:S01]  /*65d0*/  MOV R2, R104 ;  /* 0x0000006800027202 */ /* 0x000fe20000000f00 */
[----:B------:R-:W-:Y:S01]  /*65e0*/  IMAD.MOV.U32 R104, RZ, RZ, R82 ;  /* 0x000000ffff687224 */ /* 0x000fe200078e0052 */
[----:B------:R-:W-:-:S07]  /*65f0*/  LOP3.LUT R3, R3, R130, R127, 0x96, !PT ;  /* 0x0000008203037212 */ /* 0x000fce00078e967f */
.L_x_5359:
[----:B------:R-:W-:Y:S05]  /*6600*/  BSYNC.RECONVERGENT B1 ;  /* 0x0000000000017941 */ /* 0x000fea0003800200 */
.L_x_5358:
[----:B------:R-:W-:Y:S01]  /*6610*/  ISETP.NE.AND P2, PT, R84, 0x1, PT ;  /* 0x000000015400780c */ /* 0x000fe20003f45270 */
[----:B------:R-:W-:Y:S01]  /*6620*/  BSSY.RECONVERGENT B1, `(.L_x_5363) ;  /* 0x000005c000017945 */ /* 0x000fe20003800200 */
[----:B------:R-:W-:Y:S01]  /*6630*/  I2FP.F32.U32 R2, R2 ;  /* 0x0000000200027245 */ /* 0x000fe20000201000 */
[----:B------:R-:W-:Y:S01]  /*6640*/  IMAD.MOV.U32 R110, RZ, RZ, 0x2 ;  /* 0x00000002ff6e7424 */ /* 0x000fe200078e00ff */
[C---:B------:R-:W-:Y:S02]  /*6650*/  SHF.L.U32 R82, R85.reuse, 0x10, RZ ;  /* 0x0000001055527819 */ /* 0x040fe400000006ff */
[----:B------:R-:W-:Y:S01]  /*6660*/  PRMT R83, R85, 0x7632, R83 ;  /* 0x0000763255537816 */ /* 0x000fe20000000053 */
[----:B------:R-:W-:Y:S02]  /*6670*/  FFMA.FTZ R2, R2, R135, 1.1641532182693481445e-10 ;  /* 0x2f00000002027423 */ /* 0x000fe40000010087 */
[----:B------:R-:W-:-:S03]  /*6680*/  FMUL.FTZ R82, R111, R82 ;  /* 0x000000526f527220 */ /* 0x000fc60000410000 */
        /* <DEDUP_REMOVED lines=12> */
.L_x_5365:
        /* <DEDUP_REMOVED lines=13> */
.L_x_5367:
[----:B------:R-:W-:Y:S05]  /*6820*/  BSYNC.RECONVERGENT B2 ;  /* 0x0000000000027941 */ /* 0x000fea0003800200 */
.L_x_5366:
        /* <DEDUP_REMOVED lines=58> */
[----:B------:R-:W-:-:S07]  /*6bd0*/  IMAD.MOV.U32 R104, RZ, RZ, R84 ;  /* 0x000000ffff687224 */ /* 0x000fce00078e0054 */
.L_x_5364:
[----:B------:R-:W-:Y:S05]  /*6be0*/  BSYNC.RECONVERGENT B1 ;  /* 0x0000000000017941 */ /* 0x000fea0003800200 */
.L_x_5363:
[----:B------:R-:W-:Y:S01]  /*6bf0*/  I2FP.F32.U32 R2, R2 ;  /* 0x0000000200027245 */ /* 0x000fe20000201000 */
[----:B------:R-:W-:Y:S01]  /*6c00*/  IMAD.U32 R84, R69, 0x10000, RZ ;  /* 0x0001000045547824 */ /* 0x000fe200078e00ff */
[----:B------:R-:W-:Y:S01]  /*6c10*/  FSEL R85, R82, RZ, P4 ;  /* 0x000000ff52557208 */ /* 0x000fe20002000000 */
[----:B------:R-:W-:Y:S02]  /*6c20*/  BSSY.RECONVERGENT B1, `(.L_x_5368) ;  /* 0x000005d000017945 */ /* 0x000fe40003800200 */
        /* <DEDUP_REMOVED lines=9> */
[----:B------:R-:W-:-:S08]  /*6cc0*/  @P1 FADD.FTZ R82, R74, R82 ;  /* 0x000000524a521221 */ /* 0x000fd00000010000 */
        /* <DEDUP_REMOVED lines=9> */
.L_x_5370:
        /* <DEDUP_REMOVED lines=13> */
.L_x_5372:
[----:B------:R-:W-:Y:S05]  /*6e30*/  BSYNC.RECONVERGENT B2 ;  /* 0x0000000000027941 */ /* 0x000fea0003800200 */
.L_x_5371:
        /* <DEDUP_REMOVED lines=41> */
[----:B------:R-:W-:Y:S01]  /*70d0*/  VIADD R3, R150, 0x5384540f ;  /* 0x5384540f96037836 */ /* 0x000fe20000000000 */
[----:B------:R-:W-:Y:S01]  /*70e0*/  LOP3.LUT R132, R131, R132, R127, 0x96, !PT ;  /* 0x0000008483847212 */ /* 0x000fe200078e967f */
[C---:B------:R-:W-:Y:S02]  /*70f0*/  VIADD R127, R151.reuse, 0xdb3d7428 ;  /* 0xdb3d7428977f7836 */ /* 0x040fe40000000000 */
        /* <DEDUP_REMOVED lines=15> */
.L_x_5369:
[----:B------:R-:W-:Y:S05]  /*71f0*/  BSYNC.RECONVERGENT B1 ;  /* 0x0000000000017941 */ /* 0x000fea0003800200 */
.L_x_5368:
[----:B------:R-:W-:Y:S01]  /*7200*/  ISETP.NE.AND P2, PT, R85, 0x1, PT ;  /* 0x000000015500780c */ /* 0x000fe20003f45270 */
[----:B------:R-:W-:Y:S01]  /*7210*/  IMAD.U32 R84, R83, 0x10000, RZ ;  /* 0x0001000053547824 */ /* 0x000fe200078e00ff */
[----:B------:R-:W-:Y:S01]  /*7220*/  I2FP.F32.U32 R2, R2 ;  /* 0x0000000200027245 */ /* 0x000fe20000201000 */
[----:B------:R-:W-:Y:S01]  /*7230*/  BSSY.RECONVERGENT B1, `(.L_x_5373) ;  /* 0x0000059000017945 */ /* 0x000fe20003800200 */
[----:B------:R-:W-:Y:S02]  /*7240*/  HFMA2 R127, -RZ, RZ, 0, 1.1920928955078125e-07 ;  /* 0x00000002ff7f7431 */ /* 0x000fe400000001ff */
[----:B------:R-:W-:Y:S01]  /*7250*/  FMUL.FTZ R83, R84, R111 ;  /* 0x0000006f54537220 */ /* 0x000fe20000410000 */
        /* <DEDUP_REMOVED lines=13> */
.L_x_5375:
        /* <DEDUP_REMOVED lines=13> */
.L_x_5377:
[----:B------:R-:W-:Y:S05]  /*7400*/  BSYNC.RECONVERGENT B2 ;  /* 0x0000000000027941 */ /* 0x000fea0003800200 */
.L_x_5376:
        /* <DEDUP_REMOVED lines=59> */
.L_x_5374:
[----:B------:R-:W-:Y:S05]  /*77c0*/  BSYNC.RECONVERGENT B1 ;  /* 0x0000000000017941 */ /* 0x000fea0003800200 */
.L_x_5373:
[----:B------:R-:W-:Y:S01]  /*77d0*/  I2FP.F32.U32 R2, R2 ;  /* 0x0000000200027245 */ /* 0x000fe20000201000 */
[----:B------:R-:W-:Y:S01]  /*77e0*/  BSSY.RECONVERGENT B1, `(.L_x_5378) ;  /* 0x0000060000017945 */ /* 0x000fe20003800200 */
[----:B------:R-:W-:Y:S02]  /*77f0*/  PRMT R84, R69, 0x7632, R84 ;  /* 0x0000763245547816 */ /* 0x000fe40000000054 */
[----:B------:R-:W-:Y:S01]  /*7800*/  FSEL R83, R83, RZ, P4 ;  /* 0x000000ff53537208 */ /* 0x000fe20002000000 */
[----:B------:R-:W-:Y:S01]  /*7810*/  FFMA.FTZ R2, R2, R135, 1.1641532182693481445e-10 ;  /* 0x2f00000002027423 */ /* 0x000fe20000010087 */
[----:B------:R-:W-:-:S04]  /*7820*/  SHF.L.U32 R84, R84, 0x10, RZ ;  /* 0x0000001054547819 */ /* 0x000fc800000006ff */
[----:B------:R-:W-:Y:S01]  /*7830*/  FSETP.GTU.FTZ.AND P2, PT, R2, R105, PT ;  /* 0x000000690200720b */ /* 0x000fe20003f5c000 */
[----:B------:R-:W-:Y:S01]  /*7840*/  FMUL.FTZ R84, R84, R111 ;  /* 0x0000006f54547220 */ /* 0x000fe20000410000 */
[----:B------:R-:W-:Y:S02]  /*7850*/  IMAD.MOV.U32 R2, RZ, RZ, R126 ;  /* 0x000000ffff027224 */ /* 0x000fe400078e007e */
[----:B------:R-:W-:Y:S02]  /*7860*/  SEL R131, RZ, 0x1, P2 ;  /* 0x00000001ff837807 */ /* 0x000fe40001000000 */
[----:B------:R-:W-:Y:S02]  /*7870*/  FSEL R84, R84, RZ, !P2 ;  /* 0x000000ff54547208 */ /* 0x000fe40005000000 */
[----:B------:R-:W-:-:S03]  /*7880*/  ISETP.NE.AND P2, PT, R127, 0x1, PT ;  /* 0x000000017f00780c */ /* 0x000fc60003f45270 */
[----:B------:R-:W-:Y:S01]  /*7890*/  FADD.FTZ R83, R84, R83 ;  /* 0x0000005354537221 */ /* 0x000fe20000010000 */
[----:B------:R-:W-:-:S03]  /*78a0*/  IMAD.MOV.U32 R84, RZ, RZ, 0x2 ;  /* 0x00000002ff547424 */ /* 0x000fc600078e00ff */
[----:B------:R-:W-:-:S06]  /*78b0*/  @P1 FADD.FTZ R83, R75, R83 ;  /* 0x000000534b531221 */ /* 0x000fcc0000010000 */
        /* <DEDUP_REMOVED lines=9> */
.L_x_5380:
        /* <DEDUP_REMOVED lines=13> */
.L_x_5382:
[----:B------:R-:W-:Y:S05]  /*7a20*/  BSYNC.RECONVERGENT B2 ;  /* 0x0000000000027941 */ /* 0x000fea0003800200 */
.L_x_5381:
        /* <DEDUP_REMOVED lines=59> */
.L_x_5379:
[----:B------:R-:W-:Y:S05]  /*7de0*/  BSYNC.RECONVERGENT B1 ;  /* 0x0000000000017941 */ /* 0x000fea0003800200 */
.L_x_5378:
[----:B------:R-:W-:Y:S01]  /*7df0*/  ISETP.NE.AND P3, PT, R84, 0x1, PT ;  /* 0x000000015400780c */ /* 0x000fe20003f65270 */
[C---:B------:R-:W-:Y:S01]  /*7e00*/  IMAD.U32 R134, R86.reuse, 0x10000, RZ ;  /* 0x0001000056867824 */ /* 0x040fe200078e00ff */
[----:B------:R-:W-:Y:S01]  /*7e10*/  I2FP.F32.U32 R2, R2 ;  /* 0x0000000200027245 */ /* 0x000fe20000201000 */
[----:B------:R-:W-:Y:S01]  /*7e20*/  BSSY.RECONVERGENT B1, `(.L_x_5383) ;  /* 0x0000059000017945 */ /* 0x000fe20003800200 */
[----:B------:R-:W-:Y:S01]  /*7e30*/  PRMT R86, R86, 0x7632, R86 ;  /* 0x0000763256567816 */ /* 0x000fe20000000056 */
[----:B------:R-:W-:Y:S01]  /*7e40*/  IMAD.MOV.U32 R127, RZ, RZ, 0x2 ;  /* 0x00000002ff7f7424 */ /* 0x000fe200078e00ff */
[----:B------:R-:W-:Y:S01]  /*7e50*/  MOV R85, R126 ;  /* 0x0000007e00557202 */ /* 0x000fe20000000f00 */
[----:B------:R-:W-:Y:S01]  /*7e60*/  FFMA.FTZ R2, R2, R135, 1.1641532182693481445e-10 ;  /* 0x2f00000002027423 */ /* 0x000fe20000010087 */
[----:B------:R-:W-:-:S04]  /*7e70*/  FMUL.FTZ R134, R111, R134 ;  /* 0x000000866f867220 */ /* 0x000fc80000410000 */
        /* <DEDUP_REMOVED lines=10> */
.L_x_5385:
        /* <DEDUP_REMOVED lines=13> */
.L_x_5387:
[----:B------:R-:W-:Y:S05]  /*7ff0*/  BSYNC.RECONVERGENT B2 ;  /* 0x0000000000027941 */ /* 0x000fea0003800200 */
.L_x_5386:
        /* <DEDUP_REMOVED lines=59> */
.L_x_5384:
[----:B------:R-:W-:Y:S05]  /*83b0*/  BSYNC.RECONVERGENT B1 ;  /* 0x0000000000017941 */ /* 0x000fea0003800200 */
.L_x_5383:
[----:B------:R-:W-:Y:S01]  /*83c0*/  I2FP.F32.U32 R2, R85 ;  /* 0x0000005500027245 */ /* 0x000fe20000201000 */
[----:B------:R-:W-:Y:S01]  /*83d0*/  IMAD.U32 R84, R70, 0x10000, RZ ;  /* 0x0001000046547824 */ /* 0x000fe200078e00ff */
[----:B------:R-:W-:Y:S01]  /*83e0*/  FSEL R85, R134, RZ, P2 ;  /* 0x000000ff86557208 */ /* 0x000fe20001000000 */
        /* <DEDUP_REMOVED lines=10> */
[----:B------:R-:W-:-:S08]  /*8490*/  @P1 FADD.FTZ R84, R76, R84 ;  /* 0x000000544c541221 */ /* 0x000fd00000010000 */
        /* <DEDUP_REMOVED lines=9> */
.L_x_5390:
        /* <DEDUP_REMOVED lines=13> */
.L_x_5392:
[----:B------:R-:W-:Y:S05]  /*8600*/  BSYNC.RECONVERGENT B2 ;  /* 0x0000000000027941 */ /* 0x000fea0003800200 */
.L_x_5391:
        /* <DEDUP_REMOVED lines=8> */
[----:B------:R-:W-:Y:S01]  /*8690*/  IMAD.MOV.U32 R133, RZ, RZ, RZ ;  /* 0x000000ffff857224 */ /* 0x000fe200078e00ff */
        /* <DEDUP_REMOVED lines=8> */
[C---:B------:R-:W-:Y:S02]  /*8720*/  VIADD R3, R150.reuse, 0xdaa66d2b ;  /* 0xdaa66d2b96037836 */ /* 0x040fe40000000000 */
[----:B------:R-:W-:Y:S01]  /*8730*/  IMAD.WIDE.U32 R152, R85, -0x2daee0ad, RZ ;  /* 0xd2511f5355987825 */ /* 0x000fe200078e00ff */
[----:B------:R-:W-:Y:S02]  /*8740*/  IADD3 R85, PT, PT, R151, 0x32370b8f, RZ ;  /* 0x32370b8f97557810 */ /* 0x000fe40007ffe0ff */
        /* <DEDUP_REMOVED lines=38> */
[----:B------:R-:W-:-:S07]  /*89b0*/  LOP3.LUT R3, R3, R154, R127, 0x96, !PT ;  /* 0x0000009a03037212 */ /* 0x000fce00078e967f */
.L_x_5389:
[----:B------:R-:W-:Y:S05]  /*89c0*/  BSYNC.RECONVERGENT B1 ;  /* 0x0000000000017941 */ /* 0x000fea0003800200 */
.L_x_5388:
        /* <DEDUP_REMOVED lines=18> */
.L_x_5395:
        /* <DEDUP_REMOVED lines=13> */
.L_x_5397:
[----:B------:R-:W-:Y:S05]  /*8bc0*/  BSYNC.RECONVERGENT B2 ;  /* 0x0000000000027941 */ /* 0x000fea0003800200 */
.L_x_5396:
        /* <DEDUP_REMOVED lines=58> */
[----:B------:R-:W-:-:S07]  /*8f70*/  IMAD.MOV.U32 R104, RZ, RZ, R152 ;  /* 0x000000ffff687224 */ /* 0x000fce00078e0098 */
.L_x_5394:
[----:B------:R-:W-:Y:S05]  /*8f80*/  BSYNC.RECONVERGENT B1 ;  /* 0x0000000000017941 */ /* 0x000fea0003800200 */
.L_x_5393:
[----:B------:R-:W-:Y:S01]  /*8f90*/  I2FP.F32.U32 R2, R127 ;  /* 0x0000007f00027245 */ /* 0x000fe20000201000 */
[----:B------:R-:W-:Y:S01]  /*8fa0*/  BSSY.RECONVERGENT B1, `(.L_x_5398) ;  /* 0x0000060000017945 */ /* 0x000fe20003800200 */
[----:B------:R-:W-:Y:S01]  /*8fb0*/  PRMT R86, R70, 0x7632, R86 ;  /* 0x0000763246567816 */ /* 0x000fe20000000056 */
[----:B------:R-:W-:Y:S01]  /*8fc0*/  IMAD.MOV.U32 R152, RZ, RZ, 0x2 ;  /* 0x00000002ff987424 */ /* 0x000fe200078e00ff */
[----:B------:R-:W-:Y:S01]  /*8fd0*/  FSEL R85, R85, RZ, P3 ;  /* 0x000000ff55557208 */ /* 0x000fe20001800000 */
[----:B------:R-:W-:Y:S02]  /*8fe0*/  FFMA.FTZ R2, R2, R135, 1.1641532182693481445e-10 ;  /* 0x2f00000002027423 */ /* 0x000fe40000010087 */
[----:B------:R-:W-:-:S03]  /*8ff0*/  IMAD.U32 R86, R86, 0x10000, RZ ;  /* 0x0001000056567824 */ /* 0x000fc600078e00ff */
[----:B------:R-:W-:Y:S01]  /*9000*/  FSETP.GTU.FTZ.AND P4, PT, R2, R105, PT ;  /* 0x000000690200720b */ /* 0x000fe20003f9c000 */
[----:B------:R-:W-:Y:S01]  /*9010*/  FMUL.FTZ R86, R86, R111 ;  /* 0x0000006f56567220 */ /* 0x000fe20000410000 */
[----:B------:R-:W-:Y:S02]  /*9020*/  MOV R2, R126 ;  /* 0x0000007e00027202 */ /* 0x000fe40000000f00 */
[----:B------:R-:W-:Y:S02]  /*9030*/  SEL R133, RZ, 0x1, P4 ;  /* 0x00000001ff857807 */ /* 0x000fe40002000000 */
[----:B------:R-:W-:Y:S02]  /*9040*/  FSEL R86, R86, RZ, !P4 ;  /* 0x000000ff56567208 */ /* 0x000fe40006000000 */
[----:B------:R-:W-:-:S03]  /*9050*/  ISETP.NE.AND P4, PT, R134, 0x1, PT ;  /* 0x000000018600780c */ /* 0x000fc60003f85270 */
[----:B------:R-:W-:-:S04]  /*9060*/  FADD.FTZ R85, R86, R85 ;  /* 0x0000005556557221 */ /* 0x000fc80000010000 */
[----:B------:R-:W-:-:S06]  /*9070*/  @P1 FADD.FTZ R85, R77, R85 ;  /* 0x000000554d551221 */ /* 0x000fcc0000010000 */
        /* <DEDUP_REMOVED lines=9> */
.L_x_5400:
        /* <DEDUP_REMOVED lines=13> */
.L_x_5402:
[----:B------:R-:W-:Y:S05]  /*91e0*/  BSYNC.RECONVERGENT B2 ;  /* 0x0000000000027941 */ /* 0x000fea0003800200 */
.L_x_5401:
        /* <DEDUP_REMOVED lines=56> */
[----:B------:R-:W-:Y:S01]  /*9570*/  IMAD.MOV.U32 R2, RZ, RZ, R104 ;  /* 0x000000ffff027224 */ /* 0x000fe200078e0068 */
[----:B------:R-:W-:Y:S01]  /*9580*/  MOV R104, R152 ;  /* 0x0000009800687202 */ /* 0x000fe20000000f00 */
[----:B------:R-:W-:-:S07]  /*9590*/  IMAD.MOV.U32 R152, RZ, RZ, RZ ;  /* 0x000000ffff987224 */ /* 0x000fce00078e00ff */
.L_x_5399:
[----:B------:R-:W-:Y:S05]  /*95a0*/  BSYNC.RECONVERGENT B1 ;  /* 0x0000000000017941 */ /* 0x000fea0003800200 */
.L_x_5398:
[----:B------:R-:W-:Y:S01]  /*95b0*/  ISETP.NE.AND P5, PT, R152, 0x1, PT ;  /* 0x000000019800780c */ /* 0x000fe20003fa5270 */
[C---:B------:R-:W-:Y:S01]  /*95c0*/  IMAD.U32 R86, R87.reuse, 0x10000, RZ ;  /* 0x0001000057567824 */ /* 0x040fe200078e00ff */
[----:B------:R-:W-:Y:S01]  /*95d0*/  I2FP.F32.U32 R2, R2 ;  /* 0x0000000200027245 */ /* 0x000fe20000201000 */
[----:B------:R-:W-:Y:S01]  /*95e0*/  BSSY.RECONVERGENT B1, `(.L_x_5403) ;  /* 0x0000059000017945 */ /* 0x000fe20003800200 */
[----:B------:R-:W-:Y:S01]  /*95f0*/  HFMA2 R153, -RZ, RZ, 0, 1.1920928955078125e-07 ;  /* 0x00000002ff997431 */ /* 0x000fe200000001ff */
[----:B------:R-:W-:Y:S01]  /*9600*/  PRMT R87, R87, 0x7632, R87 ;  /* 0x0000763257577816 */ /* 0x000fe20000000057 */
[----:B------:R-:W-:Y:S02]  /*9610*/  IMAD.MOV.U32 R127, RZ, RZ, R126 ;  /* 0x000000ffff7f7224 */ /* 0x000fe400078e007e */
        /* <DEDUP_REMOVED lines=12> */
.L_x_5405:
        /* <DEDUP_REMOVED lines=13> */
.L_x_5407:
[----:B------:R-:W-:Y:S05]  /*97b0*/  BSYNC.RECONVERGENT B2 ;  /* 0x0000000000027941 */ /* 0x000fea0003800200 */
.L_x_5406:
        /* <DEDUP_REMOVED lines=59> */
.L_x_5404:
[----:B------:R-:W-:Y:S05]  /*9b70*/  BSYNC.RECONVERGENT B1 ;  /* 0x0000000000017941 */ /* 0x000fea0003800200 */
.L_x_5403:
[----:B------:R-:W-:Y:S01]  /*9b80*/  I2FP.F32.U32 R2, R127 ;  /* 0x0000007f00027245 */ /* 0x000fe20000201000 */
[----:B------:R-:W-:Y:S01]  /*9b90*/  BSSY.RECONVERGENT B1, `(.L_x_5408) ;  /* 0x000005f000017945 */ /* 0x000fe20003800200 */
[----:B------:R-:W-:Y:S01]  /*9ba0*/  SHF.L.U32 R134, R71, 0x10, RZ ;  /* 0x0000001047867819 */ /* 0x000fe200000006ff */
[----:B------:R-:W-:Y:S01]  /*9bb0*/  IMAD.MOV.U32 R155, RZ, RZ, 0x2 ;  /* 0x00000002ff9b7424 */ /* 0x000fe200078e00ff */
[----:B------:R-:W-:Y:S01]  /*9bc0*/  FSEL R127, R86, RZ, P4 ;  /* 0x000000ff567f7208 */ /* 0x000fe20002000000 */
[----:B------:R-:W-:Y:S02]  /*9bd0*/  FFMA.FTZ R2, R2, R135, 1.1641532182693481445e-10 ;  /* 0x2f00000002027423 */ /* 0x000fe40000010087 */
[----:B------:R-:W-:-:S03]  /*9be0*/  FMUL.FTZ R134, R134, R111 ;  /* 0x0000006f86867220 */ /* 0x000fc60000410000 */
[----:B------:R-:W-:-:S04]  /*9bf0*/  FSETP.GTU.FTZ.AND P5, PT, R2, R105, PT ;  /* 0x000000690200720b */ /* 0x000fc80003fbc000 */
[----:B------:R-:W-:Y:S02]  /*9c00*/  FSEL R2, R134, RZ, !P5 ;  /* 0x000000ff86027208 */ /* 0x000fe40006800000 */
[----:B------:R-:W-:Y:S02]  /*9c10*/  SEL R134, RZ, 0x1, P5 ;  /* 0x00000001ff867807 */ /* 0x000fe40002800000 */
[----:B------:R-:W-:Y:S01]  /*9c20*/  ISETP.NE.AND P5, PT, R153, 0x1, PT ;  /* 0x000000019900780c */ /* 0x000fe20003fa5270 */
[----:B------:R-:W-:Y:S01]  /*9c30*/  FADD.FTZ R86, R2, R127 ;  /* 0x0000007f02567221 */ /* 0x000fe20000010000 */
[----:B------:R-:W-:-:S03]  /*9c40*/  IMAD.MOV.U32 R2, RZ, RZ, R126 ;  /* 0x000000ffff027224 */ /* 0x000fc600078e007e */
[----:B------:R-:W-:-:S08]  /*9c50*/  @P1 FADD.FTZ R86, R78, R86 ;  /* 0x000000564e561221 */ /* 0x000fd00000010000 */
        /* <DEDUP_REMOVED lines=9> */
.L_x_5410:
        /* <DEDUP_REMOVED lines=13> */
.L_x_5412:
[----:B------:R-:W-:Y:S05]  /*9dc0*/  BSYNC.RECONVERGENT B2 ;  /* 0x0000000000027941 */ /* 0x000fea0003800200 */
.L_x_5411:
        /* <DEDUP_REMOVED lines=19> */
[----:B------:R-:W-:Y:S02]  /*9f00*/  HFMA2 R155, -RZ, RZ, 0, 0 ;  /* 0x00000000ff9b7431 */ /* 0x000fe400000001ff */
[----:B------:R-:W-:-:S05]  /*9f10*/  VIADD R3, R151, 0x32370b8f ;  /* 0x32370b8f97037836 */ /* 0x000fca0000000000 */
[----:B------:R-:W-:Y:S01]  /*9f20*/  LOP3.LUT R152, R3, R2, R127, 0x96, !PT ;  /* 0x0000000203987212 */ /* 0x000fe200078e967f */
[----:B------:R-:W-:-:S04]  /*9f30*/  IMAD.WIDE.U32 R2, R4, -0x2daee0ad, RZ ;  /* 0xd2511f5304027825 */ /* 0x000fc800078e00ff */
[----:B------:R-:W-:Y:S02]  /*9f40*/  VIADD R127, R151, 0xed9eba14 ;  /* 0xed9eba14977f7836 */ /* 0x000fe40000000000 */
[----:B------:R-:W-:-:S03]  /*9f50*/  IMAD.WIDE.U32 R152, R152, -0x326172a9, RZ ;  /* 0xcd9e8d5798987825 */ /* 0x000fc600078e00ff */
[----:B------:R-:W-:Y:S02]  /*9f60*/  LOP3.LUT R127, R127, R126, R3, 0x96, !PT ;  /* 0x0000007e7f7f7212 */ /* 0x000fe400078e9603 */
[----:B------:R-:W-:-:S03]  /*9f70*/  IADD3 R3, PT, PT, R150, 0x78dde6e4, RZ ;  /* 0x78dde6e496037810 */ /* 0x000fc60007ffe0ff */
[----:B------:R-:W-:Y:S01]  /*9f80*/  IMAD.WIDE.U32 R126, R127, -0x326172a9, RZ ;  /* 0xcd9e8d577f7e7825 */ /* 0x000fe200078e00ff */
[----:B------:R-:W-:-:S04]  /*9f90*/  LOP3.LUT R3, R3, R154, R153, 0x96, !PT ;  /* 0x0000009a03037212 */ /* 0x000fc800078e9699 */
[----:B------:R-:W-:Y:S01]  /*9fa0*/  LOP3.LUT R4, R149, R152, R127, 0x96, !PT ;  /* 0x0000009895047212 */ /* 0x000fe200078e967f */
[----:B------:R-:W-:-:S04]  /*9fb0*/  IMAD.WIDE.U32 R152, R3, -0x2daee0ad, RZ ;  /* 0xd2511f5303987825 */ /* 0x000fc800078e00ff */
[C---:B------:R-:W-:Y:S02]  /*9fc0*/  VIADD R3, R151.reuse, 0xa9066899 ;  /* 0xa906689997037836 */ /* 0x040fe40000000000 */
[----:B------:R-:W-:-:S03]  /*9fd0*/  VIADD R127, R151, 0x646e171e ;  /* 0x646e171e977f7836 */ /* 0x000fc60000000000 */
        /* <DEDUP_REMOVED lines=24> */
[----:B------:R-:W-:Y:S02]  /*a160*/  IMAD.MOV.U32 R2, RZ, RZ, R104 ;  /* 0x000000ffff027224 */ /* 0x000fe400078e0068 */
[----:B------:R-:W-:-:S07]  /*a170*/  IMAD.MOV.U32 R104, RZ, RZ, R152 ;  /* 0x000000ffff687224 */ /* 0x000fce00078e0098 */
.L_x_5409:
[----:B------:R-:W-:Y:S05]  /*a180*/  BSYNC.RECONVERGENT B1 ;  /* 0x0000000000017941 */ /* 0x000fea0003800200 */
.L_x_5408:
[----:B------:R-:W-:Y:S01]  /*a190*/  ISETP.NE.AND P6, PT, R155, 0x1, PT ;  /* 0x000000019b00780c */ /* 0x000fe20003fc5270 */
[----:B------:R-:W-:Y:S01]  /*a1a0*/  IMAD.U32 R154, R87, 0x10000, RZ ;  /* 0x00010000579a7824 */ /* 0x000fe200078e00ff */
[----:B------:R-:W-:Y:S01]  /*a1b0*/  I2FP.F32.U32 R2, R2 ;  /* 0x0000000200027245 */ /* 0x000fe20000201000 */
[----:B------:R-:W-:Y:S01]  /*a1c0*/  BSSY.RECONVERGENT B1, `(.L_x_5413) ;  /* 0x000005a000017945 */ /* 0x000fe20003800200 */
[----:B------:R-:W-:Y:S01]  /*a1d0*/  MOV R127, R126 ;  /* 0x0000007e007f7202 */ /* 0x000fe20000000f00 */
[----:B------:R-:W-:Y:S02]  /*a1e0*/  FMUL.FTZ R87, R154, R111 ;  /* 0x0000006f9a577220 */ /* 0x000fe40000410000 */
[----:B------:R-:W-:Y:S01]  /*a1f0*/  FFMA.FTZ R152, R2, R135, 1.1641532182693481445e-10 ;  /* 0x2f00000002987423 */ /* 0x000fe20000010087 */
[----:B------:R-:W-:-:S04]  /*a200*/  IMAD.MOV.U32 R2, RZ, RZ, 0x2 ;  /* 0x00000002ff027424 */ /* 0x000fc800078e00ff */
        /* <DEDUP_REMOVED lines=10> */
.L_x_5415:
        /* <DEDUP_REMOVED lines=15> */
.L_x_5417:
[----:B------:R-:W-:Y:S05]  /*a3a0*/  BSYNC.RECONVERGENT B2 ;  /* 0x0000000000027941 */ /* 0x000fea0003800200 */
.L_x_5416:
        /* <DEDUP_REMOVED lines=28> */
[----:B------:R-:W-:Y:S01]  /*a570*/  IMAD.WIDE.U32 R152, R152, -0x2daee0ad, RZ ;  /* 0xd2511f5398987825 */ /* 0x000fe200078e00ff */
[----:B------:R-:W-:Y:S02]  /*a580*/  LOP3.LUT R155, R149, R2, R127, 0x96, !PT ;  /* 0x00000002959b7212 */ /* 0x000fe400078e967f */
[C---:B------:R-:W-:Y:S01]  /*a590*/  IADD3 R149, PT, PT, R151.reuse, 0x646e171e, RZ ;  /* 0x646e171e97957810 */ /* 0x040fe20007ffe0ff */
        /* <DEDUP_REMOVED lines=25> */
[----:B------:R-:W-:Y:S02]  /*a730*/  MOV R104, R152 ;  /* 0x0000009800687202 */ /* 0x000fe40000000f00 */
[----:B------:R-:W-:Y:S01]  /*a740*/  LOP3.LUT R4, R149, R2, R153, 0x96, !PT ;  /* 0x0000000295047212 */ /* 0x000fe200078e9699 */
[----:B------:R-:W-:-:S07]  /*a750*/  IMAD.MOV.U32 R2, RZ, RZ, RZ ;  /* 0x000000ffff027224 */ /* 0x000fce00078e00ff */
.L_x_5414:
[----:B------:R-:W-:Y:S05]  /*a760*/  BSYNC.RECONVERGENT B1 ;  /* 0x0000000000017941 */ /* 0x000fea0003800200 */
.L_x_5413:
[----:B------:R-:W-:Y:S02]  /*a770*/  I2FP.F32.U32 R152, R127 ;  /* 0x0000007f00987245 */ /* 0x000fe40000201000 */
[----:B------:R-:W-:Y:S02]  /*a780*/  PRMT R127, R71, 0x7632, R127 ;  /* 0x00007632477f7816 */ /* 0x000fe4000000007f */
[----:B------:R-:W-:Y:S01]  /*a790*/  FSEL R87, R87, RZ, P5 ;  /* 0x000000ff57577208 */ /* 0x000fe20002800000 */
[----:B------:R-:W-:Y:S02]  /*a7a0*/  FFMA.FTZ R152, R152, R135, 1.1641532182693481445e-10 ;  /* 0x2f00000098987423 */ /* 0x000fe40000010087 */
[----:B------:R-:W-:-:S03]  /*a7b0*/  IMAD.U32 R154, R127, 0x10000, RZ ;  /* 0x000100007f9a7824 */ /* 0x000fc600078e00ff */
[----:B------:R-:W-:Y:S01]  /*a7c0*/  FSETP.GTU.FTZ.AND P6, PT, R152, R105, PT ;  /* 0x000000699800720b */ /* 0x000fe20003fdc000 */
[----:B------:R-:W-:-:S03]  /*a7d0*/  FMUL.FTZ R154, R154, R111 ;  /* 0x0000006f9a9a7220 */ /* 0x000fc60000410000 */
[----:B------:R-:W-:Y:S02]  /*a7e0*/  SEL R135, RZ, 0x1, P6 ;  /* 0x00000001ff877807 */ /* 0x000fe40003000000 */
[----:B------:R-:W-:-:S05]  /*a7f0*/  FSEL R154, R154, RZ, !P6 ;  /* 0x000000ff9a9a7208 */ /* 0x000fca0007000000 */
[----:B------:R-:W-:-:S04]  /*a800*/  FADD.FTZ R87, R154, R87 ;  /* 0x000000579a577221 */ /* 0x000fc80000010000 */
[----:B------:R-:W-:-:S07]  /*a810*/  @P1 FADD.FTZ R87, R79, R87 ;  /* 0x000000574f571221 */ /* 0x000fce0000010000 */
.L_x_5337:
[----:B------:R-:W-:Y:S01]  /*a820*/  ISETP.NE.AND P6, PT, R107, RZ, PT ;  /* 0x000000ff6b00720c */ /* 0x000fe20003fc5270 */
[----:B------:R-:W0:Y:S01]  /*a830*/  LDC.64 R152, c[0x0][0x3a8] ;  /* 0x0000ea00ff987b82 */ /* 0x000e220000000a00 */
[----:B------:R-:W-:Y:S02]  /*a840*/  ISETP.NE.AND P1, PT, R106, RZ, PT ;  /* 0x000000ff6a00720c */ /* 0x000fe40003f25270 */
[----:B------:R-:W-:Y:S02]  /*a850*/  SEL R111, RZ, 0x1000000, !P5 ;  /* 0x01000000ff6f7807 */ /* 0x000fe40006800000 */
[----:B------:R-:W-:Y:S02]  /*a860*/  SEL R105, RZ, 0x10000, !P4 ;  /* 0x00010000ff697807 */ /* 0x000fe40006000000 */
[----:B------:R-:W-:Y:S01]  /*a870*/  SEL R154, RZ, 0x100, !P3 ;  /* 0x00000100ff9a7807 */ /* 0x000fe20005800000 */
[----:B------:R-:W1:Y:S01]  /*a880*/  LDC.64 R106, c[0x0][0x3b0] ;  /* 0x0000ec00ff6a7b82 */ /* 0x000e620000000a00 */
[----:B------:R-:W-:-:S02]  /*a890*/  ISETP.NE.AND P5, PT, R109, RZ, PT ;  /* 0x000000ff6d00720c */ /* 0x000fc40003fa5270 */
        /* <DEDUP_REMOVED lines=12> */
[----:B-1----:R-:W-:-:S03]  /*a960*/  IMAD.WIDE.U32 R106, R108, 0x8, R106 ;  /* 0x000000086c6a7825 */ /* 0x002fc600078e006a */
        /* <DEDUP_REMOVED lines=23> */
.L_x_5418:
[----:B------:R-:W-:Y:S02]  /*aae0*/  IMAD.MOV.U32 R127, RZ, RZ, R104 ;  /* 0x000000ffff7f7224 */ /* 0x000fe400078e0068 */
[----:B------:R-:W-:-:S07]  /*aaf0*/  VIADD R104, R108, 0x20 ;  /* 0x000000206c687836 */ /* 0x000fce0000000000 */
.L_x_5295:
[----:B------:R-:W-:Y:S05]  /*ab00*/  BSYNC.RECONVERGENT B0 ;  /* 0x0000000000007941 */ /* 0x000fea0003800200 */
.L_x_5294:
        /* <DEDUP_REMOVED lines=18> */
[----:B------:R-:W-:Y:S05]  /*ac30*/  @!P0 BRA `(.L_x_5421) ;  /* 0x0000006000348947 */ /* 0x000fea0003800000 */
[----:B------:R-:W-:Y:S01]  /*ac40*/  ISETP.NE.AND P2, PT, R2, 0x1, PT ;  /* 0x000000010200780c */ /* 0x000fe20003f45270 */
[----:B------:R-:W-:Y:S01]  /*ac50*/  BSSY.RECONVERGENT B1, `(.L_x_5422) ;  /* 0x0000059000017945 */ /* 0x000fe20003800200 */
[----:B0-----:R-:W-:Y:S02]  /*ac60*/  HFMA2 R90, -RZ, RZ, 0, 1.1920928955078125e-07 ;  /* 0x00000002ff5a7431 */ /* 0x001fe400000001ff */
        /* <DEDUP_REMOVED lines=13> */
.L_x_5424:
        /* <DEDUP_REMOVED lines=13> */
.L_x_5426:
[----:B------:R-:W-:Y:S05]  /*ae10*/  BSYNC.RECONVERGENT B2 ;  /* 0x0000000000027941 */ /* 0x000fea0003800200 */
.L_x_5425:
        /* <DEDUP_REMOVED lines=60> */
.L_x_5423:
[----:B------:R-:W-:Y:S05]  /*b1e0*/  BSYNC.RECONVERGENT B1 ;  /* 0x0000000000017941 */ /* 0x000fea0003800200 */
.L_x_5422:
[----:B------:R-:W0:Y:S01]  /*b1f0*/  LDC R105, c[0x0][0x404] ;  /* 0x00010100ff697b82 */ /* 0x000e220000000800 */
[----:B------:R-:W-:Y:S01]  /*b200*/  I2FP.F32.U32 R89, R88 ;  /* 0x0000005800597245 */ /* 0x000fe20000201000 */
[----:B------:R-:W-:Y:S01]  /*b210*/  IMAD.MOV.U32 R154, RZ, RZ, 0x2f800000 ;  /* 0x2f800000ff9a7424 */ /* 0x000fe200078e00ff */
[----:B------:R-:W-:Y:S01]  /*b220*/  ISETP.NE.AND P2, PT, R90, 0x1, PT ;  /* 0x000000015a00780c */ /* 0x000fe20003f45270 */
[----:B------:R-:W-:Y:S01]  /*b230*/  BSSY.RECONVERGENT B1, `(.L_x_5427) ;  /* 0x000005d000017945 */ /* 0x000fe20003800200 */
[----:B------:R-:W-:Y:S01]  /*b240*/  MOV R91, 0x2 ;  /* 0x00000002005b7802 */ /* 0x000fe20000000f00 */
[----:B------:R-:W-:Y:S01]  /*b250*/  FFMA.FTZ R2, R89, R154, 1.1641532182693481445e-10 ;  /* 0x2f00000059027423 */ /* 0x000fe2000001009a */
[----:B------:R-:W-:Y:S01]  /*b260*/  IMAD.MOV.U32 R89, RZ, RZ, R126 ;  /* 0x000000ffff597224 */ /* 0x000fe200078e007e */
[----:B------:R-:W1:Y:S03]  /*b270*/  LDC R135, c[0x0][0x408] ;  /* 0x00010200ff877b82 */ /* 0x000e660000000800 */
[----:B0-----:R-:W-:Y:S01]  /*b280*/  FSETP.LE.FTZ.AND P4, PT, R2, R105, PT ;  /* 0x000000690200720b */ /* 0x001fe20003f93000 */
[C---:B-----5:R-:W-:Y:S01]  /*b290*/  IMAD.U32 R2, R92.reuse, 0x10000, RZ ;  /* 0x000100005c027824 */ /* 0x060fe200078e00ff */
[----:B------:R-:W-:-:S02]  /*b2a0*/  PRMT R92, R92, 0x7632, R92 ;  /* 0x000076325c5c7816 */ /* 0x000fc4000000005c */
        /* <DEDUP_REMOVED lines=11> */
.L_x_5429:
        /* <DEDUP_REMOVED lines=13> */
.L_x_5431:
[----:B------:R-:W-:Y:S05]  /*b430*/  BSYNC.RECONVERGENT B2 ;  /* 0x0000000000027941 */ /* 0x000fea0003800200 */
.L_x_5430:
        /* <DEDUP_REMOVED lines=60> */
.L_x_5428:
[----:B------:R-:W-:Y:S05]  /*b800*/  BSYNC.RECONVERGENT B1 ;  /* 0x0000000000017941 */ /* 0x000fea0003800200 */
.L_x_5427:
[----:B------:R-:W-:Y:S01]  /*b810*/  I2FP.F32.U32 R89, R89 ;  /* 0x0000005900597245 */ /* 0x000fe20000201000 */
[----:B------:R-:W-:Y:S01]  /*b820*/  IMAD.U32 R88, R68, 0x10000, RZ ;  /* 0x0001000044587824 */ /* 0x000fe200078e00ff */
[----:B------:R-:W-:Y:S01]  /*b830*/  ISETP.NE.AND P3, PT, R91, 0x1, PT ;  /* 0x000000015b00780c */ /* 0x000fe20003f65270 */
[----:B------:R-:W-:Y:S01]  /*b840*/  BSSY.RECONVERGENT B1, `(.L_x_5432) ;  /* 0x000005e000017945 */ /* 0x000fe20003800200 */
[----:B------:R-:W-:Y:S01]  /*b850*/  FSEL R109, R109, RZ, P4 ;  /* 0x000000ff6d6d7208 */ /* 0x000fe20002000000 */
        /* <DEDUP_REMOVED lines=18> */
.L_x_5434:
        /* <DEDUP_REMOVED lines=13> */
.L_x_5436:
[----:B------:R-:W-:Y:S05]  /*ba50*/  BSYNC.RECONVERGENT B2 ;  /* 0x0000000000027941 */ /* 0x000fea0003800200 */
.L_x_5435:
        /* <DEDUP_REMOVED lines=28> */
[C---:B------:R-:W-:Y:S02]  /*bc20*/  VIADD R3, R150.reuse, 0x1715609d ;  /* 0x1715609d96037836 */ /* 0x040fe40000000000 */
[----:B------:R-:W-:Y:S01]  /*bc30*/  IMAD.WIDE.U32 R126, R89, -0x2daee0ad, RZ ;  /* 0xd2511f53597e7825 */ /* 0x000fe200078e00ff */
[----:B------:R-:W-:Y:S02]  /*bc40*/  IADD3 R89, PT, PT, R151, -0x56f99767, RZ ;  /* 0xa906689997597810 */ /* 0x000fe40007ffe0ff */
        /* <DEDUP_REMOVED lines=21> */
[----:B------:R-:W-:Y:S02]  /*bda0*/  VIADD R89, R151, 0x96a522ad ;  /* 0x96a522ad97597836 */ /* 0x000fe40000000000 */
[----:B------:R-:W-:-:S04]  /*bdb0*/  IMAD.WIDE.U32 R126, R126, -0x326172a9, RZ ;  /* 0xcd9e8d577e7e7825 */ /* 0x000fc800078e00ff */
[----:B------:R-:W-:Y:S01]  /*bdc0*/  IMAD.WIDE.U32 R90, R90, -0x2daee0ad, RZ ;  /* 0xd2511f535a5a7825 */ /* 0x000fe200078e00ff */
[----:B------:R-:W-:-:S04]  /*bdd0*/  LOP3.LUT R3, R3, R130, R127, 0x96, !PT ;  /* 0x0000008203037212 */ /* 0x000fc800078e967f */
[----:B------:R-:W-:Y:S02]  /*bde0*/  LOP3.LUT R4, R89, R2, R91, 0x96, !PT ;  /* 0x0000000259047212 */ /* 0x000fe400078e965b */
[----:B------:R-:W-:Y:S01]  /*bdf0*/  MOV R2, R106 ;  /* 0x0000006a00027202 */ /* 0x000fe20000000f00 */
[----:B------:R-:W-:Y:S02]  /*be00*/  IMAD.MOV.U32 R106, RZ, RZ, R90 ;  /* 0x000000ffff6a7224 */ /* 0x000fe400078e005a */
[----:B------:R-:W-:-:S07]  /*be10*/  IMAD.MOV.U32 R90, RZ, RZ, RZ ;  /* 0x000000ffff5a7224 */ /* 0x000fce00078e00ff */
.L_x_5433:
[----:B------:R-:W-:Y:S05]  /*be20*/  BSYNC.RECONVERGENT B1 ;  /* 0x0000000000017941 */ /* 0x000fea0003800200 */
.L_x_5432:
[----:B------:R-:W-:Y:S01]  /*be30*/  ISETP.NE.AND P2, PT, R90, 0x1, PT ;  /* 0x000000015a00780c */ /* 0x000fe20003f45270 */
[----:B------:R-:W-:Y:S01]  /*be40*/  BSSY.RECONVERGENT B1, `(.L_x_5437) ;  /* 0x000005c000017945 */ /* 0x000fe20003800200 */
[----:B------:R-:W-:Y:S01]  /*be50*/  I2FP.F32.U32 R89, R2 ;  /* 0x0000000200597245 */ /* 0x000fe20000201000 */
[----:B------:R-:W-:Y:S01]  /*be60*/  IMAD.MOV.U32 R111, RZ, RZ, 0x2 ;  /* 0x00000002ff6f7424 */ /* 0x000fe200078e00ff */
[----:B------:R-:W-:-:S03]  /*be70*/  SHF.L.U32 R92, R92, 0x10, RZ ;  /* 0x000000105c5c7819 */ /* 0x000fc600000006ff */
        /* <DEDUP_REMOVED lines=14> */
.L_x_5439:
        /* <DEDUP_REMOVED lines=13> */
.L_x_5441:
[----:B------:R-:W-:Y:S05]  /*c030*/  BSYNC.RECONVERGENT B2 ;  /* 0x0000000000027941 */ /* 0x000fea0003800200 */
.L_x_5440:
        /* <DEDUP_REMOVED lines=60> */
.L_x_5438:
[----:B------:R-:W-:Y:S05]  /*c400*/  BSYNC.RECONVERGENT B1 ;  /* 0x0000000000017941 */ /* 0x000fea0003800200 */
.L_x_5437:
[----:B------:R-:W-:Y:S01]  /*c410*/  I2FP.F32.U32 R91, R2 ;  /* 0x00000002005b7245 */ /* 0x000fe20000201000 */
[----:B------:R-:W-:Y:S01]  /*c420*/  BSSY.RECONVERGENT B1, `(.L_x_5442) ;  /* 0x0000061000017945 */ /* 0x000fe20003800200 */
[----:B------:R-:W-:Y:S01]  /*c430*/  PRMT R2, R68, 0x7632, R2 ;  /* 0x0000763244027816 */ /* 0x000fe20000000002 */
[----:B------:R-:W-:Y:S01]  /*c440*/  HFMA2 R92, -RZ, RZ, 0, 1.1920928955078125e-07 ;  /* 0x00000002ff5c7431 */ /* 0x000fe200000001ff */
[----:B------:R-:W-:-:S03]  /*c450*/  FSEL R89, R89, RZ, P4 ;  /* 0x000000ff59597208 */ /* 0x000fc60002000000 */
[----:B------:R-:W-:Y:S02]  /*c460*/  IMAD.U32 R90, R2, 0x10000, RZ ;  /* 0x00010000025a7824 */ /* 0x000fe400078e00ff */
[----:B------:R-:W-:Y:S02]  /*c470*/  FFMA.FTZ R2, R91, R154, 1.1641532182693481445e-10 ;  /* 0x2f0000005b027423 */ /* 0x000fe4000001009a */
[----:B------:R-:W-:-:S03]  /*c480*/  FMUL.FTZ R90, R90, R135 ;  /* 0x000000875a5a7220 */ /* 0x000fc60000410000 */
        /* <DEDUP_REMOVED lines=16> */
.L_x_5444:
        /* <DEDUP_REMOVED lines=13> */
.L_x_5446:
[----:B------:R-:W-:Y:S05]  /*c660*/  BSYNC.RECONVERGENT B2 ;  /* 0x0000000000027941 */ /* 0x000fea0003800200 */
.L_x_5445:
[----:B------:R-:W-:Y:S01]  /*c670*/  IMAD.WIDE.U32 R2, R145, -0x326172a9, RZ ;  /* 0xcd9e8d5791027825 */ /* 0x000fe200078e00ff */
[----:B------:R-:W-:-:S03]  /*c680*/  LOP3.LUT R90, R125, R131, R151, 0x96, !PT ;  /* 0x000000837d5a7212 */ /* 0x000fc600078e9697 */
[----:B------:R-:W-:Y:S02]  /*c690*/  HFMA2 R92, -RZ, RZ, 0, 0 ;  /* 0x00000000ff5c7431 */ /* 0x000fe400000001ff */
        /* <DEDUP_REMOVED lines=55> */
[----:B------:R-:W-:Y:S02]  /*ca10*/  IMAD.MOV.U32 R2, RZ, RZ, R106 ;  /* 0x000000ffff027224 */ /* 0x000fe400078e006a */
[----:B------:R-:W-:-:S07]  /*ca20*/  IMAD.MOV.U32 R106, RZ, RZ, R90 ;  /* 0x000000ffff6a7224 */ /* 0x000fce00078e005a */
.L_x_5443:
[----:B------:R-:W-:Y:S05]  /*ca30*/  BSYNC.RECONVERGENT B1 ;  /* 0x0000000000017941 */ /* 0x000fea0003800200 */
.L_x_5442:
[----:B------:R-:W-:Y:S01]  /*ca40*/  ISETP.NE.AND P2, PT, R92, 0x1, PT ;  /* 0x000000015c00780c */ /* 0x000fe20003f45270 */
[----:B------:R-:W-:Y:S01]  /*ca50*/  IMAD.U32 R90, R93, 0x10000, RZ ;  /* 0x000100005d5a7824 */ /* 0x000fe200078e00ff */
[----:B------:R-:W-:Y:S01]  /*ca60*/  I2FP.F32.U32 R91, R2 ;  /* 0x00000002005b7245 */ /* 0x000fe20000201000 */
[----:B------:R-:W-:Y:S01]  /*ca70*/  BSSY.RECONVERGENT B1, `(.L_x_5447) ;  /* 0x000005b000017945 */ /* 0x000fe20003800200 */
[----:B------:R-:W-:Y:S02]  /*ca80*/  IMAD.MOV.U32 R127, RZ, RZ, 0x2 ;  /* 0x00000002ff7f7424 */ /* 0x000fe400078e00ff */
[----:B------:R-:W-:Y:S01]  /*ca90*/  FMUL.FTZ R90, R90, R135 ;  /* 0x000000875a5a7220 */ /* 0x000fe20000410000 */
[----:B------:R-:W-:Y:S01]  /*caa0*/  FFMA.FTZ R2, R91, R154, 1.1641532182693481445e-10 ;  /* 0x2f0000005b027423 */ /* 0x000fe2000001009a */
[----:B------:R-:W-:-:S04]  /*cab0*/  PRMT R91, R93, 0x7632, R91 ;  /* 0x000076325d5b7816 */ /* 0x000fc8000000005b */
        /* <DEDUP_REMOVED lines=12> */
.L_x_5449:
        /* <DEDUP_REMOVED lines=13> */
.L_x_5451:
[----:B------:R-:W-:Y:S05]  /*cc50*/  BSYNC.RECONVERGENT B2 ;  /* 0x0000000000027941 */ /* 0x000fea0003800200 */
.L_x_5450:
        /* <DEDUP_REMOVED lines=60> */
.L_x_5448:
[----:B------:R-:W-:Y:S05]  /*d020*/  BSYNC.RECONVERGENT B1 ;  /* 0x0000000000017941 */ /* 0x000fea0003800200 */
.L_x_5447:
[----:B------:R-:W-:Y:S01]  /*d030*/  I2FP.F32.U32 R93, R2 ;  /* 0x00000002005d7245 */ /* 0x000fe20000201000 */
[----:B------:R-:W-:Y:S01]  /*d040*/  BSSY.RECONVERGENT B1, `(.L_x_5452) ;  /* 0x0000060000017945 */ /* 0x000fe20003800200 */
[----:B------:R-:W-:Y:S01]  /*d050*/  SHF.L.U32 R92, R69, 0x10, RZ ;  /* 0x00000010455c7819 */ /* 0x000fe200000006ff */
[----:B------:R-:W-:Y:S02]  /*d060*/  IMAD.MOV.U32 R131, RZ, RZ, 0x2 ;  /* 0x00000002ff837424 */ /* 0x000fe400078e00ff */
[----:B------:R-:W-:Y:S01]  /*d070*/  FFMA.FTZ R2, R93, R154, 1.1641532182693481445e-10 ;  /* 0x2f0000005d027423 */ /* 0x000fe2000001009a */
[----:B------:R-:W-:Y:S01]  /*d080*/  FSEL R93, R90, RZ, P4 ;  /* 0x000000ff5a5d7208 */ /* 0x000fe20002000000 */
        /* <DEDUP_REMOVED lines=17> */
.L_x_5454:
        /* <DEDUP_REMOVED lines=13> */
.L_x_5456:
[----:B------:R-:W-:Y:S05]  /*d270*/  BSYNC.RECONVERGENT B2 ;  /* 0x0000000000027941 */ /* 0x000fea0003800200 */
.L_x_5455:
        /* <DEDUP_REMOVED lines=60> */
.L_x_5453:
[----:B------:R-:W-:Y:S05]  /*d640*/  BSYNC.RECONVERGENT B1 ;  /* 0x0000000000017941 */ /* 0x000fea0003800200 */
.L_x_5452:
[----:B------:R-:W-:Y:S01]  /*d650*/  ISETP.NE.AND P2, PT, R131, 0x1, PT ;  /* 0x000000018300780c */ /* 0x000fe20003f45270 */
[----:B------:R-:W-:Y:S01]  /*d660*/  IMAD.U32 R92, R91, 0x10000, RZ ;  /* 0x000100005b5c7824 */ /* 0x000fe200078e00ff */
[----:B------:R-:W-:Y:S01]  /*d670*/  I2FP.F32.U32 R93, R2 ;  /* 0x00000002005d7245 */ /* 0x000fe20000201000 */
[----:B------:R-:W-:Y:S01]  /*d680*/  BSSY.RECONVERGENT B1, `(.L_x_5457) ;  /* 0x000005a000017945 */ /* 0x000fe20003800200 */
[----:B------:R-:W-:Y:S02]  /*d690*/  HFMA2 R127, -RZ, RZ, 0, 1.1920928955078125e-07 ;  /* 0x00000002ff7f7431 */ /* 0x000fe400000001ff */
[----:B------:R-:W-:Y:S01]  /*d6a0*/  FMUL.FTZ R91, R92, R135 ;  /* 0x000000875c5b7220 */ /* 0x000fe20000410000 */
[----:B------:R-:W-:Y:S01]  /*d6b0*/  FFMA.FTZ R2, R93, R154, 1.1641532182693481445e-10 ;  /* 0x2f0000005d027423 */ /* 0x000fe2000001009a */
[----:B------:R-:W-:-:S04]  /*d6c0*/  IMAD.MOV.U32 R93, RZ, RZ, R126 ;  /* 0x000000ffff5d7224 */ /* 0x000fc800078e007e */
[----:B------:R-:W-:-:S04]  /*d6d0*/  FSETP.LE.FTZ.AND P4, PT, R2, R105, PT ;  /* 0x000000690200720b */ /* 0x000fc80003f93000 */
        /* <DEDUP_REMOVED lines=10> */
.L_x_5459:
        /* <DEDUP_REMOVED lines=13> */
.L_x_5461:
[----:B------:R-:W-:Y:S05]  /*d850*/  BSYNC.RECONVERGENT B2 ;  /* 0x0000000000027941 */ /* 0x000fea0003800200 */
.L_x_5460:
        /* <DEDUP_REMOVED lines=60> */
.L_x_5458:
[----:B------:R-:W-:Y:S05]  /*dc20*/  BSYNC.RECONVERGENT B1 ;  /* 0x0000000000017941 */ /* 0x000fea0003800200 */
.L_x_5457:
[----:B------:R-:W-:Y:S01]  /*dc30*/  PRMT R2, R69, 0x7632, R2 ;  /* 0x0000763245027816 */ /* 0x000fe20000000002 */
[----:B------:R-:W-:Y:S01]  /*dc40*/  BSSY.RECONVERGENT B1, `(.L_x_5462) ;  /* 0x0000061000017945 */ /* 0x000fe20003800200 */
[----:B------:R-:W-:Y:S02]  /*dc50*/  I2FP.F32.U32 R93, R93 ;  /* 0x0000005d005d7245 */ /* 0x000fe40000201000 */
[----:B------:R-:W-:Y:S01]  /*dc60*/  FSEL R91, R91, RZ, P4 ;  /* 0x000000ff5b5b7208 */ /* 0x000fe20002000000 */
[----:B------:R-:W-:Y:S02]  /*dc70*/  IMAD.U32 R92, R2, 0x10000, RZ ;  /* 0x00010000025c7824 */ /* 0x000fe400078e00ff */
[----:B------:R-:W-:Y:S02]  /*dc80*/  FFMA.FTZ R2, R93, R154, 1.1641532182693481445e-10 ;  /* 0x2f0000005d027423 */ /* 0x000fe4000001009a */
[----:B------:R-:W-:-:S03]  /*dc90*/  FMUL.FTZ R92, R92, R135 ;  /* 0x000000875c5c7220 */ /* 0x000fc60000410000 */
        /* <DEDUP_REMOVED lines=17> */
.L_x_5464:
        /* <DEDUP_REMOVED lines=13> */
.L_x_5466:
[----:B------:R-:W-:Y:S05]  /*de80*/  BSYNC.RECONVERGENT B2 ;  /* 0x0000000000027941 */ /* 0x000fea0003800200 */
.L_x_5465:
        /* <DEDUP_REMOVED lines=60> */
.L_x_5463:
[----:B------:R-:W-:Y:S05]  /*e250*/  BSYNC.RECONVERGENT B1 ;  /* 0x0000000000017941 */ /* 0x000fea0003800200 */
.L_x_5462:
[----:B------:R-:W-:Y:S01]  /*e260*/  ISETP.NE.AND P3, PT, R92, 0x1, PT ;  /* 0x000000015c00780c */ /* 0x000fe20003f65270 */
[----:B------:R-:W-:Y:S01]  /*e270*/  BSSY.RECONVERGENT B1, `(.L_x_5467) ;  /* 0x000005c000017945 */ /* 0x000fe20003800200 */
[----:B------:R-:W-:Y:S01]  /*e280*/  I2FP.F32.U32 R93, R2 ;  /* 0x00000002005d7245 */ /* 0x000fe20000201000 */
[----:B------:R-:W-:Y:S01]  /*e290*/  IMAD.MOV.U32 R127, RZ, RZ, 0x2 ;  /* 0x00000002ff7f7424 */ /* 0x000fe200078e00ff */
[C---:B------:R-:W-:Y:S02]  /*e2a0*/  SHF.L.U32 R134, R94.reuse, 0x10, RZ ;  /* 0x000000105e867819 */ /* 0x040fe400000006ff */
[----:B------:R-:W-:Y:S01]  /*e2b0*/  PRMT R94, R94, 0x7632, R94 ;  /* 0x000076325e5e7816 */ /* 0x000fe2000000005e */
[----:B------:R-:W-:Y:S01]  /*e2c0*/  FFMA.FTZ R2, R93, R154, 1.1641532182693481445e-10 ;  /* 0x2f0000005d027423 */ /* 0x000fe2000001009a */
[----:B------:R-:W-:Y:S02]  /*e2d0*/  IMAD.MOV.U32 R93, RZ, RZ, R126 ;  /* 0x000000ffff5d7224 */ /* 0x000fe400078e007e */
[----:B------:R-:W-:-:S02]  /*e2e0*/  FMUL.FTZ R134, R134, R135 ;  /* 0x0000008786867220 */ /* 0x000fc40000410000 */
        /* <DEDUP_REMOVED lines=10> */
.L_x_5469:
        /* <DEDUP_REMOVED lines=13> */
.L_x_5471:
[----:B------:R-:W-:Y:S05]  /*e460*/  BSYNC.RECONVERGENT B2 ;  /* 0x0000000000027941 */ /* 0x000fea0003800200 */
.L_x_5470:
        /* <DEDUP_REMOVED lines=60> */
.L_x_5468:
[----:B------:R-:W-:Y:S05]  /*e830*/  BSYNC.RECONVERGENT B1 ;  /* 0x0000000000017941 */ /* 0x000fea0003800200 */
.L_x_5467:
[----:B------:R-:W-:Y:S01]  /*e840*/  I2FP.F32.U32 R93, R93 ;  /* 0x0000005d005d7245 */ /* 0x000fe20000201000 */
[----:B------:R-:W-:Y:S01]  /*e850*/  IMAD.U32 R92, R70, 0x10000, RZ ;  /* 0x00010000465c7824 */ /* 0x000fe200078e00ff */
[----:B------:R-:W-:Y:S01]  /*e860*/  BSSY.RECONVERGENT B1, `(.L_x_5472) ;  /* 0x000005f000017945 */ /* 0x000fe20003800200 */
[----:B------:R-:W-:Y:S02]  /*e870*/  HFMA2 R133, -RZ, RZ, 0, 1.1920928955078125e-07 ;  /* 0x00000002ff857431 */ /* 0x000fe400000001ff */
[----:B------:R-:W-:Y:S01]  /*e880*/  FFMA.FTZ R2, R93, R154, 1.1641532182693481445e-10 ;  /* 0x2f0000005d027423 */ /* 0x000fe2000001009a */
[----:B------:R-:W-:Y:S01]  /*e890*/  FMUL.FTZ R92, R92, R135 ;  /* 0x000000875c5c7220 */ /* 0x000fe20000410000 */
[----:B------:R-:W-:-:S03]  /*e8a0*/  FSEL R93, R134, RZ, P2 ;  /* 0x000000ff865d7208 */ /* 0x000fc60001000000 */
        /* <DEDUP_REMOVED lines=16> */
.L_x_5474:
        /* <DEDUP_REMOVED lines=13> */
.L_x_5476:
[----:B------:R-:W-:Y:S05]  /*ea80*/  BSYNC.RECONVERGENT B2 ;  /* 0x0000000000027941 */ /* 0x000fea0003800200 */
.L_x_5475:
        /* <DEDUP_REMOVED lines=60> */
.L_x_5473:
[----:B------:R-:W-:Y:S05]  /*ee50*/  BSYNC.RECONVERGENT B1 ;  /* 0x0000000000017941 */ /* 0x000fea0003800200 */
.L_x_5472:
[----:B------:R-:W-:Y:S01]  /*ee60*/  ISETP.NE.AND P4, PT, R133, 0x1, PT ;  /* 0x000000018500780c */ /* 0x000fe20003f85270 */
[----:B------:R-:W-:Y:S01]  /*ee70*/  IMAD.U32 R94, R94, 0x10000, RZ ;  /* 0x000100005e5e7824 */ /* 0x000fe200078e00ff */
[----:B------:R-:W-:Y:S01]  /*ee80*/  I2FP.F32.U32 R93, R2 ;  /* 0x00000002005d7245 */ /* 0x000fe20000201000 */
[----:B------:R-:W-:Y:S01]  /*ee90*/  BSSY.RECONVERGENT B1, `(.L_x_5477) ;  /* 0x0000059000017945 */ /* 0x000fe20003800200 */
[----:B------:R-:W-:Y:S01]  /*eea0*/  IMAD.MOV.U32 R134, RZ, RZ, 0x2 ;  /* 0x00000002ff867424 */ /* 0x000fe200078e00ff */
[----:B------:R-:W-:Y:S02]  /*eeb0*/  MOV R127, R126 ;  /* 0x0000007e007f7202 */ /* 0x000fe40000000f00 */
        /* <DEDUP_REMOVED lines=12> */
.L_x_5479:
        /* <DEDUP_REMOVED lines=13> */
.L_x_5481:
[----:B------:R-:W-:Y:S05]  /*f050*/  BSYNC.RECONVERGENT B2 ;  /* 0x0000000000027941 */ /* 0x000fea0003800200 */
.L_x_5480:
        /* <DEDUP_REMOVED lines=58> */
[----:B------:R-:W-:-:S03]  /*f400*/  IMAD.MOV.U32 R106, RZ, RZ, R152 ;  /* 0x000000ffff6a7224 */ /* 0x000fc600078e0098 */
[----:B------:R-:W-:-:S07]  /*f410*/  LOP3.LUT R4, R133, R2, R153, 0x96, !PT ;  /* 0x0000000285047212 */ /* 0x000fce00078e9699 */
.L_x_5478:
[----:B------:R-:W-:Y:S05]  /*f420*/  BSYNC.RECONVERGENT B1 ;  /* 0x0000000000017941 */ /* 0x000fea0003800200 */
.L_x_5477:
[----:B------:R-:W-:Y:S01]  /*f430*/  I2FP.F32.U32 R127, R127 ;  /* 0x0000007f007f7245 */ /* 0x000fe20000201000 */
[----:B------:R-:W-:Y:S01]  /*f440*/  BSSY.RECONVERGENT B1, `(.L_x_5482) ;  /* 0x0000061000017945 */ /* 0x000fe20003800200 */
[----:B------:R-:W-:Y:S01]  /*f450*/  PRMT R2, R70, 0x7632, R2 ;  /* 0x0000763246027816 */ /* 0x000fe20000000002 */
[----:B------:R-:W-:Y:S01]  /*f460*/  IMAD.MOV.U32 R152, RZ, RZ, 0x2 ;  /* 0x00000002ff987424 */ /* 0x000fe200078e00ff */
[----:B------:R-:W-:Y:S02]  /*f470*/  FSEL R93, R93, RZ, P3 ;  /* 0x000000ff5d5d7208 */ /* 0x000fe40001800000 */
[----:B------:R-:W-:Y:S01]  /*f480*/  SHF.L.U32 R94, R2, 0x10, RZ ;  /* 0x00000010025e7819 */ /* 0x000fe200000006ff */
[----:B------:R-:W-:-:S04]  /*f490*/  FFMA.FTZ R2, R127, R154, 1.1641532182693481445e-10 ;  /* 0x2f0000007f027423 */ /* 0x000fc8000001009a */
[----:B------:R-:W-:Y:S01]  /*f4a0*/  FMUL.FTZ R94, R94, R135 ;  /* 0x000000875e5e7220 */ /* 0x000fe20000410000 */
        /* <DEDUP_REMOVED lines=16> */
.L_x_5484:
        /* <DEDUP_REMOVED lines=13> */
.L_x_5486:
[----:B------:R-:W-:Y:S05]  /*f680*/  BSYNC.RECONVERGENT B2 ;  /* 0x0000000000027941 */ /* 0x000fea0003800200 */
.L_x_5485:
        /* <DEDUP_REMOVED lines=60> */
.L_x_5483:
[----:B------:R-:W-:Y:S05]  /*fa50*/  BSYNC.RECONVERGENT B1 ;  /* 0x0000000000017941 */ /* 0x000fea0003800200 */
.L_x_5482:
[----:B------:R-:W-:Y:S01]  /*fa60*/  ISETP.NE.AND P5, PT, R152, 0x1, PT ;  /* 0x000000019800780c */ /* 0x000fe20003fa5270 */
[C---:B------:R-:W-:Y:S01]  /*fa70*/  IMAD.U32 R94, R95.reuse, 0x10000, RZ ;  /* 0x000100005f5e7824 */ /* 0x040fe200078e00ff */
[----:B------:R-:W-:Y:S01]  /*fa80*/  I2FP.F32.U32 R127, R2 ;  /* 0x00000002007f7245 */ /* 0x000fe20000201000 */
[----:B------:R-:W-:Y:S01]  /*fa90*/  BSSY.RECONVERGENT B1, `(.L_x_5487) ;  /* 0x000005a000017945 */ /* 0x000fe20003800200 */
[----:B------:R-:W-:Y:S01]  /*faa0*/  HFMA2 R153, -RZ, RZ, 0, 1.1920928955078125e-07 ;  /* 0x00000002ff997431 */ /* 0x000fe200000001ff */
[----:B------:R-:W-:Y:S01]  /*fab0*/  PRMT R95, R95, 0x7632, R95 ;  /* 0x000076325f5f7816 */ /* 0x000fe2000000005f */
[----:B------:R-:W-:Y:S01]  /*fac0*/  FMUL.FTZ R94, R94, R135 ;  /* 0x000000875e5e7220 */ /* 0x000fe20000410000 */
[----:B------:R-:W-:Y:S01]  /*fad0*/  FFMA.FTZ R2, R127, R154, 1.1641532182693481445e-10 ;  /* 0x2f0000007f027423 */ /* 0x000fe2000001009a */
[----:B------:R-:W-:-:S04]  /*fae0*/  IMAD.MOV.U32 R127, RZ, RZ, R126 ;  /* 0x000000ffff7f7224 */ /* 0x000fc800078e007e */
        /* <DEDUP_REMOVED lines=10> */
.L_x_5489:
        /* <DEDUP_REMOVED lines=13> */
.L_x_5491:
[----:B------:R-:W-:Y:S05]  /*fc60*/  BSYNC.RECONVERGENT B2 ;  /* 0x0000000000027941 */ /* 0x000fea0003800200 */
.L_x_5490:
        /* <DEDUP_REMOVED lines=58> */
[----:B------:R-:W-:Y:S02]  /*10010*/  HFMA2 R153, -RZ, RZ, 0, 0 ;  /* 0x00000000ff997431 */ /* 0x000fe400000001ff */
[----:B------:R-:W-:-:S07]  /*10020*/  IMAD.MOV.U32 R106, RZ, RZ, R152 ;  /* 0x000000ffff6a7224 */ /* 0x000fce00078e0098 */
.L_x_5488:
[----:B------:R-:W-:Y:S05]  /*10030*/  BSYNC.RECONVERGENT B1 ;  /* 0x0000000000017941 */ /* 0x000fea0003800200 */
.L_x_5487:
[----:B------:R-:W-:Y:S01]  /*10040*/  I2FP.F32.U32 R127, R127 ;  /* 0x0000007f007f7245 */ /* 0x000fe20000201000 */
[----:B------:R-:W-:Y:S01]  /*10050*/  IMAD.U32 R134, R71, 0x10000, RZ ;  /* 0x0001000047867824 */ /* 0x000fe200078e00ff */
[----:B------:R-:W-:Y:S01]  /*10060*/  BSSY.RECONVERGENT B1, `(.L_x_5492) ;  /* 0x000005f000017945 */ /* 0x000fe20003800200 */
[----:B------:R-:W-:Y:S02]  /*10070*/  IMAD.MOV.U32 R155, RZ, RZ, 0x2 ;  /* 0x00000002ff9b7424 */ /* 0x000fe400078e00ff */
[----:B------:R-:W-:Y:S01]  /*10080*/  FFMA.FTZ R2, R127, R154, 1.1641532182693481445e-10 ;  /* 0x2f0000007f027423 */ /* 0x000fe2000001009a */
[----:B------:R-:W-:Y:S01]  /*10090*/  FMUL.FTZ R134, R134, R135 ;  /* 0x0000008786867220 */ /* 0x000fe20000410000 */
[----:B------:R-:W-:-:S03]  /*100a0*/  FSEL R127, R94, RZ, P4 ;  /* 0x000000ff5e7f7208 */ /* 0x000fc60002000000 */
[----:B------:R-:W-:-:S04]  /*100b0*/  FSETP.GTU.FTZ.AND P5, PT, R2, R105, PT ;  /* 0x000000690200720b */ /* 0x000fc80003fbc000 */
[----:B------:R-:W-:Y:S02]  /*100c0*/  FSEL R2, R134, RZ, !P5 ;  /* 0x000000ff86027208 */ /* 0x000fe40006800000 */
[----:B------:R-:W-:Y:S02]  /*100d0*/  SEL R134, RZ, 0x1, P5 ;  /* 0x00000001ff867807 */ /* 0x000fe40002800000 */
[----:B------:R-:W-:Y:S01]  /*100e0*/  ISETP.NE.AND P5, PT, R153, 0x1, PT ;  /* 0x000000019900780c */ /* 0x000fe20003fa5270 */
[----:B------:R-:W-:Y:S01]  /*100f0*/  FADD.FTZ R94, R2, R127 ;  /* 0x0000007f025e7221 */ /* 0x000fe20000010000 */
[----:B------:R-:W-:-:S03]  /*10100*/  MOV R2, R126 ;  /* 0x0000007e00027202 */ /* 0x000fc60000000f00 */
        /* <DEDUP_REMOVED lines=10> */
.L_x_5494:
        /* <DEDUP_REMOVED lines=13> */
.L_x_5496:
[----:B------:R-:W-:Y:S05]  /*10280*/  BSYNC.RECONVERGENT B2 ;  /* 0x0000000000027941 */ /* 0x000fea0003800200 */
.L_x_5495:
[----:B------:R-:W-:Y:S01]  /*10290*/  LOP3.LUT R126, R125, R3, R151, 0x96, !PT ;  /* 0x000000037d7e7212 */ /* 0x000fe200078e9697 */
[----:B------:R-:W-:Y:S01]  /*102a0*/  IMAD.WIDE.U32 R152, R145, -0x326172a9, RZ ;  /* 0xcd9e8d5791987825 */ /* 0x000fe200078e00ff */
[----:B------:R-:W-:-:S03]  /*102b0*/  IADD3 R3, PT, PT, R150, -0x61c88647, RZ ;  /* 0x9e3779b996037810 */ /* 0x000fc60007ffe0ff */
[----:B------:R-:W-:Y:S02]  /*102c0*/  HFMA2 R155, -RZ, RZ, 0, 0 ;  /* 0x00000000ff9b7431 */ /* 0x000fe400000001ff */
        /* <DEDUP_REMOVED lines=27> */
[----:B------:R-:W-:Y:S01]  /*10480*/  IMAD.WIDE.U32 R152, R3, -0x2daee0ad, RZ ;  /* 0xd2511f5303987825 */ /* 0x000fe200078e00ff */
[----:B------:R-:W-:-:S03]  /*10490*/  IADD3 R127, PT, PT, R151, 0x646e171e, RZ ;  /* 0x646e171e977f7810 */ /* 0x000fc60007ffe0ff */
        /* <DEDUP_REMOVED lines=24> */
[----:B------:R-:W-:Y:S02]  /*10620*/  LOP3.LUT R4, R127, R2, R153, 0x96, !PT ;  /* 0x000000027f047212 */ /* 0x000fe400078e9699 */
[----:B------:R-:W-:Y:S01]  /*10630*/  MOV R2, R106 ;  /* 0x0000006a00027202 */ /* 0x000fe20000000f00 */
[----:B------:R-:W-:-:S07]  /*10640*/  IMAD.MOV.U32 R106, RZ, RZ, R152 ;  /* 0x000000ffff6a7224 */ /* 0x000fce00078e0098 */
.L_x_5493:
[----:B------:R-:W-:Y:S05]  /*10650*/  BSYNC.RECONVERGENT B1 ;  /* 0x0000000000017941 */ /* 0x000fea0003800200 */
.L_x_5492:
[----:B------:R-:W-:Y:S01]  /*10660*/  ISETP.NE.AND P6, PT, R155, 0x1, PT ;  /* 0x000000019b00780c */ /* 0x000fe20003fc5270 */
[----:B------:R-:W-:Y:S01]  /*10670*/  IMAD.U32 R156, R95, 0x10000, RZ ;  /* 0x000100005f9c7824 */ /* 0x000fe200078e00ff */
[----:B------:R-:W-:Y:S01]  /*10680*/  I2FP.F32.U32 R127, R2 ;  /* 0x00000002007f7245 */ /* 0x000fe20000201000 */
[----:B------:R-:W-:Y:S01]  /*10690*/  BSSY.RECONVERGENT B1, `(.L_x_5497) ;  /* 0x000005b000017945 */ /* 0x000fe20003800200 */
[----:B------:R-:W-:Y:S01]  /*106a0*/  MOV R2, 0x2 ;  /* 0x0000000200027802 */ /* 0x000fe20000000f00 */
[----:B------:R-:W-:Y:S02]  /*106b0*/  FMUL.FTZ R95, R156, R135 ;  /* 0x000000879c5f7220 */ /* 0x000fe40000410000 */
[----:B------:R-:W-:Y:S01]  /*106c0*/  FFMA.FTZ R152, R127, R154, 1.1641532182693481445e-10 ;  /* 0x2f0000007f987423 */ /* 0x000fe2000001009a */
[----:B------:R-:W-:-:S04]  /*106d0*/  IMAD.MOV.U32 R127, RZ, RZ, R126 ;  /* 0x000000ffff7f7224 */ /* 0x000fc800078e007e */
[----:B------:R-:W-:Y:S01]  /*106e0*/  FSETP.LE.FTZ.AND P5, PT, R152, R105, PT ;  /* 0x000000699800720b */ /* 0x000fe20003fb3000 */
        /* <DEDUP_REMOVED lines=9> */
.L_x_5499:
        /* <DEDUP_REMOVED lines=15> */
.L_x_5501:
[----:B------:R-:W-:Y:S05]  /*10870*/  BSYNC.RECONVERGENT B2 ;  /* 0x0000000000027941 */ /* 0x000fea0003800200 */
.L_x_5500:
        /* <DEDUP_REMOVED lines=57> */
[----:B------:R-:W-:Y:S01]  /*10c10*/  IMAD.MOV.U32 R127, RZ, RZ, R106 ;  /* 0x000000ffff7f7224 */ /* 0x000fe200078e006a */
[----:B------:R-:W-:Y:S01]  /*10c20*/  MOV R106, R152 ;  /* 0x00000098006a7202 */ /* 0x000fe20000000f00 */
[----:B------:R-:W-:-:S07]  /*10c30*/  IMAD.MOV.U32 R2, RZ, RZ, RZ ;  /* 0x000000ffff027224 */ /* 0x000fce00078e00ff */
.L_x_5498:
[----:B------:R-:W-:Y:S05]  /*10c40*/  BSYNC.RECONVERGENT B1 ;  /* 0x0000000000017941 */ /* 0x000fea0003800200 */
.L_x_5497:
[----:B------:R-:W-:Y:S02]  /*10c50*/  I2FP.F32.U32 R127, R127 ;  /* 0x0000007f007f7245 */ /* 0x000fe40000201000 */
[----:B------:R-:W-:Y:S02]  /*10c60*/  PRMT R152, R71, 0x7632, R152 ;  /* 0x0000763247987816 */ /* 0x000fe40000000098 */
[----:B------:R-:W-:Y:S01]  /*10c70*/  FSEL R95, R95, RZ, P5 ;  /* 0x000000ff5f5f7208 */ /* 0x000fe20002800000 */
[----:B------:R-:W-:Y:S01]  /*10c80*/  FFMA.FTZ R154, R127, R154, 1.1641532182693481445e-10 ;  /* 0x2f0000007f9a7423 */ /* 0x000fe2000001009a */
[----:B------:R-:W-:-:S04]  /*10c90*/  SHF.L.U32 R152, R152, 0x10, RZ ;  /* 0x0000001098987819 */ /* 0x000fc800000006ff */
[----:B------:R-:W-:Y:S01]  /*10ca0*/  FSETP.GTU.FTZ.AND P6, PT, R154, R105, PT ;  /* 0x000000699a00720b */ /* 0x000fe20003fdc000 */
[----:B------:R-:W-:-:S03]  /*10cb0*/  FMUL.FTZ R152, R152, R135 ;  /* 0x0000008798987220 */ /* 0x000fc60000410000 */
[----:B------:R-:W-:Y:S02]  /*10cc0*/  SEL R135, RZ, 0x1, P6 ;  /* 0x00000001ff877807 */ /* 0x000fe40003000000 */
[----:B------:R-:W-:-:S05]  /*10cd0*/  FSEL R152, R152, RZ, !P6 ;  /* 0x000000ff98987208 */ /* 0x000fca0007000000 */
[----:B------:R-:W-:-:S04]  /*10ce0*/  FADD.FTZ R95, R152, R95 ;  /* 0x0000005f985f7221 */ /* 0x000fc80000010000 */
[----:B------:R-:W-:Y:S01]  /*10cf0*/  @P1 FADD.FTZ R95, R79, R95 ;  /* 0x0000005f4f5f1221 */ /* 0x000fe20000010000 */
[----:B------:R-:W-:Y:S06]  /*10d00*/  BRA `(.L_x_5502) ;  /* 0x0000003000387947 */ /* 0x000fec0003800000 */
.L_x_5421:
[----:B------:R-:W-:Y:S01]  /*10d10*/  ISETP.NE.AND P2, PT, R2, 0x1, PT ;  /* 0x000000010200780c */ /* 0x000fe20003f45270 */
[----:B------:R-:W-:Y:S01]  /*10d20*/  BSSY.RECONVERGENT B1, `(.L_x_5503) ;  /* 0x0000059000017945 */ /* 0x000fe20003800200 */
[----:B0-----:R-:W-:Y:S01]  /*10d30*/  IMAD.MOV.U32 R89, RZ, RZ, 0x2 ;  /* 0x00000002ff597424 */ /* 0x001fe200078e00ff */
        /* <DEDUP_REMOVED lines=13> */
.L_x_5505:
        /* <DEDUP_REMOVED lines=13> */
.L_x_5507:
[----:B------:R-:W-:Y:S05]  /*10ee0*/  BSYNC.RECONVERGENT B2 ;  /* 0x0000000000027941 */ /* 0x000fea0003800200 */
.L_x_5506:
        /* <DEDUP_REMOVED lines=60> */
.L_x_5504:
[----:B------:R-:W-:Y:S05]  /*112b0*/  BSYNC.RECONVERGENT B1 ;  /* 0x0000000000017941 */ /* 0x000fea0003800200 */
.L_x_5503:
[----:B------:R-:W0:Y:S01]  /*112c0*/  LDC R105, c[0x0][0x404] ;  /* 0x00010100ff697b82 */ /* 0x000e220000000800 */
[----:B------:R-:W-:Y:S01]  /*112d0*/  ISETP.NE.AND P2, PT, R89, 0x1, PT ;  /* 0x000000015900780c */ /* 0x000fe20003f45270 */
[----:B------:R-:W-:Y:S01]  /*112e0*/  HFMA2 R153, -RZ, RZ, 0.1171875, 0 ;  /* 0x2f800000ff997431 */ /* 0x000fe200000001ff */
[----:B------:R-:W-:Y:S01]  /*112f0*/  I2FP.F32.U32 R2, R88 ;  /* 0x0000005800027245 */ /* 0x000fe20000201000 */
[----:B------:R-:W-:Y:S01]  /*11300*/  BSSY.RECONVERGENT B1, `(.L_x_5508) ;  /* 0x000005b000017945 */ /* 0x000fe20003800200 */
[C---:B-----5:R-:W-:Y:S01]  /*11310*/  IMAD.U32 R152, R92.reuse, 0x10000, RZ ;  /* 0x000100005c987824 */ /* 0x060fe200078e00ff */
[----:B------:R-:W-:Y:S02]  /*11320*/  PRMT R154, R92, 0x7632, R154 ;  /* 0x000076325c9a7816 */ /* 0x000fe4000000009a */
[----:B------:R-:W-:Y:S01]  /*11330*/  FFMA.FTZ R2, R2, R153, 1.1641532182693481445e-10 ;  /* 0x2f00000002027423 */ /* 0x000fe20000010099 */
[----:B------:R-:W-:-:S04]  /*11340*/  MOV R88, 0x2 ;  /* 0x0000000200587802 */ /* 0x000fc80000000f00 */
        /* <DEDUP_REMOVED lines=12> */
.L_x_5510:
        /* <DEDUP_REMOVED lines=13> */
.L_x_5512:
[----:B------:R-:W-:Y:S05]  /*114e0*/  BSYNC.RECONVERGENT B2 ;  /* 0x0000000000027941 */ /* 0x000fea0003800200 */
.L_x_5511:
        /* <DEDUP_REMOVED lines=60> */
.L_x_5509:
[----:B------:R-:W-:Y:S05]  /*118b0*/  BSYNC.RECONVERGENT B1 ;  /* 0x0000000000017941 */ /* 0x000fea0003800200 */
.L_x_5508:
[----:B------:R-:W-:Y:S01]  /*118c0*/  ISETP.NE.AND P2, PT, R88, 0x1, PT ;  /* 0x000000015800780c */ /* 0x000fe20003f45270 */
[----:B------:R-:W-:Y:S01]  /*118d0*/  BSSY.RECONVERGENT B1, `(.L_x_5513) ;  /* 0x000005b000017945 */ /* 0x000fe20003800200 */
[----:B------:R-:W-:Y:S01]  /*118e0*/  I2FP.F32.U32 R2, R2 ;  /* 0x0000000200027245 */ /* 0x000fe20000201000 */
[----:B------:R-:W-:Y:S01]  /*118f0*/  IMAD.MOV.U32 R89, RZ, RZ, 0x2 ;  /* 0x00000002ff597424 */ /* 0x000fe200078e00ff */
[----:B------:R-:W-:-:S03]  /*11900*/  SHF.L.U32 R154, R154, 0x10, RZ ;  /* 0x000000109a9a7819 */ /* 0x000fc600000006ff */
        /* <DEDUP_REMOVED lines=13> */
.L_x_5515:
        /* <DEDUP_REMOVED lines=13> */
.L_x_5517:
[----:B------:R-:W-:Y:S05]  /*11ab0*/  BSYNC.RECONVERGENT B2 ;  /* 0x0000000000027941 */ /* 0x000fea0003800200 */
.L_x_5516:
        /* <DEDUP_REMOVED lines=29> */
[----:B------:R-:W-:Y:S02]  /*11c90*/  IADD3 R3, PT, PT, R150, 0x1715609d, RZ ;  /* 0x1715609d96037810 */ /* 0x000fe40007ffe0ff */
[----:B------:R-:W-:Y:S01]  /*11ca0*/  IADD3 R111, PT, PT, R151, 0x646e171e, RZ ;  /* 0x646e171e976f7810 */ /* 0x000fe20007ffe0ff */
        /* <DEDUP_REMOVED lines=11> */
[----:B------:R-:W-:Y:S01]  /*11d60*/  IADD3 R111, PT, PT, R151, -0x24c28bd8, RZ ;  /* 0xdb3d7428976f7810 */ /* 0x000fe20007ffe0ff */
        /* <DEDUP_REMOVED lines=9> */
[----:B------:R-:W-:Y:S02]  /*11e00*/  VIADD R91, R151, 0x96a522ad ;  /* 0x96a522ad975b7836 */ /* 0x000fe40000000000 */
[----:B------:R-:W-:-:S04]  /*11e10*/  IMAD.WIDE.U32 R126, R126, -0x326172a9, RZ ;  /* 0xcd9e8d577e7e7825 */ /* 0x000fc800078e00ff */
[----:B------:R-:W-:Y:S01]  /*11e20*/  IMAD.WIDE.U32 R88, R89, -0x2daee0ad, RZ ;  /* 0xd2511f5359587825 */ /* 0x000fe200078e00ff */
[----:B------:R-:W-:-:S04]  /*11e30*/  LOP3.LUT R3, R3, R90, R127, 0x96, !PT ;  /* 0x0000005a03037212 */ /* 0x000fc800078e967f */
[----:B------:R-:W-:Y:S01]  /*11e40*/  LOP3.LUT R4, R91, R2, R89, 0x96, !PT ;  /* 0x000000025b047212 */ /* 0x000fe200078e9659 */
[----:B------:R-:W-:Y:S01]  /*11e50*/  HFMA2 R89, -RZ, RZ, 0, 0 ;  /* 0x00000000ff597431 */ /* 0x000fe200000001ff */
[----:B------:R-:W-:Y:S01]  /*11e60*/  MOV R2, R106 ;  /* 0x0000006a00027202 */ /* 0x000fe20000000f00 */
[----:B------:R-:W-:-:S07]  /*11e70*/  IMAD.MOV.U32 R106, RZ, RZ, R88 ;  /* 0x000000ffff6a7224 */ /* 0x000fce00078e0058 */
.L_x_5514:
[----:B------:R-:W-:Y:S05]  /*11e80*/  BSYNC.RECONVERGENT B1 ;  /* 0x0000000000017941 */ /* 0x000fea0003800200 */
.L_x_5513:
[----:B------:R-:W-:Y:S01]  /*11e90*/  I2FP.F32.U32 R2, R2 ;  /* 0x0000000200027245 */ /* 0x000fe20000201000 */
[----:B------:R-:W-:Y:S01]  /*11ea0*/  BSSY.RECONVERGENT B1, `(.L_x_5518) ;  /* 0x000005c000017945 */ /* 0x000fe20003800200 */
[C---:B------:R-:W-:Y:S01]  /*11eb0*/  IMAD.U32 R92, R93.reuse, 0x10000, RZ ;  /* 0x000100005d5c7824 */ /* 0x040fe200078e00ff */
[----:B------:R-:W-:Y:S02]  /*11ec0*/  PRMT R155, R93, 0x7632, R155 ;  /* 0x000076325d9b7816 */ /* 0x000fe4000000009b */
[----:B------:R-:W-:Y:S01]  /*11ed0*/  FFMA.FTZ R2, R2, R153, 1.1641532182693481445e-10 ;  /* 0x2f00000002027423 */ /* 0x000fe20000010099 */
[----:B------:R-:W-:-:S04]  /*11ee0*/  MOV R88, 0x2 ;  /* 0x0000000200587802 */ /* 0x000fc80000000f00 */
[----:B------:R-:W-:Y:S01]  /*11ef0*/  FSETP.LE.FTZ.AND P2, PT, R2, R105, PT ;  /* 0x000000690200720b */ /* 0x000fe20003f53000 */
[----:B------:R-:W-:-:S03]  /*11f00*/  IMAD.MOV.U32 R2, RZ, RZ, R126 ;  /* 0x000000ffff027224 */ /* 0x000fc600078e007e */
[----:B------:R-:W-:Y:S02]  /*11f10*/  P2R R111, PR, RZ, 0x4 ;  /* 0x00000004ff6f7803 */ /* 0x000fe40000000000 */
[----:B------:R-:W-:-:S13]  /*11f20*/  ISETP.NE.AND P2, PT, R89, 0x1, PT ;  /* 0x000000015900780c */ /* 0x000fda0003f45270 */
        /* <DEDUP_REMOVED lines=9> */
.L_x_5520:
        /* <DEDUP_REMOVED lines=13> */
.L_x_5522:
[----:B------:R-:W-:Y:S05]  /*12090*/  BSYNC.RECONVERGENT B2 ;  /* 0x0000000000027941 */ /* 0x000fea0003800200 */
.L_x_5521:
        /* <DEDUP_REMOVED lines=60> */
.L_x_5519:
[----:B------:R-:W-:Y:S05]  /*12460*/  BSYNC.RECONVERGENT B1 ;  /* 0x0000000000017941 */ /* 0x000fea0003800200 */
.L_x_5518:
[----:B------:R-:W-:Y:S01]  /*12470*/  ISETP.NE.AND P2, PT, R88, 0x1, PT ;  /* 0x000000015800780c */ /* 0x000fe20003f45270 */
[----:B------:R-:W-:Y:S01]  /*12480*/  BSSY.RECONVERGENT B1, `(.L_x_5523) ;  /* 0x000005b000017945 */ /* 0x000fe20003800200 */
[----:B------:R-:W-:Y:S01]  /*12490*/  I2FP.F32.U32 R2, R2 ;  /* 0x0000000200027245 */ /* 0x000fe20000201000 */
[----:B------:R-:W-:Y:S01]  /*124a0*/  IMAD.MOV.U32 R90, RZ, RZ, 0x2 ;  /* 0x00000002ff5a7424 */ /* 0x000fe200078e00ff */
[----:B------:R-:W-:Y:S02]  /*124b0*/  SHF.L.U32 R155, R155, 0x10, RZ ;  /* 0x000000109b9b7819 */ /* 0x000fe400000006ff */
[----:B------:R-:W-:Y:S01]  /*124c0*/  MOV R89, R126 ;  /* 0x0000007e00597202 */ /* 0x000fe20000000f00 */
[----:B------:R-:W-:-:S05]  /*124d0*/  FFMA.FTZ R2, R2, R153, 1.1641532182693481445e-10 ;  /* 0x2f00000002027423 */ /* 0x000fca0000010099 */
        /* <DEDUP_REMOVED lines=11> */
.L_x_5525:
        /* <DEDUP_REMOVED lines=13> */
.L_x_5527:
[----:B------:R-:W-:Y:S05]  /*12660*/  BSYNC.RECONVERGENT B2 ;  /* 0x0000000000027941 */ /* 0x000fea0003800200 */
.L_x_5526:
        /* <DEDUP_REMOVED lines=56> */
[----:B------:R-:W-:-:S05]  /*129f0*/  VIADD R91, R151, 0x96a522ad ;  /* 0x96a522ad975b7836 */ /* 0x000fca0000000000 */
[----:B------:R-:W-:Y:S02]  /*12a00*/  LOP3.LUT R4, R91, R2, R89, 0x96, !PT ;  /* 0x000000025b047212 */ /* 0x000fe400078e9659 */
[----:B------:R-:W-:Y:S01]  /*12a10*/  MOV R89, R106 ;  /* 0x0000006a00597202 */ /* 0x000fe20000000f00 */
[----:B------:R-:W-:-:S07]  /*12a20*/  IMAD.MOV.U32 R106, RZ, RZ, R88 ;  /* 0x000000ffff6a7224 */ /* 0x000fce00078e0058 */
.L_x_5524:
[----:B------:R-:W-:Y:S05]  /*12a30*/  BSYNC.RECONVERGENT B1 ;  /* 0x0000000000017941 */ /* 0x000fea0003800200 */
.L_x_5523:
[----:B------:R-:W-:Y:S01]  /*12a40*/  ISETP.NE.AND P3, PT, R90, 0x1, PT ;  /* 0x000000015a00780c */ /* 0x000fe20003f65270 */
[----:B------:R-:W-:Y:S01]  /*12a50*/  BSSY.RECONVERGENT B1, `(.L_x_5528) ;  /* 0x000005b000017945 */ /* 0x000fe20003800200 */
[----:B------:R-:W-:Y:S01]  /*12a60*/  I2FP.F32.U32 R2, R89 ;  /* 0x0000005900027245 */ /* 0x000fe20000201000 */
[C---:B------:R-:W-:Y:S01]  /*12a70*/  IMAD.U32 R93, R94.reuse, 0x10000, RZ ;  /* 0x000100005e5d7824 */ /* 0x040fe200078e00ff */
[----:B------:R-:W-:Y:S01]  /*12a80*/  PRMT R94, R94, 0x7632, R94 ;  /* 0x000076325e5e7816 */ /* 0x000fe2000000005e */
[----:B------:R-:W-:Y:S01]  /*12a90*/  IMAD.MOV.U32 R89, RZ, RZ, R126 ;  /* 0x000000ffff597224 */ /* 0x000fe200078e007e */
[----:B------:R-:W-:Y:S01]  /*12aa0*/  MOV R88, 0x2 ;  /* 0x0000000200587802 */ /* 0x000fe20000000f00 */
[----:B------:R-:W-:-:S05]  /*12ab0*/  FFMA.FTZ R2, R2, R153, 1.1641532182693481445e-10 ;  /* 0x2f00000002027423 */ /* 0x000fca0000010099 */
        /* <DEDUP_REMOVED lines=10> */
.L_x_5530:
        /* <DEDUP_REMOVED lines=13> */
.L_x_5532:
[----:B------:R-:W-:Y:S05]  /*12c30*/  BSYNC.RECONVERGENT B2 ;  /* 0x0000000000027941 */ /* 0x000fea0003800200 */
.L_x_5531:
        /* <DEDUP_REMOVED lines=60> */
.L_x_5529:
[----:B------:R-:W-:Y:S05]  /*13000*/  BSYNC.RECONVERGENT B1 ;  /* 0x0000000000017941 */ /* 0x000fea0003800200 */
.L_x_5528:
[----:B------:R-:W-:Y:S01]  /*13010*/  ISETP.NE.AND P4, PT, R88, 0x1, PT ;  /* 0x000000015800780c */ /* 0x000fe20003f85270 */
[----:B------:R-:W-:Y:S01]  /*13020*/  BSSY.RECONVERGENT B1, `(.L_x_5533) ;  /* 0x000005a000017945 */ /* 0x000fe20003800200 */
[----:B------:R-:W-:Y:S01]  /*13030*/  I2FP.F32.U32 R2, R89 ;  /* 0x0000005900027245 */ /* 0x000fe20000201000 */
[----:B------:R-:W-:Y:S01]  /*13040*/  IMAD.MOV.U32 R90, RZ, RZ, 0x2 ;  /* 0x00000002ff5a7424 */ /* 0x000fe200078e00ff */
[----:B------:R-:W-:Y:S02]  /*13050*/  SHF.L.U32 R94, R94, 0x10, RZ ;  /* 0x000000105e5e7819 */ /* 0x000fe400000006ff */
[----:B------:R-:W-:Y:S01]  /*13060*/  MOV R89, R126 ;  /* 0x0000007e00597202 */ /* 0x000fe20000000f00 */
        /* <DEDUP_REMOVED lines=11> */
.L_x_5535:
        /* <DEDUP_REMOVED lines=13> */
.L_x_5537:
[----:B------:R-:W-:Y:S05]  /*131f0*/  BSYNC.RECONVERGENT B2 ;  /* 0x0000000000027941 */ /* 0x000fea0003800200 */
.L_x_5536:
        /* <DEDUP_REMOVED lines=60> */
.L_x_5534:
[----:B------:R-:W-:Y:S05]  /*135c0*/  BSYNC.RECONVERGENT B1 ;  /* 0x0000000000017941 */ /* 0x000fea0003800200 */
.L_x_5533:
[----:B------:R-:W-:Y:S01]  /*135d0*/  ISETP.NE.AND P5, PT, R90, 0x1, PT ;  /* 0x000000015a00780c */ /* 0x000fe20003fa5270 */
[----:B------:R-:W-:Y:S01]  /*135e0*/  BSSY.RECONVERGENT B1, `(.L_x_5538) ;  /* 0x000005b000017945 */ /* 0x000fe20003800200 */
[----:B------:R-:W-:Y:S01]  /*135f0*/  I2FP.F32.U32 R2, R89 ;  /* 0x0000005900027245 */ /* 0x000fe20000201000 */
[C---:B------:R-:W-:Y:S01]  /*13600*/  IMAD.U32 R156, R95.reuse, 0x10000, RZ ;  /* 0x000100005f9c7824 */ /* 0x040fe200078e00ff */
[----:B------:R-:W-:Y:S01]  /*13610*/  PRMT R95, R95, 0x7632, R95 ;  /* 0x000076325f5f7816 */ /* 0x000fe2000000005f */
[----:B------:R-:W-:Y:S02]  /*13620*/  IMAD.MOV.U32 R89, RZ, RZ, R126 ;  /* 0x000000ffff597224 */ /* 0x000fe400078e007e */
[----:B------:R-:W-:Y:S01]  /*13630*/  FFMA.FTZ R88, R2, R153, 1.1641532182693481445e-10 ;  /* 0x2f00000002587423 */ /* 0x000fe20000010099 */
[----:B------:R-:W-:-:S04]  /*13640*/  MOV R2, 0x2 ;  /* 0x0000000200027802 */ /* 0x000fc80000000f00 */
        /* <DEDUP_REMOVED lines=10> */
.L_x_5540:
        /* <DEDUP_REMOVED lines=13> */
.L_x_5542:
[----:B------:R-:W-:Y:S05]  /*137c0*/  BSYNC.RECONVERGENT B2 ;  /* 0x0000000000027941 */ /* 0x000fea0003800200 */
.L_x_5541:
        /* <DEDUP_REMOVED lines=49> */
[----:B------:R-:W-:-:S03]  /*13ae0*/  IADD3 R3, PT, PT, R150, -0xe443238, RZ ;  /* 0xf1bbcdc896037810 */ /* 0x000fc60007ffe0ff */
[----:B------:R-:W-:Y:S01]  /*13af0*/  IMAD.WIDE.U32 R126, R91, -0x326172a9, RZ ;  /* 0xcd9e8d575b7e7825 */ /* 0x000fe200078e00ff */
[----:B------:R-:W-:Y:S02]  /*13b00*/  LOP3.LUT R89, R3, R90, R89, 0x96, !PT ;  /* 0x0000005a03597212 */ /* 0x000fe400078e9659 */
[----:B------:R-:W-:Y:S01]  /*13b10*/  IADD3 R91, PT, PT, R151, -0x695add53, RZ ;  /* 0x96a522ad975b7810 */ /* 0x000fe20007ffe0ff */
[----:B------:R-:W-:-:S05]  /*13b20*/  VIADD R3, R150, 0x8ff34781 ;  /* 0x8ff3478196037836 */ /* 0x000fca0000000000 */
[----:B------:R-:W-:Y:S01]  /*13b30*/  LOP3.LUT R3, R3, R88, R127, 0x96, !PT ;  /* 0x0000005803037212 */ /* 0x000fe200078e967f */
[----:B------:R-:W-:-:S05]  /*13b40*/  IMAD.WIDE.U32 R88, R89, -0x2daee0ad, RZ ;  /* 0xd2511f5359587825 */ /* 0x000fca00078e00ff */
[----:B------:R-:W-:Y:S01]  /*13b50*/  LOP3.LUT R4, R91, R2, R89, 0x96, !PT ;  /* 0x000000025b047212 */ /* 0x000fe200078e9659 */
[----:B------:R-:W-:Y:S01]  /*13b60*/  IMAD.MOV.U32 R89, RZ, RZ, R106 ;  /* 0x000000ffff597224 */ /* 0x000fe200078e006a */
[----:B------:R-:W-:Y:S01]  /*13b70*/  MOV R106, R88 ;  /* 0x00000058006a7202 */ /* 0x000fe20000000f00 */
[----:B------:R-:W-:-:S07]  /*13b80*/  IMAD.MOV.U32 R2, RZ, RZ, RZ ;  /* 0x000000ffff027224 */ /* 0x000fce00078e00ff */
.L_x_5539:
[----:B------:R-:W-:Y:S05]  /*13b90*/  BSYNC.RECONVERGENT B1 ;  /* 0x0000000000017941 */ /* 0x000fea0003800200 */
.L_x_5538:
[----:B------:R-:W-:Y:S01]  /*13ba0*/  I2FP.F32.U32 R158, R89 ;  /* 0x00000059009e7245 */ /* 0x000fe20000201000 */
[----:B------:R-:W-:Y:S01]  /*13bb0*/  FMUL.FTZ R88, R156, UR10 ;  /* 0x0000000a9c587c20 */ /* 0x000fe20008410000 */
[----:B------:R-:W-:Y:S01]  /*13bc0*/  FMUL.FTZ R89, R94, UR10 ;  /* 0x0000000a5e597c20 */ /* 0x000fe20008410000 */
[----:B------:R-:W-:Y:S01]  /*13bd0*/  P2R R127, PR, RZ, 0x2 ;  /* 0x00000002ff7f7803 */ /* 0x000fe20000000000 */
[----:B------:R-:W-:Y:S01]  /*13be0*/  FMUL.FTZ R152, R152, UR10 ;  /* 0x0000000a98987c20 */ /* 0x000fe20008410000 */
[----:B------:R-:W-:Y:S01]  /*13bf0*/  P2R R90, PR, RZ, 0x1 ;  /* 0x00000001ff5a7803 */ /* 0x000fe20000000000 */
[----:B------:R-:W-:Y:S01]  /*13c00*/  FMUL.FTZ R154, R154, UR10 ;  /* 0x0000000a9a9a7c20 */ /* 0x000fe20008410000 */
[----:B------:R-:W-:Y:S01]  /*13c10*/  ISETP.NE.AND P1, PT, R107, RZ, PT ;  /* 0x000000ff6b00720c */ /* 0x000fe20003f25270 */
[----:B------:R-:W-:Y:S01]  /*13c20*/  FMUL.FTZ R92, R92, UR10 ;  /* 0x0000000a5c5c7c20 */ /* 0x000fe20008410000 */
[----:B------:R-:W-:Y:S01]  /*13c30*/  ISETP.NE.AND P0, PT, R109, RZ, PT ;  /* 0x000000ff6d00720c */ /* 0x000fe20003f05270 */
[----:B------:R-:W-:Y:S01]  /*13c40*/  FMUL.FTZ R91, R93, UR10 ;  /* 0x0000000a5d5b7c20 */ /* 0x000fe20008410000 */
[----:B------:R-:W-:Y:S01]  /*13c50*/  ISETP.NE.AND P6, PT, R111, RZ, PT ;  /* 0x000000ff6f00720c */ /* 0x000fe20003fc5270 */
[----:B------:R-:W-:Y:S01]  /*13c60*/  FMUL.FTZ R155, R155, UR10 ;  /* 0x0000000a9b9b7c20 */ /* 0x000fe20008410000 */
[----:B------:R-:W-:Y:S01]  /*13c70*/  SHF.L.U32 R95, R95, 0x10, RZ ;  /* 0x000000105f5f7819 */ /* 0x000fe200000006ff */
[----:B------:R-:W-:Y:S01]  /*13c80*/  FFMA.FTZ R156, R158, R153, 1.1641532182693481445e-10 ;  /* 0x2f0000009e9c7423 */ /* 0x000fe20000010099 */
[----:B------:R-:W-:-:S02]  /*13c90*/  FSEL R94, R88, RZ, P4 ;  /* 0x000000ff585e7208 */ /* 0x000fc40002000000 */
[----:B------:R-:W-:Y:S01]  /*13ca0*/  FSEL R93, R89, RZ, P3 ;  /* 0x000000ff595d7208 */ /* 0x000fe20001800000 */
[----:B------:R-:W-:Y:S01]  /*13cb0*/  FMUL.FTZ R95, R95, UR10 ;  /* 0x0000000a5f5f7c20 */ /* 0x000fe20008410000 */
[----:B------:R-:W-:Y:S02]  /*13cc0*/  ISETP.NE.AND P5, PT, R149, RZ, PT ;  /* 0x000000ff9500720c */ /* 0x000fe40003fa5270 */
[----:B------:R-:W-:Y:S02]  /*13cd0*/  FSEL R88, R152, RZ, P1 ;  /* 0x000000ff98587208 */ /* 0x000fe40000800000 */
[----:B------:R-:W-:Y:S02]  /*13ce0*/  FSEL R89, R154, RZ, P0 ;  /* 0x000000ff9a597208 */ /* 0x000fe40000000000 */
[----:B------:R-:W-:Y:S02]  /*13cf0*/  ISETP.NE.AND P1, PT, R127, RZ, PT ;  /* 0x000000ff7f00720c */ /* 0x000fe40003f25270 */
[----:B------:R-:W-:-:S02]  /*13d00*/  ISETP.NE.AND P0, PT, R90, RZ, PT ;  /* 0x000000ff5a00720c */ /* 0x000fc40003f05270 */
[----:B------:R-:W-:Y:S02]  /*13d10*/  FSEL R90, R92, RZ, P6 ;  /* 0x000000ff5c5a7208 */ /* 0x000fe40003000000 */
[----:B------:R-:W-:Y:S02]  /*13d20*/  FSEL R92, R91, RZ, P2 ;  /* 0x000000ff5b5c7208 */ /* 0x000fe40001000000 */
[----:B------:R-:W-:Y:S02]  /*13d30*/  FSEL R91, R155, RZ, P5 ;  /* 0x000000ff9b5b7208 */ /* 0x000fe40002800000 */
[----:B------:R-:W-:-:S03]  /*13d40*/  FSETP.GTU.FTZ.AND P5, PT, R156, R105, PT ;  /* 0x000000699c00720b */ /* 0x000fc60003fbc000 */
[----:B------:R-:W-:Y:S01]  /*13d50*/  @P1 FADD.FTZ R88, R72, R88 ;  /* 0x0000005848581221 */ /* 0x000fe20000010000 */
[----:B------:R-:W-:Y:S01]  /*13d60*/  FSEL R95, R95, RZ, !P5 ;  /* 0x000000ff5f5f7208 */ /* 0x000fe20006800000 */
[----:B------:R-:W-:Y:S01]  /*13d70*/  @P1 FADD.FTZ R89, R73, R89 ;  /* 0x0000005949591221 */ /* 0x000fe20000010000 */
[----:B------:R-:W-:Y:S01]  /*13d80*/  @P1 FADD.FTZ R90, R74, R90 ;  /* 0x0000005a4a5a1221 */ /* 0x000fe20000010000 */
[----:B------:R-:W-:Y:S01]  /*13d90*/  @P1 FADD.FTZ R91, R75, R91 ;  /* 0x0000005b4b5b1221 */ /* 0x000fe20000010000 */
[----:B------:R-:W-:Y:S01]  /*13da0*/  @P1 FADD.FTZ R92, R76, R92 ;  /* 0x0000005c4c5c1221 */ /* 0x000fe20000010000 */
[----:B------:R-:W-:Y:S01]  /*13db0*/  @P1 FADD.FTZ R93, R77, R93 ;  /* 0x0000005d4d5d1221 */ /* 0x000fe20000010000 */
[----:B------:R-:W-:Y:S01]  /*13dc0*/  @P1 FADD.FTZ R94, R78, R94 ;  /* 0x0000005e4e5e1221 */ /* 0x000fe20000010000 */
[----:B------:R-:W-:Y:S01]  /*13dd0*/  @P1 FADD.FTZ R95, R79, R95 ;  /* 0x0000005f4f5f1221 */ /* 0x000fe20000010000 */
[----:B------:R-:W-:-:S13]  /*13de0*/  PLOP3.LUT P5, PT, P5, PT, PT, 0x8, 0x80 ;  /* 0x000000000080781c */ /* 0x000fda0002fae170 */
.L_x_5502:
        /* <DEDUP_REMOVED lines=8> */
[----:B------:R-:W-:Y:S02]  /*13e70*/  ISETP.NE.AND P1, PT, R107, RZ, PT ;  /* 0x000000ff6b00720c */ /* 0x000fe40003f25270 */
[----:B------:R-:W-:Y:S02]  /*13e80*/  LOP3.LUT R157, R157, R105, R156, 0xfe, !PT ;  /* 0x000000699d9d7212 */ /* 0x000fe400078efe9c */
[----:B------:R-:W-:Y:S02]  /*13e90*/  SEL R107, RZ, 0x1000000, !P4 ;  /* 0x01000000ff6b7807 */ /* 0x000fe40006000000 */
[----:B------:R-:W-:Y:S02]  /*13ea0*/  SEL R156, RZ, 0x10000, !P5 ;  /* 0x00010000ff9c7807 */ /* 0x000fe40006800000 */
[----:B------:R-:W-:Y:S01]  /*13eb0*/  SEL R105, RZ, 0x100, !P6 ;  /* 0x00000100ff697807 */ /* 0x000fe20007000000 */
[----:B0-----:R-:W-:-:S03]  /*13ec0*/  IMAD.WIDE.U32 R154, R104, 0x20, R154 ;  /* 0x00000020689a7825 */ /* 0x001fc600078e009a */
[----:B------:R-:W-:Y:S02]  /*13ed0*/  LOP3.LUT R105, R105, R107, R156, 0xfe, !PT ;  /* 0x0000006b69697212 */ /* 0x000fe400078efe9c */
[----:B------:R-:W-:Y:S01]  /*13ee0*/  SEL R156, RZ, 0x1, !P2 ;  /* 0x00000001ff9c7807 */ /* 0x000fe20005000000 */
[----:B------:R0:W-:Y:S03]  /*13ef0*/  STG.E.128 desc[UR6][R154.64], R88 ;  /* 0x000000589a007986 */ /* 0x0001e6000c101d06 */
[----:B------:R-:W-:Y:S01]  /*13f00*/  LOP3.LUT R157, R157, R156, RZ, 0xfc, !PT ;  /* 0x0000009c9d9d7212 */ /* 0x000fe200078efcff */
[----:B-1----:R-:W-:Y:S01]  /*13f10*/  IMAD.WIDE.U32 R152, R104, 0x8, R152 ;  /* 0x0000000868987825 */ /* 0x002fe200078e0098 */
[----:B------:R-:W-:Y:S01]  /*13f20*/  SEL R156, RZ, 0x1, !P1 ;  /* 0x00000001ff9c7807 */ /* 0x000fe20004800000 */
[----:B------:R0:W-:Y:S03]  /*13f30*/  STG.E.128 desc[UR6][R154.64+0x10], R92 ;  /* 0x0000105c9a007986 */ /* 0x0001e6000c101d06 */
[----:B------:R-:W-:-:S05]  /*13f40*/  LOP3.LUT R156, R105, R156, RZ, 0xfc, !PT ;  /* 0x0000009c699c7212 */ /* 0x000fca00078efcff */
[----:B------:R0:W-:Y:S01]  /*13f50*/  STG.E.64 desc[UR6][R152.64], R156 ;  /* 0x0000009c98007986 */ /* 0x0001e2000c101b06 */
[----:B------:R-:W-:Y:S05]  /*13f60*/  @!P0 BRA `(.L_x_5543) ;  /* 0x0000000000508947 */ /* 0x000fea0003800000 */
[----:B------:R-:W-:Y:S01]  /*13f70*/  IMAD.U32 R107, R134, 0x10000, RZ ;  /* 0x00010000866b7824 */ /* 0x000fe200078e00ff */
[----:B------:R-:W-:Y:S01]  /*13f80*/  LOP3.LUT R105, R135, 0xffff, RZ, 0xc0, !PT ;  /* 0x0000ffff87697812 */ /* 0x000fe200078ec0ff */
[----:B0-----:R-:W0:Y:S01]  /*13f90*/  LDC.64 R152, c[0x0][0x3b8] ;  /* 0x0000ee00ff987b82 */ /* 0x001e220000000a00 */
[----:B------:R-:W-:Y:S02]  /*13fa0*/  PRMT R156, R133, 0x7104, RZ ;  /* 0x00007104859c7816 */ /* 0x000fe400000000ff */
[----:B------:R-:W-:Y:S02]  /*13fb0*/  LOP3.LUT R154, R107, 0xff0000, RZ, 0xc0, !PT ;  /* 0x00ff00006b9a7812 */ /* 0x000fe400078ec0ff */
[----:B------:R-:W-:Y:S02]  /*13fc0*/  LOP3.LUT R158, R131, 0xff, RZ, 0xc0, !PT ;  /* 0x000000ff839e7812 */ /* 0x000fe400078ec0ff */
[----:B------:R-:W-:Y:S02]  /*13fd0*/  PRMT R105, R154, 0x4210, R105 ;  /* 0x000042109a697816 */ /* 0x000fe40000000069 */
[----:B------:R-:W-:Y:S01]  /*13fe0*/  LOP3.LUT R154, R129, 0xff, RZ, 0xc0, !PT ;  /* 0x000000ff819a7812 */ /* 0x000fe200078ec0ff */
[----:B------:R-:W-:Y:S01]  /*13ff0*/  IMAD.WIDE.U32 R158, R158, 0x1000000, RZ ;  /* 0x010000009e9e7825 */ /* 0x000fe200078e00ff */
[----:B------:R-:W-:-:S02]  /*14000*/  LOP3.LUT R105, R105, 0xff00, R156, 0xf8, !PT ;  /* 0x0000ff0069697812 */ /* 0x000fc400078ef89c */
[----:B------:R-:W-:Y:S01]  /*14010*/  LOP3.LUT R156, R130, 0xff, RZ, 0xc0, !PT ;  /* 0x000000ff829c7812 */ /* 0x000fe200078ec0ff */
[----:B------:R-:W-:Y:S01]  /*14020*/  IMAD.WIDE.U32 R154, R154, 0x100, RZ ;  /* 0x000001009a9a7825 */ /* 0x000fe200078e00ff */
[----:B------:R-:W-:-:S03]  /*14030*/  LOP3.LUT R105, R105, 0xff, R132, 0xf8, !PT ;  /* 0x000000ff69697812 */ /* 0x000fc600078ef884 */
[----:B------:R-:W-:-:S05]  /*14040*/  IMAD.WIDE.U32 R156, R156, 0x10000, RZ ;  /* 0x000100009c9c7825 */ /* 0x000fca00078e00ff */
[----:B------:R-:W-:Y:S01]  /*14050*/  LOP3.LUT R105, R157, R105, R159, 0xfe, !PT ;  /* 0x000000699d697212 */ /* 0x000fe200078efe9f */
[----:B0-----:R-:W-:Y:S01]  /*14060*/  IMAD.WIDE.U32 R152, R104, 0x8, R152 ;  /* 0x0000000868987825 */ /* 0x001fe200078e0098 */
[----:B------:R-:W-:Y:S02]  /*14070*/  LOP3.LUT R157, R154, R158, R156, 0xfe, !PT ;  /* 0x0000009e9a9d7212 */ /* 0x000fe400078efe9c */
[----:B------:R-:W-:Y:S02]  /*14080*/  LOP3.LUT R155, R105, R155, RZ, 0xfc, !PT ;  /* 0x0000009b699b7212 */ /* 0x000fe400078efcff */
[----:B------:R-:W-:-:S05]  /*14090*/  LOP3.LUT R154, R157, 0xff, R128, 0xf8, !PT ;  /* 0x000000ff9d9a7812 */ /* 0x000fca00078ef880 */
[----:B------:R1:W-:Y:S02]  /*140a0*/  STG.E.64 desc[UR6][R152.64], R154 ;  /* 0x0000009a98007986 */ /* 0x0003e4000c101b06 */
.L_x_5543:
[----:B------:R-:W-:Y:S01]  /*140b0*/  MOV R127, R106 ;  /* 0x0000006a007f7202 */ /* 0x000fe20000000f00 */
[----:B------:R-:W-:-:S07]  /*140c0*/  VIADD R104, R104, 0x20 ;  /* 0x0000002068687836 */ /* 0x000fce0000000000 */
.L_x_5420:
[----:B------:R-:W-:Y:S05]  /*140d0*/  BSYNC.RECONVERGENT B0 ;  /* 0x0000000000007941 */ /* 0x000fea0003800200 */
.L_x_5419:
[----:B------:R-:W-:Y:S01]  /*140e0*/  ISETP.GE.U32.AND P0, PT, R0, 0x60, PT ;  /* 0x000000600000780c */ /* 0x000fe20003f06070 */
[----:B------:R-:W-:Y:S03]  /*140f0*/  BSSY.RECONVERGENT B0, `(.L_x_5544) ;  /* 0x000095a000007945 */ /* 0x000fe60003800200 */
[----:B------:R-:W-:-:S09]  /*14100*/  P2R R109, PR, RZ, 0x1 ;  /* 0x00000001ff6d7803 */ /* 0x000fd20000000000 */
        /* <DEDUP_REMOVED lines=16> */
[----:B------:R-:W-:Y:S01]  /*14210*/  ISETP.NE.AND P2, PT, R2, 0x1, PT ;  /* 0x000000010200780c */ /* 0x000fe20003f45270 */
[----:B------:R-:W-:Y:S01]  /*14220*/  BSSY.RECONVERGENT B1, `(.L_x_5547) ;  /* 0x0000059000017945 */ /* 0x000fe20003800200 */
[----:B--2---:R-:W-:Y:S02]  /*14230*/  HFMA2 R98, -RZ, RZ, 0, 1.1920928955078125e-07 ;  /* 0x00000002ff627431 */ /* 0x004fe400000001ff */
        /* <DEDUP_REMOVED lines=13> */
.L_x_5549:
        /* <DEDUP_REMOVED lines=13> */
.L_x_5551:
[----:B------:R-:W-:Y:S05]  /*143e0*/  BSYNC.RECONVERGENT B2 ;  /* 0x0000000000027941 */ /* 0x000fea0003800200 */
.L_x_5550:
        /* <DEDUP_REMOVED lines=60> */
.L_x_5548:
[----:B------:R-:W-:Y:S05]  /*147b0*/  BSYNC.RECONVERGENT B1 ;  /* 0x0000000000017941 */ /* 0x000fea0003800200 */
.L_x_5547:
[----:B------:R-:W2:Y:S01]  /*147c0*/  LDC R111, c[0x0][0x404] ;  /* 0x00010100ff6f7b82 */ /* 0x000ea20000000800 */
[----:B------:R-:W-:Y:S01]  /*147d0*/  I2FP.F32.U32 R2, R96 ;  /* 0x0000006000027245 */ /* 0x000fe20000201000 */
[----:B01----:R-:W-:Y:S01]  /*147e0*/  IMAD.MOV.U32 R153, RZ, RZ, 0x2f800000 ;  /* 0x2f800000ff997424 */ /* 0x003fe200078e00ff */
[----:B------:R-:W-:Y:S01]  /*147f0*/  ISETP.NE.AND P2, PT, R98, 0x1, PT ;  /* 0x000000016200780c */ /* 0x000fe20003f45270 */
[----:B------:R-:W-:Y:S01]  /*14800*/  BSSY.RECONVERGENT B1, `(.L_x_5552) ;  /* 0x000005d000017945 */ /* 0x000fe20003800200 */
[----:B------:R-:W-:Y:S02]  /*14810*/  IMAD.MOV.U32 R99, RZ, RZ, 0x2 ;  /* 0x00000002ff637424 */ /* 0x000fe400078e00ff */
[----:B------:R-:W-:Y:S01]  /*14820*/  FFMA.FTZ R2, R2, R153, 1.1641532182693481445e-10 ;  /* 0x2f00000002027423 */ /* 0x000fe20000010099 */
[----:B------:R-:W-:Y:S01]  /*14830*/  MOV R97, R126 ;  /* 0x0000007e00617202 */ /* 0x000fe20000000f00 */
[----:B------:R-:W0:Y:S03]  /*14840*/  LDC R135, c[0x0][0x408] ;  /* 0x00010200ff877b82 */ /* 0x000e260000000800 */
[----:B--2---:R-:W-:-:S02]  /*14850*/  FSETP.LE.FTZ.AND P4, PT, R2, R111, PT ;  /* 0x0000006f0200720b */ /* 0x004fc40003f93000 */
[C---:B-----5:R-:W-:Y:S02]  /*14860*/  SHF.L.U32 R2, R100.reuse, 0x10, RZ ;  /* 0x0000001064027819 */ /* 0x060fe400000006ff */
[----:B------:R-:W-:Y:S02]  /*14870*/  PRMT R100, R100, 0x7632, R100 ;  /* 0x0000763264647816 */ /* 0x000fe40000000064 */
[----:B------:R-:W-:Y:S01]  /*14880*/  P2R R107, PR, RZ, 0x10 ;  /* 0x00000010ff6b7803 */ /* 0x000fe20000000000 */
[----:B0-----:R-:W-:Y:S01]  /*14890*/  FMUL.FTZ R105, R2, R135 ;  /* 0x0000008702697220 */ /* 0x001fe20000410000 */
        /* <DEDUP_REMOVED lines=9> */
.L_x_5554:
        /* <DEDUP_REMOVED lines=13> */
.L_x_5556:
[----:B------:R-:W-:Y:S05]  /*14a00*/  BSYNC.RECONVERGENT B2 ;  /* 0x0000000000027941 */ /* 0x000fea0003800200 */
.L_x_5555:
        /* <DEDUP_REMOVED lines=60> */
.L_x_5553:
[----:B------:R-:W-:Y:S05]  /*14dd0*/  BSYNC.RECONVERGENT B1 ;  /* 0x0000000000017941 */ /* 0x000fea0003800200 */
.L_x_5552:
[----:B------:R-:W-:Y:S01]  /*14de0*/  I2FP.F32.U32 R2, R97 ;  /* 0x0000006100027245 */ /* 0x000fe20000201000 */
[----:B------:R-:W-:Y:S01]  /*14df0*/  IMAD.U32 R96, R68, 0x10000, RZ ;  /* 0x0001000044607824 */ /* 0x000fe200078e00ff */
[----:B------:R-:W-:Y:S01]  /*14e00*/  FSEL R105, R105, RZ, P4 ;  /* 0x000000ff69697208 */ /* 0x000fe20002000000 */
[----:B------:R-:W-:Y:S01]  /*14e10*/  BSSY.RECONVERGENT B1, `(.L_x_5557) ;  /* 0x000005e000017945 */ /* 0x000fe20003800200 */
        /* <DEDUP_REMOVED lines=19> */
.L_x_5559:
        /* <DEDUP_REMOVED lines=13> */
.L_x_5561:
[----:B------:R-:W-:Y:S05]  /*15020*/  BSYNC.RECONVERGENT B2 ;  /* 0x0000000000027941 */ /* 0x000fea0003800200 */
.L_x_5560:
        /* <DEDUP_REMOVED lines=30> */
[----:B------:R-:W-:Y:S02]  /*15210*/  IADD3 R97, PT, PT, R151, -0x56f99767, RZ ;  /* 0xa906689997617810 */ /* 0x000fe40007ffe0ff */
        /* <DEDUP_REMOVED lines=10> */
[----:B------:R-:W-:-:S03]  /*152c0*/  IADD3 R97, PT, PT, R151, 0x1fd5c5a3, RZ ;  /* 0x1fd5c5a397617810 */ /* 0x000fc60007ffe0ff */
[C---:B------:R-:W-:Y:S01]  /*152d0*/  VIADD R3, R150.reuse, 0x5384540f ;  /* 0x5384540f96037836 */ /* 0x040fe20000000000 */
[----:B------:R-:W-:Y:S02]  /*152e0*/  LOP3.LUT R130, R97, R130, R127, 0x96, !PT ;  /* 0x0000008261827212 */ /* 0x000fe400078e967f */
[----:B------:R-:W-:Y:S02]  /*152f0*/  IADD3 R97, PT, PT, R150, -0xe443238, RZ ;  /* 0xf1bbcdc896617810 */ /* 0x000fe40007ffe0ff */
        /* <DEDUP_REMOVED lines=15> */
.L_x_5558:
[----:B------:R-:W-:Y:S05]  /*153f0*/  BSYNC.RECONVERGENT B1 ;  /* 0x0000000000017941 */ /* 0x000fea0003800200 */
.L_x_5557:
[----:B------:R-:W-:Y:S01]  /*15400*/  ISETP.NE.AND P2, PT, R98, 0x1, PT ;  /* 0x000000016200780c */ /* 0x000fe20003f45270 */
[----:B------:R-:W-:Y:S01]  /*15410*/  BSSY.RECONVERGENT B1, `(.L_x_5562) ;  /* 0x000005c000017945 */ /* 0x000fe20003800200 */
[----:B------:R-:W-:Y:S01]  /*15420*/  I2FP.F32.U32 R2, R2 ;  /* 0x0000000200027245 */ /* 0x000fe20000201000 */
[----:B------:R-:W-:Y:S01]  /*15430*/  IMAD.MOV.U32 R99, RZ, RZ, 0x2 ;  /* 0x00000002ff637424 */ /* 0x000fe200078e00ff */
[----:B------:R-:W-:-:S03]  /*15440*/  SHF.L.U32 R100, R100, 0x10, RZ ;  /* 0x0000001064647819 */ /* 0x000fc600000006ff */
[----:B------:R-:W-:Y:S02]  /*15450*/  FFMA.FTZ R2, R2, R153, 1.1641532182693481445e-10 ;  /* 0x2f00000002027423 */ /* 0x000fe40000010099 */
[----:B------:R-:W-:-:S03]  /*15460*/  FMUL.FTZ R97, R100, R135 ;  /* 0x0000008764617220 */ /* 0x000fc60000410000 */
        /* <DEDUP_REMOVED lines=12> */
.L_x_5564:
        /* <DEDUP_REMOVED lines=13> */
.L_x_5566:
[----:B------:R-:W-:Y:S05]  /*15600*/  BSYNC.RECONVERGENT B2 ;  /* 0x0000000000027941 */ /* 0x000fea0003800200 */
.L_x_5565:
        /* <DEDUP_REMOVED lines=60> */
.L_x_5563:
[----:B------:R-:W-:Y:S05]  /*159d0*/  BSYNC.RECONVERGENT B1 ;  /* 0x0000000000017941 */ /* 0x000fea0003800200 */
.L_x_5562:
[----:B------:R-:W-:Y:S01]  /*159e0*/  I2FP.F32.U32 R2, R2 ;  /* 0x0000000200027245 */ /* 0x000fe20000201000 */
[----:B------:R-:W-:Y:S01]  /*159f0*/  BSSY.RECONVERGENT B1, `(.L_x_5567) ;  /* 0x0000061000017945 */ /* 0x000fe20003800200 */
[----:B------:R-:W-:Y:S02]  /*15a00*/  PRMT R98, R68, 0x7632, R98 ;  /* 0x0000763244627816 */ /* 0x000fe40000000062 */
[----:B------:R-:W-:Y:S01]  /*15a10*/  FSEL R97, R97, RZ, P4 ;  /* 0x000000ff61617208 */ /* 0x000fe20002000000 */
[----:B------:R-:W-:Y:S01]  /*15a20*/  FFMA.FTZ R2, R2, R153, 1.1641532182693481445e-10 ;  /* 0x2f00000002027423 */ /* 0x000fe20000010099 */
[----:B------:R-:W-:Y:S01]  /*15a30*/  MOV R100, 0x2 ;  /* 0x0000000200647802 */ /* 0x000fe20000000f00 */
[----:B------:R-:W-:-:S03]  /*15a40*/  IMAD.U32 R98, R98, 0x10000, RZ ;  /* 0x0001000062627824 */ /* 0x000fc600078e00ff */
[----:B------:R-:W-:Y:S01]  /*15a50*/  FSETP.GTU.FTZ.AND P2, PT, R2, R111, PT ;  /* 0x0000006f0200720b */ /* 0x000fe20003f5c000 */
[----:B------:R-:W-:Y:S01]  /*15a60*/  FMUL.FTZ R98, R98, R135 ;  /* 0x0000008762627220 */ /* 0x000fe20000410000 */
[----:B------:R-:W-:Y:S02]  /*15a70*/  IMAD.MOV.U32 R2, RZ, RZ, R126 ;  /* 0x000000ffff027224 */ /* 0x000fe400078e007e */
        /* <DEDUP_REMOVED lines=14> */
.L_x_5569:
        /* <DEDUP_REMOVED lines=13> */
.L_x_5571:
[----:B------:R-:W-:Y:S05]  /*15c30*/  BSYNC.RECONVERGENT B2 ;  /* 0x0000000000027941 */ /* 0x000fea0003800200 */
.L_x_5570:
[----:B------:R-:W-:Y:S01]  /*15c40*/  IMAD.WIDE.U32 R2, R145, -0x326172a9, RZ ;  /* 0xcd9e8d5791027825 */ /* 0x000fe200078e00ff */
[----:B------:R-:W-:Y:S02]  /*15c50*/  LOP3.LUT R98, R125, R131, R151, 0x96, !PT ;  /* 0x000000837d627212 */ /* 0x000fe400078e9697 */
[----:B------:R-:W-:Y:S01]  /*15c60*/  IADD3 R131, PT, PT, R151, -0x4498517b, RZ ;  /* 0xbb67ae8597837810 */ /* 0x000fe20007ffe0ff */
[----:B------:R-:W-:Y:S01]  /*15c70*/  IMAD.MOV.U32 R100, RZ, RZ, RZ ;  /* 0x000000ffff647224 */ /* 0x000fe200078e00ff */
        /* <DEDUP_REMOVED lines=55> */
[----:B------:R-:W-:-:S07]  /*15ff0*/  LOP3.LUT R3, R3, R130, R127, 0x96, !PT ;  /* 0x0000008203037212 */ /* 0x000fce00078e967f */
.L_x_5568:
[----:B------:R-:W-:Y:S05]  /*16000*/  BSYNC.RECONVERGENT B1 ;  /* 0x0000000000017941 */ /* 0x000fea0003800200 */
.L_x_5567:
[----:B------:R-:W-:Y:S01]  /*16010*/  ISETP.NE.AND P2, PT, R100, 0x1, PT ;  /* 0x000000016400780c */ /* 0x000fe20003f45270 */
[----:B------:R-:W-:Y:S01]  /*16020*/  BSSY.RECONVERGENT B1, `(.L_x_5572) ;  /* 0x000005d000017945 */ /* 0x000fe20003800200 */
[----:B------:R-:W-:Y:S01]  /*16030*/  I2FP.F32.U32 R2, R2 ;  /* 0x0000000200027245 */ /* 0x000fe20000201000 */
[----:B------:R-:W-:Y:S01]  /*16040*/  IMAD.MOV.U32 R127, RZ, RZ, 0x2 ;  /* 0x00000002ff7f7424 */ /* 0x000fe200078e00ff */
[C---:B------:R-:W-:Y:S02]  /*16050*/  SHF.L.U32 R98, R101.reuse, 0x10, RZ ;  /* 0x0000001065627819 */ /* 0x040fe400000006ff */
[----:B------:R-:W-:Y:S01]  /*16060*/  PRMT R99, R101, 0x7632, R99 ;  /* 0x0000763265637816 */ /* 0x000fe20000000063 */
[----:B------:R-:W-:Y:S01]  /*16070*/  FFMA.FTZ R2, R2, R153, 1.1641532182693481445e-10 ;  /* 0x2f00000002027423 */ /* 0x000fe20000010099 */
[----:B------:R-:W-:Y:S01]  /*16080*/  MOV R101, R126 ;  /* 0x0000007e00657202 */ /* 0x000fe20000000f00 */
[----:B------:R-:W-:-:S03]  /*16090*/  FMUL.FTZ R98, R98, R135 ;  /* 0x0000008762627220 */ /* 0x000fc60000410000 */
        /* <DEDUP_REMOVED lines=11> */
.L_x_5574:
        /* <DEDUP_REMOVED lines=13> */
.L_x_5576:
[----:B------:R-:W-:Y:S05]  /*16220*/  BSYNC.RECONVERGENT B2 ;  /* 0x0000000000027941 */ /* 0x000fea0003800200 */
.L_x_5575:
        /* <DEDUP_REMOVED lines=60> */
.L_x_5573:
[----:B------:R-:W-:Y:S05]  /*165f0*/  BSYNC.RECONVERGENT B1 ;  /* 0x0000000000017941 */ /* 0x000fea0003800200 */
.L_x_5572:
[----:B------:R-:W-:Y:S01]  /*16600*/  I2FP.F32.U32 R2, R101 ;  /* 0x0000006500027245 */ /* 0x000fe20000201000 */
[----:B------:R-:W-:Y:S01]  /*16610*/  IMAD.U32 R100, R69, 0x10000, RZ ;  /* 0x0001000045647824 */ /* 0x000fe200078e00ff */
[----:B------:R-:W-:Y:S01]  /*16620*/  FSEL R101, R98, RZ, P4 ;  /* 0x000000ff62657208 */ /* 0x000fe20002000000 */
        /* <DEDUP_REMOVED lines=20> */
.L_x_5579:
        /* <DEDUP_REMOVED lines=13> */
.L_x_5581:
[----:B------:R-:W-:Y:S05]  /*16840*/  BSYNC.RECONVERGENT B2 ;  /* 0x0000000000027941 */ /* 0x000fea0003800200 */
.L_x_5580:
        /* <DEDUP_REMOVED lines=44> */
[C---:B------:R-:W-:Y:S01]  /*16b10*/  VIADD R127, R151.reuse, 0xdb3d7428 ;  /* 0xdb3d7428977f7836 */ /* 0x040fe20000000000 */
[----:B------:R-:W-:Y:S02]  /*16b20*/  IADD3 R131, PT, PT, R151, -0x695add53, RZ ;  /* 0x96a522ad97837810 */ /* 0x000fe40007ffe0ff */
        /* <DEDUP_REMOVED lines=14> */
.L_x_5578:
[----:B------:R-:W-:Y:S05]  /*16c10*/  BSYNC.RECONVERGENT B1 ;  /* 0x0000000000017941 */ /* 0x000fea0003800200 */
.L_x_5577:
[----:B------:R-:W-:Y:S01]  /*16c20*/  ISETP.NE.AND P2, PT, R131, 0x1, PT ;  /* 0x000000018300780c */ /* 0x000fe20003f45270 */
[----:B------:R-:W-:Y:S01]  /*16c30*/  BSSY.RECONVERGENT B1, `(.L_x_5582) ;  /* 0x000005c000017945 */ /* 0x000fe20003800200 */
[----:B------:R-:W-:Y:S01]  /*16c40*/  I2FP.F32.U32 R2, R2 ;  /* 0x0000000200027245 */ /* 0x000fe20000201000 */
[----:B------:R-:W-:Y:S01]  /*16c50*/  IMAD.MOV.U32 R127, RZ, RZ, 0x2 ;  /* 0x00000002ff7f7424 */ /* 0x000fe200078e00ff */
[----:B------:R-:W-:Y:S02]  /*16c60*/  SHF.L.U32 R100, R99, 0x10, RZ ;  /* 0x0000001063647819 */ /* 0x000fe400000006ff */
[----:B------:R-:W-:Y:S01]  /*16c70*/  MOV R101, R126 ;  /* 0x0000007e00657202 */ /* 0x000fe20000000f00 */
[----:B------:R-:W-:Y:S02]  /*16c80*/  FFMA.FTZ R2, R2, R153, 1.1641532182693481445e-10 ;  /* 0x2f00000002027423 */ /* 0x000fe40000010099 */
        /* <DEDUP_REMOVED lines=12> */
.L_x_5584:
        /* <DEDUP_REMOVED lines=13> */
.L_x_5586:
[----:B------:R-:W-:Y:S05]  /*16e20*/  BSYNC.RECONVERGENT B2 ;  /* 0x0000000000027941 */ /* 0x000fea0003800200 */
.L_x_5585:
        /* <DEDUP_REMOVED lines=60> */
.L_x_5583:
[----:B------:R-:W-:Y:S05]  /*171f0*/  BSYNC.RECONVERGENT B1 ;  /* 0x0000000000017941 */ /* 0x000fea0003800200 */
.L_x_5582:
[----:B------:R-:W-:Y:S01]  /*17200*/  I2FP.F32.U32 R2, R101 ;  /* 0x0000006500027245 */ /* 0x000fe20000201000 */
[----:B------:R-:W-:Y:S01]  /*17210*/  BSSY.RECONVERGENT B1, `(.L_x_5587) ;  /* 0x0000061000017945 */ /* 0x000fe20003800200 */
[----:B------:R-:W-:Y:S02]  /*17220*/  PRMT R100, R69, 0x7632, R100 ;  /* 0x0000763245647816 */ /* 0x000fe40000000064 */
[----:B------:R-:W-:Y:S01]  /*17230*/  FSEL R99, R99, RZ, P4 ;  /* 0x000000ff63637208 */ /* 0x000fe20002000000 */
[----:B------:R-:W-:Y:S02]  /*17240*/  FFMA.FTZ R2, R2, R153, 1.1641532182693481445e-10 ;  /* 0x2f00000002027423 */ /* 0x000fe40000010099 */
[----:B------:R-:W-:-:S03]  /*17250*/  IMAD.U32 R100, R100, 0x10000, RZ ;  /* 0x0001000064647824 */ /* 0x000fc600078e00ff */
[----:B------:R-:W-:Y:S01]  /*17260*/  FSETP.GTU.FTZ.AND P2, PT, R2, R111, PT ;  /* 0x0000006f0200720b */ /* 0x000fe20003f5c000 */
[----:B------:R-:W-:Y:S01]  /*17270*/  FMUL.FTZ R100, R100, R135 ;  /* 0x0000008764647220 */ /* 0x000fe20000410000 */
[----:B------:R-:W-:Y:S02]  /*17280*/  IMAD.MOV.U32 R2, RZ, RZ, R126 ;  /* 0x000000ffff027224 */ /* 0x000fe400078e007e */
[----:B------:R-:W-:Y:S02]  /*17290*/  SEL R131, RZ, 0x1, P2 ;  /* 0x00000001ff837807 */ /* 0x000fe40001000000 */
[----:B------:R-:W-:Y:S02]  /*172a0*/  FSEL R100, R100, RZ, !P2 ;  /* 0x000000ff64647208 */ /* 0x000fe40005000000 */
[----:B------:R-:W-:-:S03]  /*172b0*/  ISETP.NE.AND P2, PT, R127, 0x1, PT ;  /* 0x000000017f00780c */ /* 0x000fc60003f45270 */
[----:B------:R-:W-:Y:S01]  /*172c0*/  FADD.FTZ R99, R100, R99 ;  /* 0x0000006364637221 */ /* 0x000fe20000010000 */
[----:B------:R-:W-:-:S03]  /*172d0*/  MOV R100, 0x2 ;  /* 0x0000000200647802 */ /* 0x000fc60000000f00 */
        /* <DEDUP_REMOVED lines=10> */
.L_x_5589:
        /* <DEDUP_REMOVED lines=13> */
.L_x_5591:
[----:B------:R-:W-:Y:S05]  /*17450*/  BSYNC.RECONVERGENT B2 ;  /* 0x0000000000027941 */ /* 0x000fea0003800200 */
.L_x_5590:
        /* <DEDUP_REMOVED lines=60> */
.L_x_5588:
[----:B------:R-:W-:Y:S05]  /*17820*/  BSYNC.RECONVERGENT B1 ;  /* 0x0000000000017941 */ /* 0x000fea0003800200 */
.L_x_5587:
        /* <DEDUP_REMOVED lines=19> */
.L_x_5594:
        /* <DEDUP_REMOVED lines=13> */
.L_x_5596:
[----:B------:R-:W-:Y:S05]  /*17a30*/  BSYNC.RECONVERGENT B2 ;  /* 0x0000000000027941 */ /* 0x000fea0003800200 */
.L_x_5595:
        /* <DEDUP_REMOVED lines=60> */
.L_x_5593:
[----:B------:R-:W-:Y:S05]  /*17e00*/  BSYNC.RECONVERGENT B1 ;  /* 0x0000000000017941 */ /* 0x000fea0003800200 */
.L_x_5592:
        /* <DEDUP_REMOVED lines=23> */
.L_x_5599:
        /* <DEDUP_REMOVED lines=13> */
.L_x_5601:
[----:B------:R-:W-:Y:S05]  /*18050*/  BSYNC.RECONVERGENT B2 ;  /* 0x0000000000027941 */ /* 0x000fea0003800200 */
.L_x_5600:
        /* <DEDUP_REMOVED lines=60> */
.L_x_5598:
[----:B------:R-:W-:Y:S05]  /*18420*/  BSYNC.RECONVERGENT B1 ;  /* 0x0000000000017941 */ /* 0x000fea0003800200 */
.L_x_5597:
        /* <DEDUP_REMOVED lines=18> */
.L_x_5604:
        /* <DEDUP_REMOVED lines=13> */
.L_x_5606:
[----:B------:R-:W-:Y:S05]  /*18620*/  BSYNC.RECONVERGENT B2 ;  /* 0x0000000000027941 */ /* 0x000fea0003800200 */
.L_x_5605:
[----:B------:R-:W-:Y:S01]  /*18630*/  IMAD.WIDE.U32 R2, R145, -0x326172a9, RZ ;  /* 0xcd9e8d5791027825 */ /* 0x000fe200078e00ff */
[----:B------:R-:W-:-:S03]  /*18640*/  LOP3.LUT R126, R125, R157, R151, 0x96, !PT ;  /* 0x0000009d7d7e7212 */ /* 0x000fc600078e9697 */
[----:B------:R-:W-:Y:S02]  /*18650*/  HFMA2 R134, -RZ, RZ, 0, 0 ;  /* 0x00000000ff867431 */ /* 0x000fe400000001ff */
        /* <DEDUP_REMOVED lines=57> */
.L_x_5603:
[----:B------:R-:W-:Y:S05]  /*189f0*/  BSYNC.RECONVERGENT B1 ;  /* 0x0000000000017941 */ /* 0x000fea0003800200 */
.L_x_5602:
        /* <DEDUP_REMOVED lines=24> */
.L_x_5609:
        /* <DEDUP_REMOVED lines=13> */
.L_x_5611:
[----:B------:R-:W-:Y:S05]  /*18c50*/  BSYNC.RECONVERGENT B2 ;  /* 0x0000000000027941 */ /* 0x000fea0003800200 */
.L_x_5610:
        /* <DEDUP_REMOVED lines=57> */
[----:B------:R-:W-:Y:S01]  /*18ff0*/  IMAD.MOV.U32 R2, RZ, RZ, R106 ;  /* 0x000000ffff027224 */ /* 0x000fe200078e006a */
[----:B------:R-:W-:Y:S01]  /*19000*/  MOV R106, R154 ;  /* 0x0000009a006a7202 */ /* 0x000fe20000000f00 */
[----:B------:R-:W-:-:S07]  /*19010*/  IMAD.MOV.U32 R155, RZ, RZ, RZ ;  /* 0x000000ffff9b7224 */ /* 0x000fce00078e00ff */
.L_x_5608:
[----:B------:R-:W-:Y:S05]  /*19020*/  BSYNC.RECONVERGENT B1 ;  /* 0x0000000000017941 */ /* 0x000fea0003800200 */
.L_x_5607:
        /* <DEDUP_REMOVED lines=19> */
.L_x_5614:
        /* <DEDUP_REMOVED lines=13> */
.L_x_5616:
[----:B------:R-:W-:Y:S05]  /*19230*/  BSYNC.RECONVERGENT B2 ;  /* 0x0000000000027941 */ /* 0x000fea0003800200 */
.L_x_5615:
        /* <DEDUP_REMOVED lines=58> */
[----:B------:R-:W-:Y:S01]  /*195e0*/  HFMA2 R154, -RZ, RZ, 0, 0 ;  /* 0x00000000ff9a7431 */ /* 0x000fe200000001ff */
[----:B------:R-:W-:-:S07]  /*195f0*/  LOP3.LUT R4, R157, R2, R155, 0x96, !PT ;  /* 0x000000029d047212 */ /* 0x000fce00078e969b */
.L_x_5613:
[----:B------:R-:W-:Y:S05]  /*19600*/  BSYNC.RECONVERGENT B1 ;  /* 0x0000000000017941 */ /* 0x000fea0003800200 */
.L_x_5612:
        /* <DEDUP_REMOVED lines=23> */
.L_x_5619:
        /* <DEDUP_REMOVED lines=13> */
.L_x_5621:
[----:B------:R-:W-:Y:S05]  /*19850*/  BSYNC.RECONVERGENT B2 ;  /* 0x0000000000027941 */ /* 0x000fea0003800200 */
.L_x_5620:
        /* <DEDUP_REMOVED lines=60> */
.L_x_5618:
[----:B------:R-:W-:Y:S05]  /*19c20*/  BSYNC.RECONVERGENT B1 ;  /* 0x0000000000017941 */ /* 0x000fea0003800200 */
.L_x_5617:
[----:B------:R-:W-:Y:S01]  /*19c30*/  ISETP.NE.AND P6, PT, R155, 0x1, PT ;  /* 0x000000019b00780c */ /* 0x000fe20003fc5270 */
[----:B------:R-:W-:Y:S01]  /*19c40*/  BSSY.RECONVERGENT B1, `(.L_x_5622) ;  /* 0x000005d000017945 */ /* 0x000fe20003800200 */
[----:B------:R-:W-:Y:S02]  /*19c50*/  I2FP.F32.U32 R2, R2 ;  /* 0x0000000200027245 */ /* 0x000fe40000201000 */
[----:B------:R-:W-:Y:S02]  /*19c60*/  SHF.L.U32 R156, R103, 0x10, RZ ;  /* 0x00000010679c7819 */ /* 0x000fe400000006ff */
[----:B------:R-:W-:Y:S01]  /*19c70*/  MOV R127, R126 ;  /* 0x0000007e007f7202 */ /* 0x000fe20000000f00 */
[----:B------:R-:W-:Y:S01]  /*19c80*/  FFMA.FTZ R154, R2, R153, 1.1641532182693481445e-10 ;  /* 0x2f000000029a7423 */ /* 0x000fe20000010099 */
[----:B------:R-:W-:Y:S02]  /*19c90*/  IMAD.MOV.U32 R2, RZ, RZ, 0x2 ;  /* 0x00000002ff027424 */ /* 0x000fe400078e00ff */
[----:B------:R-:W-:-:S02]  /*19ca0*/  FMUL.FTZ R103, R156, R135 ;  /* 0x000000879c677220 */ /* 0x000fc40000410000 */
        /* <DEDUP_REMOVED lines=10> */
.L_x_5624:
        /* <DEDUP_REMOVED lines=15> */
.L_x_5626:
[----:B------:R-:W-:Y:S05]  /*19e40*/  BSYNC.RECONVERGENT B2 ;  /* 0x0000000000027941 */ /* 0x000fea0003800200 */
.L_x_5625:
        /* <DEDUP_REMOVED lines=57> */
[----:B------:R-:W-:Y:S01]  /*1a1e0*/  HFMA2 R2, -RZ, RZ, 0, 0 ;  /* 0x00000000ff027431 */ /* 0x000fe200000001ff */
[----:B------:R-:W-:Y:S01]  /*1a1f0*/  MOV R127, R106 ;  /* 0x0000006a007f7202 */ /* 0x000fe20000000f00 */
[----:B------:R-:W-:-:S07]  /*1a200*/  IMAD.MOV.U32 R106, RZ, RZ, R154 ;  /* 0x000000ffff6a7224 */ /* 0x000fce00078e009a */
.L_x_5623:
[----:B------:R-:W-:Y:S05]  /*1a210*/  BSYNC.RECONVERGENT B1 ;  /* 0x0000000000017941 */ /* 0x000fea0003800200 */
.L_x_5622:
        /* <DEDUP_REMOVED lines=10> */
[----:B------:R-:W-:Y:S01]  /*1a2c0*/  @P1 FADD.FTZ R103, R79, R103 ;  /* 0x000000674f671221 */ /* 0x000fe20000010000 */
[----:B------:R-:W-:Y:S06]  /*1a2d0*/  BRA `(.L_x_5627) ;  /* 0x0000003000387947 */ /* 0x000fec0003800000 */
.L_x_5546:
        /* <DEDUP_REMOVED lines=16> */
.L_x_5630:
        /* <DEDUP_REMOVED lines=13> */
.L_x_5632:
[----:B------:R-:W-:Y:S05]  /*1a4b0*/  BSYNC.RECONVERGENT B2 ;  /* 0x0000000000027941 */ /* 0x000fea0003800200 */
.L_x_5631:
        /* <DEDUP_REMOVED lines=60> */
.L_x_5629:
[----:B------:R-:W-:Y:S05]  /*1a880*/  BSYNC.RECONVERGENT B1 ;  /* 0x0000000000017941 */ /* 0x000fea0003800200 */
.L_x_5628:
[----:B------:R-:W2:Y:S01]  /*1a890*/  LDC R111, c[0x0][0x404] ;  /* 0x00010100ff6f7b82 */ /* 0x000ea20000000800 */
[----:B------:R-:W-:Y:S01]  /*1a8a0*/  ISETP.NE.AND P2, PT, R98, 0x1, PT ;  /* 0x000000016200780c */ /* 0x000fe20003f45270 */
[----:B01----:R-:W-:Y:S01]  /*1a8b0*/  IMAD.MOV.U32 R154, RZ, RZ, 0x2f800000 ;  /* 0x2f800000ff9a7424 */ /* 0x003fe200078e00ff */
[----:B------:R-:W-:Y:S01]  /*1a8c0*/  I2FP.F32.U32 R97, R96 ;  /* 0x0000006000617245 */ /* 0x000fe20000201000 */
[----:B------:R-:W-:Y:S01]  /*1a8d0*/  BSSY.RECONVERGENT B1, `(.L_x_5633) ;  /* 0x000005b000017945 */ /* 0x000fe20003800200 */
[C---:B-----5:R-:W-:Y:S01]  /*1a8e0*/  SHF.L.U32 R153, R100.reuse, 0x10, RZ ;  /* 0x0000001064997819 */ /* 0x060fe200000006ff */
[----:B------:R-:W-:Y:S01]  /*1a8f0*/  IMAD.MOV.U32 R96, RZ, RZ, 0x2 ;  /* 0x00000002ff607424 */ /* 0x000fe200078e00ff */
[----:B------:R-:W-:Y:S01]  /*1a900*/  PRMT R155, R100, 0x7632, R155 ;  /* 0x00007632649b7816 */ /* 0x000fe2000000009b */
[----:B------:R-:W-:-:S05]  /*1a910*/  FFMA.FTZ R2, R97, R154, 1.1641532182693481445e-10 ;  /* 0x2f00000061027423 */ /* 0x000fca000001009a */
[----:B--2---:R-:W-:Y:S02]  /*1a920*/  FSETP.LE.FTZ.AND P3, PT, R2, R111, PT ;  /* 0x0000006f0200720b */ /* 0x004fe40003f73000 */
        /* <DEDUP_REMOVED lines=11> */
.L_x_5635:
        /* <DEDUP_REMOVED lines=13> */
.L_x_5637:
[----:B------:R-:W-:Y:S05]  /*1aab0*/  BSYNC.RECONVERGENT B2 ;  /* 0x0000000000027941 */ /* 0x000fea0003800200 */
.L_x_5636:
        /* <DEDUP_REMOVED lines=59> */
[----:B------:R-:W-:-:S07]  /*1ae70*/  HFMA2 R96, -RZ, RZ, 0, 0 ;  /* 0x00000000ff607431 */ /* 0x000fce00000001ff */
.L_x_5634:
[----:B------:R-:W-:Y:S05]  /*1ae80*/  BSYNC.RECONVERGENT B1 ;  /* 0x0000000000017941 */ /* 0x000fea0003800200 */
.L_x_5633:
[----:B------:R-:W-:Y:S01]  /*1ae90*/  ISETP.NE.AND P2, PT, R96, 0x1, PT ;  /* 0x000000016000780c */ /* 0x000fe20003f45270 */
[----:B------:R-:W-:Y:S01]  /*1aea0*/  BSSY.RECONVERGENT B1, `(.L_x_5638) ;  /* 0x000005b000017945 */ /* 0x000fe20003800200 */
[----:B------:R-:W-:Y:S01]  /*1aeb0*/  I2FP.F32.U32 R97, R2 ;  /* 0x0000000200617245 */ /* 0x000fe20000201000 */
[----:B------:R-:W-:Y:S01]  /*1aec0*/  IMAD.U32 R155, R155, 0x10000, RZ ;  /* 0x000100009b9b7824 */ /* 0x000fe200078e00ff */
[----:B------:R-:W-:-:S03]  /*1aed0*/  MOV R98, 0x2 ;  /* 0x0000000200627802 */ /* 0x000fc60000000f00 */
        /* <DEDUP_REMOVED lines=13> */
.L_x_5640:
        /* <DEDUP_REMOVED lines=13> */
.L_x_5642:
[----:B------:R-:W-:Y:S05]  /*1b080*/  BSYNC.RECONVERGENT B2 ;  /* 0x0000000000027941 */ /* 0x000fea0003800200 */
.L_x_5641:
        /* <DEDUP_REMOVED lines=60> */
.L_x_5639:
[----:B------:R-:W-:Y:S05]  /*1b450*/  BSYNC.RECONVERGENT B1 ;  /* 0x0000000000017941 */ /* 0x000fea0003800200 */
.L_x_5638:
[----:B------:R-:W-:Y:S01]  /*1b460*/  ISETP.NE.AND P2, PT, R98, 0x1, PT ;  /* 0x000000016200780c */ /* 0x000fe20003f45270 */
[----:B------:R-:W-:Y:S01]  /*1b470*/  BSSY.RECONVERGENT B1, `(.L_x_5643) ;  /* 0x000005c000017945 */ /* 0x000fe20003800200 */
[----:B------:R-:W-:Y:S01]  /*1b480*/  I2FP.F32.U32 R97, R2 ;  /* 0x0000000200617245 */ /* 0x000fe20000201000 */
[----:B------:R-:W-:Y:S01]  /*1b490*/  IMAD.MOV.U32 R96, RZ, RZ, 0x2 ;  /* 0x00000002ff607424 */ /* 0x000fe200078e00ff */
[C---:B------:R-:W-:Y:S02]  /*1b4a0*/  SHF.L.U32 R100, R101.reuse, 0x10, RZ ;  /* 0x0000001065647819 */ /* 0x040fe400000006ff */
[----:B------:R-:W-:Y:S01]  /*1b4b0*/  PRMT R101, R101, 0x7632, R101 ;  /* 0x0000763265657816 */ /* 0x000fe20000000065 */
[----:B------:R-:W-:Y:S01]  /*1b4c0*/  FFMA.FTZ R2, R97, R154, 1.1641532182693481445e-10 ;  /* 0x2f00000061027423 */ /* 0x000fe2000001009a */
[----:B------:R-:W-:-:S04]  /*1b4d0*/  MOV R97, R126 ;  /* 0x0000007e00617202 */ /* 0x000fc80000000f00 */
        /* <DEDUP_REMOVED lines=11> */
.L_x_5645:
        /* <DEDUP_REMOVED lines=13> */
.L_x_5647:
[----:B------:R-:W-:Y:S05]  /*1b660*/  BSYNC.RECONVERGENT B2 ;  /* 0x0000000000027941 */ /* 0x000fea0003800200 */
.L_x_5646:
        /* <DEDUP_REMOVED lines=60> */
.L_x_5644:
[----:B------:R-:W-:Y:S05]  /*1ba30*/  BSYNC.RECONVERGENT B1 ;  /* 0x0000000000017941 */ /* 0x000fea0003800200 */
.L_x_5643:
[----:B------:R-:W-:Y:S01]  /*1ba40*/  ISETP.NE.AND P2, PT, R96, 0x1, PT ;  /* 0x000000016000780c */ /* 0x000fe20003f45270 */
[----:B------:R-:W-:Y:S01]  /*1ba50*/  BSSY.RECONVERGENT B1, `(.L_x_5648) ;  /* 0x000005b000017945 */ /* 0x000fe20003800200 */
[----:B------:R-:W-:Y:S01]  /*1ba60*/  I2FP.F32.U32 R97, R97 ;  /* 0x0000006100617245 */ /* 0x000fe20000201000 */
[----:B------:R-:W-:Y:S01]  /*1ba70*/  IMAD.U32 R101, R101, 0x10000, RZ ;  /* 0x0001000065657824 */ /* 0x000fe200078e00ff */
[----:B------:R-:W-:-:S03]  /*1ba80*/  MOV R98, 0x2 ;  /* 0x0000000200627802 */ /* 0x000fc60000000f00 */
        /* <DEDUP_REMOVED lines=13> */
.L_x_5650:
        /* <DEDUP_REMOVED lines=13> */
.L_x_5652:
[----:B------:R-:W-:Y:S05]  /*1bc30*/  BSYNC.RECONVERGENT B2 ;  /* 0x0000000000027941 */ /* 0x000fea0003800200 */
.L_x_5651:
        /* <DEDUP_REMOVED lines=60> */
.L_x_5649:
[----:B------:R-:W-:Y:S05]  /*1c000*/  BSYNC.RECONVERGENT B1 ;  /* 0x0000000000017941 */ /* 0x000fea0003800200 */
.L_x_5648:
        /* <DEDUP_REMOVED lines=18> */
.L_x_5655:
        /* <DEDUP_REMOVED lines=13> */
.L_x_5657:
[----:B------:R-:W-:Y:S05]  /*1c200*/  BSYNC.RECONVERGENT B2 ;  /* 0x0000000000027941 */ /* 0x000fea0003800200 */
.L_x_5656:
        /* <DEDUP_REMOVED lines=60> */
.L_x_5654:
[----:B------:R-:W-:Y:S05]  /*1c5d0*/  BSYNC.RECONVERGENT B1 ;  /* 0x0000000000017941 */ /* 0x000fea0003800200 */
.L_x_5653:
[----:B------:R-:W-:Y:S01]  /*1c5e0*/  ISETP.NE.AND P4, PT, R96, 0x1, PT ;  /* 0x000000016000780c */ /* 0x000fe20003f85270 */
[----:B------:R-:W-:Y:S01]  /*1c5f0*/  BSSY.RECONVERGENT B1, `(.L_x_5658) ;  /* 0x000005a000017945 */ /* 0x000fe20003800200 */
[----:B------:R-:W-:Y:S01]  /*1c600*/  I2FP.F32.U32 R97, R97 ;  /* 0x0000006100617245 */ /* 0x000fe20000201000 */
[----:B------:R-:W-:Y:S01]  /*1c610*/  IMAD.U32 R102, R102, 0x10000, RZ ;  /* 0x0001000066667824 */ /* 0x000fe200078e00ff */
[----:B------:R-:W-:-:S03]  /*1c620*/  MOV R98, 0x2 ;  /* 0x0000000200627802 */ /* 0x000fc60000000f00 */
        /* <DEDUP_REMOVED lines=12> */
.L_x_5660:
        /* <DEDUP_REMOVED lines=13> */
.L_x_5662:
[----:B------:R-:W-:Y:S05]  /*1c7c0*/  BSYNC.RECONVERGENT B2 ;  /* 0x0000000000027941 */ /* 0x000fea0003800200 */
.L_x_5661:
        /* <DEDUP_REMOVED lines=60> */
.L_x_5659:
[----:B------:R-:W-:Y:S05]  /*1cb90*/  BSYNC.RECONVERGENT B1 ;  /* 0x0000000000017941 */ /* 0x000fea0003800200 */
.L_x_5658:
        /* <DEDUP_REMOVED lines=18> */
.L_x_5665:
        /* <DEDUP_REMOVED lines=13> */
.L_x_5667:
[----:B------:R-:W-:Y:S05]  /*1cd90*/  BSYNC.RECONVERGENT B2 ;  /* 0x0000000000027941 */ /* 0x000fea0003800200 */
.L_x_5666:
        /* <DEDUP_REMOVED lines=57> */
[----:B------:R-:W-:Y:S01]  /*1d130*/  HFMA2 R2, -RZ, RZ, 0, 0 ;  /* 0x00000000ff027431 */ /* 0x000fe200000001ff */
[----:B------:R-:W-:Y:S01]  /*1d140*/  MOV R97, R106 ;  /* 0x0000006a00617202 */ /* 0x000fe20000000f00 */
[----:B------:R-:W-:-:S07]  /*1d150*/  IMAD.MOV.U32 R106, RZ, RZ, R96 ;  /* 0x000000ffff6a7224 */ /* 0x000fce00078e0060 */
.L_x_5664:
[----:B------:R-:W-:Y:S05]  /*1d160*/  BSYNC.RECONVERGENT B1 ;  /* 0x0000000000017941 */ /* 0x000fea0003800200 */
.L_x_5663:
[----:B------:R-:W-:Y:S01]  /*1d170*/  FMUL.FTZ R96, R102, UR10 ;  /* 0x0000000a66607c20 */ /* 0x000fe20008410000 */
[----:B------:R-:W-:Y:S01]  /*1d180*/  P2R R127, PR, RZ, 0x2 ;  /* 0x00000002ff7f7803 */ /* 0x000fe20000000000 */
[----:B------:R-:W-:Y:S01]  /*1d190*/  FMUL.FTZ R153, R153, UR10 ;  /* 0x0000000a99997c20 */ /* 0x000fe20008410000 */
[----:B------:R-:W-:Y:S01]  /*1d1a0*/  I2FP.F32.U32 R97, R97 ;  /* 0x0000006100617245 */ /* 0x000fe20000201000 */
[----:B------:R-:W-:Y:S01]  /*1d1b0*/  FMUL.FTZ R99, R101, UR10 ;  /* 0x0000000a65637c20 */ /* 0x000fe20008410000 */
[----:B------:R-:W-:Y:S01]  /*1d1c0*/  ISETP.NE.AND P1, PT, R107, RZ, PT ;  /* 0x000000ff6b00720c */ /* 0x000fe20003f25270 */
[----:B------:R-:W-:Y:S01]  /*1d1d0*/  IMAD.U32 R103, R103, 0x10000, RZ ;  /* 0x0001000067677824 */ /* 0x000fe200078e00ff */
[----:B------:R-:W-:Y:S01]  /*1d1e0*/  FSEL R101, R96, RZ, P3 ;  /* 0x000000ff60657208 */ /* 0x000fe20001800000 */
[----:B------:R-:W-:Y:S01]  /*1d1f0*/  FFMA.FTZ R154, R97, R154, 1.1641532182693481445e-10 ;  /* 0x2f000000619a7423 */ /* 0x000fe2000001009a */
[----:B------:R-:W-:Y:S01]  /*1d200*/  ISETP.NE.AND P5, PT, R152, RZ, PT ;  /* 0x000000ff9800720c */ /* 0x000fe20003fa5270 */
[----:B------:R-:W-:Y:S01]  /*1d210*/  FMUL.FTZ R155, R155, UR10 ;  /* 0x0000000a9b9b7c20 */ /* 0x000fe20008410000 */
[----:B------:R-:W-:Y:S01]  /*1d220*/  FSEL R96, R153, RZ, P1 ;  /* 0x000000ff99607208 */ /* 0x000fe20000800000 */
[----:B------:R-:W-:Y:S01]  /*1d230*/  FMUL.FTZ R100, R100, UR10 ;  /* 0x0000000a64647c20 */ /* 0x000fe20008410000 */
[----:B------:R-:W-:Y:S01]  /*1d240*/  P2R R98, PR, RZ, 0x1 ;  /* 0x00000001ff627803 */ /* 0x000fe20000000000 */
[----:B------:R-:W-:Y:S01]  /*1d250*/  FMUL.FTZ R157, R157, UR10 ;  /* 0x0000000a9d9d7c20 */ /* 0x000fe20008410000 */
[----:B------:R-:W-:Y:S01]  /*1d260*/  ISETP.NE.AND P1, PT, R127, RZ, PT ;  /* 0x000000ff7f00720c */ /* 0x000fe20003f25270 */
[----:B------:R-:W-:Y:S01]  /*1d270*/  FMUL.FTZ R156, R156, UR10 ;  /* 0x0000000a9c9c7c20 */ /* 0x000fe20008410000 */
[----:B------:R-:W-:Y:S01]  /*1d280*/  ISETP.NE.AND P0, PT, R105, RZ, PT ;  /* 0x000000ff6900720c */ /* 0x000fe20003f05270 */
[----:B------:R-:W-:Y:S01]  /*1d290*/  FMUL.FTZ R103, R103, UR10 ;  /* 0x0000000a67677c20 */ /* 0x000fe20008410000 */
[----:B------:R-:W-:-:S02]  /*1d2a0*/  ISETP.NE.AND P6, PT, R149, RZ, PT ;  /* 0x000000ff9500720c */ /* 0x000fc40003fc5270 */
[----:B------:R-:W-:Y:S02]  /*1d2b0*/  FSEL R99, R99, RZ, P5 ;  /* 0x000000ff63637208 */ /* 0x000fe40002800000 */
[----:B------:R-:W-:Y:S02]  /*1d2c0*/  FSETP.GTU.FTZ.AND P5, PT, R154, R111, PT ;  /* 0x0000006f9a00720b */ /* 0x000fe40003fbc000 */
[----:B------:R-:W-:Y:S02]  /*1d2d0*/  FSEL R97, R155, RZ, P0 ;  /* 0x000000ff9b617208 */ /* 0x000fe40000000000 */
[----:B------:R-:W-:Y:S01]  /*1d2e0*/  ISETP.NE.AND P0, PT, R98, RZ, PT ;  /* 0x000000ff6200720c */ /* 0x000fe20003f05270 */
[----:B------:R-:W-:Y:S01]  /*1d2f0*/  @P1 FADD.FTZ R96, R72, R96 ;  /* 0x0000006048601221 */ /* 0x000fe20000010000 */
[----:B------:R-:W-:Y:S01]  /*1d300*/  FSEL R98, R100, RZ, P6 ;  /* 0x000000ff64627208 */ /* 0x000fe20003000000 */
[----:B------:R-:W-:Y:S01]  /*1d310*/  @P1 FADD.FTZ R97, R73, R97 ;  /* 0x0000006149611221 */ /* 0x000fe20000010000 */
[----:B------:R-:W-:Y:S01]  /*1d320*/  FSEL R102, R157, RZ, P4 ;  /* 0x000000ff9d667208 */ /* 0x000fe20002000000 */
[----:B------:R-:W-:Y:S01]  /*1d330*/  @P1 FADD.FTZ R99, R75, R99 ;  /* 0x000000634b631221 */ /* 0x000fe20000010000 */
[----:B------:R-:W-:Y:S01]  /*1d340*/  FSEL R100, R156, RZ, P2 ;  /* 0x000000ff9c647208 */ /* 0x000fe20001000000 */
[----:B------:R-:W-:Y:S01]  /*1d350*/  @P1 FADD.FTZ R98, R74, R98 ;  /* 0x000000624a621221 */ /* 0x000fe20000010000 */
[----:B------:R-:W-:Y:S01]  /*1d360*/  FSEL R103, R103, RZ, !P5 ;  /* 0x000000ff67677208 */ /* 0x000fe20006800000 */
[----:B------:R-:W-:Y:S01]  /*1d370*/  @P1 FADD.FTZ R101, R77, R101 ;  /* 0x000000654d651221 */ /* 0x000fe20000010000 */
[----:B------:R-:W-:Y:S01]  /*1d380*/  @P1 FADD.FTZ R102, R78, R102 ;  /* 0x000000664e661221 */ /* 0x000fe20000010000 */
[----:B------:R-:W-:Y:S01]  /*1d390*/  @P1 FADD.FTZ R100, R76, R100 ;  /* 0x000000644c641221 */ /* 0x000fe20000010000 */
[----:B------:R-:W-:Y:S01]  /*1d3a0*/  PLOP3.LUT P5, PT, P5, PT, PT, 0x8, 0x80 ;  /* 0x000000000080781c */ /* 0x000fe20002fae170 */
[----:B------:R-:W-:-:S12]  /*1d3b0*/  @P1 FADD.FTZ R103, R79, R103 ;  /* 0x000000674f671221 */ /* 0x000fd80000010000 */
.L_x_5627:
[----:B------:R-:W-:Y:S01]  /*1d3c0*/  SEL R158, RZ, 0x10000, !P4 ;  /* 0x00010000ff9e7807 */ /* 0x000fe20006000000 */
[----:B------:R-:W0:Y:S01]  /*1d3d0*/  LDC.64 R154, c[0x0][0x3a8] ;  /* 0x0000ea00ff9a7b82 */ /* 0x000e220000000a00 */
[----:B------:R-:W-:Y:S02]  /*1d3e0*/  ISETP.NE.AND P4, PT, R152, RZ, PT ;  /* 0x000000ff9800720c */ /* 0x000fe40003f85270 */
[----:B------:R-:W-:Y:S02]  /*1d3f0*/  ISETP.NE.AND P6, PT, R105, RZ, PT ;  /* 0x000000ff6900720c */ /* 0x000fe40003fc5270 */
        /* <DEDUP_REMOVED lines=9> */
[----:B------:R-:W-:-:S02]  /*1d490*/  MOV R127, R106 ;  /* 0x0000006a007f7202 */ /* 0x000fc40000000f00 */
[----:B------:R-:W-:Y:S01]  /*1d4a0*/  LOP3.LUT R105, R105, R107, R156, 0xfe, !PT ;  /* 0x0000006b69697212 */ /* 0x000fe200078efe9c */
[----:B0-----:R-:W-:Y:S01]  /*1d4b0*/  IMAD.WIDE.U32 R154, R104, 0x20, R154 ;  /* 0x00000020689a7825 */ /* 0x001fe200078e009a */
[----:B------:R-:W-:-:S04]  /*1d4c0*/  SEL R156, RZ, 0x1, !P2 ;  /* 0x00000001ff9c7807 */ /* 0x000fc80005000000 */
[----:B------:R-:W-:Y:S01]  /*1d4d0*/  LOP3.LUT R157, R157, R156, RZ, 0xfc, !PT ;  /* 0x0000009c9d9d7212 */ /* 0x000fe200078efcff */
[----:B------:R2:W-:Y:S01]  /*1d4e0*/  STG.E.128 desc[UR6][R154.64], R96 ;  /* 0x000000609a007986 */ /* 0x0005e2000c101d06 */
[----:B------:R-:W-:Y:S01]  /*1d4f0*/  SEL R156, RZ, 0x1, !P1 ;  /* 0x00000001ff9c7807 */ /* 0x000fe20004800000 */
[----:B-1----:R-:W-:Y:S02]  /*1d500*/  IMAD.WIDE.U32 R152, R104, 0x8, R152 ;  /* 0x0000000868987825 */ /* 0x002fe400078e0098 */
[----:B------:R2:W-:Y:S01]  /*1d510*/  STG.E.128 desc[UR6][R154.64+0x10], R100 ;  /* 0x000010649a007986 */ /* 0x0005e2000c101d06 */
[----:B------:R-:W-:-:S05]  /*1d520*/  LOP3.LUT R156, R105, R156, RZ, 0xfc, !PT ;  /* 0x0000009c699c7212 */ /* 0x000fca00078efcff */
[----:B------:R2:W-:Y:S01]  /*1d530*/  STG.E.64 desc[UR6][R152.64], R156 ;  /* 0x0000009c98007986 */ /* 0x0005e2000c101b06 */
[----:B------:R-:W-:Y:S05]  /*1d540*/  @!P0 BRA `(.L_x_5545) ;  /* 0x0000000000508947 */ /* 0x000fea0003800000 */
[----:B------:R-:W-:Y:S01]  /*1d550*/  IMAD.U32 R106, R134, 0x10000, RZ ;  /* 0x00010000866a7824 */ /* 0x000fe200078e00ff */
[----:B------:R-:W-:Y:S02]  /*1d560*/  LOP3.LUT R105, R135, 0xffff, RZ, 0xc0, !PT ;  /* 0x0000ffff87697812 */ /* 0x000fe400078ec0ff */
[----:B--2---:R-:W-:Y:S02]  /*1d570*/  PRMT R154, R133, 0x7104, RZ ;  /* 0x00007104859a7816 */ /* 0x004fe400000000ff */
        /* <DEDUP_REMOVED lines=10> */
[----:B------:R-:W-:-:S05]  /*1d620*/  IMAD.WIDE.U32 R154, R154, 0x10000, RZ ;  /* 0x000100009a9a7825 */ /* 0x000fca00078e00ff */
[----:B------:R-:W-:Y:S02]  /*1d630*/  LOP3.LUT R105, R155, R105, R157, 0xfe, !PT ;  /* 0x000000699b697212 */ /* 0x000fe400078efe9d */
[----:B------:R-:W-:Y:S02]  /*1d640*/  LOP3.LUT R155, R152, R156, R154, 0xfe, !PT ;  /* 0x0000009c989b7212 */ /* 0x000fe400078efe9a */
[----:B------:R-:W-:Y:S01]  /*1d650*/  LOP3.LUT R153, R105, R153, RZ, 0xfc, !PT ;  /* 0x0000009969997212 */ /* 0x000fe200078efcff */
[----:B0-----:R-:W-:Y:S01]  /*1d660*/  IMAD.WIDE.U32 R106, R104, 0x8, R106 ;  /* 0x00000008686a7825 */ /* 0x001fe200078e006a */
[----:B------:R-:W-:-:S05]  /*1d670*/  LOP3.LUT R152, R155, 0xff, R128, 0xf8, !PT ;  /* 0x000000ff9b987812 */ /* 0x000fca00078ef880 */
[----:B------:R3:W-:Y:S02]  /*1d680*/  STG.E.64 desc[UR6][R106.64], R152 ;  /* 0x000000986a007986 */ /* 0x0007e4000c101b06 */
.L_x_5545:
[----:B------:R-:W-:Y:S05]  /*1d690*/  BSYNC.RECONVERGENT B0 ;  /* 0x0000000000007941 */ /* 0x000fea0003800200 */
.L_x_5544:
[----:B------:R-:W-:Y:S01]  /*1d6a0*/  FADD.FTZ R104, RZ, R80 ;  /* 0x00000050ff687221 */ /* 0x000fe20000010000 */
[C---:B------:R-:W-:Y:S01]  /*1d6b0*/  ISETP.GE.U32.AND P0, PT, R0.reuse, 0x20, PT ;  /* 0x000000200000780c */ /* 0x040fe20003f06070 */
[----:B---3--:R-:W3:Y:S01]  /*1d6c0*/  S2R R106, SR_TID.X ;  /* 0x00000000006a7919 */ /* 0x008ee20000002100 */
        /* <DEDUP_REMOVED lines=11> */
[----:B---3--:R-:W-:-:S03]  /*1d780*/  LOP3.LUT P3, RZ, R106, 0x1f, RZ, 0xc0, !PT ;  /* 0x0000001f6aff7812 */ /* 0x008fc6000786c0ff */
        /* <DEDUP_REMOVED lines=17> */
[----:B------:R-:W3:Y:S02]  /*1d8a0*/  SHFL.BFLY PT, R104, R107, 0x1, 0x1f ;  /* 0x0c201f006b687f89 */ /* 0x000ee400000e0000 */
[----:B---3--:R-:W-:-:S05]  /*1d8b0*/  FADD.FTZ R106, R107, R104 ;  /* 0x000000686b6a7221 */ /* 0x008fca0000010000 */
[----:B------:R-:W3:Y:S02]  /*1d8c0*/  SHFL.BFLY PT, R105, R106, 0x2, 0x1f ;  /* 0x0c401f006a697f89 */ /* 0x000ee400000e0000 */
[----:B---3--:R-:W-:Y:S02]  /*1d8d0*/  FADD.FTZ R111, R106, R105 ;  /* 0x000000696a6f7221 */ /* 0x008fe40000010000 */
[----:B------:R-:W3:Y:S03]  /*1d8e0*/  LDC R105, c[0x0][0x400] ;  /* 0x00010000ff697b82 */ /* 0x000ee60000000800 */
[----:B------:R-:W4:Y:S02]  /*1d8f0*/  SHFL.BFLY PT, R104, R111, 0x4, 0x1f ;  /* 0x0c801f006f687f89 */ /* 0x000f2400000e0000 */
[----:B----4-:R-:W-:-:S05]  /*1d900*/  FADD.FTZ R149, R111, R104 ;  /* 0x000000686f957221 */ /* 0x010fca0000010000 */
[----:B------:R-:W0:Y:S02]  /*1d910*/  SHFL.BFLY PT, R104, R149, 0x8, 0x1f ;  /* 0x0d001f0095687f89 */ /* 0x000e2400000e0000 */
[----:B012---:R-:W-:-:S05]  /*1d920*/  FADD.FTZ R152, R149, R104 ;  /* 0x0000006895987221 */ /* 0x007fca0000010000 */
[----:B------:R-:W0:Y:S02]  /*1d930*/  SHFL.BFLY PT, R153, R152, 0x10, 0x1f ;  /* 0x0e001f0098997f89 */ /* 0x000e2400000e0000 */
[----:B0-----:R-:W-:-:S04]  /*1d940*/  FADD.FTZ R104, R152, R153 ;  /* 0x0000009998687221 */ /* 0x001fc80000010000 */
[----:B---3--:R-:W-:-:S04]  /*1d950*/  FMUL.FTZ R153, R104, R105 ;  /* 0x0000006968997220 */ /* 0x008fc80000410000 */
        /* <DEDUP_REMOVED lines=58> */
.L_x_5687:
[----:B01----:R-:W-:Y:S01]  /*1dd00*/  FADD.FTZ R152, R152, R149 ;  /* 0x0000009598987221 */ /* 0x003fe20000010000 */
[----:B------:R-:W-:Y:S01]  /*1dd10*/  FMUL.FTZ R149, R153, R153 ;  /* 0x0000009999957220 */ /* 0x000fe20000410000 */
[----:B------:R-:W-:Y:S01]  /*1dd20*/  ISETP.NE.AND P1, PT, RZ, UR11, PT ;  /* 0x0000000bff007c0c */ /* 0x000fe2000bf25270 */
[----:B------:R-:W0:Y:S01]  /*1dd30*/  @!P3 LDC.64 R106, c[0x0][0x3c0] ;  /* 0x0000f000ff6abb82 */ /* 0x000e220000000a00 */
[----:B------:R-:W-:Y:S01]  /*1dd40*/  FFMA.FTZ R111, R152, R105, UR12 ;  /* 0x0000000c986f7e23 */ /* 0x000fe20008010069 */
[----:B------:R-:W-:Y:S01]  /*1dd50*/  BSSY.RECONVERGENT B0, `(.L_x_5669) ;  /* 0x000005a000007945 */ /* 0x000fe20003800200 */
[----:B------:R-:W-:Y:S02]  /*1dd60*/  FSEL R152, R149, RZ, P1 ;  /* 0x000000ff95987208 */ /* 0x000fe40000800000 */
[----:B------:R-:W-:-:S03]  /*1dd70*/  FSEL R149, R153, RZ, !P1 ;  /* 0x000000ff99957208 */ /* 0x000fc60004800000 */
[----:B------:R-:W1:Y:S01]  /*1dd80*/  @!P3 LDC.64 R104, c[0x0][0x3c8] ;  /* 0x0000f200ff68bb82 */ /* 0x000e620000000a00 */
[----:B------:R-:W-:-:S06]  /*1dd90*/  FADD.FTZ R111, R111, R152 ;  /* 0x000000986f6f7221 */ /* 0x000fcc0000010000 */
        /* <DEDUP_REMOVED lines=8> */
[----:B------:R-:W-:Y:S01]  /*1de20*/  SHF.L.U32 R156, R112, 0x10, RZ ;  /* 0x00000010709c7819 */ /* 0x000fe200000006ff */
[--C-:B------:R-:W-:Y:S01]  /*1de30*/  FADD.FTZ R160, R85, -R149.reuse ;  /* 0x8000009555a07221 */ /* 0x100fe20000010000 */
[----:B------:R-:W-:Y:S01]  /*1de40*/  FMUL.FTZ R161, R111, R104 ;  /* 0x000000686fa17220 */ /* 0x000fe20000410000 */
[----:B------:R-:W-:Y:S02]  /*1de50*/  IMAD.U32 R104, R19, 0x10000, RZ ;  /* 0x0001000013687824 */ /* 0x000fe400078e00ff */
[----:B------:R-:W-:Y:S01]  /*1de60*/  FMUL.FTZ R157, R111, R154 ;  /* 0x0000009a6f9d7220 */ /* 0x000fe20000410000 */
[----:B------:R-:W-:Y:S01]  /*1de70*/  SHF.L.U32 R106, R23, 0x10, RZ ;  /* 0x00000010176a7819 */ /* 0x000fe200000006ff */
[----:B------:R-:W-:Y:S01]  /*1de80*/  IMAD.U32 R152, R43, 0x10000, RZ ;  /* 0x000100002b987824 */ /* 0x000fe200078e00ff */
[----:B------:R-:W-:Y:S01]  /*1de90*/  SHF.L.U32 R105, R22, 0x10, RZ ;  /* 0x0000001016697819 */ /* 0x000fe200000006ff */
[----:B------:R-:W-:Y:S01]  /*1dea0*/  FFMA.FTZ R159, R157, R156, R104 ;  /* 0x0000009c9d9f7223 */ /* 0x000fe20000010068 */
[----:B------:R-:W-:Y:S01]  /*1deb0*/  FADD.FTZ R156, R84, -R149 ;  /* 0x80000095549c7221 */ /* 0x000fe20000010000 */
[----:B------:R-:W-:Y:S01]  /*1dec0*/  SHF.L.U32 R153, R116, 0x10, RZ ;  /* 0x0000001074997819 */ /* 0x000fe200000006ff */
[----:B------:R-:W-:Y:S01]  /*1ded0*/  FMUL.FTZ R160, R111, R160 ;  /* 0x000000a06fa07220 */ /* 0x000fe20000410000 */
[----:B------:R-:W-:-:S02]  /*1dee0*/  IMAD.U32 R107, R42, 0x10000, RZ ;  /* 0x000100002a6b7824 */ /* 0x000fc400078e00ff */
[----:B------:R-:W-:Y:S01]  /*1def0*/  FMUL.FTZ R156, R111, R156 ;  /* 0x0000009c6f9c7220 */ /* 0x000fe20000410000 */
[----:B------:R-:W-:Y:S02]  /*1df00*/  IMAD.U32 R155, R115, 0x10000, RZ ;  /* 0x00010000739b7824 */ /* 0x000fe400078e00ff */
[----:B------:R-:W-:Y:S01]  /*1df10*/  FFMA.FTZ R152, R161, R106, R152 ;  /* 0x0000006aa1987223 */ /* 0x000fe20000010098 */
[----:B------:R-:W-:Y:S01]  /*1df20*/  FADD.FTZ R158, R82, -R149 ;  /* 0x80000095529e7221 */ /* 0x000fe20000010000 */
[----:B------:R-:W-:Y:S01]  /*1df30*/  FFMA.FTZ R105, R156, R105, R107 ;  /* 0x000000699c697223 */ /* 0x000fe2000001006b */
[----:B------:R-:W-:Y:S01]  /*1df40*/  FFMA.FTZ R106, R160, R153, R155 ;  /* 0x00000099a06a7223 */ /* 0x000fe2000001009b */
[----:B------:R-:W-:Y:S01]  /*1df50*/  FADD.FTZ R104, R83, -R149 ;  /* 0x8000009553687221 */ /* 0x000fe20000010000 */
[----:B------:R-:W-:Y:S01]  /*1df60*/  F2FP.BF16.F32.PACK_AB R107, R159, R152 ;  /* 0x000000989f6b723e */ /* 0x000fe200000010ff */
[----:B------:R-:W-:Y:S01]  /*1df70*/  FMUL.FTZ R158, R111, R158 ;  /* 0x0000009e6f9e7220 */ /* 0x000fe20000410000 */
[----:B------:R-:W-:Y:S01]  /*1df80*/  IMAD.U32 R153, R41, 0x10000, RZ ;  /* 0x0001000029997824 */ /* 0x000fe200078e00ff */
[----:B------:R-:W-:Y:S01]  /*1df90*/  F2FP.BF16.F32.PACK_AB R106, R106, R105 ;  /* 0x000000696a6a723e */ /* 0x000fe200000010ff */
[----:B------:R-:W-:Y:S01]  /*1dfa0*/  FMUL.FTZ R159, R111, R104 ;  /* 0x000000686f9f7220 */ /* 0x000fe20000410000 */
[----:B------:R-:W-:Y:S01]  /*1dfb0*/  SHF.L.U32 R105, R21, 0x10, RZ ;  /* 0x0000001015697819 */ /* 0x000fe200000006ff */
[----:B------:R-:W-:Y:S01]  /*1dfc0*/  IMAD.U32 R154, R119, 0x10000, RZ ;  /* 0x00010000779a7824 */ /* 0x000fe200078e00ff */
[----:B------:R-:W-:Y:S01]  /*1dfd0*/  SHF.L.U32 R152, R120, 0x10, RZ ;  /* 0x0000001078987819 */ /* 0x000fe200000006ff */
[----:B------:R-:W-:-:S02]  /*1dfe0*/  IMAD.U32 R163, R40, 0x10000, RZ ;  /* 0x0001000028a37824 */ /* 0x000fc400078e00ff */
[----:B------:R-:W-:Y:S01]  /*1dff0*/  FFMA.FTZ R104, R158, R105, R153 ;  /* 0x000000699e687223 */ /* 0x000fe20000010099 */
[----:B------:R-:W-:Y:S01]  /*1e000*/  SHF.L.U32 R153, R20, 0x10, RZ ;  /* 0x0000001014997819 */ /* 0x000fe200000006ff */
[----:B------:R-:W-:Y:S01]  /*1e010*/  FFMA.FTZ R105, R159, R152, R154 ;  /* 0x000000989f697223 */ /* 0x000fe2000001009a */
[--C-:B------:R-:W-:Y:S01]  /*1e020*/  FADD.FTZ R152, R81, -R149.reuse ;  /* 0x8000009551987221 */ /* 0x100fe20000010000 */
[----:B------:R-:W-:Y:S01]  /*1e030*/  FADD.FTZ R154, R80, -R149 ;  /* 0x80000095509a7221 */ /* 0x000fe20000010000 */
[----:B------:R-:W-:Y:S02]  /*1e040*/  IMAD.U32 R164, R123, 0x10000, RZ ;  /* 0x000100007ba47824 */ /* 0x000fe400078e00ff */
[C---:B------:R-:W-:Y:S01]  /*1e050*/  FMUL.FTZ R155, R111.reuse, R152 ;  /* 0x000000986f9b7220 */ /* 0x040fe20000410000 */
[----:B------:R-:W-:Y:S01]  /*1e060*/  FMUL.FTZ R154, R111, R154 ;  /* 0x0000009a6f9a7220 */ /* 0x000fe20000410000 */
[----:B------:R-:W-:Y:S02]  /*1e070*/  SHF.L.U32 R152, R124, 0x10, RZ ;  /* 0x000000107c987819 */ /* 0x000fe400000006ff */
[----:B------:R-:W-:Y:S01]  /*1e080*/  F2FP.BF16.F32.PACK_AB R105, R105, R104 ;  /* 0x000000686969723e */ /* 0x000fe200000010ff */
[----:B------:R-:W-:-:S02]  /*1e090*/  FFMA.FTZ R162, R154, R153, R163 ;  /* 0x000000999aa27223 */ /* 0x000fc400000100a3 */
[----:B------:R-:W-:Y:S01]  /*1e0a0*/  FFMA.FTZ R163, R155, R152, R164 ;  /* 0x000000989ba37223 */ /* 0x000fe200000100a4 */
[----:B------:R-:W-:Y:S01]  /*1e0b0*/  IMAD.U32 R164, R51, 0x10000, RZ ;  /* 0x0001000033a47824 */ /* 0x000fe200078e00ff */
[----:B------:R-:W0:Y:S03]  /*1e0c0*/  LDC.64 R152, c[0x0][0x428] ;  /* 0x00010a00ff987b82 */ /* 0x000e260000000a00 */
[----:B------:R-:W-:Y:S01]  /*1e0d0*/  F2FP.BF16.F32.PACK_AB R104, R163, R162 ;  /* 0x000000a2a368723e */ /* 0x000fe200000010ff */
[----:B------:R-:W-:Y:S01]  /*1e0e0*/  IMAD.U32 R163, R50, 0x10000, RZ ;  /* 0x0001000032a37824 */ /* 0x000fe200078e00ff */
[----:B------:R-:W-:-:S05]  /*1e0f0*/  SHF.L.U32 R162, R27, 0x10, RZ ;  /* 0x000000101ba27819 */ /* 0x000fca00000006ff */
[----:B------:R-:W-:Y:S01]  /*1e100*/  FFMA.FTZ R161, R161, R162, R164 ;  /* 0x000000a2a1a17223 */ /* 0x000fe200000100a4 */
[----:B------:R-:W-:Y:S01]  /*1e110*/  SHF.L.U32 R162, R18, 0x10, RZ ;  /* 0x0000001012a27819 */ /* 0x000fe200000006ff */
[----:B------:R-:W-:-:S04]  /*1e120*/  IMAD.U32 R164, R17, 0x10000, RZ ;  /* 0x0001000011a47824 */ /* 0x000fc800078e00ff */
[----:B------:R-:W-:Y:S01]  /*1e130*/  FFMA.FTZ R162, R157, R162, R164 ;  /* 0x000000a29da27223 */ /* 0x000fe200000100a4 */
[----:B------:R-:W-:-:S05]  /*1e140*/  SHF.L.U32 R157, R26, 0x10, RZ ;  /* 0x000000101a9d7819 */ /* 0x000fca00000006ff */
[----:B------:R-:W-:Y:S01]  /*1e150*/  FFMA.FTZ R156, R156, R157, R163 ;  /* 0x0000009d9c9c7223 */ /* 0x000fe200000100a3 */
[----:B------:R-:W-:Y:S01]  /*1e160*/  SHF.L.U32 R157, R114, 0x10, RZ ;  /* 0x00000010729d7819 */ /* 0x000fe200000006ff */
[----:B0-----:R-:W-:-:S05]  /*1e170*/  IMAD.WIDE.U32 R152, R108, 0x10, R152 ;  /* 0x000000106c987825 */ /* 0x001fca00078e0098 */
[----:B------:R0:W-:Y:S02]  /*1e180*/  STG.E.128 desc[UR6][R152.64], R104 ;  /* 0x0000006898007986 */ /* 0x0001e4000c101d06 */
[----:B0-----:R-:W-:Y:S01]  /*1e190*/  SHF.L.U32 R107, R25, 0x10, RZ ;  /* 0x00000010196b7819 */ /* 0x001fe200000006ff */
[----:B------:R-:W-:Y:S01]  /*1e1a0*/  IMAD.U32 R153, R49, 0x10000, RZ ;  /* 0x0001000031997824 */ /* 0x000fe200078e00ff */
[----:B------:R-:W-:Y:S01]  /*1e1b0*/  SHF.L.U32 R104, R118, 0x10, RZ ;  /* 0x0000001076687819 */ /* 0x000fe200000006ff */
[----:B------:R-:W-:Y:S02]  /*1e1c0*/  IMAD.U32 R105, R113, 0x10000, RZ ;  /* 0x0001000071697824 */ /* 0x000fe400078e00ff */
[----:B------:R-:W-:Y:S01]  /*1e1d0*/  FFMA.FTZ R158, R158, R107, R153 ;  /* 0x0000006b9e9e7223 */ /* 0x000fe20000010099 */
[----:B------:R-:W-:Y:S01]  /*1e1e0*/  IMAD.U32 R106, R117, 0x10000, RZ ;  /* 0x00010000756a7824 */ /* 0x000fe200078e00ff */
[----:B------:R-:W0:Y:S01]  /*1e1f0*/  LDC.64 R152, c[0x0][0x430] ;  /* 0x00010c00ff987b82 */ /* 0x000e220000000a00 */
[----:B------:R-:W-:Y:S01]  /*1e200*/  FFMA.FTZ R105, R160, R157, R105 ;  /* 0x0000009da0697223 */ /* 0x000fe20000010069 */
[----:B------:R-:W-:Y:S01]  /*1e210*/  SHF.L.U32 R107, R24, 0x10, RZ ;  /* 0x00000010186b7819 */ /* 0x000fe200000006ff */
[----:B------:R-:W-:-:S02]  /*1e220*/  IMAD.U32 R157, R48, 0x10000, RZ ;  /* 0x00010000309d7824 */ /* 0x000fc400078e00ff */
[----:B------:R-:W-:Y:S01]  /*1e230*/  FFMA.FTZ R159, R159, R104, R106 ;  /* 0x000000689f9f7223 */ /* 0x000fe2000001006a */
[----:B------:R-:W-:Y:S01]  /*1e240*/  SHF.L.U32 R106, R122, 0x10, RZ ;  /* 0x000000107a6a7819 */ /* 0x000fe200000006ff */
[----:B------:R-:W-:Y:S01]  /*1e250*/  FFMA.FTZ R104, R154, R107, R157 ;  /* 0x0000006b9a687223 */ /* 0x000fe2000001009d */
[----:B------:R-:W-:Y:S01]  /*1e260*/  IMAD.U32 R154, R121, 0x10000, RZ ;  /* 0x00010000799a7824 */ /* 0x000fe200078e00ff */
[----:B------:R-:W-:-:S03]  /*1e270*/  F2FP.BF16.F32.PACK_AB R107, R162, R161 ;  /* 0x000000a1a26b723e */ /* 0x000fc600000010ff */
[----:B------:R-:W-:Y:S01]  /*1e280*/  FFMA.FTZ R155, R155, R106, R154 ;  /* 0x0000006a9b9b7223 */ /* 0x000fe2000001009a */
[----:B------:R-:W-:Y:S02]  /*1e290*/  F2FP.BF16.F32.PACK_AB R106, R105, R156 ;  /* 0x0000009c696a723e */ /* 0x000fe400000010ff */
[----:B------:R-:W-:Y:S02]  /*1e2a0*/  F2FP.BF16.F32.PACK_AB R105, R159, R158 ;  /* 0x0000009e9f69723e */ /* 0x000fe400000010ff */
[----:B------:R-:W-:Y:S01]  /*1e2b0*/  F2FP.BF16.F32.PACK_AB R104, R155, R104 ;  /* 0x000000689b68723e */ /* 0x000fe200000010ff */
[C---:B0-----:R-:W-:Y:S01]  /*1e2c0*/  IMAD.WIDE.U32 R152, R108.reuse, 0x10, R152 ;  /* 0x000000106c987825 */ /* 0x041fe200078e0098 */
[----:B------:R-:W-:-:S04]  /*1e2d0*/  IADD3 R108, PT, PT, R108, 0x20, RZ ;  /* 0x000000206c6c7810 */ /* 0x000fc80007ffe0ff */
[----:B------:R1:W-:Y:S03]  /*1e2e0*/  STG.E.128 desc[UR6][R152.64], R104 ;  /* 0x0000006898007986 */ /* 0x0003e6000c101d06 */
.L_x_5670:
[----:B------:R-:W-:Y:S05]  /*1e2f0*/  BSYNC.RECONVERGENT B0 ;  /* 0x0000000000007941 */ /* 0x000fea0003800200 */
.L_x_5669:
[----:B------:R-:W-:Y:S01]  /*1e300*/  ISETP.NE.AND P0, PT, R110, RZ, PT ;  /* 0x000000ff6e00720c */ /* 0x000fe20003f05270 */
[----:B------:R-:W-:-:S12]  /*1e310*/  BSSY.RECONVERGENT B0, `(.L_x_5671) ;  /* 0x0000051000007945 */ /* 0x000fd80003800200 */
[----:B------:R-:W-:Y:S05]  /*1e320*/  @!P0 BRA `(.L_x_5672) ;  /* 0x00000004003c8947 */ /* 0x000fea0003800000 */
[--C-:B01----:R-:W-:Y:S01]  /*1e330*/  FADD.FTZ R104, R95, -R149.reuse ;  /* 0x800000955f687221 */ /* 0x103fe20000010000 */
[--C-:B------:R-:W-:Y:S01]  /*1e340*/  FADD.FTZ R160, R94, -R149.reuse ;  /* 0x800000955ea07221 */ /* 0x100fe20000010000 */
[----:B------:R-:W-:Y:S01]  /*1e350*/  SHF.L.U32 R152, R137, 0x10, RZ ;  /* 0x0000001089987819 */ /* 0x000fe200000006ff */
[----:B------:R-:W-:Y:S02]  /*1e360*/  IMAD.U32 R106, R136, 0x10000, RZ ;  /* 0x00010000886a7824 */ /* 0x000fe400078e00ff */
[----:B------:R-:W-:Y:S01]  /*1e370*/  FMUL.FTZ R159, R111, R104 ;  /* 0x000000686f9f7220 */ /* 0x000fe20000410000 */
[--C-:B------:R-:W-:Y:S01]  /*1e380*/  FADD.FTZ R104, R93, -R149.reuse ;  /* 0x800000955d687221 */ /* 0x100fe20000010000 */
[----:B------:R-:W-:Y:S01]  /*1e390*/  SHF.L.U32 R107, R39, 0x10, RZ ;  /* 0x00000010276b7819 */ /* 0x000fe200000006ff */
[----:B------:R-:W-:Y:S02]  /*1e3a0*/  IMAD.U32 R105, R31, 0x10000, RZ ;  /* 0x000100001f697824 */ /* 0x000fe400078e00ff */
[----:B------:R-:W-:Y:S01]  /*1e3b0*/  FMUL.FTZ R160, R111, R160 ;  /* 0x000000a06fa07220 */ /* 0x000fe20000410000 */
[----:B------:R-:W-:Y:S01]  /*1e3c0*/  FFMA.FTZ R153, R159, R106, R152 ;  /* 0x0000006a9f997223 */ /* 0x000fe20000010098 */
[----:B------:R-:W-:Y:S01]  /*1e3d0*/  FADD.FTZ R158, R92, -R149 ;  /* 0x800000955c9e7221 */ /* 0x000fe20000010000 */
[----:B------:R-:W-:Y:S01]  /*1e3e0*/  FMUL.FTZ R157, R111, R104 ;  /* 0x000000686f9d7220 */ /* 0x000fe20000410000 */
[----:B------:R-:W-:Y:S01]  /*1e3f0*/  SHF.L.U32 R106, R7, 0x10, RZ ;  /* 0x00000010076a7819 */ /* 0x000fe200000006ff */
[----:B------:R-:W-:-:S02]  /*1e400*/  IMAD.U32 R104, R8, 0x10000, RZ ;  /* 0x0001000008687824 */ /* 0x000fc400078e00ff */
[----:B------:R-:W-:Y:S01]  /*1e410*/  FFMA.FTZ R110, R160, R105, R107 ;  /* 0x00000069a06e7223 */ /* 0x000fe2000001006b */
[----:B------:R-:W-:Y:S01]  /*1e420*/  SHF.L.U32 R107, R38, 0x10, RZ ;  /* 0x00000010266b7819 */ /* 0x000fe200000006ff */
[----:B------:R-:W-:Y:S01]  /*1e430*/  FMUL.FTZ R158, R111, R158 ;  /* 0x0000009e6f9e7220 */ /* 0x000fe20000410000 */
[----:B------:R-:W-:Y:S02]  /*1e440*/  IMAD.U32 R105, R30, 0x10000, RZ ;  /* 0x000100001e697824 */ /* 0x000fe400078e00ff */
[----:B------:R-:W-:Y:S01]  /*1e450*/  FFMA.FTZ R106, R157, R104, R106 ;  /* 0x000000689d6a7223 */ /* 0x000fe2000001006a */
[--C-:B------:R-:W-:Y:S01]  /*1e460*/  FADD.FTZ R104, R90, -R149.reuse ;  /* 0x800000955a687221 */ /* 0x100fe20000010000 */
[----:B------:R-:W-:Y:S01]  /*1e470*/  FADD.FTZ R156, R91, -R149 ;  /* 0x800000955b9c7221 */ /* 0x000fe20000010000 */
[----:B------:R-:W-:Y:S01]  /*1e480*/  FFMA.FTZ R105, R158, R105, R107 ;  /* 0x000000699e697223 */ /* 0x000fe2000001006b */
[----:B------:R-:W-:Y:S01]  /*1e490*/  F2FP.BF16.F32.PACK_AB R107, R153, R110 ;  /* 0x0000006e996b723e */ /* 0x000fe200000010ff */
[----:B------:R-:W-:Y:S01]  /*1e4a0*/  FMUL.FTZ R155, R111, R104 ;  /* 0x000000686f9b7220 */ /* 0x000fe20000410000 */
[----:B------:R-:W-:Y:S01]  /*1e4b0*/  SHF.L.U32 R110, R37, 0x10, RZ ;  /* 0x00000010256e7819 */ /* 0x000fe200000006ff */
[----:B------:R-:W-:Y:S01]  /*1e4c0*/  IMAD.U32 R104, R29, 0x10000, RZ ;  /* 0x000100001d687824 */ /* 0x000fe200078e00ff */
[----:B------:R-:W-:Y:S01]  /*1e4d0*/  F2FP.BF16.F32.PACK_AB R106, R106, R105 ;  /* 0x000000696a6a723e */ /* 0x000fe200000010ff */
[----:B------:R-:W-:Y:S01]  /*1e4e0*/  FMUL.FTZ R156, R111, R156 ;  /* 0x0000009c6f9c7220 */ /* 0x000fe20000410000 */
[----:B------:R-:W-:Y:S01]  /*1e4f0*/  SHF.L.U32 R153, R11, 0x10, RZ ;  /* 0x000000100b997819 */ /* 0x000fe200000006ff */
[----:B------:R-:W-:-:S02]  /*1e500*/  IMAD.U32 R105, R12, 0x10000, RZ ;  /* 0x000100000c697824 */ /* 0x000fc400078e00ff */
[----:B------:R-:W-:Y:S01]  /*1e510*/  FFMA.FTZ R104, R155, R104, R110 ;  /* 0x000000689b687223 */ /* 0x000fe2000001006e */
[----:B------:R-:W-:Y:S01]  /*1e520*/  FADD.FTZ R110, R88, -R149 ;  /* 0x80000095586e7221 */ /* 0x000fe20000010000 */
[----:B------:R-:W-:Y:S01]  /*1e530*/  SHF.L.U32 R161, R36, 0x10, RZ ;  /* 0x0000001024a17819 */ /* 0x000fe200000006ff */
[----:B------:R-:W-:Y:S01]  /*1e540*/  FFMA.FTZ R105, R156, R105, R153 ;  /* 0x000000699c697223 */ /* 0x000fe20000010099 */
[----:B------:R-:W-:Y:S02]  /*1e550*/  IMAD.U32 R153, R28, 0x10000, RZ ;  /* 0x000100001c997824 */ /* 0x000fe400078e00ff */
[----:B------:R-:W-:Y:S01]  /*1e560*/  FMUL.FTZ R110, R111, R110 ;  /* 0x0000006e6f6e7220 */ /* 0x000fe20000410000 */
[----:B------:R-:W-:Y:S01]  /*1e570*/  FADD.FTZ R154, R89, -R149 ;  /* 0x80000095599a7221 */ /* 0x000fe20000010000 */
[----:B------:R-:W-:Y:S01]  /*1e580*/  SHF.L.U32 R165, R15, 0x10, RZ ;  /* 0x000000100fa57819 */ /* 0x000fe200000006ff */
[----:B------:R-:W-:Y:S02]  /*1e590*/  IMAD.U32 R163, R16, 0x10000, RZ ;  /* 0x0001000010a37824 */ /* 0x000fe400078e00ff */
[----:B------:R-:W-:Y:S01]  /*1e5a0*/  FFMA.FTZ R161, R110, R153, R161 ;  /* 0x000000996ea17223 */ /* 0x000fe200000100a1 */
[----:B------:R-:W-:Y:S01]  /*1e5b0*/  FMUL.FTZ R154, R111, R154 ;  /* 0x0000009a6f9a7220 */ /* 0x000fe20000410000 */
[----:B------:R-:W0:Y:S01]  /*1e5c0*/  LDC.64 R152, c[0x0][0x428] ;  /* 0x00010a00ff987b82 */ /* 0x000e220000000a00 */
[----:B------:R-:W-:-:S02]  /*1e5d0*/  F2FP.BF16.F32.PACK_AB R105, R105, R104 ;  /* 0x000000686969723e */ /* 0x000fc400000010ff */
[----:B------:R-:W-:Y:S01]  /*1e5e0*/  FFMA.FTZ R162, R154, R163, R165 ;  /* 0x000000a39aa27223 */ /* 0x000fe200000100a5 */
[----:B------:R-:W-:Y:S02]  /*1e5f0*/  SHF.L.U32 R164, R139, 0x10, RZ ;  /* 0x000000108ba47819 */ /* 0x000fe400000006ff */
[----:B------:R-:W-:Y:S02]  /*1e600*/  SHF.L.U32 R163, R47, 0x10, RZ ;  /* 0x000000102fa37819 */ /* 0x000fe400000006ff */
[----:B------:R-:W-:Y:S01]  /*1e610*/  F2FP.BF16.F32.PACK_AB R104, R162, R161 ;  /* 0x000000a1a268723e */ /* 0x000fe200000010ff */
[----:B------:R-:W-:Y:S02]  /*1e620*/  IMAD.U32 R162, R138, 0x10000, RZ ;  /* 0x000100008aa27824 */ /* 0x000fe400078e00ff */
[----:B------:R-:W-:Y:S02]  /*1e630*/  IMAD.U32 R161, R35, 0x10000, RZ ;  /* 0x0001000023a17824 */ /* 0x000fe400078e00ff */
[----:B------:R-:W-:Y:S01]  /*1e640*/  FFMA.FTZ R159, R159, R162, R164 ;  /* 0x000000a29f9f7223 */ /* 0x000fe200000100a4 */
[----:B------:R-:W-:-:S02]  /*1e650*/  IMAD.U32 R162, R6, 0x10000, RZ ;  /* 0x0001000006a27824 */ /* 0x000fc400078e00ff */
[----:B------:R-:W-:Y:S01]  /*1e660*/  FFMA.FTZ R160, R160, R161, R163 ;  /* 0x000000a1a0a07223 */ /* 0x000fe200000100a3 */
[----:B------:R-:W-:Y:S01]  /*1e670*/  SHF.L.U32 R163, R46, 0x10, RZ ;  /* 0x000000102ea37819 */ /* 0x000fe200000006ff */
[----:B------:R-:W-:-:S04]  /*1e680*/  IMAD.U32 R161, R34, 0x10000, RZ ;  /* 0x0001000022a17824 */ /* 0x000fc800078e00ff */
[----:B------:R-:W-:Y:S01]  /*1e690*/  FFMA.FTZ R158, R158, R161, R163 ;  /* 0x000000a19e9e7223 */ /* 0x000fe200000100a3 */
[----:B0-----:R-:W-:-:S05]  /*1e6a0*/  IMAD.WIDE.U32 R152, R108, 0x10, R152 ;  /* 0x000000106c987825 */ /* 0x001fca00078e0098 */
[----:B------:R0:W-:Y:S02]  /*1e6b0*/  STG.E.128 desc[UR6][R152.64], R104 ;  /* 0x0000006898007986 */ /* 0x0001e4000c101d06 */
[----:B0-----:R-:W-:Y:S01]  /*1e6c0*/  SHF.L.U32 R153, R9, 0x10, RZ ;  /* 0x0000001009997819 */ /* 0x001fe200000006ff */
[----:B------:R-:W-:Y:S01]  /*1e6d0*/  IMAD.U32 R107, R10, 0x10000, RZ ;  /* 0x000100000a6b7824 */ /* 0x000fe200078e00ff */
[----:B------:R-:W-:Y:S02]  /*1e6e0*/  SHF.L.U32 R104, R5, 0x10, RZ ;  /* 0x0000001005687819 */ /* 0x000fe400000006ff */
[----:B------:R-:W-:Y:S01]  /*1e6f0*/  SHF.L.U32 R106, R45, 0x10, RZ ;  /* 0x000000102d6a7819 */ /* 0x000fe200000006ff */
[----:B------:R-:W-:Y:S01]  /*1e700*/  FFMA.FTZ R156, R156, R107, R153 ;  /* 0x0000006b9c9c7223 */ /* 0x000fe20000010099 */
[----:B------:R-:W-:Y:S01]  /*1e710*/  IMAD.U32 R107, R32, 0x10000, RZ ;  /* 0x00010000206b7824 */ /* 0x000fe200078e00ff */
[----:B------:R-:W0:Y:S01]  /*1e720*/  LDC.64 R152, c[0x0][0x430] ;  /* 0x00010c00ff987b82 */ /* 0x000e220000000a00 */
[----:B------:R-:W-:Y:S01]  /*1e730*/  FFMA.FTZ R157, R157, R162, R104 ;  /* 0x000000a29d9d7223 */ /* 0x000fe20000010068 */
[----:B------:R-:W-:-:S04]  /*1e740*/  IMAD.U32 R104, R33, 0x10000, RZ ;  /* 0x0001000021687824 */ /* 0x000fc800078e00ff */
[----:B------:R-:W-:Y:S01]  /*1e750*/  FFMA.FTZ R105, R155, R104, R106 ;  /* 0x000000689b697223 */ /* 0x000fe2000001006a */
[----:B------:R-:W-:Y:S02]  /*1e760*/  SHF.L.U32 R155, R44, 0x10, RZ ;  /* 0x000000102c9b7819 */ /* 0x000fe400000006ff */
[----:B------:R-:W-:Y:S02]  /*1e770*/  F2FP.BF16.F32.PACK_AB R106, R157, R158 ;  /* 0x0000009e9d6a723e */ /* 0x000fe400000010ff */
[----:B------:R-:W-:Y:S01]  /*1e780*/  F2FP.BF16.F32.PACK_AB R105, R156, R105 ;  /* 0x000000699c69723e */ /* 0x000fe200000010ff */
[----:B------:R-:W-:Y:S01]  /*1e790*/  FFMA.FTZ R104, R110, R107, R155 ;  /* 0x0000006b6e687223 */ /* 0x000fe2000001009b */
[----:B------:R-:W-:Y:S01]  /*1e7a0*/  SHF.L.U32 R155, R13, 0x10, RZ ;  /* 0x000000100d9b7819 */ /* 0x000fe200000006ff */
[----:B------:R-:W-:-:S04]  /*1e7b0*/  IMAD.U32 R107, R14, 0x10000, RZ ;  /* 0x000100000e6b7824 */ /* 0x000fc800078e00ff */
[----:B------:R-:W-:Y:S01]  /*1e7c0*/  FFMA.FTZ R155, R154, R107, R155 ;  /* 0x0000006b9a9b7223 */ /* 0x000fe2000001009b */
[----:B------:R-:W-:-:S04]  /*1e7d0*/  F2FP.BF16.F32.PACK_AB R107, R159, R160 ;  /* 0x000000a09f6b723e */ /* 0x000fc800000010ff */
[----:B------:R-:W-:Y:S01]  /*1e7e0*/  F2FP.BF16.F32.PACK_AB R104, R155, R104 ;  /* 0x000000689b68723e */ /* 0x000fe200000010ff */
[----:B0-----:R-:W-:-:S04]  /*1e7f0*/  IMAD.WIDE.U32 R152, R108, 0x10, R152 ;  /* 0x000000106c987825 */ /* 0x001fc800078e0098 */
[----:B------:R-:W-:Y:S01]  /*1e800*/  VIADD R108, R108, 0x20 ;  /* 0x000000206c6c7836 */ /* 0x000fe20000000000 */
[----:B------:R2:W-:Y:S06]  /*1e810*/  STG.E.128 desc[UR6][R152.64], R104 ;  /* 0x0000006898007986 */ /* 0x0005ec000c101d06 */
.L_x_5672:
[----:B------:R-:W-:Y:S05]  /*1e820*/  BSYNC.RECONVERGENT B0 ;  /* 0x0000000000007941 */ /* 0x000fea0003800200 */
.L_x_5671:
[----:B------:R-:W-:Y:S01]  /*1e830*/  ISETP.NE.AND P0, PT, R109, RZ, PT ;  /* 0x000000ff6d00720c */ /* 0x000fe20003f05270 */
[----:B------:R-:W-:-:S12]  /*1e840*/  BSSY.RECONVERGENT B0, `(.L_x_5673) ;  /* 0x000005d000007945 */ /* 0x000fd80003800200 */
[----:B------:R-:W-:Y:S05]  /*1e850*/  @!P0 BRA `(.L_x_5674) ;  /* 0x00000004006c8947 */ /* 0x000fea0003800000 */
[----:B012---:R-:W-:Y:S01]  /*1e860*/  PRMT R105, R53, 0x7632, R105 ;  /* 0x0000763235697816 */ /* 0x007fe20000000069 */
[----:B------:R-:W-:Y:S01]  /*1e870*/  FADD.FTZ R104, R99, -R149 ;  /* 0x8000009563687221 */ /* 0x000fe20000010000 */
[----:B------:R-:W-:Y:S01]  /*1e880*/  PRMT R107, R61, 0x7632, R107 ;  /* 0x000076323d6b7816 */ /* 0x000fe2000000006b */
[----:B------:R-:W-:Y:S01]  /*1e890*/  FADD.FTZ R110, R101, -R149 ;  /* 0x80000095656e7221 */ /* 0x000fe20000010000 */
[----:B------:R-:W-:Y:S01]  /*1e8a0*/  PRMT R109, R57, 0x7632, R109 ;  /* 0x00007632396d7816 */ /* 0x000fe2000000006d */
[----:B------:R-:W-:Y:S01]  /*1e8b0*/  FMUL.FTZ R104, R111, R104 ;  /* 0x000000686f687220 */ /* 0x000fe20000410000 */
[----:B------:R-:W-:Y:S01]  /*1e8c0*/  PRMT R106, R65, 0x7632, R106 ;  /* 0x00007632416a7816 */ /* 0x000fe2000000006a */
[----:B------:R-:W-:Y:S01]  /*1e8d0*/  IMAD.U32 R107, R107, 0x10000, RZ ;  /* 0x000100006b6b7824 */ /* 0x000fe200078e00ff */
[----:B------:R-:W-:Y:S01]  /*1e8e0*/  SHF.L.U32 R105, R105, 0x10, RZ ;  /* 0x0000001069697819 */ /* 0x000fe200000006ff */
[----:B------:R-:W-:Y:S01]  /*1e8f0*/  FMUL.FTZ R110, R111, R110 ;  /* 0x0000006e6f6e7220 */ /* 0x000fe20000410000 */
[----:B------:R-:W-:Y:S01]  /*1e900*/  SHF.L.U32 R109, R109, 0x10, RZ ;  /* 0x000000106d6d7819 */ /* 0x000fe200000006ff */
[----:B------:R-:W-:Y:S01]  /*1e910*/  IMAD.U32 R106, R106, 0x10000, RZ ;  /* 0x000100006a6a7824 */ /* 0x000fe200078e00ff */
[----:B------:R-:W-:Y:S01]  /*1e920*/  PRMT R159, R58, 0x7632, R159 ;  /* 0x000076323a9f7816 */ /* 0x000fe2000000009f */
[--C-:B------:R-:W-:Y:S01]  /*1e930*/  FFMA.FTZ R105, R104, R105, R107.reuse ;  /* 0x0000006968697223 */ /* 0x100fe2000001006b */
[----:B------:R-:W-:Y:S01]  /*1e940*/  PRMT R107, R54, 0x7632, R107 ;  /* 0x00007632366b7816 */ /* 0x000fe2000000006b */
[----:B------:R-:W-:Y:S01]  /*1e950*/  FFMA.FTZ R109, R104, R109, R106 ;  /* 0x0000006d686d7223 */ /* 0x000fe2000001006a */
[C---:B------:R-:W-:Y:S01]  /*1e960*/  PRMT R104, R66.reuse, 0x7632, R104 ;  /* 0x0000763242687816 */ /* 0x040fe20000000068 */
[----:B------:R-:W-:Y:S01]  /*1e970*/  IMAD.U32 R158, R65, 0x10000, RZ ;  /* 0x00010000419e7824 */ /* 0x000fe200078e00ff */
[----:B------:R-:W-:Y:S01]  /*1e980*/  SHF.L.U32 R159, R159, 0x10, RZ ;  /* 0x000000109f9f7819 */ /* 0x000fe200000006ff */
[----:B------:R-:W-:Y:S01]  /*1e990*/  IMAD.U32 R160, R66, 0x10000, RZ ;  /* 0x0001000042a07824 */ /* 0x000fe200078e00ff */
[----:B------:R-:W-:Y:S01]  /*1e9a0*/  PRMT R153, R62, 0x7632, R153 ;  /* 0x000076323e997816 */ /* 0x000fe20000000099 */
[----:B------:R-:W-:Y:S01]  /*1e9b0*/  IMAD.U32 R104, R104, 0x10000, RZ ;  /* 0x0001000068687824 */ /* 0x000fe200078e00ff */
[----:B------:R-:W-:Y:S01]  /*1e9c0*/  SHF.L.U32 R107, R107, 0x10, RZ ;  /* 0x000000106b6b7819 */ /* 0x000fe200000006ff */
[--C-:B------:R-:W-:Y:S01]  /*1e9d0*/  FADD.FTZ R154, R103, -R149.reuse ;  /* 0x80000095679a7221 */ /* 0x100fe20000010000 */
[----:B------:R-:W-:Y:S01]  /*1e9e0*/  SHF.L.U32 R152, R56, 0x10, RZ ;  /* 0x0000001038987819 */ /* 0x000fe200000006ff */
[----:B------:R-:W-:Y:S01]  /*1e9f0*/  FFMA.FTZ R159, R110, R159, R104 ;  /* 0x0000009f6e9f7223 */ /* 0x000fe20000010068 */
[----:B------:R-:W-:Y:S01]  /*1ea00*/  FADD.FTZ R104, R96, -R149 ;  /* 0x8000009560687221 */ /* 0x000fe20000010000 */
[----:B------:R-:W-:Y:S01]  /*1ea10*/  IMAD.U32 R153, R153, 0x10000, RZ ;  /* 0x0001000099997824 */ /* 0x000fe200078e00ff */
[----:B------:R-:W-:-:S02]  /*1ea20*/  PRMT R155, R64, 0x7632, R155 ;  /* 0x00007632409b7816 */ /* 0x000fc4000000009b */
[----:B------:R-:W-:Y:S01]  /*1ea30*/  FMUL.FTZ R157, R111, R104 ;  /* 0x000000686f9d7220 */ /* 0x000fe20000410000 */
[----:B------:R-:W-:Y:S01]  /*1ea40*/  FFMA.FTZ R106, R110, R107, R153 ;  /* 0x0000006b6e6a7223 */ /* 0x000fe20000010099 */
[----:B------:R-:W-:Y:S01]  /*1ea50*/  SHF.L.U32 R104, R52, 0x10, RZ ;  /* 0x0000001034687819 */ /* 0x000fe200000006ff */
[----:B------:R-:W-:Y:S01]  /*1ea60*/  IMAD.U32 R110, R60, 0x10000, RZ ;  /* 0x000100003c6e7824 */ /* 0x000fe200078e00ff */
[----:B------:R-:W-:Y:S01]  /*1ea70*/  SHF.L.U32 R155, R155, 0x10, RZ ;  /* 0x000000109b9b7819 */ /* 0x000fe200000006ff */
[----:B------:R-:W-:Y:S01]  /*1ea80*/  IMAD.U32 R107, R64, 0x10000, RZ ;  /* 0x00010000406b7824 */ /* 0x000fe200078e00ff */
[----:B------:R-:W-:Y:S01]  /*1ea90*/  SHF.L.U32 R153, R142, 0x10, RZ ;  /* 0x000000108e997819 */ /* 0x000fe200000006ff */
[----:B------:R-:W-:Y:S01]  /*1eaa0*/  FFMA.FTZ R104, R157, R104, R110 ;  /* 0x000000689d687223 */ /* 0x000fe2000001006e */
[----:B------:R-:W-:Y:S01]  /*1eab0*/  FADD.FTZ R110, R97, -R149 ;  /* 0x80000095616e7221 */ /* 0x000fe20000010000 */
[----:B------:R-:W-:Y:S01]  /*1eac0*/  FFMA.FTZ R157, R157, R152, R107 ;  /* 0x000000989d9d7223 */ /* 0x000fe2000001006b */
[----:B------:R-:W-:Y:S01]  /*1ead0*/  IMAD.U32 R107, R140, 0x10000, RZ ;  /* 0x000100008c6b7824 */ /* 0x000fe200078e00ff */
[----:B------:R-:W-:Y:S01]  /*1eae0*/  SHF.L.U32 R161, R57, 0x10, RZ ;  /* 0x0000001039a17819 */ /* 0x000fe200000006ff */
[----:B------:R-:W-:Y:S01]  /*1eaf0*/  FMUL.FTZ R110, R111, R110 ;  /* 0x0000006e6f6e7220 */ /* 0x000fe20000410000 */
[----:B------:R-:W-:Y:S01]  /*1eb00*/  IMAD.U32 R152, R141, 0x10000, RZ ;  /* 0x000100008d987824 */ /* 0x000fe200078e00ff */
[----:B------:R-:W-:-:S02]  /*1eb10*/  PRMT R162, R55, 0x7632, R162 ;  /* 0x0000763237a27816 */ /* 0x000fc400000000a2 */
[C---:B------:R-:W-:Y:S01]  /*1eb20*/  FFMA.FTZ R156, R110.reuse, R153, R155 ;  /* 0x000000996e9c7223 */ /* 0x040fe2000001009b */
[----:B------:R-:W-:Y:S01]  /*1eb30*/  FFMA.FTZ R107, R110, R107, R152 ;  /* 0x0000006b6e6b7223 */ /* 0x000fe20000010098 */
[----:B------:R-:W-:Y:S01]  /*1eb40*/  FADD.FTZ R110, R98, -R149 ;  /* 0x80000095626e7221 */ /* 0x000fe20000010000 */
[----:B------:R-:W-:Y:S01]  /*1eb50*/  SHF.L.U32 R153, R53, 0x10, RZ ;  /* 0x0000001035997819 */ /* 0x000fe200000006ff */
[----:B------:R-:W-:Y:S01]  /*1eb60*/  IMAD.U32 R155, R61, 0x10000, RZ ;  /* 0x000100003d9b7824 */ /* 0x000fe200078e00ff */
[----:B------:R-:W-:Y:S01]  /*1eb70*/  PRMT R164, R63, 0x7632, R164 ;  /* 0x000076323fa47816 */ /* 0x000fe200000000a4 */
[----:B------:R-:W-:Y:S01]  /*1eb80*/  FMUL.FTZ R110, R111, R110 ;  /* 0x0000006e6f6e7220 */ /* 0x000fe20000410000 */
[----:B------:R-:W-:Y:S02]  /*1eb90*/  SHF.L.U32 R162, R162, 0x10, RZ ;  /* 0x00000010a2a27819 */ /* 0x000fe400000006ff */
[----:B------:R-:W-:Y:S01]  /*1eba0*/  F2FP.BF16.F32.PACK_AB R104, R107, R104 ;  /* 0x000000686b68723e */ /* 0x000fe200000010ff */
[C---:B------:R-:W-:Y:S01]  /*1ebb0*/  FFMA.FTZ R152, R110.reuse, R153, R155 ;  /* 0x000000996e987223 */ /* 0x040fe2000001009b */
[----:B------:R-:W-:Y:S01]  /*1ebc0*/  FFMA.FTZ R158, R110, R161, R158 ;  /* 0x000000a16e9e7223 */ /* 0x000fe2000001009e */
[----:B------:R-:W-:Y:S01]  /*1ebd0*/  FADD.FTZ R110, R100, -R149 ;  /* 0x80000095646e7221 */ /* 0x000fe20000010000 */
[----:B------:R-:W-:Y:S01]  /*1ebe0*/  SHF.L.U32 R153, R54, 0x10, RZ ;  /* 0x0000001036997819 */ /* 0x000fe200000006ff */
[----:B------:R-:W-:Y:S01]  /*1ebf0*/  IMAD.U32 R155, R62, 0x10000, RZ ;  /* 0x000100003e9b7824 */ /* 0x000fe200078e00ff */
[----:B------:R-:W-:Y:S01]  /*1ec00*/  F2FP.BF16.F32.PACK_AB R105, R105, R152 ;  /* 0x000000986969723e */ /* 0x000fe200000010ff */
[----:B------:R-:W-:Y:S01]  /*1ec10*/  FMUL.FTZ R110, R111, R110 ;  /* 0x0000006e6f6e7220 */ /* 0x000fe20000410000 */
[----:B------:R-:W-:Y:S01]  /*1ec20*/  IMAD.U32 R164, R164, 0x10000, RZ ;  /* 0x00010000a4a47824 */ /* 0x000fe200078e00ff */
[----:B------:R-:W-:-:S02]  /*1ec30*/  F2FP.BF16.F32.PACK_AB R109, R109, R158 ;  /* 0x0000009e6d6d723e */ /* 0x000fc400000010ff */
[----:B------:R-:W-:Y:S01]  /*1ec40*/  FFMA.FTZ R153, R110, R153, R155 ;  /* 0x000000996e997223 */ /* 0x000fe2000001009b */
[----:B------:R-:W-:-:S04]  /*1ec50*/  SHF.L.U32 R155, R58, 0x10, RZ ;  /* 0x000000103a9b7819 */ /* 0x000fc800000006ff */
[----:B------:R-:W-:Y:S01]  /*1ec60*/  F2FP.BF16.F32.PACK_AB R106, R106, R153 ;  /* 0x000000996a6a723e */ /* 0x000fe200000010ff */
[----:B------:R-:W-:Y:S01]  /*1ec70*/  FFMA.FTZ R160, R110, R155, R160 ;  /* 0x0000009b6ea07223 */ /* 0x000fe200000100a0 */
[----:B------:R-:W-:Y:S01]  /*1ec80*/  FADD.FTZ R110, R102, -R149 ;  /* 0x80000095666e7221 */ /* 0x000fe20000010000 */
[----:B------:R-:W-:-:S03]  /*1ec90*/  FMUL.FTZ R149, R111, R154 ;  /* 0x0000009a6f957220 */ /* 0x000fc60000410000 */
[----:B------:R-:W-:Y:S01]  /*1eca0*/  FMUL.FTZ R161, R111, R110 ;  /* 0x0000006e6fa17220 */ /* 0x000fe20000410000 */
[----:B------:R-:W-:Y:S01]  /*1ecb0*/  FFMA.FTZ R154, R149, R162, R164 ;  /* 0x000000a2959a7223 */ /* 0x000fe200000100a4 */
[----:B------:R-:W-:Y:S01]  /*1ecc0*/  SHF.L.U32 R110, R55, 0x10, RZ ;  /* 0x00000010376e7819 */ /* 0x000fe200000006ff */
[----:B------:R-:W-:-:S04]  /*1ecd0*/  IMAD.U32 R162, R63, 0x10000, RZ ;  /* 0x000100003fa27824 */ /* 0x000fc800078e00ff */
[--C-:B------:R-:W-:Y:S01]  /*1ece0*/  FFMA.FTZ R155, R161, R110, R162.reuse ;  /* 0x0000006ea19b7223 */ /* 0x100fe200000100a2 */
[----:B------:R-:W-:Y:S01]  /*1ecf0*/  PRMT R162, R67, 0x7632, R162 ;  /* 0x0000763243a27816 */ /* 0x000fe200000000a2 */
[----:B------:R-:W0:Y:S03]  /*1ed00*/  LDC.64 R110, c[0x0][0x428] ;  /* 0x00010a00ff6e7b82 */ /* 0x000e260000000a00 */
[----:B------:R-:W-:Y:S01]  /*1ed10*/  F2FP.BF16.F32.PACK_AB R107, R154, R155 ;  /* 0x0000009b9a6b723e */ /* 0x000fe200000010ff */
[----:B------:R-:W-:-:S04]  /*1ed20*/  IMAD.U32 R162, R162, 0x10000, RZ ;  /* 0x00010000a2a27824 */ /* 0x000fc800078e00ff */
[----:B------:R-:W1:Y:S01]  /*1ed30*/  LDC.64 R154, c[0x0][0x430] ;  /* 0x00010c00ff9a7b82 */ /* 0x000e620000000a00 */
[----:B0-----:R-:W-:Y:S01]  /*1ed40*/  IMAD.WIDE.U32 R152, R108, 0x10, R110 ;  /* 0x000000106c987825 */ /* 0x001fe200078e006e */
[----:B------:R-:W-:-:S04]  /*1ed50*/  PRMT R110, R59, 0x7632, R110 ;  /* 0x000076323b6e7816 */ /* 0x000fc8000000006e */
[----:B------:R-:W-:Y:S01]  /*1ed60*/  SHF.L.U32 R110, R110, 0x10, RZ ;  /* 0x000000106e6e7819 */ /* 0x000fe200000006ff */
[----:B------:R3:W-:Y:S01]  /*1ed70*/  STG.E.128 desc[UR6][R152.64], R104 ;  /* 0x0000006898007986 */ /* 0x0007e2000c101d06 */
[----:B-1----:R-:W-:Y:S01]  /*1ed80*/  IMAD.WIDE.U32 R154, R108, 0x10, R154 ;  /* 0x000000106c9a7825 */ /* 0x002fe200078e009a */
[----:B------:R-:W-:-:S03]  /*1ed90*/  F2FP.BF16.F32.PACK_AB R108, R156, R157 ;  /* 0x0000009d9c6c723e */ /* 0x000fc600000010ff */
[----:B------:R-:W-:Y:S01]  /*1eda0*/  FFMA.FTZ R111, R149, R110, R162 ;  /* 0x0000006e956f7223 */ /* 0x000fe200000100a2 */
[----:B------:R-:W-:Y:S01]  /*1edb0*/  SHF.L.U32 R110, R59, 0x10, RZ ;  /* 0x000000103b6e7819 */ /* 0x000fe200000006ff */
[----:B------:R-:W-:-:S04]  /*1edc0*/  IMAD.U32 R162, R67, 0x10000, RZ ;  /* 0x0001000043a27824 */ /* 0x000fc800078e00ff */
[----:B------:R-:W-:-:S05]  /*1edd0*/  FFMA.FTZ R110, R161, R110, R162 ;  /* 0x0000006ea16e7223 */ /* 0x000fca00000100a2 */
[----:B------:R-:W-:Y:S02]  /*1ede0*/  F2FP.BF16.F32.PACK_AB R111, R111, R110 ;  /* 0x0000006e6f6f723e */ /* 0x000fe400000010ff */
[----:B------:R-:W-:-:S05]  /*1edf0*/  F2FP.BF16.F32.PACK_AB R110, R159, R160 ;  /* 0x000000a09f6e723e */ /* 0x000fca00000010ff */
[----:B------:R3:W-:Y:S02]  /*1ee00*/  STG.E.128 desc[UR6][R154.64], R108 ;  /* 0x0000006c9a007986 */ /* 0x0007e4000c101d06 */
.L_x_5674:
[----:B------:R-:W-:Y:S05]  /*1ee10*/  BSYNC.RECONVERGENT B0 ;  /* 0x0000000000007941 */ /* 0x000fea0003800200 */
.L_x_5673:
[----:B0123--:R-:W0:Y:S02]  /*1ee20*/  LDC.64 R104, c[0x0][0x380] ;  /* 0x0000e000ff687b82 */ /* 0x00fe240000000a00 */
[----:B0-----:R-:W-:-:S04]  /*1ee30*/  LEA R146, R104, R146, 0x2 ;  /* 0x0000009268927211 */ /* 0x001fc800078e10ff */
[----:B------:R-:W-:-:S13]  /*1ee40*/  ISETP.GE.AND P0, PT, R146, R105, PT ;  /* 0x000000699200720c */ /* 0x000fda0003f06270 */
[----:B------:R-:W-:Y:S05]  /*1ee50*/  @!P0 BRA `(.L_x_5675) ;  /* 0xfffffe2400dc8947 */ /* 0x000fea000383ffff */
[----:B------:R-:W-:Y:S05]  /*1ee60*/  EXIT ;  /* 0x000000000000794d */ /* 0x000fea0003800000 */
.L_x_5668:
[----:B0-2---:R-:W-:Y:S01]  /*1ee70*/  HFMA2 R156, -RZ, RZ, 0, 5.9604644775390625e-08 ;  /* 0x00000001ff9c7431 */ /* 0x005fe200000001ff */
[----:B------:R-:W-:Y:S01]  /*1ee80*/  BSSY B0, `(.L_x_5676) ;  /* 0x0000007000007945 */ /* 0x000fe20003800000 */
[----:B------:R-:W-:Y:S01]  /*1ee90*/  IMAD.MOV.U32 R157, RZ, RZ, R107 ;  /* 0x000000ffff9d7224 */ /* 0x000fe200078e006b */
[----:B-1----:R-:W-:Y:S01]  /*1eea0*/  MOV R154, 0xffffffff ;  /* 0xffffffff009a7802 */ /* 0x002fe20000000f00 */
[----:B------:R-:W-:-:S07]  /*1eeb0*/  IMAD.MOV.U32 R159, RZ, RZ, 0x1f ;  /* 0x0000001fff9f7424 */ /* 0x000fce00078e00ff */
[----:B------:R-:W-:Y:S05]  /*1eec0*/  WARPSYNC.COLLECTIVE R154, `(.L_x_5677) ;  /* 0x000000009a087348 */ /* 0x000fea0003c00000 */
[----:B------:R0:W1:Y:S02]  /*1eed0*/  SHFL.BFLY P4, R155, R157, R156, R159 ;  /* 0x0c00009c9d9b7389 */ /* 0x000064000008009f */
[----:B01----:R-:W-:Y:S05]  /*1eee0*/  ENDCOLLECTIVE ;  /* 0x000000000000791b */ /* 0x003fea0003800000 */
.L_x_5677:
[----:B------:R-:W-:Y:S05]  /*1eef0*/  BSYNC B0 ;  /* 0x0000000000007941 */ /* 0x000fea0003800000 */
.L_x_5676:
[----:B------:R-:W-:Y:S02]  /*1ef00*/  IMAD.MOV.U32 R104, RZ, RZ, R155 ;  /* 0x000000ffff687224 */ /* 0x000fe400078e009b */
[----:B------:R-:W-:Y:S02]  /*1ef10*/  HFMA2 R159, -RZ, RZ, 0, 1.847743988037109375e-06 ;  /* 0x0000001fff9f7431 */ /* 0x000fe400000001ff */
[----:B------:R-:W-:Y:S02]  /*1ef20*/  IMAD.MOV.U32 R156, RZ, RZ, 0x2 ;  /* 0x00000002ff9c7424 */ /* 0x000fe400078e00ff */
[----:B------:R-:W-:Y:S01]  /*1ef30*/  FADD.FTZ R106, R107, R104 ;  /* 0x000000686b6a7221 */ /* 0x000fe20000010000 */
[----:B------:R-:W-:-:S04]  /*1ef40*/  IMAD.MOV.U32 R154, RZ, RZ, -0x1 ;  /* 0xffffffffff9a7424 */ /* 0x000fc800078e00ff */
[----:B------:R-:W-:-:S07]  /*1ef50*/  MOV R157, R106 ;  /* 0x0000006a009d7202 */ /* 0x000fce0000000f00 */
[----:B------:R-:W-:Y:S05]  /*1ef60*/  WARPSYNC.COLLECTIVE R154, `(.L_x_5678) ;  /* 0x000000009a087348 */ /* 0x000fea0003c00000 */
[----:B------:R0:W1:Y:S02]  /*1ef70*/  SHFL.BFLY P4, R155, R157, R156, R159 ;  /* 0x0c00009c9d9b7389 */ /* 0x000064000008009f */
[----:B01----:R-:W-:Y:S05]  /*1ef80*/  ENDCOLLECTIVE ;  /* 0x000000000000791b */ /* 0x003fea0003800000 */
.L_x_5678:
[----:B------:R-:W-:Y:S01]  /*1ef90*/  HFMA2 R156, -RZ, RZ, 0, 2.384185791015625e-07 ;  /* 0x00000004ff9c7431 */ /* 0x000fe200000001ff */
[----:B------:R-:W-:-:S05]  /*1efa0*/  MOV R105, R155 ;  /* 0x0000009b00697202 */ /* 0x000fca0000000f00 */
[----:B------:R-:W-:Y:S02]  /*1efb0*/  FADD.FTZ R111, R106, R105 ;  /* 0x000000696a6f7221 */ /* 0x000fe40000010000 */
[----:B------:R-:W0:Y:S02]  /*1efc0*/  LDC R105, c[0x0][0x400] ;  /* 0x00010000ff697b82 */ /* 0x000e240000000800 */
[----:B------:R-:W-:-:S07]  /*1efd0*/  IMAD.MOV.U32 R157, RZ, RZ, R111 ;  /* 0x000000ffff9d7224 */ /* 0x000fce00078e006f */
[----:B0-----:R-:W-:Y:S05]  /*1efe0*/  WARPSYNC.COLLECTIVE R154, `(.L_x_5679) ;  /* 0x000000009a087348 */ /* 0x001fea0003c00000 */
[----:B------:R1:W2:Y:S02]  /*1eff0*/  SHFL.BFLY P4, R155, R157, R156, R159 ;  /* 0x0c00009c9d9b7389 */ /* 0x0002a4000008009f */
[----:B012---:R-:W-:Y:S05]  /*1f000*/  ENDCOLLECTIVE ;  /* 0x000000000000791b */ /* 0x007fea0003800000 */
.L_x_5679:
[----:B------:R-:W-:Y:S02]  /*1f010*/  IMAD.MOV.U32 R156, RZ, RZ, 0x8 ;  /* 0x00000008ff9c7424 */ /* 0x000fe400078e00ff */
[----:B------:R-:W-:-:S04]  /*1f020*/  IMAD.MOV.U32 R104, RZ, RZ, R155 ;  /* 0x000000ffff687224 */ /* 0x000fc800078e009b */
[----:B------:R-:W-:-:S05]  /*1f030*/  FADD.FTZ R149, R111, R104 ;  /* 0x000000686f957221 */ /* 0x000fca0000010000 */
[----:B------:R-:W-:-:S07]  /*1f040*/  MOV R157, R149 ;  /* 0x00000095009d7202 */ /* 0x000fce0000000f00 */
[----:B------:R-:W-:Y:S05]  /*1f050*/  WARPSYNC.COLLECTIVE R154, `(.L_x_5680) ;  /* 0x000000009a087348 */ /* 0x000fea0003c00000 */
[----:B------:R0:W1:Y:S02]  /*1f060*/  SHFL.BFLY P4, R155, R157, R156, R159 ;  /* 0x0c00009c9d9b7389 */ /* 0x000064000008009f */
[----:B01----:R-:W-:Y:S05]  /*1f070*/  ENDCOLLECTIVE ;  /* 0x000000000000791b */ /* 0x003fea0003800000 */
.L_x_5680:
[----:B------:R-:W-:Y:S01]  /*1f080*/  HFMA2 R156, -RZ, RZ, 0, 9.5367431640625e-07 ;  /* 0x00000010ff9c7431 */ /* 0x000fe200000001ff */
[----:B------:R-:W-:-:S05]  /*1f090*/  MOV R104, R155 ;  /* 0x0000009b00687202 */ /* 0x000fca0000000f00 */
[----:B------:R-:W-:-:S04]  /*1f0a0*/  FADD.FTZ R152, R149, R104 ;  /* 0x0000006895987221 */ /* 0x000fc80000010000 */
[----:B------:R-:W-:-:S07]  /*1f0b0*/  IMAD.MOV.U32 R157, RZ, RZ, R152 ;  /* 0x000000ffff9d7224 */ /* 0x000fce00078e0098 */
[----:B------:R-:W-:Y:S05]  /*1f0c0*/  WARPSYNC.COLLECTIVE R154, `(.L_x_5681) ;  /* 0x000000009a087348 */ /* 0x000fea0003c00000 */
[----:B------:R0:W1:Y:S02]  /*1f0d0*/  SHFL.BFLY P4, R155, R157, R156, R159 ;  /* 0x0c00009c9d9b7389 */ /* 0x000064000008009f */
[----:B01----:R-:W-:Y:S05]  /*1f0e0*/  ENDCOLLECTIVE ;  /* 0x000000000000791b */ /* 0x003fea0003800000 */
.L_x_5681:
        /* <DEDUP_REMOVED lines=57> */
.L_x_5682:
[----:B------:R-:W-:Y:S01]  /*1f480*/  HFMA2 R156, -RZ, RZ, 0, 1.1920928955078125e-07 ;  /* 0x00000002ff9c7431 */ /* 0x000fe200000001ff */
[----:B------:R-:W-:-:S05]  /*1f490*/  MOV R107, R155 ;  /* 0x0000009b006b7202 */ /* 0x000fca0000000f00 */
[----:B------:R-:W-:-:S04]  /*1f4a0*/  FADD.FTZ R107, R104, R107 ;  /* 0x0000006b686b7221 */ /* 0x000fc80000010000 */
[----:B------:R-:W-:-:S07]  /*1f4b0*/  IMAD.MOV.U32 R157, RZ, RZ, R107 ;  /* 0x000000ffff9d7224 */ /* 0x000fce00078e006b */
[----:B------:R-:W-:Y:S05]  /*1f4c0*/  WARPSYNC.COLLECTIVE R154, `(.L_x_5683) ;  /* 0x000000009a087348 */ /* 0x000fea0003c00000 */
[----:B------:R0:W1:Y:S02]  /*1f4d0*/  SHFL.BFLY P4, R155, R157, R156, R159 ;  /* 0x0c00009c9d9b7389 */ /* 0x000064000008009f */
[----:B01----:R-:W-:Y:S05]  /*1f4e0*/  ENDCOLLECTIVE ;  /* 0x000000000000791b */ /* 0x003fea0003800000 */
.L_x_5683:
[----:B------:R-:W-:Y:S02]  /*1f4f0*/  IMAD.MOV.U32 R156, RZ, RZ, 0x4 ;  /* 0x00000004ff9c7424 */ /* 0x000fe400078e00ff */
[----:B------:R-:W-:-:S04]  /*1f500*/  IMAD.MOV.U32 R106, RZ, RZ, R155 ;  /* 0x000000ffff6a7224 */ /* 0x000fc800078e009b */
[----:B------:R-:W-:-:S05]  /*1f510*/  FADD.FTZ R106, R107, R106 ;  /* 0x0000006a6b6a7221 */ /* 0x000fca0000010000 */
[----:B------:R-:W-:-:S07]  /*1f520*/  MOV R157, R106 ;  /* 0x0000006a009d7202 */ /* 0x000fce0000000f00 */
[----:B------:R-:W-:Y:S05]  /*1f530*/  WARPSYNC.COLLECTIVE R154, `(.L_x_5684) ;  /* 0x000000009a087348 */ /* 0x000fea0003c00000 */
[----:B------:R0:W1:Y:S02]  /*1f540*/  SHFL.BFLY P4, R155, R157, R156, R159 ;  /* 0x0c00009c9d9b7389 */ /* 0x000064000008009f */
[----:B01----:R-:W-:Y:S05]  /*1f550*/  ENDCOLLECTIVE ;  /* 0x000000000000791b */ /* 0x003fea0003800000 */
.L_x_5684:
[----:B------:R-:W-:Y:S01]  /*1f560*/  HFMA2 R156, -RZ, RZ, 0, 4.76837158203125e-07 ;  /* 0x00000008ff9c7431 */ /* 0x000fe200000001ff */
[----:B------:R-:W-:-:S05]  /*1f570*/  MOV R111, R155 ;  /* 0x0000009b006f7202 */ /* 0x000fca0000000f00 */
[----:B------:R-:W-:-:S04]  /*1f580*/  FADD.FTZ R111, R106, R111 ;  /* 0x0000006f6a6f7221 */ /* 0x000fc80000010000 */
[----:B------:R-:W-:-:S07]  /*1f590*/  IMAD.MOV.U32 R157, RZ, RZ, R111 ;  /* 0x000000ffff9d7224 */ /* 0x000fce00078e006f */
[----:B------:R-:W-:Y:S05]  /*1f5a0*/  WARPSYNC.COLLECTIVE R154, `(.L_x_5685) ;  /* 0x000000009a087348 */ /* 0x000fea0003c00000 */
[----:B------:R0:W1:Y:S02]  /*1f5b0*/  SHFL.BFLY P4, R155, R157, R156, R159 ;  /* 0x0c00009c9d9b7389 */ /* 0x000064000008009f */
[----:B01----:R-:W-:Y:S05]  /*1f5c0*/  ENDCOLLECTIVE ;  /* 0x000000000000791b */ /* 0x003fea0003800000 */
.L_x_5685:
[----:B------:R-:W-:Y:S02]  /*1f5d0*/  IMAD.MOV.U32 R156, RZ, RZ, 0x10 ;  /* 0x00000010ff9c7424 */ /* 0x000fe400078e00ff */
[----:B------:R-:W-:-:S04]  /*1f5e0*/  IMAD.MOV.U32 R152, RZ, RZ, R155 ;  /* 0x000000ffff987224 */ /* 0x000fc800078e009b */
[----:B------:R-:W-:-:S05]  /*1f5f0*/  FADD.FTZ R152, R111, R152 ;  /* 0x000000986f987221 */ /* 0x000fca0000010000 */
[----:B------:R-:W-:-:S07]  /*1f600*/  MOV R157, R152 ;  /* 0x00000098009d7202 */ /* 0x000fce0000000f00 */
[----:B------:R-:W-:Y:S05]  /*1f610*/  WARPSYNC.COLLECTIVE R154, `(.L_x_5686) ;  /* 0x000000009a087348 */ /* 0x000fea0003c00000 */
[----:B------:R0:W1:Y:S02]  /*1f620*/  SHFL.BFLY P4, R155, R157, R156, R159 ;  /* 0x0c00009c9d9b7389 */ /* 0x000064000008009f */
[----:B01----:R-:W-:Y:S05]  /*1f630*/  ENDCOLLECTIVE ;  /* 0x000000000000791b */ /* 0x003fea0003800000 */
.L_x_5686:
[----:B------:R-:W-:Y:S01]  /*1f640*/  MOV R149, R155 ;  /* 0x0000009b00957202 */ /* 0x000fe20000000f00 */
[----:B------:R-:W-:Y:S06]  /*1f650*/  BRA `(.L_x_5687) ;  /* 0xffffffe400a87947 */ /* 0x000fec000383ffff */
.L_x_5688:
        /* <DEDUP_REMOVED lines=10> */
.L_x_17373:


//--------------------- .text._ZN10layer_norm31ln_parallel_residual_fwd_kernelINS_13Kernel_traitsI13__nv_bfloat16S2_fS2_fjLj768ELj1ELj4ELj1ELj16ENS_18Kernel_traits_baseILj768ES2_S2_fS2_fjLj128EEEEELb1ELb0ELb1EEEvNS_9FwdParamsE --------------------------
	.section	.text._ZN10layer_norm31ln_parallel_residual_fwd_kernelINS_13Kernel_traitsI13__nv_bfloat16S2_fS2_fjLj768ELj1ELj4ELj1ELj16ENS_18Kernel_traits_baseILj768ES2_S2_fS2_fjLj128EEEEELb1ELb0ELb1EEEvNS_9FwdParamsE,"ax",@progbits
	.align	128
        .global         _ZN10layer_norm31ln_parallel_residual_fwd_kernelINS_13Kernel_traitsI13__nv_bfloat16S2_fS2_fjLj768ELj1ELj4ELj1ELj16ENS_18Kernel_traits_baseILj768ES2_S2_fS2_fjLj128EEEEELb1ELb0ELb1EEEvNS_9FwdParamsE
        .type           _ZN10layer_norm31ln_parallel_residual_fwd_kernelINS_13Kernel_traitsI13__nv_bfloat16S2_fS2_fjLj768ELj1ELj4ELj1ELj16ENS_18Kernel_traits_baseILj768ES2_S2_fS2_fjLj128EEEEELb1ELb0ELb1EEEvNS_9FwdParamsE,@function
        .size           _ZN10layer_norm31ln_parallel_residual_fwd_kernelINS_13Kernel_traitsI13__nv_bfloat16S2_fS2_fjLj768ELj1ELj4ELj1ELj16ENS_18Kernel_traits_baseILj768ES2_S2_fS2_fjLj128EEEEELb1ELb0ELb1EEEvNS_9FwdParamsE,(.L_x_17374 - _ZN10layer_norm31ln_parallel_residual_fwd_kernelINS_13Kernel_traitsI13__nv_bfloat16S2_fS2_fjLj768ELj1ELj4ELj1ELj16ENS_18Kernel_traits_baseILj768ES2_S2_fS2_fjLj128EEEEELb1ELb0ELb1EEEvNS_9FwdParamsE)
        .other          _ZN10layer_norm31ln_parallel_residual_fwd_kernelINS_13Kernel_traitsI13__nv_bfloat16S2_fS2_fjLj768ELj1ELj4ELj1ELj16ENS_18Kernel_traits_baseILj768ES2_S2_fS2_fjLj128EEEEELb1ELb0ELb1EEEvNS_9FwdParamsE,@"STO_CUDA_ENTRY STV_DEFAULT"
_ZN10layer_norm31ln_parallel_residual_fwd_kernelINS_13Kernel_traitsI13__nv_bfloat16S2_fS2_fjLj768ELj1ELj4ELj1ELj16ENS_18Kernel_traits_baseILj768ES2_S2_fS2_fjLj128EEEEELb1ELb0ELb1EEEvNS_9FwdParamsE:
.text._ZN10layer_norm31ln_parallel_residual_fwd_kernelINS_13Kernel_traitsI13__nv_bfloat16S2_fS2_fjLj768ELj1ELj4ELj1ELj16ENS_18Kernel_traits_baseILj768ES2_S2_fS2_fjLj128EEEEELb1ELb0ELb1EEEvNS_9FwdParamsE:
        /* <DEDUP_REMOVED lines=26> */
[----:B------:R-:W-:Y:S01]  /*01a0*/  @P0 IMAD.X R135, RZ, RZ, R3, P1 ;  /* 0x000000ffff870224 */ /* 0x000fe200008e0603 */
[C---:B--2---:R-:W-:Y:S01]  /*01b0*/  IADD3 R28, PT, PT, R158.reuse, -0x61c88647, RZ ;  /* 0x9e3779b99e1c7810 */ /* 0x044fe20007ffe0ff */
[C---:B------:R-:W-:Y:S01]  /*01c0*/  VIADD R30, R159.reuse, 0xbb67ae85 ;  /* 0xbb67ae859f1e7836 */ /* 0x040fe20000000000 */
[C---:B------:R-:W-:Y:S01]  /*01d0*/  IADD3 R32, PT, PT, R159.reuse, 0x76cf5d0a, RZ ;  /* 0x76cf5d0a9f207810 */ /* 0x040fe20007ffe0ff */
[C---:B------:R-:W-:Y:S01]  /*01e0*/  VIADD R31, R158.reuse, 0x3c6ef372 ;  /* 0x3c6ef3729e1f7836 */ /* 0x040fe20000000000 */
[C---:B------:R-:W-:Y:S01]  /*01f0*/  IADD3 R0, PT, PT, R158.reuse, 0x78dde6e4, RZ ;  /* 0x78dde6e49e007810 */ /* 0x040fe20007ffe0ff */
[C---:B------:R-:W-:Y:S01]  /*0200*/  VIADD R25, R158.reuse, 0xdaa66d2b ;  /* 0xdaa66d2b9e197836 */ /* 0x040fe20000000000 */
[C---:B------:R-:W-:Y:S01]  /*0210*/  IADD3 R18, PT, PT, R159.reuse, -0x56f99767, RZ ;  /* 0xa90668999f127810 */ /* 0x040fe20007ffe0ff */
[C---:B------:R-:W-:Y:S01]  /*0220*/  VIADD R33, R159.reuse, 0x32370b8f ;  /* 0x32370b8f9f217836 */ /* 0x040fe20000000000 */
[C---:B------:R-:W-:Y:S01]  /*0230*/  IADD3 R21, PT, PT, R158.reuse, -0xe443238, RZ ;  /* 0xf1bbcdc89e157810 */ /* 0x040fe20007ffe0ff */
[C---:B------:R-:W-:Y:S01]  /*0240*/  VIADD R24, R159.reuse, 0xed9eba14 ;  /* 0xed9eba149f187836 */ /* 0x040fe20000000000 */
[C---:B------:R-:W-:Y:S01]  /*0250*/  IADD3 R19, PT, PT, R159.reuse, -0x695add53, RZ ;  /* 0x96a522ad9f137810 */ /* 0x040fe20007ffe0ff */
[----:B------:R-:W-:Y:S01]  /*0260*/  VIADD R23, R158, 0x1715609d ;  /* 0x1715609d9e177836 */ /* 0x000fe20000000000 */
        /* <DEDUP_REMOVED lines=34> */
.L_x_5690:
        /* <DEDUP_REMOVED lines=22> */
.L_x_5689:
        /* <DEDUP_REMOVED lines=11> */
[----:B------:R2:W4:Y:S01]  /*06a0*/  LDG.E.128 R4, desc[UR6][R2.64] ;  /* 0x0000000602047981 */ /* 0x000522000c1e1d00 */
[----:B---3--:R-:W-:-:S03]  /*06b0*/  IMAD.WIDE.U32 R10, R132, 0x10, R10 ;  /* 0x00000010840a7825 */ /* 0x008fc600078e000a */
[----:B------:R-:W5:Y:S04]  /*06c0*/  LDG.E.128 R88, desc[UR6][R8.64] ;  /* 0x0000000608587981 */ /* 0x000f68000c1e1d00 */
[----:B------:R-:W5:Y:S04]  /*06d0*/  LDG.E.128 R76, desc[UR6][R10.64] ;  /* 0x000000060a4c7981 */ /* 0x000f68000c1e1d00 */
[----:B------:R-:W5:Y:S04]  /*06e0*/  LDG.E.128 R84, desc[UR6][R8.64+0x200] ;  /* 0x0002000608547981 */ /* 0x000f68000c1e1d00 */
[----:B------:R-:W5:Y:S04]  /*06f0*/  LDG.E.128 R72, desc[UR6][R10.64+0x200] ;  /* 0x000200060a487981 */ /* 0x000f68000c1e1d00 */
[----:B------:R-:W5:Y:S01]  /*0700*/  LDG.E.128 R80, desc[UR6][R8.64+0x400] ;  /* 0x0004000608507981 */ /* 0x000f62000c1e1d00 */
[----:B0-----:R-:W-:-:S03]  /*0710*/  @P0 IMAD.WIDE.U32 R26, R132, 0x10, R26 ;  /* 0x00000010841a0825 */ /* 0x001fc600078e001a */
[----:B------:R4:W5:Y:S04]  /*0720*/  LDG.E.128 R68, desc[UR6][R10.64+0x400] ;  /* 0x000400060a447981 */ /* 0x000968000c1e1d00 */
[----:B------:R0:W5:Y:S04]  /*0730*/  @P0 LDG.E.128 R56, desc[UR6][R26.64] ;  /* 0x000000061a380981 */ /* 0x000168000c1e1d00 */
[----:B------:R0:W5:Y:S04]  /*0740*/  @P0 LDG.E.128 R60, desc[UR6][R26.64+0x200] ;  /* 0x000200061a3c0981 */ /* 0x000168000c1e1d00 */
[----:B------:R0:W5:Y:S01]  /*0750*/  @P0 LDG.E.128 R64, desc[UR6][R26.64+0x400] ;  /* 0x000400061a400981 */ /* 0x000162000c1e1d00 */
[----:B--2---:R-:W-:Y:S01]  /*0760*/  @P0 IMAD.MOV.U32 R3, RZ, RZ, R124 ;  /* 0x000000ffff030224 */ /* 0x004fe200078e007c */
[----:B------:R-:W-:Y:S01]  /*0770*/  @P0 MOV R2, R125 ;  /* 0x0000007d00020202 */ /* 0x000fe20000000f00 */
[----:B----4-:R-:W-:Y:S01]  /*0780*/  @P0 IMAD.MOV.U32 R11, RZ, RZ, R4 ;  /* 0x000000ffff0b0224 */ /* 0x010fe200078e0004 */
[----:B------:R-:W-:Y:S01]  /*0790*/  @P0 MOV R9, R6 ;  /* 0x0000000600090202 */ /* 0x000fe20000000f00 */
[----:B------:R-:W-:Y:S01]  /*07a0*/  @P0 IMAD.MOV.U32 R10, RZ, RZ, R5 ;  /* 0x000000ffff0a0224 */ /* 0x000fe200078e0005 */
[----:B------:R-:W-:Y:S01]  /*07b0*/  @!P0 MOV R10, R5 ;  /* 0x00000005000a8202 */ /* 0x000fe20000000f00 */
[----:B------:R-:W-:-:S02]  /*07c0*/  @P0 IMAD.MOV.U32 R8, RZ, RZ, R7 ;  /* 0x000000ffff080224 */ /* 0x000fc400078e0007 */
[----:B------:R-:W-:Y:S01]  /*07d0*/  @!P0 IMAD.MOV.U32 R11, RZ, RZ, R4 ;  /* 0x000000ffff0b8224 */ /* 0x000fe200078e0004 */
[----:B------:R-:W-:Y:S01]  /*07e0*/  @P0 MOV R4, R15 ;  /* 0x0000000f00040202 */ /* 0x000fe20000000f00 */
[----:B------:R-:W-:Y:S02]  /*07f0*/  @!P0 IMAD.MOV.U32 R9, RZ, RZ, R6 ;  /* 0x000000ffff098224 */ /* 0x000fe400078e0006 */
[----:B------:R-:W-:Y:S01]  /*0800*/  @!P0 IMAD.MOV.U32 R8, RZ, RZ, R7 ;  /* 0x000000ffff088224 */ /* 0x000fe200078e0007 */
[----:B------:R-:W-:Y:S01]  /*0810*/  @P0 MOV R7, R12 ;  /* 0x0000000c00070202 */ /* 0x000fe20000000f00 */
[----:B------:R-:W-:Y:S02]  /*0820*/  @P0 IMAD.MOV.U32 R6, RZ, RZ, R13 ;  /* 0x000000ffff060224 */ /* 0x000fe400078e000d */
[----:B------:R-:W-:Y:S01]  /*0830*/  @P0 IMAD.MOV.U32 R5, RZ, RZ, R14 ;  /* 0x000000ffff050224 */ /* 0x000fe200078e000e */
[----:B------:R-:W-:Y:S01]  /*0840*/  @!P0 MOV R5, R14 ;  /* 0x0000000e00058202 */ /* 0x000fe20000000f00 */
        /* <DEDUP_REMOVED lines=10> */
[----:B0-----:R-:W-:-:S07]  /*08f0*/  @!P0 CS2R R64, SRZ ;  /* 0x0000000000408805 */ /* 0x001fce000001ff00 */
.L_x_5691:
        /* <DEDUP_REMOVED lines=8> */
[----:B------:R-:W1:Y:S01]  /*0980*/  LDCU UR11, c[0x0][0x404] ;  /* 0x00008080ff0b77ac */ /* 0x000e620008000800 */
        /* <DEDUP_REMOVED lines=9> */
[----:B------:R-:W-:Y:S01]  /*0a20*/  IMAD.HI.U32 R12, R15, -0x326172a9, RZ ;  /* 0xcd9e8d570f0c7827 */ /* 0x000fe200078e00ff */
[----:B------:R-:W-:Y:S01]  /*0a30*/  LOP3.LUT R14, R30, R29, R14, 0x96, !PT ;  /* 0x0000001d1e0e7212 */ /* 0x000fe200078e960e */
        /* <DEDUP_REMOVED lines=10> */
[C---:B------:R-:W-:Y:S01]  /*0ae0*/  IMAD.HI.U32 R15, R12.reuse, -0x2daee0ad, RZ ;  /* 0xd2511f530c0f7827 */ /* 0x040fe200078e00ff */
[----:B------:R-:W-:Y:S01]  /*0af0*/  LOP3.LUT R13, R31, R26, R13, 0x96, !PT ;  /* 0x0000001a1f0d7212 */ /* 0x000fe200078e960d */
[----:B------:R-:W-:Y:S01]  /*0b00*/  UISETP.NE.AND.EX UP0, UPT, UR5, URZ, UPT, UP0 ;  /* 0x000000ff0500728c */ /* 0x000fe2000bf05300 */
[----:B------:R-:W-:Y:S01]  /*0b10*/  PRMT R103, R91, 0x7632, R103 ;  /* 0x000076325b677816 */ /* 0x000fe20000000067 */
[----:B------:R-:W-:Y:S01]  /*0b20*/  IMAD R27, R12, -0x2daee0ad, RZ ;  /* 0xd2511f530c1b7824 */ /* 0x000fe200078e02ff */
[----:B------:R-:W-:Y:S01]  /*0b30*/  LOP3.LUT R15, R32, R28, R15, 0x96, !PT ;  /* 0x0000001c200f7212 */ /* 0x000fe200078e960f */
[----:B------:R-:W-:Y:S01]  /*0b40*/  IMAD R14, R14, -0x326172a9, RZ ;  /* 0xcd9e8d570e0e7824 */ /* 0x000fe200078e02ff */
[----:B------:R-:W-:Y:S01]  /*0b50*/  PRMT R104, R58, 0x7632, R104 ;  /* 0x000076323a687816 */ /* 0x000fe20000000068 */
[----:B------:R-:W-:Y:S01]  /*0b60*/  IMAD.HI.U32 R26, R13, -0x2daee0ad, RZ ;  /* 0xd2511f530d1a7827 */ /* 0x000fe200078e00ff */
        /* <DEDUP_REMOVED lines=22> */
[----:B------:R-:W-:-:S02]  /*0cd0*/  PLOP3.LUT P0, PT, PT, PT, UP0, 0x80, 0x8 ;  /* 0x000000000008781c */ /* 0x000fc40003f0f008 */
[----:B------:R-:W-:Y:S01]  /*0ce0*/  PRMT R113, R76, 0x7632, R113 ;  /* 0x000076324c717816 */ /* 0x000fe20000000071 */
[----:B------:R-:W-:Y:S01]  /*0cf0*/  IMAD.HI.U32 R12, R14, -0x326172a9, RZ ;  /* 0xcd9e8d570e0c7827 */ /* 0x000fe200078e00ff */
[----:B------:R-:W-:Y:S02]  /*0d00*/  LOP3.LUT R15, R18, R24, R15, 0x96, !PT ;  /* 0x00000018120f7212 */ /* 0x000fe400078e960f */
[----:B------:R-:W-:Y:S01]  /*0d10*/  IADD3 R18, PT, PT, R158, -0x4ab325aa, RZ ;  /* 0xb54cda569e127810 */ /* 0x000fe20007ffe0ff */
[----:B------:R-:W-:Y:S01]  /*0d20*/  IMAD R24, R13, -0x2daee0ad, RZ ;  /* 0xd2511f530d187824 */ /* 0x000fe200078e02ff */
[----:B------:R-:W-:Y:S01]  /*0d30*/  LOP3.LUT R12, R23, R26, R12, 0x96, !PT ;  /* 0x0000001a170c7212 */ /* 0x000fe200078e960c */
[----:B------:R-:W-:Y:S01]  /*0d40*/  IMAD R14, R14, -0x326172a9, RZ ;  /* 0xcd9e8d570e0e7824 */ /* 0x000fe200078e02ff */
[----:B------:R-:W-:Y:S01]  /*0d50*/  PRMT R114, R11, 0x7632, R114 ;  /* 0x000076320b727816 */ /* 0x000fe20000000072 */
[----:B------:R-:W-:Y:S01]  /*0d60*/  IMAD.HI.U32 R13, R15, -0x326172a9, RZ ;  /* 0xcd9e8d570f0d7827 */ /* 0x000fe200078e00ff */
[----:B------:R-:W-:-:S03]  /*0d70*/  PRMT R115, R88, 0x7632, R115 ;  /* 0x0000763258737816 */ /* 0x000fc60000000073 */
        /* <DEDUP_REMOVED lines=15> */
[C---:B------:R-:W-:Y:S01]  /*0e70*/  IMAD.HI.U32 R13, R14.reuse, -0x2daee0ad, RZ ;  /* 0xd2511f530e0d7827 */ /* 0x040fe200078e00ff */
[--C-:B------:R-:W-:Y:S02]  /*0e80*/  LOP3.LUT R133, R21, R23, R18.reuse, 0x96, !PT ;  /* 0x0000001715857212 */ /* 0x100fe400078e9612 */
        /* <DEDUP_REMOVED lines=11> */
[----:B------:R-:W-:Y:S01]  /*0f40*/  IMAD.MOV.U32 R116, RZ, RZ, RZ ;  /* 0x000000ffff747224 */ /* 0x000fe200078e00ff */
[----:B------:R-:W-:Y:S01]  /*0f50*/  LOP3.LUT R13, R16, R15, R13, 0x96, !PT ;  /* 0x0000000f100d7212 */ /* 0x000fe200078e960d */
[----:B------:R-:W-:Y:S01]  /*0f60*/  IMAD R118, R118, -0x326172a9, RZ ;  /* 0xcd9e8d5776767824 */ /* 0x000fe200078e02ff */
[----:B------:R-:W-:Y:S01]  /*0f70*/  PRMT R15, R87, 0x7632, R15 ;  /* 0x00007632570f7816 */ /* 0x000fe2000000000f */
[----:B------:R-:W-:Y:S01]  /*0f80*/  IMAD R133, R133, -0x2daee0ad, RZ ;  /* 0xd2511f5385857824 */ /* 0x000fe200078e02ff */
[----:B------:R-:W-:Y:S02]  /*0f90*/  PRMT R16, R62, 0x7632, R16 ;  /* 0x000076323e107816 */ /* 0x000fe40000000010 */
[----:B01234-:R-:W-:-:S07]  /*0fa0*/  PRMT R19, R86, 0x7632, R19 ;  /* 0x0000763256137816 */ /* 0x01ffce0000000013 */
.L_x_6062:
        /* <DEDUP_REMOVED lines=10> */
[----:B------:R-:W5:Y:S01]  /*1050*/  @P0 LDG.E.128 R52, desc[UR6][R26.64] ;  /* 0x000000061a340981 */ /* 0x000f62000c1e1d00 */
[----:B-1----:R-:W-:-:S04]  /*1060*/  IMAD.WIDE.U32 R28, R135, 0x10, R92 ;  /* 0x00000010871c7825 */ /* 0x002fc800078e005c */
[----:B--2---:R-:W-:-:S05]  /*1070*/  @P1 IMAD.WIDE.U32 R24, R135, 0x20, R24 ;  /* 0x0000002087181825 */ /* 0x004fca00078e0018 */
[----:B------:R-:W5:Y:S04]  /*1080*/  @P1 LDG.E.128 R48, desc[UR6][R24.64] ;  /* 0x0000000618301981 */ /* 0x000f68000c1e1d00 */
[----:B------:R-:W5:Y:S04]  /*1090*/  @P1 LDG.E.128 R44, desc[UR6][R24.64+0x10] ;  /* 0x00001006182c1981 */ /* 0x000f68000c1e1d00 */
[----:B------:R0:W5:Y:S02]  /*10a0*/  LDG.E.128 R24, desc[UR6][R28.64] ;  /* 0x000000061c187981 */ /* 0x000164000c1e1d00 */
[----:B0-----:R-:W0:Y:S01]  /*10b0*/  LDC.64 R28, c[0x0][0x398] ;  /* 0x0000e600ff1c7b82 */ /* 0x001e220000000a00 */
[C---:B------:R-:W-:Y:S01]  /*10c0*/  IADD3 R150, PT, PT, R158.reuse, -0x255992d5, RZ ;  /* 0xdaa66d2b9e967810 */ /* 0x040fe20007ffe0ff */
[----:B------:R-:W-:Y:S01]  /*10d0*/  VIADD R149, R158, 0x8ff34781 ;  /* 0x8ff347819e957836 */ /* 0x000fe20000000000 */
[C---:B------:R-:W-:Y:S01]  /*10e0*/  IADD3 R147, PT, PT, R159.reuse, -0x126145ec, RZ ;  /* 0xed9eba149f937810 */ /* 0x040fe20007ffe0ff */
[C---:B------:R-:W-:Y:S01]  /*10f0*/  VIADD R148, R159.reuse, 0x76cf5d0a ;  /* 0x76cf5d0a9f947836 */ /* 0x040fe20000000000 */
[----:B------:R-:W-:-:S02]  /*1100*/  IADD3 R144, PT, PT, R159, -0x56f99767, RZ ;  /* 0xa90668999f907810 */ /* 0x000fc40007ffe0ff */
[----:B0-----:R-:W-:-:S04]  /*1110*/  ISETP.NE.U32.AND P0, PT, R28, RZ, PT ;  /* 0x000000ff1c00720c */ /* 0x001fc80003f05070 */
[----:B------:R-:W-:Y:S01]  /*1120*/  ISETP.NE.AND.EX P0, PT, R29, RZ, PT, P0 ;  /* 0x000000ff1d00720c */ /* 0x000fe20003f05300 */
[----:B------:R-:W-:Y:S01]  /*1130*/  VIADD R146, R158, 0x1715609d ;  /* 0x1715609d9e927836 */ /* 0x000fe20000000000 */
[C---:B------:R-:W-:Y:S01]  /*1140*/  IADD3 R141, PT, PT, R159.reuse, 0x1fd5c5a3, RZ ;  /* 0x1fd5c5a39f8d7810 */ /* 0x040fe20007ffe0ff */
[C---:B------:R-:W-:Y:S02]  /*1150*/  VIADD R145, R159.reuse, 0x96a522ad ;  /* 0x96a522ad9f917836 */ /* 0x040fe40000000000 */
[C---:B------:R-:W-:Y:S02]  /*1160*/  VIADD R143, R159.reuse, 0xdb3d7428 ;  /* 0xdb3d74289f8f7836 */ /* 0x040fe40000000000 */
[----:B------:R-:W-:Y:S02]  /*1170*/  VIADD R142, R159, 0xbb67ae85 ;  /* 0xbb67ae859f8e7836 */ /* 0x000fe40000000000 */
[----:B------:R-:W-:-:S04]  /*1180*/  IMAD.MOV.U32 R140, RZ, RZ, 0x2f800000 ;  /* 0x2f800000ff8c7424 */ /* 0x000fc800078e00ff */
[----:B------:R-:W-:Y:S05]  /*1190*/  @P0 BRA `(.L_x_5692) ;  /* 0x0000002800e80947 */ /* 0x000fea0003800000 */
        /* <DEDUP_REMOVED lines=16> */
.L_x_5695:
        /* <DEDUP_REMOVED lines=13> */
.L_x_5697:
[----:B------:R-:W-:Y:S05]  /*1370*/  BSYNC.RECONVERGENT B1 ;  /* 0x0000000000017941 */ /* 0x000fea0003800200 */
.L_x_5696:
        /* <DEDUP_REMOVED lines=47> */
[----:B------:R-:W-:Y:S01]  /*1670*/  LOP3.LUT R12, R145, R12, R33, 0x96, !PT ;  /* 0x0000000c910c7212 */ /* 0x000fe200078e9621 */
[----:B------:R-:W-:-:S07]  /*1680*/  IMAD.MOV.U32 R30, RZ, RZ, R133 ;  /* 0x000000ffff1e7224 */ /* 0x000fce00078e0085 */
.L_x_5694:
[----:B------:R-:W-:Y:S05]  /*1690*/  BSYNC.RECONVERGENT B0 ;  /* 0x0000000000007941 */ /* 0x000fea0003800200 */
.L_x_5693:
[----:B------:R-:W-:Y:S01]  /*16a0*/  ISETP.NE.AND P0, PT, R34, 0x1, PT ;  /* 0x000000012200780c */ /* 0x000fe20003f05270 */
[----:B------:R-:W-:Y:S01]  /*16b0*/  IMAD.U32 R139, RZ, RZ, UR11 ;  /* 0x0000000bff8b7e24 */ /* 0x000fe2000f8e00ff */
[----:B------:R-:W-:Y:S01]  /*16c0*/  I2FP.F32.U32 R31, R30 ;  /* 0x0000001e001f7245 */ /* 0x000fe20000201000 */
[----:B------:R-:W-:Y:S01]  /*16d0*/  BSSY.RECONVERGENT B0, `(.L_x_5698) ;  /* 0x0000051000007945 */ /* 0x000fe20003800200 */
[C---:B-----5:R-:W-:Y:S01]  /*16e0*/  IMAD.U32 R33, R24.reuse, 0x10000, RZ ;  /* 0x0001000018217824 */ /* 0x060fe200078e00ff */
[----:B------:R-:W-:Y:S02]  /*16f0*/  PRMT R24, R24, 0x7632, R24 ;  /* 0x0000763218187816 */ /* 0x000fe40000000018 */
[----:B------:R-:W-:Y:S01]  /*1700*/  FFMA.FTZ R30, R31, R140, 1.1641532182693481445e-10 ;  /* 0x2f0000001f1e7423 */ /* 0x000fe2000001008c */
[----:B------:R-:W-:Y:S01]  /*1710*/  MOV R36, 0x2 ;  /* 0x0000000200247802 */ /* 0x000fe20000000f00 */
[----:B------:R-:W-:-:S03]  /*1720*/  IMAD.MOV.U32 R31, RZ, RZ, R118 ;  /* 0x000000ffff1f7224 */ /* 0x000fc600078e0076 */
        /* <DEDUP_REMOVED lines=11> */
.L_x_5700:
        /* <DEDUP_REMOVED lines=13> */
.L_x_5702:
[----:B------:R-:W-:Y:S05]  /*18b0*/  BSYNC.RECONVERGENT B1 ;  /* 0x0000000000017941 */ /* 0x000fea0003800200 */
.L_x_5701:
        /* <DEDUP_REMOVED lines=48> */
[----:B------:R-:W-:Y:S01]  /*1bc0*/  MOV R31, R32 ;  /* 0x00000020001f7202 */ /* 0x000fe20000000f00 */
[----:B------:R-:W-:-:S07]  /*1bd0*/  IMAD.MOV.U32 R32, RZ, RZ, R30 ;  /* 0x000000ffff207224 */ /* 0x000fce00078e001e */
.L_x_5699:
[----:B------:R-:W-:Y:S05]  /*1be0*/  BSYNC.RECONVERGENT B0 ;  /* 0x0000000000007941 */ /* 0x000fea0003800200 */
.L_x_5698:
[----:B------:R-:W-:Y:S01]  /*1bf0*/  ISETP.NE.AND P0, PT, R36, 0x1, PT ;  /* 0x000000012400780c */ /* 0x000fe20003f05270 */
[----:B------:R-:W-:Y:S01]  /*1c00*/  BSSY.RECONVERGENT B0, `(.L_x_5703) ;  /* 0x0000051000007945 */ /* 0x000fe20003800200 */
[----:B------:R-:W-:Y:S02]  /*1c10*/  I2FP.F32.U32 R31, R31 ;  /* 0x0000001f001f7245 */ /* 0x000fe40000201000 */
[----:B------:R-:W-:Y:S01]  /*1c20*/  SHF.L.U32 R35, R24, 0x10, RZ ;  /* 0x0000001018237819 */ /* 0x000fe200000006ff */
[----:B------:R-:W-:Y:S02]  /*1c30*/  IMAD.MOV.U32 R24, RZ, RZ, R118 ;  /* 0x000000ffff187224 */ /* 0x000fe400078e0076 */
[----:B------:R-:W-:-:S05]  /*1c40*/  FFMA.FTZ R30, R31, R140, 1.1641532182693481445e-10 ;  /* 0x2f0000001f1e7423 */ /* 0x000fca000001008c */
[----:B------:R-:W-:Y:S01]  /*1c50*/  FSETP.LE.FTZ.AND P2, PT, R30, R139, PT ;  /* 0x0000008b1e00720b */ /* 0x000fe20003f53000 */
[----:B------:R-:W-:-:S03]  /*1c60*/  IMAD.MOV.U32 R30, RZ, RZ, 0x2 ;  /* 0x00000002ff1e7424 */ /* 0x000fc600078e00ff */
        /* <DEDUP_REMOVED lines=10> */
.L_x_5705:
        /* <DEDUP_REMOVED lines=13> */
.L_x_5707:
[----:B------:R-:W-:Y:S05]  /*1de0*/  BSYNC.RECONVERGENT B1 ;  /* 0x0000000000017941 */ /* 0x000fea0003800200 */
.L_x_5706:
[----:B------:R-:W-:Y:S01]  /*1df0*/  IMAD.WIDE.U32 R12, R130, -0x326172a9, RZ ;  /* 0xcd9e8d57820c7825 */ /* 0x000fe200078e00ff */
[----:B------:R-:W-:-:S03]  /*1e00*/  LOP3.LUT R30, R116, R39, R159, 0x96, !PT ;  /* 0x00000027741e7212 */ /* 0x000fc600078e969f */
[----:B------:R-:W-:Y:S01]  /*1e10*/  IMAD.MOV.U32 R24, RZ, RZ, R32 ;  /* 0x000000ffff187224 */ /* 0x000fe200078e0020 */
        /* <DEDUP_REMOVED lines=44> */
[----:B------:R-:W-:Y:S02]  /*20e0*/  IMAD.MOV.U32 R32, RZ, RZ, R30 ;  /* 0x000000ffff207224 */ /* 0x000fe400078e001e */
[----:B------:R-:W-:Y:S01]  /*20f0*/  HFMA2 R30, -RZ, RZ, 0, 0 ;  /* 0x00000000ff1e7431 */ /* 0x000fe200000001ff */
[----:B------:R-:W-:-:S07]  /*2100*/  LOP3.LUT R12, R145, R12, R31, 0x96, !PT ;  /* 0x0000000c910c7212 */ /* 0x000fce00078e961f */
.L_x_5704:
[----:B------:R-:W-:Y:S05]  /*2110*/  BSYNC.RECONVERGENT B0 ;  /* 0x0000000000007941 */ /* 0x000fea0003800200 */
.L_x_5703:
[----:B------:R-:W-:Y:S01]  /*2120*/  ISETP.NE.AND P0, PT, R30, 0x1, PT ;  /* 0x000000011e00780c */ /* 0x000fe20003f05270 */
[----:B------:R-:W-:Y:S01]  /*2130*/  BSSY.RECONVERGENT B0, `(.L_x_5708) ;  /* 0x0000052000007945 */ /* 0x000fe20003800200 */
[----:B------:R-:W-:Y:S01]  /*2140*/  I2FP.F32.U32 R31, R24 ;  /* 0x00000018001f7245 */ /* 0x000fe20000201000 */
[C---:B------:R-:W-:Y:S01]  /*2150*/  IMAD.U32 R34, R25.reuse, 0x10000, RZ ;  /* 0x0001000019227824 */ /* 0x040fe200078e00ff */
[----:B------:R-:W-:Y:S02]  /*2160*/  PRMT R38, R25, 0x7632, R38 ;  /* 0x0000763219267816 */ /* 0x000fe40000000026 */
[----:B------:R-:W-:Y:S01]  /*2170*/  MOV R25, R118 ;  /* 0x0000007600197202 */ /* 0x000fe20000000f00 */
[----:B------:R-:W-:Y:S01]  /*2180*/  FFMA.FTZ R24, R31, R140, 1.1641532182693481445e-10 ;  /* 0x2f0000001f187423 */ /* 0x000fe2000001008c */
[----:B------:R-:W-:-:S04]  /*2190*/  IMAD.MOV.U32 R31, RZ, RZ, 0x2 ;  /* 0x00000002ff1f7424 */ /* 0x000fc800078e00ff */
[----:B------:R-:W-:-:S04]  /*21a0*/  FSETP.LE.FTZ.AND P2, PT, R24, R139, PT ;  /* 0x0000008b1800720b */ /* 0x000fc80003f53000 */
        /* <DEDUP_REMOVED lines=10> */
.L_x_5710:
        /* <DEDUP_REMOVED lines=13> */
.L_x_5712:
[----:B------:R-:W-:Y:S05]  /*2320*/  BSYNC.RECONVERGENT B1 ;  /* 0x0000000000017941 */ /* 0x000fea0003800200 */
.L_x_5711:
        /* <DEDUP_REMOVED lines=50> */
.L_x_5709:
[----:B------:R-:W-:Y:S05]  /*2650*/  BSYNC.RECONVERGENT B0 ;  /* 0x0000000000007941 */ /* 0x000fea0003800200 */
.L_x_5708:
[----:B------:R-:W-:Y:S01]  /*2660*/  ISETP.NE.AND P0, PT, R31, 0x1, PT ;  /* 0x000000011f00780c */ /* 0x000fe20003f05270 */
[----:B------:R-:W-:Y:S01]  /*2670*/  BSSY.RECONVERGENT B0, `(.L_x_5713) ;  /* 0x0000050000007945 */ /* 0x000fe20003800200 */
[----:B------:R-:W-:Y:S01]  /*2680*/  I2FP.F32.U32 R25, R25 ;  /* 0x0000001900197245 */ /* 0x000fe20000201000 */
[----:B------:R-:W-:Y:S02]  /*2690*/  HFMA2 R30, -RZ, RZ, 0, 1.1920928955078125e-07 ;  /* 0x00000002ff1e7431 */ /* 0x000fe400000001ff */
[----:B------:R-:W-:Y:S02]  /*26a0*/  IMAD.U32 R37, R38, 0x10000, RZ ;  /* 0x0001000026257824 */ /* 0x000fe400078e00ff */
        /* <DEDUP_REMOVED lines=12> */
.L_x_5715:
        /* <DEDUP_REMOVED lines=13> */
.L_x_5717:
[----:B------:R-:W-:Y:S05]  /*2840*/  BSYNC.RECONVERGENT B1 ;  /* 0x0000000000017941 */ /* 0x000fea0003800200 */
.L_x_5716:
        /* <DEDUP_REMOVED lines=50> */
.L_x_5714:
[----:B------:R-:W-:Y:S05]  /*2b70*/  BSYNC.RECONVERGENT B0 ;  /* 0x0000000000007941 */ /* 0x000fea0003800200 */
.L_x_5713:
[----:B------:R-:W-:Y:S01]  /*2b80*/  ISETP.NE.AND P0, PT, R30, 0x1, PT ;  /* 0x000000011e00780c */ /* 0x000fe20003f05270 */
[----:B------:R-:W-:Y:S01]  /*2b90*/  BSSY.RECONVERGENT B0, `(.L_x_5718) ;  /* 0x0000051000007945 */ /* 0x000fe20003800200 */
[----:B------:R-:W-:Y:S01]  /*2ba0*/  I2FP.F32.U32 R25, R25 ;  /* 0x0000001900197245 */ /* 0x000fe20000201000 */
[----:B------:R-:W-:Y:S01]  /*2bb0*/  IMAD.MOV.U32 R31, RZ, RZ, 0x2 ;  /* 0x00000002ff1f7424 */ /* 0x000fe200078e00ff */
[C---:B------:R-:W-:Y:S02]  /*2bc0*/  SHF.L.U32 R36, R26.reuse, 0x10, RZ ;  /* 0x000000101a247819 */ /* 0x040fe400000006ff */
[----:B------:R-:W-:Y:S01]  /*2bd0*/  PRMT R26, R26, 0x7632, R26 ;  /* 0x000076321a1a7816 */ /* 0x000fe2000000001a */
        /* <DEDUP_REMOVED lines=12> */
.L_x_5720:
        /* <DEDUP_REMOVED lines=13> */
.L_x_5722:
[----:B------:R-:W-:Y:S05]  /*2d70*/  BSYNC.RECONVERGENT B1 ;  /* 0x0000000000017941 */ /* 0x000fea0003800200 */
.L_x_5721:
        /* <DEDUP_REMOVED lines=50> */
.L_x_5719:
[----:B------:R-:W-:Y:S05]  /*30a0*/  BSYNC.RECONVERGENT B0 ;  /* 0x0000000000007941 */ /* 0x000fea0003800200 */
.L_x_5718:
[----:B------:R-:W-:Y:S01]  /*30b0*/  ISETP.NE.AND P4, PT, R31, 0x1, PT ;  /* 0x000000011f00780c */ /* 0x000fe20003f85270 */
[----:B------:R-:W-:Y:S01]  /*30c0*/  BSSY.RECONVERGENT B0, `(.L_x_5723) ;  /* 0x0000050000007945 */ /* 0x000fe20003800200 */
[----:B------:R-:W-:Y:S01]  /*30d0*/  I2FP.F32.U32 R25, R25 ;  /* 0x0000001900197245 */ /* 0x000fe20000201000 */
[----:B------:R-:W-:Y:S02]  /*30e0*/  IMAD.U32 R38, R26, 0x10000, RZ ;  /* 0x000100001a267824 */ /* 0x000fe400078e00ff */
[----:B------:R-:W-:Y:S02]  /*30f0*/  IMAD.MOV.U32 R26, RZ, RZ, 0x2 ;  /* 0x00000002ff1a7424 */ /* 0x000fe400078e00ff */
        /* <DEDUP_REMOVED lines=12> */
.L_x_5725:
        /* <DEDUP_REMOVED lines=13> */
.L_x_5727:
[----:B------:R-:W-:Y:S05]  /*3290*/  BSYNC.RECONVERGENT B1 ;  /* 0x0000000000017941 */ /* 0x000fea0003800200 */
.L_x_5726:
[----:B------:R-:W-:Y:S01]  /*32a0*/  IMAD.WIDE.U32 R12, R130, -0x326172a9, RZ ;  /* 0xcd9e8d57820c7825 */ /* 0x000fe200078e00ff */
[----:B------:R-:W-:-:S03]  /*32b0*/  LOP3.LUT R24, R116, R41, R159, 0x96, !PT ;  /* 0x0000002974187212 */ /* 0x000fc600078e969f */
[----:B------:R-:W-:Y:S01]  /*32c0*/  IMAD.MOV.U32 R26, RZ, RZ, RZ ;  /* 0x000000ffff1a7224 */ /* 0x000fe200078e00ff */
        /* <DEDUP_REMOVED lines=47> */
.L_x_5724:
[----:B------:R-:W-:Y:S05]  /*35c0*/  BSYNC.RECONVERGENT B0 ;  /* 0x0000000000007941 */ /* 0x000fea0003800200 */
.L_x_5723:
[----:B------:R-:W-:Y:S01]  /*35d0*/  ISETP.NE.AND P5, PT, R26, 0x1, PT ;  /* 0x000000011a00780c */ /* 0x000fe20003fa5270 */
[----:B------:R-:W-:Y:S01]  /*35e0*/  BSSY.RECONVERGENT B0, `(.L_x_5728) ;  /* 0x0000051000007945 */ /* 0x000fe20003800200 */
[----:B------:R-:W-:Y:S01]  /*35f0*/  I2FP.F32.U32 R25, R25 ;  /* 0x0000001900197245 */ /* 0x000fe20000201000 */
[----:B------:R-:W-:Y:S02]  /*3600*/  HFMA2 R30, -RZ, RZ, 0, 1.1920928955078125e-07 ;  /* 0x00000002ff1e7431 */ /* 0x000fe400000001ff */
[C---:B------:R-:W-:Y:S01]  /*3610*/  IMAD.U32 R39, R27.reuse, 0x10000, RZ ;  /* 0x000100001b277824 */ /* 0x040fe200078e00ff */
        /* <DEDUP_REMOVED lines=13> */
.L_x_5730:
        /* <DEDUP_REMOVED lines=13> */
.L_x_5732:
[----:B------:R-:W-:Y:S05]  /*37c0*/  BSYNC.RECONVERGENT B1 ;  /* 0x0000000000017941 */ /* 0x000fea0003800200 */
.L_x_5731:
        /* <DEDUP_REMOVED lines=50> */
.L_x_5729:
[----:B------:R-:W-:Y:S05]  /*3af0*/  BSYNC.RECONVERGENT B0 ;  /* 0x0000000000007941 */ /* 0x000fea0003800200 */
.L_x_5728:
[----:B------:R-:W-:Y:S01]  /*3b00*/  MOV R138, UR12 ;  /* 0x0000000c008a7c02 */ /* 0x000fe20008000f00 */
[----:B------:R-:W-:Y:S01]  /*3b10*/  IMAD.U32 R27, R40, 0x10000, RZ ;  /* 0x00010000281b7824 */ /* 0x000fe200078e00ff */
[----:B------:R-:W-:Y:S02]  /*3b20*/  P2R R26, PR, RZ, 0x2 ;  /* 0x00000002ff1a7803 */ /* 0x000fe40000000000 */
[----:B------:R-:W-:Y:S01]  /*3b30*/  I2FP.F32.U32 R25, R25 ;  /* 0x0000001900197245 */ /* 0x000fe20000201000 */
[-C--:B------:R-:W-:Y:S01]  /*3b40*/  FMUL.FTZ R38, R38, R138.reuse ;  /* 0x0000008a26267220 */ /* 0x080fe20000410000 */
[-C--:B------:R-:W-:Y:S01]  /*3b50*/  FMUL.FTZ R34, R34, R138.reuse ;  /* 0x0000008a22227220 */ /* 0x080fe20000410000 */
[----:B------:R-:W-:Y:S01]  /*3b60*/  ISETP.NE.AND P1, PT, R136, RZ, PT ;  /* 0x000000ff8800720c */ /* 0x000fe20003f25270 */
[-C--:B------:R-:W-:Y:S01]  /*3b70*/  FMUL.FTZ R36, R36, R138.reuse ;  /* 0x0000008a24247220 */ /* 0x080fe20000410000 */
[----:B------:R-:W-:Y:S01]  /*3b80*/  FMUL.FTZ R33, R33, R138 ;  /* 0x0000008a21217220 */ /* 0x000fe20000410000 */
[----:B------:R-:W-:Y:S01]  /*3b90*/  FSEL R41, R38, RZ, P0 ;  /* 0x000000ff26297208 */ /* 0x000fe20000000000 */
[----:B------:R-:W-:Y:S01]  /*3ba0*/  FFMA.FTZ R24, R25, R140, 1.1641532182693481445e-10 ;  /* 0x2f00000019187423 */ /* 0x000fe2000001008c */
[----:B------:R-:W-:Y:S01]  /*3bb0*/  ISETP.NE.AND P5, PT, R134, RZ, PT ;  /* 0x000000ff8600720c */ /* 0x000fe20003fa5270 */
[-C--:B------:R-:W-:Y:S01]  /*3bc0*/  FMUL.FTZ R39, R39, R138.reuse ;  /* 0x0000008a27277220 */ /* 0x080fe20000410000 */
[----:B------:R-:W-:Y:S01]  /*3bd0*/  FSEL R38, R34, RZ, P1 ;  /* 0x000000ff22267208 */ /* 0x000fe20000800000 */
[-C--:B------:R-:W-:Y:S01]  /*3be0*/  FMUL.FTZ R37, R37, R138.reuse ;  /* 0x0000008a25257220 */ /* 0x080fe20000410000 */
[----:B------:R-:W-:Y:S01]  /*3bf0*/  ISETP.NE.AND P1, PT, R26, RZ, PT ;  /* 0x000000ff1a00720c */ /* 0x000fe20003f25270 */
[-C--:B------:R-:W-:Y:S01]  /*3c00*/  FMUL.FTZ R35, R35, R138.reuse ;  /* 0x0000008a23237220 */ /* 0x080fe20000410000 */
[----:B------:R-:W-:Y:S01]  /*3c10*/  FSEL R40, R36, RZ, P3 ;  /* 0x000000ff24287208 */ /* 0x000fe20001800000 */
[----:B------:R-:W-:Y:S01]  /*3c20*/  FMUL.FTZ R27, R27, R138 ;  /* 0x0000008a1b1b7220 */ /* 0x000fe20000410000 */
[----:B------:R-:W-:-:S02]  /*3c30*/  FSEL R36, R33, RZ, P5 ;  /* 0x000000ff21247208 */ /* 0x000fc40002800000 */
[----:B------:R-:W-:Y:S02]  /*3c40*/  ISETP.NE.AND P6, PT, R133, RZ, PT ;  /* 0x000000ff8500720c */ /* 0x000fe40003fc5270 */
[----:B------:R-:W-:Y:S02]  /*3c50*/  FSETP.GTU.FTZ.AND P5, PT, R24, R139, PT ;  /* 0x0000008b1800720b */ /* 0x000fe40003fbc000 */
[----:B------:R-:W-:Y:S02]  /*3c60*/  FSEL R42, R39, RZ, P4 ;  /* 0x000000ff272a7208 */ /* 0x000fe40002000000 */
[----:B------:R-:W-:Y:S01]  /*3c70*/  FSEL R39, R37, RZ, P2 ;  /* 0x000000ff25277208 */ /* 0x000fe20001000000 */
[----:B------:R-:W-:Y:S01]  /*3c80*/  @P1 FADD.FTZ R36, R48, R36 ;  /* 0x0000002430241221 */ /* 0x000fe20000010000 */
[----:B------:R-:W-:Y:S01]  /*3c90*/  FSEL R37, R35, RZ, P6 ;  /* 0x000000ff23257208 */ /* 0x000fe20003000000 */
[----:B------:R-:W-:Y:S01]  /*3ca0*/  @P1 FADD.FTZ R38, R50, R38 ;  /* 0x0000002632261221 */ /* 0x000fe20000010000 */
[----:B------:R-:W-:Y:S01]  /*3cb0*/  FSEL R43, R27, RZ, !P5 ;  /* 0x000000ff1b2b7208 */ /* 0x000fe20006800000 */
[----:B------:R-:W-:Y:S01]  /*3cc0*/  @P1 FADD.FTZ R39, R51, R39 ;  /* 0x0000002733271221 */ /* 0x000fe20000010000 */
[----:B------:R-:W-:Y:S01]  /*3cd0*/  PLOP3.LUT P5, PT, P5, PT, PT, 0x8, 0x80 ;  /* 0x000000000080781c */ /* 0x000fe20002fae170 */
[----:B------:R-:W-:Y:S01]  /*3ce0*/  @P1 FADD.FTZ R37, R49, R37 ;  /* 0x0000002531251221 */ /* 0x000fe20000010000 */
[----:B------:R-:W-:Y:S01]  /*3cf0*/  @P1 FADD.FTZ R40, R44, R40 ;  /* 0x000000282c281221 */ /* 0x000fe20000010000 */
[----:B------:R-:W-:Y:S01]  /*3d00*/  @P1 FADD.FTZ R41, R45, R41 ;  /* 0x000000292d291221 */ /* 0x000fe20000010000 */
[----:B------:R-:W-:Y:S01]  /*3d10*/  @P1 FADD.FTZ R42, R46, R42 ;  /* 0x0000002a2e2a1221 */ /* 0x000fe20000010000 */
[----:B------:R-:W-:Y:S01]  /*3d20*/  @P1 FADD.FTZ R43, R47, R43 ;  /* 0x0000002b2f2b1221 */ /* 0x000fe20000010000 */
[----:B------:R-:W-:Y:S07]  /*3d30*/  BRA `(.L_x_5733) ;  /* 0x0000004c00f47947 */ /* 0x000fee0003800000 */
.L_x_5692:
[----:B------:R-:W-:Y:S01]  /*3d40*/  ISETP.NE.AND P0, PT, R134, 0x1, PT ;  /* 0x000000018600780c */ /* 0x000fe20003f05270 */
[----:B------:R-:W-:Y:S01]  /*3d50*/  BSSY.RECONVERGENT B0, `(.L_x_5734) ;  /* 0x000004e000007945 */ /* 0x000fe20003800200 */
[----:B------:R-:W-:Y:S02]  /*3d60*/  HFMA2 R36, -RZ, RZ, 0, 1.1920928955078125e-07 ;  /* 0x00000002ff247431 */ /* 0x000fe400000001ff */
[----:B------:R-:W-:Y:S01]  /*3d70*/  VIADD R33, R159, 0x32370b8f ;  /* 0x32370b8f9f217836 */ /* 0x000fe20000000000 */
[C---:B------:R-:W-:Y:S01]  /*3d80*/  IADD3 R34, PT, PT, R158.reuse, 0x3c6ef372, RZ ;  /* 0x3c6ef3729e227810 */ /* 0x040fe20007ffe0ff */
[C---:B------:R-:W-:Y:S01]  /*3d90*/  VIADD R35, R158.reuse, 0xf1bbcdc8 ;  /* 0xf1bbcdc89e237836 */ /* 0x040fe20000000000 */
[C---:B------:R-:W-:Y:S01]  /*3da0*/  IADD3 R94, PT, PT, R158.reuse, -0x61c88647, RZ ;  /* 0x9e3779b99e5e7810 */ /* 0x040fe20007ffe0ff */
[C---:B------:R-:W-:Y:S02]  /*3db0*/  VIADD R43, R158.reuse, 0x5384540f ;  /* 0x5384540f9e2b7836 */ /* 0x040fe40000000000 */
[----:B------:R-:W-:-:S02]  /*3dc0*/  VIADD R95, R158, 0xb54cda56 ;  /* 0xb54cda569e5f7836 */ /* 0x000fc40000000000 */
[----:B------:R-:W-:Y:S02]  /*3dd0*/  VIADD R125, R159, 0x646e171e ;  /* 0x646e171e9f7d7836 */ /* 0x000fe40000000000 */
        /* <DEDUP_REMOVED lines=13> */
.L_x_5736:
        /* <DEDUP_REMOVED lines=13> */
.L_x_5738:
[----:B------:R-:W-:Y:S05]  /*3f80*/  BSYNC.RECONVERGENT B1 ;  /* 0x0000000000017941 */ /* 0x000fea0003800200 */
.L_x_5737:
        /* <DEDUP_REMOVED lines=42> */
.L_x_5735:
[----:B------:R-:W-:Y:S05]  /*4230*/  BSYNC.RECONVERGENT B0 ;  /* 0x0000000000007941 */ /* 0x000fea0003800200 */
.L_x_5734:
[----:B------:R-:W-:Y:S01]  /*4240*/  ISETP.NE.AND P0, PT, R36, 0x1, PT ;  /* 0x000000012400780c */ /* 0x000fe20003f05270 */
[----:B------:R-:W-:Y:S01]  /*4250*/  IMAD.U32 R139, RZ, RZ, UR11 ;  /* 0x0000000bff8b7e24 */ /* 0x000fe2000f8e00ff */
[----:B------:R-:W-:Y:S01]  /*4260*/  I2FP.F32.U32 R31, R30 ;  /* 0x0000001e001f7245 */ /* 0x000fe20000201000 */
[C---:B-----5:R-:W-:Y:S01]  /*4270*/  IMAD.U32 R37, R24.reuse, 0x10000, RZ ;  /* 0x0001000018257824 */ /* 0x060fe200078e00ff */
[----:B------:R-:W-:Y:S01]  /*4280*/  MOV R138, UR12 ;  /* 0x0000000c008a7c02 */ /* 0x000fe20008000f00 */
[----:B------:R-:W-:Y:S01]  /*4290*/  BSSY.RECONVERGENT B0, `(.L_x_5739) ;  /* 0x0000049000007945 */ /* 0x000fe20003800200 */
[----:B------:R-:W-:Y:S01]  /*42a0*/  PRMT R24, R24, 0x7632, R24 ;  /* 0x0000763218187816 */ /* 0x000fe20000000018 */
[----:B------:R-:W-:Y:S01]  /*42b0*/  FFMA.FTZ R30, R31, R140, 1.1641532182693481445e-10 ;  /* 0x2f0000001f1e7423 */ /* 0x000fe2000001008c */
[----:B------:R-:W-:Y:S02]  /*42c0*/  IMAD.MOV.U32 R38, RZ, RZ, 0x2 ;  /* 0x00000002ff267424 */ /* 0x000fe400078e00ff */
[----:B------:R-:W-:Y:S01]  /*42d0*/  FMUL.FTZ R40, R138, R37 ;  /* 0x000000258a287220 */ /* 0x000fe20000410000 */
[----:B------:R-:W-:Y:S01]  /*42e0*/  IMAD.MOV.U32 R31, RZ, RZ, R118 ;  /* 0x000000ffff1f7224 */ /* 0x000fe200078e0076 */
        /* <DEDUP_REMOVED lines=11> */
.L_x_5741:
        /* <DEDUP_REMOVED lines=13> */
.L_x_5743:
[----:B------:R-:W-:Y:S05]  /*4470*/  BSYNC.RECONVERGENT B1 ;  /* 0x0000000000017941 */ /* 0x000fea0003800200 */
.L_x_5742:
        /* <DEDUP_REMOVED lines=42> */
.L_x_5740:
[----:B------:R-:W-:Y:S05]  /*4720*/  BSYNC.RECONVERGENT B0 ;  /* 0x0000000000007941 */ /* 0x000fea0003800200 */
.L_x_5739:
[----:B------:R-:W-:Y:S01]  /*4730*/  I2FP.F32.U32 R31, R31 ;  /* 0x0000001f001f7245 */ /* 0x000fe20000201000 */
[----:B------:R-:W-:Y:S01]  /*4740*/  IMAD.U32 R37, R52, 0x10000, RZ ;  /* 0x0001000034257824 */ /* 0x000fe200078e00ff */
[----:B------:R-:W-:Y:S01]  /*4750*/  ISETP.NE.AND P2, PT, R38, 0x1, PT ;  /* 0x000000012600780c */ /* 0x000fe20003f45270 */
[----:B------:R-:W-:Y:S01]  /*4760*/  BSSY.RECONVERGENT B0, `(.L_x_5744) ;  /* 0x000004c000007945 */ /* 0x000fe20003800200 */
[----:B------:R-:W-:Y:S01]  /*4770*/  FSEL R40, R40, RZ, P3 ;  /* 0x000000ff28287208 */ /* 0x000fe20001800000 */
[----:B------:R-:W-:Y:S01]  /*4780*/  FFMA.FTZ R30, R31, R140, 1.1641532182693481445e-10 ;  /* 0x2f0000001f1e7423 */ /* 0x000fe2000001008c */
[----:B------:R-:W-:Y:S01]  /*4790*/  FMUL.FTZ R37, R37, R138 ;  /* 0x0000008a25257220 */ /* 0x000fe20000410000 */
[----:B------:R-:W-:Y:S02]  /*47a0*/  HFMA2 R39, -RZ, RZ, 0, 1.1920928955078125e-07 ;  /* 0x00000002ff277431 */ /* 0x000fe400000001ff */
[----:B------:R-:W-:Y:S01]  /*47b0*/  IMAD.MOV.U32 R31, RZ, RZ, R118 ;  /* 0x000000ffff1f7224 */ /* 0x000fe200078e0076 */
[----:B------:R-:W-:-:S04]  /*47c0*/  FSETP.GTU.FTZ.AND P0, PT, R30, R139, PT ;  /* 0x0000008b1e00720b */ /* 0x000fc80003f1c000 */
        /* <DEDUP_REMOVED lines=13> */
.L_x_5746:
        /* <DEDUP_REMOVED lines=13> */
.L_x_5748:
[----:B------:R-:W-:Y:S05]  /*4970*/  BSYNC.RECONVERGENT B1 ;  /* 0x0000000000017941 */ /* 0x000fea0003800200 */
.L_x_5747:
        /* <DEDUP_REMOVED lines=42> */
.L_x_5745:
[----:B------:R-:W-:Y:S05]  /*4c20*/  BSYNC.RECONVERGENT B0 ;  /* 0x0000000000007941 */ /* 0x000fea0003800200 */
.L_x_5744:
[----:B------:R-:W-:Y:S01]  /*4c30*/  ISETP.NE.AND P0, PT, R39, 0x1, PT ;  /* 0x000000012700780c */ /* 0x000fe20003f05270 */
[----:B------:R-:W-:Y:S01]  /*4c40*/  BSSY.RECONVERGENT B0, `(.L_x_5749) ;  /* 0x000004a000007945 */ /* 0x000fe20003800200 */
[----:B------:R-:W-:Y:S01]  /*4c50*/  I2FP.F32.U32 R31, R31 ;  /* 0x0000001f001f7245 */ /* 0x000fe20000201000 */
[----:B------:R-:W-:Y:S01]  /*4c60*/  IMAD.MOV.U32 R38, RZ, RZ, 0x2 ;  /* 0x00000002ff267424 */ /* 0x000fe200078e00ff */
[----:B------:R-:W-:-:S03]  /*4c70*/  MOV R37, R118 ;  /* 0x0000007600257202 */ /* 0x000fc60000000f00 */
[----:B------:R-:W-:Y:S01]  /*4c80*/  FFMA.FTZ R30, R31, R140, 1.1641532182693481445e-10 ;  /* 0x2f0000001f1e7423 */ /* 0x000fe2000001008c */
[----:B------:R-:W-:-:S04]  /*4c90*/  IMAD.U32 R31, R24, 0x10000, RZ ;  /* 0x00010000181f7824 */ /* 0x000fc800078e00ff */
[----:B------:R-:W-:Y:S01]  /*4ca0*/  FSETP.LE.FTZ.AND P3, PT, R30, R139, PT ;  /* 0x0000008b1e00720b */ /* 0x000fe20003f73000 */
[----:B------:R-:W-:-:S03]  /*4cb0*/  FMUL.FTZ R24, R31, R138 ;  /* 0x0000008a1f187220 */ /* 0x000fc60000410000 */
        /* <DEDUP_REMOVED lines=10> */
.L_x_5751:
        /* <DEDUP_REMOVED lines=13> */
.L_x_5753:
[----:B------:R-:W-:Y:S05]  /*4e30*/  BSYNC.RECONVERGENT B1 ;  /* 0x0000000000017941 */ /* 0x000fea0003800200 */
.L_x_5752:
        /* <DEDUP_REMOVED lines=42> */
.L_x_5750:
[----:B------:R-:W-:Y:S05]  /*50e0*/  BSYNC.RECONVERGENT B0 ;  /* 0x0000000000007941 */ /* 0x000fea0003800200 */
.L_x_5749:
[----:B------:R-:W-:Y:S01]  /*50f0*/  I2FP.F32.U32 R31, R37 ;  /* 0x00000025001f7245 */ /* 0x000fe20000201000 */
[----:B------:R-:W-:Y:S01]  /*5100*/  BSSY.RECONVERGENT B0, `(.L_x_5754) ;  /* 0x0000050000007945 */ /* 0x000fe20003800200 */
[----:B------:R-:W-:Y:S02]  /*5110*/  PRMT R30, R52, 0x7632, R30 ;  /* 0x00007632341e7816 */ /* 0x000fe4000000001e */
[----:B------:R-:W-:Y:S02]  /*5120*/  ISETP.NE.AND P2, PT, R38, 0x1, PT ;  /* 0x000000012600780c */ /* 0x000fe40003f45270 */
[----:B------:R-:W-:Y:S01]  /*5130*/  SHF.L.U32 R37, R30, 0x10, RZ ;  /* 0x000000101e257819 */ /* 0x000fe200000006ff */
[----:B------:R-:W-:Y:S01]  /*5140*/  FFMA.FTZ R30, R31, R140, 1.1641532182693481445e-10 ;  /* 0x2f0000001f1e7423 */ /* 0x000fe2000001008c */
[----:B------:R-:W-:-:S03]  /*5150*/  FSEL R24, R24, RZ, P3 ;  /* 0x000000ff18187208 */ /* 0x000fc60001800000 */
[----:B------:R-:W-:Y:S01]  /*5160*/  FMUL.FTZ R37, R37, R138 ;  /* 0x0000008a25257220 */ /* 0x000fe20000410000 */
[----:B------:R-:W-:Y:S01]  /*5170*/  FSETP.GTU.FTZ.AND P0, PT, R30, R139, PT ;  /* 0x0000008b1e00720b */ /* 0x000fe20003f1c000 */
[----:B------:R-:W-:-:S03]  /*5180*/  IMAD.MOV.U32 R30, RZ, RZ, 0x2 ;  /* 0x00000002ff1e7424 */ /* 0x000fc600078e00ff */
[----:B------:R-:W-:Y:S02]  /*5190*/  FSEL R37, R37, RZ, !P0 ;  /* 0x000000ff25257208 */ /* 0x000fe40004000000 */
[----:B------:R-:W-:-:S03]  /*51a0*/  SEL R119, RZ, 0x1, P0 ;  /* 0x00000001ff777807 */ /* 0x000fc60000000000 */
[----:B------:R-:W-:Y:S01]  /*51b0*/  FADD.FTZ R37, R37, R24 ;  /* 0x0000001825257221 */ /* 0x000fe20000010000 */
[----:B------:R-:W-:-:S03]  /*51c0*/  IMAD.MOV.U32 R24, RZ, RZ, R118 ;  /* 0x000000ffff187224 */ /* 0x000fc600078e0076 */
        /* <DEDUP_REMOVED lines=10> */
.L_x_5756:
        /* <DEDUP_REMOVED lines=13> */
.L_x_5758:
[----:B------:R-:W-:Y:S05]  /*5340*/  BSYNC.RECONVERGENT B1 ;  /* 0x0000000000017941 */ /* 0x000fea0003800200 */
.L_x_5757:
        /* <DEDUP_REMOVED lines=43> */
.L_x_5755:
[----:B------:R-:W-:Y:S05]  /*5600*/  BSYNC.RECONVERGENT B0 ;  /* 0x0000000000007941 */ /* 0x000fea0003800200 */
.L_x_5754:
[----:B------:R-:W-:Y:S01]  /*5610*/  ISETP.NE.AND P0, PT, R30, 0x1, PT ;  /* 0x000000011e00780c */ /* 0x000fe20003f05270 */
[----:B------:R-:W-:Y:S01]  /*5620*/  BSSY.RECONVERGENT B0, `(.L_x_5759) ;  /* 0x000004c000007945 */ /* 0x000fe20003800200 */
[----:B------:R-:W-:Y:S01]  /*5630*/  I2FP.F32.U32 R31, R24 ;  /* 0x00000018001f7245 */ /* 0x000fe20000201000 */
[----:B------:R-:W-:Y:S01]  /*5640*/  IMAD.MOV.U32 R40, RZ, RZ, 0x2 ;  /* 0x00000002ff287424 */ /* 0x000fe200078e00ff */
[----:B------:R-:W-:-:S03]  /*5650*/  PRMT R39, R25, 0x7632, R39 ;  /* 0x0000763219277816 */ /* 0x000fc60000000027 */
[----:B------:R-:W-:Y:S01]  /*5660*/  FFMA.FTZ R24, R31, R140, 1.1641532182693481445e-10 ;  /* 0x2f0000001f187423 */ /* 0x000fe2000001008c */
[----:B------:R-:W-:Y:S01]  /*5670*/  SHF.L.U32 R31, R25, 0x10, RZ ;  /* 0x00000010191f7819 */ /* 0x000fe200000006ff */
[----:B------:R-:W-:-:S03]  /*5680*/  IMAD.MOV.U32 R25, RZ, RZ, R118 ;  /* 0x000000ffff197224 */ /* 0x000fc600078e0076 */
[----:B------:R-:W-:Y:S01]  /*5690*/  FSETP.LE.FTZ.AND P3, PT, R24, R139, PT ;  /* 0x0000008b1800720b */ /* 0x000fe20003f73000 */
[----:B------:R-:W-:-:S03]  /*56a0*/  FMUL.FTZ R38, R138, R31 ;  /* 0x0000001f8a267220 */ /* 0x000fc60000410000 */
        /* <DEDUP_REMOVED lines=10> */
.L_x_5761:
        /* <DEDUP_REMOVED lines=13> */
.L_x_5763:
[----:B------:R-:W-:Y:S05]  /*5820*/  BSYNC.RECONVERGENT B1 ;  /* 0x0000000000017941 */ /* 0x000fea0003800200 */
.L_x_5762:
        /* <DEDUP_REMOVED lines=43> */
.L_x_5760:
[----:B------:R-:W-:Y:S05]  /*5ae0*/  BSYNC.RECONVERGENT B0 ;  /* 0x0000000000007941 */ /* 0x000fea0003800200 */
.L_x_5759:
[----:B------:R-:W-:Y:S01]  /*5af0*/  I2FP.F32.U32 R25, R25 ;  /* 0x0000001900197245 */ /* 0x000fe20000201000 */
[----:B------:R-:W-:Y:S01]  /*5b00*/  BSSY.RECONVERGENT B0, `(.L_x_5764) ;  /* 0x000004f000007945 */ /* 0x000fe20003800200 */
[----:B------:R-:W-:Y:S01]  /*5b10*/  SHF.L.U32 R31, R53, 0x10, RZ ;  /* 0x00000010351f7819 */ /* 0x000fe200000006ff */
[----:B------:R-:W-:Y:S01]  /*5b20*/  IMAD.MOV.U32 R30, RZ, RZ, 0x2 ;  /* 0x00000002ff1e7424 */ /* 0x000fe200078e00ff */
[----:B------:R-:W-:Y:S01]  /*5b30*/  ISETP.NE.AND P2, PT, R40, 0x1, PT ;  /* 0x000000012800780c */ /* 0x000fe20003f45270 */
[----:B------:R-:W-:Y:S01]  /*5b40*/  FFMA.FTZ R24, R25, R140, 1.1641532182693481445e-10 ;  /* 0x2f00000019187423 */ /* 0x000fe2000001008c */
[----:B------:R-:W-:Y:S01]  /*5b50*/  FSEL R38, R38, RZ, P3 ;  /* 0x000000ff26267208 */ /* 0x000fe20001800000 */
[----:B------:R-:W-:Y:S01]  /*5b60*/  FMUL.FTZ R31, R31, R138 ;  /* 0x0000008a1f1f7220 */ /* 0x000fe20000410000 */
[----:B------:R-:W-:Y:S02]  /*5b70*/  IMAD.MOV.U32 R25, RZ, RZ, R118 ;  /* 0x000000ffff197224 */ /* 0x000fe400078e0076 */
        /* <DEDUP_REMOVED lines=14> */
.L_x_5766:
        /* <DEDUP_REMOVED lines=13> */
.L_x_5768:
[----:B------:R-:W-:Y:S05]  /*5d30*/  BSYNC.RECONVERGENT B1 ;  /* 0x0000000000017941 */ /* 0x000fea0003800200 */
.L_x_5767:
        /* <DEDUP_REMOVED lines=43> */
.L_x_5765:
[----:B------:R-:W-:Y:S05]  /*5ff0*/  BSYNC.RECONVERGENT B0 ;  /* 0x0000000000007941 */ /* 0x000fea0003800200 */
.L_x_5764:
[----:B------:R-:W-:Y:S01]  /*6000*/  ISETP.NE.AND P0, PT, R30, 0x1, PT ;  /* 0x000000011e00780c */ /* 0x000fe20003f05270 */
[----:B------:R-:W-:Y:S01]  /*6010*/  BSSY.RECONVERGENT B0, `(.L_x_5769) ;  /* 0x000004a000007945 */ /* 0x000fe20003800200 */
[----:B------:R-:W-:Y:S01]  /*6020*/  I2FP.F32.U32 R25, R25 ;  /* 0x0000001900197245 */ /* 0x000fe20000201000 */
[----:B------:R-:W-:Y:S01]  /*6030*/  IMAD.MOV.U32 R40, RZ, RZ, 0x2 ;  /* 0x00000002ff287424 */ /* 0x000fe200078e00ff */
[----:B------:R-:W-:-:S03]  /*6040*/  SHF.L.U32 R39, R39, 0x10, RZ ;  /* 0x0000001027277819 */ /* 0x000fc600000006ff */
[----:B------:R-:W-:Y:S01]  /*6050*/  FFMA.FTZ R24, R25, R140, 1.1641532182693481445e-10 ;  /* 0x2f00000019187423 */ /* 0x000fe2000001008c */
[----:B------:R-:W-:Y:S02]  /*6060*/  IMAD.MOV.U32 R25, RZ, RZ, R118 ;  /* 0x000000ffff197224 */ /* 0x000fe400078e0076 */
[----:B------:R-:W-:Y:S02]  /*6070*/  FMUL.FTZ R39, R39, R138 ;  /* 0x0000008a27277220 */ /* 0x000fe40000410000 */
        /* <DEDUP_REMOVED lines=10> */
.L_x_5771:
        /* <DEDUP_REMOVED lines=13> */
.L_x_5773:
[----:B------:R-:W-:Y:S05]  /*61f0*/  BSYNC.RECONVERGENT B1 ;  /* 0x0000000000017941 */ /* 0x000fea0003800200 */
.L_x_5772:
        /* <DEDUP_REMOVED lines=43> */
.L_x_5770:
[----:B------:R-:W-:Y:S05]  /*64b0*/  BSYNC.RECONVERGENT B0 ;  /* 0x0000000000007941 */ /* 0x000fea0003800200 */
.L_x_5769:
[----:B------:R-:W-:Y:S01]  /*64c0*/  I2FP.F32.U32 R25, R25 ;  /* 0x0000001900197245 */ /* 0x000fe20000201000 */
[----:B------:R-:W-:Y:S01]  /*64d0*/  BSSY.RECONVERGENT B0, `(.L_x_5774) ;  /* 0x0000050000007945 */ /* 0x000fe20003800200 */
[----:B------:R-:W-:Y:S01]  /*64e0*/  PRMT R24, R53, 0x7632, R24 ;  /* 0x0000763235187816 */ /* 0x000fe20000000018 */
[----:B------:R-:W-:Y:S01]  /*64f0*/  IMAD.MOV.U32 R30, RZ, RZ, 0x2 ;  /* 0x00000002ff1e7424 */ /* 0x000fe200078e00ff */
[----:B------:R-:W-:Y:S02]  /*6500*/  ISETP.NE.AND P3, PT, R40, 0x1, PT ;  /* 0x000000012800780c */ /* 0x000fe40003f65270 */
[----:B------:R-:W-:Y:S01]  /*6510*/  SHF.L.U32 R31, R24, 0x10, RZ ;  /* 0x00000010181f7819 */ /* 0x000fe200000006ff */
[----:B------:R-:W-:Y:S01]  /*6520*/  FFMA.FTZ R24, R25, R140, 1.1641532182693481445e-10 ;  /* 0x2f00000019187423 */ /* 0x000fe2000001008c */
[----:B------:R-:W-:-:S03]  /*6530*/  IMAD.MOV.U32 R25, RZ, RZ, R118 ;  /* 0x000000ffff197224 */ /* 0x000fc600078e0076 */
[----:B------:R-:W-:Y:S01]  /*6540*/  FMUL.FTZ R31, R31, R138 ;  /* 0x0000008a1f1f7220 */ /* 0x000fe20000410000 */
[----:B------:R-:W-:Y:S02]  /*6550*/  FSETP.GTU.FTZ.AND P0, PT, R24, R139, PT ;  /* 0x0000008b1800720b */ /* 0x000fe40003f1c000 */
[----:B------:R-:W-:Y:S02]  /*6560*/  FSEL R24, R39, RZ, P2 ;  /* 0x000000ff27187208 */ /* 0x000fe40001000000 */
        /* <DEDUP_REMOVED lines=13> */
.L_x_5776:
        /* <DEDUP_REMOVED lines=13> */
.L_x_5778:
[----:B------:R-:W-:Y:S05]  /*6710*/  BSYNC.RECONVERGENT B1 ;  /* 0x0000000000017941 */ /* 0x000fea0003800200 */
.L_x_5777:
        /* <DEDUP_REMOVED lines=43> */
.L_x_5775:
[----:B------:R-:W-:Y:S05]  /*69d0*/  BSYNC.RECONVERGENT B0 ;  /* 0x0000000000007941 */ /* 0x000fea0003800200 */
.L_x_5774:
        /* <DEDUP_REMOVED lines=19> */
.L_x_5781:
        /* <DEDUP_REMOVED lines=13> */
.L_x_5783:
[----:B------:R-:W-:Y:S05]  /*6be0*/  BSYNC.RECONVERGENT B1 ;  /* 0x0000000000017941 */ /* 0x000fea0003800200 */
.L_x_5782:
        /* <DEDUP_REMOVED lines=43> */
.L_x_5780:
[----:B------:R-:W-:Y:S05]  /*6ea0*/  BSYNC.RECONVERGENT B0 ;  /* 0x0000000000007941 */ /* 0x000fea0003800200 */
.L_x_5779:
[----:B------:R-:W-:Y:S01]  /*6eb0*/  I2FP.F32.U32 R25, R25 ;  /* 0x0000001900197245 */ /* 0x000fe20000201000 */
[----:B------:R-:W-:Y:S01]  /*6ec0*/  BSSY.RECONVERGENT B0, `(.L_x_5784) ;  /* 0x000004f000007945 */ /* 0x000fe20003800200 */
[----:B------:R-:W-:Y:S02]  /*6ed0*/  SHF.L.U32 R31, R54, 0x10, RZ ;  /* 0x00000010361f7819 */ /* 0x000fe400000006ff */
[----:B------:R-:W-:Y:S01]  /*6ee0*/  FSEL R42, R42, RZ, P3 ;  /* 0x000000ff2a2a7208 */ /* 0x000fe20001800000 */
[----:B------:R-:W-:Y:S01]  /*6ef0*/  FFMA.FTZ R24, R25, R140, 1.1641532182693481445e-10 ;  /* 0x2f00000019187423 */ /* 0x000fe2000001008c */
[----:B------:R-:W-:Y:S02]  /*6f00*/  IMAD.MOV.U32 R25, RZ, RZ, R118 ;  /* 0x000000ffff197224 */ /* 0x000fe400078e0076 */
[----:B------:R-:W-:Y:S02]  /*6f10*/  FMUL.FTZ R31, R31, R138 ;  /* 0x0000008a1f1f7220 */ /* 0x000fe40000410000 */
[----:B------:R-:W-:-:S04]  /*6f20*/  FSETP.GTU.FTZ.AND P0, PT, R24, R139, PT ;  /* 0x0000008b1800720b */ /* 0x000fc80003f1c000 */
        /* <DEDUP_REMOVED lines=15> */
.L_x_5786:
        /* <DEDUP_REMOVED lines=13> */
.L_x_5788:
[----:B------:R-:W-:Y:S05]  /*70f0*/  BSYNC.RECONVERGENT B1 ;  /* 0x0000000000017941 */ /* 0x000fea0003800200 */
.L_x_5787:
        /* <DEDUP_REMOVED lines=43> */
.L_x_5785:
[----:B------:R-:W-:Y:S05]  /*73b0*/  BSYNC.RECONVERGENT B0 ;  /* 0x0000000000007941 */ /* 0x000fea0003800200 */
.L_x_5784:
[----:B------:R-:W-:Y:S01]  /*73c0*/  ISETP.NE.AND P4, PT, R31, 0x1, PT ;  /* 0x000000011f00780c */ /* 0x000fe20003f85270 */
[----:B------:R-:W-:Y:S01]  /*73d0*/  BSSY.RECONVERGENT B0, `(.L_x_5789) ;  /* 0x000004a000007945 */ /* 0x000fe20003800200 */
[----:B------:R-:W-:Y:S01]  /*73e0*/  I2FP.F32.U32 R25, R25 ;  /* 0x0000001900197245 */ /* 0x000fe20000201000 */
[----:B------:R-:W-:Y:S02]  /*73f0*/  IMAD.MOV.U32 R42, RZ, RZ, 0x2 ;  /* 0x00000002ff2a7424 */ /* 0x000fe400078e00ff */
[----:B------:R-:W-:Y:S02]  /*7400*/  IMAD.MOV.U32 R30, RZ, RZ, R118 ;  /* 0x000000ffff1e7224 */ /* 0x000fe400078e0076 */
[----:B------:R-:W-:Y:S01]  /*7410*/  FFMA.FTZ R24, R25, R140, 1.1641532182693481445e-10 ;  /* 0x2f00000019187423 */ /* 0x000fe2000001008c */
[----:B------:R-:W-:-:S04]  /*7420*/  SHF.L.U32 R25, R26, 0x10, RZ ;  /* 0x000000101a197819 */ /* 0x000fc800000006ff */
[----:B------:R-:W-:Y:S01]  /*7430*/  FSETP.LE.FTZ.AND P0, PT, R24, R139, PT ;  /* 0x0000008b1800720b */ /* 0x000fe20003f13000 */
[----:B------:R-:W-:Y:S01]  /*7440*/  FMUL.FTZ R26, R25, R138 ;  /* 0x0000008a191a7220 */ /* 0x000fe20000410000 */
[----:B------:R-:W-:Y:S11]  /*7450*/  @!P4 BRA `(.L_x_5790) ;  /* 0x000000040004c947 */ /* 0x000ff60003800000 */
        /* <DEDUP_REMOVED lines=8> */
.L_x_5791:
        /* <DEDUP_REMOVED lines=13> */
.L_x_5793:
[----:B------:R-:W-:Y:S05]  /*75b0*/  BSYNC.RECONVERGENT B1 ;  /* 0x0000000000017941 */ /* 0x000fea0003800200 */
.L_x_5792:
        /* <DEDUP_REMOVED lines=40> */
[----:B------:R-:W-:Y:S01]  /*7840*/  MOV R30, R32 ;  /* 0x00000020001e7202 */ /* 0x000fe20000000f00 */
[----:B------:R-:W-:Y:S01]  /*7850*/  IMAD.MOV.U32 R32, RZ, RZ, R24 ;  /* 0x000000ffff207224 */ /* 0x000fe200078e0018 */
[----:B------:R-:W-:-:S07]  /*7860*/  LOP3.LUT R12, R145, R12, R25, 0x96, !PT ;  /* 0x0000000c910c7212 */ /* 0x000fce00078e9619 */
.L_x_5790:
[----:B------:R-:W-:Y:S05]  /*7870*/  BSYNC.RECONVERGENT B0 ;  /* 0x0000000000007941 */ /* 0x000fea0003800200 */
.L_x_5789:
[----:B------:R-:W-:Y:S01]  /*7880*/  I2FP.F32.U32 R25, R30 ;  /* 0x0000001e00197245 */ /* 0x000fe20000201000 */
[----:B------:R-:W-:Y:S01]  /*7890*/  BSSY.RECONVERGENT B0, `(.L_x_5794) ;  /* 0x0000050000007945 */ /* 0x000fe20003800200 */
[----:B------:R-:W-:Y:S02]  /*78a0*/  PRMT R24, R54, 0x7632, R24 ;  /* 0x0000763236187816 */ /* 0x000fe40000000018 */
[----:B------:R-:W-:Y:S02]  /*78b0*/  FSEL R26, R26, RZ, P0 ;  /* 0x000000ff1a1a7208 */ /* 0x000fe40000000000 */
[----:B------:R-:W-:Y:S01]  /*78c0*/  SHF.L.U32 R31, R24, 0x10, RZ ;  /* 0x00000010181f7819 */ /* 0x000fe200000006ff */
[----:B------:R-:W-:Y:S01]  /*78d0*/  FFMA.FTZ R24, R25, R140, 1.1641532182693481445e-10 ;  /* 0x2f00000019187423 */ /* 0x000fe2000001008c */
[----:B------:R-:W-:-:S03]  /*78e0*/  IMAD.MOV.U32 R25, RZ, RZ, R118 ;  /* 0x000000ffff197224 */ /* 0x000fc600078e0076 */
[----:B------:R-:W-:Y:S01]  /*78f0*/  FMUL.FTZ R31, R31, R138 ;  /* 0x0000008a1f1f7220 */ /* 0x000fe20000410000 */
        /* <DEDUP_REMOVED lines=16> */
.L_x_5796:
        /* <DEDUP_REMOVED lines=13> */
.L_x_5798:
[----:B------:R-:W-:Y:S05]  /*7ad0*/  BSYNC.RECONVERGENT B1 ;  /* 0x0000000000017941 */ /* 0x000fea0003800200 */
.L_x_5797:
        /* <DEDUP_REMOVED lines=43> */
.L_x_5795:
[----:B------:R-:W-:Y:S05]  /*7d90*/  BSYNC.RECONVERGENT B0 ;  /* 0x0000000000007941 */ /* 0x000fea0003800200 */
.L_x_5794:
        /* <DEDUP_REMOVED lines=19> */
.L_x_5801:
        /* <DEDUP_REMOVED lines=13> */
.L_x_5803:
[----:B------:R-:W-:Y:S05]  /*7fa0*/  BSYNC.RECONVERGENT B1 ;  /* 0x0000000000017941 */ /* 0x000fea0003800200 */
.L_x_5802:
        /* <DEDUP_REMOVED lines=43> */
.L_x_5800:
[----:B------:R-:W-:Y:S05]  /*8260*/  BSYNC.RECONVERGENT B0 ;  /* 0x0000000000007941 */ /* 0x000fea0003800200 */
.L_x_5799:
[----:B------:R-:W-:Y:S01]  /*8270*/  I2FP.F32.U32 R25, R25 ;  /* 0x0000001900197245 */ /* 0x000fe20000201000 */
[----:B------:R-:W-:Y:S01]  /*8280*/  BSSY.RECONVERGENT B0, `(.L_x_5804) ;  /* 0x000004f000007945 */ /* 0x000fe20003800200 */
[----:B------:R-:W-:Y:S01]  /*8290*/  SHF.L.U32 R27, R55, 0x10, RZ ;  /* 0x00000010371b7819 */ /* 0x000fe200000006ff */
[----:B------:R-:W-:Y:S01]  /*82a0*/  IMAD.MOV.U32 R26, RZ, RZ, 0x2 ;  /* 0x00000002ff1a7424 */ /* 0x000fe200078e00ff */
        /* <DEDUP_REMOVED lines=19> */
.L_x_5806:
        /* <DEDUP_REMOVED lines=13> */
.L_x_5808:
[----:B------:R-:W-:Y:S05]  /*84b0*/  BSYNC.RECONVERGENT B1 ;  /* 0x0000000000017941 */ /* 0x000fea0003800200 */
.L_x_5807:
        /* <DEDUP_REMOVED lines=43> */
.L_x_5805:
[----:B------:R-:W-:Y:S05]  /*8770*/  BSYNC.RECONVERGENT B0 ;  /* 0x0000000000007941 */ /* 0x000fea0003800200 */
.L_x_5804:
        /* <DEDUP_REMOVED lines=18> */
.L_x_5811:
        /* <DEDUP_REMOVED lines=15> */
.L_x_5813:
[----:B------:R-:W-:Y:S05]  /*8990*/  BSYNC.RECONVERGENT B1 ;  /* 0x0000000000017941 */ /* 0x000fea0003800200 */
.L_x_5812:
        /* <DEDUP_REMOVED lines=43> */
.L_x_5810:
[----:B------:R-:W-:Y:S05]  /*8c50*/  BSYNC.RECONVERGENT B0 ;  /* 0x0000000000007941 */ /* 0x000fea0003800200 */
.L_x_5809:
[----:B------:R-:W-:Y:S02]  /*8c60*/  I2FP.F32.U32 R25, R25 ;  /* 0x0000001900197245 */ /* 0x000fe40000201000 */
[----:B------:R-:W-:-:S04]  /*8c70*/  PRMT R24, R55, 0x7632, R24 ;  /* 0x0000763237187816 */ /* 0x000fc80000000018 */
[----:B------:R-:W-:Y:S01]  /*8c80*/  SHF.L.U32 R27, R24, 0x10, RZ ;  /* 0x00000010181b7819 */ /* 0x000fe200000006ff */
[----:B------:R-:W-:-:S04]  /*8c90*/  FFMA.FTZ R24, R25, R140, 1.1641532182693481445e-10 ;  /* 0x2f00000019187423 */ /* 0x000fc8000001008c */
[----:B------:R-:W-:Y:S01]  /*8ca0*/  FMUL.FTZ R27, R27, R138 ;  /* 0x0000008a1b1b7220 */ /* 0x000fe20000410000 */
[----:B------:R-:W-:Y:S02]  /*8cb0*/  FSETP.GTU.FTZ.AND P6, PT, R24, R139, PT ;  /* 0x0000008b1800720b */ /* 0x000fe40003fdc000 */
[----:B------:R-:W-:Y:S02]  /*8cc0*/  FSEL R24, R137, RZ, P5 ;  /* 0x000000ff89187208 */ /* 0x000fe40002800000 */
[----:B------:R-:W-:Y:S02]  /*8cd0*/  FSEL R27, R27, RZ, !P6 ;  /* 0x000000ff1b1b7208 */ /* 0x000fe40007000000 */
[----:B------:R-:W-:-:S03]  /*8ce0*/  SEL R125, RZ, 0x1, P6 ;  /* 0x00000001ff7d7807 */ /* 0x000fc60003000000 */
[----:B------:R-:W-:-:S04]  /*8cf0*/  FADD.FTZ R43, R27, R24 ;  /* 0x000000181b2b7221 */ /* 0x000fc80000010000 */
[----:B------:R-:W-:-:S07]  /*8d00*/  @P1 FADD.FTZ R43, R47, R43 ;  /* 0x0000002b2f2b1221 */ /* 0x000fce0000010000 */
.L_x_5733:
        /* <DEDUP_REMOVED lines=8> */
[----:B------:R-:W-:Y:S01]  /*8d90*/  ISETP.NE.AND P4, PT, R136, RZ, PT ;  /* 0x000000ff8800720c */ /* 0x000fe20003f85270 */
[----:B------:R-:W-:Y:S01]  /*8da0*/  VIADD R136, R135, 0x20 ;  /* 0x0000002087887836 */ /* 0x000fe20000000000 */
[----:B------:R-:W-:Y:S02]  /*8db0*/  SEL R31, RZ, 0x1000000, !P2 ;  /* 0x01000000ff1f7807 */ /* 0x000fe40005000000 */
[----:B------:R-:W-:Y:S01]  /*8dc0*/  SEL R25, RZ, 0x10000, !P4 ;  /* 0x00010000ff197807 */ /* 0x000fe20006000000 */
[----:B------:R-:W2:Y:S01]  /*8dd0*/  @P1 LDC.64 R26, c[0x0][0x3a0] ;  /* 0x0000e800ff1a1b82 */ /* 0x000ea20000000a00 */
[----:B------:R-:W-:Y:S02]  /*8de0*/  SEL R24, RZ, 0x100, !P5 ;  /* 0x00000100ff187807 */ /* 0x000fe40006800000 */
[----:B------:R-:W-:Y:S02]  /*8df0*/  ISETP.NE.AND P6, PT, R134, RZ, PT ;  /* 0x000000ff8600720c */ /* 0x000fe40003fc5270 */
[----:B------:R-:W-:-:S02]  /*8e00*/  LOP3.LUT R94, R94, R34, R33, 0xfe, !PT ;  /* 0x000000225e5e7212 */ /* 0x000fc400078efe21 */
[----:B------:R-:W-:Y:S01]  /*8e10*/  LOP3.LUT R24, R24, R31, R25, 0xfe, !PT ;  /* 0x0000001f18187212 */ /* 0x000fe200078efe19 */
[----:B------:R-:W3:Y:S01]  /*8e20*/  @P0 LDC.64 R28, c[0x0][0x398] ;  /* 0x0000e600ff1c0b82 */ /* 0x000ee20000000a00 */
[----:B0-----:R-:W-:Y:S01]  /*8e30*/  IMAD.WIDE.U32 R34, R135, 0x20, R152 ;  /* 0x0000002087227825 */ /* 0x001fe200078e0098 */
[----:B------:R-:W-:Y:S02]  /*8e40*/  SEL R25, RZ, 0x1, !P3 ;  /* 0x00000001ff197807 */ /* 0x000fe40005800000 */
[----:B------:R-:W-:Y:S02]  /*8e50*/  SEL R31, RZ, 0x1, !P6 ;  /* 0x00000001ff1f7807 */ /* 0x000fe40007000000 */
[----:B------:R-:W-:Y:S01]  /*8e60*/  STG.E.128 desc[UR6][R34.64], R36 ;  /* 0x0000002422007986 */ /* 0x000fe2000c101d06 */
[----:B------:R-:W-:Y:S02]  /*8e70*/  LOP3.LUT R25, R94, R25, RZ, 0xfc, !PT ;  /* 0x000000195e197212 */ /* 0x000fe400078efcff */
[----:B------:R-:W-:Y:S01]  /*8e80*/  LOP3.LUT R24, R24, R31, RZ, 0xfc, !PT ;  /* 0x0000001f18187212 */ /* 0x000fe200078efcff */
[----:B------:R1:W-:Y:S01]  /*8e90*/  STG.E.128 desc[UR6][R34.64+0x10], R40 ;  /* 0x0000102822007986 */ /* 0x0003e2000c101d06 */
[----:B--2---:R-:W-:-:S04]  /*8ea0*/  @P1 IMAD.WIDE.U32 R26, R136, 0x20, R26 ;  /* 0x00000020881a1825 */ /* 0x004fc800078e001a */
[----:B---3--:R-:W-:-:S04]  /*8eb0*/  @P0 IMAD.WIDE.U32 R28, R136, 0x10, R28 ;  /* 0x00000010881c0825 */ /* 0x008fc800078e001c */
[----:B-1----:R-:W-:-:S05]  /*8ec0*/  IMAD.WIDE.U32 R34, R135, 0x8, R154 ;  /* 0x0000000887227825 */ /* 0x002fca00078e009a */
[----:B------:R0:W-:Y:S02]  /*8ed0*/  STG.E.64 desc[UR6][R34.64], R24 ;  /* 0x0000001822007986 */ /* 0x0001e4000c101b06 */
[----:B0-----:R-:W-:Y:S01]  /*8ee0*/  IMAD.WIDE.U32 R34, R136, 0x10, R92 ;  /* 0x0000001088227825 */ /* 0x001fe200078e005c */
[----:B------:R-:W-:Y:S06]  /*8ef0*/  @!P0 BRA `(.L_x_5814) ;  /* 0x0000000000508947 */ /* 0x000fec0003800000 */
[----:B------:R-:W-:Y:S01]  /*8f00*/  IMAD.U32 R25, R124, 0x10000, RZ ;  /* 0x000100007c197824 */ /* 0x000fe200078e00ff */
[----:B------:R-:W-:Y:S02]  /*8f10*/  LOP3.LUT R24, R125, 0xffff, RZ, 0xc0, !PT ;  /* 0x0000ffff7d187812 */ /* 0x000fe400078ec0ff */
[----:B------:R-:W-:Y:S02]  /*8f20*/  PRMT R31, R123, 0x7104, RZ ;  /* 0x000071047b1f7816 */ /* 0x000fe400000000ff */
[----:B------:R-:W-:Y:S02]  /*8f30*/  LOP3.LUT R25, R25, 0xff0000, RZ, 0xc0, !PT ;  /* 0x00ff000019197812 */ /* 0x000fe400078ec0ff */
[----:B------:R-:W-:Y:S02]  /*8f40*/  LOP3.LUT R160, R121, 0xff, RZ, 0xc0, !PT ;  /* 0x000000ff79a07812 */ /* 0x000fe400078ec0ff */
[----:B------:R-:W-:Y:S02]  /*8f50*/  PRMT R94, R25, 0x4210, R24 ;  /* 0x00004210195e7816 */ /* 0x000fe40000000018 */
[----:B------:R-:W0:Y:S01]  /*8f60*/  LDC.64 R24, c[0x0][0x3b8] ;  /* 0x0000ee00ff187b82 */ /* 0x000e220000000a00 */
[----:B------:R-:W-:Y:S01]  /*8f70*/  LOP3.LUT R156, R120, 0xff, RZ, 0xc0, !PT ;  /* 0x000000ff789c7812 */ /* 0x000fe200078ec0ff */
[----:B------:R-:W-:Y:S01]  /*8f80*/  IMAD.WIDE.U32 R160, R160, 0x1000000, RZ ;  /* 0x01000000a0a07825 */ /* 0x000fe200078e00ff */
[----:B------:R-:W-:-:S02]  /*8f90*/  LOP3.LUT R31, R94, 0xff00, R31, 0xf8, !PT ;  /* 0x0000ff005e1f7812 */ /* 0x000fc400078ef81f */
        /* <DEDUP_REMOVED lines=10> */
.L_x_5814:
[----:B------:R1:W5:Y:S04]  /*9040*/  @P1 LDG.E.128 R48, desc[UR6][R26.64] ;  /* 0x000000061a301981 */ /* 0x000368000c1e1d00 */
[----:B------:R1:W5:Y:S04]  /*9050*/  @P1 LDG.E.128 R44, desc[UR6][R26.64+0x10] ;  /* 0x000010061a2c1981 */ /* 0x000368000c1e1d00 */
[----:B------:R1:W5:Y:S04]  /*9060*/  @P0 LDG.E.128 R52, desc[UR6][R28.64] ;  /* 0x000000061c340981 */ /* 0x000368000c1e1d00 */
[----:B0-----:R1:W5:Y:S01]  /*9070*/  LDG.E.128 R24, desc[UR6][R34.64] ;  /* 0x0000000622187981 */ /* 0x001362000c1e1d00 */
[----:B------:R-:W-:Y:S05]  /*9080*/  @!P0 BRA `(.L_x_5815) ;  /* 0x00000054009c8947 */ /* 0x000fea0003800000 */
[----:B------:R-:W-:Y:S01]  /*9090*/  ISETP.NE.AND P2, PT, R30, 0x1, PT ;  /* 0x000000011e00780c */ /* 0x000fe20003f45270 */
[----:B------:R-:W-:Y:S01]  /*90a0*/  BSSY.RECONVERGENT B0, `(.L_x_5816) ;  /* 0x000004e000007945 */ /* 0x000fe20003800200 */
[----:B------:R-:W-:Y:S02]  /*90b0*/  HFMA2 R31, -RZ, RZ, 0, 1.1920928955078125e-07 ;  /* 0x00000002ff1f7431 */ /* 0x000fe400000001ff */
[----:B-1----:R-:W-:Y:S02]  /*90c0*/  IMAD.MOV.U32 R28, RZ, RZ, R118 ;  /* 0x000000ffff1c7224 */ /* 0x002fe400078e0076 */
        /* <DEDUP_REMOVED lines=12> */
.L_x_5818:
        /* <DEDUP_REMOVED lines=13> */
.L_x_5820:
[----:B------:R-:W-:Y:S05]  /*9260*/  BSYNC.RECONVERGENT B1 ;  /* 0x0000000000017941 */ /* 0x000fea0003800200 */
.L_x_5819:
        /* <DEDUP_REMOVED lines=49> */
.L_x_5817:
[----:B------:R-:W-:Y:S05]  /*9580*/  BSYNC.RECONVERGENT B0 ;  /* 0x0000000000007941 */ /* 0x000fea0003800200 */
.L_x_5816:
[----:B------:R-:W-:Y:S01]  /*9590*/  ISETP.NE.AND P2, PT, R31, 0x1, PT ;  /* 0x000000011f00780c */ /* 0x000fe20003f45270 */
[----:B------:R-:W-:Y:S01]  /*95a0*/  BSSY.RECONVERGENT B0, `(.L_x_5821) ;  /* 0x0000052000007945 */ /* 0x000fe20003800200 */
[----:B------:R-:W-:Y:S01]  /*95b0*/  I2FP.F32.U32 R29, R28 ;  /* 0x0000001c001d7245 */ /* 0x000fe20000201000 */
[----:B------:R-:W-:Y:S02]  /*95c0*/  HFMA2 R33, -RZ, RZ, 0, 1.1920928955078125e-07 ;  /* 0x00000002ff217431 */ /* 0x000fe400000001ff */
[----:B------:R-:W-:Y:S02]  /*95d0*/  IMAD.MOV.U32 R30, RZ, RZ, R118 ;  /* 0x000000ffff1e7224 */ /* 0x000fe400078e0076 */
[----:B------:R-:W-:Y:S01]  /*95e0*/  FFMA.FTZ R28, R29, R140, 1.1641532182693481445e-10 ;  /* 0x2f0000001d1c7423 */ /* 0x000fe2000001008c */
[C---:B-----5:R-:W-:Y:S01]  /*95f0*/  IMAD.U32 R29, R24.reuse, 0x10000, RZ ;  /* 0x00010000181d7824 */ /* 0x060fe200078e00ff */
[----:B------:R-:W-:-:S03]  /*9600*/  PRMT R24, R24, 0x7632, R24 ;  /* 0x0000763218187816 */ /* 0x000fc60000000018 */
        /* <DEDUP_REMOVED lines=12> */
.L_x_5823:
        /* <DEDUP_REMOVED lines=13> */
.L_x_5825:
[----:B------:R-:W-:Y:S05]  /*97a0*/  BSYNC.RECONVERGENT B1 ;  /* 0x0000000000017941 */ /* 0x000fea0003800200 */
.L_x_5824:
        /* <DEDUP_REMOVED lines=47> */
[----:B------:R-:W-:Y:S02]  /*9aa0*/  LOP3.LUT R12, R145, R12, R29, 0x96, !PT ;  /* 0x0000000c910c7212 */ /* 0x000fe400078e961d */
[----:B------:R-:W-:-:S07]  /*9ab0*/  MOV R134, R28 ;  /* 0x0000001c00867202 */ /* 0x000fce0000000f00 */
.L_x_5822:
[----:B------:R-:W-:Y:S05]  /*9ac0*/  BSYNC.RECONVERGENT B0 ;  /* 0x0000000000007941 */ /* 0x000fea0003800200 */
.L_x_5821:
[----:B------:R-:W-:Y:S01]  /*9ad0*/  I2FP.F32.U32 R29, R30 ;  /* 0x0000001e001d7245 */ /* 0x000fe20000201000 */
[----:B------:R-:W-:Y:S01]  /*9ae0*/  IMAD.U32 R31, R52, 0x10000, RZ ;  /* 0x00010000341f7824 */ /* 0x000fe200078e00ff */
[----:B------:R-:W-:Y:S01]  /*9af0*/  ISETP.NE.AND P3, PT, R33, 0x1, PT ;  /* 0x000000012100780c */ /* 0x000fe20003f65270 */
[----:B------:R-:W-:Y:S02]  /*9b00*/  BSSY.RECONVERGENT B0, `(.L_x_5826) ;  /* 0x0000053000007945 */ /* 0x000fe40003800200 */
[----:B------:R-:W-:Y:S01]  /*9b10*/  FFMA.FTZ R28, R29, R140, 1.1641532182693481445e-10 ;  /* 0x2f0000001d1c7423 */ /* 0x000fe2000001008c */
[----:B------:R-:W-:Y:S01]  /*9b20*/  FMUL.FTZ R31, R31, R138 ;  /* 0x0000008a1f1f7220 */ /* 0x000fe20000410000 */
[----:B------:R-:W-:-:S03]  /*9b30*/  FSEL R29, R34, RZ, P4 ;  /* 0x000000ff221d7208 */ /* 0x000fc60002000000 */
[----:B------:R-:W-:-:S04]  /*9b40*/  FSETP.GTU.FTZ.AND P2, PT, R28, R139, PT ;  /* 0x0000008b1c00720b */ /* 0x000fc80003f5c000 */
[----:B------:R-:W-:Y:S01]  /*9b50*/  FSEL R32, R31, RZ, !P2 ;  /* 0x000000ff1f207208 */ /* 0x000fe20005000000 */
[----:B------:R-:W-:Y:S01]  /*9b60*/  HFMA2 R31, -RZ, RZ, 0, 1.1920928955078125e-07 ;  /* 0x00000002ff1f7431 */ /* 0x000fe200000001ff */
        /* <DEDUP_REMOVED lines=13> */
.L_x_5828:
        /* <DEDUP_REMOVED lines=13> */
.L_x_5830:
[----:B------:R-:W-:Y:S05]  /*9d10*/  BSYNC.RECONVERGENT B1 ;  /* 0x0000000000017941 */ /* 0x000fea0003800200 */
.L_x_5829:
        /* <DEDUP_REMOVED lines=49> */
.L_x_5827:
[----:B------:R-:W-:Y:S05]  /*a030*/  BSYNC.RECONVERGENT B0 ;  /* 0x0000000000007941 */ /* 0x000fea0003800200 */
.L_x_5826:
[----:B------:R-:W-:Y:S01]  /*a040*/  ISETP.NE.AND P2, PT, R31, 0x1, PT ;  /* 0x000000011f00780c */ /* 0x000fe20003f45270 */
[----:B------:R-:W-:Y:S01]  /*a050*/  BSSY.RECONVERGENT B0, `(.L_x_5831) ;  /* 0x0000051000007945 */ /* 0x000fe20003800200 */
[----:B------:R-:W-:Y:S01]  /*a060*/  I2FP.F32.U32 R29, R29 ;  /* 0x0000001d001d7245 */ /* 0x000fe20000201000 */
[----:B------:R-:W-:Y:S02]  /*a070*/  HFMA2 R34, -RZ, RZ, 0, 1.1920928955078125e-07 ;  /* 0x00000002ff227431 */ /* 0x000fe400000001ff */
[----:B------:R-:W-:Y:S02]  /*a080*/  IMAD.MOV.U32 R30, RZ, RZ, R118 ;  /* 0x000000ffff1e7224 */ /* 0x000fe400078e0076 */
        /* <DEDUP_REMOVED lines=14> */
.L_x_5833:
        /* <DEDUP_REMOVED lines=13> */
.L_x_5835:
[----:B------:R-:W-:Y:S05]  /*a240*/  BSYNC.RECONVERGENT B1 ;  /* 0x0000000000017941 */ /* 0x000fea0003800200 */
.L_x_5834:
        /* <DEDUP_REMOVED lines=49> */
.L_x_5832:
[----:B------:R-:W-:Y:S05]  /*a560*/  BSYNC.RECONVERGENT B0 ;  /* 0x0000000000007941 */ /* 0x000fea0003800200 */
.L_x_5831:
[----:B------:R-:W-:Y:S01]  /*a570*/  PRMT R28, R52, 0x7632, R28 ;  /* 0x00007632341c7816 */ /* 0x000fe2000000001c */
[----:B------:R-:W-:Y:S01]  /*a580*/  BSSY.RECONVERGENT B0, `(.L_x_5836) ;  /* 0x0000057000007945 */ /* 0x000fe20003800200 */
[----:B------:R-:W-:Y:S02]  /*a590*/  I2FP.F32.U32 R29, R30 ;  /* 0x0000001e001d7245 */ /* 0x000fe40000201000 */
[----:B------:R-:W-:Y:S01]  /*a5a0*/  ISETP.NE.AND P3, PT, R34, 0x1, PT ;  /* 0x000000012200780c */ /* 0x000fe20003f65270 */
[----:B------:R-:W-:Y:S01]  /*a5b0*/  IMAD.U32 R31, R28, 0x10000, RZ ;  /* 0x000100001c1f7824 */ /* 0x000fe200078e00ff */
[----:B------:R-:W-:Y:S01]  /*a5c0*/  FSEL R24, R24, RZ, P4 ;  /* 0x000000ff18187208 */ /* 0x000fe20002000000 */
[----:B------:R-:W-:Y:S02]  /*a5d0*/  FFMA.FTZ R28, R29, R140, 1.1641532182693481445e-10 ;  /* 0x2f0000001d1c7423 */ /* 0x000fe4000001008c */
[----:B------:R-:W-:-:S03]  /*a5e0*/  FMUL.FTZ R31, R31, R138 ;  /* 0x0000008a1f1f7220 */ /* 0x000fc60000410000 */
[----:B------:R-:W-:Y:S01]  /*a5f0*/  FSETP.GTU.FTZ.AND P2, PT, R28, R139, PT ;  /* 0x0000008b1c00720b */ /* 0x000fe20003f5c000 */
[----:B------:R-:W-:-:S03]  /*a600*/  HFMA2 R28, -RZ, RZ, 0, 1.1920928955078125e-07 ;  /* 0x00000002ff1c7431 */ /* 0x000fc600000001ff */
        /* <DEDUP_REMOVED lines=14> */
.L_x_5838:
        /* <DEDUP_REMOVED lines=13> */
.L_x_5840:
[----:B------:R-:W-:Y:S05]  /*a7c0*/  BSYNC.RECONVERGENT B1 ;  /* 0x0000000000017941 */ /* 0x000fea0003800200 */
.L_x_5839:
[----:B------:R-:W-:Y:S01]  /*a7d0*/  IMAD.WIDE.U32 R12, R130, -0x326172a9, RZ ;  /* 0xcd9e8d57820c7825 */ /* 0x000fe200078e00ff */
[----:B------:R-:W-:Y:S02]  /*a7e0*/  LOP3.LUT R28, R116, R35, R159, 0x96, !PT ;  /* 0x00000023741c7212 */ /* 0x000fe400078e969f */
[----:B------:R-:W-:Y:S02]  /*a7f0*/  MOV R24, R134 ;  /* 0x0000008600187202 */ /* 0x000fe40000000f00 */
        /* <DEDUP_REMOVED lines=47> */
.L_x_5837:
[----:B------:R-:W-:Y:S05]  /*aaf0*/  BSYNC.RECONVERGENT B0 ;  /* 0x0000000000007941 */ /* 0x000fea0003800200 */
.L_x_5836:
        /* <DEDUP_REMOVED lines=20> */
.L_x_5843:
        /* <DEDUP_REMOVED lines=13> */
.L_x_5845:
[----:B------:R-:W-:Y:S05]  /*ad10*/  BSYNC.RECONVERGENT B1 ;  /* 0x0000000000017941 */ /* 0x000fea0003800200 */
.L_x_5844:
        /* <DEDUP_REMOVED lines=50> */
.L_x_5842:
[----:B------:R-:W-:Y:S05]  /*b040*/  BSYNC.RECONVERGENT B0 ;  /* 0x0000000000007941 */ /* 0x000fea0003800200 */
.L_x_5841:
[----:B------:R-:W-:Y:S01]  /*b050*/  I2FP.F32.U32 R25, R25 ;  /* 0x0000001900197245 */ /* 0x000fe20000201000 */
[----:B------:R-:W-:Y:S01]  /*b060*/  IMAD.U32 R29, R53, 0x10000, RZ ;  /* 0x00010000351d7824 */ /* 0x000fe200078e00ff */
[----:B------:R-:W-:Y:S01]  /*b070*/  ISETP.NE.AND P3, PT, R30, 0x1, PT ;  /* 0x000000011e00780c */ /* 0x000fe20003f65270 */
[----:B------:R-:W-:Y:S01]  /*b080*/  BSSY.RECONVERGENT B0, `(.L_x_5846) ;  /* 0x0000054000007945 */ /* 0x000fe20003800200 */
[----:B------:R-:W-:Y:S02]  /*b090*/  IMAD.MOV.U32 R28, RZ, RZ, 0x2 ;  /* 0x00000002ff1c7424 */ /* 0x000fe400078e00ff */
[----:B------:R-:W-:Y:S01]  /*b0a0*/  FFMA.FTZ R24, R25, R140, 1.1641532182693481445e-10 ;  /* 0x2f00000019187423 */ /* 0x000fe2000001008c */
[----:B------:R-:W-:Y:S01]  /*b0b0*/  FMUL.FTZ R29, R29, R138 ;  /* 0x0000008a1d1d7220 */ /* 0x000fe20000410000 */
[----:B------:R-:W-:-:S03]  /*b0c0*/  FSEL R25, R34, RZ, P4 ;  /* 0x000000ff22197208 */ /* 0x000fc60002000000 */
[----:B------:R-:W-:-:S04]  /*b0d0*/  FSETP.GTU.FTZ.AND P2, PT, R24, R139, PT ;  /* 0x0000008b1800720b */ /* 0x000fc80003f5c000 */
[----:B------:R-:W-:Y:S02]  /*b0e0*/  FSEL R34, R29, RZ, !P2 ;  /* 0x000000ff1d227208 */ /* 0x000fe40005000000 */
[----:B------:R-:W-:-:S03]  /*b0f0*/  SEL R120, RZ, 0x1, P2 ;  /* 0x00000001ff787807 */ /* 0x000fc60001000000 */
[----:B------:R-:W-:Y:S01]  /*b100*/  FADD.FTZ R34, R34, R25 ;  /* 0x0000001922227221 */ /* 0x000fe20000010000 */
[----:B------:R-:W-:-:S03]  /*b110*/  MOV R25, R118 ;  /* 0x0000007600197202 */ /* 0x000fc60000000f00 */
        /* <DEDUP_REMOVED lines=10> */
.L_x_5848:
        /* <DEDUP_REMOVED lines=13> */
.L_x_5850:
[----:B------:R-:W-:Y:S05]  /*b290*/  BSYNC.RECONVERGENT B1 ;  /* 0x0000000000017941 */ /* 0x000fea0003800200 */
.L_x_5849:
        /* <DEDUP_REMOVED lines=50> */
.L_x_5847:
[----:B------:R-:W-:Y:S05]  /*b5c0*/  BSYNC.RECONVERGENT B0 ;  /* 0x0000000000007941 */ /* 0x000fea0003800200 */
.L_x_5846:
        /* <DEDUP_REMOVED lines=19> */
.L_x_5853:
        /* <DEDUP_REMOVED lines=13> */
.L_x_5855:
[----:B------:R-:W-:Y:S05]  /*b7d0*/  BSYNC.RECONVERGENT B1 ;  /* 0x0000000000017941 */ /* 0x000fea0003800200 */
.L_x_5854:
        /* <DEDUP_REMOVED lines=50> */
.L_x_5852:
[----:B------:R-:W-:Y:S05]  /*bb00*/  BSYNC.RECONVERGENT B0 ;  /* 0x0000000000007941 */ /* 0x000fea0003800200 */
.L_x_5851:
[----:B------:R-:W-:Y:S01]  /*bb10*/  I2FP.F32.U32 R25, R25 ;  /* 0x0000001900197245 */ /* 0x000fe20000201000 */
[----:B------:R-:W-:Y:S01]  /*bb20*/  BSSY.RECONVERGENT B0, `(.L_x_5856) ;  /* 0x0000057000007945 */ /* 0x000fe20003800200 */
[----:B------:R-:W-:-:S04]  /*bb30*/  PRMT R24, R53, 0x7632, R24 ;  /* 0x0000763235187816 */ /* 0x000fc80000000018 */
[----:B------:R-:W-:Y:S01]  /*bb40*/  SHF.L.U32 R29, R24, 0x10, RZ ;  /* 0x00000010181d7819 */ /* 0x000fe200000006ff */
[----:B------:R-:W-:Y:S01]  /*bb50*/  FFMA.FTZ R24, R25, R140, 1.1641532182693481445e-10 ;  /* 0x2f00000019187423 */ /* 0x000fe2000001008c */
[----:B------:R-:W-:-:S03]  /*bb60*/  IMAD.MOV.U32 R25, RZ, RZ, R118 ;  /* 0x000000ffff197224 */ /* 0x000fc600078e0076 */
[----:B------:R-:W-:Y:S01]  /*bb70*/  FMUL.FTZ R29, R29, R138 ;  /* 0x0000008a1d1d7220 */ /* 0x000fe20000410000 */
[----:B------:R-:W-:Y:S02]  /*bb80*/  FSETP.GTU.FTZ.AND P2, PT, R24, R139, PT ;  /* 0x0000008b1800720b */ /* 0x000fe40003f5c000 */
[----:B------:R-:W-:Y:S02]  /*bb90*/  FSEL R24, R35, RZ, P4 ;  /* 0x000000ff23187208 */ /* 0x000fe40002000000 */
        /* <DEDUP_REMOVED lines=15> */
.L_x_5858:
        /* <DEDUP_REMOVED lines=13> */
.L_x_5860:
[----:B------:R-:W-:Y:S05]  /*bd60*/  BSYNC.RECONVERGENT B1 ;  /* 0x0000000000017941 */ /* 0x000fea0003800200 */
.L_x_5859:
        /* <DEDUP_REMOVED lines=50> */
.L_x_5857:
[----:B------:R-:W-:Y:S05]  /*c090*/  BSYNC.RECONVERGENT B0 ;  /* 0x0000000000007941 */ /* 0x000fea0003800200 */
.L_x_5856:
[----:B------:R-:W-:Y:S01]  /*c0a0*/  ISETP.NE.AND P3, PT, R29, 0x1, PT ;  /* 0x000000011d00780c */ /* 0x000fe20003f65270 */
[----:B------:R-:W-:Y:S01]  /*c0b0*/  BSSY.RECONVERGENT B0, `(.L_x_5861) ;  /* 0x0000052000007945 */ /* 0x000fe20003800200 */
[----:B------:R-:W-:Y:S01]  /*c0c0*/  I2FP.F32.U32 R25, R25 ;  /* 0x0000001900197245 */ /* 0x000fe20000201000 */
[----:B------:R-:W-:Y:S01]  /*c0d0*/  IMAD.MOV.U32 R30, RZ, RZ, 0x2 ;  /* 0x00000002ff1e7424 */ /* 0x000fe200078e00ff */
[----:B------:R-:W-:-:S03]  /*c0e0*/  MOV R28, R118 ;  /* 0x00000076001c7202 */ /* 0x000fc60000000f00 */
[----:B------:R-:W-:Y:S01]  /*c0f0*/  FFMA.FTZ R24, R25, R140, 1.1641532182693481445e-10 ;  /* 0x2f00000019187423 */ /* 0x000fe2000001008c */
[C---:B------:R-:W-:Y:S01]  /*c100*/  IMAD.U32 R25, R26.reuse, 0x10000, RZ ;  /* 0x000100001a197824 */ /* 0x040fe200078e00ff */
[----:B------:R-:W-:-:S03]  /*c110*/  PRMT R26, R26, 0x7632, R26 ;  /* 0x000076321a1a7816 */ /* 0x000fc6000000001a */
[----:B------:R-:W-:Y:S01]  /*c120*/  FSETP.LE.FTZ.AND P2, PT, R24, R139, PT ;  /* 0x0000008b1800720b */ /* 0x000fe20003f53000 */
[----:B------:R-:W-:Y:S01]  /*c130*/  FMUL.FTZ R122, R25, R138 ;  /* 0x0000008a197a7220 */ /* 0x000fe20000410000 */
[----:B------:R-:W-:Y:S11]  /*c140*/  @!P3 BRA `(.L_x_5862) ;  /* 0x000000040020b947 */ /* 0x000ff60003800000 */
        /* <DEDUP_REMOVED lines=8> */
.L_x_5863:
        /* <DEDUP_REMOVED lines=13> */
.L_x_5865:
[----:B------:R-:W-:Y:S05]  /*c2a0*/  BSYNC.RECONVERGENT B1 ;  /* 0x0000000000017941 */ /* 0x000fea0003800200 */
.L_x_5864:
        /* <DEDUP_REMOVED lines=50> */
.L_x_5862:
[----:B------:R-:W-:Y:S05]  /*c5d0*/  BSYNC.RECONVERGENT B0 ;  /* 0x0000000000007941 */ /* 0x000fea0003800200 */
.L_x_5861:
[----:B------:R-:W-:Y:S01]  /*c5e0*/  I2FP.F32.U32 R25, R28 ;  /* 0x0000001c00197245 */ /* 0x000fe20000201000 */
[----:B------:R-:W-:Y:S01]  /*c5f0*/  IMAD.U32 R29, R54, 0x10000, RZ ;  /* 0x00010000361d7824 */ /* 0x000fe200078e00ff */
[----:B------:R-:W-:Y:S01]  /*c600*/  BSSY.RECONVERGENT B0, `(.L_x_5866) ;  /* 0x0000056000007945 */ /* 0x000fe20003800200 */
[----:B------:R-:W-:Y:S02]  /*c610*/  HFMA2 R31, -RZ, RZ, 0, 1.1920928955078125e-07 ;  /* 0x00000002ff1f7431 */ /* 0x000fe400000001ff */
        /* <DEDUP_REMOVED lines=8> */
[----:B------:R-:W-:Y:S01]  /*c6a0*/  IMAD.MOV.U32 R25, RZ, RZ, R118 ;  /* 0x000000ffff197224 */ /* 0x000fe200078e0076 */
[----:B------:R-:W-:Y:S02]  /*c6b0*/  PRMT R122, R24, 0x7610, R122 ;  /* 0x00007610187a7816 */ /* 0x000fe4000000007a */
        /* <DEDUP_REMOVED lines=10> */
.L_x_5868:
        /* <DEDUP_REMOVED lines=13> */
.L_x_5870:
[----:B------:R-:W-:Y:S05]  /*c830*/  BSYNC.RECONVERGENT B1 ;  /* 0x0000000000017941 */ /* 0x000fea0003800200 */
.L_x_5869:
[----:B------:R-:W-:Y:S01]  /*c840*/  LOP3.LUT R124, R116, R25, R159, 0x96, !PT ;  /* 0x00000019747c7212 */ /* 0x000fe200078e969f */
[----:B------:R-:W-:-:S04]  /*c850*/  IMAD.WIDE.U32 R12, R130, -0x326172a9, RZ ;  /* 0xcd9e8d57820c7825 */ /* 0x000fc800078e00ff */
[----:B------:R-:W-:Y:S01]  /*c860*/  VIADD R25, R158, 0x9e3779b9 ;  /* 0x9e3779b99e197836 */ /* 0x000fe20000000000 */
        /* <DEDUP_REMOVED lines=47> */
.L_x_5867:
[----:B------:R-:W-:Y:S05]  /*cb60*/  BSYNC.RECONVERGENT B0 ;  /* 0x0000000000007941 */ /* 0x000fea0003800200 */
.L_x_5866:
        /* <DEDUP_REMOVED lines=18> */
.L_x_5873:
        /* <DEDUP_REMOVED lines=13> */
.L_x_5875:
[----:B------:R-:W-:Y:S05]  /*cd60*/  BSYNC.RECONVERGENT B1 ;  /* 0x0000000000017941 */ /* 0x000fea0003800200 */
.L_x_5874:
        /* <DEDUP_REMOVED lines=50> */
.L_x_5872:
[----:B------:R-:W-:Y:S05]  /*d090*/  BSYNC.RECONVERGENT B0 ;  /* 0x0000000000007941 */ /* 0x000fea0003800200 */
.L_x_5871:
[----:B------:R-:W-:Y:S01]  /*d0a0*/  PRMT R24, R54, 0x7632, R24 ;  /* 0x0000763236187816 */ /* 0x000fe20000000018 */
[----:B------:R-:W-:Y:S01]  /*d0b0*/  BSSY.RECONVERGENT B0, `(.L_x_5876) ;  /* 0x0000057000007945 */ /* 0x000fe20003800200 */
[----:B------:R-:W-:Y:S01]  /*d0c0*/  I2FP.F32.U32 R25, R25 ;  /* 0x0000001900197245 */ /* 0x000fe20000201000 */
[----:B------:R-:W-:Y:S01]  /*d0d0*/  IMAD.MOV.U32 R124, RZ, RZ, 0x2 ;  /* 0x00000002ff7c7424 */ /* 0x000fe200078e00ff */
[----:B------:R-:W-:Y:S01]  /*d0e0*/  FSEL R26, R26, RZ, P3 ;  /* 0x000000ff1a1a7208 */ /* 0x000fe20001800000 */
[----:B------:R-:W-:Y:S02]  /*d0f0*/  IMAD.U32 R29, R24, 0x10000, RZ ;  /* 0x00010000181d7824 */ /* 0x000fe400078e00ff */
[----:B------:R-:W-:Y:S01]  /*d100*/  FFMA.FTZ R24, R25, R140, 1.1641532182693481445e-10 ;  /* 0x2f00000019187423 */ /* 0x000fe2000001008c */
[----:B------:R-:W-:Y:S01]  /*d110*/  MOV R25, R118 ;  /* 0x0000007600197202 */ /* 0x000fe20000000f00 */
[----:B------:R-:W-:-:S03]  /*d120*/  FMUL.FTZ R29, R29, R138 ;  /* 0x0000008a1d1d7220 */ /* 0x000fc60000410000 */
        /* <DEDUP_REMOVED lines=15> */
.L_x_5878:
        /* <DEDUP_REMOVED lines=13> */
.L_x_5880:
[----:B------:R-:W-:Y:S05]  /*d2f0*/  BSYNC.RECONVERGENT B1 ;  /* 0x0000000000017941 */ /* 0x000fea0003800200 */
.L_x_5879:
        /* <DEDUP_REMOVED lines=18> */
[----:B------:R-:W-:Y:S02]  /*d420*/  LOP3.LUT R13, R13, R12, R31, 0x96, !PT ;  /* 0x0000000c0d0d7212 */ /* 0x000fe400078e961f */
[----:B------:R-:W-:-:S03]  /*d430*/  LOP3.LUT R25, R147, R30, R125, 0x96, !PT ;  /* 0x0000001e93197212 */ /* 0x000fc600078e967d */
[----:B------:R-:W-:-:S05]  /*d440*/  IMAD.WIDE.U32 R12, R13, -0x326172a9, RZ ;  /* 0xcd9e8d570d0c7825 */ /* 0x000fca00078e00ff */
        /* <DEDUP_REMOVED lines=19> */
[----:B------:R-:W-:-:S03]  /*d580*/  IADD3 R13, PT, PT, R158, -0xe443238, RZ ;  /* 0xf1bbcdc89e0d7810 */ /* 0x000fc60007ffe0ff */
[----:B------:R-:W-:Y:S01]  /*d590*/  IMAD.WIDE.U32 R30, R30, -0x326172a9, RZ ;  /* 0xcd9e8d571e1e7825 */ /* 0x000fe200078e00ff */
[----:B------:R-:W-:-:S03]  /*d5a0*/  LOP3.LUT R24, R13, R24, R125, 0x96, !PT ;  /* 0x000000180d187212 */ /* 0x000fc600078e967d */
[----:B------:R-:W-:Y:S01]  /*d5b0*/  IMAD.MOV.U32 R118, RZ, RZ, R30 ;  /* 0x000000ffff767224 */ /* 0x000fe200078e001e */
[----:B------:R-:W-:Y:S01]  /*d5c0*/  LOP3.LUT R13, R149, R124, R31, 0x96, !PT ;  /* 0x0000007c950d7212 */ /* 0x000fe200078e961f */
[----:B------:R-:W-:-:S04]  /*d5d0*/  IMAD.WIDE.U32 R24, R24, -0x2daee0ad, RZ ;  /* 0xd2511f5318187825 */ /* 0x000fc800078e00ff */
[----:B------:R-:W-:Y:S01]  /*d5e0*/  IMAD.MOV.U32 R124, RZ, RZ, RZ ;  /* 0x000000ffff7c7224 */ /* 0x000fe200078e00ff */
[----:B------:R-:W-:Y:S01]  /*d5f0*/  LOP3.LUT R12, R145, R12, R25, 0x96, !PT ;  /* 0x0000000c910c7212 */ /* 0x000fe200078e9619 */
[----:B------:R-:W-:Y:S01]  /*d600*/  IMAD.MOV.U32 R25, RZ, RZ, R134 ;  /* 0x000000ffff197224 */ /* 0x000fe200078e0086 */
[----:B------:R-:W-:-:S07]  /*d610*/  MOV R134, R24 ;  /* 0x0000001800867202 */ /* 0x000fce0000000f00 */
.L_x_5877:
[----:B------:R-:W-:Y:S05]  /*d620*/  BSYNC.RECONVERGENT B0 ;  /* 0x0000000000007941 */ /* 0x000fea0003800200 */
.L_x_5876:
        /* <DEDUP_REMOVED lines=19> */
.L_x_5883:
        /* <DEDUP_REMOVED lines=13> */
.L_x_5885:
[----:B------:R-:W-:Y:S05]  /*d830*/  BSYNC.RECONVERGENT B1 ;  /* 0x0000000000017941 */ /* 0x000fea0003800200 */
.L_x_5884:
        /* <DEDUP_REMOVED lines=35> */
[----:B------:R-:W-:-:S05]  /*da70*/  IMAD.WIDE.U32 R26, R27, -0x2daee0ad, RZ ;  /* 0xd2511f531b1a7825 */ /* 0x000fca00078e00ff */
[----:B------:R-:W-:Y:S01]  /*da80*/  LOP3.LUT R124, R141, R12, R27, 0x96, !PT ;  /* 0x0000000c8d7c7212 */ /* 0x000fe200078e961b */
[----:B------:R-:W-:-:S04]  /*da90*/  IMAD.WIDE.U32 R12, R13, -0x2daee0ad, RZ ;  /* 0xd2511f530d0c7825 */ /* 0x000fc800078e00ff */
[----:B------:R-:W-:Y:S01]  /*daa0*/  IMAD.WIDE.U32 R124, R124, -0x326172a9, RZ ;  /* 0xcd9e8d577c7c7825 */ /* 0x000fe200078e00ff */
[----:B------:R-:W-:-:S03]  /*dab0*/  LOP3.LUT R26, R143, R26, R13, 0x96, !PT ;  /* 0x0000001a8f1a7212 */ /* 0x000fc600078e960d */
[----:B------:R-:W-:Y:S02]  /*dac0*/  VIADD R13, R158, 0xf1bbcdc8 ;  /* 0xf1bbcdc89e0d7836 */ /* 0x000fe40000000000 */
[----:B------:R-:W-:-:S03]  /*dad0*/  IMAD.WIDE.U32 R26, R26, -0x326172a9, RZ ;  /* 0xcd9e8d571a1a7825 */ /* 0x000fc600078e00ff */
[----:B------:R-:W-:Y:S01]  /*dae0*/  LOP3.LUT R24, R13, R24, R125, 0x96, !PT ;  /* 0x000000180d187212 */ /* 0x000fe200078e967d */
[----:B------:R-:W-:Y:S01]  /*daf0*/  IMAD.MOV.U32 R118, RZ, RZ, R26 ;  /* 0x000000ffff767224 */ /* 0x000fe200078e001a */
[----:B------:R-:W-:Y:S01]  /*db00*/  LOP3.LUT R13, R149, R124, R27, 0x96, !PT ;  /* 0x0000007c950d7212 */ /* 0x000fe200078e961b */
[----:B------:R-:W-:Y:S02]  /*db10*/  IMAD.MOV.U32 R26, RZ, RZ, RZ ;  /* 0x000000ffff1a7224 */ /* 0x000fe400078e00ff */
[----:B------:R-:W-:-:S05]  /*db20*/  IMAD.WIDE.U32 R24, R24, -0x2daee0ad, RZ ;  /* 0xd2511f5318187825 */ /* 0x000fca00078e00ff */
[----:B------:R-:W-:Y:S02]  /*db30*/  LOP3.LUT R12, R145, R12, R25, 0x96, !PT ;  /* 0x0000000c910c7212 */ /* 0x000fe400078e9619 */
[----:B------:R-:W-:Y:S01]  /*db40*/  MOV R25, R134 ;  /* 0x0000008600197202 */ /* 0x000fe20000000f00 */
[----:B------:R-:W-:-:S07]  /*db50*/  IMAD.MOV.U32 R134, RZ, RZ, R24 ;  /* 0x000000ffff867224 */ /* 0x000fce00078e0018 */
.L_x_5882:
[----:B------:R-:W-:Y:S05]  /*db60*/  BSYNC.RECONVERGENT B0 ;  /* 0x0000000000007941 */ /* 0x000fea0003800200 */
.L_x_5881:
[----:B------:R-:W-:Y:S01]  /*db70*/  I2FP.F32.U32 R25, R25 ;  /* 0x0000001900197245 */ /* 0x000fe20000201000 */
[----:B------:R-:W-:Y:S01]  /*db80*/  BSSY.RECONVERGENT B0, `(.L_x_5886) ;  /* 0x0000056000007945 */ /* 0x000fe20003800200 */
[----:B------:R-:W-:-:S03]  /*db90*/  SHF.L.U32 R27, R55, 0x10, RZ ;  /* 0x00000010371b7819 */ /* 0x000fc600000006ff */
[----:B------:R-:W-:Y:S01]  /*dba0*/  FFMA.FTZ R24, R25, R140, 1.1641532182693481445e-10 ;  /* 0x2f00000019187423 */ /* 0x000fe2000001008c */
[----:B------:R-:W-:Y:S01]  /*dbb0*/  FSEL R25, R30, RZ, P4 ;  /* 0x000000ff1e197208 */ /* 0x000fe20002000000 */
[----:B------:R-:W-:-:S03]  /*dbc0*/  FMUL.FTZ R27, R27, R138 ;  /* 0x0000008a1b1b7220 */ /* 0x000fc60000410000 */
[----:B------:R-:W-:-:S04]  /*dbd0*/  FSETP.GTU.FTZ.AND P5, PT, R24, R139, PT ;  /* 0x0000008b1800720b */ /* 0x000fc80003fbc000 */
[----:B------:R-:W-:Y:S01]  /*dbe0*/  FSEL R24, R27, RZ, !P5 ;  /* 0x000000ff1b187208 */ /* 0x000fe20006800000 */
[----:B------:R-:W-:Y:S01]  /*dbf0*/  IMAD.MOV.U32 R27, RZ, RZ, 0x2 ;  /* 0x00000002ff1b7424 */ /* 0x000fe200078e00ff */
        /* <DEDUP_REMOVED lines=14> */
.L_x_5888:
        /* <DEDUP_REMOVED lines=13> */
.L_x_5890:
[----:B------:R-:W-:Y:S05]  /*ddb0*/  BSYNC.RECONVERGENT B1 ;  /* 0x0000000000017941 */ /* 0x000fea0003800200 */
.L_x_5889:
        /* <DEDUP_REMOVED lines=45> */
[----:B------:R-:W-:Y:S01]  /*e090*/  HFMA2 R27, -RZ, RZ, 0, 0 ;  /* 0x00000000ff1b7431 */ /* 0x000fe200000001ff */
[----:B------:R-:W-:Y:S02]  /*e0a0*/  MOV R118, R26 ;  /* 0x0000001a00767202 */ /* 0x000fe40000000f00 */
[----:B------:R-:W-:Y:S01]  /*e0b0*/  LOP3.LUT R12, R145, R12, R25, 0x96, !PT ;  /* 0x0000000c910c7212 */ /* 0x000fe200078e9619 */
[----:B------:R-:W-:Y:S02]  /*e0c0*/  IMAD.MOV.U32 R25, RZ, RZ, R134 ;  /* 0x000000ffff197224 */ /* 0x000fe400078e0086 */
[----:B------:R-:W-:-:S07]  /*e0d0*/  IMAD.MOV.U32 R134, RZ, RZ, R24 ;  /* 0x000000ffff867224 */ /* 0x000fce00078e0018 */
.L_x_5887:
[----:B------:R-:W-:Y:S05]  /*e0e0*/  BSYNC.RECONVERGENT B0 ;  /* 0x0000000000007941 */ /* 0x000fea0003800200 */
.L_x_5886:
[----:B------:R-:W-:Y:S01]  /*e0f0*/  ISETP.NE.AND P6, PT, R27, 0x1, PT ;  /* 0x000000011b00780c */ /* 0x000fe20003fc5270 */
[----:B------:R-:W-:Y:S01]  /*e100*/  IMAD.U32 R31, R31, 0x10000, RZ ;  /* 0x000100001f1f7824 */ /* 0x000fe200078e00ff */
[----:B------:R-:W-:Y:S01]  /*e110*/  I2FP.F32.U32 R25, R25 ;  /* 0x0000001900197245 */ /* 0x000fe20000201000 */
[----:B------:R-:W-:Y:S01]  /*e120*/  BSSY.RECONVERGENT B0, `(.L_x_5891) ;  /* 0x0000051000007945 */ /* 0x000fe20003800200 */
[----:B------:R-:W-:Y:S02]  /*e130*/  IMAD.MOV.U32 R24, RZ, RZ, 0x2 ;  /* 0x00000002ff187424 */ /* 0x000fe400078e00ff */
[----:B------:R-:W-:Y:S01]  /*e140*/  FMUL.FTZ R31, R31, R138 ;  /* 0x0000008a1f1f7220 */ /* 0x000fe20000410000 */
        /* <DEDUP_REMOVED lines=12> */
.L_x_5893:
        /* <DEDUP_REMOVED lines=15> */
.L_x_5895:
[----:B------:R-:W-:Y:S05]  /*e300*/  BSYNC.RECONVERGENT B1 ;  /* 0x0000000000017941 */ /* 0x000fea0003800200 */
.L_x_5894:
[----:B------:R-:W-:Y:S01]  /*e310*/  LOP3.LUT R26, R116, R13, R159, 0x96, !PT ;  /* 0x0000000d741a7212 */ /* 0x000fe200078e969f */
[----:B------:R-:W-:Y:S01]  /*e320*/  IMAD.WIDE.U32 R24, R130, -0x326172a9, RZ ;  /* 0xcd9e8d5782187825 */ /* 0x000fe200078e00ff */
[----:B------:R-:W-:-:S03]  /*e330*/  IADD3 R13, PT, PT, R158, -0x61c88647, RZ ;  /* 0x9e3779b99e0d7810 */ /* 0x000fc60007ffe0ff */
        /* <DEDUP_REMOVED lines=36> */
[----:B------:R-:W-:Y:S01]  /*e580*/  IMAD.WIDE.U32 R24, R25, -0x326172a9, RZ ;  /* 0xcd9e8d5719187825 */ /* 0x000fe200078e00ff */
[----:B------:R-:W-:-:S04]  /*e590*/  IADD3 R13, PT, PT, R158, -0xe443238, RZ ;  /* 0xf1bbcdc89e0d7810 */ /* 0x000fc80007ffe0ff */
[----:B------:R-:W-:Y:S01]  /*e5a0*/  LOP3.LUT R25, R13, R26, R25, 0x96, !PT ;  /* 0x0000001a0d197212 */ /* 0x000fe200078e9619 */
[----:B------:R-:W-:-:S04]  /*e5b0*/  IMAD.WIDE.U32 R26, R27, -0x326172a9, RZ ;  /* 0xcd9e8d571b1a7825 */ /* 0x000fc800078e00ff */
[----:B------:R-:W-:Y:S01]  /*e5c0*/  IMAD.MOV.U32 R118, RZ, RZ, R26 ;  /* 0x000000ffff767224 */ /* 0x000fe200078e001a */
[----:B------:R-:W-:Y:S01]  /*e5d0*/  LOP3.LUT R13, R149, R24, R27, 0x96, !PT ;  /* 0x00000018950d7212 */ /* 0x000fe200078e961b */
[----:B------:R-:W-:-:S05]  /*e5e0*/  IMAD.WIDE.U32 R24, R25, -0x2daee0ad, RZ ;  /* 0xd2511f5319187825 */ /* 0x000fca00078e00ff */
[----:B------:R-:W-:Y:S01]  /*e5f0*/  LOP3.LUT R12, R145, R12, R25, 0x96, !PT ;  /* 0x0000000c910c7212 */ /* 0x000fe200078e9619 */
[----:B------:R-:W-:Y:S01]  /*e600*/  IMAD.MOV.U32 R25, RZ, RZ, R134 ;  /* 0x000000ffff197224 */ /* 0x000fe200078e0086 */
[----:B------:R-:W-:Y:S01]  /*e610*/  MOV R134, R24 ;  /* 0x0000001800867202 */ /* 0x000fe20000000f00 */
[----:B------:R-:W-:-:S07]  /*e620*/  IMAD.MOV.U32 R24, RZ, RZ, RZ ;  /* 0x000000ffff187224 */ /* 0x000fce00078e00ff */
.L_x_5892:
[----:B------:R-:W-:Y:S05]  /*e630*/  BSYNC.RECONVERGENT B0 ;  /* 0x0000000000007941 */ /* 0x000fea0003800200 */
.L_x_5891:
[----:B------:R-:W-:Y:S02]  /*e640*/  PRMT R26, R55, 0x7632, R26 ;  /* 0x00007632371a7816 */ /* 0x000fe4000000001a */
[----:B------:R-:W-:-:S03]  /*e650*/  I2FP.F32.U32 R25, R25 ;  /* 0x0000001900197245 */ /* 0x000fc60000201000 */
[----:B------:R-:W-:Y:S02]  /*e660*/  IMAD.U32 R27, R26, 0x10000, RZ ;  /* 0x000100001a1b7824 */ /* 0x000fe400078e00ff */
[----:B------:R-:W-:Y:S02]  /*e670*/  FFMA.FTZ R26, R25, R140, 1.1641532182693481445e-10 ;  /* 0x2f000000191a7423 */ /* 0x000fe4000001008c */
[----:B------:R-:W-:-:S03]  /*e680*/  FMUL.FTZ R27, R27, R138 ;  /* 0x0000008a1b1b7220 */ /* 0x000fc60000410000 */
[----:B------:R-:W-:Y:S02]  /*e690*/  FSETP.GTU.FTZ.AND P6, PT, R26, R139, PT ;  /* 0x0000008b1a00720b */ /* 0x000fe40003fdc000 */
[----:B------:R-:W-:Y:S02]  /*e6a0*/  FSEL R26, R31, RZ, P5 ;  /* 0x000000ff1f1a7208 */ /* 0x000fe40002800000 */
[----:B------:R-:W-:Y:S02]  /*e6b0*/  FSEL R27, R27, RZ, !P6 ;  /* 0x000000ff1b1b7208 */ /* 0x000fe40007000000 */
[----:B------:R-:W-:-:S03]  /*e6c0*/  SEL R125, RZ, 0x1, P6 ;  /* 0x00000001ff7d7807 */ /* 0x000fc60003000000 */
[----:B------:R-:W-:-:S04]  /*e6d0*/  FADD.FTZ R31, R27, R26 ;  /* 0x0000001a1b1f7221 */ /* 0x000fc80000010000 */
[----:B------:R-:W-:Y:S01]  /*e6e0*/  @P1 FADD.FTZ R31, R47, R31 ;  /* 0x0000001f2f1f1221 */ /* 0x000fe20000010000 */
[----:B------:R-:W-:Y:S06]  /*e6f0*/  BRA `(.L_x_5896) ;  /* 0x0000002800f07947 */ /* 0x000fec0003800000 */
.L_x_5815:
        /* <DEDUP_REMOVED lines=16> */
.L_x_5899:
        /* <DEDUP_REMOVED lines=13> */
.L_x_5901:
[----:B------:R-:W-:Y:S05]  /*e8d0*/  BSYNC.RECONVERGENT B1 ;  /* 0x0000000000017941 */ /* 0x000fea0003800200 */
.L_x_5900:
        /* <DEDUP_REMOVED lines=48> */
[----:B------:R-:W-:Y:S01]  /*ebe0*/  LOP3.LUT R12, R145, R12, R29, 0x96, !PT ;  /* 0x0000000c910c7212 */ /* 0x000fe200078e961d */
[----:B------:R-:W-:-:S07]  /*ebf0*/  IMAD.MOV.U32 R31, RZ, RZ, RZ ;  /* 0x000000ffff1f7224 */ /* 0x000fce00078e00ff */
.L_x_5898:
[----:B------:R-:W-:Y:S05]  /*ec00*/  BSYNC.RECONVERGENT B0 ;  /* 0x0000000000007941 */ /* 0x000fea0003800200 */
.L_x_5897:
[----:B------:R-:W-:Y:S01]  /*ec10*/  ISETP.NE.AND P2, PT, R31, 0x1, PT ;  /* 0x000000011f00780c */ /* 0x000fe20003f45270 */
[----:B------:R-:W-:Y:S01]  /*ec20*/  BSSY.RECONVERGENT B0, `(.L_x_5902) ;  /* 0x0000052000007945 */ /* 0x000fe20003800200 */
[----:B------:R-:W-:Y:S01]  /*ec30*/  I2FP.F32.U32 R29, R28 ;  /* 0x0000001c001d7245 */ /* 0x000fe20000201000 */
[----:B------:R-:W-:-:S04]  /*ec40*/  IMAD.MOV.U32 R32, RZ, RZ, 0x2 ;  /* 0x00000002ff207424 */ /* 0x000fc800078e00ff */
[----:B------:R-:W-:Y:S01]  /*ec50*/  FFMA.FTZ R28, R29, R140, 1.1641532182693481445e-10 ;  /* 0x2f0000001d1c7423 */ /* 0x000fe2000001008c */
[----:B------:R-:W-:-:S04]  /*ec60*/  IMAD.MOV.U32 R29, RZ, RZ, R118 ;  /* 0x000000ffff1d7224 */ /* 0x000fc800078e0076 */
[----:B------:R-:W-:Y:S02]  /*ec70*/  FSETP.LE.FTZ.AND P3, PT, R28, R139, PT ;  /* 0x0000008b1c00720b */ /* 0x000fe40003f73000 */
[C---:B-----5:R-:W-:Y:S02]  /*ec80*/  SHF.L.U32 R28, R24.reuse, 0x10, RZ ;  /* 0x00000010181c7819 */ /* 0x060fe400000006ff */
[----:B------:R-:W-:Y:S02]  /*ec90*/  PRMT R24, R24, 0x7632, R24 ;  /* 0x0000763218187816 */ /* 0x000fe40000000018 */
[----:B------:R-:W-:Y:S01]  /*eca0*/  P2R R94, PR, RZ, 0x8 ;  /* 0x00000008ff5e7803 */ /* 0x000fe20000000000 */
        /* <DEDUP_REMOVED lines=9> */
.L_x_5904:
        /* <DEDUP_REMOVED lines=13> */
.L_x_5906:
[----:B------:R-:W-:Y:S05]  /*ee10*/  BSYNC.RECONVERGENT B1 ;  /* 0x0000000000017941 */ /* 0x000fea0003800200 */
.L_x_5905:
        /* <DEDUP_REMOVED lines=9> */
[----:B------:R-:W-:-:S04]  /*eeb0*/  LOP3.LUT R31, R142, R34, R31, 0x96, !PT ;  /* 0x000000228e1f7212 */ /* 0x000fc800078e961f */
[----:B------:R-:W-:Y:S01]  /*eec0*/  LOP3.LUT R29, R148, R30, R33, 0x96, !PT ;  /* 0x0000001e941d7212 */ /* 0x000fe200078e9621 */
[----:B------:R-:W-:-:S05]  /*eed0*/  IMAD.WIDE.U32 R30, R31, -0x326172a9, RZ ;  /* 0xcd9e8d571f1e7825 */ /* 0x000fca00078e00ff */
[----:B------:R-:W-:Y:S01]  /*eee0*/  LOP3.LUT R31, R13, R12, R31, 0x96, !PT ;  /* 0x0000000c0d1f7212 */ /* 0x000fe200078e961f */
[----:B------:R-:W-:-:S04]  /*eef0*/  IMAD.WIDE.U32 R12, R29, -0x326172a9, RZ ;  /* 0xcd9e8d571d0c7825 */ /* 0x000fc800078e00ff */
        /* <DEDUP_REMOVED lines=26> */
[----:B------:R-:W-:-:S03]  /*f0a0*/  LOP3.LUT R32, R143, R32, R13, 0x96, !PT ;  /* 0x000000208f207212 */ /* 0x000fc600078e960d */
[----:B------:R-:W-:Y:S02]  /*f0b0*/  VIADD R13, R158, 0xf1bbcdc8 ;  /* 0xf1bbcdc89e0d7836 */ /* 0x000fe40000000000 */
[----:B------:R-:W-:-:S03]  /*f0c0*/  IMAD.WIDE.U32 R32, R32, -0x326172a9, RZ ;  /* 0xcd9e8d5720207825 */ /* 0x000fc600078e00ff */
[----:B------:R-:W-:Y:S02]  /*f0d0*/  LOP3.LUT R30, R13, R30, R35, 0x96, !PT ;  /* 0x0000001e0d1e7212 */ /* 0x000fe400078e9623 */
[----:B------:R-:W-:Y:S01]  /*f0e0*/  MOV R118, R32 ;  /* 0x0000002000767202 */ /* 0x000fe20000000f00 */
[----:B------:R-:W-:Y:S01]  /*f0f0*/  HFMA2 R32, -RZ, RZ, 0, 0 ;  /* 0x00000000ff207431 */ /* 0x000fe200000001ff */
[----:B------:R-:W-:Y:S01]  /*f100*/  LOP3.LUT R13, R149, R34, R33, 0x96, !PT ;  /* 0x00000022950d7212 */ /* 0x000fe200078e9621 */
[----:B------:R-:W-:-:S04]  /*f110*/  IMAD.WIDE.U32 R30, R30, -0x2daee0ad, RZ ;  /* 0xd2511f531e1e7825 */ /* 0x000fc800078e00ff */
[----:B------:R-:W-:Y:S01]  /*f120*/  IMAD.MOV.U32 R134, RZ, RZ, R30 ;  /* 0x000000ffff867224 */ /* 0x000fe200078e001e */
[----:B------:R-:W-:-:S07]  /*f130*/  LOP3.LUT R12, R145, R12, R31, 0x96, !PT ;  /* 0x0000000c910c7212 */ /* 0x000fce00078e961f */
.L_x_5903:
[----:B------:R-:W-:Y:S05]  /*f140*/  BSYNC.RECONVERGENT B0 ;  /* 0x0000000000007941 */ /* 0x000fea0003800200 */
.L_x_5902:
[----:B------:R-:W-:Y:S01]  /*f150*/  ISETP.NE.AND P2, PT, R32, 0x1, PT ;  /* 0x000000012000780c */ /* 0x000fe20003f45270 */
[----:B------:R-:W-:Y:S01]  /*f160*/  BSSY.RECONVERGENT B0, `(.L_x_5907) ;  /* 0x0000051000007945 */ /* 0x000fe20003800200 */
[----:B------:R-:W-:Y:S01]  /*f170*/  I2FP.F32.U32 R29, R29 ;  /* 0x0000001d001d7245 */ /* 0x000fe20000201000 */
[----:B------:R-:W-:-:S04]  /*f180*/  IMAD.MOV.U32 R33, RZ, RZ, 0x2 ;  /* 0x00000002ff217424 */ /* 0x000fc800078e00ff */
[----:B------:R-:W-:-:S05]  /*f190*/  FFMA.FTZ R30, R29, R140, 1.1641532182693481445e-10 ;  /* 0x2f0000001d1e7423 */ /* 0x000fca000001008c */
[----:B------:R-:W-:Y:S01]  /*f1a0*/  FSETP.LE.FTZ.AND P3, PT, R30, R139, PT ;  /* 0x0000008b1e00720b */ /* 0x000fe20003f73000 */
[----:B------:R-:W-:Y:S01]  /*f1b0*/  IMAD.U32 R30, R24, 0x10000, RZ ;  /* 0x00010000181e7824 */ /* 0x000fe200078e00ff */
        /* <DEDUP_REMOVED lines=11> */
.L_x_5909:
        /* <DEDUP_REMOVED lines=13> */
.L_x_5911:
[----:B------:R-:W-:Y:S05]  /*f340*/  BSYNC.RECONVERGENT B1 ;  /* 0x0000000000017941 */ /* 0x000fea0003800200 */
.L_x_5910:
        /* <DEDUP_REMOVED lines=12> */
[----:B------:R-:W-:-:S05]  /*f410*/  IMAD.WIDE.U32 R32, R33, -0x326172a9, RZ ;  /* 0xcd9e8d5721207825 */ /* 0x000fca00078e00ff */
[----:B------:R-:W-:Y:S01]  /*f420*/  LOP3.LUT R33, R13, R12, R33, 0x96, !PT ;  /* 0x0000000c0d217212 */ /* 0x000fe200078e9621 */
[----:B------:R-:W-:-:S04]  /*f430*/  IMAD.WIDE.U32 R12, R24, -0x326172a9, RZ ;  /* 0xcd9e8d57180c7825 */ /* 0x000fc800078e00ff */
[----:B------:R-:W-:Y:S01]  /*f440*/  IMAD.MOV.U32 R24, RZ, RZ, R134 ;  /* 0x000000ffff187224 */ /* 0x000fe200078e0086 */
        /* <DEDUP_REMOVED lines=30> */
[----:B------:R-:W-:-:S05]  /*f630*/  IMAD.WIDE.U32 R32, R32, -0x2daee0ad, RZ ;  /* 0xd2511f5320207825 */ /* 0x000fca00078e00ff */
[----:B------:R-:W-:Y:S01]  /*f640*/  LOP3.LUT R12, R145, R12, R33, 0x96, !PT ;  /* 0x0000000c910c7212 */ /* 0x000fe200078e9621 */
[----:B------:R-:W-:Y:S01]  /*f650*/  IMAD.MOV.U32 R33, RZ, RZ, RZ ;  /* 0x000000ffff217224 */ /* 0x000fe200078e00ff */
[----:B------:R-:W-:-:S07]  /*f660*/  MOV R134, R32 ;  /* 0x0000002000867202 */ /* 0x000fce0000000f00 */
.L_x_5908:
[----:B------:R-:W-:Y:S05]  /*f670*/  BSYNC.RECONVERGENT B0 ;  /* 0x0000000000007941 */ /* 0x000fea0003800200 */
.L_x_5907:
[----:B------:R-:W-:Y:S01]  /*f680*/  ISETP.NE.AND P2, PT, R33, 0x1, PT ;  /* 0x000000012100780c */ /* 0x000fe20003f45270 */
[----:B------:R-:W-:Y:S01]  /*f690*/  BSSY.RECONVERGENT B0, `(.L_x_5912) ;  /* 0x0000052000007945 */ /* 0x000fe20003800200 */
[----:B------:R-:W-:Y:S01]  /*f6a0*/  I2FP.F32.U32 R29, R24 ;  /* 0x00000018001d7245 */ /* 0x000fe20000201000 */
[----:B------:R-:W-:Y:S01]  /*f6b0*/  HFMA2 R34, -RZ, RZ, 0, 1.1920928955078125e-07 ;  /* 0x00000002ff227431 */ /* 0x000fe200000001ff */
[----:B------:R-:W-:-:S03]  /*f6c0*/  PRMT R31, R25, 0x7632, R31 ;  /* 0x00007632191f7816 */ /* 0x000fc6000000001f */
[----:B------:R-:W-:Y:S01]  /*f6d0*/  FFMA.FTZ R24, R29, R140, 1.1641532182693481445e-10 ;  /* 0x2f0000001d187423 */ /* 0x000fe2000001008c */
[----:B------:R-:W-:Y:S02]  /*f6e0*/  IMAD.U32 R29, R25, 0x10000, RZ ;  /* 0x00010000191d7824 */ /* 0x000fe400078e00ff */
[----:B------:R-:W-:Y:S02]  /*f6f0*/  IMAD.MOV.U32 R25, RZ, RZ, R118 ;  /* 0x000000ffff197224 */ /* 0x000fe400078e0076 */
        /* <DEDUP_REMOVED lines=11> */
.L_x_5914:
        /* <DEDUP_REMOVED lines=13> */
.L_x_5916:
[----:B------:R-:W-:Y:S05]  /*f880*/  BSYNC.RECONVERGENT B1 ;  /* 0x0000000000017941 */ /* 0x000fea0003800200 */
.L_x_5915:
        /* <DEDUP_REMOVED lines=50> */
.L_x_5913:
[----:B------:R-:W-:Y:S05]  /*fbb0*/  BSYNC.RECONVERGENT B0 ;  /* 0x0000000000007941 */ /* 0x000fea0003800200 */
.L_x_5912:
[----:B------:R-:W-:Y:S01]  /*fbc0*/  ISETP.NE.AND P2, PT, R34, 0x1, PT ;  /* 0x000000012200780c */ /* 0x000fe20003f45270 */
[----:B------:R-:W-:Y:S01]  /*fbd0*/  BSSY.RECONVERGENT B0, `(.L_x_5917) ;  /* 0x0000051000007945 */ /* 0x000fe20003800200 */
[----:B------:R-:W-:Y:S01]  /*fbe0*/  I2FP.F32.U32 R25, R25 ;  /* 0x0000001900197245 */ /* 0x000fe20000201000 */
[----:B------:R-:W-:Y:S01]  /*fbf0*/  IMAD.MOV.U32 R35, RZ, RZ, 0x2 ;  /* 0x00000002ff237424 */ /* 0x000fe200078e00ff */
[----:B------:R-:W-:-:S03]  /*fc00*/  SHF.L.U32 R32, R31, 0x10, RZ ;  /* 0x000000101f207819 */ /* 0x000fc600000006ff */
        /* <DEDUP_REMOVED lines=13> */
.L_x_5919:
        /* <DEDUP_REMOVED lines=13> */
.L_x_5921:
[----:B------:R-:W-:Y:S05]  /*fdb0*/  BSYNC.RECONVERGENT B1 ;  /* 0x0000000000017941 */ /* 0x000fea0003800200 */
.L_x_5920:
[----:B------:R-:W-:Y:S01]  /*fdc0*/  LOP3.LUT R24, R116, R13, R159, 0x96, !PT ;  /* 0x0000000d74187212 */ /* 0x000fe200078e969f */
[----:B------:R-:W-:-:S04]  /*fdd0*/  IMAD.WIDE.U32 R34, R130, -0x326172a9, RZ ;  /* 0xcd9e8d5782227825 */ /* 0x000fc800078e00ff */
[----:B------:R-:W-:Y:S01]  /*fde0*/  VIADD R13, R158, 0x9e3779b9 ;  /* 0x9e3779b99e0d7836 */ /* 0x000fe20000000000 */
        /* <DEDUP_REMOVED lines=41> */
[----:B------:R-:W-:Y:S01]  /*10080*/  HFMA2 R35, -RZ, RZ, 0, 0 ;  /* 0x00000000ff237431 */ /* 0x000fe200000001ff */
[----:B------:R-:W-:Y:S01]  /*10090*/  MOV R118, R34 ;  /* 0x0000002200767202 */ /* 0x000fe20000000f00 */
[----:B------:R-:W-:-:S05]  /*100a0*/  IMAD.WIDE.U32 R24, R24, -0x2daee0ad, RZ ;  /* 0xd2511f5318187825 */ /* 0x000fca00078e00ff */
[----:B------:R-:W-:Y:S01]  /*100b0*/  LOP3.LUT R12, R145, R12, R25, 0x96, !PT ;  /* 0x0000000c910c7212 */ /* 0x000fe200078e9619 */
[----:B------:R-:W-:Y:S02]  /*100c0*/  IMAD.MOV.U32 R25, RZ, RZ, R134 ;  /* 0x000000ffff197224 */ /* 0x000fe400078e0086 */
[----:B------:R-:W-:-:S07]  /*100d0*/  IMAD.MOV.U32 R134, RZ, RZ, R24 ;  /* 0x000000ffff867224 */ /* 0x000fce00078e0018 */
.L_x_5918:
[----:B------:R-:W-:Y:S05]  /*100e0*/  BSYNC.RECONVERGENT B0 ;  /* 0x0000000000007941 */ /* 0x000fea0003800200 */
.L_x_5917:
[----:B------:R-:W-:Y:S01]  /*100f0*/  ISETP.NE.AND P3, PT, R35, 0x1, PT ;  /* 0x000000012300780c */ /* 0x000fe20003f65270 */
[----:B------:R-:W-:Y:S01]  /*10100*/  BSSY.RECONVERGENT B0, `(.L_x_5922) ;  /* 0x0000051000007945 */ /* 0x000fe20003800200 */
[----:B------:R-:W-:Y:S01]  /*10110*/  I2FP.F32.U32 R25, R25 ;  /* 0x0000001900197245 */ /* 0x000fe20000201000 */
[C---:B------:R-:W-:Y:S01]  /*10120*/  IMAD.U32 R31, R26.reuse, 0x10000, RZ ;  /* 0x000100001a1f7824 */ /* 0x040fe200078e00ff */
[----:B------:R-:W-:Y:S01]  /*10130*/  PRMT R33, R26, 0x7632, R33 ;  /* 0x000076321a217816 */ /* 0x000fe20000000021 */
        /* <DEDUP_REMOVED lines=13> */
.L_x_5924:
        /* <DEDUP_REMOVED lines=13> */
.L_x_5926:
[----:B------:R-:W-:Y:S05]  /*102e0*/  BSYNC.RECONVERGENT B1 ;  /* 0x0000000000017941 */ /* 0x000fea0003800200 */
.L_x_5925:
        /* <DEDUP_REMOVED lines=37> */
[----:B------:R-:W-:-:S04]  /*10540*/  IMAD.WIDE.U32 R12, R26, -0x2daee0ad, RZ ;  /* 0xd2511f531a0c7825 */ /* 0x000fc800078e00ff */
[----:B------:R-:W-:Y:S01]  /*10550*/  IMAD.MOV.U32 R26, RZ, RZ, RZ ;  /* 0x000000ffff1a7224 */ /* 0x000fe200078e00ff */
        /* <DEDUP_REMOVED lines=10> */
[----:B------:R-:W-:-:S07]  /*10600*/  MOV R134, R24 ;  /* 0x0000001800867202 */ /* 0x000fce0000000f00 */
.L_x_5923:
[----:B------:R-:W-:Y:S05]  /*10610*/  BSYNC.RECONVERGENT B0 ;  /* 0x0000000000007941 */ /* 0x000fea0003800200 */
.L_x_5922:
        /* <DEDUP_REMOVED lines=17> */
.L_x_5929:
        /* <DEDUP_REMOVED lines=13> */
.L_x_5931:
[----:B------:R-:W-:Y:S05]  /*10800*/  BSYNC.RECONVERGENT B1 ;  /* 0x0000000000017941 */ /* 0x000fea0003800200 */
.L_x_5930:
[----:B------:R-:W-:Y:S01]  /*10810*/  LOP3.LUT R34, R116, R13, R159, 0x96, !PT ;  /* 0x0000000d74227212 */ /* 0x000fe200078e969f */
[----:B------:R-:W-:-:S04]  /*10820*/  IMAD.WIDE.U32 R24, R130, -0x326172a9, RZ ;  /* 0xcd9e8d5782187825 */ /* 0x000fc800078e00ff */
[----:B------:R-:W-:Y:S01]  /*10830*/  VIADD R13, R158, 0x9e3779b9 ;  /* 0x9e3779b99e0d7836 */ /* 0x000fe20000000000 */
[----:B------:R-:W-:Y:S01]  /*10840*/  LOP3.LUT R25, R128, R25, R158, 0x96, !PT ;  /* 0x0000001980197212 */ /* 0x000fe200078e969e */
[----:B------:R-:W-:-:S04]  /*10850*/  IMAD.WIDE.U32 R34, R34, -0x326172a9, RZ ;  /* 0xcd9e8d5722227825 */ /* 0x000fc800078e00ff */
[----:B------:R-:W-:Y:S01]  /*10860*/  IMAD.MOV.U32 R151, RZ, RZ, RZ ;  /* 0x000000ffff977224 */ /* 0x000fe200078e00ff */
        /* <DEDUP_REMOVED lines=38> */
[----:B------:R-:W-:Y:S01]  /*10ad0*/  IMAD.MOV.U32 R118, RZ, RZ, R34 ;  /* 0x000000ffff767224 */ /* 0x000fe200078e0022 */
[----:B------:R-:W-:Y:S01]  /*10ae0*/  LOP3.LUT R13, R149, R24, R35, 0x96, !PT ;  /* 0x00000018950d7212 */ /* 0x000fe200078e9623 */
[----:B------:R-:W-:-:S05]  /*10af0*/  IMAD.WIDE.U32 R24, R25, -0x2daee0ad, RZ ;  /* 0xd2511f5319187825 */ /* 0x000fca00078e00ff */
[----:B------:R-:W-:Y:S02]  /*10b00*/  LOP3.LUT R12, R145, R12, R25, 0x96, !PT ;  /* 0x0000000c910c7212 */ /* 0x000fe400078e9619 */
[----:B------:R-:W-:Y:S01]  /*10b10*/  MOV R25, R134 ;  /* 0x0000008600197202 */ /* 0x000fe20000000f00 */
[----:B------:R-:W-:-:S07]  /*10b20*/  IMAD.MOV.U32 R134, RZ, RZ, R24 ;  /* 0x000000ffff867224 */ /* 0x000fce00078e0018 */
.L_x_5928:
[----:B------:R-:W-:Y:S05]  /*10b30*/  BSYNC.RECONVERGENT B0 ;  /* 0x0000000000007941 */ /* 0x000fea0003800200 */
.L_x_5927:
        /* <DEDUP_REMOVED lines=18> */
.L_x_5934:
        /* <DEDUP_REMOVED lines=13> */
.L_x_5936:
[----:B------:R-:W-:Y:S05]  /*10d30*/  BSYNC.RECONVERGENT B1 ;  /* 0x0000000000017941 */ /* 0x000fea0003800200 */
.L_x_5935:
        /* <DEDUP_REMOVED lines=43> */
[----:B------:R-:W-:Y:S02]  /*10ff0*/  LOP3.LUT R13, R149, R26, R25, 0x96, !PT ;  /* 0x0000001a950d7212 */ /* 0x000fe400078e9619 */
[----:B------:R-:W-:Y:S01]  /*11000*/  MOV R118, R24 ;  /* 0x0000001800767202 */ /* 0x000fe20000000f00 */
[----:B------:R-:W-:-:S04]  /*11010*/  IMAD.WIDE.U32 R24, R27, -0x2daee0ad, RZ ;  /* 0xd2511f531b187825 */ /* 0x000fc800078e00ff */
[----:B------:R-:W-:Y:S01]  /*11020*/  IMAD.MOV.U32 R27, RZ, RZ, R134 ;  /* 0x000000ffff1b7224 */ /* 0x000fe200078e0086 */
[----:B------:R-:W-:Y:S01]  /*11030*/  LOP3.LUT R12, R145, R12, R25, 0x96, !PT ;  /* 0x0000000c910c7212 */ /* 0x000fe200078e9619 */
[----:B------:R-:W-:Y:S02]  /*11040*/  IMAD.MOV.U32 R134, RZ, RZ, R24 ;  /* 0x000000ffff867224 */ /* 0x000fe400078e0018 */
[----:B------:R-:W-:-:S07]  /*11050*/  HFMA2 R24, -RZ, RZ, 0, 0 ;  /* 0x00000000ff187431 */ /* 0x000fce00000001ff */
.L_x_5933:
[----:B------:R-:W-:Y:S05]  /*11060*/  BSYNC.RECONVERGENT B0 ;  /* 0x0000000000007941 */ /* 0x000fea0003800200 */
.L_x_5932:
[----:B------:R-:W-:Y:S01]  /*11070*/  P2R R156, PR, RZ, 0x2 ;  /* 0x00000002ff9c7803 */ /* 0x000fe20000000000 */
[-C--:B------:R-:W-:Y:S01]  /*11080*/  FMUL.FTZ R28, R28, R138.reuse ;  /* 0x0000008a1c1c7220 */ /* 0x080fe20000410000 */
[----:B------:R-:W-:Y:S01]  /*11090*/  I2FP.F32.U32 R157, R27 ;  /* 0x0000001b009d7245 */ /* 0x000fe20000201000 */
[-C--:B------:R-:W-:Y:S01]  /*110a0*/  FMUL.FTZ R26, R34, R138.reuse ;  /* 0x0000008a221a7220 */ /* 0x080fe20000410000 */
[----:B------:R-:W-:Y:S01]  /*110b0*/  ISETP.NE.AND P1, PT, R94, RZ, PT ;  /* 0x000000ff5e00720c */ /* 0x000fe20003f25270 */
[-C--:B------:R-:W-:Y:S01]  /*110c0*/  FMUL.FTZ R25, R32, R138.reuse ;  /* 0x0000008a20197220 */ /* 0x080fe20000410000 */
[----:B------:R-:W-:Y:S01]  /*110d0*/  FMUL.FTZ R34, R29, R138 ;  /* 0x0000008a1d227220 */ /* 0x000fe20000410000 */
[----:B------:R-:W-:Y:S01]  /*110e0*/  ISETP.NE.AND P5, PT, R137, RZ, PT ;  /* 0x000000ff8900720c */ /* 0x000fe20003fa5270 */
[----:B------:R-:W-:Y:S02]  /*110f0*/  IMAD.U32 R35, R35, 0x10000, RZ ;  /* 0x0001000023237824 */ /* 0x000fe400078e00ff */
[----:B------:R-:W-:Y:S01]  /*11100*/  FFMA.FTZ R160, R157, R140, 1.1641532182693481445e-10 ;  /* 0x2f0000009da07423 */ /* 0x000fe2000001008c */
[----:B------:R-:W-:Y:S01]  /*11110*/  FSEL R32, R28, RZ, P1 ;  /* 0x000000ff1c207208 */ /* 0x000fe20000800000 */
[-C--:B------:R-:W-:Y:S01]  /*11120*/  FMUL.FTZ R33, R33, R138.reuse ;  /* 0x0000008a21217220 */ /* 0x080fe20000410000 */
[----:B------:R-:W-:Y:S01]  /*11130*/  ISETP.NE.AND P1, PT, R156, RZ, PT ;  /* 0x000000ff9c00720c */ /* 0x000fe20003f25270 */
[-C--:B------:R-:W-:Y:S01]  /*11140*/  FMUL.FTZ R31, R31, R138.reuse ;  /* 0x0000008a1f1f7220 */ /* 0x080fe20000410000 */
[----:B------:R-:W-:Y:S01]  /*11150*/  P2R R151, PR, RZ, 0x1 ;  /* 0x00000001ff977803 */ /* 0x000fe20000000000 */
[-C--:B------:R-:W-:Y:S01]  /*11160*/  FMUL.FTZ R27, R30, R138.reuse ;  /* 0x0000008a1e1b7220 */ /* 0x080fe20000410000 */
[----:B------:R-:W-:Y:S01]  /*11170*/  FMUL.FTZ R157, R35, R138 ;  /* 0x0000008a239d7220 */ /* 0x000fe20000410000 */
[----:B------:R-:W-:-:S02]  /*11180*/  FSEL R34, R34, RZ, P5 ;  /* 0x000000ff22227208 */ /* 0x000fc40002800000 */
[----:B------:R-:W-:Y:S02]  /*11190*/  ISETP.NE.AND P0, PT, R95, RZ, PT ;  /* 0x000000ff5f00720c */ /* 0x000fe40003f05270 */
[----:B------:R-:W-:Y:S02]  /*111a0*/  ISETP.NE.AND P6, PT, R133, RZ, PT ;  /* 0x000000ff8500720c */ /* 0x000fe40003fc5270 */
[----:B------:R-:W-:Y:S02]  /*111b0*/  FSETP.GTU.FTZ.AND P5, PT, R160, R139, PT ;  /* 0x0000008ba000720b */ /* 0x000fe40003fbc000 */
[----:B------:R-:W-:Y:S01]  /*111c0*/  FSEL R29, R33, RZ, P3 ;  /* 0x000000ff211d7208 */ /* 0x000fe20001800000 */
[----:B------:R-:W-:Y:S01]  /*111d0*/  @P1 FADD.FTZ R32, R48, R32 ;  /* 0x0000002030201221 */ /* 0x000fe20000010000 */
        /* <DEDUP_REMOVED lines=10> */
[----:B------:R-:W-:Y:S01]  /*11280*/  ISETP.NE.AND P0, PT, R151, RZ, PT ;  /* 0x000000ff9700720c */ /* 0x000fe20003f05270 */
[----:B------:R-:W-:Y:S01]  /*11290*/  @P1 FADD.FTZ R35, R51, R35 ;  /* 0x0000002333231221 */ /* 0x000fe20000010000 */
[----:B------:R-:W-:Y:S01]  /*112a0*/  PLOP3.LUT P5, PT, P5, PT, PT, 0x8, 0x80 ;  /* 0x000000000080781c */ /* 0x000fe20002fae170 */
[----:B------:R-:W-:-:S12]  /*112b0*/  @P1 FADD.FTZ R31, R47, R31 ;  /* 0x0000001f2f1f1221 */ /* 0x000fd80000010000 */
.L_x_5896:
[----:B------:R-:W-:Y:S01]  /*112c0*/  ISETP.NE.AND P6, PT, R94, RZ, PT ;  /* 0x000000ff5e00720c */ /* 0x000fe20003fc5270 */
[C---:B------:R-:W-:Y:S01]  /*112d0*/  IMAD.WIDE.U32 R26, R136.reuse, 0x20, R152 ;  /* 0x00000020881a7825 */ /* 0x040fe200078e0098 */
[----:B------:R-:W-:Y:S02]  /*112e0*/  SEL R151, RZ, 0x1000000, !P5 ;  /* 0x01000000ff977807 */ /* 0x000fe40006800000 */
[----:B------:R-:W-:Y:S01]  /*112f0*/  SEL R94, RZ, 0x10000, !P4 ;  /* 0x00010000ff5e7807 */ /* 0x000fe20006000000 */
[----:B------:R-:W-:Y:S01]  /*11300*/  IMAD.WIDE.U32 R156, R136, 0x8, R154 ;  /* 0x00000008889c7825 */ /* 0x000fe200078e009a */
[----:B------:R-:W-:Y:S01]  /*11310*/  SEL R25, RZ, 0x100, !P3 ;  /* 0x00000100ff197807 */ /* 0x000fe20005800000 */
[----:B------:R-:W-:Y:S01]  /*11320*/  STG.E.128 desc[UR6][R26.64], R32 ;  /* 0x000000201a007986 */ /* 0x000fe2000c101d06 */
[----:B------:R-:W-:Y:S02]  /*11330*/  ISETP.NE.AND P5, PT, R95, RZ, PT ;  /* 0x000000ff5f00720c */ /* 0x000fe40003fa5270 */
[----:B------:R-:W-:Y:S01]  /*11340*/  ISETP.NE.AND P4, PT, R137, RZ, PT ;  /* 0x000000ff8900720c */ /* 0x000fe20003f85270 */
[----:B------:R0:W-:Y:S01]  /*11350*/  STG.E.128 desc[UR6][R26.64+0x10], R28 ;  /* 0x0000101c1a007986 */ /* 0x0001e2000c101d06 */
[----:B------:R-:W-:-:S02]  /*11360*/  ISETP.NE.AND P3, PT, R133, RZ, PT ;  /* 0x000000ff8500720c */ /* 0x000fc40003f65270 */
[----:B------:R-:W-:Y:S02]  /*11370*/  LOP3.LUT R133, R25, R151, R94, 0xfe, !PT ;  /* 0x0000009719857212 */ /* 0x000fe400078efe5e */
[----:B------:R-:W-:Y:S02]  /*11380*/  SEL R95, RZ, 0x1000000, !P3 ;  /* 0x01000000ff5f7807 */ /* 0x000fe40005800000 */
[----:B------:R-:W-:Y:S02]  /*11390*/  SEL R94, RZ, 0x10000, !P4 ;  /* 0x00010000ff5e7807 */ /* 0x000fe40006000000 */
[----:B------:R-:W-:-:S04]  /*113a0*/  SEL R25, RZ, 0x100, !P5 ;  /* 0x00000100ff197807 */ /* 0x000fc80006800000 */
[----:B------:R-:W-:Y:S02]  /*113b0*/  LOP3.LUT R25, R25, R95, R94, 0xfe, !PT ;  /* 0x0000005f19197212 */ /* 0x000fe400078efe5e */
[----:B------:R-:W-:Y:S01]  /*113c0*/  SEL R94, RZ, 0x1, !P2 ;  /* 0x00000001ff5e7807 */ /* 0x000fe20005000000 */
[----:B0-----:R-:W0:Y:S03]  /*113d0*/  @P0 LDC.64 R26, c[0x0][0x398] ;  /* 0x0000e600ff1a0b82 */ /* 0x001e260000000a00 */
[----:B------:R-:W-:Y:S02]  /*113e0*/  LOP3.LUT R95, R133, R94, RZ, 0xfc, !PT ;  /* 0x0000005e855f7212 */ /* 0x000fe400078efcff */
[----:B------:R-:W-:-:S04]  /*113f0*/  SEL R94, RZ, 0x1, !P6 ;  /* 0x00000001ff5e7807 */ /* 0x000fc80007000000 */
[----:B------:R-:W-:-:S05]  /*11400*/  LOP3.LUT R94, R25, R94, RZ, 0xfc, !PT ;  /* 0x0000005e195e7212 */ /* 0x000fca00078efcff */
[----:B------:R1:W-:Y:S01]  /*11410*/  STG.E.64 desc[UR6][R156.64], R94 ;  /* 0x0000005e9c007986 */ /* 0x0003e2000c101b06 */
[----:B------:R-:W-:Y:S05]  /*11420*/  @!P0 BRA `(.L_x_5937) ;  /* 0x0000000000508947 */ /* 0x000fea0003800000 */
[----:B------:R-:W-:Y:S01]  /*11430*/  IMAD.U32 R25, R124, 0x10000, RZ ;  /* 0x000100007c197824 */ /* 0x000fe200078e00ff */
[----:B-1----:R-:W-:Y:S02]  /*11440*/  PRMT R156, R123, 0x7104, RZ ;  /* 0x000071047b9c7816 */ /* 0x002fe400000000ff */
[----:B------:R-:W-:Y:S02]  /*11450*/  LOP3.LUT R162, R121, 0xff, RZ, 0xc0, !PT ;  /* 0x000000ff79a27812 */ /* 0x000fe400078ec0ff */
[----:B------:R-:W-:Y:S02]  /*11460*/  LOP3.LUT R94, R25, 0xff0000, RZ, 0xc0, !PT ;  /* 0x00ff0000195e7812 */ /* 0x000fe400078ec0ff */
[----:B------:R-:W-:Y:S01]  /*11470*/  LOP3.LUT R25, R125, 0xffff, RZ, 0xc0, !PT ;  /* 0x0000ffff7d197812 */ /* 0x000fe200078ec0ff */
[----:B------:R-:W-:Y:S01]  /*11480*/  IMAD.WIDE.U32 R162, R162, 0x1000000, RZ ;  /* 0x01000000a2a27825 */ /* 0x000fe200078e00ff */
[----:B------:R-:W-:Y:S02]  /*11490*/  LOP3.LUT R160, R120, 0xff, RZ, 0xc0, !PT ;  /* 0x000000ff78a07812 */ /* 0x000fe400078ec0ff */
[----:B------:R-:W-:-:S02]  /*114a0*/  PRMT R25, R94, 0x4210, R25 ;  /* 0x000042105e197816 */ /* 0x000fc40000000019 */
[----:B------:R-:W1:Y:S01]  /*114b0*/  LDC.64 R94, c[0x0][0x3b8] ;  /* 0x0000ee00ff5e7b82 */ /* 0x000e620000000a00 */
[----:B------:R-:W-:Y:S01]  /*114c0*/  IMAD.WIDE.U32 R160, R160, 0x10000, RZ ;  /* 0x00010000a0a07825 */ /* 0x000fe200078e00ff */
[----:B------:R-:W-:Y:S02]  /*114d0*/  LOP3.LUT R25, R25, 0xff00, R156, 0xf8, !PT ;  /* 0x0000ff0019197812 */ /* 0x000fe400078ef89c */
[----:B------:R-:W-:Y:S02]  /*114e0*/  LOP3.LUT R156, R119, 0xff, RZ, 0xc0, !PT ;  /* 0x000000ff779c7812 */ /* 0x000fe400078ec0ff */
[----:B------:R-:W-:-:S03]  /*114f0*/  LOP3.LUT R25, R25, 0xff, R122, 0xf8, !PT ;  /* 0x000000ff19197812 */ /* 0x000fc600078ef87a */
[----:B------:R-:W-:Y:S01]  /*11500*/  IMAD.WIDE.U32 R156, R156, 0x100, RZ ;  /* 0x000001009c9c7825 */ /* 0x000fe200078e00ff */
[----:B------:R-:W-:Y:S02]  /*11510*/  LOP3.LUT R25, R161, R25, R163, 0xfe, !PT ;  /* 0x00000019a1197212 */ /* 0x000fe400078efea3 */
[----:B------:R-:W-:Y:S02]  /*11520*/  LOP3.LUT R160, R156, R162, R160, 0xfe, !PT ;  /* 0x000000a29ca07212 */ /* 0x000fe400078efea0 */
[----:B------:R-:W-:Y:S02]  /*11530*/  LOP3.LUT R157, R25, R157, RZ, 0xfc, !PT ;  /* 0x0000009d199d7212 */ /* 0x000fe400078efcff */
[----:B------:R-:W-:Y:S01]  /*11540*/  LOP3.LUT R156, R160, 0xff, R117, 0xf8, !PT ;  /* 0x000000ffa09c7812 */ /* 0x000fe200078ef875 */
[----:B-1----:R-:W-:-:S05]  /*11550*/  IMAD.WIDE.U32 R94, R136, 0x8, R94 ;  /* 0x00000008885e7825 */ /* 0x002fca00078e005e */
[----:B------:R2:W-:Y:S02]  /*11560*/  STG.E.64 desc[UR6][R94.64], R156 ;  /* 0x0000009c5e007986 */ /* 0x0005e4000c101b06 */
.L_x_5937:
[----:B-12---:R-:W1:Y:S01]  /*11570*/  @P1 LDC.64 R94, c[0x0][0x3a0] ;  /* 0x0000e800ff5e1b82 */ /* 0x006e620000000a00 */
[----:B------:R-:W-:-:S05]  /*11580*/  IADD3 R137, PT, PT, R135, 0x40, RZ ;  /* 0x0000004087897810 */ /* 0x000fca0007ffe0ff */
[----:B------:R-:W-:-:S04]  /*11590*/  IMAD.WIDE.U32 R92, R137, 0x10, R92 ;  /* 0x00000010895c7825 */ /* 0x000fc800078e005c */
[----:B0-----:R-:W-:-:S05]  /*115a0*/  @P0 IMAD.WIDE.U32 R26, R137, 0x10, R26 ;  /* 0x00000010891a0825 */ /* 0x001fca00078e001a */
[----:B------:R0:W5:Y:S01]  /*115b0*/  @P0 LDG.E.128 R52, desc[UR6][R26.64] ;  /* 0x000000061a340981 */ /* 0x000162000c1e1d00 */
[----:B-1----:R-:W-:-:S05]  /*115c0*/  @P1 IMAD.WIDE.U32 R94, R137, 0x20, R94 ;  /* 0x00000020895e1825 */ /* 0x002fca00078e005e */
[----:B------:R0:W5:Y:S04]  /*115d0*/  @P1 LDG.E.128 R48, desc[UR6][R94.64] ;  /* 0x000000065e301981 */ /* 0x000168000c1e1d00 */
        /* <DEDUP_REMOVED lines=19> */
.L_x_5941:
        /* <DEDUP_REMOVED lines=13> */
.L_x_5943:
[----:B------:R-:W-:Y:S05]  /*117e0*/  BSYNC.RECONVERGENT B1 ;  /* 0x0000000000017941 */ /* 0x000fea0003800200 */
.L_x_5942:
        /* <DEDUP_REMOVED lines=49> */
.L_x_5940:
[----:B------:R-:W-:Y:S05]  /*11b00*/  BSYNC.RECONVERGENT B0 ;  /* 0x0000000000007941 */ /* 0x000fea0003800200 */
.L_x_5939:
[----:B------:R-:W-:Y:S01]  /*11b10*/  ISETP.NE.AND P2, PT, R26, 0x1, PT ;  /* 0x000000011a00780c */ /* 0x000fe20003f45270 */
[----:B------:R-:W-:Y:S01]  /*11b20*/  BSSY.RECONVERGENT B0, `(.L_x_5944) ;  /* 0x0000052000007945 */ /* 0x000fe20003800200 */
[----:B------:R-:W-:Y:S01]  /*11b30*/  I2FP.F32.U32 R25, R25 ;  /* 0x0000001900197245 */ /* 0x000fe20000201000 */
[----:B------:R-:W-:Y:S01]  /*11b40*/  IMAD.MOV.U32 R119, RZ, RZ, 0x2 ;  /* 0x00000002ff777424 */ /* 0x000fe200078e00ff */
[C---:B-----5:R-:W-:Y:S02]  /*11b50*/  SHF.L.U32 R117, R92.reuse, 0x10, RZ ;  /* 0x000000105c757819 */ /* 0x060fe400000006ff */
[----:B------:R-:W-:Y:S01]  /*11b60*/  PRMT R92, R92, 0x7632, R92 ;  /* 0x000076325c5c7816 */ /* 0x000fe2000000005c */
[----:B------:R-:W-:Y:S01]  /*11b70*/  FFMA.FTZ R24, R25, R140, 1.1641532182693481445e-10 ;  /* 0x2f00000019187423 */ /* 0x000fe2000001008c */
[----:B------:R-:W-:Y:S02]  /*11b80*/  IMAD.MOV.U32 R25, RZ, RZ, R118 ;  /* 0x000000ffff197224 */ /* 0x000fe400078e0076 */
[----:B------:R-:W-:-:S02]  /*11b90*/  FMUL.FTZ R117, R117, R138 ;  /* 0x0000008a75757220 */ /* 0x000fc40000410000 */
        /* <DEDUP_REMOVED lines=11> */
.L_x_5946:
        /* <DEDUP_REMOVED lines=13> */
.L_x_5948:
[----:B------:R-:W-:Y:S05]  /*11d20*/  BSYNC.RECONVERGENT B1 ;  /* 0x0000000000017941 */ /* 0x000fea0003800200 */
.L_x_5947:
        /* <DEDUP_REMOVED lines=45> */
[----:B------:R-:W-:Y:S01]  /*12000*/  MOV R25, R133 ;  /* 0x0000008500197202 */ /* 0x000fe20000000f00 */
[----:B------:R-:W-:Y:S01]  /*12010*/  IMAD.MOV.U32 R133, RZ, RZ, R24 ;  /* 0x000000ffff857224 */ /* 0x000fe200078e0018 */
[----:B------:R-:W-:Y:S01]  /*12020*/  LOP3.LUT R13, R149, R26, R119, 0x96, !PT ;  /* 0x0000001a950d7212 */ /* 0x000fe200078e9677 */
[----:B------:R-:W-:-:S07]  /*12030*/  IMAD.MOV.U32 R119, RZ, RZ, RZ ;  /* 0x000000ffff777224 */ /* 0x000fce00078e00ff */
.L_x_5945:
[----:B------:R-:W-:Y:S05]  /*12040*/  BSYNC.RECONVERGENT B0 ;  /* 0x0000000000007941 */ /* 0x000fea0003800200 */
.L_x_5944:
        /* <DEDUP_REMOVED lines=8> */
[----:B------:R-:W-:-:S04]  /*120d0*/  FSETP.GTU.FTZ.AND P2, PT, R24, R139, PT ;  /* 0x0000008b1800720b */ /* 0x000fc80003f5c000 */
        /* <DEDUP_REMOVED lines=14> */
.L_x_5951:
        /* <DEDUP_REMOVED lines=13> */
.L_x_5953:
[----:B------:R-:W-:Y:S05]  /*12290*/  BSYNC.RECONVERGENT B1 ;  /* 0x0000000000017941 */ /* 0x000fea0003800200 */
.L_x_5952:
        /* <DEDUP_REMOVED lines=34> */
[----:B------:R-:W-:Y:S01]  /*124c0*/  IMAD.WIDE.U32 R118, R25, -0x2daee0ad, RZ ;  /* 0xd2511f5319767825 */ /* 0x000fe200078e00ff */
[----:B------:R-:W-:Y:S02]  /*124d0*/  MOV R25, R133 ;  /* 0x0000008500197202 */ /* 0x000fe40000000f00 */
[----:B------:R-:W-:Y:S02]  /*124e0*/  LOP3.LUT R13, R13, R12, R27, 0x96, !PT ;  /* 0x0000000c0d0d7212 */ /* 0x000fe400078e961b */
[----:B------:R-:W-:-:S03]  /*124f0*/  LOP3.LUT R120, R141, R120, R119, 0x96, !PT ;  /* 0x000000788d787212 */ /* 0x000fc600078e9677 */
[----:B------:R-:W-:-:S04]  /*12500*/  IMAD.WIDE.U32 R12, R13, -0x2daee0ad, RZ ;  /* 0xd2511f530d0c7825 */ /* 0x000fc800078e00ff */
[----:B------:R-:W-:Y:S01]  /*12510*/  IMAD.WIDE.U32 R120, R120, -0x326172a9, RZ ;  /* 0xcd9e8d5778787825 */ /* 0x000fe200078e00ff */
[----:B------:R-:W-:-:S03]  /*12520*/  LOP3.LUT R118, R143, R118, R13, 0x96, !PT ;  /* 0x000000768f767212 */ /* 0x000fc600078e960d */
[----:B------:R-:W-:Y:S02]  /*12530*/  VIADD R13, R158, 0xf1bbcdc8 ;  /* 0xf1bbcdc89e0d7836 */ /* 0x000fe40000000000 */
[----:B------:R-:W-:-:S03]  /*12540*/  IMAD.WIDE.U32 R118, R118, -0x326172a9, RZ ;  /* 0xcd9e8d5776767825 */ /* 0x000fc600078e00ff */
[----:B------:R-:W-:Y:S02]  /*12550*/  LOP3.LUT R26, R13, R26, R121, 0x96, !PT ;  /* 0x0000001a0d1a7212 */ /* 0x000fe400078e9679 */
[----:B------:R-:W-:Y:S01]  /*12560*/  LOP3.LUT R13, R149, R120, R119, 0x96, !PT ;  /* 0x00000078950d7212 */ /* 0x000fe200078e9677 */
[----:B------:R-:W-:Y:S02]  /*12570*/  IMAD.MOV.U32 R120, RZ, RZ, RZ ;  /* 0x000000ffff787224 */ /* 0x000fe400078e00ff */
[----:B------:R-:W-:-:S04]  /*12580*/  IMAD.WIDE.U32 R26, R26, -0x2daee0ad, RZ ;  /* 0xd2511f531a1a7825 */ /* 0x000fc800078e00ff */
[----:B------:R-:W-:Y:S01]  /*12590*/  IMAD.MOV.U32 R133, RZ, RZ, R26 ;  /* 0x000000ffff857224 */ /* 0x000fe200078e001a */
[----:B------:R-:W-:-:S07]  /*125a0*/  LOP3.LUT R12, R145, R12, R27, 0x96, !PT ;  /* 0x0000000c910c7212 */ /* 0x000fce00078e961b */
.L_x_5950:
[----:B------:R-:W-:Y:S05]  /*125b0*/  BSYNC.RECONVERGENT B0 ;  /* 0x0000000000007941 */ /* 0x000fea0003800200 */
.L_x_5949:
[----:B------:R-:W-:Y:S01]  /*125c0*/  ISETP.NE.AND P2, PT, R120, 0x1, PT ;  /* 0x000000017800780c */ /* 0x000fe20003f45270 */
[----:B------:R-:W-:Y:S01]  /*125d0*/  BSSY.RECONVERGENT B0, `(.L_x_5954) ;  /* 0x0000051000007945 */ /* 0x000fe20003800200 */
[----:B------:R-:W-:Y:S01]  /*125e0*/  I2FP.F32.U32 R25, R25 ;  /* 0x0000001900197245 */ /* 0x000fe20000201000 */
[----:B------:R-:W-:-:S04]  /*125f0*/  IMAD.MOV.U32 R27, RZ, RZ, R118 ;  /* 0x000000ffff1b7224 */ /* 0x000fc800078e0076 */
[----:B------:R-:W-:Y:S01]  /*12600*/  FFMA.FTZ R26, R25, R140, 1.1641532182693481445e-10 ;  /* 0x2f000000191a7423 */ /* 0x000fe2000001008c */
[----:B------:R-:W-:Y:S01]  /*12610*/  SHF.L.U32 R25, R92, 0x10, RZ ;  /* 0x000000105c197819 */ /* 0x000fe200000006ff */
[----:B------:R-:W-:-:S03]  /*12620*/  IMAD.MOV.U32 R92, RZ, RZ, 0x2 ;  /* 0x00000002ff5c7424 */ /* 0x000fc600078e00ff */
        /* <DEDUP_REMOVED lines=12> */
.L_x_5956:
        /* <DEDUP_REMOVED lines=13> */
.L_x_5958:
[----:B------:R-:W-:Y:S05]  /*127c0*/  BSYNC.RECONVERGENT B1 ;  /* 0x0000000000017941 */ /* 0x000fea0003800200 */
.L_x_5957:
        /* <DEDUP_REMOVED lines=40> */
[----:B------:R-:W-:-:S03]  /*12a50*/  LOP3.LUT R118, R143, R118, R13, 0x96, !PT ;  /* 0x000000768f767212 */ /* 0x000fc600078e960d */
[----:B------:R-:W-:Y:S02]  /*12a60*/  VIADD R13, R158, 0xf1bbcdc8 ;  /* 0xf1bbcdc89e0d7836 */ /* 0x000fe40000000000 */
[----:B------:R-:W-:-:S03]  /*12a70*/  IMAD.WIDE.U32 R118, R118, -0x326172a9, RZ ;  /* 0xcd9e8d5776767825 */ /* 0x000fc600078e00ff */
[----:B------:R-:W-:Y:S02]  /*12a80*/  LOP3.LUT R26, R13, R26, R121, 0x96, !PT ;  /* 0x0000001a0d1a7212 */ /* 0x000fe400078e9679 */
[----:B------:R-:W-:-:S03]  /*12a90*/  LOP3.LUT R13, R149, R120, R119, 0x96, !PT ;  /* 0x00000078950d7212 */ /* 0x000fc600078e9677 */
[----:B------:R-:W-:-:S05]  /*12aa0*/  IMAD.WIDE.U32 R26, R26, -0x2daee0ad, RZ ;  /* 0xd2511f531a1a7825 */ /* 0x000fca00078e00ff */
[----:B------:R-:W-:Y:S02]  /*12ab0*/  LOP3.LUT R12, R145, R12, R27, 0x96, !PT ;  /* 0x0000000c910c7212 */ /* 0x000fe400078e961b */
[----:B------:R-:W-:Y:S01]  /*12ac0*/  MOV R27, R133 ;  /* 0x00000085001b7202 */ /* 0x000fe20000000f00 */
[----:B------:R-:W-:-:S07]  /*12ad0*/  IMAD.MOV.U32 R133, RZ, RZ, R26 ;  /* 0x000000ffff857224 */ /* 0x000fce00078e001a */
.L_x_5955:
[----:B------:R-:W-:Y:S05]  /*12ae0*/  BSYNC.RECONVERGENT B0 ;  /* 0x0000000000007941 */ /* 0x000fea0003800200 */
.L_x_5954:
        /* <DEDUP_REMOVED lines=24> */
.L_x_5961:
        /* <DEDUP_REMOVED lines=13> */
.L_x_5963:
[----:B------:R-:W-:Y:S05]  /*12d40*/  BSYNC.RECONVERGENT B1 ;  /* 0x0000000000017941 */ /* 0x000fea0003800200 */
.L_x_5962:
        /* <DEDUP_REMOVED lines=46> */
[----:B------:R-:W-:-:S05]  /*13030*/  IMAD.WIDE.U32 R26, R26, -0x2daee0ad, RZ ;  /* 0xd2511f531a1a7825 */ /* 0x000fca00078e00ff */
[----:B------:R-:W-:Y:S01]  /*13040*/  LOP3.LUT R12, R145, R12, R27, 0x96, !PT ;  /* 0x0000000c910c7212 */ /* 0x000fe200078e961b */
[----:B------:R-:W-:Y:S02]  /*13050*/  IMAD.MOV.U32 R27, RZ, RZ, R133 ;  /* 0x000000ffff1b7224 */ /* 0x000fe400078e0085 */
[----:B------:R-:W-:-:S07]  /*13060*/  IMAD.MOV.U32 R133, RZ, RZ, R26 ;  /* 0x000000ffff857224 */ /* 0x000fce00078e001a */
.L_x_5960:
[----:B------:R-:W-:Y:S05]  /*13070*/  BSYNC.RECONVERGENT B0 ;  /* 0x0000000000007941 */ /* 0x000fea0003800200 */
.L_x_5959:
[----:B------:R-:W-:Y:S01]  /*13080*/  ISETP.NE.AND P2, PT, R120, 0x1, PT ;  /* 0x000000017800780c */ /* 0x000fe20003f45270 */
[----:B------:R-:W-:Y:S01]  /*13090*/  IMAD.U32 R121, R93, 0x10000, RZ ;  /* 0x000100005d797824 */ /* 0x000fe200078e00ff */
[----:B------:R-:W-:Y:S01]  /*130a0*/  I2FP.F32.U32 R27, R27 ;  /* 0x0000001b001b7245 */ /* 0x000fe20000201000 */
[----:B------:R-:W-:Y:S01]  /*130b0*/  BSSY.RECONVERGENT B0, `(.L_x_5964) ;  /* 0x0000051000007945 */ /* 0x000fe20003800200 */
[----:B------:R-:W-:-:S03]  /*130c0*/  IMAD.MOV.U32 R122, RZ, RZ, 0x2 ;  /* 0x00000002ff7a7424 */ /* 0x000fc600078e00ff */
[----:B------:R-:W-:Y:S01]  /*130d0*/  FFMA.FTZ R26, R27, R140, 1.1641532182693481445e-10 ;  /* 0x2f0000001b1a7423 */ /* 0x000fe2000001008c */
[----:B------:R-:W-:Y:S02]  /*130e0*/  PRMT R27, R93, 0x7632, R27 ;  /* 0x000076325d1b7816 */ /* 0x000fe4000000001b */
[----:B------:R-:W-:Y:S02]  /*130f0*/  MOV R93, R118 ;  /* 0x00000076005d7202 */ /* 0x000fe40000000f00 */
        /* <DEDUP_REMOVED lines=12> */
.L_x_5966:
        /* <DEDUP_REMOVED lines=13> */
.L_x_5968:
[----:B------:R-:W-:Y:S05]  /*13290*/  BSYNC.RECONVERGENT B1 ;  /* 0x0000000000017941 */ /* 0x000fea0003800200 */
.L_x_5967:
[----:B------:R-:W-:Y:S01]  /*132a0*/  LOP3.LUT R120, R116, R13, R159, 0x96, !PT ;  /* 0x0000000d74787212 */ /* 0x000fe200078e969f */
[----:B------:R-:W-:Y:S01]  /*132b0*/  IMAD.WIDE.U32 R92, R130, -0x326172a9, RZ ;  /* 0xcd9e8d57825c7825 */ /* 0x000fe200078e00ff */
[----:B------:R-:W-:-:S03]  /*132c0*/  IADD3 R13, PT, PT, R158, -0x61c88647, RZ ;  /* 0x9e3779b99e0d7810 */ /* 0x000fc60007ffe0ff */
[----:B------:R-:W-:Y:S01]  /*132d0*/  IMAD.WIDE.U32 R120, R120, -0x326172a9, RZ ;  /* 0xcd9e8d5778787825 */ /* 0x000fe200078e00ff */
[----:B------:R-:W-:-:S03]  /*132e0*/  LOP3.LUT R93, R128, R93, R158, 0x96, !PT ;  /* 0x0000005d805d7212 */ /* 0x000fc600078e969e */
        /* <DEDUP_REMOVED lines=45> */
.L_x_5965:
[----:B------:R-:W-:Y:S05]  /*135c0*/  BSYNC.RECONVERGENT B0 ;  /* 0x0000000000007941 */ /* 0x000fea0003800200 */
.L_x_5964:
[----:B------:R-:W-:Y:S01]  /*135d0*/  I2FP.F32.U32 R93, R93 ;  /* 0x0000005d005d7245 */ /* 0x000fe20000201000 */
[----:B------:R-:W-:Y:S01]  /*135e0*/  BSSY.RECONVERGENT B0, `(.L_x_5969) ;  /* 0x0000056000007945 */ /* 0x000fe20003800200 */
[----:B------:R-:W-:-:S03]  /*135f0*/  HFMA2 R121, -RZ, RZ, 0, 1.1920928955078125e-07 ;  /* 0x00000002ff797431 */ /* 0x000fc600000001ff */
[----:B------:R-:W-:Y:S01]  /*13600*/  FFMA.FTZ R92, R93, R140, 1.1641532182693481445e-10 ;  /* 0x2f0000005d5c7423 */ /* 0x000fe2000001008c */
[----:B------:R-:W-:-:S04]  /*13610*/  IMAD.U32 R93, R53, 0x10000, RZ ;  /* 0x00010000355d7824 */ /* 0x000fc800078e00ff */
[----:B------:R-:W-:Y:S01]  /*13620*/  FSETP.GTU.FTZ.AND P2, PT, R92, R139, PT ;  /* 0x0000008b5c00720b */ /* 0x000fe20003f5c000 */
[----:B------:R-:W-:Y:S01]  /*13630*/  FMUL.FTZ R92, R93, R138 ;  /* 0x0000008a5d5c7220 */ /* 0x000fe20000410000 */
[----:B------:R-:W-:Y:S02]  /*13640*/  FSEL R93, R26, RZ, P4 ;  /* 0x000000ff1a5d7208 */ /* 0x000fe40002000000 */
[----:B------:R-:W-:Y:S02]  /*13650*/  SEL R120, RZ, 0x1, P2 ;  /* 0x00000001ff787807 */ /* 0x000fe40001000000 */
[----:B------:R-:W-:Y:S02]  /*13660*/  FSEL R26, R92, RZ, !P2 ;  /* 0x000000ff5c1a7208 */ /* 0x000fe40005000000 */
[----:B------:R-:W-:-:S03]  /*13670*/  ISETP.NE.AND P2, PT, R122, 0x1, PT ;  /* 0x000000017a00780c */ /* 0x000fc60003f45270 */
[----:B------:R-:W-:Y:S01]  /*13680*/  FADD.FTZ R26, R26, R93 ;  /* 0x0000005d1a1a7221 */ /* 0x000fe20000010000 */
[----:B------:R-:W-:-:S03]  /*13690*/  IMAD.MOV.U32 R93, RZ, RZ, R118 ;  /* 0x000000ffff5d7224 */ /* 0x000fc600078e0076 */
        /* <DEDUP_REMOVED lines=10> */
.L_x_5971:
        /* <DEDUP_REMOVED lines=13> */
.L_x_5973:
[----:B------:R-:W-:Y:S05]  /*13810*/  BSYNC.RECONVERGENT B1 ;  /* 0x0000000000017941 */ /* 0x000fea0003800200 */
.L_x_5972:
[----:B------:R-:W-:Y:S01]  /*13820*/  LOP3.LUT R92, R116, R13, R159, 0x96, !PT ;  /* 0x0000000d745c7212 */ /* 0x000fe200078e969f */
[----:B------:R-:W-:Y:S01]  /*13830*/  IMAD.WIDE.U32 R122, R130, -0x326172a9, RZ ;  /* 0xcd9e8d57827a7825 */ /* 0x000fe200078e00ff */
[----:B------:R-:W-:-:S03]  /*13840*/  IADD3 R121, PT, PT, R158, 0x5384540f, RZ ;  /* 0x5384540f9e797810 */ /* 0x000fc60007ffe0ff */
        /* <DEDUP_REMOVED lines=42> */
[----:B------:R-:W-:-:S04]  /*13af0*/  IMAD.WIDE.U32 R92, R121, -0x2daee0ad, RZ ;  /* 0xd2511f53795c7825 */ /* 0x000fc800078e00ff */
[----:B------:R-:W-:Y:S01]  /*13b00*/  HFMA2 R121, -RZ, RZ, 0, 0 ;  /* 0x00000000ff797431 */ /* 0x000fe200000001ff */
[----:B------:R-:W-:Y:S02]  /*13b10*/  LOP3.LUT R12, R145, R12, R93, 0x96, !PT ;  /* 0x0000000c910c7212 */ /* 0x000fe400078e965d */
[----:B------:R-:W-:Y:S01]  /*13b20*/  MOV R93, R133 ;  /* 0x00000085005d7202 */ /* 0x000fe20000000f00 */
[----:B------:R-:W-:-:S07]  /*13b30*/  IMAD.MOV.U32 R133, RZ, RZ, R92 ;  /* 0x000000ffff857224 */ /* 0x000fce00078e005c */
.L_x_5970:
[----:B------:R-:W-:Y:S05]  /*13b40*/  BSYNC.RECONVERGENT B0 ;  /* 0x0000000000007941 */ /* 0x000fea0003800200 */
.L_x_5969:
        /* <DEDUP_REMOVED lines=19> */
.L_x_5976:
        /* <DEDUP_REMOVED lines=13> */
.L_x_5978:
[----:B------:R-:W-:Y:S05]  /*13d50*/  BSYNC.RECONVERGENT B1 ;  /* 0x0000000000017941 */ /* 0x000fea0003800200 */
.L_x_5977:
        /* <DEDUP_REMOVED lines=44> */
[----:B------:R-:W-:Y:S01]  /*14020*/  IMAD.MOV.U32 R122, RZ, RZ, RZ ;  /* 0x000000ffff7a7224 */ /* 0x000fe200078e00ff */
[----:B------:R-:W-:Y:S01]  /*14030*/  MOV R118, R92 ;  /* 0x0000005c00767202 */ /* 0x000fe20000000f00 */
[----:B------:R-:W-:-:S05]  /*14040*/  IMAD.WIDE.U32 R92, R121, -0x2daee0ad, RZ ;  /* 0xd2511f53795c7825 */ /* 0x000fca00078e00ff */
[----:B------:R-:W-:Y:S01]  /*14050*/  LOP3.LUT R12, R145, R12, R93, 0x96, !PT ;  /* 0x0000000c910c7212 */ /* 0x000fe200078e965d */
[----:B------:R-:W-:Y:S01]  /*14060*/  IMAD.MOV.U32 R93, RZ, RZ, R133 ;  /* 0x000000ffff5d7224 */ /* 0x000fe200078e0085 */
[----:B------:R-:W-:-:S07]  /*14070*/  MOV R133, R92 ;  /* 0x0000005c00857202 */ /* 0x000fce0000000f00 */
.L_x_5975:
[----:B------:R-:W-:Y:S05]  /*14080*/  BSYNC.RECONVERGENT B0 ;  /* 0x0000000000007941 */ /* 0x000fea0003800200 */
.L_x_5974:
[----:B------:R-:W-:Y:S01]  /*14090*/  I2FP.F32.U32 R93, R93 ;  /* 0x0000005d005d7245 */ /* 0x000fe20000201000 */
[----:B------:R-:W-:Y:S01]  /*140a0*/  BSSY.RECONVERGENT B0, `(.L_x_5979) ;  /* 0x0000057000007945 */ /* 0x000fe20003800200 */
[----:B------:R-:W-:Y:S01]  /*140b0*/  PRMT R121, R53, 0x7632, R121 ;  /* 0x0000763235797816 */ /* 0x000fe20000000079 */
[----:B------:R-:W-:Y:S02]  /*140c0*/  IMAD.MOV.U32 R125, RZ, RZ, 0x2 ;  /* 0x00000002ff7d7424 */ /* 0x000fe400078e00ff */
[----:B------:R-:W-:Y:S01]  /*140d0*/  FFMA.FTZ R92, R93, R140, 1.1641532182693481445e-10 ;  /* 0x2f0000005d5c7423 */ /* 0x000fe2000001008c */
[----:B------:R-:W-:Y:S02]  /*140e0*/  SHF.L.U32 R121, R121, 0x10, RZ ;  /* 0x0000001079797819 */ /* 0x000fe400000006ff */
[----:B------:R-:W-:Y:S02]  /*140f0*/  MOV R93, R118 ;  /* 0x00000076005d7202 */ /* 0x000fe40000000f00 */
[----:B------:R-:W-:Y:S01]  /*14100*/  FSETP.GTU.FTZ.AND P2, PT, R92, R139, PT ;  /* 0x0000008b5c00720b */ /* 0x000fe20003f5c000 */
[----:B------:R-:W-:Y:S01]  /*14110*/  FMUL.FTZ R121, R121, R138 ;  /* 0x0000008a79797220 */ /* 0x000fe20000410000 */
[----:B------:R-:W-:-:S04]  /*14120*/  FSEL R92, R27, RZ, P4 ;  /* 0x000000ff1b5c7208 */ /* 0x000fc80002000000 */
[----:B------:R-:W-:-:S05]  /*14130*/  FSEL R121, R121, RZ, !P2 ;  /* 0x000000ff79797208 */ /* 0x000fca0005000000 */
[----:B------:R-:W-:Y:S01]  /*14140*/  FADD.FTZ R27, R121, R92 ;  /* 0x0000005c791b7221 */ /* 0x000fe20000010000 */
[----:B------:R-:W-:Y:S02]  /*14150*/  SEL R121, RZ, 0x1, P2 ;  /* 0x00000001ff797807 */ /* 0x000fe40001000000 */
[----:B------:R-:W-:Y:S01]  /*14160*/  ISETP.NE.AND P2, PT, R122, 0x1, PT ;  /* 0x000000017a00780c */ /* 0x000fe20003f45270 */
[----:B------:R-:W-:-:S12]  /*14170*/  @P1 FADD.FTZ R27, R51, R27 ;  /* 0x0000001b331b1221 */ /* 0x000fd80000010000 */
[----:B------:R-:W-:Y:S05]  /*14180*/  @!P2 BRA `(.L_x_5980) ;  /* 0x000000040020a947 */ /* 0x000fea0003800000 */
        /* <DEDUP_REMOVED lines=8> */
.L_x_5981:
        /* <DEDUP_REMOVED lines=13> */
.L_x_5983:
[----:B------:R-:W-:Y:S05]  /*142e0*/  BSYNC.RECONVERGENT B1 ;  /* 0x0000000000017941 */ /* 0x000fea0003800200 */
.L_x_5982:
[----:B------:R-:W-:Y:S01]  /*142f0*/  LOP3.LUT R92, R116, R13, R159, 0x96, !PT ;  /* 0x0000000d745c7212 */ /* 0x000fe200078e969f */
[----:B------:R-:W-:Y:S01]  /*14300*/  IMAD.WIDE.U32 R122, R130, -0x326172a9, RZ ;  /* 0xcd9e8d57827a7825 */ /* 0x000fe200078e00ff */
[----:B------:R-:W-:-:S03]  /*14310*/  IADD3 R13, PT, PT, R158, -0x61c88647, RZ ;  /* 0x9e3779b99e0d7810 */ /* 0x000fc60007ffe0ff */
[----:B------:R-:W-:Y:S02]  /*14320*/  HFMA2 R125, -RZ, RZ, 0, 0 ;  /* 0x00000000ff7d7431 */ /* 0x000fe400000001ff */
        /* <DEDUP_REMOVED lines=46> */
.L_x_5980:
[----:B------:R-:W-:Y:S05]  /*14610*/  BSYNC.RECONVERGENT B0 ;  /* 0x0000000000007941 */ /* 0x000fea0003800200 */
.L_x_5979:
[----:B------:R-:W-:Y:S01]  /*14620*/  ISETP.NE.AND P3, PT, R125, 0x1, PT ;  /* 0x000000017d00780c */ /* 0x000fe20003f65270 */
[----:B------:R-:W-:Y:S01]  /*14630*/  BSSY.RECONVERGENT B0, `(.L_x_5984) ;  /* 0x0000052000007945 */ /* 0x000fe20003800200 */
[----:B------:R-:W-:Y:S02]  /*14640*/  I2FP.F32.U32 R93, R93 ;  /* 0x0000005d005d7245 */ /* 0x000fe40000201000 */
[----:B------:R-:W-:-:S03]  /*14650*/  MOV R123, 0x2 ;  /* 0x00000002007b7802 */ /* 0x000fc60000000f00 */
[----:B------:R-:W-:Y:S01]  /*14660*/  FFMA.FTZ R92, R93, R140, 1.1641532182693481445e-10 ;  /* 0x2f0000005d5c7423 */ /* 0x000fe2000001008c */
[C---:B------:R-:W-:Y:S01]  /*14670*/  IMAD.U32 R93, R94.reuse, 0x10000, RZ ;  /* 0x000100005e5d7824 */ /* 0x040fe200078e00ff */
[----:B------:R-:W-:-:S03]  /*14680*/  PRMT R94, R94, 0x7632, R94 ;  /* 0x000076325e5e7816 */ /* 0x000fc6000000005e */
[----:B------:R-:W-:Y:S01]  /*14690*/  FMUL.FTZ R124, R93, R138 ;  /* 0x0000008a5d7c7220 */ /* 0x000fe20000410000 */
[----:B------:R-:W-:Y:S01]  /*146a0*/  FSETP.LE.FTZ.AND P2, PT, R92, R139, PT ;  /* 0x0000008b5c00720b */ /* 0x000fe20003f53000 */
[----:B------:R-:W-:Y:S01]  /*146b0*/  IMAD.MOV.U32 R93, RZ, RZ, R118 ;  /* 0x000000ffff5d7224 */ /* 0x000fe200078e0076 */
[----:B------:R-:W-:Y:S11]  /*146c0*/  @!P3 BRA `(.L_x_5985) ;  /* 0x000000040020b947 */ /* 0x000ff60003800000 */
        /* <DEDUP_REMOVED lines=8> */
.L_x_5986:
        /* <DEDUP_REMOVED lines=13> */
.L_x_5988:
[----:B------:R-:W-:Y:S05]  /*14820*/  BSYNC.RECONVERGENT B1 ;  /* 0x0000000000017941 */ /* 0x000fea0003800200 */
.L_x_5987:
        /* <DEDUP_REMOVED lines=46> */
[----:B------:R-:W-:Y:S01]  /*14b10*/  IMAD.MOV.U32 R123, RZ, RZ, RZ ;  /* 0x000000ffff7b7224 */ /* 0x000fe200078e00ff */
[----:B------:R-:W-:Y:S01]  /*14b20*/  LOP3.LUT R12, R145, R12, R93, 0x96, !PT ;  /* 0x0000000c910c7212 */ /* 0x000fe200078e965d */
[----:B------:R-:W-:Y:S01]  /*14b30*/  IMAD.MOV.U32 R93, RZ, RZ, R133 ;  /* 0x000000ffff5d7224 */ /* 0x000fe200078e0085 */
[----:B------:R-:W-:-:S07]  /*14b40*/  MOV R133, R92 ;  /* 0x0000005c00857202 */ /* 0x000fce0000000f00 */
.L_x_5985:
[----:B------:R-:W-:Y:S05]  /*14b50*/  BSYNC.RECONVERGENT B0 ;  /* 0x0000000000007941 */ /* 0x000fea0003800200 */
.L_x_5984:
[----:B------:R-:W-:Y:S01]  /*14b60*/  I2FP.F32.U32 R93, R93 ;  /* 0x0000005d005d7245 */ /* 0x000fe20000201000 */
[----:B------:R-:W-:Y:S01]  /*14b70*/  BSSY.RECONVERGENT B0, `(.L_x_5989) ;  /* 0x0000056000007945 */ /* 0x000fe20003800200 */
[----:B------:R-:W-:-:S03]  /*14b80*/  IMAD.MOV.U32 R125, RZ, RZ, 0x2 ;  /* 0x00000002ff7d7424 */ /* 0x000fc600078e00ff */
[----:B------:R-:W-:Y:S01]  /*14b90*/  FFMA.FTZ R92, R93, R140, 1.1641532182693481445e-10 ;  /* 0x2f0000005d5c7423 */ /* 0x000fe2000001008c */
[----:B------:R-:W-:-:S04]  /*14ba0*/  SHF.L.U32 R93, R54, 0x10, RZ ;  /* 0x00000010365d7819 */ /* 0x000fc800000006ff */
[----:B------:R-:W-:Y:S01]  /*14bb0*/  FSETP.GTU.FTZ.AND P3, PT, R92, R139, PT ;  /* 0x0000008b5c00720b */ /* 0x000fe20003f7c000 */
[----:B------:R-:W-:-:S03]  /*14bc0*/  FMUL.FTZ R93, R93, R138 ;  /* 0x0000008a5d5d7220 */ /* 0x000fc60000410000 */
[----:B------:R-:W-:Y:S02]  /*14bd0*/  SEL R122, RZ, 0x1, P3 ;  /* 0x00000001ff7a7807 */ /* 0x000fe40001800000 */
[----:B------:R-:W-:Y:S02]  /*14be0*/  FSEL R92, R93, RZ, !P3 ;  /* 0x000000ff5d5c7208 */ /* 0x000fe40005800000 */
[----:B------:R-:W-:Y:S02]  /*14bf0*/  ISETP.NE.AND P3, PT, R123, 0x1, PT ;  /* 0x000000017b00780c */ /* 0x000fe40003f65270 */
[----:B------:R-:W-:-:S05]  /*14c00*/  FSEL R93, R124, RZ, P2 ;  /* 0x000000ff7c5d7208 */ /* 0x000fca0001000000 */
[----:B------:R-:W-:Y:S01]  /*14c10*/  FADD.FTZ R92, R92, R93 ;  /* 0x0000005d5c5c7221 */ /* 0x000fe20000010000 */
[----:B------:R-:W-:-:S03]  /*14c20*/  MOV R93, R118 ;  /* 0x00000076005d7202 */ /* 0x000fc60000000f00 */
[----:B------:R-:W-:Y:S02]  /*14c30*/  @P1 FADD.FTZ R92, R44, R92 ;  /* 0x0000005c2c5c1221 */ /* 0x000fe40000010000 */
        /* <DEDUP_REMOVED lines=9> */
.L_x_5991:
        /* <DEDUP_REMOVED lines=13> */
.L_x_5993:
[----:B------:R-:W-:Y:S05]  /*14da0*/  BSYNC.RECONVERGENT B1 ;  /* 0x0000000000017941 */ /* 0x000fea0003800200 */
.L_x_5992:
        /* <DEDUP_REMOVED lines=45> */
[----:B------:R-:W-:Y:S01]  /*15080*/  IMAD.WIDE.U32 R124, R93, -0x2daee0ad, RZ ;  /* 0xd2511f535d7c7825 */ /* 0x000fe200078e00ff */
[----:B------:R-:W-:-:S03]  /*15090*/  MOV R93, R133 ;  /* 0x00000085005d7202 */ /* 0x000fc60000000f00 */
[----:B------:R-:W-:Y:S01]  /*150a0*/  IMAD.MOV.U32 R133, RZ, RZ, R124 ;  /* 0x000000ffff857224 */ /* 0x000fe200078e007c */
[----:B------:R-:W-:Y:S01]  /*150b0*/  LOP3.LUT R12, R145, R12, R125, 0x96, !PT ;  /* 0x0000000c910c7212 */ /* 0x000fe200078e967d */
[----:B------:R-:W-:-:S07]  /*150c0*/  HFMA2 R125, -RZ, RZ, 0, 0 ;  /* 0x00000000ff7d7431 */ /* 0x000fce00000001ff */
.L_x_5990:
[----:B------:R-:W-:Y:S05]  /*150d0*/  BSYNC.RECONVERGENT B0 ;  /* 0x0000000000007941 */ /* 0x000fea0003800200 */
.L_x_5989:
[----:B------:R-:W-:Y:S01]  /*150e0*/  ISETP.NE.AND P4, PT, R125, 0x1, PT ;  /* 0x000000017d00780c */ /* 0x000fe20003f85270 */
[----:B------:R-:W-:Y:S01]  /*150f0*/  IMAD.U32 R123, R94, 0x10000, RZ ;  /* 0x000100005e7b7824 */ /* 0x000fe200078e00ff */
[----:B------:R-:W-:Y:S01]  /*15100*/  I2FP.F32.U32 R93, R93 ;  /* 0x0000005d005d7245 */ /* 0x000fe20000201000 */
[----:B------:R-:W-:Y:S01]  /*15110*/  BSSY.RECONVERGENT B0, `(.L_x_5994) ;  /* 0x000004f000007945 */ /* 0x000fe20003800200 */
[----:B------:R-:W-:-:S03]  /*15120*/  MOV R124, 0x2 ;  /* 0x00000002007c7802 */ /* 0x000fc60000000f00 */
[----:B------:R-:W-:Y:S01]  /*15130*/  FFMA.FTZ R94, R93, R140, 1.1641532182693481445e-10 ;  /* 0x2f0000005d5e7423 */ /* 0x000fe2000001008c */
[----:B------:R-:W-:Y:S01]  /*15140*/  FMUL.FTZ R93, R123, R138 ;  /* 0x0000008a7b5d7220 */ /* 0x000fe20000410000 */
[----:B------:R-:W-:-:S03]  /*15150*/  IMAD.MOV.U32 R123, RZ, RZ, R118 ;  /* 0x000000ffff7b7224 */ /* 0x000fc600078e0076 */
[----:B------:R-:W-:Y:S01]  /*15160*/  FSETP.LE.FTZ.AND P3, PT, R94, R139, PT ;  /* 0x0000008b5e00720b */ /* 0x000fe20003f73000 */
[----:B------:R-:W-:-:S12]  /*15170*/  @!P4 BRA `(.L_x_5995) ;  /* 0x000000040020c947 */ /* 0x000fd80003800000 */
        /* <DEDUP_REMOVED lines=8> */
.L_x_5996:
        /* <DEDUP_REMOVED lines=13> */
.L_x_5998:
[----:B------:R-:W-:Y:S05]  /*152d0*/  BSYNC.RECONVERGENT B1 ;  /* 0x0000000000017941 */ /* 0x000fea0003800200 */
.L_x_5997:
        /* <DEDUP_REMOVED lines=38> */
[----:B------:R-:W-:Y:S01]  /*15540*/  IMAD.MOV.U32 R123, RZ, RZ, R133 ;  /* 0x000000ffff7b7224 */ /* 0x000fe200078e0085 */
[----:B------:R-:W-:Y:S01]  /*15550*/  LOP3.LUT R125, R143, R162, R13, 0x96, !PT ;  /* 0x000000a28f7d7212 */ /* 0x000fe200078e960d */
[----:B------:R-:W-:-:S04]  /*15560*/  IMAD.WIDE.U32 R162, R163, -0x326172a9, RZ ;  /* 0xcd9e8d57a3a27825 */ /* 0x000fc800078e00ff */
[----:B------:R-:W-:-:S05]  /*15570*/  VIADD R13, R158, 0xf1bbcdc8 ;  /* 0xf1bbcdc89e0d7836 */ /* 0x000fca0000000000 */
[----:B------:R-:W-:Y:S01]  /*15580*/  LOP3.LUT R94, R13, R124, R163, 0x96, !PT ;  /* 0x0000007c0d5e7212 */ /* 0x000fe200078e96a3 */
[----:B------:R-:W-:-:S05]  /*15590*/  IMAD.WIDE.U32 R124, R125, -0x326172a9, RZ ;  /* 0xcd9e8d577d7c7825 */ /* 0x000fca00078e00ff */
[----:B------:R-:W-:Y:S02]  /*155a0*/  LOP3.LUT R13, R149, R162, R125, 0x96, !PT ;  /* 0x000000a2950d7212 */ /* 0x000fe400078e967d */
[----:B------:R-:W-:Y:S01]  /*155b0*/  MOV R118, R124 ;  /* 0x0000007c00767202 */ /* 0x000fe20000000f00 */
[----:B------:R-:W-:-:S03]  /*155c0*/  IMAD.WIDE.U32 R124, R94, -0x2daee0ad, RZ ;  /* 0xd2511f535e7c7825 */ /* 0x000fc600078e00ff */
[----:B------:R-:W-:Y:S01]  /*155d0*/  MOV R133, R124 ;  /* 0x0000007c00857202 */ /* 0x000fe20000000f00 */
[----:B------:R-:W-:Y:S01]  /*155e0*/  IMAD.MOV.U32 R124, RZ, RZ, RZ ;  /* 0x000000ffff7c7224 */ /* 0x000fe200078e00ff */
[----:B------:R-:W-:-:S07]  /*155f0*/  LOP3.LUT R12, R145, R12, R125, 0x96, !PT ;  /* 0x0000000c910c7212 */ /* 0x000fce00078e967d */
.L_x_5995:
[----:B------:R-:W-:Y:S05]  /*15600*/  BSYNC.RECONVERGENT B0 ;  /* 0x0000000000007941 */ /* 0x000fea0003800200 */
.L_x_5994:
[----:B------:R-:W-:Y:S01]  /*15610*/  I2FP.F32.U32 R123, R123 ;  /* 0x0000007b007b7245 */ /* 0x000fe20000201000 */
[----:B------:R-:W-:Y:S01]  /*15620*/  BSSY.RECONVERGENT B0, `(.L_x_5999) ;  /* 0x0000057000007945 */ /* 0x000fe20003800200 */
[----:B------:R-:W-:Y:S01]  /*15630*/  PRMT R94, R54, 0x7632, R94 ;  /* 0x00007632365e7816 */ /* 0x000fe2000000005e */
[----:B------:R-:W-:-:S03]  /*15640*/  IMAD.MOV.U32 R134, RZ, RZ, 0x2 ;  /* 0x00000002ff867424 */ /* 0x000fc600078e00ff */
[----:B------:R-:W-:Y:S01]  /*15650*/  SHF.L.U32 R125, R94, 0x10, RZ ;  /* 0x000000105e7d7819 */ /* 0x000fe200000006ff */
[----:B------:R-:W-:-:S04]  /*15660*/  FFMA.FTZ R94, R123, R140, 1.1641532182693481445e-10 ;  /* 0x2f0000007b5e7423 */ /* 0x000fc8000001008c */
[----:B------:R-:W-:Y:S01]  /*15670*/  FMUL.FTZ R125, R125, R138 ;  /* 0x0000008a7d7d7220 */ /* 0x000fe20000410000 */
[----:B------:R-:W-:Y:S02]  /*15680*/  FSETP.GTU.FTZ.AND P4, PT, R94, R139, PT ;  /* 0x0000008b5e00720b */ /* 0x000fe40003f9c000 */
[----:B------:R-:W-:Y:S02]  /*15690*/  FSEL R94, R93, RZ, P3 ;  /* 0x000000ff5d5e7208 */ /* 0x000fe40001800000 */
        /* <DEDUP_REMOVED lines=15> */
.L_x_6001:
        /* <DEDUP_REMOVED lines=13> */
.L_x_6003:
[----:B------:R-:W-:Y:S05]  /*15860*/  BSYNC.RECONVERGENT B1 ;  /* 0x0000000000017941 */ /* 0x000fea0003800200 */
.L_x_6002:
[----:B------:R-:W-:Y:S01]  /*15870*/  LOP3.LUT R124, R116, R13, R159, 0x96, !PT ;  /* 0x0000000d747c7212 */ /* 0x000fe200078e969f */
[----:B------:R-:W-:Y:S01]  /*15880*/  IMAD.WIDE.U32 R162, R130, -0x326172a9, RZ ;  /* 0xcd9e8d5782a27825 */ /* 0x000fe200078e00ff */
[----:B------:R-:W-:-:S03]  /*15890*/  IADD3 R13, PT, PT, R158, -0x61c88647, RZ ;  /* 0x9e3779b99e0d7810 */ /* 0x000fc60007ffe0ff */
[----:B------:R-:W-:Y:S02]  /*158a0*/  HFMA2 R134, -RZ, RZ, 0, 0 ;  /* 0x00000000ff867431 */ /* 0x000fe400000001ff */
[----:B------:R-:W-:Y:S01]  /*158b0*/  IMAD.WIDE.U32 R124, R124, -0x326172a9, RZ ;  /* 0xcd9e8d577c7c7825 */ /* 0x000fe200078e00ff */
[----:B------:R-:W-:-:S03]  /*158c0*/  LOP3.LUT R163, R128, R163, R158, 0x96, !PT ;  /* 0x000000a380a37212 */ /* 0x000fc600078e969e */
[----:B------:R-:W-:Y:S01]  /*158d0*/  VIADD R161, R158, 0x5384540f ;  /* 0x5384540f9ea17836 */ /* 0x000fe20000000000 */
        /* <DEDUP_REMOVED lines=42> */
[----:B------:R-:W-:-:S07]  /*15b80*/  LOP3.LUT R12, R145, R12, R125, 0x96, !PT ;  /* 0x0000000c910c7212 */ /* 0x000fce00078e967d */
.L_x_6000:
[----:B------:R-:W-:Y:S05]  /*15b90*/  BSYNC.RECONVERGENT B0 ;  /* 0x0000000000007941 */ /* 0x000fea0003800200 */
.L_x_5999:
[----:B------:R-:W-:Y:S01]  /*15ba0*/  ISETP.NE.AND P5, PT, R134, 0x1, PT ;  /* 0x000000018600780c */ /* 0x000fe20003fa5270 */
[C---:B------:R-:W-:Y:S01]  /*15bb0*/  IMAD.U32 R161, R95.reuse, 0x10000, RZ ;  /* 0x000100005fa17824 */ /* 0x040fe200078e00ff */
[----:B------:R-:W-:Y:S01]  /*15bc0*/  I2FP.F32.U32 R125, R94 ;  /* 0x0000005e007d7245 */ /* 0x000fe20000201000 */
[----:B------:R-:W-:Y:S01]  /*15bd0*/  BSSY.RECONVERGENT B0, `(.L_x_6004) ;  /* 0x0000050000007945 */ /* 0x000fe20003800200 */
[----:B------:R-:W-:Y:S01]  /*15be0*/  PRMT R95, R95, 0x7632, R95 ;  /* 0x000076325f5f7816 */ /* 0x000fe2000000005f */
[----:B------:R-:W-:Y:S01]  /*15bf0*/  FMUL.FTZ R94, R161, R138 ;  /* 0x0000008aa15e7220 */ /* 0x000fe20000410000 */
[----:B------:R-:W-:Y:S01]  /*15c00*/  MOV R161, 0x2 ;  /* 0x0000000200a17802 */ /* 0x000fe20000000f00 */
        /* <DEDUP_REMOVED lines=12> */
.L_x_6006:
        /* <DEDUP_REMOVED lines=13> */
.L_x_6008:
[----:B------:R-:W-:Y:S05]  /*15da0*/  BSYNC.RECONVERGENT B1 ;  /* 0x0000000000017941 */ /* 0x000fea0003800200 */
.L_x_6007:
        /* <DEDUP_REMOVED lines=38> */
[----:B------:R-:W-:Y:S01]  /*16010*/  IMAD.MOV.U32 R161, RZ, RZ, RZ ;  /* 0x000000ffffa17224 */ /* 0x000fe200078e00ff */
[----:B------:R-:W-:Y:S01]  /*16020*/  LOP3.LUT R125, R143, R162, R13, 0x96, !PT ;  /* 0x000000a28f7d7212 */ /* 0x000fe200078e960d */
[----:B------:R-:W-:-:S04]  /*16030*/  IMAD.WIDE.U32 R162, R163, -0x326172a9, RZ ;  /* 0xcd9e8d57a3a27825 */ /* 0x000fc800078e00ff */
[----:B------:R-:W-:-:S05]  /*16040*/  VIADD R13, R158, 0xf1bbcdc8 ;  /* 0xf1bbcdc89e0d7836 */ /* 0x000fca0000000000 */
[----:B------:R-:W-:Y:S01]  /*16050*/  LOP3.LUT R134, R13, R124, R163, 0x96, !PT ;  /* 0x0000007c0d867212 */ /* 0x000fe200078e96a3 */
[----:B------:R-:W-:-:S05]  /*16060*/  IMAD.WIDE.U32 R124, R125, -0x326172a9, RZ ;  /* 0xcd9e8d577d7c7825 */ /* 0x000fca00078e00ff */
[----:B------:R-:W-:Y:S02]  /*16070*/  LOP3.LUT R13, R149, R162, R125, 0x96, !PT ;  /* 0x000000a2950d7212 */ /* 0x000fe400078e967d */
[----:B------:R-:W-:Y:S01]  /*16080*/  MOV R118, R124 ;  /* 0x0000007c00767202 */ /* 0x000fe20000000f00 */
[----:B------:R-:W-:-:S05]  /*16090*/  IMAD.WIDE.U32 R124, R134, -0x2daee0ad, RZ ;  /* 0xd2511f53867c7825 */ /* 0x000fca00078e00ff */
[----:B------:R-:W-:Y:S01]  /*160a0*/  LOP3.LUT R12, R145, R12, R125, 0x96, !PT ;  /* 0x0000000c910c7212 */ /* 0x000fe200078e967d */
[----:B------:R-:W-:Y:S01]  /*160b0*/  IMAD.MOV.U32 R125, RZ, RZ, R133 ;  /* 0x000000ffff7d7224 */ /* 0x000fe200078e0085 */
[----:B------:R-:W-:-:S07]  /*160c0*/  MOV R133, R124 ;  /* 0x0000007c00857202 */ /* 0x000fce0000000f00 */
.L_x_6005:
[----:B------:R-:W-:Y:S05]  /*160d0*/  BSYNC.RECONVERGENT B0 ;  /* 0x0000000000007941 */ /* 0x000fea0003800200 */
.L_x_6004:
[----:B------:R-:W-:Y:S01]  /*160e0*/  I2FP.F32.U32 R125, R125 ;  /* 0x0000007d007d7245 */ /* 0x000fe20000201000 */
[----:B------:R-:W-:Y:S01]  /*160f0*/  BSSY.RECONVERGENT B0, `(.L_x_6009) ;  /* 0x0000056000007945 */ /* 0x000fe20003800200 */
[----:B------:R-:W-:Y:S01]  /*16100*/  FSEL R94, R94, RZ, P4 ;  /* 0x000000ff5e5e7208 */ /* 0x000fe20002000000 */
[----:B------:R-:W-:Y:S02]  /*16110*/  IMAD.MOV.U32 R163, RZ, RZ, 0x2 ;  /* 0x00000002ffa37424 */ /* 0x000fe400078e00ff */
        /* <DEDUP_REMOVED lines=8> */
[----:B------:R-:W-:-:S03]  /*161a0*/  MOV R125, R118 ;  /* 0x00000076007d7202 */ /* 0x000fc60000000f00 */
[----:B------:R-:W-:-:S06]  /*161b0*/  @P1 FADD.FTZ R94, R46, R94 ;  /* 0x0000005e2e5e1221 */ /* 0x000fcc0000010000 */
        /* <DEDUP_REMOVED lines=9> */
.L_x_6011:
[----:B------:R-:W-:Y:S01]  /*16250*/  VIADD R129, R129, 0x1 ;  /* 0x0000000181817836 */ /* 0x000fe20000000000 */
[----:B------:R-:W-:Y:S04]  /*16260*/  BSSY.RECONVERGENT B1, `(.L_x_6012) ;  /* 0x000000b000017945 */ /* 0x000fe80003800200 */
        /* <DEDUP_REMOVED lines=10> */
.L_x_6013:
[----:B------:R-:W-:Y:S05]  /*16310*/  BSYNC.RECONVERGENT B1 ;  /* 0x0000000000017941 */ /* 0x000fea0003800200 */
.L_x_6012:
        /* <DEDUP_REMOVED lines=33> */
[----:B------:R-:W-:-:S04]  /*16530*/  VIADD R13, R158, 0x5384540f ;  /* 0x5384540f9e0d7836 */ /* 0x000fc80000000000 */
        /* <DEDUP_REMOVED lines=17> */
.L_x_6010:
[----:B------:R-:W-:Y:S05]  /*16650*/  BSYNC.RECONVERGENT B0 ;  /* 0x0000000000007941 */ /* 0x000fea0003800200 */
.L_x_6009:
        /* <DEDUP_REMOVED lines=18> */
.L_x_6016:
        /* <DEDUP_REMOVED lines=12> */
[----:B------:R-:W-:Y:S02]  /*16840*/  @P0 IADD3 R13, PT, PT, R116, RZ, RZ ;  /* 0x000000ff740d0210 */ /* 0x000fe40007ffe0ff */
[----:B------:R-:W-:-:S03]  /*16850*/  ISETP.NE.AND P0, PT, R12, RZ, PT ;  /* 0x000000ff0c00720c */ /* 0x000fc60003f05270 */
[----:B------:R-:W-:-:S10]  /*16860*/  @!P6 IMAD.MOV.U32 R116, RZ, RZ, R13 ;  /* 0x000000ffff74e224 */ /* 0x000fd400078e000d */
.L_x_6018:
[----:B------:R-:W-:Y:S05]  /*16870*/  BSYNC.RECONVERGENT B1 ;  /* 0x0000000000017941 */ /* 0x000fea0003800200 */
.L_x_6017:
        /* <DEDUP_REMOVED lines=8> */
[----:B------:R-:W-:-:S04]  /*16900*/  IADD3 R13, PT, PT, R158, 0x3c6ef372, RZ ;  /* 0x3c6ef3729e0d7810 */ /* 0x000fc80007ffe0ff */
        /* <DEDUP_REMOVED lines=27> */
[----:B------:R-:W-:Y:S02]  /*16ac0*/  IMAD.MOV.U32 R125, RZ, RZ, R133 ;  /* 0x000000ffff7d7224 */ /* 0x000fe400078e0085 */
        /* <DEDUP_REMOVED lines=10> */
[----:B------:R-:W-:-:S04]  /*16b70*/  MOV R118, R146 ;  /* 0x0000009200767202 */ /* 0x000fc80000000f00 */
[----:B------:R-:W-:Y:S02]  /*16b80*/  LOP3.LUT R12, R145, R12, R143, 0x96, !PT ;  /* 0x0000000c910c7212 */ /* 0x000fe400078e968f */
[----:B------:R-:W-:-:S07]  /*16b90*/  MOV R133, R142 ;  /* 0x0000008e00857202 */ /* 0x000fce0000000f00 */
.L_x_6015:
[----:B------:R-:W-:Y:S05]  /*16ba0*/  BSYNC.RECONVERGENT B0 ;  /* 0x0000000000007941 */ /* 0x000fea0003800200 */
.L_x_6014:
[----:B------:R-:W-:Y:S02]  /*16bb0*/  I2FP.F32.U32 R125, R125 ;  /* 0x0000007d007d7245 */ /* 0x000fe40000201000 */
[----:B------:R-:W-:-:S03]  /*16bc0*/  PRMT R141, R55, 0x7632, R141 ;  /* 0x00007632378d7816 */ /* 0x000fc6000000008d */
[----:B------:R-:W-:Y:S01]  /*16bd0*/  FFMA.FTZ R140, R125, R140, 1.1641532182693481445e-10 ;  /* 0x2f0000007d8c7423 */ /* 0x000fe2000001008c */
[----:B------:R-:W-:-:S04]  /*16be0*/  SHF.L.U32 R141, R141, 0x10, RZ ;  /* 0x000000108d8d7819 */ /* 0x000fc800000006ff */
[----:B------:R-:W-:Y:S01]  /*16bf0*/  FSETP.GTU.FTZ.AND P6, PT, R140, R139, PT ;  /* 0x0000008b8c00720b */ /* 0x000fe20003fdc000 */
[----:B------:R-:W-:Y:S01]  /*16c00*/  FMUL.FTZ R141, R141, R138 ;  /* 0x0000008a8d8d7220 */ /* 0x000fe20000410000 */
[----:B------:R-:W-:Y:S02]  /*16c10*/  FSEL R138, R95, RZ, P5 ;  /* 0x000000ff5f8a7208 */ /* 0x000fe40002800000 */
[----:B------:R-:W-:Y:S02]  /*16c20*/  SEL R125, RZ, 0x1, P6 ;  /* 0x00000001ff7d7807 */ /* 0x000fe40003000000 */
[----:B------:R-:W-:-:S05]  /*16c30*/  FSEL R141, R141, RZ, !P6 ;  /* 0x000000ff8d8d7208 */ /* 0x000fca0007000000 */
[----:B------:R-:W-:-:S04]  /*16c40*/  FADD.FTZ R95, R141, R138 ;  /* 0x0000008a8d5f7221 */ /* 0x000fc80000010000 */
[----:B------:R-:W-:Y:S01]  /*16c50*/  @P1 FADD.FTZ R95, R47, R95 ;  /* 0x0000005f2f5f1221 */ /* 0x000fe20000010000 */
[----:B------:R-:W-:Y:S06]  /*16c60*/  BRA `(.L_x_6019) ;  /* 0x0000002800f07947 */ /* 0x000fec0003800000 */
.L_x_5938:
        /* <DEDUP_REMOVED lines=13> */
[----:B------:R-:W-:Y:S01]  /*16d40*/  @!P2 MOV R25, R12 ;  /* 0x0000000c0019a202 */ /* 0x000fe20000000f00 */
[----:B------:R-:W-:Y:S01]  /*16d50*/  @P2 IMAD.MOV.U32 R25, RZ, RZ, R13 ;  /* 0x000000ffff192224 */ /* 0x000fe200078e000d */
[----:B------:R-:W-:Y:S06]  /*16d60*/  BRA `(.L_x_6021) ;  /* 0x0000000400007947 */ /* 0x000fec0003800000 */
.L_x_6022:
        /* <DEDUP_REMOVED lines=13> */
.L_x_6024:
[----:B------:R-:W-:Y:S05]  /*16e40*/  BSYNC.RECONVERGENT B1 ;  /* 0x0000000000017941 */ /* 0x000fea0003800200 */
.L_x_6023:
        /* <DEDUP_REMOVED lines=48> */
[----:B------:R-:W-:Y:S01]  /*17150*/  IMAD.MOV.U32 R27, RZ, RZ, RZ ;  /* 0x000000ffff1b7224 */ /* 0x000fe200078e00ff */
[----:B------:R-:W-:-:S07]  /*17160*/  MOV R25, R134 ;  /* 0x0000008600197202 */ /* 0x000fce0000000f00 */
.L_x_6021:
[----:B------:R-:W-:Y:S05]  /*17170*/  BSYNC.RECONVERGENT B0 ;  /* 0x0000000000007941 */ /* 0x000fea0003800200 */
.L_x_6020:
[----:B------:R-:W-:Y:S01]  /*17180*/  ISETP.NE.AND P2, PT, R27, 0x1, PT ;  /* 0x000000011b00780c */ /* 0x000fe20003f45270 */
[----:B------:R-:W-:Y:S01]  /*17190*/  BSSY.RECONVERGENT B0, `(.L_x_6025) ;  /* 0x0000052000007945 */ /* 0x000fe20003800200 */
[----:B------:R-:W-:Y:S01]  /*171a0*/  I2FP.F32.U32 R25, R25 ;  /* 0x0000001900197245 */ /* 0x000fe20000201000 */
[----:B------:R-:W-:Y:S01]  /*171b0*/  IMAD.MOV.U32 R134, RZ, RZ, 0x2 ;  /* 0x00000002ff867424 */ /* 0x000fe200078e00ff */
[C---:B-----5:R-:W-:Y:S02]  /*171c0*/  SHF.L.U32 R26, R92.reuse, 0x10, RZ ;  /* 0x000000105c1a7819 */ /* 0x060fe400000006ff */
        /* <DEDUP_REMOVED lines=14> */
.L_x_6027:
        /* <DEDUP_REMOVED lines=13> */
.L_x_6029:
[----:B------:R-:W-:Y:S05]  /*17380*/  BSYNC.RECONVERGENT B1 ;  /* 0x0000000000017941 */ /* 0x000fea0003800200 */
.L_x_6028:
        /* <DEDUP_REMOVED lines=50> */
.L_x_6026:
[----:B------:R-:W-:Y:S05]  /*176b0*/  BSYNC.RECONVERGENT B0 ;  /* 0x0000000000007941 */ /* 0x000fea0003800200 */
.L_x_6025:
        /* <DEDUP_REMOVED lines=18> */
.L_x_6032:
        /* <DEDUP_REMOVED lines=13> */
.L_x_6034:
[----:B------:R-:W-:Y:S05]  /*178b0*/  BSYNC.RECONVERGENT B1 ;  /* 0x0000000000017941 */ /* 0x000fea0003800200 */
.L_x_6033:
        /* <DEDUP_REMOVED lines=50> */
.L_x_6031:
[----:B------:R-:W-:Y:S05]  /*17be0*/  BSYNC.RECONVERGENT B0 ;  /* 0x0000000000007941 */ /* 0x000fea0003800200 */
.L_x_6030:
        /* <DEDUP_REMOVED lines=19> */
.L_x_6037:
        /* <DEDUP_REMOVED lines=13> */
.L_x_6039:
[----:B------:R-:W-:Y:S05]  /*17df0*/  BSYNC.RECONVERGENT B1 ;  /* 0x0000000000017941 */ /* 0x000fea0003800200 */
.L_x_6038:
        /* <DEDUP_REMOVED lines=50> */
.L_x_6036:
[----:B------:R-:W-:Y:S05]  /*18120*/  BSYNC.RECONVERGENT B0 ;  /* 0x0000000000007941 */ /* 0x000fea0003800200 */
.L_x_6035:
        /* <DEDUP_REMOVED lines=18> */
.L_x_6042:
        /* <DEDUP_REMOVED lines=13> */
.L_x_6044:
[----:B------:R-:W-:Y:S05]  /*18320*/  BSYNC.RECONVERGENT B1 ;  /* 0x0000000000017941 */ /* 0x000fea0003800200 */
.L_x_6043:
        /* <DEDUP_REMOVED lines=50> */
.L_x_6041:
[----:B------:R-:W-:Y:S05]  /*18650*/  BSYNC.RECONVERGENT B0 ;  /* 0x0000000000007941 */ /* 0x000fea0003800200 */
.L_x_6040:
        /* <DEDUP_REMOVED lines=18> */
.L_x_6047:
        /* <DEDUP_REMOVED lines=12> */
.L_x_6049:
[----:B------:R-:W-:Y:S05]  /*18840*/  BSYNC.RECONVERGENT B1 ;  /* 0x0000000000017941 */ /* 0x000fea0003800200 */
.L_x_6048:
[----:B------:R-:W-:-:S04]  /*18850*/  IMAD.WIDE.U32 R162, R130, -0x326172a9, RZ ;  /* 0xcd9e8d5782a27825 */ /* 0x000fc800078e00ff */
[----:B------:R-:W-:Y:S01]  /*18860*/  IMAD.WIDE.U32 R12, R129, -0x2daee0ad, RZ ;  /* 0xd2511f53810c7825 */ /* 0x000fe200078e00ff */
[----:B------:R-:W-:-:S04]  /*18870*/  LOP3.LUT R24, R128, R163, R158, 0x96, !PT ;  /* 0x000000a380187212 */ /* 0x000fc800078e969e */
        /* <DEDUP_REMOVED lines=48> */
.L_x_6046:
[----:B------:R-:W-:Y:S05]  /*18b80*/  BSYNC.RECONVERGENT B0 ;  /* 0x0000000000007941 */ /* 0x000fea0003800200 */
.L_x_6045:
        /* <DEDUP_REMOVED lines=17> */
.L_x_6052:
[----:B------:R-:W-:Y:S01]  /*18ca0*/  IADD3 R129, PT, PT, R129, 0x1, RZ ;  /* 0x0000000181817810 */ /* 0x000fe20007ffe0ff */
[----:B------:R-:W-:Y:S03]  /*18cb0*/  BSSY.RECONVERGENT B1, `(.L_x_6053) ;  /* 0x000000b000017945 */ /* 0x000fe60003800200 */
        /* <DEDUP_REMOVED lines=10> */
.L_x_6054:
[----:B------:R-:W-:Y:S05]  /*18d60*/  BSYNC.RECONVERGENT B1 ;  /* 0x0000000000017941 */ /* 0x000fea0003800200 */
.L_x_6053:
[----:B------:R-:W-:-:S04]  /*18d70*/  IMAD.WIDE.U32 R162, R130, -0x326172a9, RZ ;  /* 0xcd9e8d5782a27825 */ /* 0x000fc800078e00ff */
[----:B------:R-:W-:Y:S01]  /*18d80*/  IMAD.WIDE.U32 R12, R129, -0x2daee0ad, RZ ;  /* 0xd2511f53810c7825 */ /* 0x000fe200078e00ff */
[----:B------:R-:W-:-:S04]  /*18d90*/  LOP3.LUT R24, R128, R163, R158, 0x96, !PT ;  /* 0x000000a380187212 */ /* 0x000fc800078e969e */
        /* <DEDUP_REMOVED lines=29> */
[----:B------:R-:W-:Y:S02]  /*18f70*/  LOP3.LUT R25, R25, R24, R13, 0x96, !PT ;  /* 0x0000001819197212 */ /* 0x000fe400078e960d */
[----:B------:R-:W-:-:S03]  /*18f80*/  IADD3 R13, PT, PT, R158, 0x5384540f, RZ ;  /* 0x5384540f9e0d7810 */ /* 0x000fc60007ffe0ff */
        /* <DEDUP_REMOVED lines=10> */
[----:B------:R-:W-:Y:S01]  /*19030*/  IMAD.MOV.U32 R163, RZ, RZ, RZ ;  /* 0x000000ffffa37224 */ /* 0x000fe200078e00ff */
[----:B------:R-:W-:Y:S02]  /*19040*/  LOP3.LUT R13, R149, R162, R25, 0x96, !PT ;  /* 0x000000a2950d7212 */ /* 0x000fe400078e9619 */
[----:B------:R-:W-:Y:S01]  /*19050*/  MOV R118, R24 ;  /* 0x0000001800767202 */ /* 0x000fe20000000f00 */
[----:B------:R-:W-:-:S05]  /*19060*/  IMAD.WIDE.U32 R24, R134, -0x2daee0ad, RZ ;  /* 0xd2511f5386187825 */ /* 0x000fca00078e00ff */
[----:B------:R-:W-:Y:S01]  /*19070*/  LOP3.LUT R12, R145, R12, R25, 0x96, !PT ;  /* 0x0000000c910c7212 */ /* 0x000fe200078e9619 */
[----:B------:R-:W-:Y:S01]  /*19080*/  IMAD.MOV.U32 R25, RZ, RZ, R133 ;  /* 0x000000ffff197224 */ /* 0x000fe200078e0085 */
[----:B------:R-:W-:-:S07]  /*19090*/  MOV R133, R24 ;  /* 0x0000001800857202 */ /* 0x000fce0000000f00 */
.L_x_6051:
[----:B------:R-:W-:Y:S05]  /*190a0*/  BSYNC.RECONVERGENT B0 ;  /* 0x0000000000007941 */ /* 0x000fea0003800200 */
.L_x_6050:
        /* <DEDUP_REMOVED lines=18> */
.L_x_6057:
        /* <DEDUP_REMOVED lines=12> */
.L_x_6059:
[----:B------:R-:W-:Y:S05]  /*19290*/  BSYNC.RECONVERGENT B1 ;  /* 0x0000000000017941 */ /* 0x000fea0003800200 */
.L_x_6058:
[----:B------:R-:W-:Y:S01]  /*192a0*/  IMAD.WIDE.U32 R24, R130, -0x326172a9, RZ ;  /* 0xcd9e8d5782187825 */ /* 0x000fe200078e00ff */
[----:B------:R-:W-:-:S03]  /*192b0*/  IADD3 R163, PT, PT, R159, 0x32370b8f, RZ ;  /* 0x32370b8f9fa37810 */ /* 0x000fc60007ffe0ff */
[----:B------:R-:W-:Y:S02]  /*192c0*/  HFMA2 R134, -RZ, RZ, 0, 0 ;  /* 0x00000000ff867431 */ /* 0x000fe400000001ff */
[----:B------:R-:W-:Y:S01]  /*192d0*/  IMAD.WIDE.U32 R164, R129, -0x2daee0ad, RZ ;  /* 0xd2511f5381a47825 */ /* 0x000fe200078e00ff */
[----:B------:R-:W-:Y:S02]  /*192e0*/  LOP3.LUT R12, R128, R25, R158, 0x96, !PT ;  /* 0x00000019800c7212 */ /* 0x000fe400078e969e */
[----:B------:R-:W-:Y:S02]  /*192f0*/  IADD3 R25, PT, PT, R158, -0x61c88647, RZ ;  /* 0x9e3779b99e197810 */ /* 0x000fe40007ffe0ff */
        /* <DEDUP_REMOVED lines=26> */
[----:B------:R-:W-:-:S03]  /*194a0*/  IADD3 R25, PT, PT, R158, -0x4ab325aa, RZ ;  /* 0xb54cda569e197810 */ /* 0x000fc60007ffe0ff */
[----:B------:R-:W-:Y:S01]  /*194b0*/  IMAD.WIDE.U32 R146, R147, -0x326172a9, RZ ;  /* 0xcd9e8d5793927825 */ /* 0x000fe200078e00ff */
[----:B------:R-:W-:-:S03]  /*194c0*/  LOP3.LUT R164, R25, R164, R13, 0x96, !PT ;  /* 0x000000a419a47212 */ /* 0x000fc600078e960d */
        /* <DEDUP_REMOVED lines=13> */
[----:B------:R-:W-:Y:S02]  /*195a0*/  LOP3.LUT R12, R145, R12, R25, 0x96, !PT ;  /* 0x0000000c910c7212 */ /* 0x000fe400078e9619 */
[----:B------:R-:W-:Y:S01]  /*195b0*/  MOV R25, R133 ;  /* 0x0000008500197202 */ /* 0x000fe20000000f00 */
[----:B------:R-:W-:-:S07]  /*195c0*/  IMAD.MOV.U32 R133, RZ, RZ, R24 ;  /* 0x000000ffff857224 */ /* 0x000fce00078e0018 */
.L_x_6056:
[----:B------:R-:W-:Y:S05]  /*195d0*/  BSYNC.RECONVERGENT B0 ;  /* 0x0000000000007941 */ /* 0x000fea0003800200 */
.L_x_6055:
[----:B------:R-:W-:Y:S01]  /*195e0*/  I2FP.F32.U32 R25, R25 ;  /* 0x0000001900197245 */ /* 0x000fe20000201000 */
[-C--:B------:R-:W-:Y:S01]  /*195f0*/  FMUL.FTZ R24, R94, R138.reuse ;  /* 0x0000008a5e187220 */ /* 0x080fe20000410000 */
[----:B------:R-:W-:Y:S01]  /*19600*/  P2R R142, PR, RZ, 0x2 ;  /* 0x00000002ff8e7803 */ /* 0x000fe20000000000 */
[----:B------:R-:W-:Y:S01]  /*19610*/  FMUL.FTZ R26, R26, R138 ;  /* 0x0000008a1a1a7220 */ /* 0x000fe20000410000 */
[----:B------:R-:W-:Y:S01]  /*19620*/  ISETP.NE.AND P1, PT, R151, RZ, PT ;  /* 0x000000ff9700720c */ /* 0x000fe20003f25270 */
[----:B------:R-:W-:Y:S01]  /*19630*/  FFMA.FTZ R140, R25, R140, 1.1641532182693481445e-10 ;  /* 0x2f000000198c7423 */ /* 0x000fe2000001008c */
[----:B------:R-:W-:Y:S02]  /*19640*/  IMAD.U32 R25, R95, 0x10000, RZ ;  /* 0x000100005f197824 */ /* 0x000fe400078e00ff */
[-C--:B------:R-:W-:Y:S01]  /*19650*/  FMUL.FTZ R95, R93, R138.reuse ;  /* 0x0000008a5d5f7220 */ /* 0x080fe20000410000 */
[-C--:B------:R-:W-:Y:S01]  /*19660*/  FMUL.FTZ R27, R27, R138.reuse ;  /* 0x0000008a1b1b7220 */ /* 0x080fe20000410000 */
        /* <DEDUP_REMOVED lines=8> */
[----:B------:R-:W-:-:S02]  /*196f0*/  ISETP.NE.AND P1, PT, R142, RZ, PT ;  /* 0x000000ff8e00720c */ /* 0x000fc40003f25270 */
[----:B------:R-:W-:Y:S02]  /*19700*/  P2R R141, PR, RZ, 0x1 ;  /* 0x00000001ff8d7803 */ /* 0x000fe40000000000 */
[----:B------:R-:W-:Y:S02]  /*19710*/  FSEL R26, R27, RZ, P6 ;  /* 0x000000ff1b1a7208 */ /* 0x000fe40003000000 */
[----:B------:R-:W-:Y:S02]  /*19720*/  ISETP.NE.AND P0, PT, R157, RZ, PT ;  /* 0x000000ff9d00720c */ /* 0x000fe40003f05270 */
[----:B------:R-:W-:Y:S02]  /*19730*/  FSEL R27, R95, RZ, P5 ;  /* 0x000000ff5f1b7208 */ /* 0x000fe40002800000 */
[----:B------:R-:W-:Y:S02]  /*19740*/  FSETP.GTU.FTZ.AND P5, PT, R140, R139, PT ;  /* 0x0000008b8c00720b */ /* 0x000fe40003fbc000 */
        /* <DEDUP_REMOVED lines=10> */
[----:B------:R-:W-:Y:S01]  /*197f0*/  @P1 FADD.FTZ R93, R45, R93 ;  /* 0x0000005d2d5d1221 */ /* 0x000fe20000010000 */
[----:B------:R-:W-:Y:S01]  /*19800*/  @P1 FADD.FTZ R94, R46, R94 ;  /* 0x0000005e2e5e1221 */ /* 0x000fe20000010000 */
[----:B------:R-:W-:Y:S01]  /*19810*/  @P1 FADD.FTZ R95, R47, R95 ;  /* 0x0000005f2f5f1221 */ /* 0x000fe20000010000 */
[----:B------:R-:W-:-:S13]  /*19820*/  PLOP3.LUT P5, PT, P5, PT, PT, 0x8, 0x80 ;  /* 0x000000000080781c */ /* 0x000fda0002fae170 */
.L_x_6019:
[----:B------:R-:W-:Y:S01]  /*19830*/  FADD.FTZ R138, RZ, R36 ;  /* 0x00000024ff8a7221 */ /* 0x000fe20000010000 */
[----:B------:R-:W-:Y:S01]  /*19840*/  SEL R140, RZ, 0x1000000, !P5 ;  /* 0x01000000ff8c7807 */ /* 0x000fe20006800000 */
[----:B------:R-:W0:Y:S01]  /*19850*/  S2R R144, SR_TID.X ;  /* 0x0000000000907919 */ /* 0x000e220000002100 */
[----:B------:R-:W-:Y:S01]  /*19860*/  SEL R141, RZ, 0x10000, !P4 ;  /* 0x00010000ff8d7807 */ /* 0x000fe20006000000 */
[----:B------:R-:W-:Y:S01]  /*19870*/  FADD.FTZ R139, R138, R37 ;  /* 0x000000258a8b7221 */ /* 0x000fe20000010000 */
[----:B------:R-:W-:Y:S01]  /*19880*/  SEL R146, RZ, 0x100, !P3 ;  /* 0x00000100ff927807 */ /* 0x000fe20005800000 */
[----:B------:R-:W-:Y:S01]  /*19890*/  IMAD.WIDE.U32 R152, R137, 0x20, R152 ;  /* 0x0000002089987825 */ /* 0x000fe200078e0098 */
[----:B------:R-:W-:-:S03]  /*198a0*/  ISETP.NE.AND P6, PT, R157, RZ, PT ;  /* 0x000000ff9d00720c */ /* 0x000fc60003fc5270 */
[----:B------:R-:W-:Y:S01]  /*198b0*/  FADD.FTZ R138, R139, R38 ;  /* 0x000000268b8a7221 */ /* 0x000fe20000010000 */
[----:B------:R-:W-:Y:S01]  /*198c0*/  ISETP.NE.AND P5, PT, R156, RZ, PT ;  /* 0x000000ff9c00720c */ /* 0x000fe20003fa5270 */
[----:B------:R-:W-:Y:S01]  /*198d0*/  IMAD.WIDE.U32 R154, R137, 0x8, R154 ;  /* 0x00000008899a7825 */ /* 0x000fe200078e009a */
[----:B------:R-:W-:-:S03]  /*198e0*/  ISETP.NE.AND P4, PT, R160, RZ, PT ;  /* 0x000000ffa000720c */ /* 0x000fc60003f85270 */
[----:B------:R-:W-:Y:S01]  /*198f0*/  FADD.FTZ R139, R138, R39 ;  /* 0x000000278a8b7221 */ /* 0x000fe20000010000 */
[----:B------:R-:W-:Y:S01]  /*19900*/  LOP3.LUT R146, R146, R140, R141, 0xfe, !PT ;  /* 0x0000008c92927212 */ /* 0x000fe200078efe8d */
[----:B------:R1:W-:Y:S01]  /*19910*/  STG.E.128 desc[UR6][R152.64], R24 ;  /* 0x0000001898007986 */ /* 0x0003e2000c101d06 */
[----:B------:R-:W-:Y:S01]  /*19920*/  ISETP.NE.AND P1, PT, R151, RZ, PT ;  /* 0x000000ff9700720c */ /* 0x000fe20003f25270 */
[----:B------:R-:W-:Y:S01]  /*19930*/  FADD.FTZ R138, R139, R40 ;  /* 0x000000288b8a7221 */ /* 0x000fe20000010000 */
[----:B------:R-:W-:Y:S01]  /*19940*/  SEL R140, RZ, 0x1000000, !P4 ;  /* 0x01000000ff8c7807 */ /* 0x000fe20006000000 */
[----:B------:R1:W-:Y:S01]  /*19950*/  STG.E.128 desc[UR6][R152.64+0x10], R92 ;  /* 0x0000105c98007986 */ /* 0x0003e2000c101d06 */
[----:B------:R-:W-:Y:S01]  /*19960*/  SEL R141, RZ, 0x10000, !P5 ;  /* 0x00010000ff8d7807 */ /* 0x000fe20006800000 */
[----:B------:R-:W-:Y:S01]  /*19970*/  FADD.FTZ R139, R138, R41 ;  /* 0x000000298a8b7221 */ /* 0x000fe20000010000 */
[----:B------:R-:W-:Y:S02]  /*19980*/  SEL R142, RZ, 0x100, !P6 ;  /* 0x00000100ff8e7807 */ /* 0x000fe40007000000 */
[----:B------:R-:W-:Y:S01]  /*19990*/  SEL R143, RZ, 0x1, !P1 ;  /* 0x00000001ff8f7807 */ /* 0x000fe20004800000 */
[----:B------:R-:W-:Y:S01]  /*199a0*/  FADD.FTZ R138, R139, R42 ;  /* 0x0000002a8b8a7221 */ /* 0x000fe20000010000 */
[----:B------:R-:W-:-:S03]  /*199b0*/  LOP3.LUT R142, R142, R140, R141, 0xfe, !PT ;  /* 0x0000008c8e8e7212 */ /* 0x000fc600078efe8d */
        /* <DEDUP_REMOVED lines=42> */
.L_x_6060:
[----:B------:R-:W-:Y:S01]  /*19c60*/  UMOV UR13, 0xffffffff ;  /* 0xffffffff000d7882 */ /* 0x000fe20000000000 */
[----:B------:R-:W-:Y:S02]  /*19c70*/  FADD.FTZ R146, R146, R95 ;  /* 0x0000005f92927221 */ /* 0x000fe40000010000 */
[----:B------:R-:W-:Y:S05]  /*19c80*/  BRA.DIV UR13, `(.L_x_6061) ;  /* 0x000000160d407947 */ /* 0x000fea000b800000 */
[----:B0-----:R-:W0:Y:S02]  /*19c90*/  SHFL.BFLY PT, R139, R146, 0x1, 0x1f ;  /* 0x0c201f00928b7f89 */ /* 0x001e2400000e0000 */
        /* <DEDUP_REMOVED lines=68> */
.L_x_6074:
[----:B------:R-:W-:Y:S01]  /*1a0e0*/  FMUL.FTZ R138, R147, R147 ;  /* 0x00000093938a7220 */ /* 0x000fe20000410000 */
[----:B------:R-:W-:Y:S01]  /*1a0f0*/  ISETP.NE.AND P2, PT, RZ, UR5, PT ;  /* 0x00000005ff007c0c */ /* 0x000fe2000bf45270 */
[----:B01----:R-:W-:Y:S01]  /*1a100*/  FADD.FTZ R142, R142, R145 ;  /* 0x000000918e8e7221 */ /* 0x003fe20000010000 */
[----:B------:R-:W-:Y:S01]  /*1a110*/  SHF.L.U32 R144, R11, 0x10, RZ ;  /* 0x000000100b907819 */ /* 0x000fe200000006ff */
[----:B------:R-:W-:Y:S01]  /*1a120*/  IMAD.U32 R146, R76, 0x10000, RZ ;  /* 0x000100004c927824 */ /* 0x000fe200078e00ff */
[----:B------:R-:W-:Y:S01]  /*1a130*/  FSEL R138, R138, RZ, P2 ;  /* 0x000000ff8a8a7208 */ /* 0x000fe20001000000 */
[----:B------:R-:W-:Y:S01]  /*1a140*/  FFMA.FTZ R139, R142, R139, UR10 ;  /* 0x0000000a8e8b7e23 */ /* 0x000fe2000801008b */
[----:B------:R-:W-:Y:S01]  /*1a150*/  FSEL R141, R147, RZ, !P2 ;  /* 0x000000ff938d7208 */ /* 0x000fe20005000000 */
[----:B------:R-:W0:Y:S01]  /*1a160*/  @!P1 LDC.64 R142, c[0x0][0x3c0] ;  /* 0x0000f000ff8e9b82 */ /* 0x000e220000000a00 */
[----:B------:R-:W-:Y:S01]  /*1a170*/  SHF.L.U32 R149, R112, 0x10, RZ ;  /* 0x0000001070957819 */ /* 0x000fe200000006ff */
[----:B------:R-:W-:Y:S01]  /*1a180*/  FADD.FTZ R138, R139, R138 ;  /* 0x0000008a8b8a7221 */ /* 0x000fe20000010000 */
[----:B------:R-:W-:-:S02]  /*1a190*/  IMAD.U32 R148, R113, 0x10000, RZ ;  /* 0x0001000071947824 */ /* 0x000fc400078e00ff */
[C---:B------:R-:W-:Y:S01]  /*1a1a0*/  FADD.FTZ R139, -R141.reuse, R36 ;  /* 0x000000248d8b7221 */ /* 0x040fe20000010100 */
[----:B------:R-:W-:Y:S01]  /*1a1b0*/  IMAD.U32 R36, R88, 0x10000, RZ ;  /* 0x0001000058247824 */ /* 0x000fe200078e00ff */
[----:B------:R1:W2:Y:S01]  /*1a1c0*/  MUFU.RSQ R140, R138 ;  /* 0x0000008a008c7308 */ /* 0x0002a20000001400 */
[C---:B------:R-:W-:Y:S01]  /*1a1d0*/  FADD.FTZ R37, -R141.reuse, R37 ;  /* 0x000000258d257221 */ /* 0x040fe20000010100 */
[C---:B------:R-:W-:Y:S01]  /*1a1e0*/  FADD.FTZ R39, -R141.reuse, R39 ;  /* 0x000000278d277221 */ /* 0x040fe20000010100 */
[----:B------:R-:W-:Y:S01]  /*1a1f0*/  FADD.FTZ R41, -R141, R41 ;  /* 0x000000298d297221 */ /* 0x000fe20000010100 */
[----:B------:R-:W3:Y:S01]  /*1a200*/  LDC.64 R160, c[0x0][0x428] ;  /* 0x00010a00ffa07b82 */ /* 0x000ee20000000a00 */
[----:B------:R-:W-:Y:S01]  /*1a210*/  SHF.L.U32 R153, R10, 0x10, RZ ;  /* 0x000000100a997819 */ /* 0x000fe200000006ff */
[----:B------:R-:W-:Y:S02]  /*1a220*/  IMAD.U32 R151, R89, 0x10000, RZ ;  /* 0x0001000059977824 */ /* 0x000fe400078e00ff */
[C---:B------:R-:W-:Y:S01]  /*1a230*/  FADD.FTZ R43, -R141.reuse, R43 ;  /* 0x0000002b8d2b7221 */ /* 0x040fe20000010100 */
[----:B------:R-:W-:Y:S01]  /*1a240*/  FADD.FTZ R25, -R141, R25 ;  /* 0x000000198d197221 */ /* 0x000fe20000010100 */
[----:B-1----:R-:W-:-:S02]  /*1a250*/  IMAD.U32 R138, R115, 0x10000, RZ ;  /* 0x00010000738a7824 */ /* 0x002fc400078e00ff */
[C---:B------:R-:W-:Y:S01]  /*1a260*/  FADD.FTZ R93, -R141.reuse, R93 ;  /* 0x0000005d8d5d7221 */ /* 0x040fe20000010100 */
[C---:B------:R-:W-:Y:S01]  /*1a270*/  FADD.FTZ R33, -R141.reuse, R33 ;  /* 0x000000218d217221 */ /* 0x040fe20000010100 */
[C---:B------:R-:W-:Y:S01]  /*1a280*/  FADD.FTZ R35, -R141.reuse, R35 ;  /* 0x000000238d237221 */ /* 0x040fe20000010100 */
[C---:B------:R-:W-:Y:S01]  /*1a290*/  FADD.FTZ R29, -R141.reuse, R29 ;  /* 0x0000001d8d1d7221 */ /* 0x040fe20000010100 */
[----:B------:R-:W-:Y:S01]  /*1a2a0*/  FADD.FTZ R31, -R141, R31 ;  /* 0x0000001f8d1f7221 */ /* 0x000fe20000010100 */
[----:B------:R-:W-:Y:S01]  /*1a2b0*/  IMAD.U32 R154, R75, 0x10000, RZ ;  /* 0x000100004b9a7824 */ /* 0x000fe200078e00ff */
[----:B------:R-:W-:Y:S01]  /*1a2c0*/  SHF.L.U32 R157, R65, 0x10, RZ ;  /* 0x00000010419d7819 */ /* 0x000fe200000006ff */
[C---:B--2---:R-:W-:Y:S01]  /*1a2d0*/  FMUL.FTZ R139, R140.reuse, R139 ;  /* 0x0000008b8c8b7220 */ /* 0x044fe20000410000 */
[----:B------:R-:W-:Y:S01]  /*1a2e0*/  FMUL.FTZ R37, R140, R37 ;  /* 0x000000258c257220 */ /* 0x000fe20000410000 */
[----:B0-----:R-:W-:-:S04]  /*1a2f0*/  @!P1 IMAD.WIDE R142, R131, 0x4, R142 ;  /* 0x00000004838e9825 */ /* 0x001fc800078e028e */
[----:B------:R-:W-:Y:S01]  /*1a300*/  FMUL.FTZ R150, R140, R39 ;  /* 0x000000278c967220 */ /* 0x000fe20000410000 */
[----:B------:R-:W-:Y:S01]  /*1a310*/  FFMA.FTZ R145, R139, R36, R144 ;  /* 0x000000248b917223 */ /* 0x000fe20000010090 */
[----:B------:R-:W-:Y:S01]  /*1a320*/  SHF.L.U32 R36, R56, 0x10, RZ ;  /* 0x0000001038247819 */ /* 0x000fe200000006ff */
[----:B------:R-:W-:Y:S01]  /*1a330*/  IMAD.U32 R39, R107, 0x10000, RZ ;  /* 0x000100006b277824 */ /* 0x000fe200078e00ff */
[----:B------:R-:W-:Y:S01]  /*1a340*/  SHF.L.U32 R144, R114, 0x10, RZ ;  /* 0x0000001072907819 */ /* 0x000fe200000006ff */
[----:B------:R0:W-:Y:S01]  /*1a350*/  @!P1 STG.E desc[UR6][R142.64], R147 ;  /* 0x000000938e009986 */ /* 0x0001e2000c101906 */
[----:B------:R-:W-:Y:S01]  /*1a360*/  FMUL.FTZ R152, R140, R41 ;  /* 0x000000298c987220 */ /* 0x000fe20000410000 */
[----:B------:R-:W-:Y:S01]  /*1a370*/  FFMA.FTZ R139, R139, R146, R36 ;  /* 0x000000928b8b7223 */ /* 0x000fe20000010024 */
[----:B------:R-:W-:Y:S01]  /*1a380*/  SHF.L.U32 R41, R8, 0x10, RZ ;  /* 0x0000001008297819 */ /* 0x000fe200000006ff */
[C---:B------:R-:W-:Y:S01]  /*1a390*/  FFMA.FTZ R146, R37.reuse, R138, R144 ;  /* 0x0000008a25927223 */ /* 0x040fe20000010090 */
[----:B------:R-:W-:Y:S01]  /*1a3a0*/  FFMA.FTZ R138, R37, R148, R149 ;  /* 0x00000094258a7223 */ /* 0x000fe20000010095 */
[----:B------:R-:W-:Y:S01]  /*1a3b0*/  FADD.FTZ R149, -R141, R38 ;  /* 0x000000268d957221 */ /* 0x000fe20000010100 */
[----:B------:R-:W1:Y:S01]  /*1a3c0*/  @!P1 LDC.64 R36, c[0x0][0x3c8] ;  /* 0x0000f200ff249b82 */ /* 0x000e620000000a00 */
[----:B------:R-:W-:-:S02]  /*1a3d0*/  IMAD.U32 R38, R90, 0x10000, RZ ;  /* 0x000100005a267824 */ /* 0x000fc400078e00ff */
[C---:B------:R-:W-:Y:S01]  /*1a3e0*/  FMUL.FTZ R156, R140.reuse, R43 ;  /* 0x0000002b8c9c7220 */ /* 0x040fe20000410000 */
[----:B------:R-:W-:Y:S01]  /*1a3f0*/  FMUL.FTZ R144, R140, R149 ;  /* 0x000000958c907220 */ /* 0x000fe20000410000 */
[----:B------:R-:W-:Y:S01]  /*1a400*/  FADD.FTZ R149, -R141, R40 ;  /* 0x000000288d957221 */ /* 0x000fe20000010100 */
[----:B0-----:R-:W-:Y:S01]  /*1a410*/  SHF.L.U32 R143, R106, 0x10, RZ ;  /* 0x000000106a8f7819 */ /* 0x001fe200000006ff */
[----:B------:R-:W-:Y:S01]  /*1a420*/  IMAD.U32 R43, R103, 0x10000, RZ ;  /* 0x00010000672b7824 */ /* 0x000fe200078e00ff */
[----:B------:R-:W-:Y:S01]  /*1a430*/  SHF.L.U32 R40, R9, 0x10, RZ ;  /* 0x0000001009287819 */ /* 0x000fe200000006ff */
[----:B------:R-:W-:Y:S01]  /*1a440*/  FMUL.FTZ R149, R140, R149 ;  /* 0x000000958c957220 */ /* 0x000fe20000410000 */
[----:B------:R-:W-:Y:S01]  /*1a450*/  FFMA.FTZ R148, R144, R151, R153 ;  /* 0x0000009790947223 */ /* 0x000fe20000010099 */
[----:B------:R-:W-:Y:S01]  /*1a460*/  FFMA.FTZ R143, R152, R39, R143 ;  /* 0x00000027988f7223 */ /* 0x000fe2000001008f */
[----:B------:R-:W-:Y:S01]  /*1a470*/  FADD.FTZ R39, -R141, R42 ;  /* 0x0000002a8d277221 */ /* 0x000fe20000010100 */
[----:B------:R-:W-:Y:S01]  /*1a480*/  FFMA.FTZ R38, R149, R38, R40 ;  /* 0x0000002695267223 */ /* 0x000fe20000010028 */
[----:B------:R-:W-:Y:S01]  /*1a490*/  SHF.L.U32 R147, R102, 0x10, RZ ;  /* 0x0000001066937819 */ /* 0x000fe200000006ff */
[----:B------:R-:W-:-:S02]  /*1a4a0*/  IMAD.U32 R151, R111, 0x10000, RZ ;  /* 0x000100006f977824 */ /* 0x000fc400078e00ff */
[----:B------:R-:W-:Y:S01]  /*1a4b0*/  FMUL.FTZ R42, R140, R39 ;  /* 0x000000278c2a7220 */ /* 0x000fe20000410000 */
[----:B------:R-:W-:Y:S01]  /*1a4c0*/  IMAD.U32 R39, R91, 0x10000, RZ ;  /* 0x000100005b277824 */ /* 0x000fe200078e00ff */
[----:B------:R-:W-:Y:S01]  /*1a4d0*/  SHF.L.U32 R153, R110, 0x10, RZ ;  /* 0x000000106e997819 */ /* 0x000fe200000006ff */
[----:B------:R-:W-:Y:S01]  /*1a4e0*/  FFMA.FTZ R40, R156, R43, R147 ;  /* 0x0000002b9c287223 */ /* 0x000fe20000010093 */
[----:B------:R-:W-:Y:S01]  /*1a4f0*/  F2FP.BF16.F32.PACK_AB R38, R143, R38 ;  /* 0x000000268f26723e */ /* 0x000fe200000010ff */
[----:B------:R-:W-:Y:S01]  /*1a500*/  FFMA.FTZ R41, R42, R39, R41 ;  /* 0x000000272a297223 */ /* 0x000fe20000010029 */
[----:B------:R-:W-:Y:S02]  /*1a510*/  IMAD.U32 R39, R77, 0x10000, RZ ;  /* 0x000100004d277824 */ /* 0x000fe400078e00ff */
[----:B------:R-:W-:Y:S01]  /*1a520*/  FFMA.FTZ R151, R150, R151, R153 ;  /* 0x0000009796977223 */ /* 0x000fe20000010099 */
[----:B------:R-:W-:Y:S01]  /*1a530*/  SHF.L.U32 R143, R108, 0x10, RZ ;  /* 0x000000106c8f7819 */ /* 0x000fe200000006ff */
[----:B-1----:R-:W-:Y:S01]  /*1a540*/  @!P1 IMAD.WIDE R36, R131, 0x4, R36 ;  /* 0x0000000483249825 */ /* 0x002fe200078e0224 */
[----:B------:R-:W-:-:S03]  /*1a550*/  PRMT R147, R68, 0x7632, R147 ;  /* 0x0000763244937816 */ /* 0x000fc60000000093 */
[C---:B------:R-:W-:Y:S01]  /*1a560*/  FMUL.FTZ R93, R140.reuse, R93 ;  /* 0x0000005d8c5d7220 */ /* 0x040fe20000410000 */
[----:B------:R-:W-:Y:S01]  /*1a570*/  FMUL.FTZ R33, R140, R33 ;  /* 0x000000218c217220 */ /* 0x000fe20000410000 */
[----:B------:R-:W-:Y:S01]  /*1a580*/  IMAD.U32 R43, R109, 0x10000, RZ ;  /* 0x000100006d2b7824 */ /* 0x000fe200078e00ff */
[----:B------:R0:W-:Y:S01]  /*1a590*/  @!P1 STG.E desc[UR6][R36.64], R140 ;  /* 0x0000008c24009986 */ /* 0x0001e2000c101906 */
[----:B------:R-:W-:Y:S02]  /*1a5a0*/  IMAD.U32 R142, R78, 0x10000, RZ ;  /* 0x000100004e8e7824 */ /* 0x000fe400078e00ff */
[----:B------:R-:W-:Y:S01]  /*1a5b0*/  FMUL.FTZ R31, R140, R31 ;  /* 0x0000001f8c1f7220 */ /* 0x000fe20000410000 */
[--C-:B------:R-:W-:Y:S01]  /*1a5c0*/  FFMA.FTZ R43, R150, R43, R143.reuse ;  /* 0x0000002b962b7223 */ /* 0x100fe2000001008f */
[----:B------:R-:W-:Y:S01]  /*1a5d0*/  PRMT R143, R80, 0x7632, R143 ;  /* 0x00007632508f7816 */ /* 0x000fe2000000008f */
[----:B------:R-:W-:Y:S01]  /*1a5e0*/  IMAD.U32 R147, R147, 0x10000, RZ ;  /* 0x0001000093937824 */ /* 0x000fe200078e00ff */
[----:B------:R-:W-:Y:S01]  /*1a5f0*/  SHF.L.U32 R163, R66, 0x10, RZ ;  /* 0x0000001042a37819 */ /* 0x000fe200000006ff */
[----:B------:R-:W-:-:S02]  /*1a600*/  IMAD.U32 R150, R17, 0x10000, RZ ;  /* 0x0001000011967824 */ /* 0x000fc400078e00ff */
[----:B------:R-:W-:Y:S01]  /*1a610*/  IMAD.U32 R143, R143, 0x10000, RZ ;  /* 0x000100008f8f7824 */ /* 0x000fe200078e00ff */
[----:B0-----:R-:W-:Y:S02]  /*1a620*/  SHF.L.U32 R37, R57, 0x10, RZ ;  /* 0x0000001039257819 */ /* 0x001fe400000006ff */
[----:B------:R-:W-:Y:S02]  /*1a630*/  F2FP.BF16.F32.PACK_AB R36, R146, R145 ;  /* 0x000000919224723e */ /* 0x000fe400000010ff */
[----:B------:R-:W-:Y:S01]  /*1a640*/  PRMT R145, R3, 0x7632, R145 ;  /* 0x0000763203917816 */ /* 0x000fe20000000091 */
[----:B------:R-:W-:Y:S01]  /*1a650*/  FFMA.FTZ R144, R144, R39, R37 ;  /* 0x0000002790907223 */ /* 0x000fe20000010025 */
[----:B------:R-:W-:Y:S01]  /*1a660*/  F2FP.BF16.F32.PACK_AB R39, R40, R41 ;  /* 0x000000292827723e */ /* 0x000fe200000010ff */
[----:B---3--:R-:W-:Y:S01]  /*1a670*/  IMAD.WIDE.U32 R40, R135, 0x10, R160 ;  /* 0x0000001087287825 */ /* 0x008fe200078e00a0 */
[----:B------:R-:W-:-:S03]  /*1a680*/  F2FP.BF16.F32.PACK_AB R37, R151, R148 ;  /* 0x000000949725723e */ /* 0x000fc600000010ff */
[----:B------:R-:W-:Y:S01]  /*1a690*/  FMUL.FTZ R151, R140, R29 ;  /* 0x0000001d8c977220 */ /* 0x000fe20000410000 */
[----:B------:R-:W-:Y:S02]  /*1a6a0*/  PRMT R148, R64, 0x7632, R148 ;  /* 0x0000763240947816 */ /* 0x000fe40000000094 */
[----:B------:R-:W-:Y:S01]  /*1a6b0*/  SHF.L.U32 R146, R58, 0x10, RZ ;  /* 0x000000103a927819 */ /* 0x000fe200000006ff */
[----:B------:R0:W-:Y:S01]  /*1a6c0*/  STG.E.128 desc[UR6][R40.64], R36 ;  /* 0x0000002428007986 */ /* 0x0001e2000c101d06 */
[----:B------:R-:W-:Y:S02]  /*1a6d0*/  SHF.L.U32 R145, R145, 0x10, RZ ;  /* 0x0000001091917819 */ /* 0x000fe400000006ff */
[----:B0-----:R-:W-:Y:S01]  /*1a6e0*/  SHF.L.U32 R38, R148, 0x10, RZ ;  /* 0x0000001094267819 */ /* 0x001fe200000006ff */
[----:B------:R-:W-:Y:S01]  /*1a6f0*/  FMUL.FTZ R40, R140, R25 ;  /* 0x000000198c287220 */ /* 0x000fe20000410000 */
[--C-:B------:R-:W-:Y:S01]  /*1a700*/  FFMA.FTZ R25, R149, R142, R146.reuse ;  /* 0x0000008e95197223 */ /* 0x100fe20000010092 */
[----:B------:R-:W-:Y:S01]  /*1a710*/  PRMT R146, R69, 0x7632, R146 ;  /* 0x0000763245927816 */ /* 0x000fe20000000092 */
[----:B------:R-:W-:Y:S01]  /*1a720*/  FADD.FTZ R39, -R141, R27 ;  /* 0x0000001b8d277221 */ /* 0x000fe20000010100 */
[----:B------:R-:W-:Y:S01]  /*1a730*/  PRMT R41, R65, 0x7632, R41 ;  /* 0x0000763241297816 */ /* 0x000fe20000000029 */
[C---:B------:R-:W-:Y:S01]  /*1a740*/  FFMA.FTZ R36, R40.reuse, R143, R145 ;  /* 0x0000008f28247223 */ /* 0x040fe20000010091 */
[--C-:B------:R-:W-:Y:S01]  /*1a750*/  FFMA.FTZ R40, R40, R147, R38.reuse ;  /* 0x0000009328287223 */ /* 0x100fe20000010026 */
[----:B------:R-:W-:Y:S01]  /*1a760*/  PRMT R38, R81, 0x7632, R38 ;  /* 0x0000763251267816 */ /* 0x000fe20000000026 */
[----:B------:R-:W-:Y:S01]  /*1a770*/  FMUL.FTZ R39, R140, R39 ;  /* 0x000000278c277220 */ /* 0x000fe20000410000 */
[----:B------:R-:W-:Y:S01]  /*1a780*/  PRMT R142, R2, 0x7632, R142 ;  /* 0x00007632028e7816 */ /* 0x000fe2000000008e */
[----:B------:R-:W-:Y:S01]  /*1a790*/  IMAD.U32 R37, R105, 0x10000, RZ ;  /* 0x0001000069257824 */ /* 0x000fe200078e00ff */
[----:B------:R-:W-:Y:S01]  /*1a7a0*/  SHF.L.U32 R146, R146, 0x10, RZ ;  /* 0x0000001092927819 */ /* 0x000fe200000006ff */
[----:B------:R-:W-:Y:S01]  /*1a7b0*/  IMAD.U32 R27, R104, 0x10000, RZ ;  /* 0x00010000681b7824 */ /* 0x000fe200078e00ff */
[----:B------:R-:W-:Y:S01]  /*1a7c0*/  SHF.L.U32 R41, R41, 0x10, RZ ;  /* 0x0000001029297819 */ /* 0x000fe200000006ff */
[----:B------:R-:W-:Y:S01]  /*1a7d0*/  IMAD.U32 R142, R142, 0x10000, RZ ;  /* 0x000100008e8e7824 */ /* 0x000fe200078e00ff */
[----:B------:R-:W-:Y:S01]  /*1a7e0*/  SHF.L.U32 R38, R38, 0x10, RZ ;  /* 0x0000001026267819 */ /* 0x000fe200000006ff */
[----:B------:R-:W-:Y:S01]  /*1a7f0*/  FFMA.FTZ R152, R152, R37, R27 ;  /* 0x0000002598987223 */ /* 0x000fe2000001001b */
[----:B------:R-:W-:Y:S01]  /*1a800*/  PRMT R143, R66, 0x7632, R143 ;  /* 0x00007632428f7816 */ /* 0x000fe2000000008f */
[C---:B------:R-:W-:Y:S01]  /*1a810*/  FFMA.FTZ R41, R39.reuse, R146, R41 ;  /* 0x0000009227297223 */ /* 0x040fe20000010029 */
[----:B------:R-:W-:Y:S01]  /*1a820*/  PRMT R146, R70, 0x7632, R146 ;  /* 0x0000763246927816 */ /* 0x000fe20000000092 */
[----:B------:R-:W-:Y:S01]  /*1a830*/  FFMA.FTZ R37, R39, R38, R142 ;  /* 0x0000002627257223 */ /* 0x000fe2000001008e */
        /* <DEDUP_REMOVED lines=16> */
[----:B------:R-:W-:Y:S01]  /*1a940*/  FMUL.FTZ R143, R140, R143 ;  /* 0x0000008f8c8f7220 */ /* 0x000fe20000410000 */
[----:B------:R-:W-:Y:S02]  /*1a950*/  SHF.L.U32 R146, R98, 0x10, RZ ;  /* 0x0000001062927819 */ /* 0x000fe400000006ff */
[----:B------:R-:W-:Y:S01]  /*1a960*/  SHF.L.U32 R93, R100, 0x10, RZ ;  /* 0x00000010645d7819 */ /* 0x000fe200000006ff */
[----:B------:R-:W-:Y:S01]  /*1a970*/  FFMA.FTZ R149, R143, R32, R142 ;  /* 0x000000208f957223 */ /* 0x000fe2000001008e */
[----:B------:R-:W-:Y:S01]  /*1a980*/  SHF.L.U32 R142, R60, 0x10, RZ ;  /* 0x000000103c8e7819 */ /* 0x000fe200000006ff */
[----:B------:R-:W-:-:S02]  /*1a990*/  IMAD.U32 R32, R72, 0x10000, RZ ;  /* 0x0001000048207824 */ /* 0x000fc400078e00ff */
[----:B------:R-:W-:Y:S01]  /*1a9a0*/  FFMA.FTZ R148, R33, R148, R146 ;  /* 0x0000009421947223 */ /* 0x000fe20000010092 */
[----:B------:R-:W-:Y:S01]  /*1a9b0*/  SHF.L.U32 R146, R96, 0x10, RZ ;  /* 0x0000001060927819 */ /* 0x000fe200000006ff */
[----:B------:R-:W-:Y:S01]  /*1a9c0*/  FFMA.FTZ R156, R156, R39, R93 ;  /* 0x000000279c9c7223 */ /* 0x000fe2000001005d */
[----:B------:R-:W-:Y:S01]  /*1a9d0*/  FFMA.FTZ R32, R143, R32, R142 ;  /* 0x000000208f207223 */ /* 0x000fe2000001008e */
[----:B------:R-:W-:Y:S02]  /*1a9e0*/  IMAD.U32 R142, R97, 0x10000, RZ ;  /* 0x00010000618e7824 */ /* 0x000fe400078e00ff */
[----:B------:R-:W-:Y:S01]  /*1a9f0*/  FADD.FTZ R93, -R141, R34 ;  /* 0x000000228d5d7221 */ /* 0x000fe20000010100 */
[----:B------:R-:W-:Y:S01]  /*1aa00*/  IMAD.U32 R34, R85, 0x10000, RZ ;  /* 0x0001000055227824 */ /* 0x000fe200078e00ff */
[----:B------:R-:W-:Y:S01]  /*1aa10*/  SHF.L.U32 R143, R20, 0x10, RZ ;  /* 0x00000010148f7819 */ /* 0x000fe200000006ff */
[----:B------:R-:W-:Y:S01]  /*1aa20*/  FFMA.FTZ R39, R33, R142, R146 ;  /* 0x0000008e21277223 */ /* 0x000fe20000010092 */
[----:B------:R-:W-:Y:S01]  /*1aa30*/  SHF.L.U32 R142, R6, 0x10, RZ ;  /* 0x00000010068e7819 */ /* 0x000fe200000006ff */
[----:B------:R-:W-:Y:S01]  /*1aa40*/  FMUL.FTZ R93, R140, R93 ;  /* 0x0000005d8c5d7220 */ /* 0x000fe20000410000 */
[----:B------:R-:W-:Y:S01]  /*1aa50*/  SHF.L.U32 R33, R61, 0x10, RZ ;  /* 0x000000103d217819 */ /* 0x000fe200000006ff */
[----:B------:R-:W-:Y:S01]  /*1aa60*/  IMAD.U32 R146, R73, 0x10000, RZ ;  /* 0x0001000049927824 */ /* 0x000fe200078e00ff */
[----:B------:R-:W-:Y:S01]  /*1aa70*/  SHF.L.U32 R145, R62, 0x10, RZ ;  /* 0x000000103e917819 */ /* 0x000fe200000006ff */
[C---:B------:R-:W-:Y:S01]  /*1aa80*/  FFMA.FTZ R153, R93.reuse, R34, R142 ;  /* 0x000000225d997223 */ /* 0x040fe2000001008e */
[----:B------:R-:W-:Y:S01]  /*1aa90*/  SHF.L.U32 R142, R22, 0x10, RZ ;  /* 0x00000010168e7819 */ /* 0x000fe200000006ff */
[----:B------:R-:W-:Y:S01]  /*1aaa0*/  FFMA.FTZ R33, R93, R146, R33 ;  /* 0x000000925d217223 */ /* 0x000fe20000010021 */
[----:B------:R-:W-:Y:S01]  /*1aab0*/  FMUL.FTZ R93, R140, R35 ;  /* 0x000000238c5d7220 */ /* 0x000fe20000410000 */
[----:B------:R-:W-:Y:S01]  /*1aac0*/  IMAD.U32 R34, R23, 0x10000, RZ ;  /* 0x0001000017227824 */ /* 0x000fe200078e00ff */
[----:B------:R-:W-:Y:S01]  /*1aad0*/  SHF.L.U32 R147, R64, 0x10, RZ ;  /* 0x0000001040937819 */ /* 0x000fe200000006ff */
[----:B------:R-:W-:Y:S01]  /*1aae0*/  IMAD.U32 R146, R21, 0x10000, RZ ;  /* 0x0001000015927824 */ /* 0x000fe200078e00ff */
[----:B------:R-:W-:Y:S01]  /*1aaf0*/  F2FP.BF16.F32.PACK_AB R32, R39, R32 ;  /* 0x000000202720723e */ /* 0x000fe200000010ff */
[----:B------:R-:W-:Y:S01]  /*1ab00*/  FFMA.FTZ R35, R93, R34, R142 ;  /* 0x000000225d237223 */ /* 0x000fe2000001008e */
[----:B------:R-:W-:Y:S01]  /*1ab10*/  SHF.L.U32 R34, R5, 0x10, RZ ;  /* 0x0000001005227819 */ /* 0x000fe200000006ff */
[----:B------:R-:W-:Y:S01]  /*1ab20*/  FFMA.FTZ R93, R93, R146, R143 ;  /* 0x000000925d5d7223 */ /* 0x000fe2000001008f */
[----:B------:R-:W-:Y:S01]  /*1ab30*/  FADD.FTZ R143, -R141, R28 ;  /* 0x0000001c8d8f7221 */ /* 0x000fe20000010100 */
[----:B------:R-:W-:Y:S01]  /*1ab40*/  IMAD.U32 R28, R86, 0x10000, RZ ;  /* 0x00010000561c7824 */ /* 0x000fe200078e00ff */
[----:B------:R-:W-:Y:S01]  /*1ab50*/  SHF.L.U32 R146, R18, 0x10, RZ ;  /* 0x0000001012927819 */ /* 0x000fe200000006ff */
[----:B------:R-:W-:-:S02]  /*1ab60*/  IMAD.U32 R142, R74, 0x10000, RZ ;  /* 0x000100004a8e7824 */ /* 0x000fc400078e00ff */
[----:B------:R-:W-:Y:S01]  /*1ab70*/  FMUL.FTZ R143, R140, R143 ;  /* 0x0000008f8c8f7220 */ /* 0x000fe20000410000 */
[----:B------:R-:W-:Y:S02]  /*1ab80*/  F2FP.BF16.F32.PACK_AB R33, R93, R33 ;  /* 0x000000215d21723e */ /* 0x000fe400000010ff */
[----:B------:R-:W-:Y:S01]  /*1ab90*/  F2FP.BF16.F32.PACK_AB R27, R156, R27 ;  /* 0x0000001b9c1b723e */ /* 0x000fe200000010ff */
[C---:B------:R-:W-:Y:S01]  /*1aba0*/  FFMA.FTZ R28, R143.reuse, R28, R34 ;  /* 0x0000001c8f1c7223 */ /* 0x040fe20000010022 */
[----:B------:R-:W-:Y:S01]  /*1abb0*/  FFMA.FTZ R34, R143, R142, R145 ;  /* 0x0000008e8f227223 */ /* 0x000fe20000010091 */
[----:B------:R-:W-:Y:S01]  /*1abc0*/  IMAD.U32 R142, R19, 0x10000, RZ ;  /* 0x00010000138e7824 */ /* 0x000fe200078e00ff */
[----:B------:R-:W-:Y:S02]  /*1abd0*/  SHF.L.U32 R143, R16, 0x10, RZ ;  /* 0x00000010108f7819 */ /* 0x000fe400000006ff */
[----:B------:R-:W-:Y:S01]  /*1abe0*/  SHF.L.U32 R145, R63, 0x10, RZ ;  /* 0x000000103f917819 */ /* 0x000fe200000006ff */
[C---:B------:R-:W-:Y:S01]  /*1abf0*/  FFMA.FTZ R29, R151.reuse, R142, R146 ;  /* 0x0000008e971d7223 */ /* 0x040fe20000010092 */
[----:B------:R-:W-:Y:S01]  /*1ac00*/  SHF.L.U32 R142, R4, 0x10, RZ ;  /* 0x00000010048e7819 */ /* 0x000fe200000006ff */
[----:B------:R-:W-:Y:S01]  /*1ac10*/  FFMA.FTZ R151, R151, R150, R143 ;  /* 0x0000009697977223 */ /* 0x000fe2000001008f */
[----:B------:R-:W-:Y:S01]  /*1ac20*/  FADD.FTZ R143, -R141, R30 ;  /* 0x0000001e8d8f7221 */ /* 0x000fe20000010100 */
[----:B------:R-:W-:Y:S01]  /*1ac30*/  IMAD.U32 R30, R87, 0x10000, RZ ;  /* 0x00010000571e7824 */ /* 0x000fe200078e00ff */
[----:B------:R-:W-:Y:S01]  /*1ac40*/  PRMT R146, R63, 0x7632, R146 ;  /* 0x000076323f927816 */ /* 0x000fe20000000092 */
[----:B------:R-:W-:-:S02]  /*1ac50*/  IMAD.U32 R150, R82, 0x10000, RZ ;  /* 0x0001000052967824 */ /* 0x000fc400078e00ff */
[----:B------:R-:W-:Y:S01]  /*1ac60*/  FMUL.FTZ R143, R140, R143 ;  /* 0x0000008f8c8f7220 */ /* 0x000fe20000410000 */
[----:B------:R-:W-:Y:S02]  /*1ac70*/  F2FP.BF16.F32.PACK_AB R34, R151, R34 ;  /* 0x000000229722723e */ /* 0x000fe400000010ff */
[----:B------:R-:W-:Y:S01]  /*1ac80*/  SHF.L.U32 R146, R146, 0x10, RZ ;  /* 0x0000001092927819 */ /* 0x000fe200000006ff */
[--C-:B------:R-:W-:Y:S01]  /*1ac90*/  FFMA.FTZ R30, R143, R30, R142.reuse ;  /* 0x0000001e8f1e7223 */ /* 0x100fe2000001008e */
[----:B------:R-:W-:Y:S01]  /*1aca0*/  PRMT R142, R75, 0x7632, R142 ;  /* 0x000076324b8e7816 */ /* 0x000fe2000000008e */
[----:B------:R-:W-:Y:S01]  /*1acb0*/  FFMA.FTZ R154, R143, R154, R145 ;  /* 0x0000009a8f9a7223 */ /* 0x000fe20000010091 */
[----:B------:R-:W-:-:S03]  /*1acc0*/  SHF.L.U32 R143, R14, 0x10, RZ ;  /* 0x000000100e8f7819 */ /* 0x000fc600000006ff */
[----:B------:R-:W-:-:S04]  /*1acd0*/  IMAD.U32 R142, R142, 0x10000, RZ ;  /* 0x000100008e8e7824 */ /* 0x000fc800078e00ff */
[----:B------:R-:W-:Y:S01]  /*1ace0*/  FFMA.FTZ R155, R31, R142, R146 ;  /* 0x0000008e1f9b7223 */ /* 0x000fe20000010092 */
[----:B------:R-:W-:Y:S02]  /*1acf0*/  IMAD.U32 R142, R15, 0x10000, RZ ;  /* 0x000100000f8e7824 */ /* 0x000fe400078e00ff */
[----:B------:R-:W-:Y:S02]  /*1ad00*/  IMAD.U32 R146, R68, 0x10000, RZ ;  /* 0x0001000044927824 */ /* 0x000fe400078e00ff */
[----:B------:R-:W-:Y:S01]  /*1ad10*/  FFMA.FTZ R31, R31, R142, R143 ;  /* 0x0000008e1f1f7223 */ /* 0x000fe2000001008f */
[----:B------:R-:W-:Y:S01]  /*1ad20*/  FADD.FTZ R143, -R141, R24 ;  /* 0x000000188d8f7221 */ /* 0x000fe20000010100 */
[----:B------:R-:W-:Y:S01]  /*1ad30*/  SHF.L.U32 R142, R3, 0x10, RZ ;  /* 0x00000010038e7819 */ /* 0x000fe200000006ff */
[----:B------:R-:W-:Y:S02]  /*1ad40*/  IMAD.U32 R24, R80, 0x10000, RZ ;  /* 0x0001000050187824 */ /* 0x000fe400078e00ff */
[----:B------:R-:W-:Y:S01]  /*1ad50*/  FMUL.FTZ R143, R140, R143 ;  /* 0x0000008f8c8f7220 */ /* 0x000fe20000410000 */
[----:B------:R-:W-:-:S02]  /*1ad60*/  F2FP.BF16.F32.PACK_AB R31, R31, R30 ;  /* 0x0000001e1f1f723e */ /* 0x000fc400000010ff */
[----:B------:R-:W-:Y:S01]  /*1ad70*/  F2FP.BF16.F32.PACK_AB R30, R29, R28 ;  /* 0x0000001c1d1e723e */ /* 0x000fe200000010ff */
[C---:B------:R-:W-:Y:S01]  /*1ad80*/  FFMA.FTZ R145, R143.reuse, R24, R142 ;  /* 0x000000188f917223 */ /* 0x040fe2000001008e */
[----:B------:R-:W-:Y:S01]  /*1ad90*/  FFMA.FTZ R142, R143, R146, R147 ;  /* 0x000000928f8e7223 */ /* 0x000fe20000010093 */
[----:B------:R-:W-:Y:S01]  /*1ada0*/  FADD.FTZ R143, -R141, R26 ;  /* 0x0000001a8d8f7221 */ /* 0x000fe20000010100 */
[----:B------:R-:W-:Y:S01]  /*1adb0*/  SHF.L.U32 R26, R2, 0x10, RZ ;  /* 0x00000010021a7819 */ /* 0x000fe200000006ff */
[----:B------:R-:W-:Y:S01]  /*1adc0*/  IMAD.U32 R24, R81, 0x10000, RZ ;  /* 0x0001000051187824 */ /* 0x000fe200078e00ff */
[----:B------:R-:W-:Y:S01]  /*1add0*/  F2FP.BF16.F32.PACK_AB R29, R35, R153 ;  /* 0x00000099231d723e */ /* 0x000fe200000010ff */
[----:B------:R-:W-:Y:S01]  /*1ade0*/  FMUL.FTZ R143, R140, R143 ;  /* 0x0000008f8c8f7220 */ /* 0x000fe20000410000 */
[----:B------:R-:W-:Y:S01]  /*1adf0*/  IMAD.U32 R146, R69, 0x10000, RZ ;  /* 0x0001000045927824 */ /* 0x000fe200078e00ff */
[----:B------:R-:W-:Y:S02]  /*1ae00*/  F2FP.BF16.F32.PACK_AB R28, R148, R149 ;  /* 0x00000095941c723e */ /* 0x000fe400000010ff */
[C---:B------:R-:W-:Y:S01]  /*1ae10*/  FFMA.FTZ R147, R143.reuse, R24, R26 ;  /* 0x000000188f937223 */ /* 0x040fe2000001001a */
[----:B------:R-:W-:Y:S01]  /*1ae20*/  FFMA.FTZ R143, R143, R146, R157 ;  /* 0x000000928f8f7223 */ /* 0x000fe2000001009d */
[----:B------:R-:W-:Y:S01]  /*1ae30*/  FADD.FTZ R157, -R141, R92 ;  /* 0x0000005c8d9d7221 */ /* 0x000fe20000010100 */
[----:B------:R-:W-:Y:S01]  /*1ae40*/  SHF.L.U32 R24, R126, 0x10, RZ ;  /* 0x000000107e187819 */ /* 0x000fe200000006ff */
[----:B------:R-:W-:Y:S01]  /*1ae50*/  IMAD.U32 R146, R70, 0x10000, RZ ;  /* 0x0001000046927824 */ /* 0x000fe200078e00ff */
[----:B------:R-:W-:Y:S01]  /*1ae60*/  PRMT R26, R67, 0x7632, R26 ;  /* 0x00007632431a7816 */ /* 0x000fe2000000001a */
[----:B------:R-:W-:Y:S01]  /*1ae70*/  FMUL.FTZ R157, R140, R157 ;  /* 0x0000009d8c9d7220 */ /* 0x000fe20000410000 */
[----:B------:R-:W-:Y:S01]  /*1ae80*/  IMAD.U32 R92, R83, 0x10000, RZ ;  /* 0x00010000535c7824 */ /* 0x000fe200078e00ff */
[----:B------:R-:W-:-:S02]  /*1ae90*/  F2FP.BF16.F32.PACK_AB R35, R155, R154 ;  /* 0x0000009a9b23723e */ /* 0x000fc400000010ff */
[C---:B------:R-:W-:Y:S01]  /*1aea0*/  FFMA.FTZ R150, R157.reuse, R150, R24 ;  /* 0x000000969d967223 */ /* 0x040fe20000010018 */
[----:B------:R-:W-:Y:S01]  /*1aeb0*/  FFMA.FTZ R146, R157, R146, R163 ;  /* 0x000000929d927223 */ /* 0x000fe200000100a3 */
[C---:B------:R-:W-:Y:S01]  /*1aec0*/  FADD.FTZ R157, -R141.reuse, R94 ;  /* 0x0000005e8d9d7221 */ /* 0x040fe20000010100 */
[----:B------:R-:W-:Y:S01]  /*1aed0*/  FADD.FTZ R141, -R141, R95 ;  /* 0x0000005f8d8d7221 */ /* 0x000fe20000010100 */
[----:B------:R-:W-:Y:S01]  /*1aee0*/  SHF.L.U32 R95, R67, 0x10, RZ ;  /* 0x00000010435f7819 */ /* 0x000fe200000006ff */
[----:B------:R-:W-:Y:S02]  /*1aef0*/  IMAD.U32 R94, R71, 0x10000, RZ ;  /* 0x00010000475e7824 */ /* 0x000fe400078e00ff */
[----:B------:R-:W-:Y:S01]  /*1af00*/  FMUL.FTZ R157, R140, R157 ;  /* 0x0000009d8c9d7220 */ /* 0x000fe20000410000 */
[----:B------:R-:W-:Y:S02]  /*1af10*/  SHF.L.U32 R24, R127, 0x10, RZ ;  /* 0x000000107f187819 */ /* 0x000fe400000006ff */
[----:B------:R-:W-:Y:S01]  /*1af20*/  SHF.L.U32 R26, R26, 0x10, RZ ;  /* 0x000000101a1a7819 */ /* 0x000fe200000006ff */
[C---:B------:R-:W-:Y:S01]  /*1af30*/  FFMA.FTZ R94, R157.reuse, R94, R95 ;  /* 0x0000005e9d5e7223 */ /* 0x040fe2000001005f */
[----:B------:R-:W-:Y:S01]  /*1af40*/  FMUL.FTZ R95, R140, R141 ;  /* 0x0000008d8c5f7220 */ /* 0x000fe20000410000 */
[----:B------:R-:W-:Y:S01]  /*1af50*/  FFMA.FTZ R92, R157, R92, R24 ;  /* 0x0000005c9d5c7223 */ /* 0x000fe20000010018 */
[----:B------:R-:W-:Y:S01]  /*1af60*/  PRMT R140, R83, 0x7632, R140 ;  /* 0x00007632538c7816 */ /* 0x000fe2000000008c */
[----:B------:R-:W-:Y:S01]  /*1af70*/  IMAD.WIDE.U32 R156, R136, 0x10, R160 ;  /* 0x00000010889c7825 */ /* 0x000fe200078e00a0 */
[----:B------:R-:W-:-:S02]  /*1af80*/  PRMT R24, R127, 0x7632, R24 ;  /* 0x000076327f187816 */ /* 0x000fc40000000018 */
[----:B------:R-:W-:Y:S01]  /*1af90*/  F2FP.BF16.F32.PACK_AB R38, R38, R150 ;  /* 0x000000962626723e */ /* 0x000fe200000010ff */
[----:B------:R-:W-:Y:S01]  /*1afa0*/  IMAD.U32 R140, R140, 0x10000, RZ ;  /* 0x000100008c8c7824 */ /* 0x000fe200078e00ff */
[----:B------:R-:W-:Y:S01]  /*1afb0*/  SHF.L.U32 R24, R24, 0x10, RZ ;  /* 0x0000001018187819 */ /* 0x000fe200000006ff */
[----:B------:R-:W-:Y:S01]  /*1afc0*/  IMAD.WIDE.U32 R160, R137, 0x10, R160 ;  /* 0x0000001089a07825 */ /* 0x000fe200078e00a0 */
[----:B------:R-:W-:Y:S02]  /*1afd0*/  F2FP.BF16.F32.PACK_AB R37, R37, R147 ;  /* 0x000000932525723e */ /* 0x000fe400000010ff */
[----:B------:R-:W-:Y:S01]  /*1afe0*/  F2FP.BF16.F32.PACK_AB R36, R36, R145 ;  /* 0x000000912424723e */ /* 0x000fe200000010ff */
[--C-:B------:R-:W-:Y:S01]  /*1aff0*/  FFMA.FTZ R140, R95, R140, R24.reuse ;  /* 0x0000008c5f8c7223 */ /* 0x100fe20000010018 */
[----:B------:R-:W-:Y:S02]  /*1b000*/  PRMT R24, R71, 0x7632, R24 ;  /* 0x0000763247187816 */ /* 0x000fe40000000018 */
[----:B------:R-:W-:-:S02]  /*1b010*/  F2FP.BF16.F32.PACK_AB R42, R42, R146 ;  /* 0x000000922a2a723e */ /* 0x000fc400000010ff */
[----:B------:R-:W-:Y:S01]  /*1b020*/  F2FP.BF16.F32.PACK_AB R39, R140, R92 ;  /* 0x0000005c8c27723e */ /* 0x000fe200000010ff */
[----:B------:R-:W-:Y:S01]  /*1b030*/  IMAD.U32 R24, R24, 0x10000, RZ ;  /* 0x0001000018187824 */ /* 0x000fe200078e00ff */
[----:B------:R-:W0:Y:S01]  /*1b040*/  LDC.64 R92, c[0x0][0x380] ;  /* 0x0000e000ff5c7b82 */ /* 0x000e220000000a00 */
[----:B------:R-:W-:Y:S02]  /*1b050*/  F2FP.BF16.F32.PACK_AB R41, R41, R143 ;  /* 0x0000008f2929723e */ /* 0x000fe400000010ff */
[----:B------:R-:W-:Y:S01]  /*1b060*/  FFMA.FTZ R95, R95, R24, R26 ;  /* 0x000000185f5f7223 */ /* 0x000fe2000001001a */
[----:B------:R-:W-:Y:S02]  /*1b070*/  F2FP.BF16.F32.PACK_AB R26, R152, R25 ;  /* 0x00000019981a723e */ /* 0x000fe400000010ff */
[----:B------:R-:W-:Y:S02]  /*1b080*/  F2FP.BF16.F32.PACK_AB R40, R40, R142 ;  /* 0x0000008e2828723e */ /* 0x000fe400000010ff */
[----:B------:R-:W1:Y:S01]  /*1b090*/  LDC.64 R24, c[0x0][0x430] ;  /* 0x00010c00ff187b82 */ /* 0x000e620000000a00 */
[----:B0-----:R-:W-:-:S05]  /*1b0a0*/  IMAD R131, R92, 0x4, R131 ;  /* 0x000000045c837824 */ /* 0x001fca00078e0283 */
[----:B------:R-:W-:Y:S01]  /*1b0b0*/  ISETP.GE.AND P1, PT, R131, R93, PT ;  /* 0x0000005d8300720c */ /* 0x000fe20003f26270 */
[----:B-1----:R-:W-:-:S04]  /*1b0c0*/  IMAD.WIDE.U32 R164, R136, 0x10, R24 ;  /* 0x0000001088a47825 */ /* 0x002fc800078e0018 */
[----:B------:R-:W-:-:S04]  /*1b0d0*/  IMAD.WIDE.U32 R162, R135, 0x10, R24 ;  /* 0x0000001087a27825 */ /* 0x000fc800078e0018 */
[----:B------:R-:W-:Y:S01]  /*1b0e0*/  IMAD.WIDE.U32 R136, R137, 0x10, R24 ;  /* 0x0000001089887825 */ /* 0x000fe200078e0018 */
[----:B------:R-:W-:Y:S02]  /*1b0f0*/  F2FP.BF16.F32.PACK_AB R25, R43, R144 ;  /* 0x000000902b19723e */ /* 0x000fe400000010ff */
[----:B------:R-:W-:Y:S02]  /*1b100*/  F2FP.BF16.F32.PACK_AB R24, R138, R139 ;  /* 0x0000008b8a18723e */ /* 0x000fe400000010ff */
[----:B------:R-:W-:-:S03]  /*1b110*/  F2FP.BF16.F32.PACK_AB R43, R95, R94 ;  /* 0x0000005e5f2b723e */ /* 0x000fc600000010ff */
[----:B------:R0:W-:Y:S04]  /*1b120*/  STG.E.128 desc[UR6][R162.64], R24 ;  /* 0x00000018a2007986 */ /* 0x0001e8000c101d06 */
[----:B------:R0:W-:Y:S04]  /*1b130*/  STG.E.128 desc[UR6][R156.64], R28 ;  /* 0x0000001c9c007986 */ /* 0x0001e8000c101d06 */
[----:B------:R0:W-:Y:S04]  /*1b140*/  STG.E.128 desc[UR6][R164.64], R32 ;  /* 0x00000020a4007986 */ /* 0x0001e8000c101d06 */
[----:B------:R0:W-:Y:S04]  /*1b150*/  STG.E.128 desc[UR6][R160.64], R36 ;  /* 0x00000024a0007986 */ /* 0x0001e8000c101d06 */
[----:B------:R0:W-:Y:S01]  /*1b160*/  STG.E.128 desc[UR6][R136.64], R40 ;  /* 0x0000002888007986 */ /* 0x0001e2000c101d06 */
[----:B------:R-:W-:Y:S05]  /*1b170*/  @!P1 BRA `(.L_x_6062) ;  /* 0xfffffe5c008c9947 */ /* 0x000fea000383ffff */
[----:B------:R-:W-:Y:S05]  /*1b180*/  EXIT ;  /* 0x000000000000794d */ /* 0x000fea0003800000 */
.L_x_6061:
[----:B------:R-:W-:Y:S01]  /*1b190*/  HFMA2 R151, -RZ, RZ, 0, 1.847743988037109375e-06 ;  /* 0x0000001fff977431 */ /* 0x000fe200000001ff */
[----:B------:R-:W-:Y:S01]  /*1b1a0*/  BSSY B0, `(.L_x_6063) ;  /* 0x0000007000007945 */ /* 0x000fe20003800000 */
[----:B------:R-:W-:Y:S01]  /*1b1b0*/  MOV R149, R146 ;  /* 0x0000009200957202 */ /* 0x000fe20000000f00 */
[----:B------:R-:W-:Y:S02]  /*1b1c0*/  IMAD.MOV.U32 R148, RZ, RZ, 0x1 ;  /* 0x00000001ff947424 */ /* 0x000fe400078e00ff */
[----:B------:R-:W-:-:S07]  /*1b1d0*/  IMAD.MOV.U32 R144, RZ, RZ, -0x1 ;  /* 0xffffffffff907424 */ /* 0x000fce00078e00ff */
[----:B0-----:R-:W-:Y:S05]  /*1b1e0*/  WARPSYNC.COLLECTIVE R144, `(.L_x_6064) ;  /* 0x0000000090087348 */ /* 0x001fea0003c00000 */
[----:B------:R1:W2:Y:S02]  /*1b1f0*/  SHFL.BFLY P2, R145, R149, R148, R151 ;  /* 0x0c00009495917389 */ /* 0x0002a40000040097 */
[----:B012---:R-:W-:Y:S05]  /*1b200*/  ENDCOLLECTIVE ;  /* 0x000000000000791b */ /* 0x007fea0003800000 */
.L_x_6064:
[----:B------:R-:W-:Y:S05]  /*1b210*/  BSYNC B0 ;  /* 0x0000000000007941 */ /* 0x000fea0003800000 */
.L_x_6063:
        /* <DEDUP_REMOVED lines=9> */
.L_x_6065:
[----:B------:R-:W-:Y:S02]  /*1b2b0*/  IMAD.MOV.U32 R148, RZ, RZ, 0x4 ;  /* 0x00000004ff947424 */ /* 0x000fe400078e00ff */
[----:B------:R-:W-:-:S04]  /*1b2c0*/  IMAD.MOV.U32 R139, RZ, RZ, R145 ;  /* 0x000000ffff8b7224 */ /* 0x000fc800078e0091 */
[----:B------:R-:W-:-:S05]  /*1b2d0*/  FADD.FTZ R141, R140, R139 ;  /* 0x0000008b8c8d7221 */ /* 0x000fca0000010000 */
[----:B------:R-:W-:-:S07]  /*1b2e0*/  MOV R149, R141 ;  /* 0x0000008d00957202 */ /* 0x000fce0000000f00 */
[----:B------:R-:W-:Y:S05]  /*1b2f0*/  WARPSYNC.COLLECTIVE R144, `(.L_x_6066) ;  /* 0x0000000090087348 */ /* 0x000fea0003c00000 */
[----:B------:R0:W1:Y:S02]  /*1b300*/  SHFL.BFLY P2, R145, R149, R148, R151 ;  /* 0x0c00009495917389 */ /* 0x0000640000040097 */
[----:B01----:R-:W-:Y:S05]  /*1b310*/  ENDCOLLECTIVE ;  /* 0x000000000000791b */ /* 0x003fea0003800000 */
.L_x_6066:
[----:B------:R-:W-:Y:S01]  /*1b320*/  HFMA2 R148, -RZ, RZ, 0, 4.76837158203125e-07 ;  /* 0x00000008ff947431 */ /* 0x000fe200000001ff */
[----:B------:R-:W-:-:S05]  /*1b330*/  MOV R138, R145 ;  /* 0x00000091008a7202 */ /* 0x000fca0000000f00 */
[----:B------:R-:W-:-:S04]  /*1b340*/  FADD.FTZ R142, R141, R138 ;  /* 0x0000008a8d8e7221 */ /* 0x000fc80000010000 */
[----:B------:R-:W-:-:S07]  /*1b350*/  IMAD.MOV.U32 R149, RZ, RZ, R142 ;  /* 0x000000ffff957224 */ /* 0x000fce00078e008e */
[----:B------:R-:W-:Y:S05]  /*1b360*/  WARPSYNC.COLLECTIVE R144, `(.L_x_6067) ;  /* 0x0000000090087348 */ /* 0x000fea0003c00000 */
[----:B------:R0:W1:Y:S02]  /*1b370*/  SHFL.BFLY P2, R145, R149, R148, R151 ;  /* 0x0c00009495917389 */ /* 0x0000640000040097 */
[----:B01----:R-:W-:Y:S05]  /*1b380*/  ENDCOLLECTIVE ;  /* 0x000000000000791b */ /* 0x003fea0003800000 */
.L_x_6067:
        /* <DEDUP_REMOVED lines=8> */
.L_x_6068:
        /* <DEDUP_REMOVED lines=56> */
.L_x_6069:
[----:B------:R-:W-:Y:S02]  /*1b790*/  IMAD.MOV.U32 R148, RZ, RZ, 0x2 ;  /* 0x00000002ff947424 */ /* 0x000fe400078e00ff */
[----:B------:R-:W-:-:S04]  /*1b7a0*/  IMAD.MOV.U32 R141, RZ, RZ, R145 ;  /* 0x000000ffff8d7224 */ /* 0x000fc800078e0091 */
[----:B------:R-:W-:-:S05]  /*1b7b0*/  FADD.FTZ R141, R138, R141 ;  /* 0x0000008d8a8d7221 */ /* 0x000fca0000010000 */
[----:B------:R-:W-:-:S07]  /*1b7c0*/  MOV R149, R141 ;  /* 0x0000008d00957202 */ /* 0x000fce0000000f00 */
[----:B------:R-:W-:Y:S05]  /*1b7d0*/  WARPSYNC.COLLECTIVE R144, `(.L_x_6070) ;  /* 0x0000000090087348 */ /* 0x000fea0003c00000 */
[----:B------:R0:W1:Y:S02]  /*1b7e0*/  SHFL.BFLY P2, R145, R149, R148, R151 ;  /* 0x0c00009495917389 */ /* 0x0000640000040097 */
[----:B01----:R-:W-:Y:S05]  /*1b7f0*/  ENDCOLLECTIVE ;  /* 0x000000000000791b */ /* 0x003fea0003800000 */
.L_x_6070:
[----:B------:R-:W-:Y:S01]  /*1b800*/  HFMA2 R148, -RZ, RZ, 0, 2.384185791015625e-07 ;  /* 0x00000004ff947431 */ /* 0x000fe200000001ff */
[----:B------:R-:W-:-:S05]  /*1b810*/  MOV R140, R145 ;  /* 0x00000091008c7202 */ /* 0x000fca0000000f00 */
[----:B------:R-:W-:-:S04]  /*1b820*/  FADD.FTZ R140, R141, R140 ;  /* 0x0000008c8d8c7221 */ /* 0x000fc80000010000 */
[----:B------:R-:W-:-:S07]  /*1b830*/  IMAD.MOV.U32 R149, RZ, RZ, R140 ;  /* 0x000000ffff957224 */ /* 0x000fce00078e008c */
[----:B------:R-:W-:Y:S05]  /*1b840*/  WARPSYNC.COLLECTIVE R144, `(.L_x_6071) ;  /* 0x0000000090087348 */ /* 0x000fea0003c00000 */
[----:B------:R0:W1:Y:S02]  /*1b850*/  SHFL.BFLY P2, R145, R149, R148, R151 ;  /* 0x0c00009495917389 */ /* 0x0000640000040097 */
[----:B01----:R-:W-:Y:S05]  /*1b860*/  ENDCOLLECTIVE ;  /* 0x000000000000791b */ /* 0x003fea0003800000 */
.L_x_6071:
[----:B------:R-:W-:Y:S02]  /*1b870*/  IMAD.MOV.U32 R148, RZ, RZ, 0x8 ;  /* 0x00000008ff947424 */ /* 0x000fe400078e00ff */
[----:B------:R-:W-:-:S04]  /*1b880*/  IMAD.MOV.U32 R143, RZ, RZ, R145 ;  /* 0x000000ffff8f7224 */ /* 0x000fc800078e0091 */
[----:B------:R-:W-:-:S05]  /*1b890*/  FADD.FTZ R143, R140, R143 ;  /* 0x0000008f8c8f7221 */ /* 0x000fca0000010000 */
[----:B------:R-:W-:-:S07]  /*1b8a0*/  MOV R149, R143 ;  /* 0x0000008f00957202 */ /* 0x000fce0000000f00 */
[----:B------:R-:W-:Y:S05]  /*1b8b0*/  WARPSYNC.COLLECTIVE R144, `(.L_x_6072) ;  /* 0x0000000090087348 */ /* 0x000fea0003c00000 */
[----:B------:R0:W1:Y:S02]  /*1b8c0*/  SHFL.BFLY P2, R145, R149, R148, R151 ;  /* 0x0c00009495917389 */ /* 0x0000640000040097 */
[----:B01----:R-:W-:Y:S05]  /*1b8d0*/  ENDCOLLECTIVE ;  /* 0x000000000000791b */ /* 0x003fea0003800000 */
.L_x_6072:
[----:B------:R-:W-:Y:S01]  /*1b8e0*/  HFMA2 R148, -RZ, RZ, 0, 9.5367431640625e-07 ;  /* 0x00000010ff947431 */ /* 0x000fe200000001ff */
[----:B------:R-:W-:-:S05]  /*1b8f0*/  MOV R142, R145 ;  /* 0x00000091008e7202 */ /* 0x000fca0000000f00 */
[----:B------:R-:W-:-:S04]  /*1b900*/  FADD.FTZ R142, R143, R142 ;  /* 0x0000008e8f8e7221 */ /* 0x000fc80000010000 */
[----:B------:R-:W-:-:S07]  /*1b910*/  IMAD.MOV.U32 R149, RZ, RZ, R142 ;  /* 0x000000ffff957224 */ /* 0x000fce00078e008e */
[----:B------:R-:W-:Y:S05]  /*1b920*/  WARPSYNC.COLLECTIVE R144, `(.L_x_6073) ;  /* 0x0000000090087348 */ /* 0x000fea0003c00000 */
[----:B------:R0:W1:Y:S02]  /*1b930*/  SHFL.BFLY P2, R145, R149, R148, R151 ;  /* 0x0c00009495917389 */ /* 0x0000640000040097 */
[----:B01----:R-:W-:Y:S05]  /*1b940*/  ENDCOLLECTIVE ;  /* 0x000000000000791b */ /* 0x003fea0003800000 */
.L_x_6073:
[----:B------:R-:W-:Y:S05]  /*1b950*/  BRA `(.L_x_6074) ;  /* 0xffffffe400e07947 */ /* 0x000fea000383ffff */
.L_x_6075:
        /* <DEDUP_REMOVED lines=10> */
.L_x_17374:


//--------------------- .text._ZN10layer_norm31ln_parallel_residual_fwd_kernelINS_13Kernel_traitsI13__nv_bfloat16S2_fS2_fjLj768ELj1ELj4ELj1ELj16ENS_18Kernel_traits_baseILj768ES2_S2_fS2_fjLj128EEEEELb1ELb1ELb0EEEvNS_9FwdParamsE --------------------------
	.section	.text._ZN10layer_norm31ln_parallel_residual_fwd_kernelINS_13Kernel_traitsI13__nv_bfloat16S2_fS2_fjLj768ELj1ELj4ELj1ELj16ENS_18Kernel_traits_baseILj768ES2_S2_fS2_fjLj128EEEEELb1ELb1ELb0EEEvNS_9FwdParamsE,"ax",@progbits
	.align	128
        .global         _ZN10layer_norm31ln_parallel_residual_fwd_kernelINS_13Kernel_traitsI13__nv_bfloat16S2_fS2_fjLj768ELj1ELj4ELj1ELj16ENS_18Kernel_traits_baseILj768ES2_S2_fS2_fjLj128EEEEELb1ELb1ELb0EEEvNS_9FwdParamsE
        .type           _ZN10layer_norm31ln_parallel_residual_fwd_kernelINS_13Kernel_traitsI13__nv_bfloat16S2_fS2_fjLj768ELj1ELj4ELj1ELj16ENS_18Kernel_traits_baseILj768ES2_S2_fS2_fjLj128EEEEELb1ELb1ELb0EEEvNS_9FwdParamsE,@function
        .size           _ZN10layer_norm31ln_parallel_residual_fwd_kernelINS_13Kernel_traitsI13__nv_bfloat16S2_fS2_fjLj768ELj1ELj4ELj1ELj16ENS_18Kernel_traits_baseILj768ES2_S2_fS2_fjLj128EEEEELb1ELb1ELb0EEEvNS_9FwdParamsE,(.L_x_17375 - _ZN10layer_norm31ln_parallel_residual_fwd_kernelINS_13Kernel_traitsI13__nv_bfloat16S2_fS2_fjLj768ELj1ELj4ELj1ELj16ENS_18Kernel_traits_baseILj768ES2_S2_fS2_fjLj128EEEEELb1ELb1ELb0EEEvNS_9FwdParamsE)
        .other          _ZN10layer_norm31ln_parallel_residual_fwd_kernelINS_13Kernel_traitsI13__nv_bfloat16S2_fS2_fjLj768ELj1ELj4ELj1ELj16ENS_18Kernel_traits_baseILj768ES2_S2_fS2_fjLj128EEEEELb1ELb1ELb0EEEvNS_9FwdParamsE,@"STO_CUDA_ENTRY STV_DEFAULT"
_ZN10layer_norm31ln_parallel_residual_fwd_kernelINS_13Kernel_traitsI13__nv_bfloat16S2_fS2_fjLj768ELj1ELj4ELj1ELj16ENS_18Kernel_traits_baseILj768ES2_S2_fS2_fjLj128EEEEELb1ELb1ELb0EEEvNS_9FwdParamsE:
.text._ZN10layer_norm31ln_parallel_residual_fwd_kernelINS_13Kernel_traitsI13__nv_bfloat16S2_fS2_fjLj768ELj1ELj4ELj1ELj16ENS_18Kernel_traits_baseILj768ES2_S2_fS2_fjLj128EEEEELb1ELb1ELb0EEEvNS_9FwdParamsE:
        /* <DEDUP_REMOVED lines=12> */
[----:B--2---:R-:W1:Y:S01]  /*00c0*/  @P0 LDG.E.64 R2, desc[UR6][R14.64] ;  /* 0x000000060e020981 */ /* 0x004e62000c1e1b00 */
        /* <DEDUP_REMOVED lines=39> */
[----:B------:R-:W-:Y:S01]  /*0340*/  VIADD R3, R85, 0x96a522ad ;  /* 0x96a522ad55037836 */ /* 0x000fe20000000000 */
[----:B------:R-:W-:Y:S06]  /*0350*/  BRA.U !UP0, `(.L_x_6077) ;  /* 0x0000000108687547 */ /* 0x000fec000b800000 */
[C---:B------:R-:W-:Y:S02]  /*0360*/  ISETP.GE.U32.AND P1, PT, R11.reuse, 0x20, PT ;  /* 0x000000200b00780c */ /* 0x040fe40003f26070 */
[----:B------:R-:W-:Y:S02]  /*0370*/  ISETP.GE.U32.AND P0, PT, R11, 0x40, PT ;  /* 0x000000400b00780c */ /* 0x000fe40003f06070 */
[----:B------:R-:W-:-:S09]  /*0380*/  P2R R90, PR, RZ, 0x2 ;  /* 0x00000002ff5a7803 */ /* 0x000fd20000000000 */
        /* <DEDUP_REMOVED lines=23> */
.L_x_6077:
[C---:B------:R-:W-:Y:S02]  /*0500*/  ISETP.GE.U32.AND P2, PT, R11.reuse, 0x20, PT ;  /* 0x000000200b00780c */ /* 0x040fe40003f46070 */
[C---:B------:R-:W-:Y:S02]  /*0510*/  ISETP.GE.U32.AND P0, PT, R11.reuse, 0x40, PT ;  /* 0x000000400b00780c */ /* 0x040fe40003f06070 */
[----:B------:R-:W-:Y:S01]  /*0520*/  ISETP.GE.U32.AND P1, PT, R11, 0x60, PT ;  /* 0x000000600b00780c */ /* 0x000fe20003f26070 */
[----:B------:R-:W-:Y:S01]  /*0530*/  HFMA2 R22, -RZ, RZ, 0, 0 ;  /* 0x00000000ff167431 */ /* 0x000fe200000001ff */
[----:B------:R-:W-:-:S07]  /*0540*/  P2R R90, PR, RZ, 0x4 ;  /* 0x00000004ff5a7803 */ /* 0x000fce0000000000 */
[----:B------:R-:W0:Y:S08]  /*0550*/  @P2 LDC.64 R20, c[0x0][0x3d0] ;  /* 0x0000f400ff142b82 */ /* 0x000e300000000a00 */
[----:B------:R-:W1:Y:S08]  /*0560*/  @P0 LDC.64 R28, c[0x0][0x3d0] ;  /* 0x0000f400ff1c0b82 */ /* 0x000e700000000a00 */
[----:B------:R-:W2:Y:S01]  /*0570*/  @P1 LDC.64 R44, c[0x0][0x3d0] ;  /* 0x0000f400ff2c1b82 */ /* 0x000ea20000000a00 */
[C---:B0-----:R-:W-:Y:S01]  /*0580*/  @P2 IMAD.WIDE.U32 R46, R51.reuse, 0x10, R20 ;  /* 0x00000010332e2825 */ /* 0x041fe200078e0014 */
[----:B------:R-:W-:-:S04]  /*0590*/  @P2 LOP3.LUT R51, R51, 0x20, RZ, 0xfc, !PT ;  /* 0x0000002033332812 */ /* 0x000fc800078efcff */
[----:B------:R0:W5:Y:S01]  /*05a0*/  @P2 LDG.E.128 R16, desc[UR6][R46.64] ;  /* 0x000000062e102981 */ /* 0x000162000c1e1d00 */
[----:B-1----:R-:W-:-:S04]  /*05b0*/  @P0 IMAD.WIDE.U32 R48, R51, 0x10, R28 ;  /* 0x0000001033300825 */ /* 0x002fc800078e001c */
[----:B------:R-:W-:Y:S01]  /*05c0*/  @P0 VIADD R51, R51, 0x20 ;  /* 0x0000002033330836 */ /* 0x000fe20000000000 */
[----:B------:R0:W5:Y:S03]  /*05d0*/  @P0 LDG.E.128 R24, desc[UR6][R48.64] ;  /* 0x0000000630180981 */ /* 0x000166000c1e1d00 */
[----:B--2---:R-:W-:-:S05]  /*05e0*/  @P1 IMAD.WIDE.U32 R44, R51, 0x10, R44 ;  /* 0x00000010332c1825 */ /* 0x004fca00078e002c */
[----:B------:R0:W5:Y:S01]  /*05f0*/  @P1 LDG.E.128 R32, desc[UR6][R44.64] ;  /* 0x000000062c201981 */ /* 0x000162000c1e1d00 */
[----:B------:R-:W-:Y:S01]  /*0600*/  IMAD.MOV.U32 R30, RZ, RZ, RZ ;  /* 0x000000ffff1e7224 */ /* 0x000fe200078e00ff */
[----:B------:R-:W-:Y:S02]  /*0610*/  CS2R R28, SRZ ;  /* 0x00000000001c7805 */ /* 0x000fe4000001ff00 */
[----:B------:R-:W-:Y:S01]  /*0620*/  CS2R R20, SRZ ;  /* 0x0000000000147805 */ /* 0x000fe2000001ff00 */
[----:B------:R-:W-:Y:S01]  /*0630*/  @P2 IMAD.MOV.U32 R23, RZ, RZ, RZ ;  /* 0x000000ffff172224 */ /* 0x000fe200078e00ff */
[----:B------:R-:W-:Y:S02]  /*0640*/  @P1 CS2R R38, SRZ ;  /* 0x0000000000261805 */ /* 0x000fe4000001ff00 */
[----:B------:R-:W-:Y:S01]  /*0650*/  @P1 CS2R R36, SRZ ;  /* 0x0000000000241805 */ /* 0x000fe2000001ff00 */
[----:B------:R-:W-:-:S07]  /*0660*/  @P0 IMAD.MOV.U32 R31, RZ, RZ, RZ ;  /* 0x000000ffff1f0224 */ /* 0x000fce00078e00ff */
.L_x_6078:
[----:B------:R-:W-:Y:S05]  /*0670*/  BSYNC.RECONVERGENT B0 ;  /* 0x0000000000007941 */ /* 0x000fea0003800200 */
.L_x_6076:
[----:B------:R-:W1:Y:S02]  /*0680*/  LDCU UR4, c[0x0][0x384] ;  /* 0x00007080ff0477ac */ /* 0x000e640008000800 */
[----:B-1----:R-:W-:-:S13]  /*0690*/  ISETP.GE.AND P0, PT, R10, UR4, PT ;  /* 0x000000040a007c0c */ /* 0x002fda000bf06270 */
[----:B------:R-:W-:Y:S05]  /*06a0*/  @P0 EXIT ;  /* 0x000000000000094d */ /* 0x000fea0003800000 */
[----:B0-----:R-:W-:Y:S01]  /*06b0*/  IMAD.HI.U32 R47, R2, -0x2daee0ad, RZ ;  /* 0xd2511f53022f7827 */ /* 0x001fe200078e00ff */
[----:B------:R-:W-:Y:S01]  /*06c0*/  LOP3.LUT R99, R14, 0x3, RZ, 0xc0, !PT ;  /* 0x000000030e637812 */ /* 0x000fe200078ec0ff */
[----:B------:R-:W0:Y:S01]  /*06d0*/  LDCU UR10, c[0x0][0x408] ;  /* 0x00008100ff0a77ac */ /* 0x000e220008000800 */
[----:B-----5:R-:W-:Y:S01]  /*06e0*/  PRMT R14, R31, 0x7632, R14 ;  /* 0x000076321f0e7816 */ /* 0x020fe2000000000e */
[C---:B------:R-:W-:Y:S01]  /*06f0*/  IMAD.HI.U32 R45, R12.reuse, -0x326172a9, RZ ;  /* 0xcd9e8d570c2d7827 */ /* 0x040fe200078e00ff */
[----:B------:R-:W-:Y:S01]  /*0700*/  LOP3.LUT R47, R47, R85, RZ, 0x3c, !PT ;  /* 0x000000552f2f7212 */ /* 0x000fe200078e3cff */
[----:B------:R-:W1:Y:S01]  /*0710*/  LDCU UR13, c[0x0][0x388] ;  /* 0x00007100ff0d77ac */ /* 0x000e620008000800 */
[----:B------:R-:W-:Y:S01]  /*0720*/  PRMT R80, R23, 0x7632, R80 ;  /* 0x0000763217507816 */ /* 0x000fe20000000050 */
[----:B------:R-:W-:Y:S01]  /*0730*/  IMAD R49, R12, -0x326172a9, RZ ;  /* 0xcd9e8d570c317824 */ /* 0x000fe200078e02ff */
[----:B------:R-:W-:Y:S01]  /*0740*/  LOP3.LUT R45, R0, R45, R84, 0x96, !PT ;  /* 0x0000002d002d7212 */ /* 0x000fe200078e9654 */
        /* <DEDUP_REMOVED lines=12> */
[----:B------:R-:W-:Y:S01]  /*0810*/  IMAD.HI.U32 R49, R44, -0x2daee0ad, RZ ;  /* 0xd2511f532c317827 */ /* 0x000fe200078e00ff */
[----:B------:R-:W-:Y:S01]  /*0820*/  PRMT R87, R20, 0x7632, R87 ;  /* 0x0000763214577816 */ /* 0x000fe20000000057 */
[----:B------:R-:W4:Y:S01]  /*0830*/  LDCU.64 UR4, c[0x0][0x398] ;  /* 0x00007300ff0477ac */ /* 0x000f220008000a00 */
[----:B------:R-:W-:Y:S01]  /*0840*/  PRMT R88, R16, 0x7632, R88 ;  /* 0x0000763210587816 */ /* 0x000fe20000000058 */
[----:B------:R-:W-:Y:S01]  /*0850*/  IMAD R48, R47, -0x326172a9, RZ ;  /* 0xcd9e8d572f307824 */ /* 0x000fe200078e02ff */
[----:B------:R-:W-:Y:S01]  /*0860*/  LOP3.LUT R49, R53, R50, R49, 0x96, !PT ;  /* 0x0000003235317212 */ /* 0x000fe200078e9631 */
[C---:B------:R-:W-:Y:S01]  /*0870*/  IMAD.HI.U32 R45, R46.reuse, -0x326172a9, RZ ;  /* 0xcd9e8d572e2d7827 */ /* 0x040fe200078e00ff */
[----:B------:R-:W-:Y:S01]  /*0880*/  MOV R89, RZ ;  /* 0x000000ff00597202 */ /* 0x000fe20000000f00 */
[----:B------:R-:W0:Y:S02]  /*0890*/  LDCU.64 UR8, c[0x0][0x3a0] ;  /* 0x00007400ff0877ac */ /* 0x000e240008000a00 */
        /* <DEDUP_REMOVED lines=18> */
[----:B------:R-:W-:Y:S01]  /*09c0*/  IMAD.HI.U32 R47, R44, -0x2daee0ad, RZ ;  /* 0xd2511f532c2f7827 */ /* 0x000fe200078e00ff */
[----:B------:R-:W-:-:S03]  /*09d0*/  LOP3.LUT R46, R5, R49, R46, 0x96, !PT ;  /* 0x00000031052e7212 */ /* 0x000fc600078e962e */
[----:B------:R-:W-:Y:S02]  /*09e0*/  IMAD R49, R48, -0x2daee0ad, RZ ;  /* 0xd2511f5330317824 */ /* 0x000fe400078e02ff */
[----:B------:R-:W-:Y:S02]  /*09f0*/  IMAD R45, R45, -0x326172a9, RZ ;  /* 0xcd9e8d572d2d7824 */ /* 0x000fe400078e02ff */
        /* <DEDUP_REMOVED lines=18> */
[--C-:B------:R-:W-:Y:S01]  /*0b20*/  LOP3.LUT R102, R102, R41, R15.reuse, 0x96, !PT ;  /* 0x0000002966667212 */ /* 0x100fe200078e960f */
[----:B------:R-:W-:Y:S01]  /*0b30*/  IMAD.HI.U32 R42, R44, -0x2daee0ad, RZ ;  /* 0xd2511f532c2a7827 */ /* 0x000fe200078e00ff */
[----:B------:R-:W-:-:S03]  /*0b40*/  PRMT R15, R27, 0x7632, R15 ;  /* 0x000076321b0f7816 */ /* 0x000fc6000000000f */
[----:B------:R-:W-:Y:S01]  /*0b50*/  IMAD R100, R40, -0x326172a9, RZ ;  /* 0xcd9e8d5728647824 */ /* 0x000fe200078e02ff */
[----:B------:R-:W-:Y:S01]  /*0b60*/  LOP3.LUT R101, R3, R101, R42, 0x96, !PT ;  /* 0x0000006503657212 */ /* 0x000fe200078e962a */
[----:B01234-:R-:W-:-:S07]  /*0b70*/  IMAD R98, R44, -0x2daee0ad, RZ ;  /* 0xd2511f532c627824 */ /* 0x01ffce00078e02ff */
.L_x_6460:
        /* <DEDUP_REMOVED lines=41> */
.L_x_6084:
        /* <DEDUP_REMOVED lines=13> */
.L_x_6086:
[----:B------:R-:W-:Y:S05]  /*0ee0*/  BSYNC.RECONVERGENT B2 ;  /* 0x0000000000027941 */ /* 0x000fea0003800200 */
.L_x_6085:
        /* <DEDUP_REMOVED lines=49> */
[----:B------:R-:W-:Y:S01]  /*1200*/  HFMA2 R54, -RZ, RZ, 0, 0 ;  /* 0x00000000ff367431 */ /* 0x000fe200000001ff */
[----:B------:R-:W-:Y:S01]  /*1210*/  LOP3.LUT R101, R3, R52, R107, 0x96, !PT ;  /* 0x0000003403657212 */ /* 0x000fe200078e966b */
[----:B------:R-:W-:-:S07]  /*1220*/  IMAD.MOV.U32 R52, RZ, RZ, R98 ;  /* 0x000000ffff347224 */ /* 0x000fce00078e0062 */
.L_x_6083:
[----:B------:R-:W-:Y:S05]  /*1230*/  BSYNC.RECONVERGENT B1 ;  /* 0x0000000000017941 */ /* 0x000fea0003800200 */
.L_x_6082:
[----:B------:R-:W0:Y:S01]  /*1240*/  LDC R76, c[0x0][0x404] ;  /* 0x00010100ff4c7b82 */ /* 0x000e220000000800 */
[----:B------:R-:W-:Y:S01]  /*1250*/  ISETP.NE.AND P2, PT, R54, 0x1, PT ;  /* 0x000000013600780c */ /* 0x000fe20003f45270 */
[----:B------:R-:W-:Y:S01]  /*1260*/  IMAD.MOV.U32 R78, RZ, RZ, 0x2f800000 ;  /* 0x2f800000ff4e7424 */ /* 0x000fe200078e00ff */
        /* <DEDUP_REMOVED lines=18> */
.L_x_6089:
        /* <DEDUP_REMOVED lines=13> */
.L_x_6091:
[----:B------:R-:W-:Y:S05]  /*1460*/  BSYNC.RECONVERGENT B2 ;  /* 0x0000000000027941 */ /* 0x000fea0003800200 */
.L_x_6090:
        /* <DEDUP_REMOVED lines=49> */
[----:B------:R-:W-:Y:S02]  /*1780*/  LOP3.LUT R101, R3, R54, R53, 0x96, !PT ;  /* 0x0000003603657212 */ /* 0x000fe400078e9635 */
[----:B------:R-:W-:Y:S01]  /*1790*/  MOV R53, R106 ;  /* 0x0000006a00357202 */ /* 0x000fe20000000f00 */
[----:B------:R-:W-:Y:S02]  /*17a0*/  IMAD.MOV.U32 R106, RZ, RZ, R52 ;  /* 0x000000ffff6a7224 */ /* 0x000fe400078e0034 */
[----:B------:R-:W-:-:S07]  /*17b0*/  IMAD.MOV.U32 R52, RZ, RZ, RZ ;  /* 0x000000ffff347224 */ /* 0x000fce00078e00ff */
.L_x_6088:
[----:B------:R-:W-:Y:S05]  /*17c0*/  BSYNC.RECONVERGENT B1 ;  /* 0x0000000000017941 */ /* 0x000fea0003800200 */
.L_x_6087:
        /* <DEDUP_REMOVED lines=18> */
.L_x_6094:
        /* <DEDUP_REMOVED lines=13> */
.L_x_6096:
[----:B------:R-:W-:Y:S05]  /*19c0*/  BSYNC.RECONVERGENT B2 ;  /* 0x0000000000027941 */ /* 0x000fea0003800200 */
.L_x_6095:
        /* <DEDUP_REMOVED lines=53> */
.L_x_6093:
[----:B------:R-:W-:Y:S05]  /*1d20*/  BSYNC.RECONVERGENT B1 ;  /* 0x0000000000017941 */ /* 0x000fea0003800200 */
.L_x_6092:
        /* <DEDUP_REMOVED lines=19> */
.L_x_6099:
        /* <DEDUP_REMOVED lines=13> */
.L_x_6101:
[----:B------:R-:W-:Y:S05]  /*1f30*/  BSYNC.RECONVERGENT B2 ;  /* 0x0000000000027941 */ /* 0x000fea0003800200 */
.L_x_6100:
        /* <DEDUP_REMOVED lines=53> */
.L_x_6098:
[----:B------:R-:W-:Y:S05]  /*2290*/  BSYNC.RECONVERGENT B1 ;  /* 0x0000000000017941 */ /* 0x000fea0003800200 */
.L_x_6097:
        /* <DEDUP_REMOVED lines=18> */
.L_x_6104:
        /* <DEDUP_REMOVED lines=13> */
.L_x_6106:
[----:B------:R-:W-:Y:S05]  /*2490*/  BSYNC.RECONVERGENT B2 ;  /* 0x0000000000027941 */ /* 0x000fea0003800200 */
.L_x_6105:
        /* <DEDUP_REMOVED lines=53> */
.L_x_6103:
[----:B------:R-:W-:Y:S05]  /*27f0*/  BSYNC.RECONVERGENT B1 ;  /* 0x0000000000017941 */ /* 0x000fea0003800200 */
.L_x_6102:
[----:B------:R-:W-:Y:S01]  /*2800*/  ISETP.NE.AND P3, PT, R55, 0x1, PT ;  /* 0x000000013700780c */ /* 0x000fe20003f65270 */
[----:B------:R-:W-:Y:S01]  /*2810*/  BSSY.RECONVERGENT B1, `(.L_x_6107) ;  /* 0x0000054000017945 */ /* 0x000fe20003800200 */
[----:B------:R-:W-:Y:S01]  /*2820*/  I2FP.F32.U32 R53, R53 ;  /* 0x0000003500357245 */ /* 0x000fe20000201000 */
[----:B------:R-:W-:Y:S01]  /*2830*/  IMAD.MOV.U32 R52, RZ, RZ, 0x2 ;  /* 0x00000002ff347424 */ /* 0x000fe200078e00ff */
[C---:B------:R-:W-:Y:S01]  /*2840*/  SHF.L.U32 R107, R58.reuse, 0x10, RZ ;  /* 0x000000103a6b7819 */ /* 0x040fe200000006ff */
[----:B------:R-:W-:Y:S01]  /*2850*/  IMAD.MOV.U32 R54, RZ, RZ, R100 ;  /* 0x000000ffff367224 */ /* 0x000fe200078e0064 */
[----:B------:R-:W-:Y:S01]  /*2860*/  PRMT R108, R58, 0x7632, R108 ;  /* 0x000076323a6c7816 */ /* 0x000fe2000000006c */
        /* <DEDUP_REMOVED lines=11> */
.L_x_6109:
        /* <DEDUP_REMOVED lines=13> */
.L_x_6111:
[----:B------:R-:W-:Y:S05]  /*29f0*/  BSYNC.RECONVERGENT B2 ;  /* 0x0000000000027941 */ /* 0x000fea0003800200 */
.L_x_6110:
        /* <DEDUP_REMOVED lines=53> */
.L_x_6108:
[----:B------:R-:W-:Y:S05]  /*2d50*/  BSYNC.RECONVERGENT B1 ;  /* 0x0000000000017941 */ /* 0x000fea0003800200 */
.L_x_6107:
        /* <DEDUP_REMOVED lines=17> */
.L_x_6114:
        /* <DEDUP_REMOVED lines=13> */
.L_x_6116:
[----:B------:R-:W-:Y:S05]  /*2f40*/  BSYNC.RECONVERGENT B2 ;  /* 0x0000000000027941 */ /* 0x000fea0003800200 */
.L_x_6115:
        /* <DEDUP_REMOVED lines=53> */
.L_x_6113:
[----:B------:R-:W-:Y:S05]  /*32a0*/  BSYNC.RECONVERGENT B1 ;  /* 0x0000000000017941 */ /* 0x000fea0003800200 */
.L_x_6112:
        /* <DEDUP_REMOVED lines=18> */
.L_x_6119:
        /* <DEDUP_REMOVED lines=13> */
.L_x_6121:
[----:B------:R-:W-:Y:S05]  /*34a0*/  BSYNC.RECONVERGENT B2 ;  /* 0x0000000000027941 */ /* 0x000fea0003800200 */
.L_x_6120:
[----:B------:R-:W-:Y:S01]  /*34b0*/  IMAD.WIDE.U32 R54, R12, -0x326172a9, RZ ;  /* 0xcd9e8d570c367825 */ /* 0x000fe200078e00ff */
[----:B------:R-:W-:-:S03]  /*34c0*/  LOP3.LUT R52, R89, R57, R85, 0x96, !PT ;  /* 0x0000003959347212 */ /* 0x000fc600078e9655 */
        /* <DEDUP_REMOVED lines=50> */
[----:B------:R-:W-:-:S07]  /*37f0*/  IMAD.MOV.U32 R106, RZ, RZ, R52 ;  /* 0x000000ffff6a7224 */ /* 0x000fce00078e0034 */
.L_x_6118:
[----:B------:R-:W-:Y:S05]  /*3800*/  BSYNC.RECONVERGENT B1 ;  /* 0x0000000000017941 */ /* 0x000fea0003800200 */
.L_x_6117:
[----:B------:R-:W-:Y:S01]  /*3810*/  P2R R55, PR, RZ, 0x2 ;  /* 0x00000002ff377803 */ /* 0x000fe20000000000 */
[----:B------:R-:W-:Y:S01]  /*3820*/  FMUL.FTZ R77, R77, UR10 ;  /* 0x0000000a4d4d7c20 */ /* 0x000fe20008410000 */
[----:B------:R-:W-:Y:S01]  /*3830*/  I2FP.F32.U32 R53, R54 ;  /* 0x0000003600357245 */ /* 0x000fe20000201000 */
[----:B------:R-:W-:Y:S01]  /*3840*/  FMUL.FTZ R105, R105, UR10 ;  /* 0x0000000a69697c20 */ /* 0x000fe20008410000 */
[----:B------:R-:W-:Y:S01]  /*3850*/  ISETP.NE.AND P1, PT, R112, RZ, PT ;  /* 0x000000ff7000720c */ /* 0x000fe20003f25270 */
[----:B------:R-:W-:Y:S01]  /*3860*/  FMUL.FTZ R98, R98, UR10 ;  /* 0x0000000a62627c20 */ /* 0x000fe20008410000 */
[----:B------:R-:W-:Y:S01]  /*3870*/  SHF.L.U32 R110, R110, 0x10, RZ ;  /* 0x000000106e6e7819 */ /* 0x000fe200000006ff */
[----:B------:R-:W-:Y:S01]  /*3880*/  FFMA.FTZ R59, R53, R78, 1.1641532182693481445e-10 ;  /* 0x2f000000353b7423 */ /* 0x000fe2000001004e */
[----:B------:R-:W-:Y:S01]  /*3890*/  ISETP.NE.AND P5, PT, R114, RZ, PT ;  /* 0x000000ff7200720c */ /* 0x000fe20003fa5270 */
[----:B------:R-:W-:Y:S01]  /*38a0*/  FMUL.FTZ R109, R109, UR10 ;  /* 0x0000000a6d6d7c20 */ /* 0x000fe20008410000 */
        /* <DEDUP_REMOVED lines=8> */
[----:B------:R-:W-:-:S02]  /*3930*/  FSEL R55, R105, RZ, P5 ;  /* 0x000000ff69377208 */ /* 0x000fc40002800000 */
[----:B------:R-:W-:Y:S02]  /*3940*/  ISETP.NE.AND P6, PT, R113, RZ, PT ;  /* 0x000000ff7100720c */ /* 0x000fe40003fc5270 */
[----:B------:R-:W-:Y:S02]  /*3950*/  FSETP.GTU.FTZ.AND P5, PT, R59, R76, PT ;  /* 0x0000004c3b00720b */ /* 0x000fe40003fbc000 */
[----:B------:R-:W-:Y:S01]  /*3960*/  FSEL R53, R98, RZ, P0 ;  /* 0x000000ff62357208 */ /* 0x000fe20000000000 */
[----:B------:R-:W-:Y:S01]  /*3970*/  @P1 FADD.FTZ R52, R44, R52 ;  /* 0x000000342c341221 */ /* 0x000fe20000010000 */
[----:B------:R-:W-:Y:S01]  /*3980*/  ISETP.NE.AND P0, PT, R56, RZ, PT ;  /* 0x000000ff3800720c */ /* 0x000fe20003f05270 */
[----:B------:R-:W-:Y:S01]  /*3990*/  @P1 FADD.FTZ R55, R47, R55 ;  /* 0x000000372f371221 */ /* 0x000fe20000010000 */
        /* <DEDUP_REMOVED lines=13> */
.L_x_6081:
[----:B------:R-:W-:Y:S01]  /*3a70*/  ISETP.NE.AND P2, PT, R99, 0x1, PT ;  /* 0x000000016300780c */ /* 0x000fe20003f45270 */
[----:B------:R-:W-:Y:S01]  /*3a80*/  BSSY.RECONVERGENT B1, `(.L_x_6123) ;  /* 0x0000052000017945 */ /* 0x000fe20003800200 */
[C---:B------:R-:W-:Y:S01]  /*3a90*/  VIADD R110, R85.reuse, 0xdb3d7428 ;  /* 0xdb3d7428556e7836 */ /* 0x040fe20000000000 */
[C---:B------:R-:W-:Y:S01]  /*3aa0*/  IADD3 R108, PT, PT, R84.reuse, -0x700cb87f, RZ ;  /* 0x8ff34781546c7810 */ /* 0x040fe20007ffe0ff */
[C---:B------:R-:W-:Y:S01]  /*3ab0*/  VIADD R109, R84.reuse, 0xb54cda56 ;  /* 0xb54cda56546d7836 */ /* 0x040fe20000000000 */
[C---:B------:R-:W-:Y:S01]  /*3ac0*/  IADD3 R103, PT, PT, R84.reuse, 0x5384540f, RZ ;  /* 0x5384540f54677810 */ /* 0x040fe20007ffe0ff */
[----:B------:R-:W-:Y:S01]  /*3ad0*/  VIADD R107, R84, 0xdaa66d2b ;  /* 0xdaa66d2b546b7836 */ /* 0x000fe20000000000 */
[----:B------:R-:W-:Y:S01]  /*3ae0*/  MOV R106, R98 ;  /* 0x00000062006a7202 */ /* 0x000fe20000000f00 */
[----:B------:R-:W-:Y:S02]  /*3af0*/  VIADD R105, R85, 0x1fd5c5a3 ;  /* 0x1fd5c5a355697836 */ /* 0x000fe40000000000 */
[----:B------:R-:W-:-:S02]  /*3b00*/  IMAD.MOV.U32 R54, RZ, RZ, 0x2 ;  /* 0x00000002ff367424 */ /* 0x000fc400078e00ff */
[----:B------:R-:W-:Y:S01]  /*3b10*/  IMAD.MOV.U32 R52, RZ, RZ, R100 ;  /* 0x000000ffff347224 */ /* 0x000fe200078e0064 */
[----:B------:R-:W-:Y:S06]  /*3b20*/  @!P2 BRA `(.L_x_6124) ;  /* 0x00000004001ca947 */ /* 0x000fec0003800000 */
        /* <DEDUP_REMOVED lines=10> */
.L_x_6125:
        /* <DEDUP_REMOVED lines=13> */
.L_x_6127:
[----:B------:R-:W-:Y:S05]  /*3ca0*/  BSYNC.RECONVERGENT B2 ;  /* 0x0000000000027941 */ /* 0x000fea0003800200 */
.L_x_6126:
        /* <DEDUP_REMOVED lines=47> */
.L_x_6124:
[----:B------:R-:W-:Y:S05]  /*3fa0*/  BSYNC.RECONVERGENT B1 ;  /* 0x0000000000017941 */ /* 0x000fea0003800200 */
.L_x_6123:
[----:B------:R-:W0:Y:S01]  /*3fb0*/  LDC R115, c[0x0][0x404] ;  /* 0x00010100ff737b82 */ /* 0x000e220000000800 */
[----:B------:R-:W-:Y:S01]  /*3fc0*/  ISETP.NE.AND P2, PT, R54, 0x1, PT ;  /* 0x000000013600780c */ /* 0x000fe20003f45270 */
[----:B------:R-:W-:Y:S01]  /*3fd0*/  IMAD.MOV.U32 R117, RZ, RZ, 0x2f800000 ;  /* 0x2f800000ff757424 */ /* 0x000fe200078e00ff */
[----:B------:R-:W-:Y:S01]  /*3fe0*/  I2FP.F32.U32 R52, R52 ;  /* 0x0000003400347245 */ /* 0x000fe20000201000 */
[C---:B-----5:R-:W-:Y:S01]  /*3ff0*/  IMAD.U32 R91, R56.reuse, 0x10000, RZ ;  /* 0x00010000385b7824 */ /* 0x060fe200078e00ff */
[----:B------:R-:W-:Y:S01]  /*4000*/  BSSY.RECONVERGENT B1, `(.L_x_6128) ;  /* 0x000004f000017945 */ /* 0x000fe20003800200 */
[----:B------:R-:W-:Y:S01]  /*4010*/  PRMT R56, R56, 0x7632, R56 ;  /* 0x0000763238387816 */ /* 0x000fe20000000038 */
[----:B------:R-:W-:Y:S01]  /*4020*/  IMAD.MOV.U32 R53, RZ, RZ, R100 ;  /* 0x000000ffff357224 */ /* 0x000fe200078e0064 */
[----:B------:R-:W1:Y:S01]  /*4030*/  LDC R116, c[0x0][0x408] ;  /* 0x00010200ff747b82 */ /* 0x000e620000000800 */
[----:B------:R-:W-:Y:S01]  /*4040*/  FFMA.FTZ R52, R52, R117, 1.1641532182693481445e-10 ;  /* 0x2f00000034347423 */ /* 0x000fe20000010075 */
[----:B------:R-:W-:-:S04]  /*4050*/  MOV R55, 0x2 ;  /* 0x0000000200377802 */ /* 0x000fc80000000f00 */
[----:B0-----:R-:W-:-:S04]  /*4060*/  FSETP.LE.FTZ.AND P4, PT, R52, R115, PT ;  /* 0x000000733400720b */ /* 0x001fc80003f93000 */
        /* <DEDUP_REMOVED lines=11> */
.L_x_6130:
        /* <DEDUP_REMOVED lines=13> */
.L_x_6132:
[----:B------:R-:W-:Y:S05]  /*41f0*/  BSYNC.RECONVERGENT B2 ;  /* 0x0000000000027941 */ /* 0x000fea0003800200 */
.L_x_6131:
        /* <DEDUP_REMOVED lines=47> */
.L_x_6129:
[----:B------:R-:W-:Y:S05]  /*44f0*/  BSYNC.RECONVERGENT B1 ;  /* 0x0000000000017941 */ /* 0x000fea0003800200 */
.L_x_6128:
[----:B------:R-:W-:Y:S01]  /*4500*/  I2FP.F32.U32 R52, R53 ;  /* 0x0000003500347245 */ /* 0x000fe20000201000 */
[----:B------:R-:W-:Y:S01]  /*4510*/  BSSY.RECONVERGENT B1, `(.L_x_6133) ;  /* 0x0000053000017945 */ /* 0x000fe20003800200 */
[----:B------:R-:W-:Y:S01]  /*4520*/  SHF.L.U32 R53, R40, 0x10, RZ ;  /* 0x0000001028357819 */ /* 0x000fe200000006ff */
[----:B------:R-:W-:Y:S01]  /*4530*/  IMAD.MOV.U32 R76, RZ, RZ, 0x2 ;  /* 0x00000002ff4c7424 */ /* 0x000fe200078e00ff */
[----:B------:R-:W-:Y:S01]  /*4540*/  ISETP.NE.AND P3, PT, R55, 0x1, PT ;  /* 0x000000013700780c */ /* 0x000fe20003f65270 */
[----:B------:R-:W-:Y:S02]  /*4550*/  FFMA.FTZ R52, R52, R117, 1.1641532182693481445e-10 ;  /* 0x2f00000034347423 */ /* 0x000fe40000010075 */
[----:B------:R-:W-:-:S03]  /*4560*/  FMUL.FTZ R53, R53, R116 ;  /* 0x0000007435357220 */ /* 0x000fc60000410000 */
[----:B------:R-:W-:Y:S02]  /*4570*/  FSETP.GTU.FTZ.AND P2, PT, R52, R115, PT ;  /* 0x000000733400720b */ /* 0x000fe40003f5c000 */
[----:B------:R-:W-:Y:S02]  /*4580*/  FSEL R52, R91, RZ, P4 ;  /* 0x000000ff5b347208 */ /* 0x000fe40002000000 */
        /* <DEDUP_REMOVED lines=14> */
.L_x_6135:
        /* <DEDUP_REMOVED lines=13> */
.L_x_6137:
[----:B------:R-:W-:Y:S05]  /*4740*/  BSYNC.RECONVERGENT B2 ;  /* 0x0000000000027941 */ /* 0x000fea0003800200 */
.L_x_6136:
        /* <DEDUP_REMOVED lines=47> */
.L_x_6134:
[----:B------:R-:W-:Y:S05]  /*4a40*/  BSYNC.RECONVERGENT B1 ;  /* 0x0000000000017941 */ /* 0x000fea0003800200 */
.L_x_6133:
[----:B------:R-:W-:Y:S01]  /*4a50*/  ISETP.NE.AND P2, PT, R76, 0x1, PT ;  /* 0x000000014c00780c */ /* 0x000fe20003f45270 */
[----:B------:R-:W-:Y:S01]  /*4a60*/  BSSY.RECONVERGENT B1, `(.L_x_6138) ;  /* 0x000004f000017945 */ /* 0x000fe20003800200 */
[----:B------:R-:W-:Y:S01]  /*4a70*/  I2FP.F32.U32 R54, R53 ;  /* 0x0000003500367245 */ /* 0x000fe20000201000 */
[----:B------:R-:W-:Y:S01]  /*4a80*/  IMAD.U32 R53, R56, 0x10000, RZ ;  /* 0x0001000038357824 */ /* 0x000fe200078e00ff */
[----:B------:R-:W-:Y:S01]  /*4a90*/  MOV R55, R100 ;  /* 0x0000006400377202 */ /* 0x000fe20000000f00 */
[----:B------:R-:W-:Y:S02]  /*4aa0*/  IMAD.MOV.U32 R56, RZ, RZ, 0x2 ;  /* 0x00000002ff387424 */ /* 0x000fe400078e00ff */
[----:B------:R-:W-:Y:S01]  /*4ab0*/  FFMA.FTZ R54, R54, R117, 1.1641532182693481445e-10 ;  /* 0x2f00000036367423 */ /* 0x000fe20000010075 */
[----:B------:R-:W-:-:S04]  /*4ac0*/  FMUL.FTZ R53, R53, R116 ;  /* 0x0000007435357220 */ /* 0x000fc80000410000 */
        /* <DEDUP_REMOVED lines=11> */
.L_x_6140:
        /* <DEDUP_REMOVED lines=13> */
.L_x_6142:
[----:B------:R-:W-:Y:S05]  /*4c50*/  BSYNC.RECONVERGENT B2 ;  /* 0x0000000000027941 */ /* 0x000fea0003800200 */
.L_x_6141:
        /* <DEDUP_REMOVED lines=47> */
.L_x_6139:
[----:B------:R-:W-:Y:S05]  /*4f50*/  BSYNC.RECONVERGENT B1 ;  /* 0x0000000000017941 */ /* 0x000fea0003800200 */
.L_x_6138:
[----:B------:R-:W-:Y:S01]  /*4f60*/  I2FP.F32.U32 R54, R55 ;  /* 0x0000003700367245 */ /* 0x000fe20000201000 */
[----:B------:R-:W-:Y:S01]  /*4f70*/  BSSY.RECONVERGENT B1, `(.L_x_6143) ;  /* 0x0000054000017945 */ /* 0x000fe20003800200 */
[----:B------:R-:W-:Y:S01]  /*4f80*/  PRMT R55, R40, 0x7632, R55 ;  /* 0x0000763228377816 */ /* 0x000fe20000000037 */
[----:B------:R-:W-:Y:S01]  /*4f90*/  HFMA2 R76, -RZ, RZ, 0, 1.1920928955078125e-07 ;  /* 0x00000002ff4c7431 */ /* 0x000fe200000001ff */
[----:B------:R-:W-:Y:S01]  /*4fa0*/  ISETP.NE.AND P3, PT, R56, 0x1, PT ;  /* 0x000000013800780c */ /* 0x000fe20003f65270 */
[----:B------:R-:W-:Y:S02]  /*4fb0*/  FFMA.FTZ R54, R54, R117, 1.1641532182693481445e-10 ;  /* 0x2f00000036367423 */ /* 0x000fe40000010075 */
[----:B------:R-:W-:-:S03]  /*4fc0*/  IMAD.U32 R55, R55, 0x10000, RZ ;  /* 0x0001000037377824 */ /* 0x000fc600078e00ff */
[----:B------:R-:W-:Y:S01]  /*4fd0*/  FSETP.GTU.FTZ.AND P2, PT, R54, R115, PT ;  /* 0x000000733600720b */ /* 0x000fe20003f5c000 */
[----:B------:R-:W-:Y:S01]  /*4fe0*/  FMUL.FTZ R55, R55, R116 ;  /* 0x0000007437377220 */ /* 0x000fe20000410000 */
[----:B------:R-:W-:Y:S02]  /*4ff0*/  FSEL R54, R53, RZ, P4 ;  /* 0x000000ff35367208 */ /* 0x000fe40002000000 */
[----:B------:R-:W-:Y:S02]  /*5000*/  SEL R92, RZ, 0x1, P2 ;  /* 0x00000001ff5c7807 */ /* 0x000fe40001000000 */
[----:B------:R-:W-:-:S05]  /*5010*/  FSEL R55, R55, RZ, !P2 ;  /* 0x000000ff37377208 */ /* 0x000fca0005000000 */
        /* <DEDUP_REMOVED lines=12> */
.L_x_6145:
        /* <DEDUP_REMOVED lines=13> */
.L_x_6147:
[----:B------:R-:W-:Y:S05]  /*51b0*/  BSYNC.RECONVERGENT B2 ;  /* 0x0000000000027941 */ /* 0x000fea0003800200 */
.L_x_6146:
        /* <DEDUP_REMOVED lines=47> */
.L_x_6144:
[----:B------:R-:W-:Y:S05]  /*54b0*/  BSYNC.RECONVERGENT B1 ;  /* 0x0000000000017941 */ /* 0x000fea0003800200 */
.L_x_6143:
        /* <DEDUP_REMOVED lines=20> */
.L_x_6150:
        /* <DEDUP_REMOVED lines=13> */
.L_x_6152:
[----:B------:R-:W-:Y:S05]  /*56d0*/  BSYNC.RECONVERGENT B2 ;  /* 0x0000000000027941 */ /* 0x000fea0003800200 */
.L_x_6151:
        /* <DEDUP_REMOVED lines=47> */
.L_x_6149:
[----:B------:R-:W-:Y:S05]  /*59d0*/  BSYNC.RECONVERGENT B1 ;  /* 0x0000000000017941 */ /* 0x000fea0003800200 */
.L_x_6148:
[----:B------:R-:W-:Y:S01]  /*59e0*/  I2FP.F32.U32 R56, R57 ;  /* 0x0000003900387245 */ /* 0x000fe20000201000 */
[----:B------:R-:W-:Y:S01]  /*59f0*/  IMAD.U32 R57, R41, 0x10000, RZ ;  /* 0x0001000029397824 */ /* 0x000fe200078e00ff */
[----:B------:R-:W-:Y:S01]  /*5a00*/  FSEL R54, R54, RZ, P4 ;  /* 0x000000ff36367208 */ /* 0x000fe20002000000 */
        /* <DEDUP_REMOVED lines=20> */
.L_x_6155:
        /* <DEDUP_REMOVED lines=13> */
.L_x_6157:
[----:B------:R-:W-:Y:S05]  /*5c20*/  BSYNC.RECONVERGENT B2 ;  /* 0x0000000000027941 */ /* 0x000fea0003800200 */
.L_x_6156:
        /* <DEDUP_REMOVED lines=47> */
.L_x_6154:
[----:B------:R-:W-:Y:S05]  /*5f20*/  BSYNC.RECONVERGENT B1 ;  /* 0x0000000000017941 */ /* 0x000fea0003800200 */
.L_x_6153:
[----:B------:R-:W-:Y:S01]  /*5f30*/  ISETP.NE.AND P2, PT, R76, 0x1, PT ;  /* 0x000000014c00780c */ /* 0x000fe20003f45270 */
[----:B------:R-:W-:Y:S01]  /*5f40*/  IMAD.U32 R55, R55, 0x10000, RZ ;  /* 0x0001000037377824 */ /* 0x000fe200078e00ff */
[----:B------:R-:W-:Y:S01]  /*5f50*/  I2FP.F32.U32 R56, R57 ;  /* 0x0000003900387245 */ /* 0x000fe20000201000 */
[----:B------:R-:W-:Y:S01]  /*5f60*/  BSSY.RECONVERGENT B1, `(.L_x_6158) ;  /* 0x000004d000017945 */ /* 0x000fe20003800200 */
[----:B------:R-:W-:Y:S02]  /*5f70*/  HFMA2 R77, -RZ, RZ, 0, 1.1920928955078125e-07 ;  /* 0x00000002ff4d7431 */ /* 0x000fe400000001ff */
[----:B------:R-:W-:Y:S02]  /*5f80*/  IMAD.MOV.U32 R57, RZ, RZ, R100 ;  /* 0x000000ffff397224 */ /* 0x000fe400078e0064 */
[----:B------:R-:W-:Y:S01]  /*5f90*/  FMUL.FTZ R55, R55, R116 ;  /* 0x0000007437377220 */ /* 0x000fe20000410000 */
        /* <DEDUP_REMOVED lines=12> */
.L_x_6160:
        /* <DEDUP_REMOVED lines=13> */
.L_x_6162:
[----:B------:R-:W-:Y:S05]  /*6130*/  BSYNC.RECONVERGENT B2 ;  /* 0x0000000000027941 */ /* 0x000fea0003800200 */
.L_x_6161:
        /* <DEDUP_REMOVED lines=47> */
.L_x_6159:
[----:B------:R-:W-:Y:S05]  /*6430*/  BSYNC.RECONVERGENT B1 ;  /* 0x0000000000017941 */ /* 0x000fea0003800200 */
.L_x_6158:
[----:B------:R-:W-:Y:S01]  /*6440*/  I2FP.F32.U32 R56, R57 ;  /* 0x0000003900387245 */ /* 0x000fe20000201000 */
[----:B------:R-:W-:Y:S01]  /*6450*/  BSSY.RECONVERGENT B1, `(.L_x_6163) ;  /* 0x0000054000017945 */ /* 0x000fe20003800200 */
[----:B------:R-:W-:Y:S01]  /*6460*/  PRMT R57, R41, 0x7632, R57 ;  /* 0x0000763229397816 */ /* 0x000fe20000000039 */
[----:B------:R-:W-:Y:S02]  /*6470*/  IMAD.MOV.U32 R76, RZ, RZ, 0x2 ;  /* 0x00000002ff4c7424 */ /* 0x000fe400078e00ff */
[----:B------:R-:W-:Y:S01]  /*6480*/  FFMA.FTZ R56, R56, R117, 1.1641532182693481445e-10 ;  /* 0x2f00000038387423 */ /* 0x000fe20000010075 */
[----:B------:R-:W-:-:S04]  /*6490*/  SHF.L.U32 R57, R57, 0x10, RZ ;  /* 0x0000001039397819 */ /* 0x000fc800000006ff */
        /* <DEDUP_REMOVED lines=18> */
.L_x_6165:
        /* <DEDUP_REMOVED lines=13> */
.L_x_6167:
[----:B------:R-:W-:Y:S05]  /*6690*/  BSYNC.RECONVERGENT B2 ;  /* 0x0000000000027941 */ /* 0x000fea0003800200 */
.L_x_6166:
        /* <DEDUP_REMOVED lines=47> */
.L_x_6164:
[----:B------:R-:W-:Y:S05]  /*6990*/  BSYNC.RECONVERGENT B1 ;  /* 0x0000000000017941 */ /* 0x000fea0003800200 */
.L_x_6163:
        /* <DEDUP_REMOVED lines=19> */
.L_x_6170:
        /* <DEDUP_REMOVED lines=13> */
.L_x_6172:
[----:B------:R-:W-:Y:S05]  /*6ba0*/  BSYNC.RECONVERGENT B2 ;  /* 0x0000000000027941 */ /* 0x000fea0003800200 */
.L_x_6171:
        /* <DEDUP_REMOVED lines=47> */
.L_x_6169:
[----:B------:R-:W-:Y:S05]  /*6ea0*/  BSYNC.RECONVERGENT B1 ;  /* 0x0000000000017941 */ /* 0x000fea0003800200 */
.L_x_6168:
[----:B------:R-:W-:Y:S01]  /*6eb0*/  I2FP.F32.U32 R56, R57 ;  /* 0x0000003900387245 */ /* 0x000fe20000201000 */
[----:B------:R-:W-:Y:S01]  /*6ec0*/  IMAD.U32 R57, R42, 0x10000, RZ ;  /* 0x000100002a397824 */ /* 0x000fe200078e00ff */
[----:B------:R-:W-:Y:S01]  /*6ed0*/  FSEL R95, R95, RZ, P2 ;  /* 0x000000ff5f5f7208 */ /* 0x000fe20001000000 */
        /* <DEDUP_REMOVED lines=9> */
[--C-:B------:R-:W-:Y:S01]  /*6f70*/  FADD.FTZ R56, R56, R95.reuse ;  /* 0x0000005f38387221 */ /* 0x100fe20000010000 */
[----:B------:R-:W-:-:S03]  /*6f80*/  PRMT R95, R57, 0x7610, R95 ;  /* 0x00007610395f7816 */ /* 0x000fc6000000005f */
        /* <DEDUP_REMOVED lines=10> */
.L_x_6175:
        /* <DEDUP_REMOVED lines=13> */
.L_x_6177:
[----:B------:R-:W-:Y:S05]  /*7100*/  BSYNC.RECONVERGENT B2 ;  /* 0x0000000000027941 */ /* 0x000fea0003800200 */
.L_x_6176:
        /* <DEDUP_REMOVED lines=47> */
.L_x_6174:
[----:B------:R-:W-:Y:S05]  /*7400*/  BSYNC.RECONVERGENT B1 ;  /* 0x0000000000017941 */ /* 0x000fea0003800200 */
.L_x_6173:
        /* <DEDUP_REMOVED lines=18> */
.L_x_6180:
        /* <DEDUP_REMOVED lines=13> */
.L_x_6182:
[----:B------:R-:W-:Y:S05]  /*7600*/  BSYNC.RECONVERGENT B2 ;  /* 0x0000000000027941 */ /* 0x000fea0003800200 */
.L_x_6181:
[----:B------:R-:W-:Y:S01]  /*7610*/  IMAD.WIDE.U32 R78, R12, -0x326172a9, RZ ;  /* 0xcd9e8d570c4e7825 */ /* 0x000fe200078e00ff */
[----:B------:R-:W-:-:S03]  /*7620*/  LOP3.LUT R76, R89, R97, R85, 0x96, !PT ;  /* 0x00000061594c7212 */ /* 0x000fc600078e9655 */
[----:B------:R-:W-:Y:S01]  /*7630*/  IMAD.MOV.U32 R58, RZ, RZ, R106 ;  /* 0x000000ffff3a7224 */ /* 0x000fe200078e006a */
        /* <DEDUP_REMOVED lines=44> */
.L_x_6179:
[----:B------:R-:W-:Y:S05]  /*7900*/  BSYNC.RECONVERGENT B1 ;  /* 0x0000000000017941 */ /* 0x000fea0003800200 */
.L_x_6178:
[----:B------:R-:W-:Y:S01]  /*7910*/  I2FP.F32.U32 R58, R58 ;  /* 0x0000003a003a7245 */ /* 0x000fe20000201000 */
[----:B------:R-:W-:Y:S01]  /*7920*/  BSSY.RECONVERGENT B1, `(.L_x_6183) ;  /* 0x0000054000017945 */ /* 0x000fe20003800200 */
[----:B------:R-:W-:Y:S01]  /*7930*/  PRMT R76, R42, 0x7632, R76 ;  /* 0x000076322a4c7816 */ /* 0x000fe2000000004c */
[----:B------:R-:W-:Y:S02]  /*7940*/  IMAD.MOV.U32 R97, RZ, RZ, 0x2 ;  /* 0x00000002ff617424 */ /* 0x000fe400078e00ff */
[----:B------:R-:W-:Y:S02]  /*7950*/  FFMA.FTZ R58, R58, R117, 1.1641532182693481445e-10 ;  /* 0x2f0000003a3a7423 */ /* 0x000fe40000010075 */
[----:B------:R-:W-:-:S03]  /*7960*/  IMAD.U32 R77, R76, 0x10000, RZ ;  /* 0x000100004c4d7824 */ /* 0x000fc600078e00ff */
[----:B------:R-:W-:Y:S01]  /*7970*/  FSETP.GTU.FTZ.AND P4, PT, R58, R115, PT ;  /* 0x000000733a00720b */ /* 0x000fe20003f9c000 */
[----:B------:R-:W-:Y:S01]  /*7980*/  FMUL.FTZ R77, R77, R116 ;  /* 0x000000744d4d7220 */ /* 0x000fe20000410000 */
[----:B------:R-:W-:Y:S02]  /*7990*/  FSEL R58, R57, RZ, P3 ;  /* 0x000000ff393a7208 */ /* 0x000fe40001800000 */
        /* <DEDUP_REMOVED lines=15> */
.L_x_6185:
        /* <DEDUP_REMOVED lines=13> */
.L_x_6187:
[----:B------:R-:W-:Y:S05]  /*7b60*/  BSYNC.RECONVERGENT B2 ;  /* 0x0000000000027941 */ /* 0x000fea0003800200 */
.L_x_6186:
        /* <DEDUP_REMOVED lines=47> */
.L_x_6184:
[----:B------:R-:W-:Y:S05]  /*7e60*/  BSYNC.RECONVERGENT B1 ;  /* 0x0000000000017941 */ /* 0x000fea0003800200 */
.L_x_6183:
        /* <DEDUP_REMOVED lines=19> */
.L_x_6190:
        /* <DEDUP_REMOVED lines=13> */
.L_x_6192:
[----:B------:R-:W-:Y:S05]  /*8070*/  BSYNC.RECONVERGENT B2 ;  /* 0x0000000000027941 */ /* 0x000fea0003800200 */
.L_x_6191:
        /* <DEDUP_REMOVED lines=47> */
.L_x_6189:
[----:B------:R-:W-:Y:S05]  /*8370*/  BSYNC.RECONVERGENT B1 ;  /* 0x0000000000017941 */ /* 0x000fea0003800200 */
.L_x_6188:
        /* <DEDUP_REMOVED lines=23> */
.L_x_6195:
        /* <DEDUP_REMOVED lines=13> */
.L_x_6197:
[----:B------:R-:W-:Y:S05]  /*85c0*/  BSYNC.RECONVERGENT B2 ;  /* 0x0000000000027941 */ /* 0x000fea0003800200 */
.L_x_6196:
        /* <DEDUP_REMOVED lines=47> */
.L_x_6194:
[----:B------:R-:W-:Y:S05]  /*88c0*/  BSYNC.RECONVERGENT B1 ;  /* 0x0000000000017941 */ /* 0x000fea0003800200 */
.L_x_6193:
[----:B------:R-:W-:Y:S01]  /*88d0*/  ISETP.NE.AND P6, PT, R79, 0x1, PT ;  /* 0x000000014f00780c */ /* 0x000fe20003fc5270 */
[----:B------:R-:W-:Y:S01]  /*88e0*/  IMAD.U32 R59, R59, 0x10000, RZ ;  /* 0x000100003b3b7824 */ /* 0x000fe200078e00ff */
[----:B------:R-:W-:Y:S01]  /*88f0*/  I2FP.F32.U32 R76, R77 ;  /* 0x0000004d004c7245 */ /* 0x000fe20000201000 */
[----:B------:R-:W-:Y:S01]  /*8900*/  BSSY.RECONVERGENT B1, `(.L_x_6198) ;  /* 0x000004e000017945 */ /* 0x000fe20003800200 */
[----:B------:R-:W-:Y:S01]  /*8910*/  IMAD.MOV.U32 R99, RZ, RZ, 0x2 ;  /* 0x00000002ff637424 */ /* 0x000fe200078e00ff */
[----:B------:R-:W-:Y:S01]  /*8920*/  MOV R77, R100 ;  /* 0x00000064004d7202 */ /* 0x000fe20000000f00 */
[----:B------:R-:W-:Y:S01]  /*8930*/  FMUL.FTZ R59, R59, R116 ;  /* 0x000000743b3b7220 */ /* 0x000fe20000410000 */
        /* <DEDUP_REMOVED lines=11> */
.L_x_6200:
        /* <DEDUP_REMOVED lines=15> */
.L_x_6202:
[----:B------:R-:W-:Y:S05]  /*8ae0*/  BSYNC.RECONVERGENT B2 ;  /* 0x0000000000027941 */ /* 0x000fea0003800200 */
.L_x_6201:
        /* <DEDUP_REMOVED lines=47> */
.L_x_6199:
[----:B------:R-:W-:Y:S05]  /*8de0*/  BSYNC.RECONVERGENT B1 ;  /* 0x0000000000017941 */ /* 0x000fea0003800200 */
.L_x_6198:
[----:B------:R-:W-:Y:S02]  /*8df0*/  I2FP.F32.U32 R76, R77 ;  /* 0x0000004d004c7245 */ /* 0x000fe40000201000 */
[----:B------:R-:W-:-:S03]  /*8e00*/  PRMT R77, R43, 0x7632, R77 ;  /* 0x000076322b4d7816 */ /* 0x000fc6000000004d */
[----:B------:R-:W-:Y:S02]  /*8e10*/  FFMA.FTZ R76, R76, R117, 1.1641532182693481445e-10 ;  /* 0x2f0000004c4c7423 */ /* 0x000fe40000010075 */
[----:B------:R-:W-:-:S03]  /*8e20*/  IMAD.U32 R77, R77, 0x10000, RZ ;  /* 0x000100004d4d7824 */ /* 0x000fc600078e00ff */
[----:B------:R-:W-:Y:S01]  /*8e30*/  FSETP.GTU.FTZ.AND P6, PT, R76, R115, PT ;  /* 0x000000734c00720b */ /* 0x000fe20003fdc000 */
[----:B------:R-:W-:Y:S01]  /*8e40*/  FMUL.FTZ R77, R77, R116 ;  /* 0x000000744d4d7220 */ /* 0x000fe20000410000 */
[----:B------:R-:W-:Y:S02]  /*8e50*/  FSEL R76, R59, RZ, P5 ;  /* 0x000000ff3b4c7208 */ /* 0x000fe40002800000 */
[----:B------:R-:W-:Y:S02]  /*8e60*/  SEL R103, RZ, 0x1, P6 ;  /* 0x00000001ff677807 */ /* 0x000fe40003000000 */
[----:B------:R-:W-:-:S05]  /*8e70*/  FSEL R77, R77, RZ, !P6 ;  /* 0x000000ff4d4d7208 */ /* 0x000fca0007000000 */
[----:B------:R-:W-:-:S04]  /*8e80*/  FADD.FTZ R59, R77, R76 ;  /* 0x0000004c4d3b7221 */ /* 0x000fc80000010000 */
[----:B------:R-:W-:-:S07]  /*8e90*/  @P1 FADD.FTZ R59, R51, R59 ;  /* 0x0000003b333b1221 */ /* 0x000fce0000010000 */
.L_x_6122:
[----:B------:R-:W0:Y:S01]  /*8ea0*/  LDC.64 R108, c[0x0][0x3a8] ;  /* 0x0000ea00ff6c7b82 */ /* 0x000e220000000a00 */
[----:B------:R-:W-:Y:S02]  /*8eb0*/  SEL R107, RZ, 0x1000000, !P5 ;  /* 0x01000000ff6b7807 */ /* 0x000fe40006800000 */
[----:B------:R-:W-:Y:S02]  /*8ec0*/  SEL R105, RZ, 0x10000, !P4 ;  /* 0x00010000ff697807 */ /* 0x000fe40006000000 */
[----:B------:R-:W-:Y:S02]  /*8ed0*/  ISETP.NE.AND P6, PT, R111, RZ, PT ;  /* 0x000000ff6f00720c */ /* 0x000fe40003fc5270 */
[----:B------:R-:W-:Y:S01]  /*8ee0*/  ISETP.NE.AND P5, PT, R113, RZ, PT ;  /* 0x000000ff7100720c */ /* 0x000fe20003fa5270 */
[----:B------:R-:W1:Y:S01]  /*8ef0*/  LDC.64 R76, c[0x0][0x3b0] ;  /* 0x0000ec00ff4c7b82 */ /* 0x000e620000000a00 */
[----:B------:R-:W-:Y:S02]  /*8f00*/  ISETP.NE.AND P4, PT, R114, RZ, PT ;  /* 0x000000ff7200720c */ /* 0x000fe40003f85270 */
[----:B------:R-:W-:-:S02]  /*8f10*/  SEL R110, RZ, 0x100, !P3 ;  /* 0x00000100ff6e7807 */ /* 0x000fc40005800000 */
[----:B------:R-:W-:Y:S02]  /*8f20*/  SEL R98, RZ, 0x1000000, !P4 ;  /* 0x01000000ff627807 */ /* 0x000fe40006000000 */
[----:B------:R-:W-:Y:S02]  /*8f30*/  SEL R79, RZ, 0x10000, !P5 ;  /* 0x00010000ff4f7807 */ /* 0x000fe40006800000 */
[----:B------:R-:W-:Y:S02]  /*8f40*/  SEL R78, RZ, 0x100, !P6 ;  /* 0x00000100ff4e7807 */ /* 0x000fe40007000000 */
[----:B------:R-:W-:Y:S02]  /*8f50*/  ISETP.NE.AND P1, PT, R112, RZ, PT ;  /* 0x000000ff7000720c */ /* 0x000fe40003f25270 */
        /* <DEDUP_REMOVED lines=8> */
[----:B-1----:R-:W-:Y:S02]  /*8fe0*/  IMAD.WIDE.U32 R76, R104, 0x8, R76 ;  /* 0x00000008684c7825 */ /* 0x002fe400078e004c */
        /* <DEDUP_REMOVED lines=23> */
.L_x_6203:
[----:B------:R-:W-:Y:S02]  /*9160*/  IMAD.MOV.U32 R98, RZ, RZ, R106 ;  /* 0x000000ffff627224 */ /* 0x000fe400078e006a */
[----:B------:R-:W-:-:S07]  /*9170*/  VIADD R107, R104, 0x20 ;  /* 0x00000020686b7836 */ /* 0x000fce0000000000 */
.L_x_6080:
[----:B------:R-:W-:Y:S05]  /*9180*/  BSYNC.RECONVERGENT B0 ;  /* 0x0000000000007941 */ /* 0x000fea0003800200 */
.L_x_6079:
        /* <DEDUP_REMOVED lines=21> */
[C---:B------:R-:W-:Y:S01]  /*92e0*/  IADD3 R103, PT, PT, R85.reuse, -0x24c28bd8, RZ ;  /* 0xdb3d742855677810 */ /* 0x040fe20007ffe0ff */
[C---:B------:R-:W-:Y:S01]  /*92f0*/  VIADD R112, R84.reuse, 0xb54cda56 ;  /* 0xb54cda5654707836 */ /* 0x040fe20000000000 */
[C---:B------:R-:W-:Y:S01]  /*9300*/  IADD3 R113, PT, PT, R84.reuse, -0x255992d5, RZ ;  /* 0xdaa66d2b54717810 */ /* 0x040fe20007ffe0ff */
[----:B------:R-:W-:Y:S01]  /*9310*/  VIADD R110, R84, 0x8ff34781 ;  /* 0x8ff34781546e7836 */ /* 0x000fe20000000000 */
[----:B--2---:R-:W-:Y:S01]  /*9320*/  MOV R60, R100 ;  /* 0x00000064003c7202 */ /* 0x004fe20000000f00 */
[----:B------:R-:W-:Y:S02]  /*9330*/  VIADD R111, R85, 0x1fd5c5a3 ;  /* 0x1fd5c5a3556f7836 */ /* 0x000fe40000000000 */
[----:B------:R-:W-:Y:S02]  /*9340*/  IMAD.MOV.U32 R62, RZ, RZ, 0x2 ;  /* 0x00000002ff3e7424 */ /* 0x000fe400078e00ff */
[----:B------:R-:W-:-:S02]  /*9350*/  IMAD.MOV.U32 R106, RZ, RZ, R98 ;  /* 0x000000ffff6a7224 */ /* 0x000fc400078e0062 */
        /* <DEDUP_REMOVED lines=11> */
.L_x_6209:
[----:B------:R-:W-:Y:S01]  /*9410*/  VIADD R2, R2, 0x1 ;  /* 0x0000000102027836 */ /* 0x000fe20000000000 */
[----:B------:R-:W-:Y:S03]  /*9420*/  BSSY.RECONVERGENT B2, `(.L_x_6210) ;  /* 0x000000c000027945 */ /* 0x000fe60003800200 */
[C---:B01----:R-:W-:Y:S01]  /*9430*/  IMAD.WIDE.U32 R76, R2.reuse, -0x2daee0ad, RZ ;  /* 0xd2511f53024c7825 */ /* 0x043fe200078e00ff */
        /* <DEDUP_REMOVED lines=10> */
.L_x_6211:
[----:B------:R-:W-:Y:S05]  /*94e0*/  BSYNC.RECONVERGENT B2 ;  /* 0x0000000000027941 */ /* 0x000fea0003800200 */
.L_x_6210:
        /* <DEDUP_REMOVED lines=48> */
.L_x_6208:
[----:B------:R-:W-:Y:S05]  /*97f0*/  BSYNC.RECONVERGENT B1 ;  /* 0x0000000000017941 */ /* 0x000fea0003800200 */
.L_x_6207:
[----:B------:R-:W2:Y:S01]  /*9800*/  LDC R114, c[0x0][0x404] ;  /* 0x00010100ff727b82 */ /* 0x000ea20000000800 */
[----:B------:R-:W-:Y:S01]  /*9810*/  ISETP.NE.AND P2, PT, R62, 0x1, PT ;  /* 0x000000013e00780c */ /* 0x000fe20003f45270 */
[----:B------:R-:W-:Y:S01]  /*9820*/  HFMA2 R116, -RZ, RZ, 0.1171875, 0 ;  /* 0x2f800000ff747431 */ /* 0x000fe200000001ff */
[----:B------:R-:W-:Y:S01]  /*9830*/  I2FP.F32.U32 R61, R60 ;  /* 0x0000003c003d7245 */ /* 0x000fe20000201000 */
[C---:B-----5:R-:W-:Y:S01]  /*9840*/  IMAD.U32 R60, R64.reuse, 0x10000, RZ ;  /* 0x00010000403c7824 */ /* 0x060fe200078e00ff */
[----:B------:R-:W-:Y:S01]  /*9850*/  BSSY.RECONVERGENT B1, `(.L_x_6212) ;  /* 0x0000050000017945 */ /* 0x000fe20003800200 */
[----:B------:R-:W-:Y:S01]  /*9860*/  PRMT R64, R64, 0x7632, R64 ;  /* 0x0000763240407816 */ /* 0x000fe20000000040 */
[----:B------:R-:W-:Y:S01]  /*9870*/  IMAD.MOV.U32 R63, RZ, RZ, 0x2 ;  /* 0x00000002ff3f7424 */ /* 0x000fe200078e00ff */
[----:B------:R-:W3:Y:S01]  /*9880*/  LDC R115, c[0x0][0x408] ;  /* 0x00010200ff737b82 */ /* 0x000ee20000000800 */
[----:B------:R-:W-:-:S05]  /*9890*/  FFMA.FTZ R61, R61, R116, 1.1641532182693481445e-10 ;  /* 0x2f0000003d3d7423 */ /* 0x000fca0000010074 */
[----:B--2---:R-:W-:Y:S02]  /*98a0*/  FSETP.LE.FTZ.AND P4, PT, R61, R114, PT ;  /* 0x000000723d00720b */ /* 0x004fe40003f93000 */
[----:B------:R-:W-:Y:S02]  /*98b0*/  MOV R61, R100 ;  /* 0x00000064003d7202 */ /* 0x000fe40000000f00 */
[----:B0-----:R-:W-:Y:S01]  /*98c0*/  P2R R108, PR, RZ, 0x10 ;  /* 0x00000010ff6c7803 */ /* 0x001fe20000000000 */
[----:B---3--:R-:W-:Y:S01]  /*98d0*/  FMUL.FTZ R91, R60, R115 ;  /* 0x000000733c5b7220 */ /* 0x008fe20000410000 */
[----:B------:R-:W-:Y:S07]  /*98e0*/  @!P2 BRA `(.L_x_6213) ;  /* 0x000000040018a947 */ /* 0x000fee0003800000 */
        /* <DEDUP_REMOVED lines=8> */
.L_x_6214:
[----:B------:R-:W-:Y:S01]  /*9970*/  VIADD R2, R2, 0x1 ;  /* 0x0000000102027836 */ /* 0x000fe20000000000 */
[----:B------:R-:W-:Y:S03]  /*9980*/  BSSY.RECONVERGENT B2, `(.L_x_6215) ;  /* 0x000000c000027945 */ /* 0x000fe60003800200 */
[C---:B-1----:R-:W-:Y:S01]  /*9990*/  IMAD.WIDE.U32 R76, R2.reuse, -0x2daee0ad, RZ ;  /* 0xd2511f53024c7825 */ /* 0x042fe200078e00ff */
        /* <DEDUP_REMOVED lines=10> */
.L_x_6216:
[----:B------:R-:W-:Y:S05]  /*9a40*/  BSYNC.RECONVERGENT B2 ;  /* 0x0000000000027941 */ /* 0x000fea0003800200 */
.L_x_6215:
        /* <DEDUP_REMOVED lines=48> */
.L_x_6213:
[----:B------:R-:W-:Y:S05]  /*9d50*/  BSYNC.RECONVERGENT B1 ;  /* 0x0000000000017941 */ /* 0x000fea0003800200 */
.L_x_6212:
        /* <DEDUP_REMOVED lines=23> */
.L_x_6219:
[----:B------:R-:W-:Y:S01]  /*9ed0*/  VIADD R2, R2, 0x1 ;  /* 0x0000000102027836 */ /* 0x000fe20000000000 */
[----:B------:R-:W-:Y:S03]  /*9ee0*/  BSSY.RECONVERGENT B2, `(.L_x_6220) ;  /* 0x000000c000027945 */ /* 0x000fe60003800200 */
[C---:B-1----:R-:W-:Y:S01]  /*9ef0*/  IMAD.WIDE.U32 R78, R2.reuse, -0x2daee0ad, RZ ;  /* 0xd2511f53024e7825 */ /* 0x042fe200078e00ff */
        /* <DEDUP_REMOVED lines=10> */
.L_x_6221:
[----:B------:R-:W-:Y:S05]  /*9fa0*/  BSYNC.RECONVERGENT B2 ;  /* 0x0000000000027941 */ /* 0x000fea0003800200 */
.L_x_6220:
        /* <DEDUP_REMOVED lines=46> */
[----:B------:R-:W-:Y:S01]  /*a290*/  IMAD.MOV.U32 R62, RZ, RZ, RZ ;  /* 0x000000ffff3e7224 */ /* 0x000fe200078e00ff */
[----:B------:R-:W-:-:S07]  /*a2a0*/  LOP3.LUT R101, R3, R76, R63, 0x96, !PT ;  /* 0x0000004c03657212 */ /* 0x000fce00078e963f */
.L_x_6218:
[----:B------:R-:W-:Y:S05]  /*a2b0*/  BSYNC.RECONVERGENT B1 ;  /* 0x0000000000017941 */ /* 0x000fea0003800200 */
.L_x_6217:
[----:B------:R-:W-:Y:S01]  /*a2c0*/  ISETP.NE.AND P2, PT, R62, 0x1, PT ;  /* 0x000000013e00780c */ /* 0x000fe20003f45270 */
[----:B------:R-:W-:Y:S01]  /*a2d0*/  IMAD.U32 R64, R64, 0x10000, RZ ;  /* 0x0001000040407824 */ /* 0x000fe200078e00ff */
[----:B------:R-:W-:Y:S01]  /*a2e0*/  I2FP.F32.U32 R61, R61 ;  /* 0x0000003d003d7245 */ /* 0x000fe20000201000 */
[----:B------:R-:W-:Y:S01]  /*a2f0*/  BSSY.RECONVERGENT B1, `(.L_x_6222) ;  /* 0x000004e000017945 */ /* 0x000fe20003800200 */
[----:B-1----:R-:W-:Y:S02]  /*a300*/  HFMA2 R76, -RZ, RZ, 0, 1.1920928955078125e-07 ;  /* 0x00000002ff4c7431 */ /* 0x002fe400000001ff */
[----:B------:R-:W-:Y:S02]  /*a310*/  IMAD.MOV.U32 R63, RZ, RZ, R100 ;  /* 0x000000ffff3f7224 */ /* 0x000fe400078e0064 */
[----:B------:R-:W-:-:S05]  /*a320*/  FFMA.FTZ R61, R61, R116, 1.1641532182693481445e-10 ;  /* 0x2f0000003d3d7423 */ /* 0x000fca0000010074 */
        /* <DEDUP_REMOVED lines=12> */
.L_x_6224:
        /* <DEDUP_REMOVED lines=13> */
.L_x_6226:
[----:B------:R-:W-:Y:S05]  /*a4c0*/  BSYNC.RECONVERGENT B2 ;  /* 0x0000000000027941 */ /* 0x000fea0003800200 */
.L_x_6225:
        /* <DEDUP_REMOVED lines=48> */
.L_x_6223:
[----:B------:R-:W-:Y:S05]  /*a7d0*/  BSYNC.RECONVERGENT B1 ;  /* 0x0000000000017941 */ /* 0x000fea0003800200 */
.L_x_6222:
        /* <DEDUP_REMOVED lines=24> */
.L_x_6229:
        /* <DEDUP_REMOVED lines=13> */
.L_x_6231:
[----:B------:R-:W-:Y:S05]  /*aa30*/  BSYNC.RECONVERGENT B2 ;  /* 0x0000000000027941 */ /* 0x000fea0003800200 */
.L_x_6230:
        /* <DEDUP_REMOVED lines=48> */
.L_x_6228:
[----:B------:R-:W-:Y:S05]  /*ad40*/  BSYNC.RECONVERGENT B1 ;  /* 0x0000000000017941 */ /* 0x000fea0003800200 */
.L_x_6227:
[----:B------:R-:W-:Y:S01]  /*ad50*/  ISETP.NE.AND P2, PT, R64, 0x1, PT ;  /* 0x000000014000780c */ /* 0x000fe20003f45270 */
[----:B------:R-:W-:Y:S01]  /*ad60*/  BSSY.RECONVERGENT B1, `(.L_x_6232) ;  /* 0x0000051000017945 */ /* 0x000fe20003800200 */
[----:B------:R-:W-:Y:S01]  /*ad70*/  I2FP.F32.U32 R63, R63 ;  /* 0x0000003f003f7245 */ /* 0x000fe20000201000 */
[----:B------:R-:W-:Y:S01]  /*ad80*/  IMAD.MOV.U32 R76, RZ, RZ, 0x2 ;  /* 0x00000002ff4c7424 */ /* 0x000fe200078e00ff */
[----:B------:R-:W-:-:S03]  /*ad90*/  SHF.L.U32 R62, R65, 0x10, RZ ;  /* 0x00000010413e7819 */ /* 0x000fc600000006ff */
[----:B------:R-:W-:Y:S01]  /*ada0*/  FFMA.FTZ R77, R63, R116, 1.1641532182693481445e-10 ;  /* 0x2f0000003f4d7423 */ /* 0x000fe20000010074 */
[----:B------:R-:W-:Y:S01]  /*adb0*/  PRMT R63, R65, 0x7632, R63 ;  /* 0x00007632413f7816 */ /* 0x000fe2000000003f */
[----:B------:R-:W-:Y:S02]  /*adc0*/  IMAD.MOV.U32 R65, RZ, RZ, R100 ;  /* 0x000000ffff417224 */ /* 0x000fe400078e0064 */
[----:B------:R-:W-:Y:S01]  /*add0*/  FMUL.FTZ R62, R62, R115 ;  /* 0x000000733e3e7220 */ /* 0x000fe20000410000 */
        /* <DEDUP_REMOVED lines=11> */
.L_x_6234:
        /* <DEDUP_REMOVED lines=13> */
.L_x_6236:
[----:B------:R-:W-:Y:S05]  /*af60*/  BSYNC.RECONVERGENT B2 ;  /* 0x0000000000027941 */ /* 0x000fea0003800200 */
.L_x_6235:
        /* <DEDUP_REMOVED lines=48> */
.L_x_6233:
[----:B------:R-:W-:Y:S05]  /*b270*/  BSYNC.RECONVERGENT B1 ;  /* 0x0000000000017941 */ /* 0x000fea0003800200 */
.L_x_6232:
[----:B------:R-:W-:Y:S01]  /*b280*/  I2FP.F32.U32 R65, R65 ;  /* 0x0000004100417245 */ /* 0x000fe20000201000 */
[----:B------:R-:W-:Y:S01]  /*b290*/  IMAD.U32 R64, R41, 0x10000, RZ ;  /* 0x0001000029407824 */ /* 0x000fe200078e00ff */
[----:B------:R-:W-:Y:S01]  /*b2a0*/  BSSY.RECONVERGENT B1, `(.L_x_6237) ;  /* 0x0000053000017945 */ /* 0x000fe20003800200 */
[----:B------:R-:W-:Y:S02]  /*b2b0*/  HFMA2 R77, -RZ, RZ, 0, 1.1920928955078125e-07 ;  /* 0x00000002ff4d7431 */ /* 0x000fe400000001ff */
[----:B------:R-:W-:Y:S01]  /*b2c0*/  FFMA.FTZ R65, R65, R116, 1.1641532182693481445e-10 ;  /* 0x2f00000041417423 */ /* 0x000fe20000010074 */
[----:B------:R-:W-:-:S04]  /*b2d0*/  FMUL.FTZ R64, R64, R115 ;  /* 0x0000007340407220 */ /* 0x000fc80000410000 */
[----:B------:R-:W-:Y:S02]  /*b2e0*/  FSETP.GTU.FTZ.AND P2, PT, R65, R114, PT ;  /* 0x000000724100720b */ /* 0x000fe40003f5c000 */
[----:B------:R-:W-:Y:S02]  /*b2f0*/  FSEL R65, R62, RZ, P4 ;  /* 0x000000ff3e417208 */ /* 0x000fe40002000000 */
        /* <DEDUP_REMOVED lines=15> */
.L_x_6239:
        /* <DEDUP_REMOVED lines=13> */
.L_x_6241:
[----:B------:R-:W-:Y:S05]  /*b4c0*/  BSYNC.RECONVERGENT B2 ;  /* 0x0000000000027941 */ /* 0x000fea0003800200 */
.L_x_6240:
        /* <DEDUP_REMOVED lines=48> */
.L_x_6238:
[----:B------:R-:W-:Y:S05]  /*b7d0*/  BSYNC.RECONVERGENT B1 ;  /* 0x0000000000017941 */ /* 0x000fea0003800200 */
.L_x_6237:
        /* <DEDUP_REMOVED lines=19> */
.L_x_6244:
        /* <DEDUP_REMOVED lines=13> */
.L_x_6246:
[----:B------:R-:W-:Y:S05]  /*b9e0*/  BSYNC.RECONVERGENT B2 ;  /* 0x0000000000027941 */ /* 0x000fea0003800200 */
.L_x_6245:
        /* <DEDUP_REMOVED lines=48> */
.L_x_6243:
[----:B------:R-:W-:Y:S05]  /*bcf0*/  BSYNC.RECONVERGENT B1 ;  /* 0x0000000000017941 */ /* 0x000fea0003800200 */
.L_x_6242:
[----:B------:R-:W-:Y:S01]  /*bd00*/  I2FP.F32.U32 R65, R76 ;  /* 0x0000004c00417245 */ /* 0x000fe20000201000 */
[----:B------:R-:W-:Y:S01]  /*bd10*/  BSSY.RECONVERGENT B1, `(.L_x_6247) ;  /* 0x0000055000017945 */ /* 0x000fe20003800200 */
[----:B------:R-:W-:Y:S01]  /*bd20*/  PRMT R64, R41, 0x7632, R64 ;  /* 0x0000763229407816 */ /* 0x000fe20000000040 */
[----:B------:R-:W-:Y:S01]  /*bd30*/  IMAD.MOV.U32 R77, RZ, RZ, 0x2 ;  /* 0x00000002ff4d7424 */ /* 0x000fe200078e00ff */
        /* <DEDUP_REMOVED lines=20> */
.L_x_6249:
        /* <DEDUP_REMOVED lines=13> */
.L_x_6251:
[----:B------:R-:W-:Y:S05]  /*bf50*/  BSYNC.RECONVERGENT B2 ;  /* 0x0000000000027941 */ /* 0x000fea0003800200 */
.L_x_6250:
        /* <DEDUP_REMOVED lines=48> */
.L_x_6248:
[----:B------:R-:W-:Y:S05]  /*c260*/  BSYNC.RECONVERGENT B1 ;  /* 0x0000000000017941 */ /* 0x000fea0003800200 */
.L_x_6247:
        /* <DEDUP_REMOVED lines=19> */
.L_x_6254:
        /* <DEDUP_REMOVED lines=13> */
.L_x_6256:
[----:B------:R-:W-:Y:S05]  /*c470*/  BSYNC.RECONVERGENT B2 ;  /* 0x0000000000027941 */ /* 0x000fea0003800200 */
.L_x_6255:
        /* <DEDUP_REMOVED lines=48> */
.L_x_6253:
[----:B------:R-:W-:Y:S05]  /*c780*/  BSYNC.RECONVERGENT B1 ;  /* 0x0000000000017941 */ /* 0x000fea0003800200 */
.L_x_6252:
[----:B------:R-:W-:Y:S01]  /*c790*/  I2FP.F32.U32 R65, R76 ;  /* 0x0000004c00417245 */ /* 0x000fe20000201000 */
[----:B------:R-:W-:Y:S01]  /*c7a0*/  IMAD.U32 R64, R42, 0x10000, RZ ;  /* 0x000100002a407824 */ /* 0x000fe200078e00ff */
[----:B------:R-:W-:Y:S01]  /*c7b0*/  FSEL R95, R95, RZ, P2 ;  /* 0x000000ff5f5f7208 */ /* 0x000fe20001000000 */
        /* <DEDUP_REMOVED lines=21> */
.L_x_6259:
        /* <DEDUP_REMOVED lines=13> */
.L_x_6261:
[----:B------:R-:W-:Y:S05]  /*c9e0*/  BSYNC.RECONVERGENT B2 ;  /* 0x0000000000027941 */ /* 0x000fea0003800200 */
.L_x_6260:
        /* <DEDUP_REMOVED lines=48> */
.L_x_6258:
[----:B------:R-:W-:Y:S05]  /*ccf0*/  BSYNC.RECONVERGENT B1 ;  /* 0x0000000000017941 */ /* 0x000fea0003800200 */
.L_x_6257:
        /* <DEDUP_REMOVED lines=18> */
.L_x_6264:
        /* <DEDUP_REMOVED lines=13> */
.L_x_6266:
[----:B------:R-:W-:Y:S05]  /*cef0*/  BSYNC.RECONVERGENT B2 ;  /* 0x0000000000027941 */ /* 0x000fea0003800200 */
.L_x_6265:
        /* <DEDUP_REMOVED lines=48> */
.L_x_6263:
[----:B------:R-:W-:Y:S05]  /*d200*/  BSYNC.RECONVERGENT B1 ;  /* 0x0000000000017941 */ /* 0x000fea0003800200 */
.L_x_6262:
[----:B------:R-:W-:Y:S01]  /*d210*/  I2FP.F32.U32 R77, R78 ;  /* 0x0000004e004d7245 */ /* 0x000fe20000201000 */
[----:B------:R-:W-:Y:S01]  /*d220*/  BSSY.RECONVERGENT B1, `(.L_x_6267) ;  /* 0x0000055000017945 */ /* 0x000fe20003800200 */
[----:B------:R-:W-:Y:S01]  /*d230*/  PRMT R66, R42, 0x7632, R66 ;  /* 0x000076322a427816 */ /* 0x000fe20000000042 */
[----:B------:R-:W-:Y:S01]  /*d240*/  HFMA2 R97, -RZ, RZ, 0, 1.1920928955078125e-07 ;  /* 0x00000002ff617431 */ /* 0x000fe200000001ff */
[----:B------:R-:W-:Y:S01]  /*d250*/  FSEL R65, R65, RZ, P3 ;  /* 0x000000ff41417208 */ /* 0x000fe20001800000 */
        /* <DEDUP_REMOVED lines=19> */
.L_x_6269:
        /* <DEDUP_REMOVED lines=13> */
.L_x_6271:
[----:B------:R-:W-:Y:S05]  /*d460*/  BSYNC.RECONVERGENT B2 ;  /* 0x0000000000027941 */ /* 0x000fea0003800200 */
.L_x_6270:
        /* <DEDUP_REMOVED lines=8> */
[----:B------:R-:W-:Y:S01]  /*d4f0*/  IMAD.MOV.U32 R66, RZ, RZ, R106 ;  /* 0x000000ffff427224 */ /* 0x000fe200078e006a */
[----:B------:R-:W-:Y:S02]  /*d500*/  LOP3.LUT R78, R9, R98, R101, 0x96, !PT ;  /* 0x00000062094e7212 */ /* 0x000fe400078e9665 */
[----:B------:R-:W-:Y:S01]  /*d510*/  IADD3 R77, PT, PT, R84, 0x3c6ef372, RZ ;  /* 0x3c6ef372544d7810 */ /* 0x000fe20007ffe0ff */
        /* <DEDUP_REMOVED lines=37> */
.L_x_6268:
[----:B------:R-:W-:Y:S05]  /*d770*/  BSYNC.RECONVERGENT B1 ;  /* 0x0000000000017941 */ /* 0x000fea0003800200 */
.L_x_6267:
[----:B------:R-:W-:Y:S01]  /*d780*/  ISETP.NE.AND P5, PT, R97, 0x1, PT ;  /* 0x000000016100780c */ /* 0x000fe20003fa5270 */
[----:B------:R-:W-:Y:S01]  /*d790*/  BSSY.RECONVERGENT B1, `(.L_x_6272) ;  /* 0x0000050000017945 */ /* 0x000fe20003800200 */
[----:B------:R-:W-:Y:S01]  /*d7a0*/  I2FP.F32.U32 R77, R66 ;  /* 0x00000042004d7245 */ /* 0x000fe20000201000 */
[C---:B------:R-:W-:Y:S01]  /*d7b0*/  IMAD.U32 R66, R67.reuse, 0x10000, RZ ;  /* 0x0001000043427824 */ /* 0x040fe200078e00ff */
        /* <DEDUP_REMOVED lines=15> */
.L_x_6274:
        /* <DEDUP_REMOVED lines=13> */
.L_x_6276:
[----:B------:R-:W-:Y:S05]  /*d980*/  BSYNC.RECONVERGENT B2 ;  /* 0x0000000000027941 */ /* 0x000fea0003800200 */
.L_x_6275:
        /* <DEDUP_REMOVED lines=48> */
.L_x_6273:
[----:B------:R-:W-:Y:S05]  /*dc90*/  BSYNC.RECONVERGENT B1 ;  /* 0x0000000000017941 */ /* 0x000fea0003800200 */
.L_x_6272:
[----:B------:R-:W-:Y:S01]  /*dca0*/  I2FP.F32.U32 R77, R78 ;  /* 0x0000004e004d7245 */ /* 0x000fe20000201000 */
[----:B------:R-:W-:Y:S01]  /*dcb0*/  BSSY.RECONVERGENT B1, `(.L_x_6277) ;  /* 0x0000054000017945 */ /* 0x000fe20003800200 */
[----:B------:R-:W-:Y:S01]  /*dcc0*/  SHF.L.U32 R76, R43, 0x10, RZ ;  /* 0x000000102b4c7819 */ /* 0x000fe200000006ff */
[----:B------:R-:W-:Y:S02]  /*dcd0*/  IMAD.MOV.U32 R98, RZ, RZ, 0x2 ;  /* 0x00000002ff627424 */ /* 0x000fe400078e00ff */
[----:B------:R-:W-:Y:S02]  /*dce0*/  FFMA.FTZ R77, R77, R116, 1.1641532182693481445e-10 ;  /* 0x2f0000004d4d7423 */ /* 0x000fe40000010074 */
[----:B------:R-:W-:-:S03]  /*dcf0*/  FMUL.FTZ R76, R76, R115 ;  /* 0x000000734c4c7220 */ /* 0x000fc60000410000 */
        /* <DEDUP_REMOVED lines=17> */
.L_x_6279:
        /* <DEDUP_REMOVED lines=13> */
.L_x_6281:
[----:B------:R-:W-:Y:S05]  /*dee0*/  BSYNC.RECONVERGENT B2 ;  /* 0x0000000000027941 */ /* 0x000fea0003800200 */
.L_x_6280:
        /* <DEDUP_REMOVED lines=48> */
.L_x_6278:
[----:B------:R-:W-:Y:S05]  /*e1f0*/  BSYNC.RECONVERGENT B1 ;  /* 0x0000000000017941 */ /* 0x000fea0003800200 */
.L_x_6277:
        /* <DEDUP_REMOVED lines=18> */
.L_x_6284:
        /* <DEDUP_REMOVED lines=15> */
.L_x_6286:
[----:B------:R-:W-:Y:S05]  /*e410*/  BSYNC.RECONVERGENT B2 ;  /* 0x0000000000027941 */ /* 0x000fea0003800200 */
.L_x_6285:
        /* <DEDUP_REMOVED lines=49> */
.L_x_6283:
[----:B------:R-:W-:Y:S05]  /*e730*/  BSYNC.RECONVERGENT B1 ;  /* 0x0000000000017941 */ /* 0x000fea0003800200 */
.L_x_6282:
        /* <DEDUP_REMOVED lines=12> */
.L_x_6206:
[----:B------:R-:W-:Y:S01]  /*e800*/  ISETP.NE.AND P2, PT, R99, 0x1, PT ;  /* 0x000000016300780c */ /* 0x000fe20003f45270 */
[----:B------:R-:W-:Y:S01]  /*e810*/  BSSY.RECONVERGENT B1, `(.L_x_6288) ;  /* 0x0000052000017945 */ /* 0x000fe20003800200 */
[----:B--2---:R-:W-:Y:S02]  /*e820*/  HFMA2 R62, -RZ, RZ, 0, 1.1920928955078125e-07 ;  /* 0x00000002ff3e7431 */ /* 0x004fe400000001ff */
        /* <DEDUP_REMOVED lines=13> */
.L_x_6290:
[----:B------:R-:W-:Y:S01]  /*e900*/  IADD3 R2, PT, PT, R2, 0x1, RZ ;  /* 0x0000000102027810 */ /* 0x000fe20007ffe0ff */
[----:B------:R-:W-:Y:S03]  /*e910*/  BSSY.RECONVERGENT B2, `(.L_x_6291) ;  /* 0x000000c000027945 */ /* 0x000fe60003800200 */
[C---:B------:R-:W-:Y:S01]  /*e920*/  ISETP.NE.AND P2, PT, R2.reuse, RZ, PT ;  /* 0x000000ff0200720c */ /* 0x040fe20003f45270 */
[----:B01----:R-:W-:-:S12]  /*e930*/  IMAD.WIDE.U32 R76, R2, -0x2daee0ad, RZ ;  /* 0xd2511f53024c7825 */ /* 0x003fd800078e00ff */
        /* <DEDUP_REMOVED lines=9> */
.L_x_6292:
[----:B------:R-:W-:Y:S05]  /*e9d0*/  BSYNC.RECONVERGENT B2 ;  /* 0x0000000000027941 */ /* 0x000fea0003800200 */
.L_x_6291:
        /* <DEDUP_REMOVED lines=53> */
.L_x_6289:
[----:B------:R-:W-:Y:S05]  /*ed30*/  BSYNC.RECONVERGENT B1 ;  /* 0x0000000000017941 */ /* 0x000fea0003800200 */
.L_x_6288:
[----:B01----:R-:W0:Y:S01]  /*ed40*/  LDC R76, c[0x0][0x404] ;  /* 0x00010100ff4c7b82 */ /* 0x003e220000000800 */
[----:B------:R-:W-:Y:S01]  /*ed50*/  ISETP.NE.AND P2, PT, R62, 0x1, PT ;  /* 0x000000013e00780c */ /* 0x000fe20003f45270 */
[----:B------:R-:W-:Y:S01]  /*ed60*/  HFMA2 R78, -RZ, RZ, 0.1171875, 0 ;  /* 0x2f800000ff4e7431 */ /* 0x000fe200000001ff */
[----:B------:R-:W-:Y:S01]  /*ed70*/  I2FP.F32.U32 R61, R60 ;  /* 0x0000003c003d7245 */ /* 0x000fe20000201000 */
[----:B------:R-:W-:Y:S01]  /*ed80*/  BSSY.RECONVERGENT B1, `(.L_x_6293) ;  /* 0x0000054000017945 */ /* 0x000fe20003800200 */
[C---:B-----5:R-:W-:Y:S01]  /*ed90*/  IMAD.U32 R77, R64.reuse, 0x10000, RZ ;  /* 0x00010000404d7824 */ /* 0x060fe200078e00ff */
[----:B------:R-:W-:Y:S01]  /*eda0*/  PRMT R64, R64, 0x7632, R64 ;  /* 0x0000763240407816 */ /* 0x000fe20000000040 */
[----:B------:R-:W-:Y:S02]  /*edb0*/  IMAD.MOV.U32 R60, RZ, RZ, 0x2 ;  /* 0x00000002ff3c7424 */ /* 0x000fe400078e00ff */
[----:B------:R-:W-:-:S05]  /*edc0*/  FFMA.FTZ R61, R61, R78, 1.1641532182693481445e-10 ;  /* 0x2f0000003d3d7423 */ /* 0x000fca000001004e */
[----:B0-----:R-:W-:Y:S02]  /*edd0*/  FSETP.LE.FTZ.AND P3, PT, R61, R76, PT ;  /* 0x0000004c3d00720b */ /* 0x001fe40003f73000 */
        /* <DEDUP_REMOVED lines=11> */
.L_x_6295:
        /* <DEDUP_REMOVED lines=13> */
.L_x_6297:
[----:B------:R-:W-:Y:S05]  /*ef60*/  BSYNC.RECONVERGENT B2 ;  /* 0x0000000000027941 */ /* 0x000fea0003800200 */
.L_x_6296:
        /* <DEDUP_REMOVED lines=50> */
[----:B------:R-:W-:Y:S01]  /*f290*/  IMAD.MOV.U32 R61, RZ, RZ, R106 ;  /* 0x000000ffff3d7224 */ /* 0x000fe200078e006a */
[----:B------:R-:W-:Y:S01]  /*f2a0*/  MOV R106, R60 ;  /* 0x0000003c006a7202 */ /* 0x000fe20000000f00 */
[----:B------:R-:W-:-:S07]  /*f2b0*/  IMAD.MOV.U32 R60, RZ, RZ, RZ ;  /* 0x000000ffff3c7224 */ /* 0x000fce00078e00ff */
.L_x_6294:
[----:B------:R-:W-:Y:S05]  /*f2c0*/  BSYNC.RECONVERGENT B1 ;  /* 0x0000000000017941 */ /* 0x000fea0003800200 */
.L_x_6293:
        /* <DEDUP_REMOVED lines=18> */
.L_x_6300:
        /* <DEDUP_REMOVED lines=13> */
.L_x_6302:
[----:B------:R-:W-:Y:S05]  /*f4c0*/  BSYNC.RECONVERGENT B2 ;  /* 0x0000000000027941 */ /* 0x000fea0003800200 */
.L_x_6301:
        /* <DEDUP_REMOVED lines=53> */
.L_x_6299:
[----:B------:R-:W-:Y:S05]  /*f820*/  BSYNC.RECONVERGENT B1 ;  /* 0x0000000000017941 */ /* 0x000fea0003800200 */
.L_x_6298:
[----:B------:R-:W-:Y:S01]  /*f830*/  I2FP.F32.U32 R61, R61 ;  /* 0x0000003d003d7245 */ /* 0x000fe20000201000 */
[----:B------:R-:W-:Y:S01]  /*f840*/  BSSY.RECONVERGENT B1, `(.L_x_6303) ;  /* 0x0000055000017945 */ /* 0x000fe20003800200 */
[C---:B------:R-:W-:Y:S01]  /*f850*/  SHF.L.U32 R79, R65.reuse, 0x10, RZ ;  /* 0x00000010414f7819 */ /* 0x040fe200000006ff */
[----:B------:R-:W-:Y:S01]  /*f860*/  IMAD.MOV.U32 R60, RZ, RZ, 0x2 ;  /* 0x00000002ff3c7424 */ /* 0x000fe200078e00ff */
[----:B------:R-:W-:Y:S01]  /*f870*/  PRMT R110, R65, 0x7632, R110 ;  /* 0x00007632416e7816 */ /* 0x000fe2000000006e */
[----:B------:R-:W-:-:S05]  /*f880*/  FFMA.FTZ R61, R61, R78, 1.1641532182693481445e-10 ;  /* 0x2f0000003d3d7423 */ /* 0x000fca000001004e */
        /* <DEDUP_REMOVED lines=13> */
.L_x_6305:
        /* <DEDUP_REMOVED lines=13> */
.L_x_6307:
[----:B------:R-:W-:Y:S05]  /*fa30*/  BSYNC.RECONVERGENT B2 ;  /* 0x0000000000027941 */ /* 0x000fea0003800200 */
.L_x_6306:
        /* <DEDUP_REMOVED lines=53> */
.L_x_6304:
[----:B------:R-:W-:Y:S05]  /*fd90*/  BSYNC.RECONVERGENT B1 ;  /* 0x0000000000017941 */ /* 0x000fea0003800200 */
.L_x_6303:
[----:B------:R-:W-:Y:S01]  /*fda0*/  ISETP.NE.AND P2, PT, R60, 0x1, PT ;  /* 0x000000013c00780c */ /* 0x000fe20003f45270 */
[----:B------:R-:W-:Y:S01]  /*fdb0*/  BSSY.RECONVERGENT B1, `(.L_x_6308) ;  /* 0x0000054000017945 */ /* 0x000fe20003800200 */
[----:B------:R-:W-:Y:S01]  /*fdc0*/  I2FP.F32.U32 R61, R61 ;  /* 0x0000003d003d7245 */ /* 0x000fe20000201000 */
[----:B------:R-:W-:Y:S01]  /*fdd0*/  IMAD.U32 R110, R110, 0x10000, RZ ;  /* 0x000100006e6e7824 */ /* 0x000fe200078e00ff */
[----:B------:R-:W-:Y:S01]  /*fde0*/  MOV R62, R100 ;  /* 0x00000064003e7202 */ /* 0x000fe20000000f00 */
[----:B------:R-:W-:Y:S02]  /*fdf0*/  IMAD.MOV.U32 R63, RZ, RZ, 0x2 ;  /* 0x00000002ff3f7424 */ /* 0x000fe400078e00ff */
        /* <DEDUP_REMOVED lines=12> */
.L_x_6310:
        /* <DEDUP_REMOVED lines=13> */
.L_x_6312:
[----:B------:R-:W-:Y:S05]  /*ff90*/  BSYNC.RECONVERGENT B2 ;  /* 0x0000000000027941 */ /* 0x000fea0003800200 */
.L_x_6311:
        /* <DEDUP_REMOVED lines=53> */
.L_x_6309:
[----:B------:R-:W-:Y:S05]  /*102f0*/  BSYNC.RECONVERGENT B1 ;  /* 0x0000000000017941 */ /* 0x000fea0003800200 */
.L_x_6308:
        /* <DEDUP_REMOVED lines=18> */
.L_x_6315:
        /* <DEDUP_REMOVED lines=13> */
.L_x_6317:
[----:B------:R-:W-:Y:S05]  /*104f0*/  BSYNC.RECONVERGENT B2 ;  /* 0x0000000000027941 */ /* 0x000fea0003800200 */
.L_x_6316:
        /* <DEDUP_REMOVED lines=53> */
.L_x_6314:
[----:B------:R-:W-:Y:S05]  /*10850*/  BSYNC.RECONVERGENT B1 ;  /* 0x0000000000017941 */ /* 0x000fea0003800200 */
.L_x_6313:
[----:B------:R-:W-:Y:S01]  /*10860*/  ISETP.NE.AND P4, PT, R60, 0x1, PT ;  /* 0x000000013c00780c */ /* 0x000fe20003f85270 */
[----:B------:R-:W-:Y:S01]  /*10870*/  BSSY.RECONVERGENT B1, `(.L_x_6318) ;  /* 0x0000053000017945 */ /* 0x000fe20003800200 */
[----:B------:R-:W-:Y:S01]  /*10880*/  I2FP.F32.U32 R61, R62 ;  /* 0x0000003e003d7245 */ /* 0x000fe20000201000 */
[----:B------:R-:W-:Y:S01]  /*10890*/  IMAD.MOV.U32 R63, RZ, RZ, 0x2 ;  /* 0x00000002ff3f7424 */ /* 0x000fe200078e00ff */
[----:B------:R-:W-:Y:S01]  /*108a0*/  SHF.L.U32 R112, R112, 0x10, RZ ;  /* 0x0000001070707819 */ /* 0x000fe200000006ff */
[----:B------:R-:W-:Y:S02]  /*108b0*/  IMAD.MOV.U32 R62, RZ, RZ, R100 ;  /* 0x000000ffff3e7224 */ /* 0x000fe400078e0064 */
        /* <DEDUP_REMOVED lines=11> */
.L_x_6320:
        /* <DEDUP_REMOVED lines=13> */
.L_x_6322:
[----:B------:R-:W-:Y:S05]  /*10a40*/  BSYNC.RECONVERGENT B2 ;  /* 0x0000000000027941 */ /* 0x000fea0003800200 */
.L_x_6321:
        /* <DEDUP_REMOVED lines=53> */
.L_x_6319:
[----:B------:R-:W-:Y:S05]  /*10da0*/  BSYNC.RECONVERGENT B1 ;  /* 0x0000000000017941 */ /* 0x000fea0003800200 */
.L_x_6318:
[----:B------:R-:W-:Y:S01]  /*10db0*/  ISETP.NE.AND P5, PT, R63, 0x1, PT ;  /* 0x000000013f00780c */ /* 0x000fe20003fa5270 */
[----:B------:R-:W-:Y:S01]  /*10dc0*/  BSSY.RECONVERGENT B1, `(.L_x_6323) ;  /* 0x0000054000017945 */ /* 0x000fe20003800200 */
[----:B------:R-:W-:Y:S01]  /*10dd0*/  I2FP.F32.U32 R61, R62 ;  /* 0x0000003e003d7245 */ /* 0x000fe20000201000 */
[C---:B------:R-:W-:Y:S01]  /*10de0*/  IMAD.U32 R113, R67.reuse, 0x10000, RZ ;  /* 0x0001000043717824 */ /* 0x040fe200078e00ff */
[----:B------:R-:W-:Y:S01]  /*10df0*/  PRMT R114, R67, 0x7632, R114 ;  /* 0x0000763243727816 */ /* 0x000fe20000000072 */
[----:B------:R-:W-:Y:S01]  /*10e00*/  IMAD.MOV.U32 R99, RZ, RZ, 0x2 ;  /* 0x00000002ff637424 */ /* 0x000fe200078e00ff */
        /* <DEDUP_REMOVED lines=12> */
.L_x_6325:
        /* <DEDUP_REMOVED lines=13> */
.L_x_6327:
[----:B------:R-:W-:Y:S05]  /*10fa0*/  BSYNC.RECONVERGENT B2 ;  /* 0x0000000000027941 */ /* 0x000fea0003800200 */
.L_x_6326:
        /* <DEDUP_REMOVED lines=52> */
[----:B------:R-:W-:-:S07]  /*112f0*/  MOV R106, R60 ;  /* 0x0000003c006a7202 */ /* 0x000fce0000000f00 */
.L_x_6324:
[----:B------:R-:W-:Y:S05]  /*11300*/  BSYNC.RECONVERGENT B1 ;  /* 0x0000000000017941 */ /* 0x000fea0003800200 */
.L_x_6323:
[----:B------:R-:W-:Y:S01]  /*11310*/  P2R R64, PR, RZ, 0x2 ;  /* 0x00000002ff407803 */ /* 0x000fe20000000000 */
[----:B------:R-:W-:Y:S01]  /*11320*/  FMUL.FTZ R77, R77, UR10 ;  /* 0x0000000a4d4d7c20 */ /* 0x000fe20008410000 */
[----:B------:R-:W-:Y:S01]  /*11330*/  I2FP.F32.U32 R61, R62 ;  /* 0x0000003e003d7245 */ /* 0x000fe20000201000 */
[----:B------:R-:W-:Y:S01]  /*11340*/  FMUL.FTZ R98, R98, UR10 ;  /* 0x0000000a62627c20 */ /* 0x000fe20008410000 */
[----:B------:R-:W-:Y:S01]  /*11350*/  ISETP.NE.AND P1, PT, R108, RZ, PT ;  /* 0x000000ff6c00720c */ /* 0x000fe20003f25270 */
[----:B------:R-:W-:Y:S01]  /*11360*/  FMUL.FTZ R110, R110, UR10 ;  /* 0x0000000a6e6e7c20 */ /* 0x000fe20008410000 */
[----:B------:R-:W-:Y:S01]  /*11370*/  P2R R63, PR, RZ, 0x1 ;  /* 0x00000001ff3f7803 */ /* 0x000fe20000000000 */
[----:B------:R-:W-:Y:S01]  /*11380*/  FFMA.FTZ R67, R61, R78, 1.1641532182693481445e-10 ;  /* 0x2f0000003d437423 */ /* 0x000fe2000001004e */
[----:B------:R-:W-:Y:S01]  /*11390*/  ISETP.NE.AND P0, PT, R109, RZ, PT ;  /* 0x000000ff6d00720c */ /* 0x000fe20003f05270 */
[----:B------:R-:W-:Y:S01]  /*113a0*/  IMAD.U32 R114, R114, 0x10000, RZ ;  /* 0x0001000072727824 */ /* 0x000fe200078e00ff */
[----:B------:R-:W-:Y:S01]  /*113b0*/  ISETP.NE.AND P5, PT, R118, RZ, PT ;  /* 0x000000ff7600720c */ /* 0x000fe20003fa5270 */
[----:B------:R-:W-:Y:S01]  /*113c0*/  FMUL.FTZ R113, R113, UR10 ;  /* 0x0000000a71717c20 */ /* 0x000fe20008410000 */
[----:B------:R-:W-:Y:S01]  /*113d0*/  FSEL R60, R77, RZ, P1 ;  /* 0x000000ff4d3c7208 */ /* 0x000fe20000800000 */
[----:B------:R-:W-:Y:S01]  /*113e0*/  FMUL.FTZ R112, R112, UR10 ;  /* 0x0000000a70707c20 */ /* 0x000fe20008410000 */
[----:B------:R-:W-:Y:S01]  /*113f0*/  ISETP.NE.AND P1, PT, R64, RZ, PT ;  /* 0x000000ff4000720c */ /* 0x000fe20003f25270 */
[----:B------:R-:W-:Y:S01]  /*11400*/  FMUL.FTZ R111, R111, UR10 ;  /* 0x0000000a6f6f7c20 */ /* 0x000fe20008410000 */
[----:B------:R-:W-:Y:S01]  /*11410*/  FSEL R61, R98, RZ, P0 ;  /* 0x000000ff623d7208 */ /* 0x000fe20000000000 */
        /* <DEDUP_REMOVED lines=20> */
.L_x_6287:
[----:B------:R-:W-:Y:S01]  /*11560*/  ISETP.NE.AND P6, PT, R109, RZ, PT ;  /* 0x000000ff6d00720c */ /* 0x000fe20003fc5270 */
[----:B------:R-:W0:Y:S01]  /*11570*/  LDC.64 R76, c[0x0][0x3b0] ;  /* 0x0000ec00ff4c7b82 */ /* 0x000e220000000a00 */
[----:B------:R-:W-:Y:S02]  /*11580*/  ISETP.NE.AND P1, PT, R108, RZ, PT ;  /* 0x000000ff6c00720c */ /* 0x000fe40003f25270 */
[----:B------:R-:W-:Y:S02]  /*11590*/  SEL R112, RZ, 0x1000000, !P5 ;  /* 0x01000000ff707807 */ /* 0x000fe40006800000 */
        /* <DEDUP_REMOVED lines=11> */
[C---:B0-----:R-:W-:Y:S01]  /*11650*/  IMAD.WIDE.U32 R76, R107.reuse, 0x8, R76 ;  /* 0x000000086b4c7825 */ /* 0x041fe200078e004c */
[----:B------:R-:W-:Y:S02]  /*11660*/  SEL R111, RZ, 0x1, !P1 ;  /* 0x00000001ff6f7807 */ /* 0x000fe40004800000 */
[----:B------:R-:W-:Y:S02]  /*11670*/  LOP3.LUT R79, R110, R79, RZ, 0xfc, !PT ;  /* 0x0000004f6e4f7212 */ /* 0x000fe400078efcff */
[----:B------:R-:W-:Y:S01]  /*11680*/  LOP3.LUT R78, R78, R111, RZ, 0xfc, !PT ;  /* 0x0000006f4e4e7212 */ /* 0x000fe200078efcff */
[----:B-1----:R-:W-:-:S05]  /*11690*/  IMAD.WIDE.U32 R108, R107, 0x20, R108 ;  /* 0x000000206b6c7825 */ /* 0x002fca00078e006c */
[----:B------:R0:W-:Y:S04]  /*116a0*/  STG.E.128 desc[UR6][R108.64], R60 ;  /* 0x0000003c6c007986 */ /* 0x0001e8000c101d06 */
        /* <DEDUP_REMOVED lines=23> */
.L_x_6328:
[----:B------:R-:W-:Y:S02]  /*11820*/  IMAD.MOV.U32 R98, RZ, RZ, R106 ;  /* 0x000000ffff627224 */ /* 0x000fe400078e006a */
[----:B------:R-:W-:-:S07]  /*11830*/  VIADD R107, R107, 0x20 ;  /* 0x000000206b6b7836 */ /* 0x000fce0000000000 */
.L_x_6205:
[----:B------:R-:W-:Y:S05]  /*11840*/  BSYNC.RECONVERGENT B0 ;  /* 0x0000000000007941 */ /* 0x000fea0003800200 */
.L_x_6204:
        /* <DEDUP_REMOVED lines=28> */
[----:B0-----:R-:W-:-:S02]  /*11a10*/  IMAD.MOV.U32 R108, RZ, RZ, R98 ;  /* 0x000000ffff6c7224 */ /* 0x001fc400078e0062 */
        /* <DEDUP_REMOVED lines=11> */
.L_x_6334:
        /* <DEDUP_REMOVED lines=13> */
.L_x_6336:
[----:B------:R-:W-:Y:S05]  /*11ba0*/  BSYNC.RECONVERGENT B2 ;  /* 0x0000000000027941 */ /* 0x000fea0003800200 */
.L_x_6335:
[----:B------:R-:W-:Y:S01]  /*11bb0*/  IMAD.WIDE.U32 R68, R12, -0x326172a9, RZ ;  /* 0xcd9e8d570c447825 */ /* 0x000fe200078e00ff */
[----:B-1----:R-:W-:-:S04]  /*11bc0*/  LOP3.LUT R76, R89, R71, R85, 0x96, !PT ;  /* 0x00000047594c7212 */ /* 0x002fc800078e9655 */
        /* <DEDUP_REMOVED lines=45> */
.L_x_6333:
[----:B------:R-:W-:Y:S05]  /*11ea0*/  BSYNC.RECONVERGENT B1 ;  /* 0x0000000000017941 */ /* 0x000fea0003800200 */
.L_x_6332:
        /* <DEDUP_REMOVED lines=8> */
[----:B------:R-:W2:Y:S01]  /*11f30*/  LDC R116, c[0x0][0x408] ;  /* 0x00010200ff747b82 */ /* 0x000ea20000000800 */
[----:B------:R-:W-:Y:S01]  /*11f40*/  FFMA.FTZ R68, R68, R117, 1.1641532182693481445e-10 ;  /* 0x2f00000044447423 */ /* 0x000fe20000010075 */
[----:B------:R-:W-:-:S04]  /*11f50*/  IMAD.MOV.U32 R69, RZ, RZ, R100 ;  /* 0x000000ffff457224 */ /* 0x000fc800078e0064 */
[----:B0-----:R-:W-:-:S04]  /*11f60*/  FSETP.LE.FTZ.AND P4, PT, R68, R115, PT ;  /* 0x000000734400720b */ /* 0x001fc80003f93000 */
[----:B------:R-:W-:Y:S01]  /*11f70*/  P2R R110, PR, RZ, 0x10 ;  /* 0x00000010ff6e7803 */ /* 0x000fe20000000000 */
[----:B--2---:R-:W-:Y:S01]  /*11f80*/  FMUL.FTZ R91, R91, R116 ;  /* 0x000000745b5b7220 */ /* 0x004fe20000410000 */
[----:B------:R-:W-:Y:S07]  /*11f90*/  @!P2 BRA `(.L_x_6338) ;  /* 0x000000040018a947 */ /* 0x000fee0003800000 */
        /* <DEDUP_REMOVED lines=8> */
.L_x_6339:
        /* <DEDUP_REMOVED lines=13> */
.L_x_6341:
[----:B------:R-:W-:Y:S05]  /*120f0*/  BSYNC.RECONVERGENT B2 ;  /* 0x0000000000027941 */ /* 0x000fea0003800200 */
.L_x_6340:
        /* <DEDUP_REMOVED lines=48> */
.L_x_6338:
[----:B------:R-:W-:Y:S05]  /*12400*/  BSYNC.RECONVERGENT B1 ;  /* 0x0000000000017941 */ /* 0x000fea0003800200 */
.L_x_6337:
[----:B------:R-:W-:Y:S01]  /*12410*/  I2FP.F32.U32 R68, R69 ;  /* 0x0000004500447245 */ /* 0x000fe20000201000 */
[----:B------:R-:W-:Y:S01]  /*12420*/  IMAD.U32 R69, R40, 0x10000, RZ ;  /* 0x0001000028457824 */ /* 0x000fe200078e00ff */
[----:B------:R-:W-:Y:S01]  /*12430*/  BSSY.RECONVERGENT B1, `(.L_x_6342) ;  /* 0x0000053000017945 */ /* 0x000fe20003800200 */
[----:B-1----:R-:W-:Y:S02]  /*12440*/  HFMA2 R76, -RZ, RZ, 0, 1.1920928955078125e-07 ;  /* 0x00000002ff4c7431 */ /* 0x002fe400000001ff */
        /* <DEDUP_REMOVED lines=19> */
.L_x_6344:
        /* <DEDUP_REMOVED lines=13> */
.L_x_6346:
[----:B------:R-:W-:Y:S05]  /*12650*/  BSYNC.RECONVERGENT B2 ;  /* 0x0000000000027941 */ /* 0x000fea0003800200 */
.L_x_6345:
        /* <DEDUP_REMOVED lines=48> */
.L_x_6343:
[----:B------:R-:W-:Y:S05]  /*12960*/  BSYNC.RECONVERGENT B1 ;  /* 0x0000000000017941 */ /* 0x000fea0003800200 */
.L_x_6342:
        /* <DEDUP_REMOVED lines=19> */
.L_x_6349:
        /* <DEDUP_REMOVED lines=13> */
.L_x_6351:
[----:B------:R-:W-:Y:S05]  /*12b70*/  BSYNC.RECONVERGENT B2 ;  /* 0x0000000000027941 */ /* 0x000fea0003800200 */
.L_x_6350:
        /* <DEDUP_REMOVED lines=48> */
.L_x_6348:
[----:B------:R-:W-:Y:S05]  /*12e80*/  BSYNC.RECONVERGENT B1 ;  /* 0x0000000000017941 */ /* 0x000fea0003800200 */
.L_x_6347:
        /* <DEDUP_REMOVED lines=24> */
.L_x_6354:
        /* <DEDUP_REMOVED lines=13> */
.L_x_6356:
[----:B------:R-:W-:Y:S05]  /*130e0*/  BSYNC.RECONVERGENT B2 ;  /* 0x0000000000027941 */ /* 0x000fea0003800200 */
.L_x_6355:
        /* <DEDUP_REMOVED lines=48> */
.L_x_6353:
[----:B------:R-:W-:Y:S05]  /*133f0*/  BSYNC.RECONVERGENT B1 ;  /* 0x0000000000017941 */ /* 0x000fea0003800200 */
.L_x_6352:
        /* <DEDUP_REMOVED lines=20> */
.L_x_6359:
        /* <DEDUP_REMOVED lines=13> */
.L_x_6361:
[----:B------:R-:W-:Y:S05]  /*13610*/  BSYNC.RECONVERGENT B2 ;  /* 0x0000000000027941 */ /* 0x000fea0003800200 */
.L_x_6360:
        /* <DEDUP_REMOVED lines=48> */
.L_x_6358:
[----:B------:R-:W-:Y:S05]  /*13920*/  BSYNC.RECONVERGENT B1 ;  /* 0x0000000000017941 */ /* 0x000fea0003800200 */
.L_x_6357:
[----:B------:R-:W-:Y:S01]  /*13930*/  I2FP.F32.U32 R72, R73 ;  /* 0x0000004900487245 */ /* 0x000fe20000201000 */
[----:B------:R-:W-:Y:S01]  /*13940*/  IMAD.U32 R73, R41, 0x10000, RZ ;  /* 0x0001000029497824 */ /* 0x000fe200078e00ff */
[----:B------:R-:W-:Y:S01]  /*13950*/  BSSY.RECONVERGENT B1, `(.L_x_6362) ;  /* 0x0000053000017945 */ /* 0x000fe20003800200 */
[----:B------:R-:W-:Y:S02]  /*13960*/  MOV R76, 0x2 ;  /* 0x00000002004c7802 */ /* 0x000fe40000000f00 */
[----:B------:R-:W-:Y:S01]  /*13970*/  FFMA.FTZ R72, R72, R117, 1.1641532182693481445e-10 ;  /* 0x2f00000048487423 */ /* 0x000fe20000010075 */
[----:B------:R-:W-:-:S04]  /*13980*/  FMUL.FTZ R73, R73, R116 ;  /* 0x0000007449497220 */ /* 0x000fc80000410000 */
[----:B------:R-:W-:-:S04]  /*13990*/  FSETP.GTU.FTZ.AND P2, PT, R72, R115, PT ;  /* 0x000000734800720b */ /* 0x000fc80003f5c000 */
[----:B------:R-:W-:Y:S02]  /*139a0*/  FSEL R72, R73, RZ, !P2 ;  /* 0x000000ff49487208 */ /* 0x000fe40005000000 */
[----:B------:R-:W-:Y:S02]  /*139b0*/  SEL R93, RZ, 0x1, P2 ;  /* 0x00000001ff5d7807 */ /* 0x000fe40001000000 */
[----:B------:R-:W-:Y:S02]  /*139c0*/  ISETP.NE.AND P2, PT, R78, 0x1, PT ;  /* 0x000000014e00780c */ /* 0x000fe40003f45270 */
[----:B------:R-:W-:-:S05]  /*139d0*/  FSEL R73, R70, RZ, P4 ;  /* 0x000000ff46497208 */ /* 0x000fca0002000000 */
[----:B------:R-:W-:Y:S01]  /*139e0*/  FADD.FTZ R70, R72, R73 ;  /* 0x0000004948467221 */ /* 0x000fe20000010000 */
[----:B------:R-:W-:-:S03]  /*139f0*/  IMAD.MOV.U32 R73, RZ, RZ, R100 ;  /* 0x000000ffff497224 */ /* 0x000fc600078e0064 */
[----:B------:R-:W-:Y:S02]  /*13a00*/  @P1 FADD.FTZ R70, R46, R70 ;  /* 0x000000462e461221 */ /* 0x000fe40000010000 */
        /* <DEDUP_REMOVED lines=9> */
.L_x_6364:
        /* <DEDUP_REMOVED lines=13> */
.L_x_6366:
[----:B------:R-:W-:Y:S05]  /*13b70*/  BSYNC.RECONVERGENT B2 ;  /* 0x0000000000027941 */ /* 0x000fea0003800200 */
.L_x_6365:
        /* <DEDUP_REMOVED lines=48> */
.L_x_6363:
[----:B------:R-:W-:Y:S05]  /*13e80*/  BSYNC.RECONVERGENT B1 ;  /* 0x0000000000017941 */ /* 0x000fea0003800200 */
.L_x_6362:
        /* <DEDUP_REMOVED lines=19> */
.L_x_6369:
        /* <DEDUP_REMOVED lines=13> */
.L_x_6371:
[----:B------:R-:W-:Y:S05]  /*14090*/  BSYNC.RECONVERGENT B2 ;  /* 0x0000000000027941 */ /* 0x000fea0003800200 */
.L_x_6370:
        /* <DEDUP_REMOVED lines=48> */
.L_x_6368:
[----:B------:R-:W-:Y:S05]  /*143a0*/  BSYNC.RECONVERGENT B1 ;  /* 0x0000000000017941 */ /* 0x000fea0003800200 */
.L_x_6367:
        /* <DEDUP_REMOVED lines=24> */
.L_x_6374:
        /* <DEDUP_REMOVED lines=13> */
.L_x_6376:
[----:B------:R-:W-:Y:S05]  /*14600*/  BSYNC.RECONVERGENT B2 ;  /* 0x0000000000027941 */ /* 0x000fea0003800200 */
.L_x_6375:
        /* <DEDUP_REMOVED lines=48> */
.L_x_6373:
[----:B------:R-:W-:Y:S05]  /*14910*/  BSYNC.RECONVERGENT B1 ;  /* 0x0000000000017941 */ /* 0x000fea0003800200 */
.L_x_6372:
        /* <DEDUP_REMOVED lines=19> */
.L_x_6379:
        /* <DEDUP_REMOVED lines=13> */
.L_x_6381:
[----:B------:R-:W-:Y:S05]  /*14b20*/  BSYNC.RECONVERGENT B2 ;  /* 0x0000000000027941 */ /* 0x000fea0003800200 */
.L_x_6380:
        /* <DEDUP_REMOVED lines=48> */
.L_x_6378:
[----:B------:R-:W-:Y:S05]  /*14e30*/  BSYNC.RECONVERGENT B1 ;  /* 0x0000000000017941 */ /* 0x000fea0003800200 */
.L_x_6377:
[----:B------:R-:W-:Y:S01]  /*14e40*/  I2FP.F32.U32 R72, R73 ;  /* 0x0000004900487245 */ /* 0x000fe20000201000 */
[----:B------:R-:W-:Y:S01]  /*14e50*/  IMAD.U32 R73, R42, 0x10000, RZ ;  /* 0x000100002a497824 */ /* 0x000fe200078e00ff */
[----:B------:R-:W-:Y:S01]  /*14e60*/  FSEL R95, R95, RZ, P2 ;  /* 0x000000ff5f5f7208 */ /* 0x000fe20001000000 */
[----:B------:R-:W-:Y:S01]  /*14e70*/  BSSY.RECONVERGENT B1, `(.L_x_6382) ;  /* 0x0000053000017945 */ /* 0x000fe20003800200 */
[----:B------:R-:W-:Y:S01]  /*14e80*/  MOV R79, 0x2 ;  /* 0x00000002004f7802 */ /* 0x000fe20000000f00 */
        /* <DEDUP_REMOVED lines=19> */
.L_x_6384:
        /* <DEDUP_REMOVED lines=13> */
.L_x_6386:
[----:B------:R-:W-:Y:S05]  /*15090*/  BSYNC.RECONVERGENT B2 ;  /* 0x0000000000027941 */ /* 0x000fea0003800200 */
.L_x_6385:
        /* <DEDUP_REMOVED lines=48> */
.L_x_6383:
[----:B------:R-:W-:Y:S05]  /*153a0*/  BSYNC.RECONVERGENT B1 ;  /* 0x0000000000017941 */ /* 0x000fea0003800200 */
.L_x_6382:
        /* <DEDUP_REMOVED lines=18> */
.L_x_6389:
        /* <DEDUP_REMOVED lines=13> */
.L_x_6391:
[----:B------:R-:W-:Y:S05]  /*155a0*/  BSYNC.RECONVERGENT B2 ;  /* 0x0000000000027941 */ /* 0x000fea0003800200 */
.L_x_6390:
[----:B------:R-:W-:Y:S01]  /*155b0*/  IMAD.WIDE.U32 R78, R12, -0x326172a9, RZ ;  /* 0xcd9e8d570c4e7825 */ /* 0x000fe200078e00ff */
[----:B------:R-:W-:Y:S02]  /*155c0*/  LOP3.LUT R76, R89, R97, R85, 0x96, !PT ;  /* 0x00000061594c7212 */ /* 0x000fe400078e9655 */
[----:B------:R-:W-:Y:S02]  /*155d0*/  MOV R74, R108 ;  /* 0x0000006c004a7202 */ /* 0x000fe40000000f00 */
        /* <DEDUP_REMOVED lines=45> */
.L_x_6388:
[----:B------:R-:W-:Y:S05]  /*158b0*/  BSYNC.RECONVERGENT B1 ;  /* 0x0000000000017941 */ /* 0x000fea0003800200 */
.L_x_6387:
        /* <DEDUP_REMOVED lines=24> */
.L_x_6394:
        /* <DEDUP_REMOVED lines=13> */
.L_x_6396:
[----:B------:R-:W-:Y:S05]  /*15b10*/  BSYNC.RECONVERGENT B2 ;  /* 0x0000000000027941 */ /* 0x000fea0003800200 */
.L_x_6395:
[----:B------:R-:W-:Y:S01]  /*15b20*/  IMAD.WIDE.U32 R78, R12, -0x326172a9, RZ ;  /* 0xcd9e8d570c4e7825 */ /* 0x000fe200078e00ff */
[----:B------:R-:W-:Y:S02]  /*15b30*/  LOP3.LUT R76, R89, R99, R85, 0x96, !PT ;  /* 0x00000063594c7212 */ /* 0x000fe400078e9655 */
[----:B------:R-:W-:Y:S01]  /*15b40*/  IADD3 R97, PT, PT, R85, 0x76cf5d0a, RZ ;  /* 0x76cf5d0a55617810 */ /* 0x000fe20007ffe0ff */
[----:B------:R-:W-:Y:S01]  /*15b50*/  IMAD.MOV.U32 R74, RZ, RZ, R108 ;  /* 0x000000ffff4a7224 */ /* 0x000fe200078e006c */
        /* <DEDUP_REMOVED lines=44> */
.L_x_6393:
[----:B------:R-:W-:Y:S05]  /*15e20*/  BSYNC.RECONVERGENT B1 ;  /* 0x0000000000017941 */ /* 0x000fea0003800200 */
.L_x_6392:
        /* <DEDUP_REMOVED lines=19> */
.L_x_6399:
        /* <DEDUP_REMOVED lines=13> */
.L_x_6401:
[----:B------:R-:W-:Y:S05]  /*16030*/  BSYNC.RECONVERGENT B2 ;  /* 0x0000000000027941 */ /* 0x000fea0003800200 */
.L_x_6400:
        /* <DEDUP_REMOVED lines=48> */
.L_x_6398:
[----:B------:R-:W-:Y:S05]  /*16340*/  BSYNC.RECONVERGENT B1 ;  /* 0x0000000000017941 */ /* 0x000fea0003800200 */
.L_x_6397:
        /* <DEDUP_REMOVED lines=23> */
.L_x_6404:
        /* <DEDUP_REMOVED lines=13> */
.L_x_6406:
[----:B------:R-:W-:Y:S05]  /*16590*/  BSYNC.RECONVERGENT B2 ;  /* 0x0000000000027941 */ /* 0x000fea0003800200 */
.L_x_6405:
        /* <DEDUP_REMOVED lines=48> */
.L_x_6403:
[----:B------:R-:W-:Y:S05]  /*168a0*/  BSYNC.RECONVERGENT B1 ;  /* 0x0000000000017941 */ /* 0x000fea0003800200 */
.L_x_6402:
        /* <DEDUP_REMOVED lines=18> */
.L_x_6409:
        /* <DEDUP_REMOVED lines=15> */
.L_x_6411:
[----:B------:R-:W-:Y:S05]  /*16ac0*/  BSYNC.RECONVERGENT B2 ;  /* 0x0000000000027941 */ /* 0x000fea0003800200 */
.L_x_6410:
        /* <DEDUP_REMOVED lines=48> */
.L_x_6408:
[----:B------:R-:W-:Y:S05]  /*16dd0*/  BSYNC.RECONVERGENT B1 ;  /* 0x0000000000017941 */ /* 0x000fea0003800200 */
.L_x_6407:
        /* <DEDUP_REMOVED lines=12> */
.L_x_6331:
[----:B------:R-:W-:Y:S01]  /*16ea0*/  ISETP.NE.AND P2, PT, R99, 0x1, PT ;  /* 0x000000016300780c */ /* 0x000fe20003f45270 */
[----:B------:R-:W-:Y:S01]  /*16eb0*/  BSSY.RECONVERGENT B1, `(.L_x_6413) ;  /* 0x0000051000017945 */ /* 0x000fe20003800200 */
[----:B--2---:R-:W-:Y:S01]  /*16ec0*/  MOV R70, 0x2 ;  /* 0x0000000200467802 */ /* 0x004fe20000000f00 */
[----:B------:R-:W-:Y:S01]  /*16ed0*/  IMAD.MOV.U32 R68, RZ, RZ, R100 ;  /* 0x000000ffff447224 */ /* 0x000fe200078e0064 */
[----:B0-----:R-:W-:-:S09]  /*16ee0*/  MOV R108, R98 ;  /* 0x00000062006c7202 */ /* 0x001fd20000000f00 */
        /* <DEDUP_REMOVED lines=11> */
.L_x_6415:
        /* <DEDUP_REMOVED lines=13> */
.L_x_6417:
[----:B------:R-:W-:Y:S05]  /*17070*/  BSYNC.RECONVERGENT B2 ;  /* 0x0000000000027941 */ /* 0x000fea0003800200 */
.L_x_6416:
[----:B------:R-:W-:Y:S01]  /*17080*/  IMAD.WIDE.U32 R68, R12, -0x326172a9, RZ ;  /* 0xcd9e8d570c447825 */ /* 0x000fe200078e00ff */
[----:B-1----:R-:W-:-:S04]  /*17090*/  LOP3.LUT R76, R89, R71, R85, 0x96, !PT ;  /* 0x00000047594c7212 */ /* 0x002fc800078e9655 */
        /* <DEDUP_REMOVED lines=49> */
[----:B------:R-:W-:-:S07]  /*173b0*/  IMAD.MOV.U32 R68, RZ, RZ, R98 ;  /* 0x000000ffff447224 */ /* 0x000fce00078e0062 */
.L_x_6414:
[----:B------:R-:W-:Y:S05]  /*173c0*/  BSYNC.RECONVERGENT B1 ;  /* 0x0000000000017941 */ /* 0x000fea0003800200 */
.L_x_6413:
[----:B-1----:R-:W0:Y:S01]  /*173d0*/  LDC R76, c[0x0][0x404] ;  /* 0x00010100ff4c7b82 */ /* 0x002e220000000800 */
        /* <DEDUP_REMOVED lines=20> */
.L_x_6420:
        /* <DEDUP_REMOVED lines=13> */
.L_x_6422:
[----:B------:R-:W-:Y:S05]  /*175f0*/  BSYNC.RECONVERGENT B2 ;  /* 0x0000000000027941 */ /* 0x000fea0003800200 */
.L_x_6421:
        /* <DEDUP_REMOVED lines=53> */
.L_x_6419:
[----:B------:R-:W-:Y:S05]  /*17950*/  BSYNC.RECONVERGENT B1 ;  /* 0x0000000000017941 */ /* 0x000fea0003800200 */
.L_x_6418:
        /* <DEDUP_REMOVED lines=18> */
.L_x_6425:
        /* <DEDUP_REMOVED lines=13> */
.L_x_6427:
[----:B------:R-:W-:Y:S05]  /*17b50*/  BSYNC.RECONVERGENT B2 ;  /* 0x0000000000027941 */ /* 0x000fea0003800200 */
.L_x_6426:
        /* <DEDUP_REMOVED lines=53> */
.L_x_6424:
[----:B------:R-:W-:Y:S05]  /*17eb0*/  BSYNC.RECONVERGENT B1 ;  /* 0x0000000000017941 */ /* 0x000fea0003800200 */
.L_x_6423:
        /* <DEDUP_REMOVED lines=19> */
.L_x_6430:
        /* <DEDUP_REMOVED lines=13> */
.L_x_6432:
[----:B------:R-:W-:Y:S05]  /*180c0*/  BSYNC.RECONVERGENT B2 ;  /* 0x0000000000027941 */ /* 0x000fea0003800200 */
.L_x_6431:
        /* <DEDUP_REMOVED lines=53> */
.L_x_6429:
[----:B------:R-:W-:Y:S05]  /*18420*/  BSYNC.RECONVERGENT B1 ;  /* 0x0000000000017941 */ /* 0x000fea0003800200 */
.L_x_6428:
        /* <DEDUP_REMOVED lines=18> */
.L_x_6435:
        /* <DEDUP_REMOVED lines=13> */
.L_x_6437:
[----:B------:R-:W-:Y:S05]  /*18620*/  BSYNC.RECONVERGENT B2 ;  /* 0x0000000000027941 */ /* 0x000fea0003800200 */
.L_x_6436:
        /* <DEDUP_REMOVED lines=53> */
.L_x_6434:
[----:B------:R-:W-:Y:S05]  /*18980*/  BSYNC.RECONVERGENT B1 ;  /* 0x0000000000017941 */ /* 0x000fea0003800200 */
.L_x_6433:
        /* <DEDUP_REMOVED lines=18> */
.L_x_6440:
        /* <DEDUP_REMOVED lines=13> */
.L_x_6442:
[----:B------:R-:W-:Y:S05]  /*18b80*/  BSYNC.RECONVERGENT B2 ;  /* 0x0000000000027941 */ /* 0x000fea0003800200 */
.L_x_6441:
        /* <DEDUP_REMOVED lines=53> */
.L_x_6439:
[----:B------:R-:W-:Y:S05]  /*18ee0*/  BSYNC.RECONVERGENT B1 ;  /* 0x0000000000017941 */ /* 0x000fea0003800200 */
.L_x_6438:
        /* <DEDUP_REMOVED lines=17> */
.L_x_6445:
        /* <DEDUP_REMOVED lines=13> */
.L_x_6447:
[----:B------:R-:W-:Y:S05]  /*190d0*/  BSYNC.RECONVERGENT B2 ;  /* 0x0000000000027941 */ /* 0x000fea0003800200 */
.L_x_6446:
        /* <DEDUP_REMOVED lines=53> */
.L_x_6444:
[----:B------:R-:W-:Y:S05]  /*19430*/  BSYNC.RECONVERGENT B1 ;  /* 0x0000000000017941 */ /* 0x000fea0003800200 */
.L_x_6443:
        /* <DEDUP_REMOVED lines=18> */
.L_x_6450:
        /* <DEDUP_REMOVED lines=13> */
.L_x_6452:
[----:B------:R-:W-:Y:S05]  /*19630*/  BSYNC.RECONVERGENT B2 ;  /* 0x0000000000027941 */ /* 0x000fea0003800200 */
.L_x_6451:
[----:B------:R-:W-:Y:S01]  /*19640*/  IMAD.WIDE.U32 R70, R12, -0x326172a9, RZ ;  /* 0xcd9e8d570c467825 */ /* 0x000fe200078e00ff */
[----:B------:R-:W-:-:S03]  /*19650*/  LOP3.LUT R68, R89, R73, R85, 0x96, !PT ;  /* 0x0000004959447212 */ /* 0x000fc600078e9655 */
[----:B------:R-:W-:Y:S01]  /*19660*/  IMAD.MOV.U32 R99, RZ, RZ, RZ ;  /* 0x000000ffff637224 */ /* 0x000fe200078e00ff */
        /* <DEDUP_REMOVED lines=49> */
[----:B------:R-:W-:-:S07]  /*19980*/  MOV R108, R68 ;  /* 0x00000044006c7202 */ /* 0x000fce0000000f00 */
.L_x_6449:
[----:B------:R-:W-:Y:S05]  /*19990*/  BSYNC.RECONVERGENT B1 ;  /* 0x0000000000017941 */ /* 0x000fea0003800200 */
.L_x_6448:
        /* <DEDUP_REMOVED lines=9> */
[----:B------:R-:W-:Y:S01]  /*19a30*/  FMUL.FTZ R114, R114, UR10 ;  /* 0x0000000a72727c20 */ /* 0x000fe20008410000 */
[----:B------:R-:W-:Y:S01]  /*19a40*/  SHF.L.U32 R115, R115, 0x10, RZ ;  /* 0x0000001073737819 */ /* 0x000fe200000006ff */
        /* <DEDUP_REMOVED lines=9> */
[----:B------:R-:W-:Y:S02]  /*19ae0*/  FSEL R71, R112, RZ, P5 ;  /* 0x000000ff70477208 */ /* 0x000fe40002800000 */
        /* <DEDUP_REMOVED lines=16> */
.L_x_6412:
        /* <DEDUP_REMOVED lines=13> */
[----:B------:R-:W-:Y:S01]  /*19cc0*/  LOP3.LUT R78, R78, R98, R79, 0xfe, !PT ;  /* 0x000000624e4e7212 */ /* 0x000fe200078efe4f */
[----:B------:R-:W-:Y:S01]  /*19cd0*/  IMAD.MOV.U32 R98, RZ, RZ, R108 ;  /* 0x000000ffff627224 */ /* 0x000fe200078e006c */
[----:B------:R-:W-:Y:S01]  /*19ce0*/  SEL R79, RZ, 0x1, !P2 ;  /* 0x00000001ff4f7807 */ /* 0x000fe20005000000 */
[----:B0-----:R-:W-:Y:S01]  /*19cf0*/  IMAD.WIDE.U32 R76, R107, 0x8, R76 ;  /* 0x000000086b4c7825 */ /* 0x001fe200078e004c */
[----:B------:R-:W-:-:S02]  /*19d00*/  SEL R109, RZ, 0x1, !P1 ;  /* 0x00000001ff6d7807 */ /* 0x000fc40004800000 */
[----:B------:R-:W-:Y:S02]  /*19d10*/  LOP3.LUT R79, R112, R79, RZ, 0xfc, !PT ;  /* 0x0000004f704f7212 */ /* 0x000fe400078efcff */
[----:B------:R-:W-:Y:S01]  /*19d20*/  LOP3.LUT R78, R78, R109, RZ, 0xfc, !PT ;  /* 0x0000006d4e4e7212 */ /* 0x000fe200078efcff */
[----:B-1----:R-:W-:-:S05]  /*19d30*/  IMAD.WIDE.U32 R110, R107, 0x20, R110 ;  /* 0x000000206b6e7825 */ /* 0x002fca00078e006e */
[----:B------:R2:W-:Y:S04]  /*19d40*/  STG.E.128 desc[UR6][R110.64], R68 ;  /* 0x000000446e007986 */ /* 0x0005e8000c101d06 */
[----:B------:R2:W-:Y:S04]  /*19d50*/  STG.E.128 desc[UR6][R110.64+0x10], R72 ;  /* 0x000010486e007986 */ /* 0x0005e8000c101d06 */
        /* <DEDUP_REMOVED lines=22> */
.L_x_6330:
[----:B------:R-:W-:Y:S05]  /*19ec0*/  BSYNC.RECONVERGENT B0 ;  /* 0x0000000000007941 */ /* 0x000fea0003800200 */
.L_x_6329:
        /* <DEDUP_REMOVED lines=102> */
.L_x_6472:
[----:B-1----:R-:W-:Y:S01]  /*1a530*/  FADD.FTZ R110, R108, R111 ;  /* 0x0000006f6c6e7221 */ /* 0x002fe20000010000 */
[C---:B0-----:R-:W-:Y:S01]  /*1a540*/  FMUL.FTZ R108, R109.reuse, R109 ;  /* 0x0000006d6d6c7220 */ /* 0x041fe20000410000 */
        /* <DEDUP_REMOVED lines=17> */
[----:B------:R-:W-:Y:S01]  /*1a660*/  SHF.L.U32 R79, R20, 0x10, RZ ;  /* 0x00000010144f7819 */ /* 0x000fe200000006ff */
[----:B------:R-:W-:Y:S01]  /*1a670*/  IMAD.U32 R77, R16, 0x10000, RZ ;  /* 0x00010000104d7824 */ /* 0x000fe200078e00ff */
[C---:B------:R-:W-:Y:S01]  /*1a680*/  PRMT R119, R22.reuse, 0x7632, R119 ;  /* 0x0000763216777816 */ /* 0x040fe20000000077 */
[----:B------:R-:W-:Y:S01]  /*1a690*/  FADD.FTZ R112, R57, -R110 ;  /* 0x8000006e39707221 */ /* 0x000fe20000010000 */
[----:B------:R-:W-:Y:S01]  /*1a6a0*/  SHF.L.U32 R111, R21, 0x10, RZ ;  /* 0x00000010156f7819 */ /* 0x000fe200000006ff */
[----:B------:R-:W-:Y:S01]  /*1a6b0*/  FMUL.FTZ R76, R107, R76 ;  /* 0x0000004c6b4c7220 */ /* 0x000fe20000410000 */
[----:B------:R-:W-:Y:S01]  /*1a6c0*/  IMAD.U32 R109, R17, 0x10000, RZ ;  /* 0x00010000116d7824 */ /* 0x000fe200078e00ff */
[----:B------:R-:W-:Y:S01]  /*1a6d0*/  SHF.L.U32 R115, R22, 0x10, RZ ;  /* 0x0000001016737819 */ /* 0x000fe200000006ff */
        /* <DEDUP_REMOVED lines=8> */
[----:B------:R-:W-:Y:S01]  /*1a760*/  FFMA.FTZ R78, R108, R113, R115 ;  /* 0x000000716c4e7223 */ /* 0x000fe20000010073 */
[----:B------:R-:W-:Y:S01]  /*1a770*/  FFMA.FTZ R111, R112, R117, R119 ;  /* 0x00000075706f7223 */ /* 0x000fe20000010077 */
[----:B------:R-:W0:Y:S01]  /*1a780*/  LDC.64 R108, c[0x0][0x428] ;  /* 0x00010a00ff6c7b82 */ /* 0x000e220000000a00 */
[--C-:B------:R-:W-:Y:S01]  /*1a790*/  FADD.FTZ R112, R58, -R110.reuse ;  /* 0x8000006e3a707221 */ /* 0x100fe20000010000 */
[----:B------:R-:W-:Y:S01]  /*1a7a0*/  FADD.FTZ R114, R59, -R110 ;  /* 0x8000006e3b727221 */ /* 0x000fe20000010000 */
[----:B------:R-:W-:Y:S01]  /*1a7b0*/  SHF.L.U32 R113, R23, 0x10, RZ ;  /* 0x0000001017717819 */ /* 0x000fe200000006ff */
[----:B------:R-:W-:Y:S01]  /*1a7c0*/  IMAD.U32 R79, R19, 0x10000, RZ ;  /* 0x00010000134f7824 */ /* 0x000fe200078e00ff */
[----:B------:R-:W-:Y:S01]  /*1a7d0*/  SHF.L.U32 R117, R80, 0x10, RZ ;  /* 0x0000001050757819 */ /* 0x000fe200000006ff */
[----:B------:R-:W-:-:S02]  /*1a7e0*/  IMAD.U32 R115, R81, 0x10000, RZ ;  /* 0x0001000051737824 */ /* 0x000fc400078e00ff */
[C---:B------:R-:W-:Y:S01]  /*1a7f0*/  FMUL.FTZ R112, R107.reuse, R112 ;  /* 0x000000706b707220 */ /* 0x040fe20000410000 */
[----:B------:R-:W-:Y:S01]  /*1a800*/  FMUL.FTZ R114, R107, R114 ;  /* 0x000000726b727220 */ /* 0x000fe20000410000 */
[----:B------:R-:W-:Y:S02]  /*1a810*/  F2FP.BF16.F32.PACK_AB R78, R111, R78 ;  /* 0x0000004e6f4e723e */ /* 0x000fe400000010ff */
[----:B------:R-:W-:Y:S01]  /*1a820*/  FFMA.FTZ R116, R112, R79, R113 ;  /* 0x0000004f70747223 */ /* 0x000fe20000010071 */
[----:B------:R-:W-:Y:S01]  /*1a830*/  FFMA.FTZ R119, R114, R115, R117 ;  /* 0x0000007372777223 */ /* 0x000fe20000010075 */
[--C-:B------:R-:W-:Y:S01]  /*1a840*/  FADD.FTZ R112, R53, -R110.reuse ;  /* 0x8000006e35707221 */ /* 0x100fe20000010000 */
[----:B------:R-:W-:Y:S01]  /*1a850*/  FADD.FTZ R114, R55, -R110 ;  /* 0x8000006e37727221 */ /* 0x000fe20000010000 */
[----:B------:R-:W-:Y:S01]  /*1a860*/  SHF.L.U32 R115, R86, 0x10, RZ ;  /* 0x0000001056737819 */ /* 0x000fe200000006ff */
[----:B------:R-:W-:Y:S01]  /*1a870*/  IMAD.U32 R79, R88, 0x10000, RZ ;  /* 0x00010000584f7824 */ /* 0x000fe200078e00ff */
[----:B------:R-:W-:Y:S01]  /*1a880*/  SHF.L.U32 R113, R87, 0x10, RZ ;  /* 0x0000001057717819 */ /* 0x000fe200000006ff */
[C---:B------:R-:W-:Y:S01]  /*1a890*/  FMUL.FTZ R112, R107.reuse, R112 ;  /* 0x000000706b707220 */ /* 0x040fe20000410000 */
[----:B------:R-:W-:Y:S01]  /*1a8a0*/  FMUL.FTZ R114, R107, R114 ;  /* 0x000000726b727220 */ /* 0x000fe20000410000 */
[----:B------:R-:W-:-:S02]  /*1a8b0*/  IMAD.U32 R117, R83, 0x10000, RZ ;  /* 0x0001000053757824 */ /* 0x000fc400078e00ff */
[----:B------:R-:W-:Y:S01]  /*1a8c0*/  FFMA.FTZ R113, R112, R79, R113 ;  /* 0x0000004f70717223 */ /* 0x000fe20000010071 */
[----:B------:R-:W-:Y:S01]  /*1a8d0*/  F2FP.BF16.F32.PACK_AB R79, R119, R116 ;  /* 0x00000074774f723e */ /* 0x000fe200000010ff */
[----:B------:R-:W-:Y:S01]  /*1a8e0*/  FFMA.FTZ R114, R114, R115, R117 ;  /* 0x0000007372727223 */ /* 0x000fe20000010075 */
[----:B0-----:R-:W-:Y:S02]  /*1a8f0*/  IMAD.WIDE.U32 R108, R104, 0x10, R108 ;  /* 0x00000010686c7825 */ /* 0x001fe400078e006c */
[----:B------:R-:W-:Y:S02]  /*1a900*/  F2FP.BF16.F32.PACK_AB R76, R113, R76 ;  /* 0x0000004c714c723e */ /* 0x000fe400000010ff */
[----:B------:R-:W-:Y:S01]  /*1a910*/  F2FP.BF16.F32.PACK_AB R77, R114, R77 ;  /* 0x0000004d724d723e */ /* 0x000fe200000010ff */
[----:B------:R-:W-:-:S04]  /*1a920*/  VIADD R104, R104, 0x20 ;  /* 0x0000002068687836 */ /* 0x000fc80000000000 */
[----:B------:R1:W-:Y:S03]  /*1a930*/  STG.E.128 desc[UR6][R108.64], R76 ;  /* 0x0000004c6c007986 */ /* 0x0003e6000c101d06 */
.L_x_6455:
[----:B------:R-:W-:Y:S05]  /*1a940*/  BSYNC.RECONVERGENT B0 ;  /* 0x0000000000007941 */ /* 0x000fea0003800200 */
.L_x_6454:
[----:B------:R-:W-:Y:S01]  /*1a950*/  ISETP.NE.AND P0, PT, R105, RZ, PT ;  /* 0x000000ff6900720c */ /* 0x000fe20003f05270 */
[----:B------:R-:W-:-:S12]  /*1a960*/  BSSY.RECONVERGENT B0, `(.L_x_6456) ;  /* 0x0000038000007945 */ /* 0x000fd80003800200 */
[----:B------:R-:W-:Y:S05]  /*1a970*/  @!P0 BRA `(.L_x_6457) ;  /* 0x0000000000d88947 */ /* 0x000fea0003800000 */
[--C-:B01----:R-:W-:Y:S01]  /*1a980*/  FADD.FTZ R76, R60, -R110.reuse ;  /* 0x8000006e3c4c7221 */ /* 0x103fe20000010000 */
[----:B------:R-:W-:Y:S01]  /*1a990*/  PRMT R105, R25, 0x7632, R105 ;  /* 0x0000763219697816 */ /* 0x000fe20000000069 */
[--C-:B------:R-:W-:Y:S01]  /*1a9a0*/  FADD.FTZ R78, R63, -R110.reuse ;  /* 0x8000006e3f4e7221 */ /* 0x100fe20000010000 */
[----:B------:R-:W-:Y:S01]  /*1a9b0*/  PRMT R109, R29, 0x7632, R109 ;  /* 0x000076321d6d7816 */ /* 0x000fe2000000006d */
[----:B------:R-:W-:Y:S01]  /*1a9c0*/  FADD.FTZ R108, R64, -R110 ;  /* 0x8000006e406c7221 */ /* 0x000fe20000010000 */
[----:B------:R-:W-:Y:S01]  /*1a9d0*/  SHF.L.U32 R77, R24, 0x10, RZ ;  /* 0x00000010184d7819 */ /* 0x000fe200000006ff */
[----:B------:R-:W-:Y:S02]  /*1a9e0*/  IMAD.U32 R79, R28, 0x10000, RZ ;  /* 0x000100001c4f7824 */ /* 0x000fe400078e00ff */
[----:B------:R-:W-:Y:S01]  /*1a9f0*/  FMUL.FTZ R76, R107, R76 ;  /* 0x0000004c6b4c7220 */ /* 0x000fe20000410000 */
[----:B------:R-:W-:Y:S01]  /*1aa00*/  SHF.L.U32 R105, R105, 0x10, RZ ;  /* 0x0000001069697819 */ /* 0x000fe200000006ff */
[----:B------:R-:W-:Y:S01]  /*1aa10*/  FMUL.FTZ R78, R107, R78 ;  /* 0x0000004e6b4e7220 */ /* 0x000fe20000410000 */
[----:B------:R-:W-:Y:S01]  /*1aa20*/  SHF.L.U32 R111, R26, 0x10, RZ ;  /* 0x000000101a6f7819 */ /* 0x000fe200000006ff */
[----:B------:R-:W-:-:S02]  /*1aa30*/  IMAD.U32 R109, R109, 0x10000, RZ ;  /* 0x000100006d6d7824 */ /* 0x000fc400078e00ff */
[----:B------:R-:W-:Y:S01]  /*1aa40*/  FMUL.FTZ R108, R107, R108 ;  /* 0x0000006c6b6c7220 */ /* 0x000fe20000410000 */
[----:B------:R-:W-:Y:S02]  /*1aa50*/  IMAD.U32 R113, R30, 0x10000, RZ ;  /* 0x000100001e717824 */ /* 0x000fe400078e00ff */
[----:B------:R-:W-:Y:S01]  /*1aa60*/  FFMA.FTZ R76, R76, R77, R79 ;  /* 0x0000004d4c4c7223 */ /* 0x000fe2000001004f */
[----:B------:R-:W-:Y:S01]  /*1aa70*/  FFMA.FTZ R77, R78, R105, R109 ;  /* 0x000000694e4d7223 */ /* 0x000fe2000001006d */
[----:B------:R-:W-:Y:S01]  /*1aa80*/  PRMT R115, R26, 0x7632, R115 ;  /* 0x000076321a737816 */ /* 0x000fe20000000073 */
[----:B------:R-:W-:Y:S01]  /*1aa90*/  FFMA.FTZ R78, R108, R111, R113 ;  /* 0x0000006f6c4e7223 */ /* 0x000fe20000010071 */
[--C-:B------:R-:W-:Y:S01]  /*1aaa0*/  FADD.FTZ R108, R66, -R110.reuse ;  /* 0x8000006e426c7221 */ /* 0x100fe20000010000 */
[----:B------:R-:W-:Y:S01]  /*1aab0*/  PRMT R117, R30, 0x7632, R117 ;  /* 0x000076321e757816 */ /* 0x000fe20000000075 */
[--C-:B------:R-:W-:Y:S01]  /*1aac0*/  FADD.FTZ R112, R65, -R110.reuse ;  /* 0x8000006e41707221 */ /* 0x100fe20000010000 */
[----:B------:R-:W-:Y:S01]  /*1aad0*/  SHF.L.U32 R115, R115, 0x10, RZ ;  /* 0x0000001073737819 */ /* 0x000fe200000006ff */
[----:B------:R-:W-:Y:S01]  /*1aae0*/  FMUL.FTZ R79, R107, R108 ;  /* 0x0000006c6b4f7220 */ /* 0x000fe20000410000 */
[----:B------:R-:W-:Y:S01]  /*1aaf0*/  FADD.FTZ R116, R67, -R110 ;  /* 0x8000006e43747221 */ /* 0x000fe20000010000 */
[----:B------:R-:W-:-:S02]  /*1ab00*/  IMAD.U32 R117, R117, 0x10000, RZ ;  /* 0x0001000075757824 */ /* 0x000fc400078e00ff */
[----:B------:R-:W-:Y:S01]  /*1ab10*/  FMUL.FTZ R112, R107, R112 ;  /* 0x000000706b707220 */ /* 0x000fe20000410000 */
[----:B------:R-:W0:Y:S01]  /*1ab20*/  LDC.64 R108, c[0x0][0x428] ;  /* 0x00010a00ff6c7b82 */ /* 0x000e220000000a00 */
[----:B------:R-:W-:Y:S01]  /*1ab30*/  SHF.L.U32 R111, R15, 0x10, RZ ;  /* 0x000000100f6f7819 */ /* 0x000fe200000006ff */
[----:B------:R-:W-:Y:S02]  /*1ab40*/  IMAD.U32 R113, R14, 0x10000, RZ ;  /* 0x000100000e717824 */ /* 0x000fe400078e00ff */
[----:B------:R-:W-:Y:S01]  /*1ab50*/  FFMA.FTZ R105, R112, R115, R117 ;  /* 0x0000007370697223 */ /* 0x000fe20000010075 */
[----:B------:R-:W-:Y:S01]  /*1ab60*/  SHF.L.U32 R112, R27, 0x10, RZ ;  /* 0x000000101b707819 */ /* 0x000fe200000006ff */
[----:B------:R-:W-:Y:S01]  /*1ab70*/  FMUL.FTZ R116, R107, R116 ;  /* 0x000000746b747220 */ /* 0x000fe20000410000 */
[----:B------:R-:W-:Y:S01]  /*1ab80*/  IMAD.U32 R114, R31, 0x10000, RZ ;  /* 0x000100001f727824 */ /* 0x000fe200078e00ff */
[----:B------:R-:W-:Y:S01]  /*1ab90*/  SHF.L.U32 R115, R25, 0x10, RZ ;  /* 0x0000001019737819 */ /* 0x000fe200000006ff */
[----:B------:R-:W-:-:S02]  /*1aba0*/  IMAD.U32 R117, R29, 0x10000, RZ ;  /* 0x000100001d757824 */ /* 0x000fc400078e00ff */
[----:B------:R-:W-:Y:S01]  /*1abb0*/  FFMA.FTZ R116, R116, R111, R113 ;  /* 0x0000006f74747223 */ /* 0x000fe20000010071 */
[----:B------:R-:W-:Y:S01]  /*1abc0*/  FFMA.FTZ R79, R79, R112, R114 ;  /* 0x000000704f4f7223 */ /* 0x000fe20000010072 */
[----:B------:R-:W-:Y:S01]  /*1abd0*/  PRMT R111, R24, 0x7632, R111 ;  /* 0x00007632186f7816 */ /* 0x000fe2000000006f */
[--C-:B------:R-:W-:Y:S01]  /*1abe0*/  FADD.FTZ R114, R62, -R110.reuse ;  /* 0x8000006e3e727221 */ /* 0x100fe20000010000 */
[----:B------:R-:W-:Y:S01]  /*1abf0*/  PRMT R113, R28, 0x7632, R113 ;  /* 0x000076321c717816 */ /* 0x000fe20000000071 */
[----:B------:R-:W-:Y:S01]  /*1ac00*/  FADD.FTZ R112, R61, -R110 ;  /* 0x8000006e3d707221 */ /* 0x000fe20000010000 */
[----:B------:R-:W-:Y:S01]  /*1ac10*/  SHF.L.U32 R111, R111, 0x10, RZ ;  /* 0x000000106f6f7819 */ /* 0x000fe200000006ff */
[----:B------:R-:W-:Y:S01]  /*1ac20*/  FMUL.FTZ R114, R107, R114 ;  /* 0x000000726b727220 */ /* 0x000fe20000410000 */
[----:B------:R-:W-:Y:S01]  /*1ac30*/  F2FP.BF16.F32.PACK_AB R79, R116, R79 ;  /* 0x0000004f744f723e */ /* 0x000fe200000010ff */
[----:B------:R-:W-:Y:S02]  /*1ac40*/  IMAD.U32 R113, R113, 0x10000, RZ ;  /* 0x0001000071717824 */ /* 0x000fe400078e00ff */
[----:B------:R-:W-:Y:S01]  /*1ac50*/  FMUL.FTZ R112, R107, R112 ;  /* 0x000000706b707220 */ /* 0x000fe20000410000 */
[----:B------:R-:W-:Y:S01]  /*1ac60*/  FFMA.FTZ R114, R114, R115, R117 ;  /* 0x0000007372727223 */ /* 0x000fe20000010075 */
[----:B------:R-:W-:-:S02]  /*1ac70*/  F2FP.BF16.F32.PACK_AB R78, R105, R78 ;  /* 0x0000004e694e723e */ /* 0x000fc400000010ff */
[----:B------:R-:W-:Y:S01]  /*1ac80*/  FFMA.FTZ R111, R112, R111, R113 ;  /* 0x0000006f706f7223 */ /* 0x000fe20000010071 */
[C---:B0-----:R-:W-:Y:S01]  /*1ac90*/  IMAD.WIDE.U32 R108, R104.reuse, 0x10, R108 ;  /* 0x00000010686c7825 */ /* 0x041fe200078e006c */
[----:B------:R-:W-:Y:S02]  /*1aca0*/  F2FP.BF16.F32.PACK_AB R77, R77, R114 ;  /* 0x000000724d4d723e */ /* 0x000fe400000010ff */
[----:B------:R-:W-:Y:S02]  /*1acb0*/  IADD3 R104, PT, PT, R104, 0x20, RZ ;  /* 0x0000002068687810 */ /* 0x000fe40007ffe0ff */
[----:B------:R-:W-:-:S05]  /*1acc0*/  F2FP.BF16.F32.PACK_AB R76, R111, R76 ;  /* 0x0000004c6f4c723e */ /* 0x000fca00000010ff */
[----:B------:R2:W-:Y:S02]  /*1acd0*/  STG.E.128 desc[UR6][R108.64], R76 ;  /* 0x0000004c6c007986 */ /* 0x0005e4000c101d06 */
.L_x_6457:
[----:B------:R-:W-:Y:S05]  /*1ace0*/  BSYNC.RECONVERGENT B0 ;  /* 0x0000000000007941 */ /* 0x000fea0003800200 */
.L_x_6456:
[----:B------:R-:W-:Y:S01]  /*1acf0*/  ISETP.NE.AND P0, PT, R106, RZ, PT ;  /* 0x000000ff6a00720c */ /* 0x000fe20003f05270 */
[----:B------:R-:W-:-:S12]  /*1ad00*/  BSSY.RECONVERGENT B0, `(.L_x_6458) ;  /* 0x0000039000007945 */ /* 0x000fd80003800200 */
[----:B------:R-:W-:Y:S05]  /*1ad10*/  @!P0 BRA `(.L_x_6459) ;  /* 0x0000000000dc8947 */ /* 0x000fea0003800000 */
[--C-:B012---:R-:W-:Y:S01]  /*1ad20*/  FADD.FTZ R76, R68, -R110.reuse ;  /* 0x8000006e444c7221 */ /* 0x107fe20000010000 */
[----:B------:R-:W-:Y:S01]  /*1ad30*/  FADD.FTZ R78, R70, -R110 ;  /* 0x8000006e464e7221 */ /* 0x000fe20000010000 */
[----:B------:R-:W-:Y:S01]  /*1ad40*/  PRMT R112, R34, 0x7632, R112 ;  /* 0x0000763222707816 */ /* 0x000fe20000000070 */
[----:B------:R-:W-:Y:S01]  /*1ad50*/  FADD.FTZ R106, R73, -R110 ;  /* 0x8000006e496a7221 */ /* 0x000fe20000010000 */
[----:B------:R-:W-:Y:S01]  /*1ad60*/  PRMT R114, R38, 0x7632, R114 ;  /* 0x0000763226727816 */ /* 0x000fe20000000072 */
[----:B------:R-:W-:Y:S01]  /*1ad70*/  IMAD.U32 R77, R32, 0x10000, RZ ;  /* 0x00010000204d7824 */ /* 0x000fe200078e00ff */
[----:B------:R-:W-:Y:S01]  /*1ad80*/  SHF.L.U32 R79, R36, 0x10, RZ ;  /* 0x00000010244f7819 */ /* 0x000fe200000006ff */
[----:B------:R-:W-:Y:S01]  /*1ad90*/  FMUL.FTZ R76, R107, R76 ;  /* 0x0000004c6b4c7220 */ /* 0x000fe20000410000 */
[----:B------:R-:W-:Y:S01]  /*1ada0*/  SHF.L.U32 R109, R37, 0x10, RZ ;  /* 0x00000010256d7819 */ /* 0x000fe200000006ff */
[----:B------:R-:W-:Y:S02]  /*1adb0*/  IMAD.U32 R105, R33, 0x10000, RZ ;  /* 0x0001000021697824 */ /* 0x000fe400078e00ff */
[----:B------:R-:W-:Y:S01]  /*1adc0*/  FMUL.FTZ R78, R107, R78 ;  /* 0x0000004e6b4e7220 */ /* 0x000fe20000410000 */
[----:B------:R-:W-:Y:S01]  /*1add0*/  SHF.L.U32 R114, R114, 0x10, RZ ;  /* 0x0000001072727819 */ /* 0x000fe200000006ff */
[----:B------:R-:W-:-:S02]  /*1ade0*/  IMAD.U32 R112, R112, 0x10000, RZ ;  /* 0x0001000070707824 */ /* 0x000fc400078e00ff */
[----:B------:R-:W-:Y:S01]  /*1adf0*/  FMUL.FTZ R111, R107, R106 ;  /* 0x0000006a6b6f7220 */ /* 0x000fe20000410000 */
[----:B------:R-:W-:Y:S01]  /*1ae00*/  FFMA.FTZ R106, R76, R77, R79 ;  /* 0x0000004d4c6a7223 */ /* 0x000fe2000001004f */
[----:B------:R-:W-:Y:S01]  /*1ae10*/  FFMA.FTZ R108, R78, R105, R109 ;  /* 0x000000694e6c7223 */ /* 0x000fe2000001006d */
[----:B------:R-:W0:Y:S01]  /*1ae20*/  LDC.64 R76, c[0x0][0x428] ;  /* 0x00010a00ff4c7b82 */ /* 0x000e220000000a00 */
[----:B------:R-:W-:Y:S01]  /*1ae30*/  FFMA.FTZ R78, R111, R112, R114 ;  /* 0x000000706f4e7223 */ /* 0x000fe20000010072 */
[--C-:B------:R-:W-:Y:S01]  /*1ae40*/  FADD.FTZ R112, R69, -R110.reuse ;  /* 0x8000006e45707221 */ /* 0x100fe20000010000 */
[--C-:B------:R-:W-:Y:S01]  /*1ae50*/  FADD.FTZ R114, R71, -R110.reuse ;  /* 0x8000006e47727221 */ /* 0x100fe20000010000 */
[--C-:B------:R-:W-:Y:S01]  /*1ae60*/  FADD.FTZ R116, R72, -R110.reuse ;  /* 0x8000006e48747221 */ /* 0x100fe20000010000 */
[--C-:B------:R-:W-:Y:S01]  /*1ae70*/  FADD.FTZ R118, R74, -R110.reuse ;  /* 0x8000006e4a767221 */ /* 0x100fe20000010000 */
[----:B------:R-:W-:Y:S01]  /*1ae80*/  PRMT R115, R35, 0x7632, R115 ;  /* 0x0000763223737816 */ /* 0x000fe20000000073 */
[----:B------:R-:W-:Y:S01]  /*1ae90*/  FADD.FTZ R110, R75, -R110 ;  /* 0x8000006e4b6e7221 */ /* 0x000fe20000010000 */
[----:B------:R-:W-:Y:S01]  /*1aea0*/  PRMT R117, R39, 0x7632, R117 ;  /* 0x0000763227757816 */ /* 0x000fe20000000075 */
[----:B------:R-:W-:Y:S01]  /*1aeb0*/  IMAD.U32 R111, R35, 0x10000, RZ ;  /* 0x00010000236f7824 */ /* 0x000fe200078e00ff */
[----:B------:R-:W-:Y:S01]  /*1aec0*/  SHF.L.U32 R115, R115, 0x10, RZ ;  /* 0x0000001073737819 */ /* 0x000fe200000006ff */
[----:B------:R-:W-:Y:S01]  /*1aed0*/  FMUL.FTZ R110, R107, R110 ;  /* 0x0000006e6b6e7220 */ /* 0x000fe20000410000 */
[----:B------:R-:W-:Y:S01]  /*1aee0*/  SHF.L.U32 R117, R117, 0x10, RZ ;  /* 0x0000001075757819 */ /* 0x000fe200000006ff */
[----:B------:R-:W-:Y:S01]  /*1aef0*/  FMUL.FTZ R118, R107, R118 ;  /* 0x000000766b767220 */ /* 0x000fe20000410000 */
[----:B------:R-:W-:-:S02]  /*1af00*/  IMAD.U32 R113, R39, 0x10000, RZ ;  /* 0x0001000027717824 */ /* 0x000fc400078e00ff */
[C---:B------:R-:W-:Y:S01]  /*1af10*/  FMUL.FTZ R79, R107.reuse, R112 ;  /* 0x000000706b4f7220 */ /* 0x040fe20000410000 */
[C---:B------:R-:W-:Y:S01]  /*1af20*/  FMUL.FTZ R105, R107.reuse, R114 ;  /* 0x000000726b697220 */ /* 0x040fe20000410000 */
[----:B------:R-:W-:Y:S01]  /*1af30*/  FMUL.FTZ R109, R107, R116 ;  /* 0x000000746b6d7220 */ /* 0x000fe20000410000 */
[----:B------:R-:W-:Y:S01]  /*1af40*/  FFMA.FTZ R122, R110, R115, R117 ;  /* 0x000000736e7a7223 */ /* 0x000fe20000010075 */
[----:B------:R-:W-:Y:S01]  /*1af50*/  PRMT R110, R32, 0x7632, R110 ;  /* 0x00007632206e7816 */ /* 0x000fe2000000006e */
[----:B------:R-:W-:Y:S01]  /*1af60*/  FFMA.FTZ R107, R118, R111, R113 ;  /* 0x0000006f766b7223 */ /* 0x000fe20000010071 */
[----:B------:R-:W-:Y:S01]  /*1af70*/  PRMT R114, R33, 0x7632, R114 ;  /* 0x0000763221727816 */ /* 0x000fe20000000072 */
[----:B------:R-:W-:Y:S01]  /*1af80*/  IMAD.U32 R120, R38, 0x10000, RZ ;  /* 0x0001000026787824 */ /* 0x000fe200078e00ff */
[----:B------:R-:W-:Y:S01]  /*1af90*/  PRMT R116, R37, 0x7632, R116 ;  /* 0x0000763225747816 */ /* 0x000fe20000000074 */
[----:B------:R-:W-:Y:S01]  /*1afa0*/  IMAD.U32 R110, R110, 0x10000, RZ ;  /* 0x000100006e6e7824 */ /* 0x000fe200078e00ff */
[----:B------:R-:W-:-:S02]  /*1afb0*/  PRMT R112, R36, 0x7632, R112 ;  /* 0x0000763224707816 */ /* 0x000fc40000000070 */
[----:B------:R-:W-:Y:S01]  /*1afc0*/  SHF.L.U32 R118, R34, 0x10, RZ ;  /* 0x0000001022767819 */ /* 0x000fe200000006ff */
[----:B------:R-:W-:Y:S01]  /*1afd0*/  IMAD.U32 R116, R116, 0x10000, RZ ;  /* 0x0001000074747824 */ /* 0x000fe200078e00ff */
[----:B------:R-:W-:Y:S02]  /*1afe0*/  SHF.L.U32 R114, R114, 0x10, RZ ;  /* 0x0000001072727819 */ /* 0x000fe400000006ff */
[----:B------:R-:W-:Y:S01]  /*1aff0*/  SHF.L.U32 R112, R112, 0x10, RZ ;  /* 0x0000001070707819 */ /* 0x000fe200000006ff */
[----:B------:R-:W-:Y:S02]  /*1b000*/  FFMA.FTZ R113, R109, R118, R120 ;  /* 0x000000766d717223 */ /* 0x000fe40000010078 */
[----:B------:R-:W-:Y:S01]  /*1b010*/  FFMA.FTZ R111, R105, R114, R116 ;  /* 0x00000072696f7223 */ /* 0x000fe20000010074 */
[----:B0-----:R-:W-:-:S04]  /*1b020*/  IMAD.WIDE.U32 R104, R104, 0x10, R76 ;  /* 0x0000001068687825 */ /* 0x001fc800078e004c */
[----:B------:R-:W-:Y:S01]  /*1b030*/  FFMA.FTZ R109, R79, R110, R112 ;  /* 0x0000006e4f6d7223 */ /* 0x000fe20000010070 */
[----:B------:R-:W-:Y:S02]  /*1b040*/  F2FP.BF16.F32.PACK_AB R79, R122, R107 ;  /* 0x0000006b7a4f723e */ /* 0x000fe400000010ff */
[----:B------:R-:W-:Y:S02]  /*1b050*/  F2FP.BF16.F32.PACK_AB R78, R78, R113 ;  /* 0x000000714e4e723e */ /* 0x000fe400000010ff */
[----:B------:R-:W-:Y:S02]  /*1b060*/  F2FP.BF16.F32.PACK_AB R77, R111, R108 ;  /* 0x0000006c6f4d723e */ /* 0x000fe400000010ff */
[----:B------:R-:W-:-:S05]  /*1b070*/  F2FP.BF16.F32.PACK_AB R76, R109, R106 ;  /* 0x0000006a6d4c723e */ /* 0x000fca00000010ff */
[----:B------:R3:W-:Y:S02]  /*1b080*/  STG.E.128 desc[UR6][R104.64], R76 ;  /* 0x0000004c68007986 */ /* 0x0007e4000c101d06 */
.L_x_6459:
[----:B------:R-:W-:Y:S05]  /*1b090*/  BSYNC.RECONVERGENT B0 ;  /* 0x0000000000007941 */ /* 0x000fea0003800200 */
.L_x_6458:
[----:B0123--:R-:W0:Y:S02]  /*1b0a0*/  LDC.64 R76, c[0x0][0x380] ;  /* 0x0000e000ff4c7b82 */ /* 0x00fe240000000a00 */
[----:B0-----:R-:W-:-:S05]  /*1b0b0*/  IMAD R10, R76, 0x4, R10 ;  /* 0x000000044c0a7824 */ /* 0x001fca00078e020a */
[----:B------:R-:W-:-:S13]  /*1b0c0*/  ISETP.GE.AND P0, PT, R10, R77, PT ;  /* 0x0000004d0a00720c */ /* 0x000fda0003f06270 */
[----:B------:R-:W-:Y:S05]  /*1b0d0*/  @!P0 BRA `(.L_x_6460) ;  /* 0xfffffe5800a88947 */ /* 0x000fea000383ffff */
[----:B------:R-:W-:Y:S05]  /*1b0e0*/  EXIT ;  /* 0x000000000000794d */ /* 0x000fea0003800000 */
.L_x_6453:
[----:B------:R-:W-:Y:S01]  /*1b0f0*/  HFMA2 R115, -RZ, RZ, 0, 1.847743988037109375e-06 ;  /* 0x0000001fff737431 */ /* 0x000fe200000001ff */
[----:B------:R-:W-:Y:S01]  /*1b100*/  BSSY B0, `(.L_x_6461) ;  /* 0x0000007000007945 */ /* 0x000fe20003800000 */
[----:B------:R-:W-:Y:S01]  /*1b110*/  MOV R113, R77 ;  /* 0x0000004d00717202 */ /* 0x000fe20000000f00 */
[----:B------:R-:W-:Y:S02]  /*1b120*/  IMAD.MOV.U32 R114, RZ, RZ, 0x1 ;  /* 0x00000001ff727424 */ /* 0x000fe400078e00ff */
[----:B------:R-:W-:-:S07]  /*1b130*/  IMAD.MOV.U32 R112, RZ, RZ, -0x1 ;  /* 0xffffffffff707424 */ /* 0x000fce00078e00ff */
[----:B------:R-:W-:Y:S05]  /*1b140*/  WARPSYNC.COLLECTIVE R112, `(.L_x_6462) ;  /* 0x0000000070087348 */ /* 0x000fea0003c00000 */
[----:B------:R0:W1:Y:S02]  /*1b150*/  SHFL.BFLY P4, R111, R113, R114, R115 ;  /* 0x0c000072716f7389 */ /* 0x0000640000080073 */
[----:B01----:R-:W-:Y:S05]  /*1b160*/  ENDCOLLECTIVE ;  /* 0x000000000000791b */ /* 0x003fea0003800000 */
.L_x_6462:
[----:B------:R-:W-:Y:S05]  /*1b170*/  BSYNC B0 ;  /* 0x0000000000007941 */ /* 0x000fea0003800000 */
.L_x_6461:
        /* <DEDUP_REMOVED lines=9> */
.L_x_6463:
[----:B------:R-:W-:Y:S02]  /*1b210*/  IMAD.MOV.U32 R114, RZ, RZ, 0x4 ;  /* 0x00000004ff727424 */ /* 0x000fe400078e00ff */
[----:B------:R-:W-:-:S04]  /*1b220*/  IMAD.MOV.U32 R79, RZ, RZ, R111 ;  /* 0x000000ffff4f7224 */ /* 0x000fc800078e006f */
[----:B------:R-:W-:-:S05]  /*1b230*/  FADD.FTZ R79, R78, R79 ;  /* 0x0000004f4e4f7221 */ /* 0x000fca0000010000 */
[----:B------:R-:W-:-:S07]  /*1b240*/  MOV R113, R79 ;  /* 0x0000004f00717202 */ /* 0x000fce0000000f00 */
[----:B------:R-:W-:Y:S05]  /*1b250*/  WARPSYNC.COLLECTIVE R112, `(.L_x_6464) ;  /* 0x0000000070087348 */ /* 0x000fea0003c00000 */
[----:B------:R0:W1:Y:S02]  /*1b260*/  SHFL.BFLY P4, R111, R113, R114, R115 ;  /* 0x0c000072716f7389 */ /* 0x0000640000080073 */
[----:B01----:R-:W-:Y:S05]  /*1b270*/  ENDCOLLECTIVE ;  /* 0x000000000000791b */ /* 0x003fea0003800000 */
.L_x_6464:
[----:B------:R-:W-:Y:S01]  /*1b280*/  HFMA2 R114, -RZ, RZ, 0, 4.76837158203125e-07 ;  /* 0x00000008ff727431 */ /* 0x000fe200000001ff */
[----:B------:R-:W-:-:S05]  /*1b290*/  MOV R76, R111 ;  /* 0x0000006f004c7202 */ /* 0x000fca0000000f00 */
[----:B------:R-:W-:-:S04]  /*1b2a0*/  FADD.FTZ R108, R79, R76 ;  /* 0x0000004c4f6c7221 */ /* 0x000fc80000010000 */
[----:B------:R-:W-:-:S07]  /*1b2b0*/  IMAD.MOV.U32 R113, RZ, RZ, R108 ;  /* 0x000000ffff717224 */ /* 0x000fce00078e006c */
[----:B------:R-:W-:Y:S05]  /*1b2c0*/  WARPSYNC.COLLECTIVE R112, `(.L_x_6465) ;  /* 0x0000000070087348 */ /* 0x000fea0003c00000 */
[----:B------:R0:W1:Y:S02]  /*1b2d0*/  SHFL.BFLY P4, R111, R113, R114, R115 ;  /* 0x0c000072716f7389 */ /* 0x0000640000080073 */
[----:B01----:R-:W-:Y:S05]  /*1b2e0*/  ENDCOLLECTIVE ;  /* 0x000000000000791b */ /* 0x003fea0003800000 */
.L_x_6465:
        /* <DEDUP_REMOVED lines=8> */
.L_x_6466:
        /* <DEDUP_REMOVED lines=57> */
.L_x_6467:
[----:B------:R-:W-:Y:S02]  /*1b700*/  IMAD.MOV.U32 R114, RZ, RZ, 0x2 ;  /* 0x00000002ff727424 */ /* 0x000fe400078e00ff */
[----:B------:R-:W-:-:S04]  /*1b710*/  IMAD.MOV.U32 R77, RZ, RZ, R111 ;  /* 0x000000ffff4d7224 */ /* 0x000fc800078e006f */
[----:B------:R-:W-:-:S05]  /*1b720*/  FADD.FTZ R77, R76, R77 ;  /* 0x0000004d4c4d7221 */ /* 0x000fca0000010000 */
[----:B------:R-:W-:-:S07]  /*1b730*/  MOV R113, R77 ;  /* 0x0000004d00717202 */ /* 0x000fce0000000f00 */
[----:B------:R-:W-:Y:S05]  /*1b740*/  WARPSYNC.COLLECTIVE R112, `(.L_x_6468) ;  /* 0x0000000070087348 */ /* 0x000fea0003c00000 */
[----:B------:R0:W1:Y:S02]  /*1b750*/  SHFL.BFLY P4, R111, R113, R114, R115 ;  /* 0x0c000072716f7389 */ /* 0x0000640000080073 */
[----:B01----:R-:W-:Y:S05]  /*1b760*/  ENDCOLLECTIVE ;  /* 0x000000000000791b */ /* 0x003fea0003800000 */
.L_x_6468:
[----:B------:R-:W-:Y:S01]  /*1b770*/  HFMA2 R114, -RZ, RZ, 0, 2.384185791015625e-07 ;  /* 0x00000004ff727431 */ /* 0x000fe200000001ff */
[----:B------:R-:W-:-:S05]  /*1b780*/  MOV R78, R111 ;  /* 0x0000006f004e7202 */ /* 0x000fca0000000f00 */
[----:B------:R-:W-:-:S04]  /*1b790*/  FADD.FTZ R78, R77, R78 ;  /* 0x0000004e4d4e7221 */ /* 0x000fc80000010000 */
[----:B------:R-:W-:-:S07]  /*1b7a0*/  IMAD.MOV.U32 R113, RZ, RZ, R78 ;  /* 0x000000ffff717224 */ /* 0x000fce00078e004e */
[----:B------:R-:W-:Y:S05]  /*1b7b0*/  WARPSYNC.COLLECTIVE R112, `(.L_x_6469) ;  /* 0x0000000070087348 */ /* 0x000fea0003c00000 */
[----:B------:R0:W1:Y:S02]  /*1b7c0*/  SHFL.BFLY P4, R111, R113, R114, R115 ;  /* 0x0c000072716f7389 */ /* 0x0000640000080073 */
[----:B01----:R-:W-:Y:S05]  /*1b7d0*/  ENDCOLLECTIVE ;  /* 0x000000000000791b */ /* 0x003fea0003800000 */
.L_x_6469:
[----:B------:R-:W-:Y:S02]  /*1b7e0*/  IMAD.MOV.U32 R114, RZ, RZ, 0x8 ;  /* 0x00000008ff727424 */ /* 0x000fe400078e00ff */
[----:B------:R-:W-:-:S04]  /*1b7f0*/  IMAD.MOV.U32 R79, RZ, RZ, R111 ;  /* 0x000000ffff4f7224 */ /* 0x000fc800078e006f */
[----:B------:R-:W-:-:S05]  /*1b800*/  FADD.FTZ R79, R78, R79 ;  /* 0x0000004f4e4f7221 */ /* 0x000fca0000010000 */
[----:B------:R-:W-:-:S07]  /*1b810*/  MOV R113, R79 ;  /* 0x0000004f00717202 */ /* 0x000fce0000000f00 */
[----:B------:R-:W-:Y:S05]  /*1b820*/  WARPSYNC.COLLECTIVE R112, `(.L_x_6470) ;  /* 0x0000000070087348 */ /* 0x000fea0003c00000 */
[----:B------:R0:W1:Y:S02]  /*1b830*/  SHFL.BFLY P4, R111, R113, R114, R115 ;  /* 0x0c000072716f7389 */ /* 0x0000640000080073 */
[----:B01----:R-:W-:Y:S05]  /*1b840*/  ENDCOLLECTIVE ;  /* 0x000000000000791b */ /* 0x003fea0003800000 */
.L_x_6470:
[----:B------:R-:W-:Y:S01]  /*1b850*/  HFMA2 R114, -RZ, RZ, 0, 9.5367431640625e-07 ;  /* 0x00000010ff727431 */ /* 0x000fe200000001ff */
[----:B------:R-:W-:-:S05]  /*1b860*/  MOV R108, R111 ;  /* 0x0000006f006c7202 */ /* 0x000fca0000000f00 */
[----:B------:R-:W-:-:S04]  /*1b870*/  FADD.FTZ R108, R79, R108 ;  /* 0x0000006c4f6c7221 */ /* 0x000fc80000010000 */
[----:B------:R-:W-:-:S07]  /*1b880*/  IMAD.MOV.U32 R113, RZ, RZ, R108 ;  /* 0x000000ffff717224 */ /* 0x000fce00078e006c */
[----:B------:R-:W-:Y:S05]  /*1b890*/  WARPSYNC.COLLECTIVE R112, `(.L_x_6471) ;  /* 0x0000000070087348 */ /* 0x000fea0003c00000 */
[----:B------:R0:W1:Y:S02]  /*1b8a0*/  SHFL.BFLY P4, R111, R113, R114, R115 ;  /* 0x0c000072716f7389 */ /* 0x0000640000080073 */
[----:B01----:R-:W-:Y:S05]  /*1b8b0*/  ENDCOLLECTIVE ;  /* 0x000000000000791b */ /* 0x003fea0003800000 */
.L_x_6471:
[----:B------:R-:W-:Y:S05]  /*1b8c0*/  BRA `(.L_x_6472) ;  /* 0xffffffec00187947 */ /* 0x000fea000383ffff */
.L_x_6473:
        /* <DEDUP_REMOVED lines=11> */
.L_x_17375:


//--------------------- .text._ZN10layer_norm31ln_parallel_residual_fwd_kernelINS_13Kernel_traitsI13__nv_bfloat16S2_fS2_fjLj768ELj1ELj4ELj1ELj16ENS_18Kernel_traits_baseILj768ES2_S2_fS2_fjLj128EEEEELb1ELb1ELb1EEEvNS_9FwdParamsE --------------------------
	.section	.text._ZN10layer_norm31ln_parallel_residual_fwd_kernelINS_13Kernel_traitsI13__nv_bfloat16S2_fS2_fjLj768ELj1ELj4ELj1ELj16ENS_18Kernel_traits_baseILj768ES2_S2_fS2_fjLj128EEEEELb1ELb1ELb1EEEvNS_9FwdParamsE,"ax",@progbits
	.align	128
        .global         _ZN10layer_norm31ln_parallel_residual_fwd_kernelINS_13Kernel_traitsI13__nv_bfloat16S2_fS2_fjLj768ELj1ELj4ELj1ELj16ENS_18Kernel_traits_baseILj768ES2_S2_fS2_fjLj128EEEEELb1ELb1ELb1EEEvNS_9FwdParamsE
        .type           _ZN10layer_norm31ln_parallel_residual_fwd_kernelINS_13Kernel_traitsI13__nv_bfloat16S2_fS2_fjLj768ELj1ELj4ELj1ELj16ENS_18Kernel_traits_baseILj768ES2_S2_fS2_fjLj128EEEEELb1ELb1ELb1EEEvNS_9FwdParamsE,@function
        .size           _ZN10layer_norm31ln_parallel_residual_fwd_kernelINS_13Kernel_traitsI13__nv_bfloat16S2_fS2_fjLj768ELj1ELj4ELj1ELj16ENS_18Kernel_traits_baseILj768ES2_S2_fS2_fjLj128EEEEELb1ELb1ELb1EEEvNS_9FwdParamsE,(.L_x_17376 - _ZN10layer_norm31ln_parallel_residual_fwd_kernelINS_13Kernel_traitsI13__nv_bfloat16S2_fS2_fjLj768ELj1ELj4ELj1ELj16ENS_18Kernel_traits_baseILj768ES2_S2_fS2_fjLj128EEEEELb1ELb1ELb1EEEvNS_9FwdParamsE)
        .other          _ZN10layer_norm31ln_parallel_residual_fwd_kernelINS_13Kernel_traitsI13__nv_bfloat16S2_fS2_fjLj768ELj1ELj4ELj1ELj16ENS_18Kernel_traits_baseILj768ES2_S2_fS2_fjLj128EEEEELb1ELb1ELb1EEEvNS_9FwdParamsE,@"STO_CUDA_ENTRY STV_DEFAULT"
_ZN10layer_norm31ln_parallel_residual_fwd_kernelINS_13Kernel_traitsI13__nv_bfloat16S2_fS2_fjLj768ELj1ELj4ELj1ELj16ENS_18Kernel_traits_baseILj768ES2_S2_fS2_fjLj128EEEEELb1ELb1ELb1EEEvNS_9FwdParamsE:
.text._ZN10layer_norm31ln_parallel_residual_fwd_kernelINS_13Kernel_traitsI13__nv_bfloat16S2_fS2_fjLj768ELj1ELj4ELj1ELj16ENS_18Kernel_traits_baseILj768ES2_S2_fS2_fjLj128EEEEELb1ELb1ELb1EEEvNS_9FwdParamsE:
        /* <DEDUP_REMOVED lines=40> */
[----:B------:R-:W-:Y:S01]  /*0280*/  IMAD.MOV.U32 R2, RZ, RZ, R4 ;  /* 0x000000ffff027224 */ /* 0x000fe200078e0004 */
[--C-:B------:R-:W-:Y:S01]  /*0290*/  SHF.R.U64 R3, R78, 0x2, R79.reuse ;  /* 0x000000024e037819 */ /* 0x100fe2000000124f */
[----:B------:R-:W-:Y:S01]  /*02a0*/  UIADD3 UR5, UPT, UPT, UR7, -0x4498517b, URZ ;  /* 0xbb67ae8507057890 */ /* 0x000fe2000fffe0ff */
[----:B------:R-:W-:Y:S01]  /*02b0*/  SHF.R.U32.HI R4, RZ, 0x2, R79 ;  /* 0x00000002ff047819 */ /* 0x000fe2000001164f */
[----:B------:R-:W-:Y:S01]  /*02c0*/  IMAD.HI.U32 R5, R2, -0x326172a9, RZ ;  /* 0xcd9e8d5702057827 */ /* 0x000fe200078e00ff */
[----:B------:R-:W-:Y:S01]  /*02d0*/  UIADD3 UR4, UPT, UPT, UR6, -0x61c88647, URZ ;  /* 0x9e3779b906047890 */ /* 0x000fe2000fffe0ff */
[----:B-----5:R-:W-:Y:S01]  /*02e0*/  @!P0 CS2R R80, SRZ ;  /* 0x0000000000508805 */ /* 0x020fe2000001ff00 */
[----:B------:R-:W-:Y:S01]  /*02f0*/  UIADD3 UR12, UPT, UPT, UR6, 0x3c6ef372, URZ ;  /* 0x3c6ef372060c7890 */ /* 0x000fe2000fffe0ff */
[C---:B------:R-:W-:Y:S01]  /*0300*/  IMAD.HI.U32 R6, R3.reuse, -0x2daee0ad, RZ ;  /* 0xd2511f5303067827 */ /* 0x040fe200078e00ff */
[----:B------:R-:W-:Y:S01]  /*0310*/  LOP3.LUT R5, R4, UR6, R5, 0x96, !PT ;  /* 0x0000000604057c12 */ /* 0x000fe2000f8e9605 */
[----:B------:R-:W-:Y:S01]  /*0320*/  UIADD3 UR13, UPT, UPT, UR7, 0x32370b8f, URZ ;  /* 0x32370b8f070d7890 */ /* 0x000fe2000fffe0ff */
[----:B------:R-:W-:Y:S01]  /*0330*/  @!P0 CS2R R110, SRZ ;  /* 0x00000000006e8805 */ /* 0x000fe2000001ff00 */
[----:B------:R-:W-:Y:S01]  /*0340*/  IMAD R26, R3, -0x2daee0ad, RZ ;  /* 0xd2511f53031a7824 */ /* 0x000fe200078e02ff */
[----:B------:R-:W-:Y:S01]  /*0350*/  LOP3.LUT R6, R6, UR7, RZ, 0x3c, !PT ;  /* 0x0000000706067c12 */ /* 0x000fe2000f8e3cff */
[----:B------:R-:W-:Y:S01]  /*0360*/  IMAD.HI.U32 R25, R5, -0x2daee0ad, RZ ;  /* 0xd2511f5305197827 */ /* 0x000fe200078e00ff */
[----:B------:R-:W-:Y:S01]  /*0370*/  UIADD3 UR14, UPT, UPT, UR6, 0x1715609d, URZ ;  /* 0x1715609d060e7890 */ /* 0x000fe2000fffe0ff */
[----:B------:R-:W-:Y:S01]  /*0380*/  @!P0 CS2R R8, SRZ ;  /* 0x0000000000088805 */ /* 0x000fe2000001ff00 */
[----:B------:R-:W-:Y:S01]  /*0390*/  UIADD3 UR15, UPT, UPT, UR6, -0x4ab325aa, URZ ;  /* 0xb54cda56060f7890 */ /* 0x000fe2000fffe0ff */
        /* <DEDUP_REMOVED lines=8> */
[----:B------:R-:W-:Y:S01]  /*0420*/  UIADD3 UR4, UPT, UPT, UR7, 0x76cf5d0a, URZ ;  /* 0x76cf5d0a07047890 */ /* 0x000fe2000fffe0ff */
[----:B------:R-:W-:Y:S01]  /*0430*/  IMAD.HI.U32 R6, R25, -0x326172a9, RZ ;  /* 0xcd9e8d5719067827 */ /* 0x000fe200078e00ff */
[----:B------:R-:W-:Y:S01]  /*0440*/  UIADD3 UR16, UPT, UPT, UR6, 0x5384540f, URZ ;  /* 0x5384540f06107890 */ /* 0x000fe2000fffe0ff */
[----:B------:R-:W-:Y:S01]  /*0450*/  @!P0 CS2R R82, SRZ ;  /* 0x0000000000528805 */ /* 0x000fe2000001ff00 */
[----:B------:R-:W-:Y:S01]  /*0460*/  UIADD3 UR10, UPT, UPT, UR6, -0xe443238, URZ ;  /* 0xf1bbcdc8060a7890 */ /* 0x000fe2000fffe0ff */
[----:B------:R-:W-:Y:S01]  /*0470*/  IMAD R24, R5, -0x2daee0ad, RZ ;  /* 0xd2511f5305187824 */ /* 0x000fe200078e02ff */
[----:B------:R-:W-:Y:S01]  /*0480*/  LOP3.LUT R6, R27, UR12, R6, 0x96, !PT ;  /* 0x0000000c1b067c12 */ /* 0x000fe2000f8e9606 */
[----:B------:R-:W-:Y:S01]  /*0490*/  IMAD.HI.U32 R5, R7, -0x2daee0ad, RZ ;  /* 0xd2511f5307057827 */ /* 0x000fe200078e00ff */
[----:B------:R-:W-:Y:S01]  /*04a0*/  UIADD3 UR18, UPT, UPT, UR7, -0x24c28bd8, URZ ;  /* 0xdb3d742807127890 */ /* 0x000fe2000fffe0ff */
[----:B------:R-:W-:-:S02]  /*04b0*/  @!P0 CS2R R10, SRZ ;  /* 0x00000000000a8805 */ /* 0x000fc4000001ff00 */
[----:B------:R-:W-:Y:S01]  /*04c0*/  PRMT R88, R80, 0x7632, R88 ;  /* 0x0000763250587816 */ /* 0x000fe20000000058 */
[----:B------:R-:W-:Y:S01]  /*04d0*/  IMAD R26, R7, -0x2daee0ad, RZ ;  /* 0xd2511f53071a7824 */ /* 0x000fe200078e02ff */
[----:B------:R-:W-:Y:S01]  /*04e0*/  LOP3.LUT R5, R24, UR4, R5, 0x96, !PT ;  /* 0x0000000418057c12 */ /* 0x000fe2000f8e9605 */
[----:B------:R-:W-:Y:S01]  /*04f0*/  IMAD R24, R25, -0x326172a9, RZ ;  /* 0xcd9e8d5719187824 */ /* 0x000fe200078e02ff */
[----:B------:R-:W-:Y:S01]  /*0500*/  UIADD3 UR4, UPT, UPT, UR6, -0x255992d5, URZ ;  /* 0xdaa66d2b06047890 */ /* 0x000fe2000fffe0ff */
[----:B------:R-:W-:Y:S01]  /*0510*/  IMAD.HI.U32 R25, R6, -0x2daee0ad, RZ ;  /* 0xd2511f5306197827 */ /* 0x000fe200078e00ff */
[----:B------:R-:W-:Y:S01]  /*0520*/  SHF.L.U32 R92, R80, 0x10, RZ ;  /* 0x00000010505c7819 */ /* 0x000fe200000006ff */
[----:B------:R-:W-:Y:S01]  /*0530*/  UIADD3 UR20, UPT, UPT, UR7, -0x695add53, URZ ;  /* 0x96a522ad07147890 */ /* 0x000fe2000fffe0ff */
[----:B------:R-:W-:Y:S01]  /*0540*/  PRMT R94, R111, 0x7632, R94 ;  /* 0x000076326f5e7816 */ /* 0x000fe2000000005e */
[C---:B------:R-:W-:Y:S01]  /*0550*/  IMAD.HI.U32 R7, R5.reuse, -0x326172a9, RZ ;  /* 0xcd9e8d5705077827 */ /* 0x040fe200078e00ff */
[----:B------:R-:W-:Y:S01]  /*0560*/  LOP3.LUT R25, R26, UR13, R25, 0x96, !PT ;  /* 0x0000000d1a197c12 */ /* 0x000fe2000f8e9619 */
[----:B------:R-:W-:Y:S01]  /*0570*/  UIADD3 UR19, UPT, UPT, UR6, -0x700cb87f, URZ ;  /* 0x8ff3478106137890 */ /* 0x000fe2000fffe0ff */
[----:B------:R-:W-:Y:S01]  /*0580*/  PRMT R98, R110, 0x7632, R98 ;  /* 0x000076326e627816 */ /* 0x000fe20000000062 */
[----:B------:R-:W-:Y:S01]  /*0590*/  IMAD R27, R6, -0x2daee0ad, RZ ;  /* 0xd2511f53061b7824 */ /* 0x000fe200078e02ff */
[----:B------:R-:W-:Y:S01]  /*05a0*/  LOP3.LUT R7, R24, UR4, R7, 0x96, !PT ;  /* 0x0000000418077c12 */ /* 0x000fe2000f8e9607 */
[----:B------:R-:W-:Y:S01]  /*05b0*/  UIADD3 UR4, UPT, UPT, UR6, 0x78dde6e4, URZ ;  /* 0x78dde6e406047890 */ /* 0x000fe2000fffe0ff */
[----:B------:R-:W-:Y:S01]  /*05c0*/  IMAD R24, R5, -0x326172a9, RZ ;  /* 0xcd9e8d5705187824 */ /* 0x000fe200078e02ff */
[----:B------:R-:W-:Y:S01]  /*05d0*/  SHF.L.U32 R100, R110, 0x10, RZ ;  /* 0x000000106e647819 */ /* 0x000fe200000006ff */
[----:B------:R-:W-:Y:S01]  /*05e0*/  IMAD.HI.U32 R5, R25, -0x326172a9, RZ ;  /* 0xcd9e8d5719057827 */ /* 0x000fe200078e00ff */
[C---:B------:R-:W-:Y:S01]  /*05f0*/  PRMT R118, R9.reuse, 0x7632, R118 ;  /* 0x0000763209767816 */ /* 0x040fe20000000076 */
[----:B------:R-:W-:Y:S01]  /*0600*/  BSSY B0, `(.L_x_6474) ;  /* 0x000183f000007945 */ /* 0x000fe20003800000 */
[----:B------:R-:W-:Y:S01]  /*0610*/  SHF.L.U32 R120, R9, 0x10, RZ ;  /* 0x0000001009787819 */ /* 0x000fe200000006ff */
[----:B------:R-:W-:Y:S01]  /*0620*/  IMAD.HI.U32 R6, R7, -0x2daee0ad, RZ ;  /* 0xd2511f5307067827 */ /* 0x000fe200078e00ff */
[----:B------:R-:W-:Y:S01]  /*0630*/  LOP3.LUT R5, R24, UR4, R5, 0x96, !PT ;  /* 0x0000000418057c12 */ /* 0x000fe2000f8e9605 */
[----:B------:R-:W-:Y:S01]  /*0640*/  UIADD3 UR4, UPT, UPT, UR7, -0x56f99767, URZ ;  /* 0xa906689907047890 */ /* 0x000fe2000fffe0ff */
[----:B------:R-:W-:Y:S01]  /*0650*/  PRMT R106, R108, 0x7632, R106 ;  /* 0x000076326c6a7816 */ /* 0x000fe2000000006a */
[----:B------:R-:W-:Y:S01]  /*0660*/  IMAD R24, R25, -0x326172a9, RZ ;  /* 0xcd9e8d5719187824 */ /* 0x000fe200078e02ff */
[----:B------:R-:W-:Y:S01]  /*0670*/  LOP3.LUT R6, R27, UR5, R6, 0x96, !PT ;  /* 0x000000051b067c12 */ /* 0x000fe2000f8e9606 */
[----:B------:R-:W-:Y:S01]  /*0680*/  IMAD R26, R7, -0x2daee0ad, RZ ;  /* 0xd2511f53071a7824 */ /* 0x000fe200078e02ff */
[----:B------:R-:W-:Y:S01]  /*0690*/  PRMT R84, R81, 0x7632, R84 ;  /* 0x0000763251547816 */ /* 0x000fe20000000054 */
[----:B------:R-:W-:Y:S01]  /*06a0*/  IMAD.HI.U32 R25, R5, -0x2daee0ad, RZ ;  /* 0xd2511f5305197827 */ /* 0x000fe200078e00ff */
[----:B------:R-:W-:Y:S01]  /*06b0*/  PRMT R110, R11, 0x7632, R110 ;  /* 0x000076320b6e7816 */ /* 0x000fe2000000006e */
[----:B------:R-:W0:Y:S01]  /*06c0*/  LDCU UR22, c[0x0][0x404] ;  /* 0x00008080ff1677ac */ /* 0x000e220008000800 */
[----:B------:R-:W-:Y:S01]  /*06d0*/  PRMT R122, R8, 0x7632, R122 ;  /* 0x00007632087a7816 */ /* 0x000fe2000000007a */
[----:B------:R-:W-:Y:S01]  /*06e0*/  IMAD.HI.U32 R7, R6, -0x326172a9, RZ ;  /* 0xcd9e8d5706077827 */ /* 0x000fe200078e00ff */
[----:B------:R-:W-:Y:S01]  /*06f0*/  LOP3.LUT R25, R26, UR4, R25, 0x96, !PT ;  /* 0x000000041a197c12 */ /* 0x000fe2000f8e9619 */
[----:B------:R-:W-:Y:S01]  /*0700*/  UIADD3 UR4, UPT, UPT, UR7, 0x646e171e, URZ ;  /* 0x646e171e07047890 */ /* 0x000fe2000fffe0ff */
[----:B------:R-:W-:Y:S01]  /*0710*/  PRMT R9, R15, 0x7632, R9 ;  /* 0x000076320f097816 */ /* 0x000fe20000000009 */
[----:B------:R-:W-:Y:S01]  /*0720*/  IMAD R27, R5, -0x2daee0ad, RZ ;  /* 0xd2511f53051b7824 */ /* 0x000fe200078e02ff */
[----:B------:R-:W-:Y:S01]  /*0730*/  LOP3.LUT R7, R24, UR14, R7, 0x96, !PT ;  /* 0x0000000e18077c12 */ /* 0x000fe2000f8e9607 */
[----:B------:R-:W-:Y:S01]  /*0740*/  IMAD R6, R6, -0x326172a9, RZ ;  /* 0xcd9e8d5706067824 */ /* 0x000fe200078e02ff */
[----:B------:R-:W-:Y:S01]  /*0750*/  PRMT R85, R13, 0x7632, R85 ;  /* 0x000076320d557816 */ /* 0x000fe20000000055 */
[----:B------:R-:W-:Y:S01]  /*0760*/  IMAD.HI.U32 R5, R25, -0x326172a9, RZ ;  /* 0xcd9e8d5719057827 */ /* 0x000fe200078e00ff */
[----:B------:R-:W-:Y:S01]  /*0770*/  PRMT R91, R12, 0x7632, R91 ;  /* 0x000076320c5b7816 */ /* 0x000fe2000000005b */
[----:B------:R-:W1:Y:S01]  /*0780*/  LDCU UR23, c[0x0][0x408] ;  /* 0x00008100ff1777ac */ /* 0x000e620008000800 */
[----:B------:R-:W-:Y:S01]  /*0790*/  PRMT R99, R18, 0x7632, R99 ;  /* 0x0000763212637816 */ /* 0x000fe20000000063 */
[----:B------:R-:W-:Y:S01]  /*07a0*/  IMAD.HI.U32 R24, R7, -0x2daee0ad, RZ ;  /* 0xd2511f5307187827 */ /* 0x000fe200078e00ff */
[----:B------:R-:W-:Y:S01]  /*07b0*/  LOP3.LUT R6, R6, UR15, R5, 0x96, !PT ;  /* 0x0000000f06067c12 */ /* 0x000fe2000f8e9605 */
[----:B------:R-:W2:Y:S01]  /*07c0*/  LDCU.U8 UR21, c[0x0][0x410] ;  /* 0x00008200ff1577ac */ /* 0x000ea20008000000 */
[----:B------:R-:W-:Y:S01]  /*07d0*/  PRMT R103, R17, 0x7632, R103 ;  /* 0x0000763211677816 */ /* 0x000fe20000000067 */
[----:B------:R-:W-:Y:S01]  /*07e0*/  IMAD R26, R7, -0x2daee0ad, RZ ;  /* 0xd2511f53071a7824 */ /* 0x000fe200078e02ff */
[----:B------:R-:W-:Y:S01]  /*07f0*/  LOP3.LUT R27, R27, UR4, R24, 0x96, !PT ;  /* 0x000000041b1b7c12 */ /* 0x000fe2000f8e9618 */
[----:B------:R-:W3:Y:S01]  /*0800*/  LDCU.64 UR4, c[0x0][0x398] ;  /* 0x00007300ff0477ac */ /* 0x000ee20008000a00 */
[----:B------:R-:W-:Y:S01]  /*0810*/  IMAD R24, R25, -0x326172a9, RZ ;  /* 0xcd9e8d5719187824 */ /* 0x000fe200078e02ff */
[----:B------:R-:W-:Y:S01]  /*0820*/  PRMT R115, R22, 0x7632, R115 ;  /* 0x0000763216737816 */ /* 0x000fe20000000073 */
[----:B------:R-:W-:Y:S01]  /*0830*/  IMAD.HI.U32 R25, R6, -0x2daee0ad, RZ ;  /* 0xd2511f5306197827 */ /* 0x000fe200078e00ff */
[----:B------:R-:W-:-:S02]  /*0840*/  PRMT R123, R20, 0x7632, R123 ;  /* 0x00007632147b7816 */ /* 0x000fc4000000007b */
[----:B------:R-:W-:Y:S01]  /*0850*/  PRMT R102, R109, 0x7632, R102 ;  /* 0x000076326d667816 */ /* 0x000fe20000000066 */
[C---:B------:R-:W-:Y:S01]  /*0860*/  IMAD.HI.U32 R5, R27.reuse, -0x326172a9, RZ ;  /* 0xcd9e8d571b057827 */ /* 0x040fe200078e00ff */
[--C-:B------:R-:W-:Y:S02]  /*0870*/  LOP3.LUT R26, R26, UR17, R25.reuse, 0x96, !PT ;  /* 0x000000111a1a7c12 */ /* 0x100fe4000f8e9619 */
[----:B------:R-:W-:Y:S01]  /*0880*/  PRMT R25, R82, 0x7632, R25 ;  /* 0x0000763252197816 */ /* 0x000fe20000000019 */
[----:B------:R-:W-:Y:S01]  /*0890*/  IMAD R28, R27, -0x326172a9, RZ ;  /* 0xcd9e8d571b1c7824 */ /* 0x000fe200078e02ff */
[----:B------:R-:W-:Y:S01]  /*08a0*/  LOP3.LUT R7, R24, UR16, R5, 0x96, !PT ;  /* 0x0000001018077c12 */ /* 0x000fe2000f8e9605 */
[----:B------:R-:W-:Y:S01]  /*08b0*/  IMAD.HI.U32 R27, R26, -0x326172a9, RZ ;  /* 0xcd9e8d571a1b7827 */ /* 0x000fe200078e00ff */
[----:B------:R-:W-:Y:S02]  /*08c0*/  PRMT R24, R83, 0x7632, R24 ;  /* 0x0000763253187816 */ /* 0x000fe40000000018 */
[----:B------:R-:W-:Y:S01]  /*08d0*/  PRMT R114, R10, 0x7632, R114 ;  /* 0x000076320a727816 */ /* 0x000fe20000000072 */
[----:B------:R-:W-:Y:S01]  /*08e0*/  IMAD R29, R6, -0x2daee0ad, RZ ;  /* 0xd2511f53061d7824 */ /* 0x000fe200078e02ff */
[----:B------:R-:W-:Y:S01]  /*08f0*/  LOP3.LUT R27, R28, UR10, R27, 0x96, !PT ;  /* 0x0000000a1c1b7c12 */ /* 0x000fe2000f8e961b */
[----:B------:R-:W-:Y:S01]  /*0900*/  IMAD.HI.U32 R6, R7, -0x2daee0ad, RZ ;  /* 0xd2511f5307067827 */ /* 0x000fe200078e00ff */
[----:B---3--:R-:W-:Y:S01]  /*0910*/  UISETP.NE.U32.AND UP0, UPT, UR4, URZ, UPT ;  /* 0x000000ff0400728c */ /* 0x008fe2000bf05070 */
[----:B------:R-:W-:Y:S01]  /*0920*/  PRMT R95, R19, 0x7632, R95 ;  /* 0x00007632135f7816 */ /* 0x000fe2000000005f */
[----:B------:R-:W3:Y:S01]  /*0930*/  LDCU UR4, c[0x0][0x388] ;  /* 0x00007100ff0477ac */ /* 0x000ee20008000800 */
[----:B------:R-:W-:Y:S01]  /*0940*/  IMAD.U32 R96, R111, 0x10000, RZ ;  /* 0x000100006f607824 */ /* 0x000fe200078e00ff */
[----:B------:R-:W-:Y:S01]  /*0950*/  LOP3.LUT R29, R29, UR18, R6, 0x96, !PT ;  /* 0x000000121d1d7c12 */ /* 0x000fe2000f8e9606 */
[----:B------:R-:W-:Y:S01]  /*0960*/  IMAD R7, R7, -0x2daee0ad, RZ ;  /* 0xd2511f5307077824 */ /* 0x000fe200078e02ff */
[----:B------:R-:W-:Y:S01]  /*0970*/  UISETP.NE.AND.EX UP0, UPT, UR5, URZ, UPT, UP0 ;  /* 0x000000ff0500728c */ /* 0x000fe2000bf05300 */
[----:B------:R-:W-:Y:S01]  /*0980*/  IMAD.HI.U32 R80, R27, -0x2daee0ad, RZ ;  /* 0xd2511f531b507827 */ /* 0x000fe200078e00ff */
[----:B------:R-:W-:Y:S01]  /*0990*/  PRMT R111, R23, 0x7632, R111 ;  /* 0x00007632176f7816 */ /* 0x000fe2000000006f */
[----:B------:R-:W4:Y:S01]  /*09a0*/  LDCU UR5, c[0x0][0x448] ;  /* 0x00008900ff0577ac */ /* 0x000f220008000800 */
[----:B------:R-:W-:Y:S01]  /*09b0*/  PRMT R107, R16, 0x7632, R107 ;  /* 0x00007632106b7816 */ /* 0x000fe2000000006b */
[----:B------:R-:W-:Y:S01]  /*09c0*/  IMAD.U32 R112, R11, 0x10000, RZ ;  /* 0x000100000b707824 */ /* 0x000fe200078e00ff */
[----:B------:R-:W-:Y:S01]  /*09d0*/  PRMT R11, R14, 0x7632, R11 ;  /* 0x000076320e0b7816 */ /* 0x000fe2000000000b */
[----:B------:R-:W-:Y:S01]  /*09e0*/  IMAD R26, R26, -0x326172a9, RZ ;  /* 0xcd9e8d571a1a7824 */ /* 0x000fe200078e02ff */
[----:B------:R-:W-:Y:S01]  /*09f0*/  PRMT R119, R21, 0x7632, R119 ;  /* 0x0000763215777816 */ /* 0x000fe20000000077 */
[----:B------:R-:W-:Y:S01]  /*0a00*/  IMAD.HI.U32 R77, R29, -0x326172a9, RZ ;  /* 0xcd9e8d571d4d7827 */ /* 0x000fe200078e00ff */
[----:B------:R-:W-:Y:S01]  /*0a10*/  SHF.L.U32 R5, R83, 0x10, RZ ;  /* 0x0000001053057819 */ /* 0x000fe200000006ff */
[----:B------:R-:W0:Y:S01]  /*0a20*/  LDCU.64 UR10, c[0x0][0x3a0] ;  /* 0x00007400ff0a77ac */ /* 0x000e220008000a00 */
        /* <DEDUP_REMOVED lines=29> */
[----:B------:R-:W-:Y:S01]  /*0c00*/  IMAD.MOV.U32 R7, RZ, RZ, RZ ;  /* 0x000000ffff077224 */ /* 0x000fe200078e00ff */
[----:B------:R-:W-:Y:S01]  /*0c10*/  SHF.L.U32 R119, R119, 0x10, RZ ;  /* 0x0000001077777819 */ /* 0x000fe200000006ff */
        /* <DEDUP_REMOVED lines=16> */
[----:B------:R-:W-:Y:S02]  /*0d20*/  IMAD R69, R27, -0x2daee0ad, RZ ;  /* 0xd2511f531b457824 */ /* 0x000fe400078e02ff */
[----:B01234-:R-:W-:-:S07]  /*0d30*/  IMAD R76, R29, -0x326172a9, RZ ;  /* 0xcd9e8d571d4c7824 */ /* 0x01ffce00078e02ff */
.L_x_6845:
[----:B------:R-:W-:Y:S01]  /*0d40*/  ISETP.NE.U32.AND P1, PT, RZ, UR10, PT ;  /* 0x0000000aff007c0c */ /* 0x000fe2000bf25070 */
[----:B0-----:R-:W0:Y:S01]  /*0d50*/  S2R R28, SR_TID.X ;  /* 0x00000000001c7919 */ /* 0x001e220000002100 */
[----:B------:R-:W1:Y:S01]  /*0d60*/  LDC.64 R26, c[0x0][0x390] ;  /* 0x0000e400ff1a7b82 */ /* 0x000e620000000a00 */
[----:B------:R-:W-:Y:S01]  /*0d70*/  IMAD R12, R0, UR4, RZ ;  /* 0x00000004000c7c24 */ /* 0x000fe2000f8e02ff */
[----:B------:R-:W-:-:S04]  /*0d80*/  ISETP.NE.AND.EX P1, PT, RZ, UR11, PT, P1 ;  /* 0x0000000bff007c0c */ /* 0x000fc8000bf25310 */
[----:B------:R-:W-:Y:S02]  /*0d90*/  SHF.R.S32.HI R21, RZ, 0x1f, R12 ;  /* 0x0000001fff157819 */ /* 0x000fe4000001140c */
[----:B------:R-:W2:Y:S02]  /*0da0*/  @P0 LDC.64 R22, c[0x0][0x398] ;  /* 0x0000e600ff160b82 */ /* 0x000ea40000000a00 */
[----:B------:R-:W-:-:S06]  /*0db0*/  LEA.HI R12, R21, R12, RZ, 0x3 ;  /* 0x0000000c150c7211 */ /* 0x000fcc00078f18ff */
[----:B------:R-:W3:Y:S08]  /*0dc0*/  @P1 LDC.64 R24, c[0x0][0x3a0] ;  /* 0x0000e800ff181b82 */ /* 0x000ef00000000a00 */
[----:B------:R-:W4:Y:S01]  /*0dd0*/  LDC.64 R30, c[0x0][0x398] ;  /* 0x0000e600ff1e7b82 */ /* 0x000f220000000a00 */
[----:B0-----:R-:W-:-:S04]  /*0de0*/  LOP3.LUT R28, R28, 0x1f, RZ, 0xc0, !PT ;  /* 0x0000001f1c1c7812 */ /* 0x001fc800078ec0ff */
[----:B------:R-:W-:-:S05]  /*0df0*/  LEA.HI.SX32 R12, R12, R28, 0x1d ;  /* 0x0000001c0c0c7211 */ /* 0x000fca00078feaff */
[----:B---3--:R-:W-:-:S04]  /*0e00*/  @P1 IMAD.WIDE.U32 R24, R12, 0x20, R24 ;  /* 0x000000200c181825 */ /* 0x008fc800078e0018 */
[C---:B-1----:R-:W-:Y:S01]  /*0e10*/  IMAD.WIDE.U32 R26, R12.reuse, 0x10, R26 ;  /* 0x000000100c1a7825 */ /* 0x042fe200078e001a */
[----:B------:R-:W5:Y:S03]  /*0e20*/  @P1 LDG.E.128 R48, desc[UR8][R24.64] ;  /* 0x0000000818301981 */ /* 0x000f66000c1e1d00 */
[----:B--2---:R-:W-:Y:S01]  /*0e30*/  @P0 IMAD.WIDE.U32 R22, R12, 0x10, R22 ;  /* 0x000000100c160825 */ /* 0x004fe200078e0016 */
[----:B------:R-:W5:Y:S04]  /*0e40*/  @P1 LDG.E.128 R44, desc[UR8][R24.64+0x10] ;  /* 0x00001008182c1981 */ /* 0x000f68000c1e1d00 */
[----:B------:R0:W5:Y:S04]  /*0e50*/  @P0 LDG.E.128 R52, desc[UR8][R22.64] ;  /* 0x0000000816340981 */ /* 0x000168000c1e1d00 */
[----:B------:R-:W5:Y:S01]  /*0e60*/  LDG.E.128 R24, desc[UR8][R26.64] ;  /* 0x000000081a187981 */ /* 0x000f62000c1e1d00 */
[----:B----4-:R-:W-:-:S04]  /*0e70*/  ISETP.NE.U32.AND P0, PT, R30, RZ, PT ;  /* 0x000000ff1e00720c */ /* 0x010fc80003f05070 */
[----:B------:R-:W-:Y:S01]  /*0e80*/  ISETP.NE.AND.EX P0, PT, R31, RZ, PT, P0 ;  /* 0x000000ff1f00720c */ /* 0x000fe20003f05300 */
[----:B------:R-:W-:Y:S01]  /*0e90*/  IMAD.U32 R60, RZ, RZ, UR7 ;  /* 0x00000007ff3c7e24 */ /* 0x000fe2000f8e00ff */
[----:B------:R-:W-:Y:S01]  /*0ea0*/  MOV R28, UR7 ;  /* 0x00000007001c7c02 */ /* 0x000fe20008000f00 */
[----:B------:R-:W-:Y:S01]  /*0eb0*/  IMAD.U32 R63, RZ, RZ, UR6 ;  /* 0x00000006ff3f7e24 */ /* 0x000fe2000f8e00ff */
[----:B------:R-:W-:Y:S01]  /*0ec0*/  MOV R61, UR6 ;  /* 0x00000006003d7c02 */ /* 0x000fe20008000f00 */
[----:B------:R-:W-:Y:S01]  /*0ed0*/  IMAD.U32 R66, RZ, RZ, UR6 ;  /* 0x00000006ff427e24 */ /* 0x000fe2000f8e00ff */
[----:B------:R-:W-:Y:S01]  /*0ee0*/  MOV R64, UR7 ;  /* 0x0000000700407c02 */ /* 0x000fe20008000f00 */
[----:B------:R-:W-:Y:S02]  /*0ef0*/  IMAD.U32 R29, RZ, RZ, UR7 ;  /* 0x00000007ff1d7e24 */ /* 0x000fe4000f8e00ff */
[----:B------:R-:W-:Y:S02]  /*0f00*/  IMAD.U32 R62, RZ, RZ, UR7 ;  /* 0x00000007ff3e7e24 */ /* 0x000fe4000f8e00ff */
[----:B------:R-:W-:-:S02]  /*0f10*/  IMAD.U32 R65, RZ, RZ, UR6 ;  /* 0x00000006ff417e24 */ /* 0x000fc4000f8e00ff */
[----:B------:R-:W-:Y:S02]  /*0f20*/  HFMA2 R21, -RZ, RZ, 0.1171875, 0 ;  /* 0x2f800000ff157431 */ /* 0x000fe400000001ff */
[----:B0-----:R-:W-:Y:S01]  /*0f30*/  VIADD R22, R28, 0x646e171e ;  /* 0x646e171e1c167836 */ /* 0x001fe20000000000 */
[----:B------:R-:W-:Y:S01]  /*0f40*/  IADD3 R60, PT, PT, R60, -0x126145ec, RZ ;  /* 0xed9eba143c3c7810 */ /* 0x000fe20007ffe0ff */
[----:B------:R-:W-:Y:S01]  /*0f50*/  VIADD R23, R29, 0xbb67ae85 ;  /* 0xbb67ae851d177836 */ /* 0x000fe20000000000 */
[----:B------:R-:W-:Y:S01]  /*0f60*/  IADD3 R63, PT, PT, R63, -0xe443238, RZ ;  /* 0xf1bbcdc83f3f7810 */ /* 0x000fe20007ffe0ff */
[----:B------:R-:W-:Y:S01]  /*0f70*/  VIADD R61, R61, 0x9e3779b9 ;  /* 0x9e3779b93d3d7836 */ /* 0x000fe20000000000 */
[----:B------:R-:W-:Y:S01]  /*0f80*/  IADD3 R66, PT, PT, R66, 0x78dde6e4, RZ ;  /* 0x78dde6e442427810 */ /* 0x000fe20007ffe0ff */
[----:B------:R-:W-:Y:S02]  /*0f90*/  VIADD R62, R62, 0x76cf5d0a ;  /* 0x76cf5d0a3e3e7836 */ /* 0x000fe40000000000 */
[----:B------:R-:W-:-:S02]  /*0fa0*/  VIADD R64, R64, 0xa9066899 ;  /* 0xa906689940407836 */ /* 0x000fc40000000000 */
[----:B------:R-:W-:Y:S01]  /*0fb0*/  VIADD R65, R65, 0xdaa66d2b ;  /* 0xdaa66d2b41417836 */ /* 0x000fe20000000000 */
        /* <DEDUP_REMOVED lines=17> */
.L_x_6478:
        /* <DEDUP_REMOVED lines=13> */
.L_x_6480:
[----:B------:R-:W-:Y:S05]  /*11a0*/  BSYNC.RECONVERGENT B2 ;  /* 0x0000000000027941 */ /* 0x000fea0003800200 */
.L_x_6479:
        /* <DEDUP_REMOVED lines=12> */
[----:B------:R-:W-:Y:S01]  /*1270*/  IMAD.WIDE.U32 R34, R34, -0x2daee0ad, RZ ;  /* 0xd2511f5322227825 */ /* 0x000fe200078e00ff */
[----:B------:R-:W-:-:S04]  /*1280*/  LOP3.LUT R33, R65, R36, R29, 0x96, !PT ;  /* 0x0000002441217212 */ /* 0x000fc800078e961d */
[----:B------:R-:W-:Y:S01]  /*1290*/  LOP3.LUT R36, R32, UR13, R35, 0x96, !PT ;  /* 0x0000000d20247c12 */ /* 0x000fe2000f8e9623 */
        /* <DEDUP_REMOVED lines=8> */
[----:B------:R-:W-:-:S04]  /*1320*/  IMAD.WIDE.U32 R32, R33, -0x2daee0ad, RZ ;  /* 0xd2511f5321207825 */ /* 0x000fc800078e00ff */
[----:B------:R-:W-:Y:S01]  /*1330*/  IMAD.WIDE.U32 R36, R36, -0x326172a9, RZ ;  /* 0xcd9e8d5724247825 */ /* 0x000fe200078e00ff */
[----:B------:R-:W-:-:S04]  /*1340*/  LOP3.LUT R29, R22, R34, R33, 0x96, !PT ;  /* 0x00000022161d7212 */ /* 0x000fc800078e9621 */
        /* <DEDUP_REMOVED lines=9> */
[----:B------:R-:W-:Y:S01]  /*13e0*/  LOP3.LUT R28, R63, R28, R33, 0x96, !PT ;  /* 0x0000001c3f1c7212 */ /* 0x000fe200078e9621 */
[----:B------:R-:W-:-:S04]  /*13f0*/  IMAD.WIDE.U32 R76, R76, -0x326172a9, RZ ;  /* 0xcd9e8d574c4c7825 */ /* 0x000fc800078e00ff */
[----:B------:R-:W-:Y:S01]  /*1400*/  IMAD.WIDE.U32 R28, R28, -0x2daee0ad, RZ ;  /* 0xd2511f531c1c7825 */ /* 0x000fe200078e00ff */
[----:B------:R-:W-:-:S04]  /*1410*/  LOP3.LUT R77, R32, UR19, R77, 0x96, !PT ;  /* 0x00000013204d7c12 */ /* 0x000fc8000f8e964d */
[----:B------:R-:W-:Y:S01]  /*1420*/  LOP3.LUT R80, R80, UR20, R29, 0x96, !PT ;  /* 0x0000001450507c12 */ /* 0x000fe2000f8e961d */
[----:B------:R-:W-:-:S07]  /*1430*/  IMAD.MOV.U32 R29, RZ, RZ, R69 ;  /* 0x000000ffff1d7224 */ /* 0x000fce00078e0045 */
.L_x_6477:
[----:B------:R-:W-:Y:S05]  /*1440*/  BSYNC.RECONVERGENT B1 ;  /* 0x0000000000017941 */ /* 0x000fea0003800200 */
.L_x_6476:
[----:B------:R-:W-:Y:S01]  /*1450*/  ISETP.NE.AND P0, PT, R34, 0x1, PT ;  /* 0x000000012200780c */ /* 0x000fe20003f05270 */
[----:B------:R-:W-:Y:S01]  /*1460*/  IMAD.U32 R67, RZ, RZ, UR22 ;  /* 0x00000016ff437e24 */ /* 0x000fe2000f8e00ff */
[----:B------:R-:W-:Y:S01]  /*1470*/  I2FP.F32.U32 R32, R29 ;  /* 0x0000001d00207245 */ /* 0x000fe20000201000 */
[----:B------:R-:W-:Y:S01]  /*1480*/  BSSY.RECONVERGENT B1, `(.L_x_6481) ;  /* 0x0000049000017945 */ /* 0x000fe20003800200 */
[----:B-----5:R-:W-:Y:S02]  /*1490*/  PRMT R33, R24, 0x7632, R33 ;  /* 0x0000763218217816 */ /* 0x020fe40000000021 */
[----:B------:R-:W-:Y:S01]  /*14a0*/  MOV R36, 0x2 ;  /* 0x0000000200247802 */ /* 0x000fe20000000f00 */
[----:B------:R-:W-:-:S05]  /*14b0*/  FFMA.FTZ R32, R32, R21, 1.1641532182693481445e-10 ;  /* 0x2f00000020207423 */ /* 0x000fca0000010015 */
[----:B------:R-:W-:Y:S01]  /*14c0*/  FSETP.LE.FTZ.AND P2, PT, R32, R67, PT ;  /* 0x000000432000720b */ /* 0x000fe20003f53000 */
[----:B------:R-:W-:Y:S02]  /*14d0*/  IMAD.U32 R32, R24, 0x10000, RZ ;  /* 0x0001000018207824 */ /* 0x000fe400078e00ff */
[----:B------:R-:W-:Y:S01]  /*14e0*/  IMAD.MOV.U32 R24, RZ, RZ, R76 ;  /* 0x000000ffff187224 */ /* 0x000fe200078e004c */
        /* <DEDUP_REMOVED lines=10> */
.L_x_6483:
        /* <DEDUP_REMOVED lines=13> */
.L_x_6485:
[----:B------:R-:W-:Y:S05]  /*1660*/  BSYNC.RECONVERGENT B2 ;  /* 0x0000000000027941 */ /* 0x000fea0003800200 */
.L_x_6484:
        /* <DEDUP_REMOVED lines=35> */
[----:B------:R-:W-:Y:S01]  /*18a0*/  LOP3.LUT R34, R63, R34, R37, 0x96, !PT ;  /* 0x000000223f227212 */ /* 0x000fe200078e9625 */
[----:B------:R-:W-:-:S04]  /*18b0*/  IMAD.WIDE.U32 R76, R76, -0x326172a9, RZ ;  /* 0xcd9e8d574c4c7825 */ /* 0x000fc800078e00ff */
[----:B------:R-:W-:Y:S01]  /*18c0*/  IMAD.WIDE.U32 R34, R34, -0x2daee0ad, RZ ;  /* 0xd2511f5322227825 */ /* 0x000fe200078e00ff */
[----:B------:R-:W-:-:S03]  /*18d0*/  LOP3.LUT R77, R36, UR19, R77, 0x96, !PT ;  /* 0x00000013244d7c12 */ /* 0x000fc6000f8e964d */
[----:B------:R-:W-:Y:S02]  /*18e0*/  HFMA2 R36, -RZ, RZ, 0, 0 ;  /* 0x00000000ff247431 */ /* 0x000fe400000001ff */
[----:B------:R-:W-:Y:S01]  /*18f0*/  IMAD.MOV.U32 R28, RZ, RZ, R34 ;  /* 0x000000ffff1c7224 */ /* 0x000fe200078e0022 */
[----:B------:R-:W-:-:S07]  /*1900*/  LOP3.LUT R80, R80, UR20, R35, 0x96, !PT ;  /* 0x0000001450507c12 */ /* 0x000fce000f8e9623 */
.L_x_6482:
[----:B------:R-:W-:Y:S05]  /*1910*/  BSYNC.RECONVERGENT B1 ;  /* 0x0000000000017941 */ /* 0x000fea0003800200 */
.L_x_6481:
        /* <DEDUP_REMOVED lines=18> */
.L_x_6488:
        /* <DEDUP_REMOVED lines=13> */
.L_x_6490:
[----:B------:R-:W-:Y:S05]  /*1b10*/  BSYNC.RECONVERGENT B2 ;  /* 0x0000000000027941 */ /* 0x000fea0003800200 */
.L_x_6489:
        /* <DEDUP_REMOVED lines=35> */
[----:B------:R-:W-:Y:S01]  /*1d50*/  LOP3.LUT R34, R63, R34, R37, 0x96, !PT ;  /* 0x000000223f227212 */ /* 0x000fe200078e9625 */
[----:B------:R-:W-:-:S04]  /*1d60*/  IMAD.WIDE.U32 R76, R76, -0x326172a9, RZ ;  /* 0xcd9e8d574c4c7825 */ /* 0x000fc800078e00ff */
[----:B------:R-:W-:Y:S01]  /*1d70*/  IMAD.WIDE.U32 R34, R34, -0x2daee0ad, RZ ;  /* 0xd2511f5322227825 */ /* 0x000fe200078e00ff */
[----:B------:R-:W-:-:S04]  /*1d80*/  LOP3.LUT R77, R36, UR19, R77, 0x96, !PT ;  /* 0x00000013244d7c12 */ /* 0x000fc8000f8e964d */
[----:B------:R-:W-:Y:S02]  /*1d90*/  LOP3.LUT R80, R80, UR20, R35, 0x96, !PT ;  /* 0x0000001450507c12 */ /* 0x000fe4000f8e9623 */
[----:B------:R-:W-:Y:S01]  /*1da0*/  MOV R35, R28 ;  /* 0x0000001c00237202 */ /* 0x000fe20000000f00 */
[----:B------:R-:W-:-:S07]  /*1db0*/  IMAD.MOV.U32 R28, RZ, RZ, R34 ;  /* 0x000000ffff1c7224 */ /* 0x000fce00078e0022 */
.L_x_6487:
[----:B------:R-:W-:Y:S05]  /*1dc0*/  BSYNC.RECONVERGENT B1 ;  /* 0x0000000000017941 */ /* 0x000fea0003800200 */
.L_x_6486:
[----:B------:R-:W-:Y:S01]  /*1dd0*/  ISETP.NE.AND P0, PT, R38, 0x1, PT ;  /* 0x000000012600780c */ /* 0x000fe20003f05270 */
[----:B------:R-:W-:Y:S01]  /*1de0*/  BSSY.RECONVERGENT B1, `(.L_x_6491) ;  /* 0x000004a000017945 */ /* 0x000fe20003800200 */
[----:B------:R-:W-:Y:S01]  /*1df0*/  I2FP.F32.U32 R34, R35 ;  /* 0x0000002300227245 */ /* 0x000fe20000201000 */
[----:B------:R-:W-:Y:S01]  /*1e00*/  IMAD.MOV.U32 R39, RZ, RZ, 0x2 ;  /* 0x00000002ff277424 */ /* 0x000fe200078e00ff */
[----:B------:R-:W-:Y:S01]  /*1e10*/  PRMT R35, R25, 0x7632, R35 ;  /* 0x0000763219237816 */ /* 0x000fe20000000023 */
[----:B------:R-:W-:Y:S02]  /*1e20*/  IMAD.MOV.U32 R37, RZ, RZ, R76 ;  /* 0x000000ffff257224 */ /* 0x000fe400078e004c */
[----:B------:R-:W-:-:S05]  /*1e30*/  FFMA.FTZ R34, R34, R21, 1.1641532182693481445e-10 ;  /* 0x2f00000022227423 */ /* 0x000fca0000010015 */
[----:B------:R-:W-:Y:S02]  /*1e40*/  FSETP.LE.FTZ.AND P2, PT, R34, R67, PT ;  /* 0x000000432200720b */ /* 0x000fe40003f53000 */
[----:B------:R-:W-:Y:S02]  /*1e50*/  SHF.L.U32 R34, R25, 0x10, RZ ;  /* 0x0000001019227819 */ /* 0x000fe400000006ff */
        /* <DEDUP_REMOVED lines=10> */
.L_x_6493:
        /* <DEDUP_REMOVED lines=13> */
.L_x_6495:
[----:B------:R-:W-:Y:S05]  /*1fd0*/  BSYNC.RECONVERGENT B2 ;  /* 0x0000000000027941 */ /* 0x000fea0003800200 */
.L_x_6494:
        /* <DEDUP_REMOVED lines=38> */
[----:B------:R-:W-:Y:S01]  /*2240*/  IMAD.MOV.U32 R39, RZ, RZ, RZ ;  /* 0x000000ffff277224 */ /* 0x000fe200078e00ff */
[----:B------:R-:W-:Y:S01]  /*2250*/  LOP3.LUT R80, R80, UR20, R37, 0x96, !PT ;  /* 0x0000001450507c12 */ /* 0x000fe2000f8e9625 */
[----:B------:R-:W-:Y:S01]  /*2260*/  IMAD.MOV.U32 R37, RZ, RZ, R28 ;  /* 0x000000ffff257224 */ /* 0x000fe200078e001c */
[----:B------:R-:W-:-:S07]  /*2270*/  MOV R28, R36 ;  /* 0x00000024001c7202 */ /* 0x000fce0000000f00 */
.L_x_6492:
[----:B------:R-:W-:Y:S05]  /*2280*/  BSYNC.RECONVERGENT B1 ;  /* 0x0000000000017941 */ /* 0x000fea0003800200 */
.L_x_6491:
[----:B------:R-:W-:Y:S01]  /*2290*/  ISETP.NE.AND P0, PT, R39, 0x1, PT ;  /* 0x000000012700780c */ /* 0x000fe20003f05270 */
[----:B------:R-:W-:Y:S01]  /*22a0*/  BSSY.RECONVERGENT B1, `(.L_x_6496) ;  /* 0x0000048000017945 */ /* 0x000fe20003800200 */
[----:B------:R-:W-:Y:S01]  /*22b0*/  I2FP.F32.U32 R36, R37 ;  /* 0x0000002500247245 */ /* 0x000fe20000201000 */
[----:B------:R-:W-:Y:S02]  /*22c0*/  HFMA2 R38, -RZ, RZ, 0, 1.1920928955078125e-07 ;  /* 0x00000002ff267431 */ /* 0x000fe400000001ff */
[----:B------:R-:W-:Y:S02]  /*22d0*/  IMAD.U32 R35, R35, 0x10000, RZ ;  /* 0x0001000023237824 */ /* 0x000fe400078e00ff */
        /* <DEDUP_REMOVED lines=12> */
.L_x_6498:
        /* <DEDUP_REMOVED lines=13> */
.L_x_6500:
[----:B------:R-:W-:Y:S05]  /*2470*/  BSYNC.RECONVERGENT B2 ;  /* 0x0000000000027941 */ /* 0x000fea0003800200 */
.L_x_6499:
        /* <DEDUP_REMOVED lines=38> */
[----:B------:R-:W-:Y:S01]  /*26e0*/  HFMA2 R38, -RZ, RZ, 0, 0 ;  /* 0x00000000ff267431 */ /* 0x000fe200000001ff */
[----:B------:R-:W-:Y:S01]  /*26f0*/  LOP3.LUT R80, R80, UR20, R37, 0x96, !PT ;  /* 0x0000001450507c12 */ /* 0x000fe2000f8e9625 */
[----:B------:R-:W-:Y:S02]  /*2700*/  IMAD.MOV.U32 R37, RZ, RZ, R28 ;  /* 0x000000ffff257224 */ /* 0x000fe400078e001c */
[----:B------:R-:W-:-:S07]  /*2710*/  IMAD.MOV.U32 R28, RZ, RZ, R36 ;  /* 0x000000ffff1c7224 */ /* 0x000fce00078e0024 */
.L_x_6497:
[----:B------:R-:W-:Y:S05]  /*2720*/  BSYNC.RECONVERGENT B1 ;  /* 0x0000000000017941 */ /* 0x000fea0003800200 */
.L_x_6496:
[----:B------:R-:W-:Y:S01]  /*2730*/  ISETP.NE.AND P0, PT, R38, 0x1, PT ;  /* 0x000000012600780c */ /* 0x000fe20003f05270 */
[----:B------:R-:W-:Y:S01]  /*2740*/  BSSY.RECONVERGENT B1, `(.L_x_6501) ;  /* 0x0000049000017945 */ /* 0x000fe20003800200 */
[----:B------:R-:W-:Y:S01]  /*2750*/  I2FP.F32.U32 R36, R37 ;  /* 0x0000002500247245 */ /* 0x000fe20000201000 */
[----:B------:R-:W-:Y:S01]  /*2760*/  IMAD.MOV.U32 R39, RZ, RZ, 0x2 ;  /* 0x00000002ff277424 */ /* 0x000fe200078e00ff */
[----:B------:R-:W-:-:S03]  /*2770*/  MOV R37, R76 ;  /* 0x0000004c00257202 */ /* 0x000fc60000000f00 */
[----:B------:R-:W-:-:S05]  /*2780*/  FFMA.FTZ R36, R36, R21, 1.1641532182693481445e-10 ;  /* 0x2f00000024247423 */ /* 0x000fca0000010015 */
[----:B------:R-:W-:Y:S01]  /*2790*/  FSETP.LE.FTZ.AND P3, PT, R36, R67, PT ;  /* 0x000000432400720b */ /* 0x000fe20003f73000 */
[C---:B------:R-:W-:Y:S01]  /*27a0*/  IMAD.U32 R36, R26.reuse, 0x10000, RZ ;  /* 0x000100001a247824 */ /* 0x040fe200078e00ff */
[----:B------:R-:W-:Y:S01]  /*27b0*/  PRMT R26, R26, 0x7632, R26 ;  /* 0x000076321a1a7816 */ /* 0x000fe2000000001a */
        /* <DEDUP_REMOVED lines=9> */
.L_x_6503:
        /* <DEDUP_REMOVED lines=13> */
.L_x_6505:
[----:B------:R-:W-:Y:S05]  /*2920*/  BSYNC.RECONVERGENT B2 ;  /* 0x0000000000027941 */ /* 0x000fea0003800200 */
.L_x_6504:
        /* <DEDUP_REMOVED lines=39> */
[----:B------:R-:W-:Y:S01]  /*2ba0*/  IMAD.MOV.U32 R28, RZ, RZ, R38 ;  /* 0x000000ffff1c7224 */ /* 0x000fe200078e0026 */
[----:B------:R-:W-:Y:S01]  /*2bb0*/  LOP3.LUT R80, R80, UR20, R39, 0x96, !PT ;  /* 0x0000001450507c12 */ /* 0x000fe2000f8e9627 */
[----:B------:R-:W-:-:S07]  /*2bc0*/  IMAD.MOV.U32 R39, RZ, RZ, RZ ;  /* 0x000000ffff277224 */ /* 0x000fce00078e00ff */
.L_x_6502:
[----:B------:R-:W-:Y:S05]  /*2bd0*/  BSYNC.RECONVERGENT B1 ;  /* 0x0000000000017941 */ /* 0x000fea0003800200 */
.L_x_6501:
        /* <DEDUP_REMOVED lines=17> */
.L_x_6508:
        /* <DEDUP_REMOVED lines=13> */
.L_x_6510:
[----:B------:R-:W-:Y:S05]  /*2dc0*/  BSYNC.RECONVERGENT B2 ;  /* 0x0000000000027941 */ /* 0x000fea0003800200 */
.L_x_6509:
        /* <DEDUP_REMOVED lines=40> */
[----:B------:R-:W-:Y:S02]  /*3050*/  LOP3.LUT R80, R80, UR20, R39, 0x96, !PT ;  /* 0x0000001450507c12 */ /* 0x000fe4000f8e9627 */
[----:B------:R-:W-:-:S07]  /*3060*/  MOV R28, R38 ;  /* 0x00000026001c7202 */ /* 0x000fce0000000f00 */
.L_x_6507:
[----:B------:R-:W-:Y:S05]  /*3070*/  BSYNC.RECONVERGENT B1 ;  /* 0x0000000000017941 */ /* 0x000fea0003800200 */
.L_x_6506:
        /* <DEDUP_REMOVED lines=18> */
.L_x_6513:
        /* <DEDUP_REMOVED lines=13> */
.L_x_6515:
[----:B------:R-:W-:Y:S05]  /*3270*/  BSYNC.RECONVERGENT B2 ;  /* 0x0000000000027941 */ /* 0x000fea0003800200 */
.L_x_6514:
        /* <DEDUP_REMOVED lines=35> */
[----:B------:R-:W-:Y:S01]  /*34b0*/  LOP3.LUT R38, R63, R38, R41, 0x96, !PT ;  /* 0x000000263f267212 */ /* 0x000fe200078e9629 */
[----:B------:R-:W-:-:S04]  /*34c0*/  IMAD.WIDE.U32 R76, R76, -0x326172a9, RZ ;  /* 0xcd9e8d574c4c7825 */ /* 0x000fc800078e00ff */
[----:B------:R-:W-:Y:S01]  /*34d0*/  IMAD.WIDE.U32 R38, R38, -0x2daee0ad, RZ ;  /* 0xd2511f5326267825 */ /* 0x000fe200078e00ff */
[----:B------:R-:W-:-:S04]  /*34e0*/  LOP3.LUT R77, R40, UR19, R77, 0x96, !PT ;  /* 0x00000013284d7c12 */ /* 0x000fc8000f8e964d */
[----:B------:R-:W-:Y:S01]  /*34f0*/  LOP3.LUT R80, R80, UR20, R39, 0x96, !PT ;  /* 0x0000001450507c12 */ /* 0x000fe2000f8e9627 */
[----:B------:R-:W-:Y:S02]  /*3500*/  IMAD.MOV.U32 R39, RZ, RZ, R28 ;  /* 0x000000ffff277224 */ /* 0x000fe400078e001c */
[----:B------:R-:W-:-:S07]  /*3510*/  IMAD.MOV.U32 R28, RZ, RZ, R38 ;  /* 0x000000ffff1c7224 */ /* 0x000fce00078e0026 */
.L_x_6512:
[----:B------:R-:W-:Y:S05]  /*3520*/  BSYNC.RECONVERGENT B1 ;  /* 0x0000000000017941 */ /* 0x000fea0003800200 */
.L_x_6511:
[----:B------:R-:W-:Y:S01]  /*3530*/  IMAD.U32 R68, RZ, RZ, UR23 ;  /* 0x00000017ff447e24 */ /* 0x000fe2000f8e00ff */
[----:B------:R-:W-:Y:S01]  /*3540*/  I2FP.F32.U32 R38, R39 ;  /* 0x0000002700267245 */ /* 0x000fe20000201000 */
[----:B------:R-:W-:Y:S01]  /*3550*/  IMAD.U32 R27, R27, 0x10000, RZ ;  /* 0x000100001b1b7824 */ /* 0x000fe200078e00ff */
[----:B------:R-:W-:Y:S01]  /*3560*/  P2R R43, PR, RZ, 0x2 ;  /* 0x00000002ff2b7803 */ /* 0x000fe20000000000 */
[-C--:B------:R-:W-:Y:S01]  /*3570*/  FMUL.FTZ R34, R34, R68.reuse ;  /* 0x0000004422227220 */ /* 0x080fe20000410000 */
[----:B------:R-:W-:Y:S01]  /*3580*/  ISETP.NE.AND P1, PT, R25, RZ, PT ;  /* 0x000000ff1900720c */ /* 0x000fe20003f25270 */
[-C--:B------:R-:W-:Y:S01]  /*3590*/  FMUL.FTZ R36, R36, R68.reuse ;  /* 0x0000004424247220 */ /* 0x080fe20000410000 */
[----:B------:R-:W-:Y:S01]  /*35a0*/  FFMA.FTZ R58, R38, R21, 1.1641532182693481445e-10 ;  /* 0x2f000000263a7423 */ /* 0x000fe20000010015 */
        /* <DEDUP_REMOVED lines=8> */
[-C--:B------:R-:W-:Y:S01]  /*3630*/  FMUL.FTZ R33, R33, R68.reuse ;  /* 0x0000004421217220 */ /* 0x080fe20000410000 */
        /* <DEDUP_REMOVED lines=18> */
[----:B------:R-:W-:Y:S08]  /*3760*/  BRA `(.L_x_6516) ;  /* 0x0000004c00ac7947 */ /* 0x000ff00003800000 */
.L_x_6475:
[----:B------:R-:W-:Y:S01]  /*3770*/  ISETP.NE.AND P0, PT, R78, 0x1, PT ;  /* 0x000000014e00780c */ /* 0x000fe20003f05270 */
[----:B------:R-:W-:Y:S01]  /*3780*/  BSSY.RECONVERGENT B1, `(.L_x_6517) ;  /* 0x0000046000017945 */ /* 0x000fe20003800200 */
[----:B------:R-:W-:Y:S01]  /*3790*/  MOV R16, 0x2 ;  /* 0x0000000200107802 */ /* 0x000fe20000000f00 */
[----:B------:R-:W-:Y:S02]  /*37a0*/  IMAD.MOV.U32 R13, RZ, RZ, R76 ;  /* 0x000000ffff0d7224 */ /* 0x000fe400078e004c */
[----:B------:R-:W-:-:S08]  /*37b0*/  IMAD.MOV.U32 R28, RZ, RZ, R69 ;  /* 0x000000ffff1c7224 */ /* 0x000fd000078e0045 */
        /* <DEDUP_REMOVED lines=11> */
.L_x_6519:
        /* <DEDUP_REMOVED lines=13> */
.L_x_6521:
[----:B------:R-:W-:Y:S05]  /*3940*/  BSYNC.RECONVERGENT B2 ;  /* 0x0000000000027941 */ /* 0x000fea0003800200 */
.L_x_6520:
        /* <DEDUP_REMOVED lines=40> */
[----:B------:R-:W-:-:S07]  /*3bd0*/  LOP3.LUT R80, R80, UR20, R29, 0x96, !PT ;  /* 0x0000001450507c12 */ /* 0x000fce000f8e961d */
.L_x_6518:
[----:B------:R-:W-:Y:S05]  /*3be0*/  BSYNC.RECONVERGENT B1 ;  /* 0x0000000000017941 */ /* 0x000fea0003800200 */
.L_x_6517:
[----:B------:R-:W-:Y:S01]  /*3bf0*/  ISETP.NE.AND P0, PT, R16, 0x1, PT ;  /* 0x000000011000780c */ /* 0x000fe20003f05270 */
[----:B------:R-:W-:Y:S01]  /*3c00*/  IMAD.U32 R68, RZ, RZ, UR23 ;  /* 0x00000017ff447e24 */ /* 0x000fe2000f8e00ff */
[----:B------:R-:W-:Y:S01]  /*3c10*/  I2FP.F32.U32 R14, R13 ;  /* 0x0000000d000e7245 */ /* 0x000fe20000201000 */
[----:B-----5:R-:W-:Y:S01]  /*3c20*/  IMAD.U32 R13, R24, 0x10000, RZ ;  /* 0x00010000180d7824 */ /* 0x020fe200078e00ff */
[----:B------:R-:W-:Y:S01]  /*3c30*/  MOV R67, UR22 ;  /* 0x0000001600437c02 */ /* 0x000fe20008000f00 */
[----:B------:R-:W-:Y:S01]  /*3c40*/  BSSY.RECONVERGENT B1, `(.L_x_6522) ;  /* 0x0000049000017945 */ /* 0x000fe20003800200 */
[----:B------:R-:W-:Y:S02]  /*3c50*/  HFMA2 R17, -RZ, RZ, 0, 1.1920928955078125e-07 ;  /* 0x00000002ff117431 */ /* 0x000fe400000001ff */
[----:B------:R-:W-:Y:S01]  /*3c60*/  FFMA.FTZ R14, R14, R21, 1.1641532182693481445e-10 ;  /* 0x2f0000000e0e7423 */ /* 0x000fe20000010015 */
[----:B------:R-:W-:Y:S01]  /*3c70*/  PRMT R24, R24, 0x7632, R24 ;  /* 0x0000763218187816 */ /* 0x000fe20000000018 */
[----:B------:R-:W-:-:S02]  /*3c80*/  IMAD.MOV.U32 R15, RZ, RZ, R76 ;  /* 0x000000ffff0f7224 */ /* 0x000fc400078e004c */
[----:B------:R-:W-:Y:S01]  /*3c90*/  FMUL.FTZ R13, R68, R13 ;  /* 0x0000000d440d7220 */ /* 0x000fe20000410000 */
        /* <DEDUP_REMOVED lines=11> */
.L_x_6524:
        /* <DEDUP_REMOVED lines=13> */
.L_x_6526:
[----:B------:R-:W-:Y:S05]  /*3e20*/  BSYNC.RECONVERGENT B2 ;  /* 0x0000000000027941 */ /* 0x000fea0003800200 */
.L_x_6525:
        /* <DEDUP_REMOVED lines=36> */
[----:B------:R-:W-:Y:S02]  /*4070*/  HFMA2 R17, -RZ, RZ, 0, 0 ;  /* 0x00000000ff117431 */ /* 0x000fe400000001ff */
[----:B------:R-:W-:Y:S01]  /*4080*/  IMAD.WIDE.U32 R14, R14, -0x2daee0ad, RZ ;  /* 0xd2511f530e0e7825 */ /* 0x000fe200078e00ff */
[----:B------:R-:W-:-:S04]  /*4090*/  LOP3.LUT R77, R16, UR19, R77, 0x96, !PT ;  /* 0x00000013104d7c12 */ /* 0x000fc8000f8e964d */
[----:B------:R-:W-:Y:S01]  /*40a0*/  LOP3.LUT R80, R80, UR20, R15, 0x96, !PT ;  /* 0x0000001450507c12 */ /* 0x000fe2000f8e960f */
[----:B------:R-:W-:Y:S02]  /*40b0*/  IMAD.MOV.U32 R15, RZ, RZ, R28 ;  /* 0x000000ffff0f7224 */ /* 0x000fe400078e001c */
[----:B------:R-:W-:-:S07]  /*40c0*/  IMAD.MOV.U32 R28, RZ, RZ, R14 ;  /* 0x000000ffff1c7224 */ /* 0x000fce00078e000e */
.L_x_6523:
[----:B------:R-:W-:Y:S05]  /*40d0*/  BSYNC.RECONVERGENT B1 ;  /* 0x0000000000017941 */ /* 0x000fea0003800200 */
.L_x_6522:
        /* <DEDUP_REMOVED lines=23> */
.L_x_6529:
        /* <DEDUP_REMOVED lines=13> */
.L_x_6531:
[----:B------:R-:W-:Y:S05]  /*4320*/  BSYNC.RECONVERGENT B2 ;  /* 0x0000000000027941 */ /* 0x000fea0003800200 */
.L_x_6530:
        /* <DEDUP_REMOVED lines=42> */
.L_x_6528:
[----:B------:R-:W-:Y:S05]  /*45d0*/  BSYNC.RECONVERGENT B1 ;  /* 0x0000000000017941 */ /* 0x000fea0003800200 */
.L_x_6527:
        /* <DEDUP_REMOVED lines=19> */
.L_x_6534:
        /* <DEDUP_REMOVED lines=13> */
.L_x_6536:
[----:B------:R-:W-:Y:S05]  /*47e0*/  BSYNC.RECONVERGENT B2 ;  /* 0x0000000000027941 */ /* 0x000fea0003800200 */
.L_x_6535:
        /* <DEDUP_REMOVED lines=40> */
[----:B------:R-:W-:Y:S01]  /*4a70*/  IMAD.MOV.U32 R17, RZ, RZ, RZ ;  /* 0x000000ffff117224 */ /* 0x000fe200078e00ff */
[----:B------:R-:W-:-:S07]  /*4a80*/  MOV R28, R14 ;  /* 0x0000000e001c7202 */ /* 0x000fce0000000f00 */
.L_x_6533:
[----:B------:R-:W-:Y:S05]  /*4a90*/  BSYNC.RECONVERGENT B1 ;  /* 0x0000000000017941 */ /* 0x000fea0003800200 */
.L_x_6532:
        /* <DEDUP_REMOVED lines=9> */
[----:B------:R-:W-:-:S03]  /*4b30*/  FMUL.FTZ R15, R15, R68 ;  /* 0x000000440f0f7220 */ /* 0x000fc60000410000 */
        /* <DEDUP_REMOVED lines=14> */
.L_x_6539:
        /* <DEDUP_REMOVED lines=13> */
.L_x_6541:
[----:B------:R-:W-:Y:S05]  /*4cf0*/  BSYNC.RECONVERGENT B2 ;  /* 0x0000000000027941 */ /* 0x000fea0003800200 */
.L_x_6540:
        /* <DEDUP_REMOVED lines=42> */
.L_x_6538:
[----:B------:R-:W-:Y:S05]  /*4fa0*/  BSYNC.RECONVERGENT B1 ;  /* 0x0000000000017941 */ /* 0x000fea0003800200 */
.L_x_6537:
        /* <DEDUP_REMOVED lines=20> */
.L_x_6544:
        /* <DEDUP_REMOVED lines=13> */
.L_x_6546:
[----:B------:R-:W-:Y:S05]  /*51c0*/  BSYNC.RECONVERGENT B2 ;  /* 0x0000000000027941 */ /* 0x000fea0003800200 */
.L_x_6545:
        /* <DEDUP_REMOVED lines=40> */
[----:B------:R-:W-:Y:S01]  /*5450*/  MOV R17, R28 ;  /* 0x0000001c00117202 */ /* 0x000fe20000000f00 */
[----:B------:R-:W-:-:S07]  /*5460*/  IMAD.MOV.U32 R28, RZ, RZ, R16 ;  /* 0x000000ffff1c7224 */ /* 0x000fce00078e0010 */
.L_x_6543:
[----:B------:R-:W-:Y:S05]  /*5470*/  BSYNC.RECONVERGENT B1 ;  /* 0x0000000000017941 */ /* 0x000fea0003800200 */
.L_x_6542:
        /* <DEDUP_REMOVED lines=23> */
.L_x_6549:
        /* <DEDUP_REMOVED lines=13> */
.L_x_6551:
[----:B------:R-:W-:Y:S05]  /*56c0*/  BSYNC.RECONVERGENT B2 ;  /* 0x0000000000027941 */ /* 0x000fea0003800200 */
.L_x_6550:
        /* <DEDUP_REMOVED lines=39> */
[----:B------:R-:W-:Y:S01]  /*5940*/  LOP3.LUT R80, R80, UR20, R17, 0x96, !PT ;  /* 0x0000001450507c12 */ /* 0x000fe2000f8e9611 */
[----:B------:R-:W-:Y:S01]  /*5950*/  IMAD.MOV.U32 R17, RZ, RZ, R28 ;  /* 0x000000ffff117224 */ /* 0x000fe200078e001c */
[----:B------:R-:W-:-:S07]  /*5960*/  MOV R28, R16 ;  /* 0x00000010001c7202 */ /* 0x000fce0000000f00 */
.L_x_6548:
[----:B------:R-:W-:Y:S05]  /*5970*/  BSYNC.RECONVERGENT B1 ;  /* 0x0000000000017941 */ /* 0x000fea0003800200 */
.L_x_6547:
[----:B------:R-:W-:Y:S01]  /*5980*/  ISETP.NE.AND P0, PT, R32, 0x1, PT ;  /* 0x000000012000780c */ /* 0x000fe20003f05270 */
[----:B------:R-:W-:Y:S01]  /*5990*/  BSSY.RECONVERGENT B1, `(.L_x_6552) ;  /* 0x0000049000017945 */ /* 0x000fe20003800200 */
[----:B------:R-:W-:Y:S01]  /*59a0*/  I2FP.F32.U32 R16, R17 ;  /* 0x0000001100107245 */ /* 0x000fe20000201000 */
[----:B------:R-:W-:Y:S02]  /*59b0*/  IMAD.U32 R17, R20, 0x10000, RZ ;  /* 0x0001000014117824 */ /* 0x000fe400078e00ff */
[----:B------:R-:W-:Y:S02]  /*59c0*/  HFMA2 R19, -RZ, RZ, 0, 1.1920928955078125e-07 ;  /* 0x00000002ff137431 */ /* 0x000fe400000001ff */
        /* <DEDUP_REMOVED lines=13> */
.L_x_6554:
        /* <DEDUP_REMOVED lines=13> */
.L_x_6556:
[----:B------:R-:W-:Y:S05]  /*5b70*/  BSYNC.RECONVERGENT B2 ;  /* 0x0000000000027941 */ /* 0x000fea0003800200 */
.L_x_6555:
        /* <DEDUP_REMOVED lines=38> */
[----:B------:R-:W-:-:S03]  /*5de0*/  LOP3.LUT R77, R18, UR19, R77, 0x96, !PT ;  /* 0x00000013124d7c12 */ /* 0x000fc6000f8e964d */
[----:B------:R-:W-:Y:S01]  /*5df0*/  IMAD.MOV.U32 R18, RZ, RZ, R28 ;  /* 0x000000ffff127224 */ /* 0x000fe200078e001c */
[----:B------:R-:W-:Y:S01]  /*5e00*/  LOP3.LUT R80, R80, UR20, R17, 0x96, !PT ;  /* 0x0000001450507c12 */ /* 0x000fe2000f8e9611 */
[----:B------:R-:W-:-:S07]  /*5e10*/  IMAD.MOV.U32 R28, RZ, RZ, R16 ;  /* 0x000000ffff1c7224 */ /* 0x000fce00078e0010 */
.L_x_6553:
[----:B------:R-:W-:Y:S05]  /*5e20*/  BSYNC.RECONVERGENT B1 ;  /* 0x0000000000017941 */ /* 0x000fea0003800200 */
.L_x_6552:
[----:B------:R-:W-:Y:S01]  /*5e30*/  I2FP.F32.U32 R16, R18 ;  /* 0x0000001200107245 */ /* 0x000fe20000201000 */
[----:B------:R-:W-:Y:S01]  /*5e40*/  BSSY.RECONVERGENT B1, `(.L_x_6557) ;  /* 0x000004f000017945 */ /* 0x000fe20003800200 */
[----:B------:R-:W-:Y:S02]  /*5e50*/  PRMT R17, R53, 0x7632, R17 ;  /* 0x0000763235117816 */ /* 0x000fe40000000011 */
        /* <DEDUP_REMOVED lines=9> */
[----:B------:R-:W-:Y:S01]  /*5ef0*/  IMAD.MOV.U32 R20, RZ, RZ, 0x2 ;  /* 0x00000002ff147424 */ /* 0x000fe200078e00ff */
[----:B------:R-:W-:Y:S02]  /*5f00*/  MOV R17, R76 ;  /* 0x0000004c00117202 */ /* 0x000fe40000000f00 */
        /* <DEDUP_REMOVED lines=10> */
.L_x_6559:
        /* <DEDUP_REMOVED lines=13> */
.L_x_6561:
[----:B------:R-:W-:Y:S05]  /*6080*/  BSYNC.RECONVERGENT B2 ;  /* 0x0000000000027941 */ /* 0x000fea0003800200 */
.L_x_6560:
        /* <DEDUP_REMOVED lines=41> */
[----:B------:R-:W-:-:S07]  /*6320*/  LOP3.LUT R80, R80, UR20, R19, 0x96, !PT ;  /* 0x0000001450507c12 */ /* 0x000fce000f8e9613 */
.L_x_6558:
[----:B------:R-:W-:Y:S05]  /*6330*/  BSYNC.RECONVERGENT B1 ;  /* 0x0000000000017941 */ /* 0x000fea0003800200 */
.L_x_6557:
[----:B------:R-:W-:Y:S01]  /*6340*/  ISETP.NE.AND P0, PT, R20, 0x1, PT ;  /* 0x000000011400780c */ /* 0x000fe20003f05270 */
[----:B------:R-:W-:Y:S01]  /*6350*/  BSSY.RECONVERGENT B1, `(.L_x_6562) ;  /* 0x000004a000017945 */ /* 0x000fe20003800200 */
[----:B------:R-:W-:Y:S01]  /*6360*/  I2FP.F32.U32 R18, R17 ;  /* 0x0000001100127245 */ /* 0x000fe20000201000 */
[----:B------:R-:W-:Y:S01]  /*6370*/  IMAD.MOV.U32 R32, RZ, RZ, 0x2 ;  /* 0x00000002ff207424 */ /* 0x000fe200078e00ff */
[C---:B------:R-:W-:Y:S01]  /*6380*/  SHF.L.U32 R17, R26.reuse, 0x10, RZ ;  /* 0x000000101a117819 */ /* 0x040fe200000006ff */
[----:B------:R-:W-:Y:S01]  /*6390*/  IMAD.MOV.U32 R19, RZ, RZ, R76 ;  /* 0x000000ffff137224 */ /* 0x000fe200078e004c */
[----:B------:R-:W-:Y:S01]  /*63a0*/  PRMT R26, R26, 0x7632, R26 ;  /* 0x000076321a1a7816 */ /* 0x000fe2000000001a */
        /* <DEDUP_REMOVED lines=12> */
.L_x_6564:
        /* <DEDUP_REMOVED lines=13> */
.L_x_6566:
[----:B------:R-:W-:Y:S05]  /*6540*/  BSYNC.RECONVERGENT B2 ;  /* 0x0000000000027941 */ /* 0x000fea0003800200 */
.L_x_6565:
        /* <DEDUP_REMOVED lines=42> */
.L_x_6563:
[----:B------:R-:W-:Y:S05]  /*67f0*/  BSYNC.RECONVERGENT B1 ;  /* 0x0000000000017941 */ /* 0x000fea0003800200 */
.L_x_6562:
[----:B------:R-:W-:Y:S01]  /*6800*/  I2FP.F32.U32 R18, R19 ;  /* 0x0000001300127245 */ /* 0x000fe20000201000 */
[----:B------:R-:W-:Y:S01]  /*6810*/  IMAD.U32 R19, R54, 0x10000, RZ ;  /* 0x0001000036137824 */ /* 0x000fe200078e00ff */
[----:B------:R-:W-:Y:S01]  /*6820*/  FSEL R40, R17, RZ, P3 ;  /* 0x000000ff11287208 */ /* 0x000fe20001800000 */
        /* <DEDUP_REMOVED lines=20> */
.L_x_6569:
        /* <DEDUP_REMOVED lines=13> */
.L_x_6571:
[----:B------:R-:W-:Y:S05]  /*6a40*/  BSYNC.RECONVERGENT B2 ;  /* 0x0000000000027941 */ /* 0x000fea0003800200 */
.L_x_6570:
        /* <DEDUP_REMOVED lines=42> */
.L_x_6568:
[----:B------:R-:W-:Y:S05]  /*6cf0*/  BSYNC.RECONVERGENT B1 ;  /* 0x0000000000017941 */ /* 0x000fea0003800200 */
.L_x_6567:
        /* <DEDUP_REMOVED lines=18> */
.L_x_6574:
        /* <DEDUP_REMOVED lines=13> */
.L_x_6576:
[----:B------:R-:W-:Y:S05]  /*6ef0*/  BSYNC.RECONVERGENT B2 ;  /* 0x0000000000027941 */ /* 0x000fea0003800200 */
.L_x_6575:
        /* <DEDUP_REMOVED lines=42> */
.L_x_6573:
[----:B------:R-:W-:Y:S05]  /*71a0*/  BSYNC.RECONVERGENT B1 ;  /* 0x0000000000017941 */ /* 0x000fea0003800200 */
.L_x_6572:
        /* <DEDUP_REMOVED lines=24> */
.L_x_6579:
        /* <DEDUP_REMOVED lines=13> */
.L_x_6581:
[----:B------:R-:W-:Y:S05]  /*7400*/  BSYNC.RECONVERGENT B2 ;  /* 0x0000000000027941 */ /* 0x000fea0003800200 */
.L_x_6580:
        /* <DEDUP_REMOVED lines=40> */
[----:B------:R-:W-:Y:S01]  /*7690*/  IMAD.MOV.U32 R33, RZ, RZ, RZ ;  /* 0x000000ffff217224 */ /* 0x000fe200078e00ff */
[----:B------:R-:W-:-:S07]  /*76a0*/  MOV R28, R32 ;  /* 0x00000020001c7202 */ /* 0x000fce0000000f00 */
.L_x_6578:
[----:B------:R-:W-:Y:S05]  /*76b0*/  BSYNC.RECONVERGENT B1 ;  /* 0x0000000000017941 */ /* 0x000fea0003800200 */
.L_x_6577:
[----:B------:R-:W-:Y:S01]  /*76c0*/  ISETP.NE.AND P5, PT, R33, 0x1, PT ;  /* 0x000000012100780c */ /* 0x000fe20003fa5270 */
[----:B------:R-:W-:Y:S01]  /*76d0*/  BSSY.RECONVERGENT B1, `(.L_x_6582) ;  /* 0x000004a000017945 */ /* 0x000fe20003800200 */
[----:B------:R-:W-:Y:S01]  /*76e0*/  I2FP.F32.U32 R20, R19 ;  /* 0x0000001300147245 */ /* 0x000fe20000201000 */
[C---:B------:R-:W-:Y:S02]  /*76f0*/  IMAD.U32 R19, R27.reuse, 0x10000, RZ ;  /* 0x000100001b137824 */ /* 0x040fe400078e00ff */
[----:B------:R-:W-:Y:S02]  /*7700*/  HFMA2 R32, -RZ, RZ, 0, 1.1920928955078125e-07 ;  /* 0x00000002ff207431 */ /* 0x000fe400000001ff */
[----:B------:R-:W-:Y:S01]  /*7710*/  FFMA.FTZ R26, R20, R21, 1.1641532182693481445e-10 ;  /* 0x2f000000141a7423 */ /* 0x000fe20000010015 */
[----:B------:R-:W-:Y:S01]  /*7720*/  PRMT R20, R27, 0x7632, R20 ;  /* 0x000076321b147816 */ /* 0x000fe20000000014 */
[----:B------:R-:W-:Y:S02]  /*7730*/  IMAD.MOV.U32 R27, RZ, RZ, R76 ;  /* 0x000000ffff1b7224 */ /* 0x000fe400078e004c */
[----:B------:R-:W-:Y:S01]  /*7740*/  FMUL.FTZ R19, R68, R19 ;  /* 0x0000001344137220 */ /* 0x000fe20000410000 */
        /* <DEDUP_REMOVED lines=10> */
.L_x_6584:
        /* <DEDUP_REMOVED lines=13> */
.L_x_6586:
[----:B------:R-:W-:Y:S05]  /*78c0*/  BSYNC.RECONVERGENT B2 ;  /* 0x0000000000027941 */ /* 0x000fea0003800200 */
.L_x_6585:
        /* <DEDUP_REMOVED lines=42> */
.L_x_6583:
[----:B------:R-:W-:Y:S05]  /*7b70*/  BSYNC.RECONVERGENT B1 ;  /* 0x0000000000017941 */ /* 0x000fea0003800200 */
.L_x_6582:
        /* <DEDUP_REMOVED lines=12> */
[----:B------:R-:W-:Y:S02]  /*7c40*/  MOV R27, R76 ;  /* 0x0000004c001b7202 */ /* 0x000fe40000000f00 */
[----:B------:R-:W-:Y:S01]  /*7c50*/  PRMT R19, R26, 0x7610, R19 ;  /* 0x000076101a137816 */ /* 0x000fe20000000013 */
        /* <DEDUP_REMOVED lines=10> */
.L_x_6589:
        /* <DEDUP_REMOVED lines=13> */
.L_x_6591:
[----:B------:R-:W-:Y:S05]  /*7dd0*/  BSYNC.RECONVERGENT B2 ;  /* 0x0000000000027941 */ /* 0x000fea0003800200 */
.L_x_6590:
        /* <DEDUP_REMOVED lines=42> */
.L_x_6588:
[----:B------:R-:W-:Y:S05]  /*8080*/  BSYNC.RECONVERGENT B1 ;  /* 0x0000000000017941 */ /* 0x000fea0003800200 */
.L_x_6587:
        /* <DEDUP_REMOVED lines=18> */
.L_x_6594:
        /* <DEDUP_REMOVED lines=15> */
.L_x_6596:
[----:B------:R-:W-:Y:S05]  /*82a0*/  BSYNC.RECONVERGENT B2 ;  /* 0x0000000000027941 */ /* 0x000fea0003800200 */
.L_x_6595:
        /* <DEDUP_REMOVED lines=40> */
[----:B------:R-:W-:Y:S02]  /*8530*/  LOP3.LUT R80, R80, UR20, R27, 0x96, !PT ;  /* 0x0000001450507c12 */ /* 0x000fe4000f8e961b */
[----:B------:R-:W-:-:S07]  /*8540*/  MOV R28, R26 ;  /* 0x0000001a001c7202 */ /* 0x000fce0000000f00 */
.L_x_6593:
[----:B------:R-:W-:Y:S05]  /*8550*/  BSYNC.RECONVERGENT B1 ;  /* 0x0000000000017941 */ /* 0x000fea0003800200 */
.L_x_6592:
        /* <DEDUP_REMOVED lines=9> */
[--C-:B------:R-:W-:Y:S01]  /*85f0*/  FADD.FTZ R43, R27, R20.reuse ;  /* 0x000000141b2b7221 */ /* 0x100fe20000010000 */
[----:B------:R-:W-:-:S03]  /*8600*/  PRMT R20, R26, 0x7610, R20 ;  /* 0x000076101a147816 */ /* 0x000fc60000000014 */
[----:B------:R-:W-:-:S07]  /*8610*/  @P1 FADD.FTZ R43, R47, R43 ;  /* 0x0000002b2f2b1221 */ /* 0x000fce0000010000 */
.L_x_6516:
        /* <DEDUP_REMOVED lines=12> */
[----:B------:R-:W-:Y:S02]  /*86e0*/  LOP3.LUT R34, R34, R26, R27, 0xfe, !PT ;  /* 0x0000001a22227212 */ /* 0x000fe400078efe1b */
[C---:B------:R-:W-:Y:S01]  /*86f0*/  IADD3 R70, PT, PT, R12.reuse, 0x20, RZ ;  /* 0x000000200c467810 */ /* 0x040fe20007ffe0ff */
[----:B0-----:R-:W-:Y:S01]  /*8700*/  IMAD.WIDE.U32 R30, R12, 0x20, R32 ;  /* 0x000000200c1e7825 */ /* 0x001fe200078e0020 */
[----:B------:R-:W-:-:S03]  /*8710*/  SEL R33, RZ, 0x1000000, !P2 ;  /* 0x01000000ff217807 */ /* 0x000fc60005000000 */
[----:B------:R-:W0:Y:S01]  /*8720*/  @P0 LDC.64 R26, c[0x0][0x398] ;  /* 0x0000e600ff1a0b82 */ /* 0x000e220000000a00 */
[----:B------:R-:W-:Y:S01]  /*8730*/  SEL R32, RZ, 0x10000, !P4 ;  /* 0x00010000ff207807 */ /* 0x000fe20006000000 */
[----:B------:R-:W-:Y:S03]  /*8740*/  STG.E.128 desc[UR8][R30.64], R36 ;  /* 0x000000241e007986 */ /* 0x000fe6000c101d08 */
[----:B------:R-:W-:Y:S02]  /*8750*/  LOP3.LUT R29, R29, R33, R32, 0xfe, !PT ;  /* 0x000000211d1d7212 */ /* 0x000fe400078efe20 */
[----:B------:R-:W-:Y:S01]  /*8760*/  SEL R33, RZ, 0x1, !P3 ;  /* 0x00000001ff217807 */ /* 0x000fe20005800000 */
[----:B------:R3:W-:Y:S01]  /*8770*/  STG.E.128 desc[UR8][R30.64+0x10], R40 ;  /* 0x000010281e007986 */ /* 0x0007e2000c101d08 */
[----:B------:R-:W-:Y:S01]  /*8780*/  SEL R32, RZ, 0x1, !P6 ;  /* 0x00000001ff207807 */ /* 0x000fe20007000000 */
[----:B--2---:R-:W-:-:S04]  /*8790*/  @P1 IMAD.WIDE.U32 R24, R70, 0x20, R24 ;  /* 0x0000002046181825 */ /* 0x004fc800078e0018 */
[----:B0-----:R-:W-:Y:S01]  /*87a0*/  @P0 IMAD.WIDE.U32 R26, R70, 0x10, R26 ;  /* 0x00000010461a0825 */ /* 0x001fe200078e001a */
[----:B---3--:R-:W-:Y:S02]  /*87b0*/  LOP3.LUT R31, R34, R33, RZ, 0xfc, !PT ;  /* 0x00000021221f7212 */ /* 0x008fe400078efcff */
        /* <DEDUP_REMOVED lines=9> */
[----:B------:R-:W-:Y:S01]  /*8850*/  LOP3.LUT R34, R14, 0xff, RZ, 0xc0, !PT ;  /* 0x000000ff0e227812 */ /* 0x000fe200078ec0ff */
[----:B------:R-:W-:Y:S01]  /*8860*/  IMAD.WIDE.U32 R32, R32, 0x10000, RZ ;  /* 0x0001000020207825 */ /* 0x000fe200078e00ff */
[----:B------:R-:W-:-:S02]  /*8870*/  PRMT R72, R30, 0x4210, R29 ;  /* 0x000042101e487816 */ /* 0x000fc4000000001d */
[----:B------:R-:W-:Y:S01]  /*8880*/  PRMT R29, R18, 0x7104, RZ ;  /* 0x00007104121d7816 */ /* 0x000fe200000000ff */
[----:B------:R-:W-:Y:S01]  /*8890*/  IMAD.WIDE.U32 R34, R34, 0x100, RZ ;  /* 0x0000010022227825 */ /* 0x000fe200078e00ff */
[----:B------:R-:W-:Y:S02]  /*88a0*/  LOP3.LUT R30, R16, 0xff, RZ, 0xc0, !PT ;  /* 0x000000ff101e7812 */ /* 0x000fe400078ec0ff */
[----:B------:R-:W-:-:S03]  /*88b0*/  LOP3.LUT R72, R72, 0xff00, R29, 0xf8, !PT ;  /* 0x0000ff0048487812 */ /* 0x000fc600078ef81d */
[----:B------:R-:W-:Y:S01]  /*88c0*/  IMAD.WIDE.U32 R30, R30, 0x1000000, RZ ;  /* 0x010000001e1e7825 */ /* 0x000fe200078e00ff */
[----:B------:R-:W-:Y:S02]  /*88d0*/  LOP3.LUT R29, R72, 0xff, R17, 0xf8, !PT ;  /* 0x000000ff481d7812 */ /* 0x000fe400078ef811 */
[----:B------:R-:W-:Y:S02]  /*88e0*/  LOP3.LUT R30, R34, R30, R32, 0xfe, !PT ;  /* 0x0000001e221e7212 */ /* 0x000fe400078efe20 */
[----:B------:R-:W-:Y:S02]  /*88f0*/  LOP3.LUT R29, R33, R29, R31, 0xfe, !PT ;  /* 0x0000001d211d7212 */ /* 0x000fe400078efe1f */
[----:B------:R-:W-:Y:S01]  /*8900*/  LOP3.LUT R34, R30, 0xff, R13, 0xf8, !PT ;  /* 0x000000ff1e227812 */ /* 0x000fe200078ef80d */
[----:B0-----:R-:W-:Y:S01]  /*8910*/  IMAD.WIDE.U32 R30, R12, 0x8, R58 ;  /* 0x000000080c1e7825 */ /* 0x001fe200078e003a */
[----:B------:R-:W-:-:S05]  /*8920*/  LOP3.LUT R35, R29, R35, RZ, 0xfc, !PT ;  /* 0x000000231d237212 */ /* 0x000fca00078efcff */
[----:B------:R1:W-:Y:S02]  /*8930*/  STG.E.64 desc[UR8][R30.64], R34 ;  /* 0x000000221e007986 */ /* 0x0003e4000c101b08 */
.L_x_6597:
[----:B------:R-:W0:Y:S01]  /*8940*/  LDC.64 R78, c[0x0][0x390] ;  /* 0x0000e400ff4e7b82 */ /* 0x000e220000000a00 */
[----:B------:R2:W5:Y:S04]  /*8950*/  @P0 LDG.E.128 R52, desc[UR8][R26.64] ;  /* 0x000000081a340981 */ /* 0x000568000c1e1d00 */
[----:B------:R2:W5:Y:S04]  /*8960*/  @P1 LDG.E.128 R48, desc[UR8][R24.64] ;  /* 0x0000000818301981 */ /* 0x000568000c1e1d00 */
[----:B------:R2:W5:Y:S01]  /*8970*/  @P1 LDG.E.128 R44, desc[UR8][R24.64+0x10] ;  /* 0x00001008182c1981 */ /* 0x000562000c1e1d00 */
[----:B01----:R-:W-:-:S05]  /*8980*/  IMAD.WIDE.U32 R30, R70, 0x10, R78 ;  /* 0x00000010461e7825 */ /* 0x003fca00078e004e */
[----:B------:R2:W5:Y:S01]  /*8990*/  LDG.E.128 R24, desc[UR8][R30.64] ;  /* 0x000000081e187981 */ /* 0x000562000c1e1d00 */
        /* <DEDUP_REMOVED lines=17> */
.L_x_6601:
        /* <DEDUP_REMOVED lines=13> */
.L_x_6603:
[----:B------:R-:W-:Y:S05]  /*8b80*/  BSYNC.RECONVERGENT B2 ;  /* 0x0000000000027941 */ /* 0x000fea0003800200 */
.L_x_6602:
[----:B--2---:R-:W-:Y:S01]  /*8b90*/  IMAD.WIDE.U32 R30, R2, -0x326172a9, RZ ;  /* 0xcd9e8d57021e7825 */ /* 0x004fe200078e00ff */
        /* <DEDUP_REMOVED lines=40> */
.L_x_6600:
[----:B------:R-:W-:Y:S05]  /*8e20*/  BSYNC.RECONVERGENT B1 ;  /* 0x0000000000017941 */ /* 0x000fea0003800200 */
.L_x_6599:
[----:B------:R-:W-:Y:S01]  /*8e30*/  ISETP.NE.AND P2, PT, R16, 0x1, PT ;  /* 0x000000011000780c */ /* 0x000fe20003f45270 */
[----:B------:R-:W-:Y:S01]  /*8e40*/  BSSY.RECONVERGENT B1, `(.L_x_6604) ;  /* 0x000004b000017945 */ /* 0x000fe20003800200 */
[----:B------:R-:W-:Y:S01]  /*8e50*/  I2FP.F32.U32 R14, R13 ;  /* 0x0000000d000e7245 */ /* 0x000fe20000201000 */
[C---:B-----5:R-:W-:Y:S02]  /*8e60*/  IMAD.U32 R13, R24.reuse, 0x10000, RZ ;  /* 0x00010000180d7824 */ /* 0x060fe400078e00ff */
[----:B------:R-:W-:Y:S01]  /*8e70*/  HFMA2 R17, -RZ, RZ, 0, 1.1920928955078125e-07 ;  /* 0x00000002ff117431 */ /* 0x000fe200000001ff */
[----:B------:R-:W-:Y:S01]  /*8e80*/  PRMT R20, R24, 0x7632, R20 ;  /* 0x0000763218147816 */ /* 0x000fe20000000014 */
[----:B------:R-:W-:Y:S02]  /*8e90*/  IMAD.MOV.U32 R15, RZ, RZ, R76 ;  /* 0x000000ffff0f7224 */ /* 0x000fe400078e004c */
[----:B------:R-:W-:Y:S01]  /*8ea0*/  FFMA.FTZ R14, R14, R21, 1.1641532182693481445e-10 ;  /* 0x2f0000000e0e7423 */ /* 0x000fe20000010015 */
[----:B------:R-:W-:-:S04]  /*8eb0*/  FMUL.FTZ R13, R13, R68 ;  /* 0x000000440d0d7220 */ /* 0x000fc80000410000 */
[----:B------:R-:W-:-:S04]  /*8ec0*/  FSETP.LE.FTZ.AND P4, PT, R14, R67, PT ;  /* 0x000000430e00720b */ /* 0x000fc80003f93000 */
[----:B--2---:R-:W-:Y:S01]  /*8ed0*/  P2R R24, PR, RZ, 0x10 ;  /* 0x00000010ff187803 */ /* 0x004fe20000000000 */
        /* <DEDUP_REMOVED lines=9> */
.L_x_6606:
        /* <DEDUP_REMOVED lines=13> */
.L_x_6608:
[----:B------:R-:W-:Y:S05]  /*9040*/  BSYNC.RECONVERGENT B2 ;  /* 0x0000000000027941 */ /* 0x000fea0003800200 */
.L_x_6607:
        /* <DEDUP_REMOVED lines=42> */
.L_x_6605:
[----:B------:R-:W-:Y:S05]  /*92f0*/  BSYNC.RECONVERGENT B1 ;  /* 0x0000000000017941 */ /* 0x000fea0003800200 */
.L_x_6604:
        /* <DEDUP_REMOVED lines=23> */
.L_x_6611:
        /* <DEDUP_REMOVED lines=13> */
.L_x_6613:
[----:B------:R-:W-:Y:S05]  /*9540*/  BSYNC.RECONVERGENT B2 ;  /* 0x0000000000027941 */ /* 0x000fea0003800200 */
.L_x_6612:
        /* <DEDUP_REMOVED lines=42> */
.L_x_6610:
[----:B------:R-:W-:Y:S05]  /*97f0*/  BSYNC.RECONVERGENT B1 ;  /* 0x0000000000017941 */ /* 0x000fea0003800200 */
.L_x_6609:
        /* <DEDUP_REMOVED lines=19> */
.L_x_6616:
        /* <DEDUP_REMOVED lines=13> */
.L_x_6618:
[----:B------:R-:W-:Y:S05]  /*9a00*/  BSYNC.RECONVERGENT B2 ;  /* 0x0000000000027941 */ /* 0x000fea0003800200 */
.L_x_6617:
        /* <DEDUP_REMOVED lines=42> */
.L_x_6615:
[----:B------:R-:W-:Y:S05]  /*9cb0*/  BSYNC.RECONVERGENT B1 ;  /* 0x0000000000017941 */ /* 0x000fea0003800200 */
.L_x_6614:
        /* <DEDUP_REMOVED lines=24> */
.L_x_6621:
        /* <DEDUP_REMOVED lines=13> */
.L_x_6623:
[----:B------:R-:W-:Y:S05]  /*9f10*/  BSYNC.RECONVERGENT B2 ;  /* 0x0000000000027941 */ /* 0x000fea0003800200 */
.L_x_6622:
        /* <DEDUP_REMOVED lines=42> */
.L_x_6620:
[----:B------:R-:W-:Y:S05]  /*a1c0*/  BSYNC.RECONVERGENT B1 ;  /* 0x0000000000017941 */ /* 0x000fea0003800200 */
.L_x_6619:
        /* <DEDUP_REMOVED lines=20> */
.L_x_6626:
        /* <DEDUP_REMOVED lines=13> */
.L_x_6628:
[----:B------:R-:W-:Y:S05]  /*a3e0*/  BSYNC.RECONVERGENT B2 ;  /* 0x0000000000027941 */ /* 0x000fea0003800200 */
.L_x_6627:
        /* <DEDUP_REMOVED lines=42> */
.L_x_6625:
[----:B------:R-:W-:Y:S05]  /*a690*/  BSYNC.RECONVERGENT B1 ;  /* 0x0000000000017941 */ /* 0x000fea0003800200 */
.L_x_6624:
[----:B------:R-:W-:Y:S01]  /*a6a0*/  I2FP.F32.U32 R16, R17 ;  /* 0x0000001100107245 */ /* 0x000fe20000201000 */
[----:B------:R-:W-:Y:S01]  /*a6b0*/  BSSY.RECONVERGENT B1, `(.L_x_6629) ;  /* 0x000004e000017945 */ /* 0x000fe20003800200 */
[----:B------:R-:W-:Y:S01]  /*a6c0*/  SHF.L.U32 R17, R53, 0x10, RZ ;  /* 0x0000001035117819 */ /* 0x000fe200000006ff */
[----:B------:R-:W-:Y:S01]  /*a6d0*/  IMAD.MOV.U32 R28, RZ, RZ, 0x2 ;  /* 0x00000002ff1c7424 */ /* 0x000fe200078e00ff */
[----:B------:R-:W-:Y:S01]  /*a6e0*/  ISETP.NE.AND P3, PT, R19, 0x1, PT ;  /* 0x000000011300780c */ /* 0x000fe20003f65270 */
[----:B------:R-:W-:Y:S02]  /*a6f0*/  FFMA.FTZ R16, R16, R21, 1.1641532182693481445e-10 ;  /* 0x2f00000010107423 */ /* 0x000fe40000010015 */
[----:B------:R-:W-:Y:S01]  /*a700*/  FMUL.FTZ R34, R17, R68 ;  /* 0x0000004411227220 */ /* 0x000fe20000410000 */
[----:B------:R-:W-:Y:S02]  /*a710*/  FSEL R17, R15, RZ, P4 ;  /* 0x000000ff0f117208 */ /* 0x000fe40002000000 */
        /* <DEDUP_REMOVED lines=15> */
.L_x_6631:
        /* <DEDUP_REMOVED lines=13> */
.L_x_6633:
[----:B------:R-:W-:Y:S05]  /*a8e0*/  BSYNC.RECONVERGENT B2 ;  /* 0x0000000000027941 */ /* 0x000fea0003800200 */
.L_x_6632:
        /* <DEDUP_REMOVED lines=42> */
.L_x_6630:
[----:B------:R-:W-:Y:S05]  /*ab90*/  BSYNC.RECONVERGENT B1 ;  /* 0x0000000000017941 */ /* 0x000fea0003800200 */
.L_x_6629:
        /* <DEDUP_REMOVED lines=19> */
.L_x_6636:
        /* <DEDUP_REMOVED lines=13> */
.L_x_6638:
[----:B------:R-:W-:Y:S05]  /*ada0*/  BSYNC.RECONVERGENT B2 ;  /* 0x0000000000027941 */ /* 0x000fea0003800200 */
.L_x_6637:
        /* <DEDUP_REMOVED lines=42> */
.L_x_6635:
[----:B------:R-:W-:Y:S05]  /*b050*/  BSYNC.RECONVERGENT B1 ;  /* 0x0000000000017941 */ /* 0x000fea0003800200 */
.L_x_6634:
        /* <DEDUP_REMOVED lines=24> */
.L_x_6641:
        /* <DEDUP_REMOVED lines=13> */
.L_x_6643:
[----:B------:R-:W-:Y:S05]  /*b2b0*/  BSYNC.RECONVERGENT B2 ;  /* 0x0000000000027941 */ /* 0x000fea0003800200 */
.L_x_6642:
        /* <DEDUP_REMOVED lines=42> */
.L_x_6640:
[----:B------:R-:W-:Y:S05]  /*b560*/  BSYNC.RECONVERGENT B1 ;  /* 0x0000000000017941 */ /* 0x000fea0003800200 */
.L_x_6639:
        /* <DEDUP_REMOVED lines=19> */
.L_x_6646:
        /* <DEDUP_REMOVED lines=13> */
.L_x_6648:
[----:B------:R-:W-:Y:S05]  /*b770*/  BSYNC.RECONVERGENT B2 ;  /* 0x0000000000027941 */ /* 0x000fea0003800200 */
.L_x_6647:
        /* <DEDUP_REMOVED lines=40> */
[----:B------:R-:W-:Y:S01]  /*ba00*/  IMAD.MOV.U32 R19, RZ, RZ, R72 ;  /* 0x000000ffff137224 */ /* 0x000fe200078e0048 */
[----:B------:R-:W-:-:S07]  /*ba10*/  MOV R72, R18 ;  /* 0x0000001200487202 */ /* 0x000fce0000000f00 */
.L_x_6645:
[----:B------:R-:W-:Y:S05]  /*ba20*/  BSYNC.RECONVERGENT B1 ;  /* 0x0000000000017941 */ /* 0x000fea0003800200 */
.L_x_6644:
        /* <DEDUP_REMOVED lines=24> */
.L_x_6651:
        /* <DEDUP_REMOVED lines=13> */
.L_x_6653:
[----:B------:R-:W-:Y:S05]  /*bc80*/  BSYNC.RECONVERGENT B2 ;  /* 0x0000000000027941 */ /* 0x000fea0003800200 */
.L_x_6652:
[----:B------:R-:W-:Y:S01]  /*bc90*/  IMAD.WIDE.U32 R74, R2, -0x326172a9, RZ ;  /* 0xcd9e8d57024a7825 */ /* 0x000fe200078e00ff */
[----:B------:R-:W-:-:S03]  /*bca0*/  LOP3.LUT R18, R7, UR7, R31, 0x96, !PT ;  /* 0x0000000707127c12 */ /* 0x000fc6000f8e961f */
[----:B------:R-:W-:Y:S01]  /*bcb0*/  HFMA2 R29, -RZ, RZ, 0, 0 ;  /* 0x00000000ff1d7431 */ /* 0x000fe200000001ff */
        /* <DEDUP_REMOVED lines=39> */
.L_x_6650:
[----:B------:R-:W-:Y:S05]  /*bf30*/  BSYNC.RECONVERGENT B1 ;  /* 0x0000000000017941 */ /* 0x000fea0003800200 */
.L_x_6649:
[----:B------:R-:W-:Y:S01]  /*bf40*/  ISETP.NE.AND P4, PT, R29, 0x1, PT ;  /* 0x000000011d00780c */ /* 0x000fe20003f85270 */
[----:B------:R-:W-:Y:S01]  /*bf50*/  BSSY.RECONVERGENT B1, `(.L_x_6654) ;  /* 0x0000049000017945 */ /* 0x000fe20003800200 */
[----:B------:R-:W-:Y:S01]  /*bf60*/  I2FP.F32.U32 R18, R19 ;  /* 0x0000001300127245 */ /* 0x000fe20000201000 */
[----:B------:R-:W-:Y:S02]  /*bf70*/  IMAD.U32 R19, R26, 0x10000, RZ ;  /* 0x000100001a137824 */ /* 0x000fe400078e00ff */
[----:B------:R-:W-:Y:S02]  /*bf80*/  IMAD.MOV.U32 R26, RZ, RZ, 0x2 ;  /* 0x00000002ff1a7424 */ /* 0x000fe400078e00ff */
[----:B------:R-:W-:Y:S01]  /*bf90*/  FFMA.FTZ R18, R18, R21, 1.1641532182693481445e-10 ;  /* 0x2f00000012127423 */ /* 0x000fe20000010015 */
[----:B------:R-:W-:Y:S01]  /*bfa0*/  FMUL.FTZ R20, R19, R68 ;  /* 0x0000004413147220 */ /* 0x000fe20000410000 */
[----:B------:R-:W-:-:S03]  /*bfb0*/  MOV R19, R76 ;  /* 0x0000004c00137202 */ /* 0x000fc60000000f00 */
        /* <DEDUP_REMOVED lines=10> */
.L_x_6656:
        /* <DEDUP_REMOVED lines=13> */
.L_x_6658:
[----:B------:R-:W-:Y:S05]  /*c130*/  BSYNC.RECONVERGENT B2 ;  /* 0x0000000000027941 */ /* 0x000fea0003800200 */
.L_x_6657:
        /* <DEDUP_REMOVED lines=39> */
[----:B------:R-:W-:Y:S02]  /*c3b0*/  LOP3.LUT R80, R80, UR20, R19, 0x96, !PT ;  /* 0x0000001450507c12 */ /* 0x000fe4000f8e9613 */
[----:B------:R-:W-:Y:S01]  /*c3c0*/  MOV R19, R72 ;  /* 0x0000004800137202 */ /* 0x000fe20000000f00 */
[----:B------:R-:W-:-:S07]  /*c3d0*/  IMAD.MOV.U32 R72, RZ, RZ, R18 ;  /* 0x000000ffff487224 */ /* 0x000fce00078e0012 */
.L_x_6655:
[----:B------:R-:W-:Y:S05]  /*c3e0*/  BSYNC.RECONVERGENT B1 ;  /* 0x0000000000017941 */ /* 0x000fea0003800200 */
.L_x_6654:
        /* <DEDUP_REMOVED lines=24> */
.L_x_6661:
        /* <DEDUP_REMOVED lines=13> */
.L_x_6663:
[----:B------:R-:W-:Y:S05]  /*c640*/  BSYNC.RECONVERGENT B2 ;  /* 0x0000000000027941 */ /* 0x000fea0003800200 */
.L_x_6662:
[----:B------:R-:W-:Y:S01]  /*c650*/  LOP3.LUT R58, R7, UR7, R75, 0x96, !PT ;  /* 0x00000007073a7c12 */ /* 0x000fe2000f8e964b */
[----:B------:R-:W-:-:S04]  /*c660*/  IMAD.WIDE.U32 R30, R2, -0x326172a9, RZ ;  /* 0xcd9e8d57021e7825 */ /* 0x000fc800078e00ff */
[----:B------:R-:W-:Y:S01]  /*c670*/  IMAD.WIDE.U32 R58, R58, -0x326172a9, RZ ;  /* 0xcd9e8d573a3a7825 */ /* 0x000fe200078e00ff */
[----:B------:R-:W-:-:S03]  /*c680*/  LOP3.LUT R31, R4, UR6, R31, 0x96, !PT ;  /* 0x00000006041f7c12 */ /* 0x000fc6000f8e961f */
[----:B------:R-:W-:Y:S01]  /*c690*/  IMAD.MOV.U32 R19, RZ, RZ, R72 ;  /* 0x000000ffff137224 */ /* 0x000fe200078e0048 */
[----:B------:R-:W-:Y:S01]  /*c6a0*/  LOP3.LUT R75, R61, R30, R59, 0x96, !PT ;  /* 0x0000001e3d4b7212 */ /* 0x000fe200078e963b */
[----:B------:R-:W-:-:S05]  /*c6b0*/  IMAD.WIDE.U32 R30, R31, -0x2daee0ad, RZ ;  /* 0xd2511f531f1e7825 */ /* 0x000fca00078e00ff */
[----:B------:R-:W-:Y:S01]  /*c6c0*/  LOP3.LUT R31, R23, R74, R31, 0x96, !PT ;  /* 0x0000004a171f7212 */ /* 0x000fe200078e961f */
[----:B------:R-:W-:-:S05]  /*c6d0*/  IMAD.WIDE.U32 R74, R75, -0x2daee0ad, RZ ;  /* 0xd2511f534b4a7825 */ /* 0x000fca00078e00ff */
[----:B------:R-:W-:Y:S01]  /*c6e0*/  LOP3.LUT R59, R62, R30, R75, 0x96, !PT ;  /* 0x0000001e3e3b7212 */ /* 0x000fe200078e964b */
[----:B------:R-:W-:-:S05]  /*c6f0*/  IMAD.WIDE.U32 R30, R31, -0x326172a9, RZ ;  /* 0xcd9e8d571f1e7825 */ /* 0x000fca00078e00ff */
[----:B------:R-:W-:Y:S01]  /*c700*/  LOP3.LUT R31, R58, UR12, R31, 0x96, !PT ;  /* 0x0000000c3a1f7c12 */ /* 0x000fe2000f8e961f */
[----:B------:R-:W-:-:S05]  /*c710*/  IMAD.WIDE.U32 R58, R59, -0x326172a9, RZ ;  /* 0xcd9e8d573b3a7825 */ /* 0x000fca00078e00ff */
[----:B------:R-:W-:Y:S01]  /*c720*/  LOP3.LUT R75, R65, R30, R59, 0x96, !PT ;  /* 0x0000001e414b7212 */ /* 0x000fe200078e963b */
[----:B------:R-:W-:-:S05]  /*c730*/  IMAD.WIDE.U32 R30, R31, -0x2daee0ad, RZ ;  /* 0xd2511f531f1e7825 */ /* 0x000fca00078e00ff */
[----:B------:R-:W-:Y:S01]  /*c740*/  LOP3.LUT R31, R74, UR13, R31, 0x96, !PT ;  /* 0x0000000d4a1f7c12 */ /* 0x000fe2000f8e961f */
        /* <DEDUP_REMOVED lines=18> */
[----:B------:R-:W-:-:S04]  /*c870*/  IMAD.WIDE.U32 R30, R31, -0x326172a9, RZ ;  /* 0xcd9e8d571f1e7825 */ /* 0x000fc800078e00ff */
[----:B------:R-:W-:Y:S01]  /*c880*/  IMAD.WIDE.U32 R76, R76, -0x326172a9, RZ ;  /* 0xcd9e8d574c4c7825 */ /* 0x000fe200078e00ff */
[----:B------:R-:W-:-:S04]  /*c890*/  LOP3.LUT R31, R63, R58, R31, 0x96, !PT ;  /* 0x0000003a3f1f7212 */ /* 0x000fc800078e961f */
[----:B------:R-:W-:Y:S01]  /*c8a0*/  LOP3.LUT R77, R30, UR19, R77, 0x96, !PT ;  /* 0x000000131e4d7c12 */ /* 0x000fe2000f8e964d */
[----:B------:R-:W-:-:S03]  /*c8b0*/  IMAD.WIDE.U32 R30, R31, -0x2daee0ad, RZ ;  /* 0xd2511f531f1e7825 */ /* 0x000fc600078e00ff */
[----:B------:R-:W-:Y:S01]  /*c8c0*/  MOV R72, R30 ;  /* 0x0000001e00487202 */ /* 0x000fe20000000f00 */
[----:B------:R-:W-:Y:S01]  /*c8d0*/  IMAD.MOV.U32 R30, RZ, RZ, RZ ;  /* 0x000000ffff1e7224 */ /* 0x000fe200078e00ff */
[----:B------:R-:W-:-:S07]  /*c8e0*/  LOP3.LUT R80, R80, UR20, R31, 0x96, !PT ;  /* 0x0000001450507c12 */ /* 0x000fce000f8e961f */
.L_x_6660:
[----:B------:R-:W-:Y:S05]  /*c8f0*/  BSYNC.RECONVERGENT B1 ;  /* 0x0000000000017941 */ /* 0x000fea0003800200 */
.L_x_6659:
[----:B------:R-:W-:Y:S01]  /*c900*/  ISETP.NE.AND P5, PT, R30, 0x1, PT ;  /* 0x000000011e00780c */ /* 0x000fe20003fa5270 */
[----:B------:R-:W-:Y:S01]  /*c910*/  BSSY.RECONVERGENT B1, `(.L_x_6664) ;  /* 0x000004a000017945 */ /* 0x000fe20003800200 */
[----:B------:R-:W-:Y:S01]  /*c920*/  I2FP.F32.U32 R20, R19 ;  /* 0x0000001300147245 */ /* 0x000fe20000201000 */
[C---:B------:R-:W-:Y:S02]  /*c930*/  IMAD.U32 R19, R27.reuse, 0x10000, RZ ;  /* 0x000100001b137824 */ /* 0x040fe400078e00ff */
[----:B------:R-:W-:Y:S02]  /*c940*/  HFMA2 R31, -RZ, RZ, 0, 1.1920928955078125e-07 ;  /* 0x00000002ff1f7431 */ /* 0x000fe400000001ff */
[----:B------:R-:W-:Y:S01]  /*c950*/  FFMA.FTZ R26, R20, R21, 1.1641532182693481445e-10 ;  /* 0x2f000000141a7423 */ /* 0x000fe20000010015 */
[----:B------:R-:W-:Y:S01]  /*c960*/  PRMT R20, R27, 0x7632, R20 ;  /* 0x000076321b147816 */ /* 0x000fe20000000014 */
[----:B------:R-:W-:Y:S01]  /*c970*/  FMUL.FTZ R19, R19, R68 ;  /* 0x0000004413137220 */ /* 0x000fe20000410000 */
[----:B------:R-:W-:-:S02]  /*c980*/  IMAD.MOV.U32 R27, RZ, RZ, R76 ;  /* 0x000000ffff1b7224 */ /* 0x000fc400078e004c */
        /* <DEDUP_REMOVED lines=10> */
.L_x_6666:
        /* <DEDUP_REMOVED lines=13> */
.L_x_6668:
[----:B------:R-:W-:Y:S05]  /*cb00*/  BSYNC.RECONVERGENT B2 ;  /* 0x0000000000027941 */ /* 0x000fea0003800200 */
.L_x_6667:
        /* <DEDUP_REMOVED lines=36> */
[----:B------:R-:W-:-:S04]  /*cd50*/  LOP3.LUT R27, R63, R30, R27, 0x96, !PT ;  /* 0x0000001e3f1b7212 */ /* 0x000fc800078e961b */
[----:B------:R-:W-:Y:S01]  /*cd60*/  LOP3.LUT R77, R26, UR19, R77, 0x96, !PT ;  /* 0x000000131a4d7c12 */ /* 0x000fe2000f8e964d */
[----:B------:R-:W-:-:S05]  /*cd70*/  IMAD.WIDE.U32 R26, R27, -0x2daee0ad, RZ ;  /* 0xd2511f531b1a7825 */ /* 0x000fca00078e00ff */
[----:B------:R-:W-:Y:S01]  /*cd80*/  LOP3.LUT R80, R80, UR20, R27, 0x96, !PT ;  /* 0x0000001450507c12 */ /* 0x000fe2000f8e961b */
[----:B------:R-:W-:Y:S02]  /*cd90*/  IMAD.MOV.U32 R27, RZ, RZ, R72 ;  /* 0x000000ffff1b7224 */ /* 0x000fe400078e0048 */
[----:B------:R-:W-:-:S07]  /*cda0*/  IMAD.MOV.U32 R72, RZ, RZ, R26 ;  /* 0x000000ffff487224 */ /* 0x000fce00078e001a */
.L_x_6665:
[----:B------:R-:W-:Y:S05]  /*cdb0*/  BSYNC.RECONVERGENT B1 ;  /* 0x0000000000017941 */ /* 0x000fea0003800200 */
.L_x_6664:
        /* <DEDUP_REMOVED lines=11> */
[--C-:B------:R-:W-:Y:S01]  /*ce70*/  FADD.FTZ R30, R30, R19.reuse ;  /* 0x000000131e1e7221 */ /* 0x100fe20000010000 */
[----:B------:R-:W-:Y:S02]  /*ce80*/  PRMT R19, R26, 0x7610, R19 ;  /* 0x000076101a137816 */ /* 0x000fe40000000013 */
[----:B------:R-:W-:Y:S01]  /*ce90*/  MOV R27, R76 ;  /* 0x0000004c001b7202 */ /* 0x000fe20000000f00 */
        /* <DEDUP_REMOVED lines=10> */
.L_x_6671:
        /* <DEDUP_REMOVED lines=13> */
.L_x_6673:
[----:B------:R-:W-:Y:S05]  /*d010*/  BSYNC.RECONVERGENT B2 ;  /* 0x0000000000027941 */ /* 0x000fea0003800200 */
.L_x_6672:
        /* <DEDUP_REMOVED lines=35> */
[----:B------:R-:W-:-:S03]  /*d250*/  LOP3.LUT R27, R63, R58, R27, 0x96, !PT ;  /* 0x0000003a3f1b7212 */ /* 0x000fc600078e961b */
[----:B------:R-:W-:Y:S01]  /*d260*/  IMAD.MOV.U32 R58, RZ, RZ, RZ ;  /* 0x000000ffff3a7224 */ /* 0x000fe200078e00ff */
[----:B------:R-:W-:Y:S01]  /*d270*/  LOP3.LUT R77, R26, UR19, R77, 0x96, !PT ;  /* 0x000000131a4d7c12 */ /* 0x000fe2000f8e964d */
[----:B------:R-:W-:-:S05]  /*d280*/  IMAD.WIDE.U32 R26, R27, -0x2daee0ad, RZ ;  /* 0xd2511f531b1a7825 */ /* 0x000fca00078e00ff */
[----:B------:R-:W-:Y:S02]  /*d290*/  LOP3.LUT R80, R80, UR20, R27, 0x96, !PT ;  /* 0x0000001450507c12 */ /* 0x000fe4000f8e961b */
[----:B------:R-:W-:Y:S01]  /*d2a0*/  MOV R27, R72 ;  /* 0x00000048001b7202 */ /* 0x000fe20000000f00 */
[----:B------:R-:W-:-:S07]  /*d2b0*/  IMAD.MOV.U32 R72, RZ, RZ, R26 ;  /* 0x000000ffff487224 */ /* 0x000fce00078e001a */
.L_x_6670:
[----:B------:R-:W-:Y:S05]  /*d2c0*/  BSYNC.RECONVERGENT B1 ;  /* 0x0000000000017941 */ /* 0x000fea0003800200 */
.L_x_6669:
[----:B------:R-:W-:Y:S01]  /*d2d0*/  ISETP.NE.AND P6, PT, R58, 0x1, PT ;  /* 0x000000013a00780c */ /* 0x000fe20003fc5270 */
[----:B------:R-:W-:Y:S01]  /*d2e0*/  BSSY.RECONVERGENT B1, `(.L_x_6674) ;  /* 0x000004b000017945 */ /* 0x000fe20003800200 */
[----:B------:R-:W-:Y:S01]  /*d2f0*/  I2FP.F32.U32 R26, R27 ;  /* 0x0000001b001a7245 */ /* 0x000fe20000201000 */
[----:B------:R-:W-:Y:S01]  /*d300*/  IMAD.MOV.U32 R73, RZ, RZ, 0x2 ;  /* 0x00000002ff497424 */ /* 0x000fe200078e00ff */
[----:B------:R-:W-:-:S03]  /*d310*/  SHF.L.U32 R27, R20, 0x10, RZ ;  /* 0x00000010141b7819 */ /* 0x000fc600000006ff */
[----:B------:R-:W-:Y:S02]  /*d320*/  FFMA.FTZ R26, R26, R21, 1.1641532182693481445e-10 ;  /* 0x2f0000001a1a7423 */ /* 0x000fe40000010015 */
[----:B------:R-:W-:Y:S01]  /*d330*/  FMUL.FTZ R20, R27, R68 ;  /* 0x000000441b147220 */ /* 0x000fe20000410000 */
[----:B------:R-:W-:Y:S02]  /*d340*/  IMAD.MOV.U32 R27, RZ, RZ, R76 ;  /* 0x000000ffff1b7224 */ /* 0x000fe400078e004c */
        /* <DEDUP_REMOVED lines=10> */
.L_x_6676:
        /* <DEDUP_REMOVED lines=15> */
.L_x_6678:
[----:B------:R-:W-:Y:S05]  /*d4e0*/  BSYNC.RECONVERGENT B2 ;  /* 0x0000000000027941 */ /* 0x000fea0003800200 */
.L_x_6677:
[----:B------:R-:W-:Y:S01]  /*d4f0*/  LOP3.LUT R58, R7, UR7, R75, 0x96, !PT ;  /* 0x00000007073a7c12 */ /* 0x000fe2000f8e964b */
[----:B------:R-:W-:-:S04]  /*d500*/  IMAD.WIDE.U32 R26, R2, -0x326172a9, RZ ;  /* 0xcd9e8d57021a7825 */ /* 0x000fc800078e00ff */
[----:B------:R-:W-:Y:S01]  /*d510*/  IMAD.WIDE.U32 R58, R58, -0x326172a9, RZ ;  /* 0xcd9e8d573a3a7825 */ /* 0x000fe200078e00ff */
[----:B------:R-:W-:-:S03]  /*d520*/  LOP3.LUT R27, R4, UR6, R27, 0x96, !PT ;  /* 0x00000006041b7c12 */ /* 0x000fc6000f8e961b */
[----:B------:R-:W-:Y:S01]  /*d530*/  IMAD.MOV.U32 R73, RZ, RZ, RZ ;  /* 0x000000ffff497224 */ /* 0x000fe200078e00ff */
        /* <DEDUP_REMOVED lines=35> */
[----:B------:R-:W-:Y:S01]  /*d770*/  IMAD.MOV.U32 R27, RZ, RZ, R72 ;  /* 0x000000ffff1b7224 */ /* 0x000fe200078e0048 */
[----:B------:R-:W-:-:S07]  /*d780*/  MOV R72, R26 ;  /* 0x0000001a00487202 */ /* 0x000fce0000000f00 */
.L_x_6675:
[----:B------:R-:W-:Y:S05]  /*d790*/  BSYNC.RECONVERGENT B1 ;  /* 0x0000000000017941 */ /* 0x000fea0003800200 */
.L_x_6674:
        /* <DEDUP_REMOVED lines=11> */
[----:B------:R-:W-:Y:S01]  /*d850*/  @P1 FADD.FTZ R31, R47, R31 ;  /* 0x0000001f2f1f1221 */ /* 0x000fe20000010000 */
[----:B------:R-:W-:Y:S06]  /*d860*/  BRA `(.L_x_6679) ;  /* 0x0000002400ec7947 */ /* 0x000fec0003800000 */
.L_x_6598:
        /* <DEDUP_REMOVED lines=16> */
.L_x_6682:
        /* <DEDUP_REMOVED lines=13> */
.L_x_6684:
[----:B------:R-:W-:Y:S05]  /*da40*/  BSYNC.RECONVERGENT B2 ;  /* 0x0000000000027941 */ /* 0x000fea0003800200 */
.L_x_6683:
        /* <DEDUP_REMOVED lines=41> */
.L_x_6681:
[----:B------:R-:W-:Y:S05]  /*dce0*/  BSYNC.RECONVERGENT B1 ;  /* 0x0000000000017941 */ /* 0x000fea0003800200 */
.L_x_6680:
[----:B------:R-:W-:Y:S01]  /*dcf0*/  ISETP.NE.AND P2, PT, R30, 0x1, PT ;  /* 0x000000011e00780c */ /* 0x000fe20003f45270 */
[----:B------:R-:W-:Y:S01]  /*dd00*/  BSSY.RECONVERGENT B1, `(.L_x_6685) ;  /* 0x000004a000017945 */ /* 0x000fe20003800200 */
[----:B------:R-:W-:Y:S01]  /*dd10*/  I2FP.F32.U32 R28, R29 ;  /* 0x0000001d001c7245 */ /* 0x000fe20000201000 */
[----:B------:R-:W-:Y:S01]  /*dd20*/  IMAD.MOV.U32 R32, RZ, RZ, 0x2 ;  /* 0x00000002ff207424 */ /* 0x000fe200078e00ff */
[----:B-----5:R-:W-:Y:S01]  /*dd30*/  PRMT R29, R24, 0x7632, R29 ;  /* 0x00007632181d7816 */ /* 0x020fe2000000001d */
        /* <DEDUP_REMOVED lines=14> */
.L_x_6687:
        /* <DEDUP_REMOVED lines=13> */
.L_x_6689:
[----:B------:R-:W-:Y:S05]  /*def0*/  BSYNC.RECONVERGENT B2 ;  /* 0x0000000000027941 */ /* 0x000fea0003800200 */
.L_x_6688:
        /* <DEDUP_REMOVED lines=39> */
[----:B------:R-:W-:Y:S01]  /*e170*/  LOP3.LUT R80, R80, UR20, R31, 0x96, !PT ;  /* 0x0000001450507c12 */ /* 0x000fe2000f8e961f */
[----:B------:R-:W-:Y:S01]  /*e180*/  IMAD.MOV.U32 R31, RZ, RZ, R72 ;  /* 0x000000ffff1f7224 */ /* 0x000fe200078e0048 */
[----:B------:R-:W-:-:S07]  /*e190*/  MOV R72, R30 ;  /* 0x0000001e00487202 */ /* 0x000fce0000000f00 */
.L_x_6686:
[----:B------:R-:W-:Y:S05]  /*e1a0*/  BSYNC.RECONVERGENT B1 ;  /* 0x0000000000017941 */ /* 0x000fea0003800200 */
.L_x_6685:
[----:B------:R-:W-:Y:S01]  /*e1b0*/  ISETP.NE.AND P2, PT, R32, 0x1, PT ;  /* 0x000000012000780c */ /* 0x000fe20003f45270 */
[----:B------:R-:W-:Y:S01]  /*e1c0*/  BSSY.RECONVERGENT B1, `(.L_x_6690) ;  /* 0x0000049000017945 */ /* 0x000fe20003800200 */
[----:B------:R-:W-:Y:S01]  /*e1d0*/  I2FP.F32.U32 R30, R31 ;  /* 0x0000001f001e7245 */ /* 0x000fe20000201000 */
[----:B------:R-:W-:Y:S02]  /*e1e0*/  HFMA2 R33, -RZ, RZ, 0, 1.1920928955078125e-07 ;  /* 0x00000002ff217431 */ /* 0x000fe400000001ff */
[----:B------:R-:W-:Y:S02]  /*e1f0*/  IMAD.U32 R29, R29, 0x10000, RZ ;  /* 0x000100001d1d7824 */ /* 0x000fe400078e00ff */
[----:B------:R-:W-:Y:S02]  /*e200*/  IMAD.MOV.U32 R31, RZ, RZ, R76 ;  /* 0x000000ffff1f7224 */ /* 0x000fe400078e004c */
        /* <DEDUP_REMOVED lines=12> */
.L_x_6692:
        /* <DEDUP_REMOVED lines=13> */
.L_x_6694:
[----:B------:R-:W-:Y:S05]  /*e3a0*/  BSYNC.RECONVERGENT B2 ;  /* 0x0000000000027941 */ /* 0x000fea0003800200 */
.L_x_6693:
        /* <DEDUP_REMOVED lines=42> */
.L_x_6691:
[----:B------:R-:W-:Y:S05]  /*e650*/  BSYNC.RECONVERGENT B1 ;  /* 0x0000000000017941 */ /* 0x000fea0003800200 */
.L_x_6690:
[----:B------:R-:W-:Y:S01]  /*e660*/  ISETP.NE.AND P2, PT, R33, 0x1, PT ;  /* 0x000000012100780c */ /* 0x000fe20003f45270 */
[----:B------:R-:W-:Y:S01]  /*e670*/  BSSY.RECONVERGENT B1, `(.L_x_6695) ;  /* 0x000004a000017945 */ /* 0x000fe20003800200 */
[----:B------:R-:W-:Y:S01]  /*e680*/  I2FP.F32.U32 R30, R31 ;  /* 0x0000001f001e7245 */ /* 0x000fe20000201000 */
[----:B------:R-:W-:Y:S01]  /*e690*/  IMAD.MOV.U32 R34, RZ, RZ, 0x2 ;  /* 0x00000002ff227424 */ /* 0x000fe200078e00ff */
[----:B------:R-:W-:-:S03]  /*e6a0*/  PRMT R31, R25, 0x7632, R31 ;  /* 0x00007632191f7816 */ /* 0x000fc6000000001f */
        /* <DEDUP_REMOVED lines=14> */
.L_x_6697:
        /* <DEDUP_REMOVED lines=13> */
.L_x_6699:
[----:B------:R-:W-:Y:S05]  /*e860*/  BSYNC.RECONVERGENT B2 ;  /* 0x0000000000027941 */ /* 0x000fea0003800200 */
.L_x_6698:
[----:B------:R-:W-:Y:S01]  /*e870*/  LOP3.LUT R34, R7, UR7, R59, 0x96, !PT ;  /* 0x0000000707227c12 */ /* 0x000fe2000f8e963b */
[----:B------:R-:W-:Y:S01]  /*e880*/  IMAD.WIDE.U32 R32, R2, -0x326172a9, RZ ;  /* 0xcd9e8d5702207825 */ /* 0x000fe200078e00ff */
[----:B------:R-:W-:-:S03]  /*e890*/  MOV R25, R72 ;  /* 0x0000004800197202 */ /* 0x000fc60000000f00 */
        /* <DEDUP_REMOVED lines=36> */
[----:B------:R-:W-:-:S04]  /*eae0*/  IMAD.WIDE.U32 R32, R33, -0x2daee0ad, RZ ;  /* 0xd2511f5321207825 */ /* 0x000fc800078e00ff */
[----:B------:R-:W-:Y:S01]  /*eaf0*/  IMAD.MOV.U32 R72, RZ, RZ, R32 ;  /* 0x000000ffff487224 */ /* 0x000fe200078e0020 */
[----:B------:R-:W-:-:S07]  /*eb00*/  LOP3.LUT R80, R80, UR20, R33, 0x96, !PT ;  /* 0x0000001450507c12 */ /* 0x000fce000f8e9621 */
.L_x_6696:
[----:B------:R-:W-:Y:S05]  /*eb10*/  BSYNC.RECONVERGENT B1 ;  /* 0x0000000000017941 */ /* 0x000fea0003800200 */
.L_x_6695:
[----:B------:R-:W-:Y:S01]  /*eb20*/  ISETP.NE.AND P2, PT, R34, 0x1, PT ;  /* 0x000000012200780c */ /* 0x000fe20003f45270 */
[----:B------:R-:W-:Y:S01]  /*eb30*/  BSSY.RECONVERGENT B1, `(.L_x_6700) ;  /* 0x0000049000017945 */ /* 0x000fe20003800200 */
[----:B------:R-:W-:Y:S01]  /*eb40*/  I2FP.F32.U32 R32, R25 ;  /* 0x0000001900207245 */ /* 0x000fe20000201000 */
[----:B------:R-:W-:Y:S01]  /*eb50*/  IMAD.MOV.U32 R58, RZ, RZ, 0x2 ;  /* 0x00000002ff3a7424 */ /* 0x000fe200078e00ff */
[----:B------:R-:W-:Y:S01]  /*eb60*/  SHF.L.U32 R31, R31, 0x10, RZ ;  /* 0x000000101f1f7819 */ /* 0x000fe200000006ff */
        /* <DEDUP_REMOVED lines=13> */
.L_x_6702:
        /* <DEDUP_REMOVED lines=13> */
.L_x_6704:
[----:B------:R-:W-:Y:S05]  /*ed10*/  BSYNC.RECONVERGENT B2 ;  /* 0x0000000000027941 */ /* 0x000fea0003800200 */
.L_x_6703:
        /* <DEDUP_REMOVED lines=42> */
.L_x_6701:
[----:B------:R-:W-:Y:S05]  /*efc0*/  BSYNC.RECONVERGENT B1 ;  /* 0x0000000000017941 */ /* 0x000fea0003800200 */
.L_x_6700:
[----:B------:R-:W-:Y:S01]  /*efd0*/  ISETP.NE.AND P3, PT, R58, 0x1, PT ;  /* 0x000000013a00780c */ /* 0x000fe20003f65270 */
[----:B------:R-:W-:Y:S01]  /*efe0*/  BSSY.RECONVERGENT B1, `(.L_x_6705) ;  /* 0x0000049000017945 */ /* 0x000fe20003800200 */
[----:B------:R-:W-:Y:S01]  /*eff0*/  I2FP.F32.U32 R32, R33 ;  /* 0x0000002100207245 */ /* 0x000fe20000201000 */
[C---:B------:R-:W-:Y:S01]  /*f000*/  IMAD.U32 R34, R26.reuse, 0x10000, RZ ;  /* 0x000100001a227824 */ /* 0x040fe200078e00ff */
[----:B------:R-:W-:Y:S01]  /*f010*/  PRMT R35, R26, 0x7632, R35 ;  /* 0x000076321a237816 */ /* 0x000fe20000000023 */
[----:B------:R-:W-:Y:S02]  /*f020*/  IMAD.MOV.U32 R26, RZ, RZ, R76 ;  /* 0x000000ffff1a7224 */ /* 0x000fe400078e004c */
[----:B------:R-:W-:-:S05]  /*f030*/  FFMA.FTZ R32, R32, R21, 1.1641532182693481445e-10 ;  /* 0x2f00000020207423 */ /* 0x000fca0000010015 */
[----:B------:R-:W-:Y:S01]  /*f040*/  FSETP.LE.FTZ.AND P2, PT, R32, R67, PT ;  /* 0x000000432000720b */ /* 0x000fe20003f53000 */
[----:B------:R-:W-:Y:S01]  /*f050*/  HFMA2 R32, -RZ, RZ, 0, 1.1920928955078125e-07 ;  /* 0x00000002ff207431 */ /* 0x000fe200000001ff */
        /* <DEDUP_REMOVED lines=9> */
.L_x_6707:
        /* <DEDUP_REMOVED lines=13> */
.L_x_6709:
[----:B------:R-:W-:Y:S05]  /*f1c0*/  BSYNC.RECONVERGENT B2 ;  /* 0x0000000000027941 */ /* 0x000fea0003800200 */
.L_x_6708:
        /* <DEDUP_REMOVED lines=38> */
[----:B------:R-:W-:-:S04]  /*f430*/  IMAD.WIDE.U32 R32, R33, -0x2daee0ad, RZ ;  /* 0xd2511f5321207825 */ /* 0x000fc800078e00ff */
[----:B------:R-:W-:Y:S02]  /*f440*/  IMAD.MOV.U32 R72, RZ, RZ, R32 ;  /* 0x000000ffff487224 */ /* 0x000fe400078e0020 */
[----:B------:R-:W-:Y:S01]  /*f450*/  HFMA2 R32, -RZ, RZ, 0, 0 ;  /* 0x00000000ff207431 */ /* 0x000fe200000001ff */
[----:B------:R-:W-:-:S07]  /*f460*/  LOP3.LUT R80, R80, UR20, R33, 0x96, !PT ;  /* 0x0000001450507c12 */ /* 0x000fce000f8e9621 */
.L_x_6706:
[----:B------:R-:W-:Y:S05]  /*f470*/  BSYNC.RECONVERGENT B1 ;  /* 0x0000000000017941 */ /* 0x000fea0003800200 */
.L_x_6705:
        /* <DEDUP_REMOVED lines=17> */
.L_x_6712:
        /* <DEDUP_REMOVED lines=13> */
.L_x_6714:
[----:B------:R-:W-:Y:S05]  /*f660*/  BSYNC.RECONVERGENT B2 ;  /* 0x0000000000027941 */ /* 0x000fea0003800200 */
.L_x_6713:
        /* <DEDUP_REMOVED lines=42> */
.L_x_6711:
[----:B------:R-:W-:Y:S05]  /*f910*/  BSYNC.RECONVERGENT B1 ;  /* 0x0000000000017941 */ /* 0x000fea0003800200 */
.L_x_6710:
        /* <DEDUP_REMOVED lines=18> */
.L_x_6717:
        /* <DEDUP_REMOVED lines=13> */
.L_x_6719:
[----:B------:R-:W-:Y:S05]  /*fb10*/  BSYNC.RECONVERGENT B2 ;  /* 0x0000000000027941 */ /* 0x000fea0003800200 */
.L_x_6718:
        /* <DEDUP_REMOVED lines=37> */
[----:B------:R-:W-:Y:S01]  /*fd70*/  IMAD.MOV.U32 R32, RZ, RZ, R72 ;  /* 0x000000ffff207224 */ /* 0x000fe200078e0048 */
[----:B------:R-:W-:Y:S01]  /*fd80*/  LOP3.LUT R77, R26, UR19, R77, 0x96, !PT ;  /* 0x000000131a4d7c12 */ /* 0x000fe2000f8e964d */
[----:B------:R-:W-:-:S05]  /*fd90*/  IMAD.WIDE.U32 R26, R27, -0x2daee0ad, RZ ;  /* 0xd2511f531b1a7825 */ /* 0x000fca00078e00ff */
[----:B------:R-:W-:Y:S02]  /*fda0*/  LOP3.LUT R80, R80, UR20, R27, 0x96, !PT ;  /* 0x0000001450507c12 */ /* 0x000fe4000f8e961b */
[----:B------:R-:W-:-:S07]  /*fdb0*/  MOV R72, R26 ;  /* 0x0000001a00487202 */ /* 0x000fce0000000f00 */
.L_x_6716:
[----:B------:R-:W-:Y:S05]  /*fdc0*/  BSYNC.RECONVERGENT B1 ;  /* 0x0000000000017941 */ /* 0x000fea0003800200 */
.L_x_6715:
[----:B------:R-:W-:Y:S01]  /*fdd0*/  P2R R27, PR, RZ, 0x2 ;  /* 0x00000002ff1b7803 */ /* 0x000fe20000000000 */
[----:B------:R-:W-:Y:S01]  /*fde0*/  FMUL.FTZ R28, R28, R68 ;  /* 0x000000441c1c7220 */ /* 0x000fe20000410000 */
[----:B------:R-:W-:Y:S01]  /*fdf0*/  I2FP.F32.U32 R59, R32 ;  /* 0x00000020003b7245 */ /* 0x000fe20000201000 */
[-C--:B------:R-:W-:Y:S01]  /*fe00*/  FMUL.FTZ R34, R34, R68.reuse ;  /* 0x0000004422227220 */ /* 0x080fe20000410000 */
[----:B------:R-:W-:Y:S01]  /*fe10*/  ISETP.NE.AND P1, PT, R24, RZ, PT ;  /* 0x000000ff1800720c */ /* 0x000fe20003f25270 */
[-C--:B------:R-:W-:Y:S01]  /*fe20*/  FMUL.FTZ R58, R30, R68.reuse ;  /* 0x000000441e3a7220 */ /* 0x080fe20000410000 */
[----:B------:R-:W-:Y:S01]  /*fe30*/  ISETP.NE.AND P5, PT, R57, RZ, PT ;  /* 0x000000ff3900720c */ /* 0x000fe20003fa5270 */
[----:B------:R-:W-:Y:S02]  /*fe40*/  IMAD.U32 R71, R71, 0x10000, RZ ;  /* 0x0001000047477824 */ /* 0x000fe400078e00ff */
[----:B------:R-:W-:Y:S01]  /*fe50*/  FFMA.FTZ R59, R59, R21, 1.1641532182693481445e-10 ;  /* 0x2f0000003b3b7423 */ /* 0x000fe20000010015 */
[----:B------:R-:W-:Y:S01]  /*fe60*/  FSEL R32, R28, RZ, P1 ;  /* 0x000000ff1c207208 */ /* 0x000fe20000800000 */
[-C--:B------:R-:W-:Y:S01]  /*fe70*/  FMUL.FTZ R35, R35, R68.reuse ;  /* 0x0000004423237220 */ /* 0x080fe20000410000 */
[----:B------:R-:W-:Y:S01]  /*fe80*/  ISETP.NE.AND P1, PT, R27, RZ, PT ;  /* 0x000000ff1b00720c */ /* 0x000fe20003f25270 */
[-C--:B------:R-:W-:Y:S01]  /*fe90*/  FMUL.FTZ R31, R31, R68.reuse ;  /* 0x000000441f1f7220 */ /* 0x080fe20000410000 */
[----:B------:R-:W-:Y:S01]  /*fea0*/  FSEL R28, R34, RZ, P2 ;  /* 0x000000ff221c7208 */ /* 0x000fe20001000000 */
[-C--:B------:R-:W-:Y:S01]  /*feb0*/  FMUL.FTZ R69, R69, R68.reuse ;  /* 0x0000004445457220 */ /* 0x080fe20000410000 */
[----:B------:R-:W-:Y:S01]  /*fec0*/  P2R R26, PR, RZ, 0x1 ;  /* 0x00000001ff1a7803 */ /* 0x000fe20000000000 */
[-C--:B------:R-:W-:Y:S01]  /*fed0*/  FMUL.FTZ R33, R29, R68.reuse ;  /* 0x000000441d217220 */ /* 0x080fe20000410000 */
[----:B------:R-:W-:Y:S01]  /*fee0*/  ISETP.NE.AND P6, PT, R25, RZ, PT ;  /* 0x000000ff1900720c */ /* 0x000fe20003fc5270 */
[----:B------:R-:W-:Y:S01]  /*fef0*/  FMUL.FTZ R71, R71, R68 ;  /* 0x0000004447477220 */ /* 0x000fe20000410000 */
[----:B------:R-:W-:-:S02]  /*ff00*/  FSEL R34, R58, RZ, P5 ;  /* 0x000000ff3a227208 */ /* 0x000fc40002800000 */
[----:B------:R-:W-:Y:S02]  /*ff10*/  ISETP.NE.AND P0, PT, R56, RZ, PT ;  /* 0x000000ff3800720c */ /* 0x000fe40003f05270 */
[----:B------:R-:W-:Y:S01]  /*ff20*/  FSETP.GTU.FTZ.AND P5, PT, R59, R67, PT ;  /* 0x000000433b00720b */ /* 0x000fe20003fbc000 */
        /* <DEDUP_REMOVED lines=15> */
.L_x_6679:
[----:B------:R-:W0:Y:S01]  /*10020*/  LDC.64 R74, c[0x0][0x3a8] ;  /* 0x0000ea00ff4a7b82 */ /* 0x000e220000000a00 */
[----:B------:R-:W-:Y:S02]  /*10030*/  SEL R58, RZ, 0x100, !P3 ;  /* 0x00000100ff3a7807 */ /* 0x000fe40005800000 */
[----:B------:R-:W-:Y:S02]  /*10040*/  ISETP.NE.AND P6, PT, R24, RZ, PT ;  /* 0x000000ff1800720c */ /* 0x000fe40003fc5270 */
[----:B------:R-:W-:Y:S02]  /*10050*/  ISETP.NE.AND P3, PT, R25, RZ, PT ;  /* 0x000000ff1900720c */ /* 0x000fe40003f65270 */
[----:B------:R-:W-:Y:S02]  /*10060*/  SEL R26, RZ, 0x1000000, !P5 ;  /* 0x01000000ff1a7807 */ /* 0x000fe40006800000 */
[----:B------:R-:W-:Y:S02]  /*10070*/  SEL R27, RZ, 0x10000, !P4 ;  /* 0x00010000ff1b7807 */ /* 0x000fe40006000000 */
[----:B------:R-:W-:-:S02]  /*10080*/  ISETP.NE.AND P5, PT, R56, RZ, PT ;  /* 0x000000ff3800720c */ /* 0x000fc40003fa5270 */
[----:B------:R-:W-:Y:S02]  /*10090*/  ISETP.NE.AND P4, PT, R57, RZ, PT ;  /* 0x000000ff3900720c */ /* 0x000fe40003f85270 */
[----:B------:R-:W-:Y:S02]  /*100a0*/  LOP3.LUT R58, R58, R26, R27, 0xfe, !PT ;  /* 0x0000001a3a3a7212 */ /* 0x000fe400078efe1b */
[----:B------:R-:W-:Y:S02]  /*100b0*/  SEL R56, RZ, 0x1000000, !P3 ;  /* 0x01000000ff387807 */ /* 0x000fe40005800000 */
[----:B------:R-:W-:Y:S02]  /*100c0*/  SEL R27, RZ, 0x10000, !P4 ;  /* 0x00010000ff1b7807 */ /* 0x000fe40006000000 */
[----:B------:R-:W-:Y:S01]  /*100d0*/  SEL R26, RZ, 0x100, !P5 ;  /* 0x00000100ff1a7807 */ /* 0x000fe20006800000 */
[----:B0-----:R-:W-:-:S03]  /*100e0*/  IMAD.WIDE.U32 R24, R70, 0x20, R74 ;  /* 0x0000002046187825 */ /* 0x001fc600078e004a */
[----:B------:R-:W-:Y:S01]  /*100f0*/  LOP3.LUT R26, R26, R56, R27, 0xfe, !PT ;  /* 0x000000381a1a7212 */ /* 0x000fe200078efe1b */
[----:B------:R-:W0:Y:S01]  /*10100*/  LDC.64 R74, c[0x0][0x3b0] ;  /* 0x0000ec00ff4a7b82 */ /* 0x000e220000000a00 */
[----:B------:R-:W-:Y:S01]  /*10110*/  SEL R27, RZ, 0x1, !P2 ;  /* 0x00000001ff1b7807 */ /* 0x000fe20005000000 */
[----:B------:R-:W-:Y:S04]  /*10120*/  STG.E.128 desc[UR8][R24.64], R32 ;  /* 0x0000002018007986 */ /* 0x000fe8000c101d08 */
[----:B------:R1:W-:Y:S02]  /*10130*/  STG.E.128 desc[UR8][R24.64+0x10], R28 ;  /* 0x0000101c18007986 */ /* 0x0003e4000c101d08 */
[----:B-1----:R-:W-:Y:S02]  /*10140*/  LOP3.LUT R25, R58, R27, RZ, 0xfc, !PT ;  /* 0x0000001b3a197212 */ /* 0x002fe400078efcff */
[----:B------:R-:W-:-:S04]  /*10150*/  SEL R27, RZ, 0x1, !P6 ;  /* 0x00000001ff1b7807 */ /* 0x000fc80007000000 */
[----:B------:R-:W-:Y:S01]  /*10160*/  LOP3.LUT R24, R26, R27, RZ, 0xfc, !PT ;  /* 0x0000001b1a187212 */ /* 0x000fe200078efcff */
[----:B0-----:R-:W-:-:S05]  /*10170*/  IMAD.WIDE.U32 R26, R70, 0x8, R74 ;  /* 0x00000008461a7825 */ /* 0x001fca00078e004a */
[----:B------:R0:W-:Y:S01]  /*10180*/  STG.E.64 desc[UR8][R26.64], R24 ;  /* 0x000000181a007986 */ /* 0x0001e2000c101b08 */
[----:B------:R-:W-:Y:S05]  /*10190*/  @!P0 BRA `(.L_x_6720) ;  /* 0x0000000000508947 */ /* 0x000fea0003800000 */
[----:B0-----:R-:W-:Y:S02]  /*101a0*/  SHF.L.U32 R24, R19, 0x10, RZ ;  /* 0x0000001013187819 */ /* 0x001fe400000006ff */
        /* <DEDUP_REMOVED lines=11> */
[----:B------:R-:W-:-:S05]  /*10260*/  IMAD.WIDE.U32 R24, R25, 0x1000000, RZ ;  /* 0x0100000019187825 */ /* 0x000fca00078e00ff */
[----:B------:R-:W-:Y:S02]  /*10270*/  LOP3.LUT R59, R27, R59, R25, 0xfe, !PT ;  /* 0x0000003b1b3b7212 */ /* 0x000fe400078efe19 */
[----:B------:R-:W-:Y:S02]  /*10280*/  LOP3.LUT R26, R56, R24, R26, 0xfe, !PT ;  /* 0x00000018381a7212 */ /* 0x000fe400078efe1a */
[----:B------:R-:W0:Y:S01]  /*10290*/  LDC.64 R24, c[0x0][0x3b8] ;  /* 0x0000ee00ff187b82 */ /* 0x000e220000000a00 */
[----:B------:R-:W-:Y:S02]  /*102a0*/  LOP3.LUT R57, R59, R57, RZ, 0xfc, !PT ;  /* 0x000000393b397212 */ /* 0x000fe400078efcff */
[----:B------:R-:W-:Y:S01]  /*102b0*/  LOP3.LUT R56, R26, 0xff, R13, 0xf8, !PT ;  /* 0x000000ff1a387812 */ /* 0x000fe200078ef80d */
[----:B0-----:R-:W-:-:S05]  /*102c0*/  IMAD.WIDE.U32 R24, R70, 0x8, R24 ;  /* 0x0000000846187825 */ /* 0x001fca00078e0018 */
[----:B------:R1:W-:Y:S02]  /*102d0*/  STG.E.64 desc[UR8][R24.64], R56 ;  /* 0x0000003818007986 */ /* 0x0003e4000c101b08 */
.L_x_6720:
[----:B0-----:R-:W0:Y:S01]  /*102e0*/  @P0 LDC.64 R26, c[0x0][0x398] ;  /* 0x0000e600ff1a0b82 */ /* 0x001e220000000a00 */
[----:B------:R-:W-:-:S07]  /*102f0*/  VIADD R71, R12, 0x40 ;  /* 0x000000400c477836 */ /* 0x000fce0000000000 */
[----:B-1----:R-:W1:Y:S01]  /*10300*/  @P1 LDC.64 R24, c[0x0][0x3a0] ;  /* 0x0000e800ff181b82 */ /* 0x002e620000000a00 */
[----:B------:R-:W-:-:S06]  /*10310*/  IMAD.WIDE.U32 R56, R71, 0x10, R78 ;  /* 0x0000001047387825 */ /* 0x000fcc00078e004e */
[----:B------:R-:W5:Y:S01]  /*10320*/  LDG.E.128 R56, desc[UR8][R56.64] ;  /* 0x0000000838387981 */ /* 0x000f62000c1e1d00 */
[----:B0-----:R-:W-:-:S05]  /*10330*/  @P0 IMAD.WIDE.U32 R26, R71, 0x10, R26 ;  /* 0x00000010471a0825 */ /* 0x001fca00078e001a */
[----:B------:R0:W5:Y:S01]  /*10340*/  @P0 LDG.E.128 R52, desc[UR8][R26.64] ;  /* 0x000000081a340981 */ /* 0x000162000c1e1d00 */
[----:B-1----:R-:W-:-:S05]  /*10350*/  @P1 IMAD.WIDE.U32 R24, R71, 0x20, R24 ;  /* 0x0000002047181825 */ /* 0x002fca00078e0018 */
[----:B------:R0:W5:Y:S04]  /*10360*/  @P1 LDG.E.128 R48, desc[UR8][R24.64] ;  /* 0x0000000818301981 */ /* 0x000168000c1e1d00 */
[----:B------:R0:W5:Y:S01]  /*10370*/  @P1 LDG.E.128 R44, desc[UR8][R24.64+0x10] ;  /* 0x00001008182c1981 */ /* 0x000162000c1e1d00 */
        /* <DEDUP_REMOVED lines=17> */
.L_x_6724:
        /* <DEDUP_REMOVED lines=13> */
.L_x_6726:
[----:B------:R-:W-:Y:S05]  /*10560*/  BSYNC.RECONVERGENT B2 ;  /* 0x0000000000027941 */ /* 0x000fea0003800200 */
.L_x_6725:
[----:B0-----:R-:W-:Y:S01]  /*10570*/  IMAD.WIDE.U32 R24, R2, -0x326172a9, RZ ;  /* 0xcd9e8d5702187825 */ /* 0x001fe200078e00ff */
        /* <DEDUP_REMOVED lines=41> */
.L_x_6723:
[----:B------:R-:W-:Y:S05]  /*10810*/  BSYNC.RECONVERGENT B1 ;  /* 0x0000000000017941 */ /* 0x000fea0003800200 */
.L_x_6722:
[----:B------:R-:W-:Y:S01]  /*10820*/  ISETP.NE.AND P2, PT, R17, 0x1, PT ;  /* 0x000000011100780c */ /* 0x000fe20003f45270 */
[----:B------:R-:W-:Y:S01]  /*10830*/  BSSY.RECONVERGENT B1, `(.L_x_6727) ;  /* 0x000004b000017945 */ /* 0x000fe20003800200 */
[----:B------:R-:W-:Y:S01]  /*10840*/  I2FP.F32.U32 R14, R13 ;  /* 0x0000000d000e7245 */ /* 0x000fe20000201000 */
[----:B------:R-:W-:Y:S01]  /*10850*/  IMAD.MOV.U32 R16, RZ, RZ, 0x2 ;  /* 0x00000002ff107424 */ /* 0x000fe200078e00ff */
[C---:B-----5:R-:W-:Y:S01]  /*10860*/  SHF.L.U32 R13, R56.reuse, 0x10, RZ ;  /* 0x00000010380d7819 */ /* 0x060fe200000006ff */
[----:B------:R-:W-:Y:S01]  /*10870*/  IMAD.MOV.U32 R15, RZ, RZ, R76 ;  /* 0x000000ffff0f7224 */ /* 0x000fe200078e004c */
[----:B------:R-:W-:Y:S01]  /*10880*/  PRMT R56, R56, 0x7632, R56 ;  /* 0x0000763238387816 */ /* 0x000fe20000000038 */
        /* <DEDUP_REMOVED lines=13> */
.L_x_6729:
        /* <DEDUP_REMOVED lines=13> */
.L_x_6731:
[----:B------:R-:W-:Y:S05]  /*10a30*/  BSYNC.RECONVERGENT B2 ;  /* 0x0000000000027941 */ /* 0x000fea0003800200 */
.L_x_6730:
[----:B0-----:R-:W-:Y:S01]  /*10a40*/  IMAD.WIDE.U32 R24, R2, -0x326172a9, RZ ;  /* 0xcd9e8d5702187825 */ /* 0x001fe200078e00ff */
        /* <DEDUP_REMOVED lines=41> */
.L_x_6728:
[----:B------:R-:W-:Y:S05]  /*10ce0*/  BSYNC.RECONVERGENT B1 ;  /* 0x0000000000017941 */ /* 0x000fea0003800200 */
.L_x_6727:
[----:B------:R-:W-:Y:S01]  /*10cf0*/  I2FP.F32.U32 R14, R15 ;  /* 0x0000000f000e7245 */ /* 0x000fe20000201000 */
[----:B------:R-:W-:Y:S01]  /*10d00*/  IMAD.U32 R15, R52, 0x10000, RZ ;  /* 0x00010000340f7824 */ /* 0x000fe200078e00ff */
[----:B------:R-:W-:Y:S01]  /*10d10*/  ISETP.NE.AND P3, PT, R16, 0x1, PT ;  /* 0x000000011000780c */ /* 0x000fe20003f65270 */
[----:B------:R-:W-:Y:S01]  /*10d20*/  BSSY.RECONVERGENT B1, `(.L_x_6732) ;  /* 0x000004c000017945 */ /* 0x000fe20003800200 */
[----:B------:R-:W-:Y:S02]  /*10d30*/  HFMA2 R17, -RZ, RZ, 0, 1.1920928955078125e-07 ;  /* 0x00000002ff117431 */ /* 0x000fe400000001ff */
[----:B------:R-:W-:Y:S01]  /*10d40*/  FFMA.FTZ R14, R14, R21, 1.1641532182693481445e-10 ;  /* 0x2f0000000e0e7423 */ /* 0x000fe20000010015 */
[----:B0-----:R-:W-:Y:S01]  /*10d50*/  FMUL.FTZ R24, R15, R68 ;  /* 0x000000440f187220 */ /* 0x001fe20000410000 */
[----:B------:R-:W-:-:S03]  /*10d60*/  FSEL R15, R13, RZ, P4 ;  /* 0x000000ff0d0f7208 */ /* 0x000fc60002000000 */
        /* <DEDUP_REMOVED lines=15> */
.L_x_6734:
        /* <DEDUP_REMOVED lines=13> */
.L_x_6736:
[----:B------:R-:W-:Y:S05]  /*10f30*/  BSYNC.RECONVERGENT B2 ;  /* 0x0000000000027941 */ /* 0x000fea0003800200 */
.L_x_6735:
        /* <DEDUP_REMOVED lines=42> */
.L_x_6733:
[----:B------:R-:W-:Y:S05]  /*111e0*/  BSYNC.RECONVERGENT B1 ;  /* 0x0000000000017941 */ /* 0x000fea0003800200 */
.L_x_6732:
        /* <DEDUP_REMOVED lines=19> */
.L_x_6739:
        /* <DEDUP_REMOVED lines=13> */
.L_x_6741:
[----:B------:R-:W-:Y:S05]  /*113f0*/  BSYNC.RECONVERGENT B2 ;  /* 0x0000000000027941 */ /* 0x000fea0003800200 */
.L_x_6740:
        /* <DEDUP_REMOVED lines=42> */
.L_x_6738:
[----:B------:R-:W-:Y:S05]  /*116a0*/  BSYNC.RECONVERGENT B1 ;  /* 0x0000000000017941 */ /* 0x000fea0003800200 */
.L_x_6737:
        /* <DEDUP_REMOVED lines=24> */
.L_x_6744:
        /* <DEDUP_REMOVED lines=13> */
.L_x_6746:
[----:B------:R-:W-:Y:S05]  /*11900*/  BSYNC.RECONVERGENT B2 ;  /* 0x0000000000027941 */ /* 0x000fea0003800200 */
.L_x_6745:
        /* <DEDUP_REMOVED lines=40> */
[----:B------:R-:W-:Y:S02]  /*11b90*/  LOP3.LUT R80, R80, UR20, R17, 0x96, !PT ;  /* 0x0000001450507c12 */ /* 0x000fe4000f8e9611 */
[----:B------:R-:W-:-:S07]  /*11ba0*/  MOV R69, R16 ;  /* 0x0000001000457202 */ /* 0x000fce0000000f00 */
.L_x_6743:
[----:B------:R-:W-:Y:S05]  /*11bb0*/  BSYNC.RECONVERGENT B1 ;  /* 0x0000000000017941 */ /* 0x000fea0003800200 */
.L_x_6742:
[----:B------:R-:W-:Y:S01]  /*11bc0*/  ISETP.NE.AND P2, PT, R19, 0x1, PT ;  /* 0x000000011300780c */ /* 0x000fe20003f45270 */
[----:B------:R-:W-:Y:S01]  /*11bd0*/  BSSY.RECONVERGENT B1, `(.L_x_6747) ;  /* 0x000004b000017945 */ /* 0x000fe20003800200 */
[----:B------:R-:W-:Y:S01]  /*11be0*/  I2FP.F32.U32 R16, R15 ;  /* 0x0000000f00107245 */ /* 0x000fe20000201000 */
[C---:B------:R-:W-:Y:S02]  /*11bf0*/  IMAD.U32 R15, R57.reuse, 0x10000, RZ ;  /* 0x00010000390f7824 */ /* 0x040fe400078e00ff */
        /* <DEDUP_REMOVED lines=16> */
.L_x_6749:
        /* <DEDUP_REMOVED lines=13> */
.L_x_6751:
[----:B------:R-:W-:Y:S05]  /*11dd0*/  BSYNC.RECONVERGENT B2 ;  /* 0x0000000000027941 */ /* 0x000fea0003800200 */
.L_x_6750:
        /* <DEDUP_REMOVED lines=36> */
[----:B------:R-:W-:Y:S01]  /*12020*/  HFMA2 R18, -RZ, RZ, 0, 0 ;  /* 0x00000000ff127431 */ /* 0x000fe200000001ff */
[----:B------:R-:W-:Y:S01]  /*12030*/  LOP3.LUT R77, R16, UR19, R77, 0x96, !PT ;  /* 0x00000013104d7c12 */ /* 0x000fe2000f8e964d */
[----:B------:R-:W-:-:S05]  /*12040*/  IMAD.WIDE.U32 R16, R17, -0x2daee0ad, RZ ;  /* 0xd2511f5311107825 */ /* 0x000fca00078e00ff */
[----:B------:R-:W-:Y:S01]  /*12050*/  LOP3.LUT R80, R80, UR20, R17, 0x96, !PT ;  /* 0x0000001450507c12 */ /* 0x000fe2000f8e9611 */
[----:B------:R-:W-:Y:S02]  /*12060*/  IMAD.MOV.U32 R17, RZ, RZ, R69 ;  /* 0x000000ffff117224 */ /* 0x000fe400078e0045 */
[----:B------:R-:W-:-:S07]  /*12070*/  IMAD.MOV.U32 R69, RZ, RZ, R16 ;  /* 0x000000ffff457224 */ /* 0x000fce00078e0010 */
.L_x_6748:
[----:B------:R-:W-:Y:S05]  /*12080*/  BSYNC.RECONVERGENT B1 ;  /* 0x0000000000017941 */ /* 0x000fea0003800200 */
.L_x_6747:
        /* <DEDUP_REMOVED lines=10> */
[----:B------:R-:W-:-:S03]  /*12130*/  MOV R17, R76 ;  /* 0x0000004c00117202 */ /* 0x000fc60000000f00 */
[----:B------:R-:W-:Y:S01]  /*12140*/  FADD.FTZ R26, R26, R15 ;  /* 0x0000000f1a1a7221 */ /* 0x000fe20000010000 */
[----:B------:R-:W-:-:S03]  /*12150*/  SEL R15, RZ, 0x1, P2 ;  /* 0x00000001ff0f7807 */ /* 0x000fc60001000000 */
        /* <DEDUP_REMOVED lines=10> */
.L_x_6754:
        /* <DEDUP_REMOVED lines=13> */
.L_x_6756:
[----:B------:R-:W-:Y:S05]  /*122d0*/  BSYNC.RECONVERGENT B2 ;  /* 0x0000000000027941 */ /* 0x000fea0003800200 */
.L_x_6755:
        /* <DEDUP_REMOVED lines=40> */
[----:B------:R-:W-:Y:S01]  /*12560*/  MOV R17, R69 ;  /* 0x0000004500117202 */ /* 0x000fe20000000f00 */
[----:B------:R-:W-:-:S07]  /*12570*/  IMAD.MOV.U32 R69, RZ, RZ, R16 ;  /* 0x000000ffff457224 */ /* 0x000fce00078e0010 */
.L_x_6753:
[----:B------:R-:W-:Y:S05]  /*12580*/  BSYNC.RECONVERGENT B1 ;  /* 0x0000000000017941 */ /* 0x000fea0003800200 */
.L_x_6752:
        /* <DEDUP_REMOVED lines=19> */
.L_x_6759:
        /* <DEDUP_REMOVED lines=13> */
.L_x_6761:
[----:B------:R-:W-:Y:S05]  /*12790*/  BSYNC.RECONVERGENT B2 ;  /* 0x0000000000027941 */ /* 0x000fea0003800200 */
.L_x_6760:
        /* <DEDUP_REMOVED lines=42> */
.L_x_6758:
[----:B------:R-:W-:Y:S05]  /*12a40*/  BSYNC.RECONVERGENT B1 ;  /* 0x0000000000017941 */ /* 0x000fea0003800200 */
.L_x_6757:
        /* <DEDUP_REMOVED lines=24> */
.L_x_6764:
        /* <DEDUP_REMOVED lines=13> */
.L_x_6766:
[----:B------:R-:W-:Y:S05]  /*12ca0*/  BSYNC.RECONVERGENT B2 ;  /* 0x0000000000027941 */ /* 0x000fea0003800200 */
.L_x_6765:
        /* <DEDUP_REMOVED lines=39> */
[----:B------:R-:W-:Y:S01]  /*12f20*/  IMAD.MOV.U32 R69, RZ, RZ, R18 ;  /* 0x000000ffff457224 */ /* 0x000fe200078e0012 */
[----:B------:R-:W-:Y:S01]  /*12f30*/  LOP3.LUT R80, R80, UR20, R19, 0x96, !PT ;  /* 0x0000001450507c12 */ /* 0x000fe2000f8e9613 */
[----:B------:R-:W-:-:S07]  /*12f40*/  HFMA2 R19, -RZ, RZ, 0, 0 ;  /* 0x00000000ff137431 */ /* 0x000fce00000001ff */
.L_x_6763:
[----:B------:R-:W-:Y:S05]  /*12f50*/  BSYNC.RECONVERGENT B1 ;  /* 0x0000000000017941 */ /* 0x000fea0003800200 */
.L_x_6762:
        /* <DEDUP_REMOVED lines=19> */
.L_x_6769:
        /* <DEDUP_REMOVED lines=13> */
.L_x_6771:
[----:B------:R-:W-:Y:S05]  /*13160*/  BSYNC.RECONVERGENT B2 ;  /* 0x0000000000027941 */ /* 0x000fea0003800200 */
.L_x_6770:
        /* <DEDUP_REMOVED lines=36> */
[----:B------:R-:W-:Y:S02]  /*133b0*/  LOP3.LUT R19, R63, R56, R19, 0x96, !PT ;  /* 0x000000383f137212 */ /* 0x000fe400078e9613 */
[----:B------:R-:W-:Y:S02]  /*133c0*/  MOV R56, R69 ;  /* 0x0000004500387202 */ /* 0x000fe40000000f00 */
[----:B------:R-:W-:Y:S01]  /*133d0*/  LOP3.LUT R77, R18, UR19, R77, 0x96, !PT ;  /* 0x00000013124d7c12 */ /* 0x000fe2000f8e964d */
[----:B------:R-:W-:-:S04]  /*133e0*/  IMAD.WIDE.U32 R18, R19, -0x2daee0ad, RZ ;  /* 0xd2511f5313127825 */ /* 0x000fc800078e00ff */
[----:B------:R-:W-:Y:S01]  /*133f0*/  IMAD.MOV.U32 R69, RZ, RZ, R18 ;  /* 0x000000ffff457224 */ /* 0x000fe200078e0012 */
[----:B------:R-:W-:-:S07]  /*13400*/  LOP3.LUT R80, R80, UR20, R19, 0x96, !PT ;  /* 0x0000001450507c12 */ /* 0x000fce000f8e9613 */
.L_x_6768:
[----:B------:R-:W-:Y:S05]  /*13410*/  BSYNC.RECONVERGENT B1 ;  /* 0x0000000000017941 */ /* 0x000fea0003800200 */
.L_x_6767:
[----:B------:R-:W-:Y:S01]  /*13420*/  I2FP.F32.U32 R18, R56 ;  /* 0x0000003800127245 */ /* 0x000fe20000201000 */
[----:B------:R-:W-:Y:S01]  /*13430*/  BSSY.RECONVERGENT B1, `(.L_x_6772) ;  /* 0x000004f000017945 */ /* 0x000fe20003800200 */
[----:B------:R-:W-:Y:S02]  /*13440*/  SHF.L.U32 R19, R54, 0x10, RZ ;  /* 0x0000001036137819 */ /* 0x000fe400000006ff */
[----:B------:R-:W-:Y:S01]  /*13450*/  FSEL R17, R17, RZ, P2 ;  /* 0x000000ff11117208 */ /* 0x000fe20001000000 */
[----:B------:R-:W-:Y:S02]  /*13460*/  FFMA.FTZ R18, R18, R21, 1.1641532182693481445e-10 ;  /* 0x2f00000012127423 */ /* 0x000fe40000010015 */
[----:B------:R-:W-:-:S03]  /*13470*/  FMUL.FTZ R19, R19, R68 ;  /* 0x0000004413137220 */ /* 0x000fc60000410000 */
[----:B------:R-:W-:-:S04]  /*13480*/  FSETP.GTU.FTZ.AND P3, PT, R18, R67, PT ;  /* 0x000000431200720b */ /* 0x000fc80003f7c000 */
[----:B------:R-:W-:Y:S01]  /*13490*/  FSEL R56, R19, RZ, !P3 ;  /* 0x000000ff13387208 */ /* 0x000fe20005800000 */
[----:B------:R-:W-:Y:S01]  /*134a0*/  IMAD.MOV.U32 R19, RZ, RZ, R76 ;  /* 0x000000ffff137224 */ /* 0x000fe200078e004c */
[----:B------:R-:W-:Y:S02]  /*134b0*/  SEL R18, RZ, 0x1, P3 ;  /* 0x00000001ff127807 */ /* 0x000fe40001800000 */
[----:B------:R-:W-:Y:S01]  /*134c0*/  ISETP.NE.AND P3, PT, R20, 0x1, PT ;  /* 0x000000011400780c */ /* 0x000fe20003f65270 */
[--C-:B------:R-:W-:Y:S01]  /*134d0*/  FADD.FTZ R56, R56, R17.reuse ;  /* 0x0000001138387221 */ /* 0x100fe20000010000 */
[----:B------:R-:W-:Y:S01]  /*134e0*/  PRMT R17, R18, 0x7610, R17 ;  /* 0x0000761012117816 */ /* 0x000fe20000000011 */
[----:B------:R-:W-:Y:S02]  /*134f0*/  IMAD.MOV.U32 R18, RZ, RZ, 0x2 ;  /* 0x00000002ff127424 */ /* 0x000fe400078e00ff */
        /* <DEDUP_REMOVED lines=10> */
.L_x_6774:
        /* <DEDUP_REMOVED lines=13> */
.L_x_6776:
[----:B------:R-:W-:Y:S05]  /*13670*/  BSYNC.RECONVERGENT B2 ;  /* 0x0000000000027941 */ /* 0x000fea0003800200 */
.L_x_6775:
        /* <DEDUP_REMOVED lines=10> */
[----:B------:R-:W-:-:S05]  /*13720*/  LOP3.LUT R18, R18, UR12, R77, 0x96, !PT ;  /* 0x0000000c12127c12 */ /* 0x000fca000f8e964d */
[----:B------:R-:W-:-:S05]  /*13730*/  IMAD.WIDE.U32 R18, R18, -0x2daee0ad, RZ ;  /* 0xd2511f5312127825 */ /* 0x000fca00078e00ff */
[----:B------:R-:W-:Y:S01]  /*13740*/  LOP3.LUT R19, R78, UR13, R19, 0x96, !PT ;  /* 0x0000000d4e137c12 */ /* 0x000fe2000f8e9613 */
[----:B------:R-:W-:-:S05]  /*13750*/  IMAD.WIDE.U32 R78, R79, -0x326172a9, RZ ;  /* 0xcd9e8d574f4e7825 */ /* 0x000fca00078e00ff */
[----:B------:R-:W-:-:S05]  /*13760*/  LOP3.LUT R76, R65, R76, R79, 0x96, !PT ;  /* 0x0000004c414c7212 */ /* 0x000fca00078e964f */
[----:B------:R-:W-:-:S05]  /*13770*/  IMAD.WIDE.U32 R76, R76, -0x2daee0ad, RZ ;  /* 0xd2511f534c4c7825 */ /* 0x000fca00078e00ff */
[----:B------:R-:W-:Y:S01]  /*13780*/  LOP3.LUT R77, R60, R18, R77, 0x96, !PT ;  /* 0x000000123c4d7212 */ /* 0x000fe200078e964d */
[----:B------:R-:W-:-:S05]  /*13790*/  IMAD.WIDE.U32 R18, R19, -0x326172a9, RZ ;  /* 0xcd9e8d5713127825 */ /* 0x000fca00078e00ff */
[----:B------:R-:W-:-:S05]  /*137a0*/  LOP3.LUT R78, R66, R78, R19, 0x96, !PT ;  /* 0x0000004e424e7212 */ /* 0x000fca00078e9613 */
[----:B------:R-:W-:-:S05]  /*137b0*/  IMAD.WIDE.U32 R78, R78, -0x2daee0ad, RZ ;  /* 0xd2511f534e4e7825 */ /* 0x000fca00078e00ff */
[----:B------:R-:W-:Y:S01]  /*137c0*/  LOP3.LUT R79, R64, R76, R79, 0x96, !PT ;  /* 0x0000004c404f7212 */ /* 0x000fe200078e964f */
[----:B------:R-:W-:-:S05]  /*137d0*/  IMAD.WIDE.U32 R76, R77, -0x326172a9, RZ ;  /* 0xcd9e8d574d4c7825 */ /* 0x000fca00078e00ff */
[----:B------:R-:W-:-:S05]  /*137e0*/  LOP3.LUT R18, R18, UR14, R77, 0x96, !PT ;  /* 0x0000000e12127c12 */ /* 0x000fca000f8e964d */
[----:B------:R-:W-:-:S05]  /*137f0*/  IMAD.WIDE.U32 R18, R18, -0x2daee0ad, RZ ;  /* 0xd2511f5312127825 */ /* 0x000fca00078e00ff */
[----:B------:R-:W-:Y:S01]  /*13800*/  LOP3.LUT R19, R22, R78, R19, 0x96, !PT ;  /* 0x0000004e16137212 */ /* 0x000fe200078e9613 */
[----:B------:R-:W-:-:S05]  /*13810*/  IMAD.WIDE.U32 R78, R79, -0x326172a9, RZ ;  /* 0xcd9e8d574f4e7825 */ /* 0x000fca00078e00ff */
[----:B------:R-:W-:-:S05]  /*13820*/  LOP3.LUT R76, R76, UR15, R79, 0x96, !PT ;  /* 0x0000000f4c4c7c12 */ /* 0x000fca000f8e964f */
[----:B------:R-:W-:-:S05]  /*13830*/  IMAD.WIDE.U32 R76, R76, -0x2daee0ad, RZ ;  /* 0xd2511f534c4c7825 */ /* 0x000fca00078e00ff */
[----:B------:R-:W-:Y:S01]  /*13840*/  LOP3.LUT R79, R18, UR17, R77, 0x96, !PT ;  /* 0x00000011124f7c12 */ /* 0x000fe2000f8e964d */
[----:B------:R-:W-:-:S05]  /*13850*/  IMAD.WIDE.U32 R18, R19, -0x326172a9, RZ ;  /* 0xcd9e8d5713127825 */ /* 0x000fca00078e00ff */
[----:B------:R-:W-:Y:S01]  /*13860*/  LOP3.LUT R80, R78, UR16, R19, 0x96, !PT ;  /* 0x000000104e507c12 */ /* 0x000fe2000f8e9613 */
[----:B------:R-:W-:-:S04]  /*13870*/  IMAD.WIDE.U32 R78, R79, -0x326172a9, RZ ;  /* 0xcd9e8d574f4e7825 */ /* 0x000fc800078e00ff */
[----:B------:R-:W-:Y:S01]  /*13880*/  IMAD.WIDE.U32 R80, R80, -0x2daee0ad, RZ ;  /* 0xd2511f5350507825 */ /* 0x000fe200078e00ff */
[----:B------:R-:W-:-:S04]  /*13890*/  LOP3.LUT R18, R63, R18, R79, 0x96, !PT ;  /* 0x000000123f127212 */ /* 0x000fc800078e964f */
        /* <DEDUP_REMOVED lines=8> */
.L_x_6773:
[----:B------:R-:W-:Y:S05]  /*13920*/  BSYNC.RECONVERGENT B1 ;  /* 0x0000000000017941 */ /* 0x000fea0003800200 */
.L_x_6772:
[----:B------:R-:W-:Y:S01]  /*13930*/  ISETP.NE.AND P4, PT, R18, 0x1, PT ;  /* 0x000000011200780c */ /* 0x000fe20003f85270 */
[----:B------:R-:W-:Y:S01]  /*13940*/  BSSY.RECONVERGENT B1, `(.L_x_6777) ;  /* 0x0000049000017945 */ /* 0x000fe20003800200 */
[----:B------:R-:W-:Y:S01]  /*13950*/  I2FP.F32.U32 R20, R19 ;  /* 0x0000001300147245 */ /* 0x000fe20000201000 */
[----:B------:R-:W-:Y:S02]  /*13960*/  IMAD.U32 R19, R58, 0x10000, RZ ;  /* 0x000100003a137824 */ /* 0x000fe400078e00ff */
[----:B------:R-:W-:Y:S02]  /*13970*/  IMAD.MOV.U32 R57, RZ, RZ, R76 ;  /* 0x000000ffff397224 */ /* 0x000fe400078e004c */
[----:B------:R-:W-:Y:S01]  /*13980*/  FFMA.FTZ R58, R20, R21, 1.1641532182693481445e-10 ;  /* 0x2f000000143a7423 */ /* 0x000fe20000010015 */
[----:B------:R-:W-:Y:S01]  /*13990*/  FMUL.FTZ R20, R19, R68 ;  /* 0x0000004413147220 */ /* 0x000fe20000410000 */
[----:B------:R-:W-:-:S03]  /*139a0*/  HFMA2 R19, -RZ, RZ, 0, 1.1920928955078125e-07 ;  /* 0x00000002ff137431 */ /* 0x000fc600000001ff */
        /* <DEDUP_REMOVED lines=10> */
.L_x_6779:
        /* <DEDUP_REMOVED lines=13> */
.L_x_6781:
[----:B------:R-:W-:Y:S05]  /*13b20*/  BSYNC.RECONVERGENT B2 ;  /* 0x0000000000027941 */ /* 0x000fea0003800200 */
.L_x_6780:
        /* <DEDUP_REMOVED lines=39> */
[----:B------:R-:W-:Y:S02]  /*13da0*/  HFMA2 R19, -RZ, RZ, 0, 0 ;  /* 0x00000000ff137431 */ /* 0x000fe400000001ff */
[----:B------:R-:W-:Y:S01]  /*13db0*/  IMAD.MOV.U32 R69, RZ, RZ, R18 ;  /* 0x000000ffff457224 */ /* 0x000fe200078e0012 */
[----:B------:R-:W-:-:S07]  /*13dc0*/  LOP3.LUT R77, R78, UR19, R77, 0x96, !PT ;  /* 0x000000134e4d7c12 */ /* 0x000fce000f8e964d */
.L_x_6778:
[----:B------:R-:W-:Y:S05]  /*13dd0*/  BSYNC.RECONVERGENT B1 ;  /* 0x0000000000017941 */ /* 0x000fea0003800200 */
.L_x_6777:
        /* <DEDUP_REMOVED lines=24> */
.L_x_6784:
        /* <DEDUP_REMOVED lines=13> */
.L_x_6786:
[----:B------:R-:W-:Y:S05]  /*14030*/  BSYNC.RECONVERGENT B2 ;  /* 0x0000000000027941 */ /* 0x000fea0003800200 */
.L_x_6785:
[----:B------:R-:W-:Y:S01]  /*14040*/  LOP3.LUT R76, R7, UR7, R81, 0x96, !PT ;  /* 0x00000007074c7c12 */ /* 0x000fe2000f8e9651 */
[----:B------:R-:W-:Y:S01]  /*14050*/  IMAD.WIDE.U32 R78, R2, -0x326172a9, RZ ;  /* 0xcd9e8d57024e7825 */ /* 0x000fe200078e00ff */
[----:B------:R-:W-:-:S03]  /*14060*/  MOV R20, R69 ;  /* 0x0000004500147202 */ /* 0x000fc60000000f00 */
        /* <DEDUP_REMOVED lines=29> */
[----:B------:R-:W-:-:S05]  /*14240*/  LOP3.LUT R80, R80, UR16, R77, 0x96, !PT ;  /* 0x0000001050507c12 */ /* 0x000fca000f8e964d */
[----:B------:R-:W-:-:S05]  /*14250*/  IMAD.WIDE.U32 R80, R80, -0x2daee0ad, RZ ;  /* 0xd2511f5350507825 */ /* 0x000fca00078e00ff */
[----:B------:R-:W-:Y:S01]  /*14260*/  LOP3.LUT R19, R78, UR18, R81, 0x96, !PT ;  /* 0x000000124e137c12 */ /* 0x000fe2000f8e9651 */
[----:B------:R-:W-:-:S05]  /*14270*/  IMAD.WIDE.U32 R78, R79, -0x326172a9, RZ ;  /* 0xcd9e8d574f4e7825 */ /* 0x000fca00078e00ff */
[----:B------:R-:W-:-:S05]  /*14280*/  LOP3.LUT R76, R63, R76, R79, 0x96, !PT ;  /* 0x0000004c3f4c7212 */ /* 0x000fca00078e964f */
[----:B------:R-:W-:-:S04]  /*14290*/  IMAD.WIDE.U32 R76, R76, -0x2daee0ad, RZ ;  /* 0xd2511f534c4c7825 */ /* 0x000fc800078e00ff */
[----:B------:R-:W-:Y:S01]  /*142a0*/  IMAD.MOV.U32 R69, RZ, RZ, R76 ;  /* 0x000000ffff457224 */ /* 0x000fe200078e004c */
[----:B------:R-:W-:Y:S01]  /*142b0*/  LOP3.LUT R80, R80, UR20, R77, 0x96, !PT ;  /* 0x0000001450507c12 */ /* 0x000fe2000f8e964d */
[----:B------:R-:W-:-:S05]  /*142c0*/  IMAD.WIDE.U32 R76, R19, -0x326172a9, RZ ;  /* 0xcd9e8d57134c7825 */ /* 0x000fca00078e00ff */
[----:B------:R-:W-:-:S07]  /*142d0*/  LOP3.LUT R77, R78, UR19, R77, 0x96, !PT ;  /* 0x000000134e4d7c12 */ /* 0x000fce000f8e964d */
.L_x_6783:
[----:B------:R-:W-:Y:S05]  /*142e0*/  BSYNC.RECONVERGENT B1 ;  /* 0x0000000000017941 */ /* 0x000fea0003800200 */
.L_x_6782:
        /* <DEDUP_REMOVED lines=9> */
[----:B------:R-:W-:Y:S01]  /*14380*/  IMAD.MOV.U32 R20, RZ, RZ, R76 ;  /* 0x000000ffff147224 */ /* 0x000fe200078e004c */
        /* <DEDUP_REMOVED lines=9> */
.L_x_6789:
        /* <DEDUP_REMOVED lines=13> */
.L_x_6791:
[----:B------:R-:W-:Y:S05]  /*144f0*/  BSYNC.RECONVERGENT B2 ;  /* 0x0000000000027941 */ /* 0x000fea0003800200 */
.L_x_6790:
        /* <DEDUP_REMOVED lines=36> */
[----:B------:R-:W-:-:S05]  /*14740*/  IMAD.WIDE.U32 R76, R76, -0x2daee0ad, RZ ;  /* 0xd2511f534c4c7825 */ /* 0x000fca00078e00ff */
[----:B------:R-:W-:Y:S02]  /*14750*/  LOP3.LUT R80, R80, UR20, R77, 0x96, !PT ;  /* 0x0000001450507c12 */ /* 0x000fe4000f8e964d */
[----:B------:R-:W-:Y:S01]  /*14760*/  MOV R69, R76 ;  /* 0x0000004c00457202 */ /* 0x000fe20000000f00 */
[----:B------:R-:W-:-:S05]  /*14770*/  IMAD.WIDE.U32 R76, R58, -0x326172a9, RZ ;  /* 0xcd9e8d573a4c7825 */ /* 0x000fca00078e00ff */
[----:B------:R-:W-:Y:S01]  /*14780*/  LOP3.LUT R77, R78, UR19, R77, 0x96, !PT ;  /* 0x000000134e4d7c12 */ /* 0x000fe2000f8e964d */
[----:B------:R-:W-:-:S07]  /*14790*/  IMAD.MOV.U32 R78, RZ, RZ, RZ ;  /* 0x000000ffff4e7224 */ /* 0x000fce00078e00ff */
.L_x_6788:
[----:B------:R-:W-:Y:S05]  /*147a0*/  BSYNC.RECONVERGENT B1 ;  /* 0x0000000000017941 */ /* 0x000fea0003800200 */
.L_x_6787:
[----:B------:R-:W-:Y:S01]  /*147b0*/  I2FP.F32.U32 R20, R20 ;  /* 0x0000001400147245 */ /* 0x000fe20000201000 */
[----:B------:R-:W-:Y:S01]  /*147c0*/  IMAD.U32 R79, R55, 0x10000, RZ ;  /* 0x00010000374f7824 */ /* 0x000fe200078e00ff */
[----:B------:R-:W-:Y:S01]  /*147d0*/  FSEL R19, R19, RZ, P4 ;  /* 0x000000ff13137208 */ /* 0x000fe20002000000 */
[----:B------:R-:W-:Y:S02]  /*147e0*/  BSSY.RECONVERGENT B1, `(.L_x_6792) ;  /* 0x000004d000017945 */ /* 0x000fe40003800200 */
[----:B------:R-:W-:-:S05]  /*147f0*/  FFMA.FTZ R20, R20, R21, 1.1641532182693481445e-10 ;  /* 0x2f00000014147423 */ /* 0x000fca0000010015 */
[----:B------:R-:W-:Y:S01]  /*14800*/  FSETP.GTU.FTZ.AND P5, PT, R20, R67, PT ;  /* 0x000000431400720b */ /* 0x000fe20003fbc000 */
[----:B------:R-:W-:Y:S01]  /*14810*/  FMUL.FTZ R20, R79, R68 ;  /* 0x000000444f147220 */ /* 0x000fe20000410000 */
[----:B------:R-:W-:-:S04]  /*14820*/  HFMA2 R79, -RZ, RZ, 0, 1.1920928955078125e-07 ;  /* 0x00000002ff4f7431 */ /* 0x000fc800000001ff */
[----:B------:R-:W-:-:S05]  /*14830*/  FSEL R20, R20, RZ, !P5 ;  /* 0x000000ff14147208 */ /* 0x000fca0006800000 */
[----:B------:R-:W-:Y:S01]  /*14840*/  FADD.FTZ R58, R20, R19 ;  /* 0x00000013143a7221 */ /* 0x000fe20000010000 */
[----:B------:R-:W-:Y:S01]  /*14850*/  SEL R19, RZ, 0x1, P5 ;  /* 0x00000001ff137807 */ /* 0x000fe20002800000 */
[----:B------:R-:W-:Y:S01]  /*14860*/  IMAD.MOV.U32 R20, RZ, RZ, R76 ;  /* 0x000000ffff147224 */ /* 0x000fe200078e004c */
        /* <DEDUP_REMOVED lines=11> */
.L_x_6794:
        /* <DEDUP_REMOVED lines=13> */
.L_x_6796:
[----:B------:R-:W-:Y:S05]  /*149f0*/  BSYNC.RECONVERGENT B2 ;  /* 0x0000000000027941 */ /* 0x000fea0003800200 */
.L_x_6795:
        /* <DEDUP_REMOVED lines=40> */
[----:B------:R-:W-:Y:S01]  /*14c80*/  LOP3.LUT R77, R76, UR19, R79, 0x96, !PT ;  /* 0x000000134c4d7c12 */ /* 0x000fe2000f8e964f */
[----:B------:R-:W-:Y:S01]  /*14c90*/  IMAD.MOV.U32 R79, RZ, RZ, RZ ;  /* 0x000000ffff4f7224 */ /* 0x000fe200078e00ff */
[----:B------:R-:W-:-:S07]  /*14ca0*/  MOV R76, R78 ;  /* 0x0000004e004c7202 */ /* 0x000fce0000000f00 */
.L_x_6793:
[----:B------:R-:W-:Y:S05]  /*14cb0*/  BSYNC.RECONVERGENT B1 ;  /* 0x0000000000017941 */ /* 0x000fea0003800200 */
.L_x_6792:
[----:B------:R-:W-:Y:S01]  /*14cc0*/  ISETP.NE.AND P6, PT, R79, 0x1, PT ;  /* 0x000000014f00780c */ /* 0x000fe20003fc5270 */
[----:B------:R-:W-:Y:S01]  /*14cd0*/  IMAD.U32 R59, R59, 0x10000, RZ ;  /* 0x000100003b3b7824 */ /* 0x000fe200078e00ff */
[----:B------:R-:W-:Y:S01]  /*14ce0*/  I2FP.F32.U32 R20, R20 ;  /* 0x0000001400147245 */ /* 0x000fe20000201000 */
[----:B------:R-:W-:Y:S01]  /*14cf0*/  BSSY.RECONVERGENT B1, `(.L_x_6797) ;  /* 0x0000049000017945 */ /* 0x000fe20003800200 */
[----:B------:R-:W-:-:S03]  /*14d00*/  HFMA2 R78, -RZ, RZ, 0, 1.1920928955078125e-07 ;  /* 0x00000002ff4e7431 */ /* 0x000fc600000001ff */
[----:B------:R-:W-:-:S05]  /*14d10*/  FFMA.FTZ R20, R20, R21, 1.1641532182693481445e-10 ;  /* 0x2f00000014147423 */ /* 0x000fca0000010015 */
[----:B------:R-:W-:Y:S01]  /*14d20*/  FSETP.LE.FTZ.AND P5, PT, R20, R67, PT ;  /* 0x000000431400720b */ /* 0x000fe20003fb3000 */
[----:B------:R-:W-:Y:S01]  /*14d30*/  FMUL.FTZ R20, R59, R68 ;  /* 0x000000443b147220 */ /* 0x000fe20000410000 */
[----:B------:R-:W-:Y:S01]  /*14d40*/  IMAD.MOV.U32 R59, RZ, RZ, R76 ;  /* 0x000000ffff3b7224 */ /* 0x000fe200078e004c */
        /* <DEDUP_REMOVED lines=9> */
.L_x_6799:
        /* <DEDUP_REMOVED lines=15> */
.L_x_6801:
[----:B------:R-:W-:Y:S05]  /*14ed0*/  BSYNC.RECONVERGENT B2 ;  /* 0x0000000000027941 */ /* 0x000fea0003800200 */
.L_x_6800:
        /* <DEDUP_REMOVED lines=24> */
[----:B------:R-:W-:-:S05]  /*15060*/  IMAD.WIDE.U32 R64, R65, -0x2daee0ad, RZ ;  /* 0xd2511f5341407825 */ /* 0x000fca00078e00ff */
[----:B------:R-:W-:Y:S01]  /*15070*/  LOP3.LUT R22, R22, R60, R65, 0x96, !PT ;  /* 0x0000003c16167212 */ /* 0x000fe200078e9641 */
        /* <DEDUP_REMOVED lines=15> */
[----:B------:R-:W-:-:S07]  /*15170*/  LOP3.LUT R80, R80, UR20, R23, 0x96, !PT ;  /* 0x0000001450507c12 */ /* 0x000fce000f8e9617 */
.L_x_6798:
[----:B------:R-:W-:Y:S05]  /*15180*/  BSYNC.RECONVERGENT B1 ;  /* 0x0000000000017941 */ /* 0x000fea0003800200 */
.L_x_6797:
        /* <DEDUP_REMOVED lines=13> */
.L_x_6721:
        /* <DEDUP_REMOVED lines=16> */
.L_x_6805:
        /* <DEDUP_REMOVED lines=13> */
.L_x_6807:
[----:B------:R-:W-:Y:S05]  /*15430*/  BSYNC.RECONVERGENT B2 ;  /* 0x0000000000027941 */ /* 0x000fea0003800200 */
.L_x_6806:
        /* <DEDUP_REMOVED lines=31> */
[----:B------:R-:W-:-:S04]  /*15630*/  IMAD.MOV.U32 R74, RZ, RZ, RZ ;  /* 0x000000ffff4a7224 */ /* 0x000fc800078e00ff */
[----:B------:R-:W-:-:S05]  /*15640*/  IMAD.WIDE.U32 R80, R80, -0x2daee0ad, RZ ;  /* 0xd2511f5350507825 */ /* 0x000fca00078e00ff */
[----:B------:R-:W-:Y:S01]  /*15650*/  LOP3.LUT R76, R26, UR18, R81, 0x96, !PT ;  /* 0x000000121a4c7c12 */ /* 0x000fe2000f8e9651 */
[----:B------:R-:W-:-:S04]  /*15660*/  IMAD.WIDE.U32 R26, R27, -0x326172a9, RZ ;  /* 0xcd9e8d571b1a7825 */ /* 0x000fc800078e00ff */
[----:B------:R-:W-:Y:S01]  /*15670*/  IMAD.WIDE.U32 R76, R76, -0x326172a9, RZ ;  /* 0xcd9e8d574c4c7825 */ /* 0x000fe200078e00ff */
[----:B------:R-:W-:-:S04]  /*15680*/  LOP3.LUT R24, R63, R24, R27, 0x96, !PT ;  /* 0x000000183f187212 */ /* 0x000fc800078e961b */
[----:B------:R-:W-:Y:S01]  /*15690*/  LOP3.LUT R77, R26, UR19, R77, 0x96, !PT ;  /* 0x000000131a4d7c12 */ /* 0x000fe2000f8e964d */
[----:B------:R-:W-:-:S03]  /*156a0*/  IMAD.WIDE.U32 R24, R24, -0x2daee0ad, RZ ;  /* 0xd2511f5318187825 */ /* 0x000fc600078e00ff */
[----:B------:R-:W-:Y:S01]  /*156b0*/  MOV R69, R24 ;  /* 0x0000001800457202 */ /* 0x000fe20000000f00 */
[----:B------:R-:W-:Y:S01]  /*156c0*/  IMAD.MOV.U32 R24, RZ, RZ, R72 ;  /* 0x000000ffff187224 */ /* 0x000fe200078e0048 */
[----:B------:R-:W-:-:S07]  /*156d0*/  LOP3.LUT R80, R80, UR20, R25, 0x96, !PT ;  /* 0x0000001450507c12 */ /* 0x000fce000f8e9619 */
.L_x_6804:
[----:B------:R-:W-:Y:S05]  /*156e0*/  BSYNC.RECONVERGENT B1 ;  /* 0x0000000000017941 */ /* 0x000fea0003800200 */
.L_x_6803:
        /* <DEDUP_REMOVED lines=19> */
.L_x_6810:
        /* <DEDUP_REMOVED lines=13> */
.L_x_6812:
[----:B------:R-:W-:Y:S05]  /*158f0*/  BSYNC.RECONVERGENT B2 ;  /* 0x0000000000027941 */ /* 0x000fea0003800200 */
.L_x_6811:
        /* <DEDUP_REMOVED lines=33> */
[----:B------:R-:W-:-:S04]  /*15b10*/  IMAD.WIDE.U32 R26, R27, -0x326172a9, RZ ;  /* 0xcd9e8d571b1a7825 */ /* 0x000fc800078e00ff */
[----:B------:R-:W-:Y:S01]  /*15b20*/  IMAD.WIDE.U32 R76, R76, -0x326172a9, RZ ;  /* 0xcd9e8d574c4c7825 */ /* 0x000fe200078e00ff */
[----:B------:R-:W-:-:S03]  /*15b30*/  LOP3.LUT R74, R63, R74, R27, 0x96, !PT ;  /* 0x0000004a3f4a7212 */ /* 0x000fc600078e961b */
[----:B------:R-:W-:Y:S01]  /*15b40*/  IMAD.MOV.U32 R27, RZ, RZ, R69 ;  /* 0x000000ffff1b7224 */ /* 0x000fe200078e0045 */
[----:B------:R-:W-:Y:S01]  /*15b50*/  LOP3.LUT R77, R26, UR19, R77, 0x96, !PT ;  /* 0x000000131a4d7c12 */ /* 0x000fe2000f8e964d */
[----:B------:R-:W-:-:S04]  /*15b60*/  IMAD.WIDE.U32 R74, R74, -0x2daee0ad, RZ ;  /* 0xd2511f534a4a7825 */ /* 0x000fc800078e00ff */
[----:B------:R-:W-:Y:S01]  /*15b70*/  IMAD.MOV.U32 R26, RZ, RZ, RZ ;  /* 0x000000ffff1a7224 */ /* 0x000fe200078e00ff */
[----:B------:R-:W-:Y:S02]  /*15b80*/  LOP3.LUT R80, R80, UR20, R75, 0x96, !PT ;  /* 0x0000001450507c12 */ /* 0x000fe4000f8e964b */
[----:B------:R-:W-:-:S07]  /*15b90*/  MOV R69, R74 ;  /* 0x0000004a00457202 */ /* 0x000fce0000000f00 */
.L_x_6809:
[----:B------:R-:W-:Y:S05]  /*15ba0*/  BSYNC.RECONVERGENT B1 ;  /* 0x0000000000017941 */ /* 0x000fea0003800200 */
.L_x_6808:
        /* <DEDUP_REMOVED lines=18> */
.L_x_6815:
        /* <DEDUP_REMOVED lines=13> */
.L_x_6817:
[----:B------:R-:W-:Y:S05]  /*15da0*/  BSYNC.RECONVERGENT B2 ;  /* 0x0000000000027941 */ /* 0x000fea0003800200 */
.L_x_6816:
[----:B------:R-:W-:Y:S01]  /*15db0*/  LOP3.LUT R26, R7, UR7, R79, 0x96, !PT ;  /* 0x00000007071a7c12 */ /* 0x000fe2000f8e964f */
[----:B------:R-:W-:-:S04]  /*15dc0*/  IMAD.WIDE.U32 R76, R2, -0x326172a9, RZ ;  /* 0xcd9e8d57024c7825 */ /* 0x000fc800078e00ff */
[----:B------:R-:W-:Y:S01]  /*15dd0*/  IMAD.WIDE.U32 R26, R26, -0x326172a9, RZ ;  /* 0xcd9e8d571a1a7825 */ /* 0x000fe200078e00ff */
[----:B------:R-:W-:-:S03]  /*15de0*/  LOP3.LUT R77, R4, UR6, R77, 0x96, !PT ;  /* 0x00000006044d7c12 */ /* 0x000fc6000f8e964d */
[----:B------:R-:W-:Y:S01]  /*15df0*/  IMAD.MOV.U32 R56, RZ, RZ, R69 ;  /* 0x000000ffff387224 */ /* 0x000fe200078e0045 */
[----:B------:R-:W-:Y:S01]  /*15e00*/  LOP3.LUT R79, R61, R76, R27, 0x96, !PT ;  /* 0x0000004c3d4f7212 */ /* 0x000fe200078e961b */
[----:B------:R-:W-:-:S04]  /*15e10*/  IMAD.WIDE.U32 R76, R77, -0x2daee0ad, RZ ;  /* 0xd2511f534d4c7825 */ /* 0x000fc800078e00ff */
[----:B------:R-:W-:Y:S01]  /*15e20*/  IMAD.MOV.U32 R75, RZ, RZ, RZ ;  /* 0x000000ffff4b7224 */ /* 0x000fe200078e00ff */
        /* <DEDUP_REMOVED lines=33> */
[----:B------:R-:W-:Y:S02]  /*16040*/  LOP3.LUT R77, R76, UR19, R27, 0x96, !PT ;  /* 0x000000134c4d7c12 */ /* 0x000fe4000f8e961b */
[----:B------:R-:W-:-:S07]  /*16050*/  MOV R76, R26 ;  /* 0x0000001a004c7202 */ /* 0x000fce0000000f00 */
.L_x_6814:
[----:B------:R-:W-:Y:S05]  /*16060*/  BSYNC.RECONVERGENT B1 ;  /* 0x0000000000017941 */ /* 0x000fea0003800200 */
.L_x_6813:
[----:B------:R-:W-:Y:S01]  /*16070*/  ISETP.NE.AND P2, PT, R75, 0x1, PT ;  /* 0x000000014b00780c */ /* 0x000fe20003f45270 */
[----:B------:R-:W-:Y:S01]  /*16080*/  BSSY.RECONVERGENT B1, `(.L_x_6818) ;  /* 0x000004a000017945 */ /* 0x000fe20003800200 */
[----:B------:R-:W-:Y:S01]  /*16090*/  I2FP.F32.U32 R26, R56 ;  /* 0x00000038001a7245 */ /* 0x000fe20000201000 */
[----:B------:R-:W-:Y:S01]  /*160a0*/  HFMA2 R56, -RZ, RZ, 0, 1.1920928955078125e-07 ;  /* 0x00000002ff387431 */ /* 0x000fe200000001ff */
[----:B------:R-:W-:-:S03]  /*160b0*/  PRMT R27, R57, 0x7632, R27 ;  /* 0x00007632391b7816 */ /* 0x000fc6000000001b */
        /* <DEDUP_REMOVED lines=14> */
.L_x_6820:
        /* <DEDUP_REMOVED lines=13> */
.L_x_6822:
[----:B------:R-:W-:Y:S05]  /*16270*/  BSYNC.RECONVERGENT B2 ;  /* 0x0000000000027941 */ /* 0x000fea0003800200 */
.L_x_6821:
        /* <DEDUP_REMOVED lines=34> */
[----:B------:R-:W-:Y:S01]  /*164a0*/  LOP3.LUT R76, R63, R76, R57, 0x96, !PT ;  /* 0x0000004c3f4c7212 */ /* 0x000fe200078e9639 */
[----:B------:R-:W-:-:S04]  /*164b0*/  IMAD.MOV.U32 R57, RZ, RZ, R69 ;  /* 0x000000ffff397224 */ /* 0x000fc800078e0045 */
[----:B------:R-:W-:-:S04]  /*164c0*/  IMAD.WIDE.U32 R76, R76, -0x2daee0ad, RZ ;  /* 0xd2511f534c4c7825 */ /* 0x000fc800078e00ff */
[----:B------:R-:W-:Y:S01]  /*164d0*/  IMAD.MOV.U32 R69, RZ, RZ, R76 ;  /* 0x000000ffff457224 */ /* 0x000fe200078e004c */
[----:B------:R-:W-:Y:S01]  /*164e0*/  LOP3.LUT R80, R80, UR20, R77, 0x96, !PT ;  /* 0x0000001450507c12 */ /* 0x000fe2000f8e964d */
[----:B------:R-:W-:-:S05]  /*164f0*/  IMAD.WIDE.U32 R76, R75, -0x326172a9, RZ ;  /* 0xcd9e8d574b4c7825 */ /* 0x000fca00078e00ff */
[----:B------:R-:W-:Y:S01]  /*16500*/  LOP3.LUT R77, R56, UR19, R77, 0x96, !PT ;  /* 0x00000013384d7c12 */ /* 0x000fe2000f8e964d */
[----:B------:R-:W-:-:S07]  /*16510*/  HFMA2 R56, -RZ, RZ, 0, 0 ;  /* 0x00000000ff387431 */ /* 0x000fce00000001ff */
.L_x_6819:
[----:B------:R-:W-:Y:S05]  /*16520*/  BSYNC.RECONVERGENT B1 ;  /* 0x0000000000017941 */ /* 0x000fea0003800200 */
.L_x_6818:
        /* <DEDUP_REMOVED lines=18> */
.L_x_6825:
        /* <DEDUP_REMOVED lines=13> */
.L_x_6827:
[----:B------:R-:W-:Y:S05]  /*16720*/  BSYNC.RECONVERGENT B2 ;  /* 0x0000000000027941 */ /* 0x000fea0003800200 */
.L_x_6826:
        /* <DEDUP_REMOVED lines=34> */
[----:B------:R-:W-:Y:S02]  /*16950*/  LOP3.LUT R76, R63, R76, R57, 0x96, !PT ;  /* 0x0000004c3f4c7212 */ /* 0x000fe400078e9639 */
[----:B------:R-:W-:-:S03]  /*16960*/  MOV R57, R69 ;  /* 0x0000004500397202 */ /* 0x000fc60000000f00 */
[----:B------:R-:W-:-:S04]  /*16970*/  IMAD.WIDE.U32 R76, R76, -0x2daee0ad, RZ ;  /* 0xd2511f534c4c7825 */ /* 0x000fc800078e00ff */
[----:B------:R-:W-:Y:S01]  /*16980*/  IMAD.MOV.U32 R69, RZ, RZ, R76 ;  /* 0x000000ffff457224 */ /* 0x000fe200078e004c */
[----:B------:R-:W-:Y:S01]  /*16990*/  LOP3.LUT R80, R78, UR20, R77, 0x96, !PT ;  /* 0x000000144e507c12 */ /* 0x000fe2000f8e964d */
[----:B------:R-:W-:-:S04]  /*169a0*/  IMAD.WIDE.U32 R76, R79, -0x326172a9, RZ ;  /* 0xcd9e8d574f4c7825 */ /* 0x000fc800078e00ff */
[----:B------:R-:W-:Y:S01]  /*169b0*/  IMAD.MOV.U32 R79, RZ, RZ, RZ ;  /* 0x000000ffff4f7224 */ /* 0x000fe200078e00ff */
[----:B------:R-:W-:-:S07]  /*169c0*/  LOP3.LUT R77, R56, UR19, R77, 0x96, !PT ;  /* 0x00000013384d7c12 */ /* 0x000fce000f8e964d */
.L_x_6824:
[----:B------:R-:W-:Y:S05]  /*169d0*/  BSYNC.RECONVERGENT B1 ;  /* 0x0000000000017941 */ /* 0x000fea0003800200 */
.L_x_6823:
[----:B------:R-:W-:Y:S01]  /*169e0*/  ISETP.NE.AND P3, PT, R79, 0x1, PT ;  /* 0x000000014f00780c */ /* 0x000fe20003f65270 */
[----:B------:R-:W-:Y:S01]  /*169f0*/  BSSY.RECONVERGENT B1, `(.L_x_6828) ;  /* 0x000004a000017945 */ /* 0x000fe20003800200 */
[----:B------:R-:W-:Y:S01]  /*16a00*/  I2FP.F32.U32 R56, R57 ;  /* 0x0000003900387245 */ /* 0x000fe20000201000 */
[----:B------:R-:W-:Y:S01]  /*16a10*/  IMAD.MOV.U32 R78, RZ, RZ, 0x2 ;  /* 0x00000002ff4e7424 */ /* 0x000fe200078e00ff */
[----:B------:R-:W-:-:S03]  /*16a20*/  PRMT R57, R58, 0x7632, R57 ;  /* 0x000076323a397816 */ /* 0x000fc60000000039 */
[----:B------:R-:W-:-:S05]  /*16a30*/  FFMA.FTZ R56, R56, R21, 1.1641532182693481445e-10 ;  /* 0x2f00000038387423 */ /* 0x000fca0000010015 */
[----:B------:R-:W-:Y:S02]  /*16a40*/  FSETP.LE.FTZ.AND P2, PT, R56, R67, PT ;  /* 0x000000433800720b */ /* 0x000fe40003f53000 */
[----:B------:R-:W-:Y:S01]  /*16a50*/  SHF.L.U32 R56, R58, 0x10, RZ ;  /* 0x000000103a387819 */ /* 0x000fe200000006ff */
[----:B------:R-:W-:Y:S01]  /*16a60*/  IMAD.MOV.U32 R58, RZ, RZ, R76 ;  /* 0x000000ffff3a7224 */ /* 0x000fe200078e004c */
[----:B------:R-:W-:Y:S09]  /*16a70*/  @!P3 BRA `(.L_x_6829) ;  /* 0x000000040004b947 */ /* 0x000ff20003800000 */
        /* <DEDUP_REMOVED lines=8> */
.L_x_6830:
        /* <DEDUP_REMOVED lines=13> */
.L_x_6832:
[----:B------:R-:W-:Y:S05]  /*16bd0*/  BSYNC.RECONVERGENT B2 ;  /* 0x0000000000027941 */ /* 0x000fea0003800200 */
.L_x_6831:
        /* <DEDUP_REMOVED lines=41> */
[----:B------:R-:W-:Y:S02]  /*16e70*/  IMAD.MOV.U32 R76, RZ, RZ, R78 ;  /* 0x000000ffff4c7224 */ /* 0x000fe400078e004e */
[----:B------:R-:W-:-:S07]  /*16e80*/  IMAD.MOV.U32 R78, RZ, RZ, RZ ;  /* 0x000000ffff4e7224 */ /* 0x000fce00078e00ff */
.L_x_6829:
[----:B------:R-:W-:Y:S05]  /*16e90*/  BSYNC.RECONVERGENT B1 ;  /* 0x0000000000017941 */ /* 0x000fea0003800200 */
.L_x_6828:
[----:B------:R-:W-:Y:S01]  /*16ea0*/  ISETP.NE.AND P4, PT, R78, 0x1, PT ;  /* 0x000000014e00780c */ /* 0x000fe20003f85270 */
[----:B------:R-:W-:Y:S01]  /*16eb0*/  BSSY.RECONVERGENT B1, `(.L_x_6833) ;  /* 0x0000049000017945 */ /* 0x000fe20003800200 */
[----:B------:R-:W-:Y:S01]  /*16ec0*/  I2FP.F32.U32 R58, R58 ;  /* 0x0000003a003a7245 */ /* 0x000fe20000201000 */
[----:B------:R-:W-:Y:S01]  /*16ed0*/  IMAD.MOV.U32 R79, RZ, RZ, 0x2 ;  /* 0x00000002ff4f7424 */ /* 0x000fe200078e00ff */
[----:B------:R-:W-:-:S03]  /*16ee0*/  SHF.L.U32 R57, R57, 0x10, RZ ;  /* 0x0000001039397819 */ /* 0x000fc600000006ff */
[----:B------:R-:W-:-:S05]  /*16ef0*/  FFMA.FTZ R58, R58, R21, 1.1641532182693481445e-10 ;  /* 0x2f0000003a3a7423 */ /* 0x000fca0000010015 */
        /* <DEDUP_REMOVED lines=11> */
.L_x_6835:
        /* <DEDUP_REMOVED lines=13> */
.L_x_6837:
[----:B------:R-:W-:Y:S05]  /*17080*/  BSYNC.RECONVERGENT B2 ;  /* 0x0000000000027941 */ /* 0x000fea0003800200 */
.L_x_6836:
        /* <DEDUP_REMOVED lines=43> */
.L_x_6834:
[----:B------:R-:W-:Y:S05]  /*17340*/  BSYNC.RECONVERGENT B1 ;  /* 0x0000000000017941 */ /* 0x000fea0003800200 */
.L_x_6833:
[----:B------:R-:W-:Y:S01]  /*17350*/  ISETP.NE.AND P5, PT, R79, 0x1, PT ;  /* 0x000000014f00780c */ /* 0x000fe20003fa5270 */
[----:B------:R-:W-:Y:S01]  /*17360*/  BSSY.RECONVERGENT B1, `(.L_x_6838) ;  /* 0x0000049000017945 */ /* 0x000fe20003800200 */
[----:B------:R-:W-:Y:S01]  /*17370*/  I2FP.F32.U32 R58, R58 ;  /* 0x0000003a003a7245 */ /* 0x000fe20000201000 */
[----:B------:R-:W-:Y:S01]  /*17380*/  IMAD.MOV.U32 R78, RZ, RZ, 0x2 ;  /* 0x00000002ff4e7424 */ /* 0x000fe200078e00ff */
[C---:B------:R-:W-:Y:S02]  /*17390*/  SHF.L.U32 R89, R59.reuse, 0x10, RZ ;  /* 0x000000103b597819 */ /* 0x040fe400000006ff */
[----:B------:R-:W-:Y:S01]  /*173a0*/  PRMT R90, R59, 0x7632, R90 ;  /* 0x000076323b5a7816 */ /* 0x000fe2000000005a */
[----:B------:R-:W-:-:S05]  /*173b0*/  FFMA.FTZ R58, R58, R21, 1.1641532182693481445e-10 ;  /* 0x2f0000003a3a7423 */ /* 0x000fca0000010015 */
[----:B------:R-:W-:Y:S02]  /*173c0*/  FSETP.LE.FTZ.AND P4, PT, R58, R67, PT ;  /* 0x000000433a00720b */ /* 0x000fe40003f93000 */
[----:B------:R-:W-:Y:S01]  /*173d0*/  MOV R58, R76 ;  /* 0x0000004c003a7202 */ /* 0x000fe20000000f00 */
[----:B------:R-:W-:Y:S10]  /*173e0*/  @!P5 BRA `(.L_x_6839) ;  /* 0x000000040000d947 */ /* 0x000ff40003800000 */
        /* <DEDUP_REMOVED lines=8> */
.L_x_6840:
        /* <DEDUP_REMOVED lines=13> */
.L_x_6842:
[----:B------:R-:W-:Y:S05]  /*17540*/  BSYNC.RECONVERGENT B2 ;  /* 0x0000000000027941 */ /* 0x000fea0003800200 */
.L_x_6841:
        /* <DEDUP_REMOVED lines=14> */
[----:B------:R-:W-:-:S05]  /*17630*/  LOP3.LUT R58, R58, UR13, R77, 0x96, !PT ;  /* 0x0000000d3a3a7c12 */ /* 0x000fca000f8e964d */
[----:B------:R-:W-:-:S05]  /*17640*/  IMAD.WIDE.U32 R58, R58, -0x326172a9, RZ ;  /* 0xcd9e8d573a3a7825 */ /* 0x000fca00078e00ff */
[----:B------:R-:W-:Y:S01]  /*17650*/  LOP3.LUT R59, R66, R78, R59, 0x96, !PT ;  /* 0x0000004e423b7212 */ /* 0x000fe200078e963b */
[----:B------:R-:W-:-:S05]  /*17660*/  IMAD.WIDE.U32 R78, R79, -0x2daee0ad, RZ ;  /* 0xd2511f534f4e7825 */ /* 0x000fca00078e00ff */
[----:B------:R-:W-:-:S05]  /*17670*/  LOP3.LUT R60, R60, R76, R79, 0x96, !PT ;  /* 0x0000004c3c3c7212 */ /* 0x000fca00078e964f */
[----:B------:R-:W-:-:S05]  /*17680*/  IMAD.WIDE.U32 R60, R60, -0x326172a9, RZ ;  /* 0xcd9e8d573c3c7825 */ /* 0x000fca00078e00ff */
[----:B------:R-:W-:Y:S01]  /*17690*/  LOP3.LUT R65, R58, UR14, R61, 0x96, !PT ;  /* 0x0000000e3a417c12 */ /* 0x000fe2000f8e963d */
[----:B------:R-:W-:-:S05]  /*176a0*/  IMAD.WIDE.U32 R58, R59, -0x2daee0ad, RZ ;  /* 0xd2511f533b3a7825 */ /* 0x000fca00078e00ff */
[----:B------:R-:W-:Y:S01]  /*176b0*/  LOP3.LUT R59, R64, R78, R59, 0x96, !PT ;  /* 0x0000004e403b7212 */ /* 0x000fe200078e963b */
[----:B------:R-:W-:-:S04]  /*176c0*/  IMAD.WIDE.U32 R64, R65, -0x2daee0ad, RZ ;  /* 0xd2511f5341407825 */ /* 0x000fc800078e00ff */
[----:B------:R-:W-:Y:S01]  /*176d0*/  HFMA2 R78, -RZ, RZ, 0, 0 ;  /* 0x00000000ff4e7431 */ /* 0x000fe200000001ff */
[----:B------:R-:W-:Y:S01]  /*176e0*/  LOP3.LUT R22, R22, R58, R65, 0x96, !PT ;  /* 0x0000003a16167212 */ /* 0x000fe200078e9641 */
        /* <DEDUP_REMOVED lines=12> */
[----:B------:R-:W-:Y:S01]  /*177b0*/  IMAD.WIDE.U32 R22, R22, -0x2daee0ad, RZ ;  /* 0xd2511f5316167825 */ /* 0x000fe200078e00ff */
[----:B------:R-:W-:-:S03]  /*177c0*/  MOV R58, R69 ;  /* 0x00000045003a7202 */ /* 0x000fc60000000f00 */
[----:B------:R-:W-:Y:S01]  /*177d0*/  IMAD.MOV.U32 R69, RZ, RZ, R22 ;  /* 0x000000ffff457224 */ /* 0x000fe200078e0016 */
[----:B------:R-:W-:-:S07]  /*177e0*/  LOP3.LUT R80, R80, UR20, R23, 0x96, !PT ;  /* 0x0000001450507c12 */ /* 0x000fce000f8e9617 */
.L_x_6839:
[----:B------:R-:W-:Y:S05]  /*177f0*/  BSYNC.RECONVERGENT B1 ;  /* 0x0000000000017941 */ /* 0x000fea0003800200 */
.L_x_6838:
[----:B------:R-:W-:Y:S01]  /*17800*/  I2FP.F32.U32 R22, R58 ;  /* 0x0000003a00167245 */ /* 0x000fe20000201000 */
[-C--:B------:R-:W-:Y:S01]  /*17810*/  FMUL.FTZ R24, R24, R68.reuse ;  /* 0x0000004418187220 */ /* 0x080fe20000410000 */
[----:B------:R-:W-:Y:S01]  /*17820*/  P2R R59, PR, RZ, 0x2 ;  /* 0x00000002ff3b7803 */ /* 0x000fe20000000000 */
[-C--:B------:R-:W-:Y:S01]  /*17830*/  FMUL.FTZ R27, R27, R68.reuse ;  /* 0x000000441b1b7220 */ /* 0x080fe20000410000 */
[----:B------:R-:W-:Y:S01]  /*17840*/  ISETP.NE.AND P1, PT, R72, RZ, PT ;  /* 0x000000ff4800720c */ /* 0x000fe20003f25270 */
[----:B------:R-:W-:Y:S01]  /*17850*/  FFMA.FTZ R22, R22, R21, 1.1641532182693481445e-10 ;  /* 0x2f00000016167423 */ /* 0x000fe20000010015 */
[----:B------:R-:W-:Y:S01]  /*17860*/  ISETP.NE.AND P5, PT, R75, RZ, PT ;  /* 0x000000ff4b00720c */ /* 0x000fe20003fa5270 */
[----:B------:R-:W-:Y:S01]  /*17870*/  IMAD.U32 R21, R90, 0x10000, RZ ;  /* 0x000100005a157824 */ /* 0x000fe200078e00ff */
[----:B------:R-:W-:Y:S01]  /*17880*/  FSEL R24, R24, RZ, P1 ;  /* 0x000000ff18187208 */ /* 0x000fe20000800000 */
[-C--:B------:R-:W-:Y:S01]  /*17890*/  FMUL.FTZ R89, R89, R68.reuse ;  /* 0x0000004459597220 */ /* 0x080fe20000410000 */
[----:B------:R-:W-:Y:S01]  /*178a0*/  ISETP.NE.AND P1, PT, R59, RZ, PT ;  /* 0x000000ff3b00720c */ /* 0x000fe20003f25270 */
[-C--:B------:R-:W-:Y:S01]  /*178b0*/  FMUL.FTZ R57, R57, R68.reuse ;  /* 0x0000004439397220 */ /* 0x080fe20000410000 */
[----:B------:R-:W-:Y:S01]  /*178c0*/  P2R R23, PR, RZ, 0x1 ;  /* 0x00000001ff177803 */ /* 0x000fe20000000000 */
[-C--:B------:R-:W-:Y:S01]  /*178d0*/  FMUL.FTZ R56, R56, R68.reuse ;  /* 0x0000004438387220 */ /* 0x080fe20000410000 */
[-C--:B------:R-:W-:Y:S01]  /*178e0*/  FMUL.FTZ R26, R26, R68.reuse ;  /* 0x000000441a1a7220 */ /* 0x080fe20000410000 */
[-C--:B------:R-:W-:Y:S01]  /*178f0*/  FMUL.FTZ R25, R25, R68.reuse ;  /* 0x0000004419197220 */ /* 0x080fe20000410000 */
[----:B------:R-:W-:Y:S01]  /*17900*/  FMUL.FTZ R21, R21, R68 ;  /* 0x0000004415157220 */ /* 0x000fe20000410000 */
[----:B------:R-:W-:-:S02]  /*17910*/  FSEL R27, R27, RZ, P5 ;  /* 0x000000ff1b1b7208 */ /* 0x000fc40002800000 */
[----:B------:R-:W-:Y:S02]  /*17920*/  ISETP.NE.AND P0, PT, R74, RZ, PT ;  /* 0x000000ff4a00720c */ /* 0x000fe40003f05270 */
[----:B------:R-:W-:Y:S02]  /*17930*/  ISETP.NE.AND P6, PT, R73, RZ, PT ;  /* 0x000000ff4900720c */ /* 0x000fe40003fc5270 */
[----:B------:R-:W-:Y:S01]  /*17940*/  FSETP.GTU.FTZ.AND P5, PT, R22, R67, PT ;  /* 0x000000431600720b */ /* 0x000fe20003fbc000 */
[----:B------:R-:W-:Y:S01]  /*17950*/  @P1 FADD.FTZ R24, R48, R24 ;  /* 0x0000001830181221 */ /* 0x000fe20000010000 */
[----:B------:R-:W-:Y:S01]  /*17960*/  FSEL R58, R89, RZ, P4 ;  /* 0x000000ff593a7208 */ /* 0x000fe20002000000 */
[----:B------:R-:W-:Y:S01]  /*17970*/  @P1 FADD.FTZ R27, R51, R27 ;  /* 0x0000001b331b1221 */ /* 0x000fe20000010000 */
        /* <DEDUP_REMOVED lines=13> */
.L_x_6802:
[----:B------:R-:W-:Y:S01]  /*17a50*/  FADD.FTZ R22, RZ, R36 ;  /* 0x00000024ff167221 */ /* 0x000fe20000010000 */
[----:B------:R-:W0:Y:S01]  /*17a60*/  LDC.64 R64, c[0x0][0x3a8] ;  /* 0x0000ea00ff407b82 */ /* 0x000e220000000a00 */
[----:B------:R-:W-:Y:S02]  /*17a70*/  SEL R21, RZ, 0x1000000, !P5 ;  /* 0x01000000ff157807 */ /* 0x000fe40006800000 */
[----:B------:R-:W-:Y:S01]  /*17a80*/  FADD.FTZ R23, R22, R37 ;  /* 0x0000002516177221 */ /* 0x000fe20000010000 */
[----:B------:R-:W-:Y:S02]  /*17a90*/  ISETP.NE.AND P1, PT, R72, RZ, PT ;  /* 0x000000ff4800720c */ /* 0x000fe40003f25270 */
[----:B------:R-:W-:Y:S01]  /*17aa0*/  ISETP.NE.AND P5, PT, R73, RZ, PT ;  /* 0x000000ff4900720c */ /* 0x000fe20003fa5270 */
[----:B------:R-:W-:Y:S01]  /*17ab0*/  FADD.FTZ R22, R23, R38 ;  /* 0x0000002617167221 */ /* 0x000fe20000010000 */
[----:B------:R-:W1:Y:S01]  /*17ac0*/  LDC.64 R72, c[0x0][0x3b0] ;  /* 0x0000ec00ff487b82 */ /* 0x000e620000000a00 */
[----:B------:R-:W-:-:S02]  /*17ad0*/  SEL R60, RZ, 0x10000, !P4 ;  /* 0x00010000ff3c7807 */ /* 0x000fc40006000000 */
[----:B------:R-:W-:Y:S01]  /*17ae0*/  FADD.FTZ R23, R22, R39 ;  /* 0x0000002716177221 */ /* 0x000fe20000010000 */
[----:B------:R-:W-:Y:S02]  /*17af0*/  SEL R66, RZ, 0x100, !P3 ;  /* 0x00000100ff427807 */ /* 0x000fe40005800000 */
[----:B------:R-:W-:Y:S01]  /*17b00*/  ISETP.NE.AND P6, PT, R74, RZ, PT ;  /* 0x000000ff4a00720c */ /* 0x000fe20003fc5270 */
[----:B------:R-:W-:Y:S01]  /*17b10*/  FADD.FTZ R22, R23, R40 ;  /* 0x0000002817167221 */ /* 0x000fe20000010000 */
[----:B------:R-:W-:Y:S02]  /*17b20*/  ISETP.NE.AND P4, PT, R75, RZ, PT ;  /* 0x000000ff4b00720c */ /* 0x000fe40003f85270 */
[----:B------:R-:W-:Y:S01]  /*17b30*/  LOP3.LUT R66, R66, R21, R60, 0xfe, !PT ;  /* 0x0000001542427212 */ /* 0x000fe200078efe3c */
[----:B------:R-:W-:Y:S01]  /*17b40*/  FADD.FTZ R23, R22, R41 ;  /* 0x0000002916177221 */ /* 0x000fe20000010000 */
[----:B------:R-:W-:-:S03]  /*17b50*/  SEL R63, RZ, 0x1000000, !P4 ;  /* 0x01000000ff3f7807 */ /* 0x000fc60006000000 */
[----:B------:R-:W-:-:S04]  /*17b60*/  FADD.FTZ R22, R23, R42 ;  /* 0x0000002a17167221 */ /* 0x000fc80000010000 */
[----:B------:R-:W-:-:S04]  /*17b70*/  FADD.FTZ R23, R22, R43 ;  /* 0x0000002b16177221 */ /* 0x000fc80000010000 */
[----:B------:R-:W-:-:S04]  /*17b80*/  FADD.FTZ R22, R23, R32 ;  /* 0x0000002017167221 */ /* 0x000fc80000010000 */
[----:B------:R-:W-:-:S04]  /*17b90*/  FADD.FTZ R23, R22, R33 ;  /* 0x0000002116177221 */ /* 0x000fc80000010000 */
[----:B------:R-:W-:Y:S01]  /*17ba0*/  FADD.FTZ R62, R23, R34 ;  /* 0x00000022173e7221 */ /* 0x000fe20000010000 */
[----:B0-----:R-:W-:-:S04]  /*17bb0*/  IMAD.WIDE.U32 R22, R71, 0x20, R64 ;  /* 0x0000002047167825 */ /* 0x001fc800078e0040 */
[----:B------:R-:W-:Y:S01]  /*17bc0*/  FADD.FTZ R61, R62, R35 ;  /* 0x000000233e3d7221 */ /* 0x000fe20000010000 */
[----:B------:R-:W-:Y:S03]  /*17bd0*/  STG.E.128 desc[UR8][R22.64], R24 ;  /* 0x0000001816007986 */ /* 0x000fe6000c101d08 */
[----:B------:R-:W-:Y:S01]  /*17be0*/  FADD.FTZ R64, R61, R28 ;  /* 0x0000001c3d407221 */ /* 0x000fe20000010000 */
[----:B------:R0:W-:Y:S03]  /*17bf0*/  STG.E.128 desc[UR8][R22.64+0x10], R56 ;  /* 0x0000103816007986 */ /* 0x0001e6000c101d08 */
[----:B------:R-:W-:Y:S01]  /*17c00*/  FADD.FTZ R61, R64, R29 ;  /* 0x0000001d403d7221 */ /* 0x000fe20000010000 */
[----:B------:R-:W2:Y:S03]  /*17c10*/  S2R R62, SR_TID.X ;  /* 0x00000000003e7919 */ /* 0x000ea60000002100 */
[----:B------:R-:W-:Y:S01]  /*17c20*/  FADD.FTZ R64, R61, R30 ;  /* 0x0000001e3d407221 */ /* 0x000fe20000010000 */
[----:B------:R-:W-:-:S03]  /*17c30*/  SEL R61, RZ, 0x100, !P6 ;  /* 0x00000100ff3d7807 */ /* 0x000fc60007000000 */
[----:B------:R-:W-:Y:S01]  /*17c40*/  FADD.FTZ R21, R64, R31 ;  /* 0x0000001f40157221 */ /* 0x000fe20000010000 */
[----:B------:R-:W-:-:S03]  /*17c50*/  SEL R64, RZ, 0x10000, !P5 ;  /* 0x00010000ff407807 */ /* 0x000fc60006800000 */
[----:B------:R-:W-:Y:S01]  /*17c60*/  FADD.FTZ R60, R21, R24 ;  /* 0x00000018153c7221 */ /* 0x000fe20000010000 */
[----:B0-----:R-:W-:-:S03]  /*17c70*/  LOP3.LUT R22, R61, R63, R64, 0xfe, !PT ;  /* 0x0000003f3d167212 */ /* 0x001fc600078efe40 */
[----:B------:R-:W-:Y:S01]  /*17c80*/  FADD.FTZ R21, R60, R25 ;  /* 0x000000193c157221 */ /* 0x000fe20000010000 */
[----:B------:R-:W-:Y:S02]  /*17c90*/  SEL R61, RZ, 0x1, !P1 ;  /* 0x00000001ff3d7807 */ /* 0x000fe40004800000 */
[----:B------:R-:W-:Y:S01]  /*17ca0*/  SEL R23, RZ, 0x1, !P2 ;  /* 0x00000001ff177807 */ /* 0x000fe20005000000 */
[----:B------:R-:W-:Y:S01]  /*17cb0*/  FADD.FTZ R64, R21, R26 ;  /* 0x0000001a15407221 */ /* 0x000fe20000010000 */
[----:B------:R-:W-:Y:S01]  /*17cc0*/  LOP3.LUT R22, R22, R61, RZ, 0xfc, !PT ;  /* 0x0000003d16167212 */ /* 0x000fe200078efcff */
[----:B-1----:R-:W-:Y:S01]  /*17cd0*/  IMAD.WIDE.U32 R60, R71, 0x8, R72 ;  /* 0x00000008473c7825 */ /* 0x002fe200078e0048 */
[----:B------:R-:W-:-:S03]  /*17ce0*/  LOP3.LUT R23, R66, R23, RZ, 0xfc, !PT ;  /* 0x0000001742177212 */ /* 0x000fc600078efcff */
[----:B------:R-:W-:Y:S02]  /*17cf0*/  FADD.FTZ R21, R64, R27 ;  /* 0x0000001b40157221 */ /* 0x000fe40000010000 */
[----:B------:R0:W-:Y:S02]  /*17d00*/  STG.E.64 desc[UR8][R60.64], R22 ;  /* 0x000000163c007986 */ /* 0x0001e4000c101b08 */
[----:B------:R-:W-:-:S04]  /*17d10*/  FADD.FTZ R64, R21, R56 ;  /* 0x0000003815407221 */ /* 0x000fc80000010000 */
[----:B------:R-:W-:Y:S01]  /*17d20*/  FADD.FTZ R21, R64, R57 ;  /* 0x0000003940157221 */ /* 0x000fe20000010000 */
[----:B--2---:R-:W-:-:S03]  /*17d30*/  LOP3.LUT P1, RZ, R62, 0x1f, RZ, 0xc0, !PT ;  /* 0x0000001f3eff7812 */ /* 0x004fc6000782c0ff */
[----:B------:R-:W-:Y:S01]  /*17d40*/  FADD.FTZ R66, R21, R58 ;  /* 0x0000003a15427221 */ /* 0x000fe20000010000 */
[----:B------:R-:W-:Y:S09]  /*17d50*/  @!P0 BRA `(.L_x_6843) ;  /* 0x0000000000508947 */ /* 0x000ff20003800000 */
        /* <DEDUP_REMOVED lines=20> */
.L_x_6843:
[----:B------:R-:W-:Y:S01]  /*17ea0*/  UMOV UR24, 0xffffffff ;  /* 0xffffffff00187882 */ /* 0x000fe20000000000 */
[----:B------:R-:W-:Y:S02]  /*17eb0*/  FADD.FTZ R66, R66, R59 ;  /* 0x0000003b42427221 */ /* 0x000fe40000010000 */
[----:B------:R-:W-:Y:S05]  /*17ec0*/  BRA.DIV UR24, `(.L_x_6844) ;  /* 0x0000000a18d07947 */ /* 0x000fea000b800000 */
[----:B------:R-:W2:Y:S01]  /*17ed0*/  SHFL.BFLY PT, R21, R66, 0x1, 0x1f ;  /* 0x0c201f0042157f89 */ /* 0x000ea200000e0000 */
[----:B01----:R-:W0:Y:S01]  /*17ee0*/  LDC R23, c[0x0][0x400] ;  /* 0x00010000ff177b82 */ /* 0x003e220000000800 */
[----:B--2---:R-:W-:-:S05]  /*17ef0*/  FADD.FTZ R60, R66, R21 ;  /* 0x00000015423c7221 */ /* 0x004fca0000010000 */
        /* <DEDUP_REMOVED lines=66> */
.L_x_6857:
[----:B------:R-:W-:Y:S01]  /*18320*/  FMUL.FTZ R22, R21, R21 ;  /* 0x0000001515167220 */ /* 0x000fe20000410000 */
[----:B------:R-:W-:Y:S01]  /*18330*/  ISETP.NE.AND P2, PT, RZ, UR21, PT ;  /* 0x00000015ff007c0c */ /* 0x000fe2000bf45270 */
[----:B-1----:R-:W-:-:S03]  /*18340*/  FADD.FTZ R60, R62, R65 ;  /* 0x000000413e3c7221 */ /* 0x002fc60000010000 */
[----:B------:R-:W-:Y:S01]  /*18350*/  FSEL R61, R22, RZ, P2 ;  /* 0x000000ff163d7208 */ /* 0x000fe20001000000 */
[----:B------:R-:W-:Y:S01]  /*18360*/  FFMA.FTZ R60, R60, R23, UR5 ;  /* 0x000000053c3c7e23 */ /* 0x000fe20008010017 */
[----:B------:R-:W-:Y:S01]  /*18370*/  FSEL R68, R21, RZ, !P2 ;  /* 0x000000ff15447208 */ /* 0x000fe20005000000 */
[----:B------:R-:W1:Y:S02]  /*18380*/  LDC.64 R22, c[0x0][0x428] ;  /* 0x00010a00ff167b82 */ /* 0x000e640000000a00 */
[----:B------:R-:W-:Y:S02]  /*18390*/  FADD.FTZ R60, R60, R61 ;  /* 0x0000003d3c3c7221 */ /* 0x000fe40000010000 */
        /* <DEDUP_REMOVED lines=15> */
[----:B------:R-:W3:Y:S01]  /*18490*/  @!P1 LDC.64 R56, c[0x0][0x3c8] ;  /* 0x0000f200ff389b82 */ /* 0x000ee20000000a00 */
[C---:B------:R-:W-:Y:S01]  /*184a0*/  FADD.FTZ R28, -R68.reuse, R28 ;  /* 0x0000001c441c7221 */ /* 0x040fe20000010100 */
[C---:B------:R-:W-:Y:S01]  /*184b0*/  FADD.FTZ R29, -R68.reuse, R29 ;  /* 0x0000001d441d7221 */ /* 0x040fe20000010100 */
[C---:B------:R-:W-:Y:S01]  /*184c0*/  FADD.FTZ R33, -R68.reuse, R24 ;  /* 0x0000001844217221 */ /* 0x040fe20000010100 */
[----:B0-----:R-:W-:Y:S01]  /*184d0*/  FADD.FTZ R62, -R68, R25 ;  /* 0x00000019443e7221 */ /* 0x001fe20000010100 */
[----:B-1----:R-:W-:-:S04]  /*184e0*/  IMAD.WIDE.U32 R36, R12, 0x10, R22 ;  /* 0x000000100c247825 */ /* 0x002fc800078e0016 */
[----:B------:R-:W-:Y:S01]  /*184f0*/  FADD.FTZ R34, -R68, R34 ;  /* 0x0000002244227221 */ /* 0x000fe20000010100 */
[C---:B--2---:R-:W-:Y:S01]  /*18500*/  FMUL.FTZ R27, R60.reuse, R42 ;  /* 0x0000002a3c1b7220 */ /* 0x044fe20000410000 */
[C---:B------:R-:W-:Y:S01]  /*18510*/  FMUL.FTZ R43, R60.reuse, R43 ;  /* 0x0000002b3c2b7220 */ /* 0x040fe20000410000 */
[C---:B------:R-:W-:Y:S01]  /*18520*/  FMUL.FTZ R73, R60.reuse, R73 ;  /* 0x000000493c497220 */ /* 0x040fe20000410000 */
[C---:B------:R-:W-:Y:S01]  /*18530*/  FMUL.FTZ R41, R60.reuse, R41 ;  /* 0x000000293c297220 */ /* 0x040fe20000410000 */
[----:B------:R-:W-:Y:S01]  /*18540*/  FFMA.FTZ R27, R27, R113, R112 ;  /* 0x000000711b1b7223 */ /* 0x000fe20000010070 */
[----:B------:R-:W-:Y:S01]  /*18550*/  FFMA.FTZ R42, R43, R111, R110 ;  /* 0x0000006f2b2a7223 */ /* 0x000fe2000001006e */
[----:B------:R-:W-:Y:S01]  /*18560*/  FFMA.FTZ R26, R73, R117, R116 ;  /* 0x00000075491a7223 */ /* 0x000fe20000010074 */
[----:B------:R-:W-:Y:S01]  /*18570*/  FFMA.FTZ R41, R41, R115, R114 ;  /* 0x0000007329297223 */ /* 0x000fe20000010072 */
[C---:B------:R-:W-:Y:S01]  /*18580*/  FMUL.FTZ R61, R60.reuse, R61 ;  /* 0x0000003d3c3d7220 */ /* 0x040fe20000410000 */
[----:B------:R-:W-:Y:S01]  /*18590*/  FMUL.FTZ R63, R60, R63 ;  /* 0x0000003f3c3f7220 */ /* 0x000fe20000410000 */
[----:B------:R-:W-:Y:S01]  /*185a0*/  F2FP.BF16.F32.PACK_AB R27, R42, R27 ;  /* 0x0000001b2a1b723e */ /* 0x000fe200000010ff */
[C---:B------:R-:W-:Y:S01]  /*185b0*/  FMUL.FTZ R65, R60.reuse, R65 ;  /* 0x000000413c417220 */ /* 0x040fe20000410000 */
[----:B------:R-:W0:Y:S01]  /*185c0*/  @!P1 LDC.64 R42, c[0x0][0x3c0] ;  /* 0x0000f000ff2a9b82 */ /* 0x000e220000000a00 */
[----:B------:R-:W-:Y:S01]  /*185d0*/  F2FP.BF16.F32.PACK_AB R26, R41, R26 ;  /* 0x0000001a291a723e */ /* 0x000fe200000010ff */
[C---:B------:R-:W-:Y:S01]  /*185e0*/  FMUL.FTZ R41, R60.reuse, R32 ;  /* 0x000000203c297220 */ /* 0x040fe20000410000 */
[C---:B------:R-:W-:Y:S01]  /*185f0*/  FMUL.FTZ R67, R60.reuse, R67 ;  /* 0x000000433c437220 */ /* 0x040fe20000410000 */
[----:B------:R-:W-:Y:S01]  /*18600*/  FFMA.FTZ R24, R61, R125, R124 ;  /* 0x0000007d3d187223 */ /* 0x000fe2000001007c */
[----:B------:R-:W-:Y:S01]  /*18610*/  FFMA.FTZ R25, R65, R121, R120 ;  /* 0x0000007941197223 */ /* 0x000fe20000010078 */
[----:B------:R-:W-:Y:S01]  /*18620*/  FFMA.FTZ R63, R63, R123, R122 ;  /* 0x0000007b3f3f7223 */ /* 0x000fe2000001007a */
[----:B------:R-:W-:Y:S01]  /*18630*/  FMUL.FTZ R65, R60, R28 ;  /* 0x0000001c3c417220 */ /* 0x000fe20000410000 */
[C---:B------:R-:W-:Y:S01]  /*18640*/  FADD.FTZ R35, -R68.reuse, R35 ;  /* 0x0000002344237221 */ /* 0x040fe20000010100 */
[C---:B------:R-:W-:Y:S01]  /*18650*/  FADD.FTZ R30, -R68.reuse, R30 ;  /* 0x0000001e441e7221 */ /* 0x040fe20000010100 */
[----:B------:R-:W-:Y:S01]  /*18660*/  FADD.FTZ R31, -R68, R31 ;  /* 0x0000001f441f7221 */ /* 0x000fe20000010100 */
[----:B------:R-:W-:Y:S01]  /*18670*/  FFMA.FTZ R12, R67, R119, R118 ;  /* 0x00000077430c7223 */ /* 0x000fe20000010076 */
[----:B------:R-:W-:Y:S01]  /*18680*/  FMUL.FTZ R61, R60, R40 ;  /* 0x000000283c3d7220 */ /* 0x000fe20000410000 */
[----:B------:R-:W-:Y:S01]  /*18690*/  FFMA.FTZ R28, R41, R109, R108 ;  /* 0x0000006d291c7223 */ /* 0x000fe2000001006c */
[C---:B------:R-:W-:Y:S01]  /*186a0*/  FADD.FTZ R75, -R68.reuse, R58 ;  /* 0x0000003a444b7221 */ /* 0x040fe20000010100 */
[----:B------:R-:W-:Y:S01]  /*186b0*/  FADD.FTZ R59, -R68, R59 ;  /* 0x0000003b443b7221 */ /* 0x000fe20000010100 */
[----:B------:R-:W-:Y:S01]  /*186c0*/  FMUL.FTZ R67, R60, R29 ;  /* 0x0000001d3c437220 */ /* 0x000fe20000410000 */
[----:B------:R-:W1:Y:S01]  /*186d0*/  LDC.64 R40, c[0x0][0x380] ;  /* 0x0000e000ff287b82 */ /* 0x000e620000000a00 */
[----:B------:R-:W-:Y:S01]  /*186e0*/  IMAD.WIDE.U32 R38, R70, 0x10, R22 ;  /* 0x0000001046267825 */ /* 0x000fe200078e0016 */
[----:B------:R-:W-:-:S03]  /*186f0*/  F2FP.BF16.F32.PACK_AB R24, R63, R24 ;  /* 0x000000183f18723e */ /* 0x000fc600000010ff */
[C---:B------:R-:W-:Y:S01]  /*18700*/  FMUL.FTZ R63, R60.reuse, R34 ;  /* 0x000000223c3f7220 */ /* 0x040fe20000410000 */
[----:B------:R-:W-:Y:S01]  /*18710*/  FMUL.FTZ R35, R60, R35 ;  /* 0x000000233c237220 */ /* 0x000fe20000410000 */
[----:B------:R-:W-:-:S04]  /*18720*/  IMAD.WIDE.U32 R22, R71, 0x10, R22 ;  /* 0x0000001047167825 */ /* 0x000fc800078e0016 */
[C---:B------:R-:W-:Y:S01]  /*18730*/  FMUL.FTZ R71, R60.reuse, R30 ;  /* 0x0000001e3c477220 */ /* 0x040fe20000410000 */
[C---:B------:R-:W-:Y:S01]  /*18740*/  FMUL.FTZ R73, R60.reuse, R31 ;  /* 0x0000001f3c497220 */ /* 0x040fe20000410000 */
[C---:B------:R-:W-:Y:S01]  /*18750*/  FMUL.FTZ R34, R60.reuse, R75 ;  /* 0x0000004b3c227220 */ /* 0x040fe20000410000 */
[----:B------:R-:W-:Y:S01]  /*18760*/  FMUL.FTZ R59, R60, R59 ;  /* 0x0000003b3c3b7220 */ /* 0x000fe20000410000 */
[----:B------:R-:W-:Y:S01]  /*18770*/  FFMA.FTZ R61, R61, R107, R106 ;  /* 0x0000006b3d3d7223 */ /* 0x000fe2000001006a */
[----:B------:R-:W-:Y:S01]  /*18780*/  FFMA.FTZ R30, R65, R101, R100 ;  /* 0x00000065411e7223 */ /* 0x000fe20000010064 */
[----:B------:R-:W-:Y:S01]  /*18790*/  FFMA.FTZ R67, R67, R99, R98 ;  /* 0x0000006343437223 */ /* 0x000fe20000010062 */
[----:B------:R-:W-:Y:S01]  /*187a0*/  F2FP.BF16.F32.PACK_AB R25, R12, R25 ;  /* 0x000000190c19723e */ /* 0x000fe200000010ff */
[----:B------:R-:W-:Y:S01]  /*187b0*/  FFMA.FTZ R31, R71, R97, R96 ;  /* 0x00000061471f7223 */ /* 0x000fe20000010060 */
[----:B------:R-:W-:Y:S01]  /*187c0*/  FFMA.FTZ R32, R73, R95, R94 ;  /* 0x0000005f49207223 */ /* 0x000fe2000001005e */
[----:B------:R-:W-:Y:S01]  /*187d0*/  FFMA.FTZ R12, R35, R103, R102 ;  /* 0x00000067230c7223 */ /* 0x000fe20000010066 */
[----:B------:R-:W-:Y:S01]  /*187e0*/  FFMA.FTZ R29, R63, R105, R104 ;  /* 0x000000693f1d7223 */ /* 0x000fe20000010068 */
[----:B------:R-:W-:Y:S01]  /*187f0*/  FFMA.FTZ R34, R34, R6, R5 ;  /* 0x0000000622227223 */ /* 0x000fe20000010005 */
[----:B------:R-:W-:Y:S01]  /*18800*/  FFMA.FTZ R35, R59, R9, R8 ;  /* 0x000000093b237223 */ /* 0x000fe20000010008 */
[----:B------:R-:W-:Y:S01]  /*18810*/  F2FP.BF16.F32.PACK_AB R30, R67, R30 ;  /* 0x0000001e431e723e */ /* 0x000fe200000010ff */
[C---:B------:R-:W-:Y:S01]  /*18820*/  FMUL.FTZ R33, R60.reuse, R33 ;  /* 0x000000213c217220 */ /* 0x040fe20000410000 */
[----:B------:R-:W-:Y:S01]  /*18830*/  F2FP.BF16.F32.PACK_AB R28, R61, R28 ;  /* 0x0000001c3d1c723e */ /* 0x000fe200000010ff */
[C---:B------:R-:W-:Y:S01]  /*18840*/  FMUL.FTZ R59, R60.reuse, R62 ;  /* 0x0000003e3c3b7220 */ /* 0x040fe20000410000 */
[C---:B------:R-:W-:Y:S01]  /*18850*/  FMUL.FTZ R61, R60.reuse, R64 ;  /* 0x000000403c3d7220 */ /* 0x040fe20000410000 */
[C---:B------:R-:W-:Y:S01]  /*18860*/  FMUL.FTZ R63, R60.reuse, R66 ;  /* 0x000000423c3f7220 */ /* 0x040fe20000410000 */
[C---:B------:R-:W-:Y:S01]  /*18870*/  FMUL.FTZ R65, R60.reuse, R72 ;  /* 0x000000483c417220 */ /* 0x040fe20000410000 */
[----:B------:R-:W-:Y:S01]  /*18880*/  FMUL.FTZ R67, R60, R74 ;  /* 0x0000004a3c437220 */ /* 0x000fe20000410000 */
        /* <DEDUP_REMOVED lines=9> */
[----:B0-----:R-:W-:-:S02]  /*18920*/  @!P1 IMAD.WIDE R42, R0, 0x4, R42 ;  /* 0x00000004002a9825 */ /* 0x001fc400078e022a */
[----:B------:R-:W-:Y:S02]  /*18930*/  F2FP.BF16.F32.PACK_AB R34, R67, R34 ;  /* 0x000000224322723e */ /* 0x000fe400000010ff */
[----:B---3--:R-:W-:Y:S01]  /*18940*/  @!P1 IMAD.WIDE R56, R0, 0x4, R56 ;  /* 0x0000000400389825 */ /* 0x008fe200078e0238 */
[----:B------:R-:W-:Y:S01]  /*18950*/  F2FP.BF16.F32.PACK_AB R33, R12, R33 ;  /* 0x000000210c21723e */ /* 0x000fe200000010ff */
[----:B------:R0:W-:Y:S01]  /*18960*/  @!P1 STG.E desc[UR8][R42.64], R21 ;  /* 0x000000152a009986 */ /* 0x0001e2000c101908 */
[----:B------:R-:W-:Y:S01]  /*18970*/  F2FP.BF16.F32.PACK_AB R32, R59, R32 ;  /* 0x000000203b20723e */ /* 0x000fe200000010ff */
[----:B-1----:R-:W-:Y:S02]  /*18980*/  IMAD R0, R40, 0x4, R0 ;  /* 0x0000000428007824 */ /* 0x002fe400078e0200 */
[----:B------:R0:W-:Y:S03]  /*18990*/  @!P1 STG.E desc[UR8][R56.64], R60 ;  /* 0x0000003c38009986 */ /* 0x0001e6000c101908 */
[----:B------:R-:W-:Y:S01]  /*189a0*/  ISETP.GE.AND P1, PT, R0, R41, PT ;  /* 0x000000290000720c */ /* 0x000fe20003f26270 */
[----:B------:R0:W-:Y:S04]  /*189b0*/  STG.E.128 desc[UR8][R36.64], R24 ;  /* 0x0000001824007986 */ /* 0x0001e8000c101d08 */
[----:B------:R0:W-:Y:S04]  /*189c0*/  STG.E.128 desc[UR8][R38.64], R28 ;  /* 0x0000001c26007986 */ /* 0x0001e8000c101d08 */
[----:B------:R0:W-:Y:S04]  /*189d0*/  STG.E.128 desc[UR8][R22.64], R32 ;  /* 0x0000002016007986 */ /* 0x0001e8000c101d08 */
[----:B------:R-:W-:Y:S05]  /*189e0*/  @!P1 BRA `(.L_x_6845) ;  /* 0xfffffe8000d49947 */ /* 0x000fea000383ffff */
[----:B------:R-:W-:Y:S05]  /*189f0*/  BSYNC B0 ;  /* 0x0000000000007941 */ /* 0x000fea0003800000 */
.L_x_6474:
[----:B------:R-:W-:Y:S05]  /*18a00*/  EXIT ;  /* 0x000000000000794d */ /* 0x000fea0003800000 */
.L_x_6844:
[----:B------:R-:W-:Y:S01]  /*18a10*/  HFMA2 R73, -RZ, RZ, 0, 1.847743988037109375e-06 ;  /* 0x0000001fff497431 */ /* 0x000fe200000001ff */
[----:B------:R-:W-:Y:S01]  /*18a20*/  BSSY B1, `(.L_x_6846) ;  /* 0x0000007000017945 */ /* 0x000fe20003800000 */
[----:B------:R-:W-:Y:S01]  /*18a30*/  MOV R67, R66 ;  /* 0x0000004200437202 */ /* 0x000fe20000000f00 */
[----:B------:R-:W-:Y:S02]  /*18a40*/  IMAD.MOV.U32 R68, RZ, RZ, 0x1 ;  /* 0x00000001ff447424 */ /* 0x000fe400078e00ff */
[----:B------:R-:W-:-:S07]  /*18a50*/  IMAD.MOV.U32 R64, RZ, RZ, -0x1 ;  /* 0xffffffffff407424 */ /* 0x000fce00078e00ff */
[----:B01----:R-:W-:Y:S05]  /*18a60*/  WARPSYNC.COLLECTIVE R64, `(.L_x_6847) ;  /* 0x0000000040087348 */ /* 0x003fea0003c00000 */
[----:B------:R2:W3:Y:S02]  /*18a70*/  SHFL.BFLY P2, R65, R67, R68, R73 ;  /* 0x0c00004443417389 */ /* 0x0004e40000040049 */
[----:B0123--:R-:W-:Y:S05]  /*18a80*/  ENDCOLLECTIVE ;  /* 0x000000000000791b */ /* 0x00ffea0003800000 */
.L_x_6847:
[----:B------:R-:W-:Y:S05]  /*18a90*/  BSYNC B1 ;  /* 0x0000000000017941 */ /* 0x000fea0003800000 */
.L_x_6846:
[----:B------:R-:W-:Y:S01]  /*18aa0*/  MOV R21, R65 ;  /* 0x0000004100157202 */ /* 0x000fe20000000f00 */
[----:B------:R-:W-:Y:S02]  /*18ab0*/  HFMA2 R68, -RZ, RZ, 0, 1.1920928955078125e-07 ;  /* 0x00000002ff447431 */ /* 0x000fe400000001ff */
[----:B------:R-:W-:Y:S01]  /*18ac0*/  IMAD.MOV.U32 R73, RZ, RZ, 0x1f ;  /* 0x0000001fff497424 */ /* 0x000fe200078e00ff */
[----:B------:R-:W-:Y:S01]  /*18ad0*/  MOV R64, 0xffffffff ;  /* 0xffffffff00407802 */ /* 0x000fe20000000f00 */
[----:B------:R-:W0:Y:S01]  /*18ae0*/  LDC R23, c[0x0][0x400] ;  /* 0x00010000ff177b82 */ /* 0x000e220000000800 */
[----:B------:R-:W-:-:S04]  /*18af0*/  FADD.FTZ R60, R66, R21 ;  /* 0x00000015423c7221 */ /* 0x000fc80000010000 */
[----:B------:R-:W-:-:S07]  /*18b00*/  IMAD.MOV.U32 R67, RZ, RZ, R60 ;  /* 0x000000ffff437224 */ /* 0x000fce00078e003c */
[----:B0-----:R-:W-:Y:S05]  /*18b10*/  WARPSYNC.COLLECTIVE R64, `(.L_x_6848) ;  /* 0x0000000040087348 */ /* 0x001fea0003c00000 */
[----:B------:R1:W2:Y:S02]  /*18b20*/  SHFL.BFLY P2, R65, R67, R68, R73 ;  /* 0x0c00004443417389 */ /* 0x0002a40000040049 */
[----:B012---:R-:W-:Y:S05]  /*18b30*/  ENDCOLLECTIVE ;  /* 0x000000000000791b */ /* 0x007fea0003800000 */
.L_x_6848:
[----:B------:R-:W-:Y:S02]  /*18b40*/  IMAD.MOV.U32 R68, RZ, RZ, 0x4 ;  /* 0x00000004ff447424 */ /* 0x000fe400078e00ff */
[----:B------:R-:W-:-:S04]  /*18b50*/  IMAD.MOV.U32 R21, RZ, RZ, R65 ;  /* 0x000000ffff157224 */ /* 0x000fc800078e0041 */
[----:B------:R-:W-:-:S05]  /*18b60*/  FADD.FTZ R61, R60, R21 ;  /* 0x000000153c3d7221 */ /* 0x000fca0000010000 */
[----:B------:R-:W-:-:S07]  /*18b70*/  MOV R67, R61 ;  /* 0x0000003d00437202 */ /* 0x000fce0000000f00 */
[----:B------:R-:W-:Y:S05]  /*18b80*/  WARPSYNC.COLLECTIVE R64, `(.L_x_6849) ;  /* 0x0000000040087348 */ /* 0x000fea0003c00000 */
[----:B------:R0:W1:Y:S02]  /*18b90*/  SHFL.BFLY P2, R65, R67, R68, R73 ;  /* 0x0c00004443417389 */ /* 0x0000640000040049 */
[----:B01----:R-:W-:Y:S05]  /*18ba0*/  ENDCOLLECTIVE ;  /* 0x000000000000791b */ /* 0x003fea0003800000 */
.L_x_6849:
[----:B------:R-:W-:Y:S01]  /*18bb0*/  HFMA2 R68, -RZ, RZ, 0, 4.76837158203125e-07 ;  /* 0x00000008ff447431 */ /* 0x000fe200000001ff */
[----:B------:R-:W-:-:S05]  /*18bc0*/  MOV R22, R65 ;  /* 0x0000004100167202 */ /* 0x000fca0000000f00 */
[----:B------:R-:W-:-:S04]  /*18bd0*/  FADD.FTZ R62, R61, R22 ;  /* 0x000000163d3e7221 */ /* 0x000fc80000010000 */
[----:B------:R-:W-:-:S07]  /*18be0*/  IMAD.MOV.U32 R67, RZ, RZ, R62 ;  /* 0x000000ffff437224 */ /* 0x000fce00078e003e */
[----:B------:R-:W-:Y:S05]  /*18bf0*/  WARPSYNC.COLLECTIVE R64, `(.L_x_6850) ;  /* 0x0000000040087348 */ /* 0x000fea0003c00000 */
[----:B------:R0:W1:Y:S02]  /*18c00*/  SHFL.BFLY P2, R65, R67, R68, R73 ;  /* 0x0c00004443417389 */ /* 0x0000640000040049 */
[----:B01----:R-:W-:Y:S05]  /*18c10*/  ENDCOLLECTIVE ;  /* 0x000000000000791b */ /* 0x003fea0003800000 */
.L_x_6850:
[----:B------:R-:W-:Y:S02]  /*18c20*/  IMAD.MOV.U32 R68, RZ, RZ, 0x10 ;  /* 0x00000010ff447424 */ /* 0x000fe400078e00ff */
[----:B------:R-:W-:-:S04]  /*18c30*/  IMAD.MOV.U32 R21, RZ, RZ, R65 ;  /* 0x000000ffff157224 */ /* 0x000fc800078e0041 */
[----:B------:R-:W-:-:S05]  /*18c40*/  FADD.FTZ R63, R62, R21 ;  /* 0x000000153e3f7221 */ /* 0x000fca0000010000 */
[----:B------:R-:W-:-:S07]  /*18c50*/  MOV R67, R63 ;  /* 0x0000003f00437202 */ /* 0x000fce0000000f00 */
[----:B------:R-:W-:Y:S05]  /*18c60*/  WARPSYNC.COLLECTIVE R64, `(.L_x_6851) ;  /* 0x0000000040087348 */ /* 0x000fea0003c00000 */
[----:B------:R0:W1:Y:S02]  /*18c70*/  SHFL.BFLY P2, R65, R67, R68, R73 ;  /* 0x0c00004443417389 */ /* 0x0000640000040049 */
[----:B01----:R-:W-:Y:S05]  /*18c80*/  ENDCOLLECTIVE ;  /* 0x000000000000791b */ /* 0x003fea0003800000 */
.L_x_6851:
        /* <DEDUP_REMOVED lines=56> */
.L_x_6852:
[----:B------:R-:W-:Y:S02]  /*19010*/  IMAD.MOV.U32 R68, RZ, RZ, 0x2 ;  /* 0x00000002ff447424 */ /* 0x000fe400078e00ff */
[----:B------:R-:W-:-:S04]  /*19020*/  IMAD.MOV.U32 R61, RZ, RZ, R65 ;  /* 0x000000ffff3d7224 */ /* 0x000fc800078e0041 */
[----:B------:R-:W-:-:S05]  /*19030*/  FADD.FTZ R61, R22, R61 ;  /* 0x0000003d163d7221 */ /* 0x000fca0000010000 */
[----:B------:R-:W-:-:S07]  /*19040*/  MOV R67, R61 ;  /* 0x0000003d00437202 */ /* 0x000fce0000000f00 */
[----:B------:R-:W-:Y:S05]  /*19050*/  WARPSYNC.COLLECTIVE R64, `(.L_x_6853) ;  /* 0x0000000040087348 */ /* 0x000fea0003c00000 */
[----:B------:R0:W1:Y:S02]  /*19060*/  SHFL.BFLY P2, R65, R67, R68, R73 ;  /* 0x0c00004443417389 */ /* 0x0000640000040049 */
[----:B01----:R-:W-:Y:S05]  /*19070*/  ENDCOLLECTIVE ;  /* 0x000000000000791b */ /* 0x003fea0003800000 */
.L_x_6853:
[----:B------:R-:W-:Y:S01]  /*19080*/  HFMA2 R68, -RZ, RZ, 0, 2.384185791015625e-07 ;  /* 0x00000004ff447431 */ /* 0x000fe200000001ff */
[----:B------:R-:W-:-:S05]  /*19090*/  MOV R60, R65 ;  /* 0x00000041003c7202 */ /* 0x000fca0000000f00 */
[----:B------:R-:W-:-:S04]  /*190a0*/  FADD.FTZ R60, R61, R60 ;  /* 0x0000003c3d3c7221 */ /* 0x000fc80000010000 */
[----:B------:R-:W-:-:S07]  /*190b0*/  IMAD.MOV.U32 R67, RZ, RZ, R60 ;  /* 0x000000ffff437224 */ /* 0x000fce00078e003c */
[----:B------:R-:W-:Y:S05]  /*190c0*/  WARPSYNC.COLLECTIVE R64, `(.L_x_6854) ;  /* 0x0000000040087348 */ /* 0x000fea0003c00000 */
[----:B------:R0:W1:Y:S02]  /*190d0*/  SHFL.BFLY P2, R65, R67, R68, R73 ;  /* 0x0c00004443417389 */ /* 0x0000640000040049 */
[----:B01----:R-:W-:Y:S05]  /*190e0*/  ENDCOLLECTIVE ;  /* 0x000000000000791b */ /* 0x003fea0003800000 */
.L_x_6854:
[----:B------:R-:W-:Y:S02]  /*190f0*/  IMAD.MOV.U32 R68, RZ, RZ, 0x8 ;  /* 0x00000008ff447424 */ /* 0x000fe400078e00ff */
[----:B------:R-:W-:-:S04]  /*19100*/  IMAD.MOV.U32 R63, RZ, RZ, R65 ;  /* 0x000000ffff3f7224 */ /* 0x000fc800078e0041 */
[----:B------:R-:W-:-:S05]  /*19110*/  FADD.FTZ R63, R60, R63 ;  /* 0x0000003f3c3f7221 */ /* 0x000fca0000010000 */
[----:B------:R-:W-:-:S07]  /*19120*/  MOV R67, R63 ;  /* 0x0000003f00437202 */ /* 0x000fce0000000f00 */
[----:B------:R-:W-:Y:S05]  /*19130*/  WARPSYNC.COLLECTIVE R64, `(.L_x_6855) ;  /* 0x0000000040087348 */ /* 0x000fea0003c00000 */
[----:B------:R0:W1:Y:S02]  /*19140*/  SHFL.BFLY P2, R65, R67, R68, R73 ;  /* 0x0c00004443417389 */ /* 0x0000640000040049 */
[----:B01----:R-:W-:Y:S05]  /*19150*/  ENDCOLLECTIVE ;  /* 0x000000000000791b */ /* 0x003fea0003800000 */
.L_x_6855:
[----:B------:R-:W-:Y:S01]  /*19160*/  HFMA2 R68, -RZ, RZ, 0, 9.5367431640625e-07 ;  /* 0x00000010ff447431 */ /* 0x000fe200000001ff */
[----:B------:R-:W-:-:S05]  /*19170*/  MOV R62, R65 ;  /* 0x00000041003e7202 */ /* 0x000fca0000000f00 */
[----:B------:R-:W-:-:S04]  /*19180*/  FADD.FTZ R62, R63, R62 ;  /* 0x0000003e3f3e7221 */ /* 0x000fc80000010000 */
[----:B------:R-:W-:-:S07]  /*19190*/  IMAD.MOV.U32 R67, RZ, RZ, R62 ;  /* 0x000000ffff437224 */ /* 0x000fce00078e003e */
[----:B------:R-:W-:Y:S05]  /*191a0*/  WARPSYNC.COLLECTIVE R64, `(.L_x_6856) ;  /* 0x0000000040087348 */ /* 0x000fea0003c00000 */
[----:B------:R0:W1:Y:S02]  /*191b0*/  SHFL.BFLY P2, R65, R67, R68, R73 ;  /* 0x0c00004443417389 */ /* 0x0000640000040049 */
[----:B01----:R-:W-:Y:S05]  /*191c0*/  ENDCOLLECTIVE ;  /* 0x000000000000791b */ /* 0x003fea0003800000 */
.L_x_6856:
[----:B------:R-:W-:Y:S05]  /*191d0*/  BRA `(.L_x_6857) ;  /* 0xfffffff000507947 */ /* 0x000fea000383ffff */
.L_x_6858:
        /* <DEDUP_REMOVED lines=10> */
.L_x_17376:


//--------------------- .text._ZN10layer_norm31ln_parallel_residual_fwd_kernelINS_13Kernel_traitsIf13__nv_bfloat16fS2_fjLj768ELj1ELj4ELj1ELj16ENS_18Kernel_traits_baseILj768EfS2_fS2_fjLj128EEEEELb0ELb0ELb0EEEvNS_9FwdParamsE --------------------------
	.section	.text._ZN10layer_norm31ln_parallel_residual_fwd_kernelINS_13Kernel_traitsIf13__nv_bfloat16fS2_fjLj768ELj1ELj4ELj1ELj16ENS_18Kernel_traits_baseILj768EfS2_fS2_fjLj128EEEEELb0ELb0ELb0EEEvNS_9FwdParamsE,"ax",@progbits
	.align	128
        .global         _ZN10layer_norm31ln_parallel_residual_fwd_kernelINS_13Kernel_traitsIf13__nv_bfloat16fS2_fjLj768ELj1ELj4ELj1ELj16ENS_18Kernel_traits_baseILj768EfS2_fS2_fjLj128EEEEELb0ELb0ELb0EEEvNS_9FwdParamsE
        .type           _ZN10layer_norm31ln_parallel_residual_fwd_kernelINS_13Kernel_traitsIf13__nv_bfloat16fS2_fjLj768ELj1ELj4ELj1ELj16ENS_18Kernel_traits_baseILj768EfS2_fS2_fjLj128EEEEELb0ELb0ELb0EEEvNS_9FwdParamsE,@function
        .size           _ZN10layer_norm31ln_parallel_residual_fwd_kernelINS_13Kernel_traitsIf13__nv_bfloat16fS2_fjLj768ELj1ELj4ELj1ELj16ENS_18Kernel_traits_baseILj768EfS2_fS2_fjLj128EEEEELb0ELb0ELb0EEEvNS_9FwdParamsE,(.L_x_17377 - _ZN10layer_norm31ln_parallel_residual_fwd_kernelINS_13Kernel_traitsIf13__nv_bfloat16fS2_fjLj768ELj1ELj4ELj1ELj16ENS_18Kernel_traits_baseILj768EfS2_fS2_fjLj128EEEEELb0ELb0ELb0EEEvNS_9FwdParamsE)
        .other          _ZN10layer_norm31ln_parallel_residual_fwd_kernelINS_13Kernel_traitsIf13__nv_bfloat16fS2_fjLj768ELj1ELj4ELj1ELj16ENS_18Kernel_traits_baseILj768EfS2_fS2_fjLj128EEEEELb0ELb0ELb0EEEvNS_9FwdParamsE,@"STO_CUDA_ENTRY STV_DEFAULT"
_ZN10layer_norm31ln_parallel_residual_fwd_kernelINS_13Kernel_traitsIf13__nv_bfloat16fS2_fjLj768ELj1ELj4ELj1ELj16ENS_18Kernel_traits_baseILj768EfS2_fS2_fjLj128EEEEELb0ELb0ELb0EEEvNS_9FwdParamsE:
.text._ZN10layer_norm31ln_parallel_residual_fwd_kernelINS_13Kernel_traitsIf13__nv_bfloat16fS2_fjLj768ELj1ELj4ELj1ELj16ENS_18Kernel_traits_baseILj768EfS2_fS2_fjLj128EEEEELb0ELb0ELb0EEEvNS_9FwdParamsE:
        /* <DEDUP_REMOVED lines=28> */
[----:B------:R-:W-:Y:S01]  /*01c0*/  ISETP.GE.U32.AND P2, PT, R144, 0x60, PT ;  /* 0x000000609000780c */ /* 0x000fe20003f46070 */
[----:B0-----:R-:W-:Y:S01]  /*01d0*/  @P0 IMAD.WIDE.U32 R36, R3, 0x20, R36 ;  /* 0x0000002003240825 */ /* 0x001fe200078e0024 */
[----:B------:R-:W-:-:S02]  /*01e0*/  MOV R69, R3 ;  /* 0x0000000300457202 */ /* 0x000fc40000000f00 */
[C---:B------:R-:W-:Y:S02]  /*01f0*/  @P0 LOP3.LUT R69, R3.reuse, 0x20, RZ, 0xfc, !PT ;  /* 0x0000002003450812 */ /* 0x040fe400078efcff */
[----:B------:R-:W-:Y:S01]  /*0200*/  CS2R R38, SRZ ;  /* 0x0000000000267805 */ /* 0x000fe2000001ff00 */
[----:B------:R-:W5:Y:S01]  /*0210*/  @P0 LDG.E.128 R4, desc[UR6][R36.64] ;  /* 0x0000000624040981 */ /* 0x000f62000c1e1d00 */
[----:B-1----:R-:W-:Y:S01]  /*0220*/  @P0 IMAD.WIDE.U32 R40, R3, 0x20, R40 ;  /* 0x0000002003280825 */ /* 0x002fe200078e0028 */
[----:B------:R-:W-:Y:S02]  /*0230*/  CS2R R42, SRZ ;  /* 0x00000000002a7805 */ /* 0x000fe4000001ff00 */
[----:B------:R-:W-:Y:S01]  /*0240*/  CS2R R46, SRZ ;  /* 0x00000000002e7805 */ /* 0x000fe2000001ff00 */
[----:B------:R0:W5:Y:S01]  /*0250*/  @P0 LDG.E.128 R8, desc[UR6][R36.64+0x10] ;  /* 0x0000100624080981 */ /* 0x000162000c1e1d00 */
[----:B------:R-:W-:Y:S02]  /*0260*/  CS2R R50, SRZ ;  /* 0x0000000000327805 */ /* 0x000fe4000001ff00 */
[----:B------:R-:W-:-:S02]  /*0270*/  CS2R R54, SRZ ;  /* 0x0000000000367805 */ /* 0x000fc4000001ff00 */
[----:B------:R-:W-:Y:S01]  /*0280*/  CS2R R52, SRZ ;  /* 0x0000000000347805 */ /* 0x000fe2000001ff00 */
[----:B------:R-:W5:Y:S01]  /*0290*/  @P0 LDG.E.128 R12, desc[UR6][R40.64] ;  /* 0x00000006280c0981 */ /* 0x000f62000c1e1d00 */
[C---:B--2---:R-:W-:Y:S01]  /*02a0*/  @P1 IMAD.WIDE.U32 R44, R69.reuse, 0x20, R44 ;  /* 0x00000020452c1825 */ /* 0x044fe200078e002c */
[----:B------:R-:W-:Y:S02]  /*02b0*/  CS2R R58, SRZ ;  /* 0x00000000003a7805 */ /* 0x000fe4000001ff00 */
[----:B------:R-:W-:Y:S01]  /*02c0*/  CS2R R56, SRZ ;  /* 0x0000000000387805 */ /* 0x000fe2000001ff00 */
[----:B------:R1:W5:Y:S01]  /*02d0*/  @P0 LDG.E.128 R16, desc[UR6][R40.64+0x10] ;  /* 0x0000100628100981 */ /* 0x000362000c1e1d00 */
[----:B---3--:R-:W-:-:S03]  /*02e0*/  @P1 IMAD.WIDE.U32 R48, R69, 0x20, R48 ;  /* 0x0000002045301825 */ /* 0x008fc600078e0030 */
[----:B------:R-:W5:Y:S01]  /*02f0*/  @P1 LDG.E.128 R20, desc[UR6][R44.64] ;  /* 0x000000062c141981 */ /* 0x000f62000c1e1d00 */
[----:B0-----:R-:W-:Y:S02]  /*0300*/  CS2R R36, SRZ ;  /* 0x0000000000247805 */ /* 0x001fe4000001ff00 */
[----:B------:R-:W-:Y:S02]  /*0310*/  CS2R R62, SRZ ;  /* 0x00000000003e7805 */ /* 0x000fe4000001ff00 */
[----:B------:R-:W-:Y:S01]  /*0320*/  CS2R R60, SRZ ;  /* 0x00000000003c7805 */ /* 0x000fe2000001ff00 */
[----:B------:R0:W5:Y:S01]  /*0330*/  @P1 LDG.E.128 R24, desc[UR6][R44.64+0x10] ;  /* 0x000010062c181981 */ /* 0x000162000c1e1d00 */
[----:B-1----:R-:W-:Y:S02]  /*0340*/  CS2R R40, SRZ ;  /* 0x0000000000287805 */ /* 0x002fe4000001ff00 */
[----:B------:R-:W-:Y:S02]  /*0350*/  CS2R R66, SRZ ;  /* 0x0000000000427805 */ /* 0x000fe4000001ff00 */
[----:B------:R-:W-:Y:S01]  /*0360*/  CS2R R64, SRZ ;  /* 0x0000000000407805 */ /* 0x000fe2000001ff00 */
[----:B------:R-:W5:Y:S01]  /*0370*/  @P1 LDG.E.128 R28, desc[UR6][R48.64] ;  /* 0x00000006301c1981 */ /* 0x000f62000c1e1d00 */
[----:B------:R-:W-:-:S03]  /*0380*/  @P1 IADD3 R69, PT, PT, R69, 0x20, RZ ;  /* 0x0000002045451810 */ /* 0x000fc60007ffe0ff */
[----:B------:R1:W5:Y:S01]  /*0390*/  @P1 LDG.E.128 R32, desc[UR6][R48.64+0x10] ;  /* 0x0000100630201981 */ /* 0x000362000c1e1d00 */
[----:B0-----:R-:W-:Y:S02]  /*03a0*/  CS2R R44, SRZ ;  /* 0x00000000002c7805 */ /* 0x001fe4000001ff00 */
[----:B-1----:R-:W-:Y:S01]  /*03b0*/  CS2R R48, SRZ ;  /* 0x0000000000307805 */ /* 0x002fe2000001ff00 */
[----:B------:R-:W-:Y:S06]  /*03c0*/  @!P2 BRA `(.L_x_6862) ;  /* 0x0000000c0070a947 */ /* 0x000fec0003800000 */
        /* <DEDUP_REMOVED lines=18> */
[----:B-1----:R-:W-:Y:S01]  /*04f0*/  IMAD.WIDE.U32 R40, R69, 0x20, R40 ;  /* 0x0000002045287825 */ /* 0x002fe200078e0028 */
[----:B------:R-:W-:-:S02]  /*0500*/  CS2R R54, SRZ ;  /* 0x0000000000367805 */ /* 0x000fc4000001ff00 */
        /* <DEDUP_REMOVED lines=11> */
[----:B-1----:R-:W-:Y:S01]  /*05c0*/  CS2R R40, SRZ ;  /* 0x0000000000287805 */ /* 0x002fe2000001ff00 */
[----:B------:R-:W-:Y:S06]  /*05d0*/  BRA `(.L_x_6862) ;  /* 0x0000000800ec7947 */ /* 0x000fec0003800000 */
.L_x_6861:
[C---:B------:R-:W-:Y:S01]  /*05e0*/  ISETP.GE.U32.AND P0, PT, R144.reuse, 0x20, PT ;  /* 0x000000209000780c */ /* 0x040fe20003f06070 */
[----:B------:R-:W0:Y:S01]  /*05f0*/  LDC.64 R40, c[0x0][0x3d8] ;  /* 0x0000f600ff287b82 */ /* 0x000e220000000a00 */
[----:B------:R-:W-:Y:S02]  /*0600*/  ISETP.GE.U32.AND P1, PT, R144, 0x40, PT ;  /* 0x000000409000780c */ /* 0x000fe40003f26070 */
[----:B------:R-:W-:-:S05]  /*0610*/  MOV R69, R3 ;  /* 0x0000000300457202 */ /* 0x000fca0000000f00 */
[----:B------:R-:W1:Y:S08]  /*0620*/  LDC.64 R44, c[0x0][0x3d0] ;  /* 0x0000f400ff2c7b82 */ /* 0x000e700000000a00 */
[----:B------:R-:W2:Y:S08]  /*0630*/  LDC.64 R38, c[0x0][0x3d0] ;  /* 0x0000f400ff267b82 */ /* 0x000eb00000000a00 */
[----:B------:R-:W3:Y:S01]  /*0640*/  LDC.64 R46, c[0x0][0x3d8] ;  /* 0x0000f600ff2e7b82 */ /* 0x000ee20000000a00 */
[----:B------:R-:W-:Y:S01]  /*0650*/  ISETP.GE.U32.AND P2, PT, R144, 0x60, PT ;  /* 0x000000609000780c */ /* 0x000fe20003f46070 */
[C---:B0-----:R-:W-:Y:S01]  /*0660*/  @P0 IMAD.WIDE.U32 R42, R3.reuse, 0x20, R40 ;  /* 0x00000020032a0825 */ /* 0x041fe200078e0028 */
[----:B------:R-:W-:-:S02]  /*0670*/  @P0 LOP3.LUT R69, R3, 0x20, RZ, 0xfc, !PT ;  /* 0x0000002003450812 */ /* 0x000fc400078efcff */
[----:B------:R-:W-:Y:S02]  /*0680*/  CS2R R50, SRZ ;  /* 0x0000000000327805 */ /* 0x000fe4000001ff00 */
[----:B------:R-:W5:Y:S01]  /*0690*/  @P0 LDG.E.128 R12, desc[UR6][R42.64] ;  /* 0x000000062a0c0981 */ /* 0x000f62000c1e1d00 */
[----:B------:R-:W0:Y:S08]  /*06a0*/  @P0 LDC.64 R36, c[0x0][0x440] ;  /* 0x00011000ff240b82 */ /* 0x000e300000000a00 */
[----:B------:R-:W4:Y:S01]  /*06b0*/  @P1 LDC.64 R48, c[0x0][0x440] ;  /* 0x00011000ff301b82 */ /* 0x000f220000000a00 */
[----:B-1----:R-:W-:Y:S01]  /*06c0*/  @P1 IMAD.WIDE.U32 R40, R69, 0x20, R44 ;  /* 0x0000002045281825 */ /* 0x002fe200078e002c */
[----:B------:R1:W5:Y:S03]  /*06d0*/  @P0 LDG.E.128 R16, desc[UR6][R42.64+0x10] ;  /* 0x000010062a100981 */ /* 0x000366000c1e1d00 */
[----:B--2---:R-:W-:Y:S01]  /*06e0*/  @P0 IMAD.WIDE.U32 R38, R3, 0x20, R38 ;  /* 0x0000002003260825 */ /* 0x004fe200078e0026 */
[----:B------:R-:W5:Y:S03]  /*06f0*/  @P1 LDG.E.128 R20, desc[UR6][R40.64] ;  /* 0x0000000628141981 */ /* 0x000f66000c1e1d00 */
[----:B---3--:R-:W-:Y:S01]  /*0700*/  @P1 IMAD.WIDE.U32 R44, R69, 0x20, R46 ;  /* 0x00000020452c1825 */ /* 0x008fe200078e002e */
[----:B------:R-:W5:Y:S03]  /*0710*/  @P0 LDG.E.128 R4, desc[UR6][R38.64] ;  /* 0x0000000626040981 */ /* 0x000f66000c1e1d00 */
[----:B0-----:R-:W-:Y:S01]  /*0720*/  @P0 IMAD.WIDE.U32 R36, R3, 0x20, R36 ;  /* 0x0000002003240825 */ /* 0x001fe200078e0024 */
[----:B------:R0:W5:Y:S01]  /*0730*/  @P0 LDG.E.128 R8, desc[UR6][R38.64+0x10] ;  /* 0x0000100626080981 */ /* 0x000162000c1e1d00 */
[----:B-1----:R-:W-:-:S02]  /*0740*/  CS2R R42, SRZ ;  /* 0x00000000002a7805 */ /* 0x002fc4000001ff00 */
[C---:B----4-:R-:W-:Y:S01]  /*0750*/  @P1 IMAD.WIDE.U32 R48, R69.reuse, 0x20, R48 ;  /* 0x0000002045301825 */ /* 0x050fe200078e0030 */
[----:B------:R-:W5:Y:S01]  /*0760*/  @P0 LD.E.128 R64, desc[UR6][R36.64] ;  /* 0x0000000624400980 */ /* 0x000f62000c101d00 */
[----:B------:R-:W-:Y:S02]  /*0770*/  CS2R R46, SRZ ;  /* 0x00000000002e7805 */ /* 0x000fe4000001ff00 */
[----:B0-----:R-:W-:Y:S02]  /*0780*/  CS2R R38, SRZ ;  /* 0x0000000000267805 */ /* 0x001fe4000001ff00 */
[----:B------:R-:W-:Y:S01]  /*0790*/  @P1 IADD3 R69, PT, PT, R69, 0x20, RZ ;  /* 0x0000002045451810 */ /* 0x000fe20007ffe0ff */
[----:B------:R0:W5:Y:S04]  /*07a0*/  @P0 LD.E.128 R60, desc[UR6][R36.64+0x10] ;  /* 0x00001006243c0980 */ /* 0x000168000c101d00 */
[----:B------:R1:W5:Y:S04]  /*07b0*/  @P1 LDG.E.128 R24, desc[UR6][R40.64+0x10] ;  /* 0x0000100628181981 */ /* 0x000368000c1e1d00 */
[----:B------:R-:W5:Y:S01]  /*07c0*/  @P1 LDG.E.128 R28, desc[UR6][R44.64] ;  /* 0x000000062c1c1981 */ /* 0x000f62000c1e1d00 */
[----:B0-----:R-:W-:-:S03]  /*07d0*/  CS2R R36, SRZ ;  /* 0x0000000000247805 */ /* 0x001fc6000001ff00 */
[----:B------:R0:W5:Y:S01]  /*07e0*/  @P1 LDG.E.128 R32, desc[UR6][R44.64+0x10] ;  /* 0x000010062c201981 */ /* 0x000162000c1e1d00 */
[----:B-1----:R-:W-:-:S03]  /*07f0*/  CS2R R40, SRZ ;  /* 0x0000000000287805 */ /* 0x002fc6000001ff00 */
[----:B------:R-:W5:Y:S04]  /*0800*/  @P1 LD.E.128 R56, desc[UR6][R48.64] ;  /* 0x0000000630381980 */ /* 0x000f68000c101d00 */
[----:B------:R1:W5:Y:S01]  /*0810*/  @P1 LD.E.128 R52, desc[UR6][R48.64+0x10] ;  /* 0x0000100630341980 */ /* 0x000362000c101d00 */
[----:B0-----:R-:W-:Y:S02]  /*0820*/  CS2R R44, SRZ ;  /* 0x00000000002c7805 */ /* 0x001fe4000001ff00 */
[----:B-1----:R-:W-:Y:S01]  /*0830*/  CS2R R48, SRZ ;  /* 0x0000000000307805 */ /* 0x002fe2000001ff00 */
[----:B------:R-:W-:Y:S06]  /*0840*/  @!P2 BRA `(.L_x_6862) ;  /* 0x000000080050a947 */ /* 0x000fec0003800000 */
        /* <DEDUP_REMOVED lines=13> */
[----:B------:R-:W-:Y:S02]  /*0920*/  CS2R R50, SRZ ;  /* 0x0000000000327805 */ /* 0x000fe4000001ff00 */
[----:B------:R-:W-:Y:S01]  /*0930*/  CS2R R48, SRZ ;  /* 0x0000000000307805 */ /* 0x000fe2000001ff00 */
[----:B------:R-:W5:Y:S01]  /*0940*/  LDG.E.128 R76, desc[UR6][R38.64] ;  /* 0x00000006264c7981 */ /* 0x000f62000c1e1d00 */
[----:B--2---:R-:W-:-:S03]  /*0950*/  IMAD.WIDE.U32 R40, R69, 0x20, R40 ;  /* 0x0000002045287825 */ /* 0x004fc600078e0028 */
[----:B------:R0:W5:Y:S04]  /*0960*/  LDG.E.128 R80, desc[UR6][R38.64+0x10] ;  /* 0x0000100626507981 */ /* 0x000168000c1e1d00 */
[----:B------:R1:W5:Y:S04]  /*0970*/  LDG.E.128 R68, desc[UR6][R36.64] ;  /* 0x0000000624447981 */ /* 0x000368000c1e1d00 */
[----:B------:R-:W5:Y:S01]  /*0980*/  LD.E.128 R96, desc[UR6][R40.64] ;  /* 0x0000000628607980 */ /* 0x000f62000c101d00 */
[----:B0-----:R-:W-:-:S03]  /*0990*/  CS2R R38, SRZ ;  /* 0x0000000000267805 */ /* 0x001fc6000001ff00 */
[----:B------:R0:W5:Y:S01]  /*09a0*/  LD.E.128 R92, desc[UR6][R40.64+0x10] ;  /* 0x00001006285c7980 */ /* 0x000162000c101d00 */
[----:B-1----:R-:W-:Y:S02]  /*09b0*/  CS2R R36, SRZ ;  /* 0x0000000000247805 */ /* 0x002fe4000001ff00 */
[----:B0-----:R-:W-:Y:S01]  /*09c0*/  CS2R R40, SRZ ;  /* 0x0000000000287805 */ /* 0x001fe2000001ff00 */
[----:B------:R-:W-:Y:S06]  /*09d0*/  BRA `(.L_x_6862) ;  /* 0x0000000400ec7947 */ /* 0x000fec0003800000 */
.L_x_6860:
        /* <DEDUP_REMOVED lines=8> */
[----:B------:R-:W1:Y:S08]  /*0a60*/  LDC.64 R74, c[0x0][0x3d8] ;  /* 0x0000f600ff4a7b82 */ /* 0x000e700000000a00 */
[----:B------:R-:W2:Y:S08]  /*0a70*/  @P0 LDC.64 R76, c[0x0][0x440] ;  /* 0x00011000ff4c0b82 */ /* 0x000eb00000000a00 */
[----:B------:R-:W3:Y:S01]  /*0a80*/  @P0 LDC.64 R68, c[0x0][0x438] ;  /* 0x00010e00ff440b82 */ /* 0x000ee20000000a00 */
[----:B0-----:R-:W-:-:S07]  /*0a90*/  @P0 IMAD.WIDE.U32 R72, R3, 0x20, R70 ;  /* 0x0000002003480825 */ /* 0x001fce00078e0046 */
[----:B------:R-:W0:Y:S08]  /*0aa0*/  LDC.64 R82, c[0x0][0x3d0] ;  /* 0x0000f400ff527b82 */ /* 0x000e300000000a00 */
[----:B------:R-:W4:Y:S08]  /*0ab0*/  @P1 LDC.64 R84, c[0x0][0x438] ;  /* 0x00010e00ff541b82 */ /* 0x000f300000000a00 */
[----:B------:R-:W4:Y:S08]  /*0ac0*/  LDC.64 R86, c[0x0][0x3d8] ;  /* 0x0000f600ff567b82 */ /* 0x000f300000000a00 */
[----:B------:R-:W4:Y:S01]  /*0ad0*/  @P1 LDC.64 R88, c[0x0][0x440] ;  /* 0x00011000ff581b82 */ /* 0x000f220000000a00 */
[C---:B------:R-:W-:Y:S01]  /*0ae0*/  @P0 LOP3.LUT R91, R3.reuse, 0x20, RZ, 0xfc, !PT ;  /* 0x00000020035b0812 */ /* 0x040fe200078efcff */
[----:B------:R-:W5:Y:S01]  /*0af0*/  @P0 LDG.E.128 R4, desc[UR6][R72.64] ;  /* 0x0000000648040981 */ /* 0x000f62000c1e1d00 */
[----:B-1----:R-:W-:-:S03]  /*0b00*/  @P0 IMAD.WIDE.U32 R78, R3, 0x20, R74 ;  /* 0x00000020034e0825 */ /* 0x002fc600078e004a */
[----:B------:R4:W5:Y:S01]  /*0b10*/  @P0 LDG.E.128 R8, desc[UR6][R72.64+0x10] ;  /* 0x0000100648080981 */ /* 0x000962000c1e1d00 */
[----:B--2---:R-:W-:-:S03]  /*0b20*/  @P0 IMAD.WIDE.U32 R80, R3, 0x20, R76 ;  /* 0x0000002003500825 */ /* 0x004fc600078e004c */
[----:B------:R1:W5:Y:S01]  /*0b30*/  @P0 LDG.E.128 R12, desc[UR6][R78.64] ;  /* 0x000000064e0c0981 */ /* 0x000362000c1e1d00 */
[----:B---3--:R-:W-:-:S03]  /*0b40*/  @P0 IMAD.WIDE.U32 R68, R3, 0x20, R68 ;  /* 0x0000002003440825 */ /* 0x008fc600078e0044 */
[----:B------:R1:W5:Y:S01]  /*0b50*/  @P0 LDG.E.128 R16, desc[UR6][R78.64+0x10] ;  /* 0x000010064e100981 */ /* 0x000362000c1e1d00 */
[----:B0-----:R-:W-:-:S03]  /*0b60*/  @P1 IMAD.WIDE.U32 R70, R91, 0x20, R82 ;  /* 0x000000205b461825 */ /* 0x001fc600078e0052 */
[----:B------:R1:W5:Y:S01]  /*0b70*/  @P0 LD.E.128 R48, desc[UR6][R68.64] ;  /* 0x0000000644300980 */ /* 0x000362000c101d00 */
[----:B----4-:R-:W-:-:S03]  /*0b80*/  @P1 IMAD.WIDE.U32 R72, R91, 0x20, R84 ;  /* 0x000000205b481825 */ /* 0x010fc600078e0054 */
        /* <DEDUP_REMOVED lines=13> */
[----:B------:R-:W-:-:S02]  /*0c60*/  ISETP.GE.U32.AND P2, PT, R144, 0x60, PT ;  /* 0x000000609000780c */ /* 0x000fc40003f46070 */
[----:B------:R-:W-:-:S11]  /*0c70*/  @P1 IADD3 R91, PT, PT, R91, 0x20, RZ ;  /* 0x000000205b5b1810 */ /* 0x000fd60007ffe0ff */
        /* <DEDUP_REMOVED lines=10> */
[----:B--2---:R-:W-:-:S05]  /*0d20*/  IMAD.WIDE.U32 R104, R91, 0x20, R104 ;  /* 0x000000205b687825 */ /* 0x004fca00078e0068 */
[----:B------:R0:W5:Y:S01]  /*0d30*/  LDG.E.128 R76, desc[UR6][R104.64] ;  /* 0x00000006684c7981 */ /* 0x000162000c1e1d00 */
[----:B---3--:R-:W-:-:S03]  /*0d40*/  IMAD.WIDE.U32 R106, R91, 0x20, R106 ;  /* 0x000000205b6a7825 */ /* 0x008fc600078e006a */
[----:B------:R0:W5:Y:S04]  /*0d50*/  LDG.E.128 R80, desc[UR6][R104.64+0x10] ;  /* 0x0000100668507981 */ /* 0x000168000c1e1d00 */
[----:B------:R0:W5:Y:S04]  /*0d60*/  LD.E.128 R88, desc[UR6][R102.64] ;  /* 0x0000000666587980 */ /* 0x000168000c101d00 */
[----:B------:R0:W5:Y:S04]  /*0d70*/  LD.E.128 R96, desc[UR6][R106.64] ;  /* 0x000000066a607980 */ /* 0x000168000c101d00 */
[----:B------:R0:W5:Y:S01]  /*0d80*/  LD.E.128 R92, desc[UR6][R106.64+0x10] ;  /* 0x000010066a5c7980 */ /* 0x000162000c101d00 */
[----:B------:R-:W-:Y:S05]  /*0d90*/  BRA `(.L_x_6862) ;  /* 0x0000000000fc7947 */ /* 0x000fea0003800000 */
.L_x_6863:
[C---:B------:R-:W-:Y:S01]  /*0da0*/  ISETP.GE.U32.AND P0, PT, R144.reuse, 0x20, PT ;  /* 0x000000209000780c */ /* 0x040fe20003f06070 */
[----:B------:R-:W0:Y:S01]  /*0db0*/  LDC.64 R56, c[0x0][0x3d8] ;  /* 0x0000f600ff387b82 */ /* 0x000e220000000a00 */
[----:B------:R-:W-:Y:S02]  /*0dc0*/  ISETP.GE.U32.AND P1, PT, R144, 0x40, PT ;  /* 0x000000409000780c */ /* 0x000fe40003f26070 */
[----:B------:R-:W-:-:S05]  /*0dd0*/  MOV R69, R3 ;  /* 0x0000000300457202 */ /* 0x000fca0000000f00 */
[----:B------:R-:W1:Y:S08]  /*0de0*/  LDC.64 R60, c[0x0][0x3d0] ;  /* 0x0000f400ff3c7b82 */ /* 0x000e700000000a00 */
[----:B------:R-:W2:Y:S08]  /*0df0*/  LDC.64 R52, c[0x0][0x3d0] ;  /* 0x0000f400ff347b82 */ /* 0x000eb00000000a00 */
[----:B------:R-:W3:Y:S01]  /*0e00*/  LDC.64 R64, c[0x0][0x3d8] ;  /* 0x0000f600ff407b82 */ /* 0x000ee20000000a00 */
[----:B------:R-:W-:-:S02]  /*0e10*/  ISETP.GE.U32.AND P2, PT, R144, 0x60, PT ;  /* 0x000000609000780c */ /* 0x000fc40003f46070 */
[----:B------:R-:W-:-:S05]  /*0e20*/  @P0 LOP3.LUT R69, R3, 0x20, RZ, 0xfc, !PT ;  /* 0x0000002003450812 */ /* 0x000fca00078efcff */
[----:B------:R-:W4:Y:S08]  /*0e30*/  @P0 LDC.64 R54, c[0x0][0x438] ;  /* 0x00010e00ff360b82 */ /* 0x000f300000000a00 */
[----:B------:R-:W4:Y:S01]  /*0e40*/  @P1 LDC.64 R62, c[0x0][0x438] ;  /* 0x00010e00ff3e1b82 */ /* 0x000f220000000a00 */
[----:B0-----:R-:W-:-:S04]  /*0e50*/  @P0 IMAD.WIDE.U32 R58, R3, 0x20, R56 ;  /* 0x00000020033a0825 */ /* 0x001fc800078e0038 */
[----:B-1----:R-:W-:Y:S01]  /*0e60*/  @P1 IMAD.WIDE.U32 R56, R69, 0x20, R60 ;  /* 0x0000002045381825 */ /* 0x002fe200078e003c */
[----:B------:R-:W5:Y:S03]  /*0e70*/  @P0 LDG.E.128 R12, desc[UR6][R58.64] ;  /* 0x000000063a0c0981 */ /* 0x000f66000c1e1d00 */
[----:B--2---:R-:W-:Y:S01]  /*0e80*/  @P0 IMAD.WIDE.U32 R52, R3, 0x20, R52 ;  /* 0x0000002003340825 */ /* 0x004fe200078e0034 */
[----:B------:R0:W5:Y:S03]  /*0e90*/  @P0 LDG.E.128 R16, desc[UR6][R58.64+0x10] ;  /* 0x000010063a100981 */ /* 0x000166000c1e1d00 */
[----:B---3--:R-:W-:Y:S01]  /*0ea0*/  @P1 IMAD.WIDE.U32 R64, R69, 0x20, R64 ;  /* 0x0000002045401825 */ /* 0x008fe200078e0040 */
[----:B------:R-:W5:Y:S03]  /*0eb0*/  @P0 LDG.E.128 R4, desc[UR6][R52.64] ;  /* 0x0000000634040981 */ /* 0x000f66000c1e1d00 */
[----:B----4-:R-:W-:Y:S01]  /*0ec0*/  @P0 IMAD.WIDE.U32 R54, R3, 0x20, R54 ;  /* 0x0000002003360825 */ /* 0x010fe200078e0036 */
[----:B------:R1:W5:Y:S03]  /*0ed0*/  @P0 LDG.E.128 R8, desc[UR6][R52.64+0x10] ;  /* 0x0000100634080981 */ /* 0x000366000c1e1d00 */
[----:B------:R-:W-:Y:S01]  /*0ee0*/  @P1 IMAD.WIDE.U32 R60, R69, 0x20, R62 ;  /* 0x00000020453c1825 */ /* 0x000fe200078e003e */
[----:B------:R-:W5:Y:S01]  /*0ef0*/  @P0 LD.E.128 R48, desc[UR6][R54.64] ;  /* 0x0000000636300980 */ /* 0x000f62000c101d00 */
[----:B0-----:R-:W-:-:S02]  /*0f00*/  CS2R R58, SRZ ;  /* 0x00000000003a7805 */ /* 0x001fc4000001ff00 */
[----:B------:R-:W-:Y:S02]  /*0f10*/  CS2R R62, SRZ ;  /* 0x00000000003e7805 */ /* 0x000fe4000001ff00 */
[----:B-1----:R-:W-:Y:S01]  /*0f20*/  CS2R R52, SRZ ;  /* 0x0000000000347805 */ /* 0x002fe2000001ff00 */
[----:B------:R0:W5:Y:S01]  /*0f30*/  @P0 LD.E.128 R44, desc[UR6][R54.64+0x10] ;  /* 0x00001006362c0980 */ /* 0x000162000c101d00 */
[----:B------:R-:W-:Y:S02]  /*0f40*/  CS2R R66, SRZ ;  /* 0x0000000000427805 */ /* 0x000fe4000001ff00 */
[----:B------:R-:W-:Y:S01]  /*0f50*/  @P1 IADD3 R69, PT, PT, R69, 0x20, RZ ;  /* 0x0000002045451810 */ /* 0x000fe20007ffe0ff */
[----:B------:R-:W5:Y:S04]  /*0f60*/  @P1 LDG.E.128 R20, desc[UR6][R56.64] ;  /* 0x0000000638141981 */ /* 0x000f68000c1e1d00 */
[----:B------:R1:W5:Y:S01]  /*0f70*/  @P1 LDG.E.128 R24, desc[UR6][R56.64+0x10] ;  /* 0x0000100638181981 */ /* 0x000362000c1e1d00 */
[----:B0-----:R-:W-:-:S03]  /*0f80*/  CS2R R54, SRZ ;  /* 0x0000000000367805 */ /* 0x001fc6000001ff00 */
[----:B------:R-:W5:Y:S04]  /*0f90*/  @P1 LD.E.128 R40, desc[UR6][R60.64] ;  /* 0x000000063c281980 */ /* 0x000f68000c101d00 */
[----:B------:R0:W5:Y:S01]  /*0fa0*/  @P1 LD.E.128 R36, desc[UR6][R60.64+0x10] ;  /* 0x000010063c241980 */ /* 0x000162000c101d00 */
[----:B-1----:R-:W-:-:S03]  /*0fb0*/  CS2R R56, SRZ ;  /* 0x0000000000387805 */ /* 0x002fc6000001ff00 */
[----:B------:R-:W5:Y:S04]  /*0fc0*/  @P1 LDG.E.128 R28, desc[UR6][R64.64] ;  /* 0x00000006401c1981 */ /* 0x000f68000c1e1d00 */
[----:B------:R1:W5:Y:S01]  /*0fd0*/  @P1 LDG.E.128 R32, desc[UR6][R64.64+0x10] ;  /* 0x0000100640201981 */ /* 0x000362000c1e1d00 */
        /* <DEDUP_REMOVED lines=18> */
[----:B------:R-:W5:Y:S01]  /*1100*/  LD.E.128 R88, desc[UR6][R54.64] ;  /* 0x0000000636587980 */ /* 0x000f62000c101d00 */
[----:B--2---:R-:W-:-:S03]  /*1110*/  IMAD.WIDE.U32 R56, R69, 0x20, R56 ;  /* 0x0000002045387825 */ /* 0x004fc600078e0038 */
[----:B------:R0:W5:Y:S04]  /*1120*/  LD.E.128 R84, desc[UR6][R54.64+0x10] ;  /* 0x0000100636547980 */ /* 0x000168000c101d00 */
[----:B------:R1:W5:Y:S04]  /*1130*/  LDG.E.128 R68, desc[UR6][R52.64] ;  /* 0x0000000634447981 */ /* 0x000368000c1e1d00 */
[----:B------:R-:W5:Y:S01]  /*1140*/  LDG.E.128 R76, desc[UR6][R56.64] ;  /* 0x00000006384c7981 */ /* 0x000f62000c1e1d00 */
[----:B0-----:R-:W-:-:S03]  /*1150*/  CS2R R54, SRZ ;  /* 0x0000000000367805 */ /* 0x001fc6000001ff00 */
[----:B------:R0:W5:Y:S01]  /*1160*/  LDG.E.128 R80, desc[UR6][R56.64+0x10] ;  /* 0x0000100638507981 */ /* 0x000162000c1e1d00 */
[----:B-1----:R-:W-:Y:S02]  /*1170*/  CS2R R52, SRZ ;  /* 0x0000000000347805 */ /* 0x002fe4000001ff00 */
[----:B0-----:R-:W-:-:S07]  /*1180*/  CS2R R56, SRZ ;  /* 0x0000000000387805 */ /* 0x001fce000001ff00 */
.L_x_6862:
[----:B------:R-:W-:Y:S05]  /*1190*/  BSYNC.RECONVERGENT B0 ;  /* 0x0000000000007941 */ /* 0x000fea0003800200 */
.L_x_6859:
        /* <DEDUP_REMOVED lines=10> */
.L_x_6889:
        /* <DEDUP_REMOVED lines=40> */
.L_x_6867:
[C---:B-----5:R-:W-:Y:S02]  /*14c0*/  PRMT R0, R112.reuse, 0x7632, R0 ;  /* 0x0000763270007816 */ /* 0x060fe40000000000 */
[----:B------:R-:W-:Y:S02]  /*14d0*/  SHF.L.U32 R109, R112, 0x10, RZ ;  /* 0x00000010706d7819 */ /* 0x000fe400000006ff */
[----:B------:R-:W-:Y:S02]  /*14e0*/  PRMT R108, R113, 0x7632, R108 ;  /* 0x00007632716c7816 */ /* 0x000fe4000000006c */
[----:B------:R-:W-:Y:S02]  /*14f0*/  PRMT R110, R114, 0x7632, R110 ;  /* 0x00007632726e7816 */ /* 0x000fe4000000006e */
[----:B------:R-:W-:Y:S02]  /*1500*/  PRMT R112, R115, 0x7632, R112 ;  /* 0x0000763273707816 */ /* 0x000fe40000000070 */
[----:B------:R-:W-:-:S02]  /*1510*/  SHF.L.U32 R113, R113, 0x10, RZ ;  /* 0x0000001071717819 */ /* 0x000fc400000006ff */
        /* <DEDUP_REMOVED lines=15> */
.L_x_6866:
[----:B------:R-:W-:-:S04]  /*1610*/  UISETP.NE.U32.AND UP0, UPT, UR10, URZ, UPT ;  /* 0x000000ff0a00728c */ /* 0x000fc8000bf05070 */
[----:B------:R-:W-:-:S09]  /*1620*/  UISETP.NE.AND.EX UP0, UPT, UR11, URZ, UPT, UP0 ;  /* 0x000000ff0b00728c */ /* 0x000fd2000bf05300 */
[----:B------:R-:W-:Y:S05]  /*1630*/  BRA.U UP0, `(.L_x_6869) ;  /* 0x0000000100847547 */ /* 0x000fea000b800000 */
[----:B-----5:R-:W-:Y:S02]  /*1640*/  SHF.L.U32 R109, R112, 0x10, RZ ;  /* 0x00000010706d7819 */ /* 0x020fe400000006ff */
[C---:B------:R-:W-:Y:S01]  /*1650*/  PRMT R132, R113.reuse, 0x7632, R132 ;  /* 0x0000763271847816 */ /* 0x040fe20000000084 */
[----:B------:R-:W-:Y:S01]  /*1660*/  IMAD.U32 R113, R113, 0x10000, RZ ;  /* 0x0001000071717824 */ /* 0x000fe200078e00ff */
        /* <DEDUP_REMOVED lines=11> */
[----:B------:R-:W-:Y:S01]  /*1720*/  PRMT R109, R141, 0x7632, R109 ;  /* 0x000076328d6d7816 */ /* 0x000fe2000000006d */
[----:B------:R-:W-:Y:S01]  /*1730*/  IMAD.U32 R137, R137, 0x10000, RZ ;  /* 0x0001000089897824 */ /* 0x000fe200078e00ff */
        /* <DEDUP_REMOVED lines=8> */
[----:B------:R-:W-:Y:S01]  /*17c0*/  SHF.L.U32 R136, R135, 0x10, RZ ;  /* 0x0000001087887819 */ /* 0x000fe200000006ff */
[----:B------:R-:W-:Y:S01]  /*17d0*/  FADD.FTZ R109, R133, R0 ;  /* 0x00000000856d7221 */ /* 0x000fe20000010000 */
[----:B------:R-:W-:Y:S01]  /*17e0*/  SHF.L.U32 R113, R113, 0x10, RZ ;  /* 0x0000001071717819 */ /* 0x000fe200000006ff */
[----:B------:R-:W-:Y:S01]  /*17f0*/  FADD.FTZ R111, R134, R111 ;  /* 0x0000006f866f7221 */ /* 0x000fe20000010000 */
[----:B------:R-:W-:Y:S01]  /*1800*/  SHF.L.U32 R132, R114, 0x10, RZ ;  /* 0x0000001072847819 */ /* 0x000fe200000006ff */
[----:B------:R-:W-:Y:S02]  /*1810*/  FADD.FTZ R114, R138, R115 ;  /* 0x000000738a727221 */ /* 0x000fe40000010000 */
[----:B------:R-:W-:Y:S02]  /*1820*/  FADD.FTZ R113, R136, R113 ;  /* 0x0000007188717221 */ /* 0x000fe40000010000 */
[----:B------:R-:W-:Y:S01]  /*1830*/  FADD.FTZ R115, R137, R132 ;  /* 0x0000008489737221 */ /* 0x000fe20000010000 */
[----:B------:R-:W-:Y:S06]  /*1840*/  BRA `(.L_x_6868) ;  /* 0x0000000000a07947 */ /* 0x000fec0003800000 */
.L_x_6869:
        /* <DEDUP_REMOVED lines=13> */
[----:B------:R-:W-:Y:S01]  /*1920*/  PRMT R110, R143, 0x7632, R110 ;  /* 0x000076328f6e7816 */ /* 0x000fe2000000006e */
[----:B------:R-:W-:Y:S01]  /*1930*/  IMAD.U32 R108, R108, 0x10000, RZ ;  /* 0x000100006c6c7824 */ /* 0x000fe200078e00ff */
        /* <DEDUP_REMOVED lines=25> */
.L_x_6868:
[----:B------:R-:W0:Y:S01]  /*1ad0*/  LDC.64 R132, c[0x0][0x3a8] ;  /* 0x0000ea00ff847b82 */ /* 0x000e220000000a00 */
[C---:B------:R-:W-:Y:S01]  /*1ae0*/  IADD3 R0, PT, PT, R145.reuse, 0x20, RZ ;  /* 0x0000002091007810 */ /* 0x040fe20007ffe0ff */
[----:B0-----:R-:W-:-:S05]  /*1af0*/  IMAD.WIDE.U32 R132, R145, 0x20, R132 ;  /* 0x0000002091847825 */ /* 0x001fca00078e0084 */
[----:B------:R0:W-:Y:S04]  /*1b00*/  STG.E.128 desc[UR6][R132.64], R108 ;  /* 0x0000006c84007986 */ /* 0x0001e8000c101d06 */
[----:B------:R0:W-:Y:S02]  /*1b10*/  STG.E.128 desc[UR6][R132.64+0x10], R112 ;  /* 0x0000107084007986 */ /* 0x0001e4000c101d06 */
.L_x_6865:
[----:B------:R-:W-:Y:S05]  /*1b20*/  BSYNC.RECONVERGENT B0 ;  /* 0x0000000000007941 */ /* 0x000fea0003800200 */
.L_x_6864:
        /* <DEDUP_REMOVED lines=19> */
[----:B-1---5:R-:W-:Y:S01]  /*1c60*/  PRMT R116, R120, 0x7632, R116 ;  /* 0x0000763278747816 */ /* 0x022fe20000000074 */
[----:B------:R-:W-:Y:S01]  /*1c70*/  IMAD.U32 R149, R143, 0x10000, RZ ;  /* 0x000100008f957824 */ /* 0x000fe200078e00ff */
[----:B0-----:R-:W-:Y:S02]  /*1c80*/  PRMT R132, R122, 0x7632, R132 ;  /* 0x000076327a847816 */ /* 0x001fe40000000084 */
        /* <DEDUP_REMOVED lines=13> */
[----:B------:R-:W-:Y:S02]  /*1d60*/  SHF.L.U32 R121, R121, 0x10, RZ ;  /* 0x0000001079797819 */ /* 0x000fe400000006ff */
        /* <DEDUP_REMOVED lines=24> */
.L_x_6873:
[C---:B0----5:R-:W-:Y:S01]  /*1ef0*/  PRMT R132, R120.reuse, 0x7632, R132 ;  /* 0x0000763278847816 */ /* 0x061fe20000000084 */
[----:B-1----:R-:W-:Y:S01]  /*1f00*/  IMAD.U32 R119, R141, 0x10000, RZ ;  /* 0x000100008d777824 */ /* 0x002fe200078e00ff */
[----:B------:R-:W-:Y:S02]  /*1f10*/  SHF.L.U32 R116, R120, 0x10, RZ ;  /* 0x0000001078747819 */ /* 0x000fe400000006ff */
[C---:B------:R-:W-:Y:S02]  /*1f20*/  PRMT R133, R121.reuse, 0x7632, R133 ;  /* 0x0000763279857816 */ /* 0x040fe40000000085 */
[----:B------:R-:W-:Y:S02]  /*1f30*/  SHF.L.U32 R118, R121, 0x10, RZ ;  /* 0x0000001079767819 */ /* 0x000fe400000006ff */
[----:B------:R-:W-:Y:S02]  /*1f40*/  SHF.L.U32 R120, R122, 0x10, RZ ;  /* 0x000000107a787819 */ /* 0x000fe400000006ff */
[----:B------:R-:W-:Y:S01]  /*1f50*/  SHF.L.U32 R117, R140, 0x10, RZ ;  /* 0x000000108c757819 */ /* 0x000fe200000006ff */
[----:B------:R-:W-:Y:S01]  /*1f60*/  FADD.FTZ R118, R119, R118 ;  /* 0x0000007677767221 */ /* 0x000fe20000010000 */
[----:B------:R-:W-:-:S02]  /*1f70*/  SHF.L.U32 R121, R142, 0x10, RZ ;  /* 0x000000108e797819 */ /* 0x000fc400000006ff */
[----:B------:R-:W-:Y:S01]  /*1f80*/  PRMT R135, R122, 0x7632, R135 ;  /* 0x000076327a877816 */ /* 0x000fe20000000087 */
[----:B------:R-:W-:Y:S01]  /*1f90*/  FADD.FTZ R116, R117, R116 ;  /* 0x0000007475747221 */ /* 0x000fe20000010000 */
[----:B------:R-:W-:Y:S01]  /*1fa0*/  PRMT R137, R123, 0x7632, R137 ;  /* 0x000076327b897816 */ /* 0x000fe20000000089 */
[----:B------:R-:W-:Y:S01]  /*1fb0*/  FADD.FTZ R120, R121, R120 ;  /* 0x0000007879787221 */ /* 0x000fe20000010000 */
        /* <DEDUP_REMOVED lines=20> */
.L_x_6872:
[----:B------:R-:W-:Y:S05]  /*2100*/  @!P2 BRA `(.L_x_6875) ;  /* 0x000000000054a947 */ /* 0x000fea0003800000 */
[----:B-1---5:R-:W-:Y:S01]  /*2110*/  PRMT R116, R120, 0x7632, R116 ;  /* 0x0000763278747816 */ /* 0x022fe20000000074 */
[----:B0-----:R-:W-:Y:S01]  /*2120*/  IMAD.U32 R133, R122, 0x10000, RZ ;  /* 0x000100007a857824 */ /* 0x001fe200078e00ff */
[----:B------:R-:W-:Y:S02]  /*2130*/  SHF.L.U32 R117, R120, 0x10, RZ ;  /* 0x0000001078757819 */ /* 0x000fe400000006ff */
[----:B------:R-:W-:Y:S02]  /*2140*/  PRMT R118, R121, 0x7632, R118 ;  /* 0x0000763279767816 */ /* 0x000fe40000000076 */
[----:B------:R-:W-:Y:S02]  /*2150*/  PRMT R119, R122, 0x7632, R119 ;  /* 0x000076327a777816 */ /* 0x000fe40000000077 */
        /* <DEDUP_REMOVED lines=16> */
.L_x_6875:
[----:B-1---5:R-:W-:Y:S02]  /*2260*/  PRMT R117, R120, 0x7632, R117 ;  /* 0x0000763278757816 */ /* 0x022fe40000000075 */
[----:B------:R-:W-:Y:S02]  /*2270*/  PRMT R119, R121, 0x7632, R119 ;  /* 0x0000763279777816 */ /* 0x000fe40000000077 */
[----:B0-----:R-:W-:Y:S02]  /*2280*/  PRMT R132, R122, 0x7632, R132 ;  /* 0x000076327a847816 */ /* 0x001fe40000000084 */
[----:B------:R-:W-:Y:S02]  /*2290*/  PRMT R133, R123, 0x7632, R133 ;  /* 0x000076327b857816 */ /* 0x000fe40000000085 */
[----:B------:R-:W-:Y:S02]  /*22a0*/  SHF.L.U32 R116, R120, 0x10, RZ ;  /* 0x0000001078747819 */ /* 0x000fe400000006ff */
[----:B------:R-:W-:-:S02]  /*22b0*/  SHF.L.U32 R120, R122, 0x10, RZ ;  /* 0x000000107a787819 */ /* 0x000fc400000006ff */
[----:B------:R-:W-:Y:S02]  /*22c0*/  SHF.L.U32 R118, R121, 0x10, RZ ;  /* 0x0000001079767819 */ /* 0x000fe400000006ff */
[----:B------:R-:W-:Y:S02]  /*22d0*/  SHF.L.U32 R122, R123, 0x10, RZ ;  /* 0x000000107b7a7819 */ /* 0x000fe400000006ff */
[----:B------:R-:W-:Y:S02]  /*22e0*/  SHF.L.U32 R117, R117, 0x10, RZ ;  /* 0x0000001075757819 */ /* 0x000fe400000006ff */
[----:B------:R-:W-:Y:S02]  /*22f0*/  SHF.L.U32 R119, R119, 0x10, RZ ;  /* 0x0000001077777819 */ /* 0x000fe400000006ff */
[----:B------:R-:W-:Y:S02]  /*2300*/  SHF.L.U32 R121, R132, 0x10, RZ ;  /* 0x0000001084797819 */ /* 0x000fe400000006ff */
[----:B------:R-:W-:-:S07]  /*2310*/  SHF.L.U32 R123, R133, 0x10, RZ ;  /* 0x00000010857b7819 */ /* 0x000fce00000006ff */
.L_x_6874:
[----:B------:R-:W0:Y:S02]  /*2320*/  LDC.64 R132, c[0x0][0x3a8] ;  /* 0x0000ea00ff847b82 */ /* 0x000e240000000a00 */
[----:B0-----:R-:W-:-:S04]  /*2330*/  IMAD.WIDE.U32 R132, R0, 0x20, R132 ;  /* 0x0000002000847825 */ /* 0x001fc800078e0084 */
[----:B------:R-:W-:Y:S01]  /*2340*/  VIADD R0, R0, 0x20 ;  /* 0x0000002000007836 */ /* 0x000fe20000000000 */
[----:B------:R1:W-:Y:S04]  /*2350*/  STG.E.128 desc[UR6][R132.64], R116 ;  /* 0x0000007484007986 */ /* 0x0003e8000c101d06 */
[----:B------:R1:W-:Y:S02]  /*2360*/  STG.E.128 desc[UR6][R132.64+0x10], R120 ;  /* 0x0000107884007986 */ /* 0x0003e4000c101d06 */
.L_x_6871:
[----:B------:R-:W-:Y:S05]  /*2370*/  BSYNC.RECONVERGENT B0 ;  /* 0x0000000000007941 */ /* 0x000fea0003800200 */
.L_x_6870:
        /* <DEDUP_REMOVED lines=19> */
[----:B01---5:R-:W-:Y:S02]  /*24b0*/  PRMT R132, R130, 0x7632, R132 ;  /* 0x0000763282847816 */ /* 0x023fe40000000084 */
[----:B--2---:R-:W-:Y:S02]  /*24c0*/  PRMT R124, R128, 0x7632, R124 ;  /* 0x00007632807c7816 */ /* 0x004fe4000000007c */
[----:B------:R-:W-:Y:S02]  /*24d0*/  SHF.L.U32 R130, R130, 0x10, RZ ;  /* 0x0000001082827819 */ /* 0x000fe400000006ff */
[----:B------:R-:W-:Y:S02]  /*24e0*/  SHF.L.U32 R133, R142, 0x10, RZ ;  /* 0x000000108e857819 */ /* 0x000fe400000006ff */
[----:B------:R-:W-:Y:S02]  /*24f0*/  SHF.L.U32 R128, R128, 0x10, RZ ;  /* 0x0000001080807819 */ /* 0x000fe400000006ff */
[----:B------:R-:W-:Y:S01]  /*2500*/  SHF.L.U32 R127, R140, 0x10, RZ ;  /* 0x000000108c7f7819 */ /* 0x000fe200000006ff */
[--C-:B------:R-:W-:Y:S01]  /*2510*/  FADD.FTZ R133, R133, R130.reuse ;  /* 0x0000008285857221 */ /* 0x100fe20000010000 */
[----:B------:R-:W-:-:S02]  /*2520*/  PRMT R130, R142, 0x7632, R130 ;  /* 0x000076328e827816 */ /* 0x000fc40000000082 */
[----:B------:R-:W-:Y:S01]  /*2530*/  PRMT R126, R129, 0x7632, R126 ;  /* 0x00007632817e7816 */ /* 0x000fe2000000007e */
[--C-:B------:R-:W-:Y:S01]  /*2540*/  FADD.FTZ R127, R127, R128.reuse ;  /* 0x000000807f7f7221 */ /* 0x100fe20000010000 */
[----:B------:R-:W-:Y:S01]  /*2550*/  PRMT R128, R141, 0x7632, R128 ;  /* 0x000076328d807816 */ /* 0x000fe20000000080 */
[----:B------:R-:W-:Y:S01]  /*2560*/  IMAD.U32 R135, R130, 0x10000, RZ ;  /* 0x0001000082877824 */ /* 0x000fe200078e00ff */
        /* <DEDUP_REMOVED lines=29> */
.L_x_6879:
[C---:B01---5:R-:W-:Y:S02]  /*2740*/  PRMT R132, R128.reuse, 0x7632, R132 ;  /* 0x0000763280847816 */ /* 0x063fe40000000084 */
[----:B--2---:R-:W-:Y:S02]  /*2750*/  SHF.L.U32 R124, R128, 0x10, RZ ;  /* 0x00000010807c7819 */ /* 0x004fe400000006ff */
        /* <DEDUP_REMOVED lines=14> */
[----:B------:R-:W-:Y:S01]  /*2840*/  PRMT R130, R143, 0x7632, R130 ;  /* 0x000076328f827816 */ /* 0x000fe20000000082 */
[----:B------:R-:W-:Y:S01]  /*2850*/  IMAD.U32 R127, R127, 0x10000, RZ ;  /* 0x000100007f7f7824 */ /* 0x000fe200078e00ff */
[----:B------:R-:W-:Y:S02]  /*2860*/  SHF.L.U32 R138, R131, 0x10, RZ ;  /* 0x00000010838a7819 */ /* 0x000fe400000006ff */
        /* <DEDUP_REMOVED lines=14> */
.L_x_6878:
[----:B------:R-:W-:Y:S05]  /*2950*/  @!P3 BRA `(.L_x_6881) ;  /* 0x000000000054b947 */ /* 0x000fea0003800000 */
[C---:B--2--5:R-:W-:Y:S02]  /*2960*/  PRMT R124, R128.reuse, 0x7632, R124 ;  /* 0x00007632807c7816 */ /* 0x064fe4000000007c */
[----:B------:R-:W-:Y:S02]  /*2970*/  SHF.L.U32 R125, R128, 0x10, RZ ;  /* 0x00000010807d7819 */ /* 0x000fe400000006ff */
[----:B------:R-:W-:Y:S02]  /*2980*/  PRMT R126, R129, 0x7632, R126 ;  /* 0x00007632817e7816 */ /* 0x000fe4000000007e */
[----:B------:R-:W-:Y:S02]  /*2990*/  PRMT R127, R130, 0x7632, R127 ;  /* 0x00007632827f7816 */ /* 0x000fe4000000007f */
[----:B------:R-:W-:Y:S02]  /*29a0*/  PRMT R128, R131, 0x7632, R128 ;  /* 0x0000763283807816 */ /* 0x000fe40000000080 */
[----:B------:R-:W-:-:S02]  /*29b0*/  SHF.L.U32 R129, R129, 0x10, RZ ;  /* 0x0000001081817819 */ /* 0x000fc400000006ff */
[----:B------:R-:W-:Y:S02]  /*29c0*/  SHF.L.U32 R131, R131, 0x10, RZ ;  /* 0x0000001083837819 */ /* 0x000fe400000006ff */
        /* <DEDUP_REMOVED lines=14> */
.L_x_6881:
[----:B--2--5:R-:W-:Y:S01]  /*2ab0*/  PRMT R125, R128, 0x7632, R125 ;  /* 0x00007632807d7816 */ /* 0x024fe2000000007d */
[C---:B------:R-:W-:Y:S01]  /*2ac0*/  IMAD.U32 R126, R129.reuse, 0x10000, RZ ;  /* 0x00010000817e7824 */ /* 0x040fe200078e00ff */
[----:B------:R-:W-:Y:S02]  /*2ad0*/  PRMT R127, R129, 0x7632, R127 ;  /* 0x00007632817f7816 */ /* 0x000fe4000000007f */
[----:B01----:R-:W-:Y:S02]  /*2ae0*/  PRMT R132, R130, 0x7632, R132 ;  /* 0x0000763282847816 */ /* 0x003fe40000000084 */
        /* <DEDUP_REMOVED lines=8> */
.L_x_6880:
[----:B------:R-:W0:Y:S02]  /*2b70*/  LDC.64 R132, c[0x0][0x3a8] ;  /* 0x0000ea00ff847b82 */ /* 0x000e240000000a00 */
[----:B0-----:R-:W-:-:S05]  /*2b80*/  IMAD.WIDE.U32 R132, R0, 0x20, R132 ;  /* 0x0000002000847825 */ /* 0x001fca00078e0084 */
[----:B------:R2:W-:Y:S04]  /*2b90*/  STG.E.128 desc[UR6][R132.64], R124 ;  /* 0x0000007c84007986 */ /* 0x0005e8000c101d06 */
[----:B------:R2:W-:Y:S02]  /*2ba0*/  STG.E.128 desc[UR6][R132.64+0x10], R128 ;  /* 0x0000108084007986 */ /* 0x0005e4000c101d06 */
.L_x_6877:
[----:B------:R-:W-:Y:S05]  /*2bb0*/  BSYNC.RECONVERGENT B0 ;  /* 0x0000000000007941 */ /* 0x000fea0003800200 */
.L_x_6876:
[----:B------:R-:W-:Y:S01]  /*2bc0*/  FADD.FTZ R0, RZ, R108 ;  /* 0x0000006cff007221 */ /* 0x000fe20000010000 */
[C---:B------:R-:W-:Y:S01]  /*2bd0*/  ISETP.GE.U32.AND P0, PT, R144.reuse, 0x20, PT ;  /* 0x000000209000780c */ /* 0x040fe20003f06070 */
[----:B------:R-:W-:Y:S01]  /*2be0*/  UMOV UR4, 0xffffffff ;  /* 0xffffffff00047882 */ /* 0x000fe20000000000 */
[C---:B------:R-:W-:Y:S01]  /*2bf0*/  ISETP.GT.U32.AND P3, PT, R144.reuse, 0x3f, PT ;  /* 0x0000003f9000780c */ /* 0x040fe20003f64070 */
[----:B012---:R-:W-:Y:S01]  /*2c00*/  FADD.FTZ R133, R109, R0 ;  /* 0x000000006d857221 */ /* 0x007fe20000010000 */
        /* <DEDUP_REMOVED lines=96> */
.L_x_6901:
        /* <DEDUP_REMOVED lines=16> */
[--C-:B-1----:R-:W-:Y:S01]  /*3310*/  FADD.FTZ R135, R114, -R146.reuse ;  /* 0x8000009272877221 */ /* 0x102fe20000010000 */
[--C-:B------:R-:W-:Y:S01]  /*3320*/  FADD.FTZ R139, R115, -R146.reuse ;  /* 0x80000092738b7221 */ /* 0x100fe20000010000 */
[--C-:B------:R-:W-:Y:S01]  /*3330*/  FADD.FTZ R137, R108, -R146.reuse ;  /* 0x800000926c897221 */ /* 0x100fe20000010000 */
[----:B------:R-:W-:Y:S01]  /*3340*/  FADD.FTZ R133, R109, -R146 ;  /* 0x800000926d857221 */ /* 0x000fe20000010000 */
[C---:B------:R-:W-:Y:S01]  /*3350*/  FMUL.FTZ R135, R0.reuse, R135 ;  /* 0x0000008700877220 */ /* 0x040fe20000410000 */
[C---:B------:R-:W-:Y:S01]  /*3360*/  FMUL.FTZ R138, R0.reuse, R139 ;  /* 0x0000008b008a7220 */ /* 0x040fe20000410000 */
[C---:B------:R-:W-:Y:S01]  /*3370*/  FMUL.FTZ R137, R0.reuse, R137 ;  /* 0x0000008900897220 */ /* 0x040fe20000410000 */
[----:B------:R-:W-:Y:S01]  /*3380*/  FMUL.FTZ R136, R0, R133 ;  /* 0x0000008500887220 */ /* 0x000fe20000410000 */
[C---:B-----5:R-:W-:Y:S01]  /*3390*/  FFMA.FTZ R134, R135.reuse, R10, R46 ;  /* 0x0000000a87867223 */ /* 0x060fe2000001002e */
[----:B------:R-:W-:Y:S01]  /*33a0*/  FFMA.FTZ R139, R135, R18, R62 ;  /* 0x00000012878b7223 */ /* 0x000fe2000001003e */
[C---:B------:R-:W-:Y:S01]  /*33b0*/  FFMA.FTZ R135, R138.reuse, R11, R47 ;  /* 0x0000000b8a877223 */ /* 0x040fe2000001002f */
[----:B------:R-:W-:Y:S01]  /*33c0*/  FFMA.FTZ R138, R138, R19, R63 ;  /* 0x000000138a8a7223 */ /* 0x000fe2000001003f */
[----:B------:R-:W-:Y:S01]  /*33d0*/  FADD.FTZ R149, R111, -R146 ;  /* 0x800000926f957221 */ /* 0x000fe20000010000 */
[----:B------:R-:W-:Y:S01]  /*33e0*/  FFMA.FTZ R132, R137, R4, R48 ;  /* 0x0000000489847223 */ /* 0x000fe20000010030 */
[----:B------:R-:W-:Y:S01]  /*33f0*/  FFMA.FTZ R133, R136, R5, R49 ;  /* 0x0000000588857223 */ /* 0x000fe20000010031 */
[----:B------:R-:W0:Y:S01]  /*3400*/  LDC.64 R150, c[0x0][0x428] ;  /* 0x00010a00ff967b82 */ /* 0x000e220000000a00 */
[----:B------:R-:W-:Y:S01]  /*3410*/  F2FP.BF16.F32.PACK_AB R139, R138, R139 ;  /* 0x0000008b8a8b723e */ /* 0x000fe200000010ff */
[----:B------:R-:W-:Y:S01]  /*3420*/  FMUL.FTZ R138, R0, R149 ;  /* 0x00000095008a7220 */ /* 0x000fe20000410000 */
[--C-:B------:R-:W-:Y:S01]  /*3430*/  FADD.FTZ R155, R112, -R146.reuse ;  /* 0x80000092709b7221 */ /* 0x100fe20000010000 */
[----:B------:R-:W-:Y:S01]  /*3440*/  F2FP.BF16.F32.PACK_AB R132, R133, R132 ;  /* 0x000000848584723e */ /* 0x000fe200000010ff */
[--C-:B------:R-:W-:Y:S01]  /*3450*/  FADD.FTZ R133, R110, -R146.reuse ;  /* 0x800000926e857221 */ /* 0x100fe20000010000 */
[----:B------:R-:W-:Y:S01]  /*3460*/  FADD.FTZ R157, R113, -R146 ;  /* 0x80000092719d7221 */ /* 0x000fe20000010000 */
[C---:B------:R-:W-:Y:S01]  /*3470*/  FMUL.FTZ R155, R0.reuse, R155 ;  /* 0x0000009b009b7220 */ /* 0x040fe20000410000 */
[----:B------:R-:W1:Y:S01]  /*3480*/  LDC.64 R148, c[0x0][0x430] ;  /* 0x00010c00ff947b82 */ /* 0x000e620000000a00 */
[C---:B------:R-:W-:Y:S01]  /*3490*/  FMUL.FTZ R153, R0.reuse, R133 ;  /* 0x0000008500997220 */ /* 0x040fe20000410000 */
[----:B------:R-:W-:Y:S01]  /*34a0*/  FMUL.FTZ R154, R0, R157 ;  /* 0x0000009d009a7220 */ /* 0x000fe20000410000 */
[----:B------:R-:W-:Y:S01]  /*34b0*/  F2FP.BF16.F32.PACK_AB R135, R135, R134 ;  /* 0x000000868787723e */ /* 0x000fe200000010ff */
[----:B------:R-:W-:Y:S01]  /*34c0*/  FFMA.FTZ R134, R138, R7, R51 ;  /* 0x000000078a867223 */ /* 0x000fe20000010033 */
[----:B------:R-:W-:Y:S01]  /*34d0*/  FFMA.FTZ R133, R153, R6, R50 ;  /* 0x0000000699857223 */ /* 0x000fe20000010032 */
[C---:B------:R-:W-:Y:S01]  /*34e0*/  FFMA.FTZ R152, R155.reuse, R8, R44 ;  /* 0x000000089b987223 */ /* 0x040fe2000001002c */
[C---:B------:R-:W-:Y:S01]  /*34f0*/  FFMA.FTZ R157, R154.reuse, R9, R45 ;  /* 0x000000099a9d7223 */ /* 0x040fe2000001002d */
        /* <DEDUP_REMOVED lines=8> */
[----:B0-----:R-:W-:Y:S01]  /*3580*/  IMAD.WIDE.U32 R150, R145, 0x10, R150 ;  /* 0x0000001091967825 */ /* 0x001fe200078e0096 */
[----:B------:R-:W-:-:S02]  /*3590*/  F2FP.BF16.F32.PACK_AB R138, R156, R155 ;  /* 0x0000009b9c8a723e */ /* 0x000fc400000010ff */
[----:B------:R-:W-:Y:S02]  /*35a0*/  F2FP.BF16.F32.PACK_AB R137, R154, R137 ;  /* 0x000000899a89723e */ /* 0x000fe400000010ff */
[----:B------:R-:W-:Y:S01]  /*35b0*/  F2FP.BF16.F32.PACK_AB R136, R153, R152 ;  /* 0x000000989988723e */ /* 0x000fe200000010ff */
[----:B------:R0:W-:Y:S01]  /*35c0*/  STG.E.128 desc[UR6][R150.64], R132 ;  /* 0x0000008496007986 */ /* 0x0001e2000c101d06 */
[C---:B-1----:R-:W-:Y:S01]  /*35d0*/  IMAD.WIDE.U32 R148, R145.reuse, 0x10, R148 ;  /* 0x0000001091947825 */ /* 0x042fe200078e0094 */
[----:B------:R-:W-:-:S04]  /*35e0*/  IADD3 R145, PT, PT, R145, 0x20, RZ ;  /* 0x0000002091917810 */ /* 0x000fc80007ffe0ff */
[----:B------:R0:W-:Y:S03]  /*35f0*/  STG.E.128 desc[UR6][R148.64], R136 ;  /* 0x0000008894007986 */ /* 0x0001e6000c101d06 */
.L_x_6884:
[----:B------:R-:W-:Y:S05]  /*3600*/  BSYNC.RECONVERGENT B0 ;  /* 0x0000000000007941 */ /* 0x000fea0003800200 */
.L_x_6883:
[----:B------:R-:W-:Y:S04]  /*3610*/  BSSY.RECONVERGENT B0, `(.L_x_6885) ;  /* 0x0000031000007945 */ /* 0x000fe80003800200 */
[----:B------:R-:W-:Y:S05]  /*3620*/  @!P1 BRA `(.L_x_6886) ;  /* 0x0000000000bc9947 */ /* 0x000fea0003800000 */
[--C-:B01----:R-:W-:Y:S01]  /*3630*/  FADD.FTZ R135, R122, -R146.reuse ;  /* 0x800000927a877221 */ /* 0x103fe20000010000 */
        /* <DEDUP_REMOVED lines=46> */
.L_x_6886:
[----:B------:R-:W-:Y:S05]  /*3920*/  BSYNC.RECONVERGENT B0 ;  /* 0x0000000000007941 */ /* 0x000fea0003800200 */
.L_x_6885:
[----:B------:R-:W-:Y:S04]  /*3930*/  BSSY.RECONVERGENT B0, `(.L_x_6887) ;  /* 0x0000030000007945 */ /* 0x000fe80003800200 */
[----:B------:R-:W-:Y:S05]  /*3940*/  @!P2 BRA `(.L_x_6888) ;  /* 0x0000000000b8a947 */ /* 0x000fea0003800000 */
[--C-:B012---:R-:W-:Y:S01]  /*3950*/  FADD.FTZ R137, R128, -R146.reuse ;  /* 0x8000009280897221 */ /* 0x107fe20000010000 */
[--C-:B------:R-:W-:Y:S01]  /*3960*/  FADD.FTZ R139, R129, -R146.reuse ;  /* 0x80000092818b7221 */ /* 0x100fe20000010000 */
[--C-:B------:R-:W-:Y:S01]  /*3970*/  FADD.FTZ R133, R125, -R146.reuse ;  /* 0x800000927d857221 */ /* 0x100fe20000010000 */
[--C-:B------:R-:W-:Y:S01]  /*3980*/  FADD.FTZ R151, R124, -R146.reuse ;  /* 0x800000927c977221 */ /* 0x100fe20000010000 */
[C---:B------:R-:W-:Y:S01]  /*3990*/  FMUL.FTZ R137, R0.reuse, R137 ;  /* 0x0000008900897220 */ /* 0x040fe20000410000 */
[----:B------:R-:W-:Y:S01]  /*39a0*/  FMUL.FTZ R136, R0, R139 ;  /* 0x0000008b00887220 */ /* 0x000fe20000410000 */
[--C-:B------:R-:W-:Y:S01]  /*39b0*/  FADD.FTZ R153, R126, -R146.reuse ;  /* 0x800000927e997221 */ /* 0x100fe20000010000 */
[--C-:B------:R-:W-:Y:S01]  /*39c0*/  FADD.FTZ R135, R127, -R146.reuse ;  /* 0x800000927f877221 */ /* 0x100fe20000010000 */
[--C-:B------:R-:W-:Y:S01]  /*39d0*/  FADD.FTZ R149, R130, -R146.reuse ;  /* 0x8000009282957221 */ /* 0x100fe20000010000 */
[----:B------:R-:W-:Y:S01]  /*39e0*/  FADD.FTZ R155, R131, -R146 ;  /* 0x80000092839b7221 */ /* 0x000fe20000010000 */
[----:B------:R-:W-:Y:S01]  /*39f0*/  FMUL.FTZ R146, R0, R133 ;  /* 0x0000008500927220 */ /* 0x000fe20000410000 */
[----:B-----5:R-:W-:Y:S01]  /*3a00*/  FFMA.FTZ R138, R137, R72, R84 ;  /* 0x00000048898a7223 */ /* 0x020fe20000010054 */
[----:B------:R-:W-:Y:S01]  /*3a10*/  FFMA.FTZ R133, R136, R73, R85 ;  /* 0x0000004988857223 */ /* 0x000fe20000010055 */
[C---:B------:R-:W-:Y:S01]  /*3a20*/  FMUL.FTZ R150, R0.reuse, R135 ;  /* 0x0000008700967220 */ /* 0x040fe20000410000 */
[C---:B------:R-:W-:Y:S01]  /*3a30*/  FMUL.FTZ R135, R0.reuse, R149 ;  /* 0x0000009500877220 */ /* 0x040fe20000410000 */
[C---:B------:R-:W-:Y:S01]  /*3a40*/  FMUL.FTZ R151, R0.reuse, R151 ;  /* 0x0000009700977220 */ /* 0x040fe20000410000 */
[----:B------:R-:W0:Y:S01]  /*3a50*/  LDC.64 R148, c[0x0][0x428] ;  /* 0x00010a00ff947b82 */ /* 0x000e220000000a00 */
[----:B------:R-:W-:Y:S01]  /*3a60*/  F2FP.BF16.F32.PACK_AB R138, R133, R138 ;  /* 0x0000008a858a723e */ /* 0x000fe200000010ff */
[C---:B------:R-:W-:Y:S01]  /*3a70*/  FMUL.FTZ R153, R0.reuse, R153 ;  /* 0x0000009900997220 */ /* 0x040fe20000410000 */
[----:B------:R-:W-:Y:S01]  /*3a80*/  FMUL.FTZ R0, R0, R155 ;  /* 0x0000009b00007220 */ /* 0x000fe20000410000 */
[----:B------:R-:W-:Y:S01]  /*3a90*/  FFMA.FTZ R134, R137, R80, R92 ;  /* 0x0000005089867223 */ /* 0x000fe2000001005c */
[C---:B------:R-:W-:Y:S01]  /*3aa0*/  FFMA.FTZ R139, R135.reuse, R74, R86 ;  /* 0x0000004a878b7223 */ /* 0x040fe20000010056 */
[----:B------:R-:W-:Y:S01]  /*3ab0*/  FFMA.FTZ R137, R136, R81, R93 ;  /* 0x0000005188897223 */ /* 0x000fe2000001005d */
[C---:B------:R-:W-:Y:S01]  /*3ac0*/  FFMA.FTZ R152, R0.reuse, R75, R87 ;  /* 0x0000004b00987223 */ /* 0x040fe20000010057 */
[----:B------:R-:W1:Y:S01]  /*3ad0*/  LDC.64 R132, c[0x0][0x430] ;  /* 0x00010c00ff847b82 */ /* 0x000e620000000a00 */
[----:B------:R-:W-:Y:S01]  /*3ae0*/  FFMA.FTZ R135, R135, R82, R94 ;  /* 0x0000005287877223 */ /* 0x000fe2000001005e */
[----:B------:R-:W-:Y:S01]  /*3af0*/  FFMA.FTZ R0, R0, R83, R95 ;  /* 0x0000005300007223 */ /* 0x000fe2000001005f */
[----:B------:R-:W-:Y:S01]  /*3b00*/  F2FP.BF16.F32.PACK_AB R134, R137, R134 ;  /* 0x000000868986723e */ /* 0x000fe200000010ff */
[----:B------:R-:W-:Y:S01]  /*3b10*/  FFMA.FTZ R136, R151, R68, R88 ;  /* 0x0000004497887223 */ /* 0x000fe20000010058 */
[----:B------:R-:W-:Y:S01]  /*3b20*/  FFMA.FTZ R137, R146, R69, R89 ;  /* 0x0000004592897223 */ /* 0x000fe20000010059 */
[----:B------:R-:W-:Y:S01]  /*3b30*/  FFMA.FTZ R155, R150, R71, R91 ;  /* 0x00000047969b7223 */ /* 0x000fe2000001005b */
[----:B------:R-:W-:Y:S01]  /*3b40*/  F2FP.BF16.F32.PACK_AB R135, R0, R135 ;  /* 0x000000870087723e */ /* 0x000fe200000010ff */
[C---:B------:R-:W-:Y:S01]  /*3b50*/  FFMA.FTZ R0, R153.reuse, R70, R90 ;  /* 0x0000004699007223 */ /* 0x040fe2000001005a */
[----:B------:R-:W-:Y:S01]  /*3b60*/  F2FP.BF16.F32.PACK_AB R139, R152, R139 ;  /* 0x0000008b988b723e */ /* 0x000fe200000010ff */
[----:B------:R-:W-:Y:S01]  /*3b70*/  FFMA.FTZ R152, R153, R78, R98 ;  /* 0x0000004e99987223 */ /* 0x000fe20000010062 */
[----:B------:R-:W-:Y:S01]  /*3b80*/  F2FP.BF16.F32.PACK_AB R136, R137, R136 ;  /* 0x000000888988723e */ /* 0x000fe200000010ff */
[----:B------:R-:W-:Y:S01]  /*3b90*/  FFMA.FTZ R153, R146, R77, R97 ;  /* 0x0000004d92997223 */ /* 0x000fe20000010061 */
[----:B------:R-:W-:Y:S01]  /*3ba0*/  F2FP.BF16.F32.PACK_AB R137, R155, R0 ;  /* 0x000000009b89723e */ /* 0x000fe200000010ff */
[----:B------:R-:W-:Y:S01]  /*3bb0*/  FFMA.FTZ R0, R151, R76, R96 ;  /* 0x0000004c97007223 */ /* 0x000fe20000010060 */
[----:B------:R-:W-:Y:S01]  /*3bc0*/  FFMA.FTZ R155, R150, R79, R99 ;  /* 0x0000004f969b7223 */ /* 0x000fe20000010063 */
[----:B0-----:R-:W-:-:S05]  /*3bd0*/  IMAD.WIDE.U32 R148, R145, 0x10, R148 ;  /* 0x0000001091947825 */ /* 0x001fca00078e0094 */
[----:B------:R3:W-:Y:S01]  /*3be0*/  STG.E.128 desc[UR6][R148.64], R136 ;  /* 0x0000008894007986 */ /* 0x0007e2000c101d06 */
[----:B-1----:R-:W-:Y:S01]  /*3bf0*/  IMAD.WIDE.U32 R150, R145, 0x10, R132 ;  /* 0x0000001091967825 */ /* 0x002fe200078e0084 */
[----:B------:R-:W-:Y:S02]  /*3c00*/  F2FP.BF16.F32.PACK_AB R133, R155, R152 ;  /* 0x000000989b85723e */ /* 0x000fe400000010ff */
[----:B------:R-:W-:-:S05]  /*3c10*/  F2FP.BF16.F32.PACK_AB R132, R153, R0 ;  /* 0x000000009984723e */ /* 0x000fca00000010ff */
[----:B------:R3:W-:Y:S02]  /*3c20*/  STG.E.128 desc[UR6][R150.64], R132 ;  /* 0x0000008496007986 */ /* 0x0007e4000c101d06 */
.L_x_6888:
[----:B------:R-:W-:Y:S05]  /*3c30*/  BSYNC.RECONVERGENT B0 ;  /* 0x0000000000007941 */ /* 0x000fea0003800200 */
.L_x_6887:
[----:B0123--:R-:W0:Y:S02]  /*3c40*/  LDC.64 R132, c[0x0][0x380] ;  /* 0x0000e000ff847b82 */ /* 0x00fe240000000a00 */
[----:B0-----:R-:W-:-:S04]  /*3c50*/  LEA R2, R132, R2, 0x2 ;  /* 0x0000000284027211 */ /* 0x001fc800078e10ff */
[----:B------:R-:W-:-:S13]  /*3c60*/  ISETP.GE.AND P1, PT, R2, R133, PT ;  /* 0x000000850200720c */ /* 0x000fda0003f26270 */
[----:B------:R-:W-:Y:S05]  /*3c70*/  @!P1 BRA `(.L_x_6889) ;  /* 0xffffffd400709947 */ /* 0x000fea000383ffff */
[----:B------:R-:W-:Y:S05]  /*3c80*/  EXIT ;  /* 0x000000000000794d */ /* 0x000fea0003800000 */
.L_x_6882:
        /* <DEDUP_REMOVED lines=8> */
.L_x_6891:
[----:B------:R-:W-:Y:S05]  /*3d10*/  BSYNC B0 ;  /* 0x0000000000007941 */ /* 0x000fea0003800000 */
.L_x_6890:
[----:B------:R-:W-:Y:S02]  /*3d20*/  IMAD.MOV.U32 R0, RZ, RZ, R139 ;  /* 0x000000ffff007224 */ /* 0x000fe400078e008b */
[----:B------:R-:W-:Y:S01]  /*3d30*/  HFMA2 R148, -RZ, RZ, 0, 1.1920928955078125e-07 ;  /* 0x00000002ff947431 */ /* 0x000fe200000001ff */
[----:B------:R-:W-:Y:S01]  /*3d40*/  MOV R151, 0x1f ;  /* 0x0000001f00977802 */ /* 0x000fe20000000f00 */
[----:B------:R-:W-:Y:S01]  /*3d50*/  FADD.FTZ R134, R135, R0 ;  /* 0x0000000087867221 */ /* 0x000fe20000010000 */
[----:B------:R-:W-:-:S04]  /*3d60*/  MOV R146, 0xffffffff ;  /* 0xffffffff00927802 */ /* 0x000fc80000000f00 */
[----:B------:R-:W-:-:S07]  /*3d70*/  MOV R149, R134 ;  /* 0x0000008600957202 */ /* 0x000fce0000000f00 */
[----:B------:R-:W-:Y:S05]  /*3d80*/  WARPSYNC.COLLECTIVE R146, `(.L_x_6892) ;  /* 0x0000000092087348 */ /* 0x000fea0003c00000 */
[----:B------:R0:W1:Y:S02]  /*3d90*/  SHFL.BFLY P6, R139, R149, R148, R151 ;  /* 0x0c000094958b7389 */ /* 0x00006400000c0097 */
[----:B01----:R-:W-:Y:S05]  /*3da0*/  ENDCOLLECTIVE ;  /* 0x000000000000791b */ /* 0x003fea0003800000 */
.L_x_6892:
[----:B------:R-:W-:Y:S01]  /*3db0*/  HFMA2 R148, -RZ, RZ, 0, 2.384185791015625e-07 ;  /* 0x00000004ff947431 */ /* 0x000fe200000001ff */
[----:B------:R-:W-:-:S05]  /*3dc0*/  MOV R133, R139 ;  /* 0x0000008b00857202 */ /* 0x000fca0000000f00 */
[----:B------:R-:W-:-:S05]  /*3dd0*/  FADD.FTZ R136, R134, R133 ;  /* 0x0000008586887221 */ /* 0x000fca0000010000 */
[----:B------:R-:W-:-:S07]  /*3de0*/  MOV R149, R136 ;  /* 0x0000008800957202 */ /* 0x000fce0000000f00 */
[----:B------:R-:W-:Y:S05]  /*3df0*/  WARPSYNC.COLLECTIVE R146, `(.L_x_6893) ;  /* 0x0000000092087348 */ /* 0x000fea0003c00000 */
[----:B------:R0:W1:Y:S02]  /*3e00*/  SHFL.BFLY P6, R139, R149, R148, R151 ;  /* 0x0c000094958b7389 */ /* 0x00006400000c0097 */
[----:B01----:R-:W-:Y:S05]  /*3e10*/  ENDCOLLECTIVE ;  /* 0x000000000000791b */ /* 0x003fea0003800000 */
.L_x_6893:
        /* <DEDUP_REMOVED lines=8> */
.L_x_6894:
[----:B------:R-:W-:Y:S01]  /*3ea0*/  HFMA2 R148, -RZ, RZ, 0, 9.5367431640625e-07 ;  /* 0x00000010ff947431 */ /* 0x000fe200000001ff */
[----:B------:R-:W-:-:S05]  /*3eb0*/  MOV R0, R139 ;  /* 0x0000008b00007202 */ /* 0x000fca0000000f00 */
[----:B------:R-:W-:-:S05]  /*3ec0*/  FADD.FTZ R138, R137, R0 ;  /* 0x00000000898a7221 */ /* 0x000fca0000010000 */
[----:B------:R-:W-:-:S07]  /*3ed0*/  MOV R149, R138 ;  /* 0x0000008a00957202 */ /* 0x000fce0000000f00 */
[----:B------:R-:W-:Y:S05]  /*3ee0*/  WARPSYNC.COLLECTIVE R146, `(.L_x_6895) ;  /* 0x0000000092087348 */ /* 0x000fea0003c00000 */
[----:B------:R0:W1:Y:S02]  /*3ef0*/  SHFL.BFLY P6, R139, R149, R148, R151 ;  /* 0x0c000094958b7389 */ /* 0x00006400000c0097 */
[----:B01----:R-:W-:Y:S05]  /*3f00*/  ENDCOLLECTIVE ;  /* 0x000000000000791b */ /* 0x003fea0003800000 */
.L_x_6895:
[----:B------:R-:W-:Y:S01]  /*3f10*/  MOV R148, 0x1 ;  /* 0x0000000100947802 */ /* 0x000fe20000000f00 */
        /* <DEDUP_REMOVED lines=55> */
.L_x_6896:
[----:B------:R-:W-:Y:S01]  /*4290*/  HFMA2 R148, -RZ, RZ, 0, 1.1920928955078125e-07 ;  /* 0x00000002ff947431 */ /* 0x000fe200000001ff */
[----:B------:R-:W-:-:S05]  /*42a0*/  MOV R135, R139 ;  /* 0x0000008b00877202 */ /* 0x000fca0000000f00 */
[----:B------:R-:W-:-:S05]  /*42b0*/  FADD.FTZ R135, R0, R135 ;  /* 0x0000008700877221 */ /* 0x000fca0000010000 */
[----:B------:R-:W-:-:S07]  /*42c0*/  MOV R149, R135 ;  /* 0x0000008700957202 */ /* 0x000fce0000000f00 */
[----:B------:R-:W-:Y:S05]  /*42d0*/  WARPSYNC.COLLECTIVE R146, `(.L_x_6897) ;  /* 0x0000000092087348 */ /* 0x000fea0003c00000 */
[----:B------:R0:W1:Y:S02]  /*42e0*/  SHFL.BFLY P6, R139, R149, R148, R151 ;  /* 0x0c000094958b7389 */ /* 0x00006400000c0097 */
[----:B01----:R-:W-:Y:S05]  /*42f0*/  ENDCOLLECTIVE ;  /* 0x000000000000791b */ /* 0x003fea0003800000 */
.L_x_6897:
[----:B------:R-:W-:Y:S01]  /*4300*/  HFMA2 R148, -RZ, RZ, 0, 2.384185791015625e-07 ;  /* 0x00000004ff947431 */ /* 0x000fe200000001ff */
[----:B------:R-:W-:-:S05]  /*4310*/  MOV R134, R139 ;  /* 0x0000008b00867202 */ /* 0x000fca0000000f00 */
[----:B------:R-:W-:-:S05]  /*4320*/  FADD.FTZ R134, R135, R134 ;  /* 0x0000008687867221 */ /* 0x000fca0000010000 */
[----:B------:R-:W-:-:S07]  /*4330*/  MOV R149, R134 ;  /* 0x0000008600957202 */ /* 0x000fce0000000f00 */
[----:B------:R-:W-:Y:S05]  /*4340*/  WARPSYNC.COLLECTIVE R146, `(.L_x_6898) ;  /* 0x0000000092087348 */ /* 0x000fea0003c00000 */
[----:B------:R0:W1:Y:S02]  /*4350*/  SHFL.BFLY P6, R139, R149, R148, R151 ;  /* 0x0c000094958b7389 */ /* 0x00006400000c0097 */
[----:B01----:R-:W-:Y:S05]  /*4360*/  ENDCOLLECTIVE ;  /* 0x000000000000791b */ /* 0x003fea0003800000 */
.L_x_6898:
[----:B------:R-:W-:Y:S01]  /*4370*/  HFMA2 R148, -RZ, RZ, 0, 4.76837158203125e-07 ;  /* 0x00000008ff947431 */ /* 0x000fe200000001ff */
[----:B------:R-:W-:-:S05]  /*4380*/  MOV R137, R139 ;  /* 0x0000008b00897202 */ /* 0x000fca0000000f00 */
[----:B------:R-:W-:-:S05]  /*4390*/  FADD.FTZ R137, R134, R137 ;  /* 0x0000008986897221 */ /* 0x000fca0000010000 */
[----:B------:R-:W-:-:S07]  /*43a0*/  MOV R149, R137 ;  /* 0x0000008900957202 */ /* 0x000fce0000000f00 */
[----:B------:R-:W-:Y:S05]  /*43b0*/  WARPSYNC.COLLECTIVE R146, `(.L_x_6899) ;  /* 0x0000000092087348 */ /* 0x000fea0003c00000 */
[----:B------:R0:W1:Y:S02]  /*43c0*/  SHFL.BFLY P6, R139, R149, R148, R151 ;  /* 0x0c000094958b7389 */ /* 0x00006400000c0097 */
[----:B01----:R-:W-:Y:S05]  /*43d0*/  ENDCOLLECTIVE ;  /* 0x000000000000791b */ /* 0x003fea0003800000 */
.L_x_6899:
[----:B------:R-:W-:Y:S01]  /*43e0*/  HFMA2 R148, -RZ, RZ, 0, 9.5367431640625e-07 ;  /* 0x00000010ff947431 */ /* 0x000fe200000001ff */
[----:B------:R-:W-:-:S05]  /*43f0*/  MOV R136, R139 ;  /* 0x0000008b00887202 */ /* 0x000fca0000000f00 */
[----:B------:R-:W-:-:S05]  /*4400*/  FADD.FTZ R136, R137, R136 ;  /* 0x0000008889887221 */ /* 0x000fca0000010000 */
[----:B------:R-:W-:-:S07]  /*4410*/  MOV R149, R136 ;  /* 0x0000008800957202 */ /* 0x000fce0000000f00 */
[----:B------:R-:W-:Y:S05]  /*4420*/  WARPSYNC.COLLECTIVE R146, `(.L_x_6900) ;  /* 0x0000000092087348 */ /* 0x000fea0003c00000 */
[----:B------:R0:W1:Y:S02]  /*4430*/  SHFL.BFLY P6, R139, R149, R148, R151 ;  /* 0x0c000094958b7389 */ /* 0x00006400000c0097 */
[----:B01----:R-:W-:Y:S05]  /*4440*/  ENDCOLLECTIVE ;  /* 0x000000000000791b */ /* 0x003fea0003800000 */
.L_x_6900:
[----:B------:R-:W-:Y:S05]  /*4450*/  BRA `(.L_x_6901) ;  /* 0xffffffec006c7947 */ /* 0x000fea000383ffff */
.L_x_6902:
        /* <DEDUP_REMOVED lines=10> */
.L_x_17377:


//--------------------- .text._ZN10layer_norm31ln_parallel_residual_fwd_kernelINS_13Kernel_traitsIf13__nv_bfloat16fS2_fjLj768ELj1ELj4ELj1ELj16ENS_18Kernel_traits_baseILj768EfS2_fS2_fjLj128EEEEELb0ELb0ELb1EEEvNS_9FwdParamsE --------------------------
	.section	.text._ZN10layer_norm31ln_parallel_residual_fwd_kernelINS_13Kernel_traitsIf13__nv_bfloat16fS2_fjLj768ELj1ELj4ELj1ELj16ENS_18Kernel_traits_baseILj768EfS2_fS2_fjLj128EEEEELb0ELb0ELb1EEEvNS_9FwdParamsE,"ax",@progbits
	.align	128
        .global         _ZN10layer_norm31ln_parallel_residual_fwd_kernelINS_13Kernel_traitsIf13__nv_bfloat16fS2_fjLj768ELj1ELj4ELj1ELj16ENS_18Kernel_traits_baseILj768EfS2_fS2_fjLj128EEEEELb0ELb0ELb1EEEvNS_9FwdParamsE
        .type           _ZN10layer_norm31ln_parallel_residual_fwd_kernelINS_13Kernel_traitsIf13__nv_bfloat16fS2_fjLj768ELj1ELj4ELj1ELj16ENS_18Kernel_traits_baseILj768EfS2_fS2_fjLj128EEEEELb0ELb0ELb1EEEvNS_9FwdParamsE,@function
        .size           _ZN10layer_norm31ln_parallel_residual_fwd_kernelINS_13Kernel_traitsIf13__nv_bfloat16fS2_fjLj768ELj1ELj4ELj1ELj16ENS_18Kernel_traits_baseILj768EfS2_fS2_fjLj128EEEEELb0ELb0ELb1EEEvNS_9FwdParamsE,(.L_x_17378 - _ZN10layer_norm31ln_parallel_residual_fwd_kernelINS_13Kernel_traitsIf13__nv_bfloat16fS2_fjLj768ELj1ELj4ELj1ELj16ENS_18Kernel_traits_baseILj768EfS2_fS2_fjLj128EEEEELb0ELb0ELb1EEEvNS_9FwdParamsE)
        .other          _ZN10layer_norm31ln_parallel_residual_fwd_kernelINS_13Kernel_traitsIf13__nv_bfloat16fS2_fjLj768ELj1ELj4ELj1ELj16ENS_18Kernel_traits_baseILj768EfS2_fS2_fjLj128EEEEELb0ELb0ELb1EEEvNS_9FwdParamsE,@"STO_CUDA_ENTRY STV_DEFAULT"
_ZN10layer_norm31ln_parallel_residual_fwd_kernelINS_13Kernel_traitsIf13__nv_bfloat16fS2_fjLj768ELj1ELj4ELj1ELj16ENS_18Kernel_traits_baseILj768EfS2_fS2_fjLj128EEEEELb0ELb0ELb1EEEvNS_9FwdParamsE:
.text._ZN10layer_norm31ln_parallel_residual_fwd_kernelINS_13Kernel_traitsIf13__nv_bfloat16fS2_fjLj768ELj1ELj4ELj1ELj16ENS_18Kernel_traits_baseILj768EfS2_fS2_fjLj128EEEEELb0ELb0ELb1EEEvNS_9FwdParamsE:
        /* <DEDUP_REMOVED lines=57> */
.L_x_6904:
        /* <DEDUP_REMOVED lines=25> */
.L_x_6903:
        /* <DEDUP_REMOVED lines=37> */
.L_x_6906:
        /* <DEDUP_REMOVED lines=36> */
.L_x_6905:
[----:B------:R-:W1:Y:S02]  /*09b0*/  LDCU UR4, c[0x0][0x384] ;  /* 0x00007080ff0477ac */ /* 0x000e640008000800 */
[----:B-1----:R-:W-:-:S13]  /*09c0*/  ISETP.GE.AND P0, PT, R2, UR4, PT ;  /* 0x0000000402007c0c */ /* 0x002fda000bf06270 */
[----:B------:R-:W-:Y:S05]  /*09d0*/  @P0 EXIT ;  /* 0x000000000000094d */ /* 0x000fea0003800000 */
[----:B------:R-:W1:Y:S01]  /*09e0*/  LDCU.64 UR8, c[0x0][0x398] ;  /* 0x00007300ff0877ac */ /* 0x000e620008000a00 */
[----:B------:R-:W2:Y:S01]  /*09f0*/  LDCU.U8 UR4, c[0x0][0x410] ;  /* 0x00008200ff0477ac */ /* 0x000ea20008000000 */
[----:B------:R-:W3:Y:S01]  /*0a00*/  LDCU UR5, c[0x0][0x388] ;  /* 0x00007100ff0577ac */ /* 0x000ee20008000800 */
[----:B------:R-:W0:Y:S01]  /*0a10*/  LDCU UR12, c[0x0][0x448] ;  /* 0x00008900ff0c77ac */ /* 0x000e220008000800 */
[----:B------:R-:W0:Y:S01]  /*0a20*/  LDCU.64 UR14, c[0x0][0x398] ;  /* 0x00007300ff0e77ac */ /* 0x000e220008000a00 */
[----:B-1----:R-:W-:Y:S01]  /*0a30*/  ISETP.NE.U32.AND P0, PT, RZ, UR8, PT ;  /* 0x00000008ff007c0c */ /* 0x002fe2000bf05070 */
[----:B------:R-:W1:Y:S03]  /*0a40*/  LDCU.64 UR10, c[0x0][0x3a0] ;  /* 0x00007400ff0a77ac */ /* 0x000e660008000a00 */
[----:B------:R-:W-:Y:S02]  /*0a50*/  ISETP.NE.AND.EX P0, PT, RZ, UR9, PT, P0 ;  /* 0x00000009ff007c0c */ /* 0x000fe4000bf05300 */
[----:B0-23--:R-:W-:-:S13]  /*0a60*/  ISETP.NE.AND P2, PT, RZ, UR4, PT ;  /* 0x00000004ff007c0c */ /* 0x00dfda000bf45270 */
.L_x_6920:
[----:B-1----:R-:W-:Y:S01]  /*0a70*/  ISETP.NE.U32.AND P1, PT, RZ, UR10, PT ;  /* 0x0000000aff007c0c */ /* 0x002fe2000bf25070 */
[----:B--2-4-:R-:W0:Y:S01]  /*0a80*/  @P0 LDC.64 R6, c[0x0][0x398] ;  /* 0x0000e600ff060b82 */ /* 0x014e220000000a00 */
        /* <DEDUP_REMOVED lines=8> */
[----:B------:R-:W3:Y:S01]  /*0b10*/  @P0 LDG.E.128 R104, desc[UR6][R6.64] ;  /* 0x0000000606680981 */ /* 0x000ee2000c1e1d00 */
[----:B-1----:R-:W-:-:S06]  /*0b20*/  IMAD.WIDE.U32 R116, R4, 0x10, R120 ;  /* 0x0000001004747825 */ /* 0x002fcc00078e0078 */
[----:B-----5:R-:W5:Y:S01]  /*0b30*/  LDG.E.128 R116, desc[UR6][R116.64] ;  /* 0x0000000674747981 */ /* 0x020f62000c1e1d00 */
[----:B--2---:R-:W-:-:S05]  /*0b40*/  @P1 IMAD.WIDE.U32 R122, R4, 0x20, R122 ;  /* 0x00000020047a1825 */ /* 0x004fca00078e007a */
[----:B------:R0:W5:Y:S04]  /*0b50*/  @P1 LDG.E.128 R108, desc[UR6][R122.64] ;  /* 0x000000067a6c1981 */ /* 0x000168000c1e1d00 */
        /* <DEDUP_REMOVED lines=22> */
[----:B------:R-:W-:Y:S01]  /*0cc0*/  SHF.L.U32 R131, R131, 0x10, RZ ;  /* 0x0000001083837819 */ /* 0x000fe200000006ff */
[----:B------:R-:W-:Y:S06]  /*0cd0*/  BRA `(.L_x_6909) ;  /* 0x0000000400647947 */ /* 0x000fec0003800000 */
.L_x_6908:
[C---:B-----5:R-:W-:Y:S02]  /*0ce0*/  PRMT R122, R118.reuse, 0x7632, R122 ;  /* 0x00007632767a7816 */ /* 0x060fe4000000007a */
        /* <DEDUP_REMOVED lines=20> */
.L_x_6907:
[----:B------:R-:W-:-:S04]  /*0e30*/  UISETP.NE.U32.AND UP0, UPT, UR10, URZ, UPT ;  /* 0x000000ff0a00728c */ /* 0x000fc8000bf05070 */
[----:B------:R-:W-:-:S09]  /*0e40*/  UISETP.NE.AND.EX UP0, UPT, UR11, URZ, UPT, UP0 ;  /* 0x000000ff0b00728c */ /* 0x000fd2000bf05300 */
[----:B------:R-:W-:Y:S05]  /*0e50*/  BRA.U UP0, `(.L_x_6910) ;  /* 0x0000000100747547 */ /* 0x000fea000b800000 */
[C---:B-----5:R-:W-:Y:S02]  /*0e60*/  PRMT R7, R116.reuse, 0x7632, R7 ;  /* 0x0000763274077816 */ /* 0x060fe40000000007 */
[----:B------:R-:W-:Y:S02]  /*0e70*/  SHF.L.U32 R123, R116, 0x10, RZ ;  /* 0x00000010747b7819 */ /* 0x000fe400000006ff */
[C---:B------:R-:W-:Y:S02]  /*0e80*/  PRMT R122, R118.reuse, 0x7632, R122 ;  /* 0x00007632767a7816 */ /* 0x040fe4000000007a */
[----:B------:R-:W-:Y:S02]  /*0e90*/  SHF.L.U32 R125, R118, 0x10, RZ ;  /* 0x00000010767d7819 */ /* 0x000fe400000006ff */
[----:B------:R-:W-:Y:S02]  /*0ea0*/  PRMT R116, R117, 0x7632, R116 ;  /* 0x0000763275747816 */ /* 0x000fe40000000074 */
        /* <DEDUP_REMOVED lines=24> */
.L_x_6910:
[C---:B-----5:R-:W-:Y:S02]  /*1030*/  PRMT R125, R118.reuse, 0x7632, R125 ;  /* 0x00007632767d7816 */ /* 0x060fe4000000007d */
[----:B------:R-:W-:Y:S02]  /*1040*/  SHF.L.U32 R126, R118, 0x10, RZ ;  /* 0x00000010767e7819 */ /* 0x000fe400000006ff */
[----:B------:R-:W-:Y:S02]  /*1050*/  PRMT R7, R116, 0x7632, R7 ;  /* 0x0000763274077816 */ /* 0x000fe40000000007 */
[C---:B------:R-:W-:Y:S02]  /*1060*/  PRMT R122, R117.reuse, 0x7632, R122 ;  /* 0x00007632757a7816 */ /* 0x040fe4000000007a */
[----:B------:R-:W-:Y:S02]  /*1070*/  SHF.L.U32 R123, R117, 0x10, RZ ;  /* 0x00000010757b7819 */ /* 0x000fe400000006ff */
[----:B------:R-:W-:-:S02]  /*1080*/  SHF.L.U32 R118, R105, 0x10, RZ ;  /* 0x0000001069767819 */ /* 0x000fc400000006ff */
[----:B------:R-:W-:Y:S02]  /*1090*/  SHF.L.U32 R116, R116, 0x10, RZ ;  /* 0x0000001074747819 */ /* 0x000fe400000006ff */
[----:B------:R-:W-:Y:S01]  /*10a0*/  SHF.L.U32 R117, R104, 0x10, RZ ;  /* 0x0000001068757819 */ /* 0x000fe200000006ff */
[----:B------:R-:W-:Y:S01]  /*10b0*/  FADD.FTZ R123, R123, R118 ;  /* 0x000000767b7b7221 */ /* 0x000fe20000010000 */
[C---:B------:R-:W-:Y:S02]  /*10c0*/  PRMT R128, R119.reuse, 0x7632, R128 ;  /* 0x0000763277807816 */ /* 0x040fe40000000080 */
        /* <DEDUP_REMOVED lines=20> */
[----:B------:R-:W-:Y:S01]  /*1210*/  FADD.FTZ R137, R109, R6 ;  /* 0x000000066d897221 */ /* 0x000fe20000010000 */
[----:B------:R-:W-:Y:S01]  /*1220*/  FADD.FTZ R118, R128, R3 ;  /* 0x0000000380767221 */ /* 0x000fe20000010000 */
[----:B------:R-:W-:Y:S01]  /*1230*/  FADD.FTZ R128, R112, R127 ;  /* 0x0000007f70807221 */ /* 0x000fe20000010000 */
[----:B------:R-:W-:Y:S01]  /*1240*/  FADD.FTZ R139, R111, R122 ;  /* 0x0000007a6f8b7221 */ /* 0x000fe20000010000 */
[----:B------:R-:W-:Y:S01]  /*1250*/  FADD.FTZ R129, R113, R116 ;  /* 0x0000007471817221 */ /* 0x000fe20000010000 */
[----:B------:R-:W-:-:S07]  /*1260*/  FADD.FTZ R131, R115, R118 ;  /* 0x0000007673837221 */ /* 0x000fce0000010000 */
.L_x_6909:
        /* <DEDUP_REMOVED lines=10> */
[----:B--2---:R-:W-:-:S03]  /*1310*/  @P1 IMAD.WIDE.U32 R122, R3, 0x20, R122 ;  /* 0x00000020037a1825 */ /* 0x004fc600078e007a */
[----:B------:R-:W5:Y:S04]  /*1320*/  LDG.E.128 R124, desc[UR6][R124.64] ;  /* 0x000000067c7c7981 */ /* 0x000f68000c1e1d00 */
[----:B------:R0:W5:Y:S04]  /*1330*/  @P1 LDG.E.128 R108, desc[UR6][R122.64] ;  /* 0x000000067a6c1981 */ /* 0x000168000c1e1d00 */
[----:B------:R0:W5:Y:S01]  /*1340*/  @P1 LDG.E.128 R112, desc[UR6][R122.64+0x10] ;  /* 0x000010067a701981 */ /* 0x000162000c1e1d00 */
[----:B------:R-:W-:Y:S05]  /*1350*/  @!P0 BRA `(.L_x_6911) ;  /* 0x00000004001c8947 */ /* 0x000fea0003800000 */
[----:B-----5:R-:W-:Y:S02]  /*1360*/  PRMT R5, R107, 0x7632, R5 ;  /* 0x000076326b057816 */ /* 0x020fe40000000005 */
[----:B0-----:R-:W-:Y:S02]  /*1370*/  PRMT R117, R106, 0x7632, R117 ;  /* 0x000076326a757816 */ /* 0x001fe40000000075 */
[----:B------:R-:W-:Y:S02]  /*1380*/  PRMT R119, R105, 0x7632, R119 ;  /* 0x0000763269777816 */ /* 0x000fe40000000077 */
[----:B------:R-:W-:Y:S01]  /*1390*/  PRMT R122, R104, 0x7632, R122 ;  /* 0x00007632687a7816 */ /* 0x000fe2000000007a */
[----:B------:R-:W-:Y:S06]  /*13a0*/  @!P1 BRA `(.L_x_6912) ;  /* 0x0000000000949947 */ /* 0x000fec0003800000 */
[C---:B------:R-:W-:Y:S02]  /*13b0*/  PRMT R118, R125.reuse, 0x7632, R118 ;  /* 0x000076327d767816 */ /* 0x040fe40000000076 */
[----:B------:R-:W-:Y:S02]  /*13c0*/  PRMT R116, R124, 0x7632, R116 ;  /* 0x000076327c747816 */ /* 0x000fe40000000074 */
[----:B------:R-:W-:Y:S02]  /*13d0*/  SHF.L.U32 R125, R125, 0x10, RZ ;  /* 0x000000107d7d7819 */ /* 0x000fe400000006ff */
[----:B------:R-:W-:Y:S02]  /*13e0*/  PRMT R132, R126, 0x7632, R132 ;  /* 0x000076327e847816 */ /* 0x000fe40000000084 */
[----:B------:R-:W-:Y:S02]  /*13f0*/  SHF.L.U32 R140, R105, 0x10, RZ ;  /* 0x00000010698c7819 */ /* 0x000fe400000006ff */
[----:B------:R-:W-:-:S02]  /*1400*/  SHF.L.U32 R124, R124, 0x10, RZ ;  /* 0x000000107c7c7819 */ /* 0x000fc400000006ff */
[----:B------:R-:W-:Y:S02]  /*1410*/  SHF.L.U32 R126, R126, 0x10, RZ ;  /* 0x000000107e7e7819 */ /* 0x000fe400000006ff */
[----:B------:R-:W-:Y:S02]  /*1420*/  SHF.L.U32 R123, R104, 0x10, RZ ;  /* 0x00000010687b7819 */ /* 0x000fe400000006ff */
[----:B------:R-:W-:Y:S02]  /*1430*/  SHF.L.U32 R133, R106, 0x10, RZ ;  /* 0x000000106a857819 */ /* 0x000fe400000006ff */
[----:B------:R-:W-:Y:S01]  /*1440*/  PRMT R134, R127, 0x7632, R134 ;  /* 0x000076327f867816 */ /* 0x000fe20000000086 */
[----:B------:R-:W-:Y:S01]  /*1450*/  FADD.FTZ R123, R123, R124 ;  /* 0x0000007c7b7b7221 */ /* 0x000fe20000010000 */
[----:B------:R-:W-:Y:S01]  /*1460*/  SHF.L.U32 R135, R127, 0x10, RZ ;  /* 0x000000107f877819 */ /* 0x000fe200000006ff */
[----:B------:R-:W-:Y:S01]  /*1470*/  FADD.FTZ R127, R140, R125 ;  /* 0x0000007d8c7f7221 */ /* 0x000fe20000010000 */
        /* <DEDUP_REMOVED lines=24> */
.L_x_6912:
[C---:B------:R-:W-:Y:S02]  /*1600*/  PRMT R132, R125.reuse, 0x7632, R132 ;  /* 0x000076327d847816 */ /* 0x040fe40000000084 */
[----:B------:R-:W-:Y:S02]  /*1610*/  SHF.L.U32 R118, R125, 0x10, RZ ;  /* 0x000000107d767819 */ /* 0x000fe400000006ff */
[C---:B------:R-:W-:Y:S02]  /*1620*/  PRMT R123, R124.reuse, 0x7632, R123 ;  /* 0x000076327c7b7816 */ /* 0x040fe4000000007b */
[----:B------:R-:W-:Y:S02]  /*1630*/  SHF.L.U32 R116, R124, 0x10, RZ ;  /* 0x000000107c747819 */ /* 0x000fe400000006ff */
[----:B------:R-:W-:Y:S02]  /*1640*/  SHF.L.U32 R125, R104, 0x10, RZ ;  /* 0x00000010687d7819 */ /* 0x000fe400000006ff */
[----:B------:R-:W-:-:S02]  /*1650*/  PRMT R134, R126, 0x7632, R134 ;  /* 0x000076327e867816 */ /* 0x000fc40000000086 */
[----:B------:R-:W-:Y:S01]  /*1660*/  SHF.L.U32 R124, R126, 0x10, RZ ;  /* 0x000000107e7c7819 */ /* 0x000fe200000006ff */
[----:B------:R-:W-:Y:S01]  /*1670*/  FADD.FTZ R116, R125, R116 ;  /* 0x000000747d747221 */ /* 0x000fe20000010000 */
[C---:B------:R-:W-:Y:S02]  /*1680*/  PRMT R126, R127.reuse, 0x7632, R126 ;  /* 0x000076327f7e7816 */ /* 0x040fe4000000007e */
        /* <DEDUP_REMOVED lines=20> */
.L_x_6911:
[----:B------:R-:W-:Y:S05]  /*17d0*/  @!P1 BRA `(.L_x_6914) ;  /* 0x0000000000549947 */ /* 0x000fea0003800000 */
[----:B-----5:R-:W-:Y:S02]  /*17e0*/  PRMT R5, R124, 0x7632, R5 ;  /* 0x000076327c057816 */ /* 0x020fe40000000005 */
[----:B0-----:R-:W-:Y:S02]  /*17f0*/  PRMT R116, R125, 0x7632, R116 ;  /* 0x000076327d747816 */ /* 0x001fe40000000074 */
        /* <DEDUP_REMOVED lines=19> */
.L_x_6914:
[----:B0----5:R-:W-:Y:S02]  /*1930*/  PRMT R117, R124, 0x7632, R117 ;  /* 0x000076327c757816 */ /* 0x021fe40000000075 */
        /* <DEDUP_REMOVED lines=11> */
.L_x_6913:
[----:B------:R-:W0:Y:S01]  /*19f0*/  @P0 LDC.64 R140, c[0x0][0x398] ;  /* 0x0000e600ff8c0b82 */ /* 0x000e220000000a00 */
[----:B------:R-:W-:Y:S01]  /*1a00*/  IADD3 R5, PT, PT, R4, 0x40, RZ ;  /* 0x0000004004057810 */ /* 0x000fe20007ffe0ff */
[----:B------:R-:W-:-:S04]  /*1a10*/  IMAD.WIDE.U32 R122, R3, 0x20, R6 ;  /* 0x00000020037a7825 */ /* 0x000fc800078e0006 */
[C---:B------:R-:W-:Y:S01]  /*1a20*/  IMAD.WIDE.U32 R132, R5.reuse, 0x10, R120 ;  /* 0x0000001005847825 */ /* 0x040fe200078e0078 */
[----:B------:R1:W-:Y:S01]  /*1a30*/  STG.E.128 desc[UR6][R122.64], R116 ;  /* 0x000000747a007986 */ /* 0x0003e2000c101d06 */
[----:B------:R-:W2:Y:S03]  /*1a40*/  @P1 LDC.64 R142, c[0x0][0x3a0] ;  /* 0x0000e800ff8e1b82 */ /* 0x000ea60000000a00 */
[----:B------:R1:W-:Y:S04]  /*1a50*/  STG.E.128 desc[UR6][R122.64+0x10], R124 ;  /* 0x0000107c7a007986 */ /* 0x0003e8000c101d06 */
[----:B------:R-:W5:Y:S01]  /*1a60*/  LDG.E.128 R132, desc[UR6][R132.64] ;  /* 0x0000000684847981 */ /* 0x000f62000c1e1d00 */
[----:B0-----:R-:W-:-:S05]  /*1a70*/  @P0 IMAD.WIDE.U32 R140, R5, 0x10, R140 ;  /* 0x00000010058c0825 */ /* 0x001fca00078e008c */
[----:B------:R1:W5:Y:S01]  /*1a80*/  @P0 LDG.E.128 R104, desc[UR6][R140.64] ;  /* 0x000000068c680981 */ /* 0x000362000c1e1d00 */
[----:B--2---:R-:W-:-:S05]  /*1a90*/  @P1 IMAD.WIDE.U32 R142, R5, 0x20, R142 ;  /* 0x00000020058e1825 */ /* 0x004fca00078e008e */
[----:B------:R1:W5:Y:S04]  /*1aa0*/  @P1 LDG.E.128 R108, desc[UR6][R142.64] ;  /* 0x000000068e6c1981 */ /* 0x000368000c1e1d00 */
[----:B------:R1:W5:Y:S01]  /*1ab0*/  @P1 LDG.E.128 R112, desc[UR6][R142.64+0x10] ;  /* 0x000010068e701981 */ /* 0x000362000c1e1d00 */
[----:B------:R-:W-:Y:S05]  /*1ac0*/  @!P0 BRA `(.L_x_6915) ;  /* 0x00000004002c8947 */ /* 0x000fea0003800000 */
[----:B------:R-:W-:Y:S05]  /*1ad0*/  @!P1 BRA `(.L_x_6916) ;  /* 0x0000000000a49947 */ /* 0x000fea0003800000 */
[----:B-----5:R-:W-:Y:S02]  /*1ae0*/  PRMT R120, R132, 0x7632, R120 ;  /* 0x0000763284787816 */ /* 0x020fe40000000078 */
[----:B-1----:R-:W-:Y:S02]  /*1af0*/  PRMT R140, R134, 0x7632, R140 ;  /* 0x00007632868c7816 */ /* 0x002fe4000000008c */
        /* <DEDUP_REMOVED lines=39> */
.L_x_6916:
[C---:B-1---5:R-:W-:Y:S02]  /*1d70*/  PRMT R140, R132.reuse, 0x7632, R140 ;  /* 0x00007632848c7816 */ /* 0x062fe4000000008c */
[----:B------:R-:W-:Y:S02]  /*1d80*/  SHF.L.U32 R120, R132, 0x10, RZ ;  /* 0x0000001084787819 */ /* 0x000fe400000006ff */
        /* <DEDUP_REMOVED lines=31> */
.L_x_6915:
[----:B------:R-:W-:Y:S05]  /*1f80*/  @!P1 BRA `(.L_x_6918) ;  /* 0x0000000000549947 */ /* 0x000fea0003800000 */
[C---:B-----5:R-:W-:Y:S02]  /*1f90*/  PRMT R120, R132.reuse, 0x7632, R120 ;  /* 0x0000763284787816 */ /* 0x060fe40000000078 */
[----:B------:R-:W-:Y:S02]  /*1fa0*/  SHF.L.U32 R121, R132, 0x10, RZ ;  /* 0x0000001084797819 */ /* 0x000fe400000006ff */
[----:B-1----:R-:W-:Y:S02]  /*1fb0*/  PRMT R122, R133, 0x7632, R122 ;  /* 0x00007632857a7816 */ /* 0x002fe4000000007a */
[----:B------:R-:W-:Y:S02]  /*1fc0*/  PRMT R123, R134, 0x7632, R123 ;  /* 0x00007632867b7816 */ /* 0x000fe4000000007b */
[----:B------:R-:W-:Y:S02]  /*1fd0*/  PRMT R132, R135, 0x7632, R132 ;  /* 0x0000763287847816 */ /* 0x000fe40000000084 */
        /* <DEDUP_REMOVED lines=16> */
.L_x_6918:
[----:B-----5:R-:W-:Y:S02]  /*20e0*/  PRMT R121, R132, 0x7632, R121 ;  /* 0x0000763284797816 */ /* 0x020fe40000000079 */
[----:B-1----:R-:W-:Y:S02]  /*20f0*/  PRMT R123, R133, 0x7632, R123 ;  /* 0x00007632857b7816 */ /* 0x002fe4000000007b */
        /* <DEDUP_REMOVED lines=10> */
.L_x_6917:
        /* <DEDUP_REMOVED lines=99> */
.L_x_6932:
[C---:B------:R-:W-:Y:S01]  /*27d0*/  FMUL.FTZ R145, R6.reuse, R6 ;  /* 0x0000000606917220 */ /* 0x040fe20000410000 */
[----:B01----:R-:W-:Y:S01]  /*27e0*/  FADD.FTZ R143, R143, R146 ;  /* 0x000000928f8f7221 */ /* 0x003fe20000010000 */
[----:B------:R-:W-:-:S03]  /*27f0*/  FSEL R7, R6, RZ, !P2 ;  /* 0x000000ff06077208 */ /* 0x000fc60005000000 */
[----:B------:R-:W-:Y:S01]  /*2800*/  FSEL R145, R145, RZ, P2 ;  /* 0x000000ff91917208 */ /* 0x000fe20001000000 */
[----:B------:R-:W-:Y:S01]  /*2810*/  FFMA.FTZ R144, R143, R140, UR12 ;  /* 0x0000000c8f907e23 */ /* 0x000fe2000801008c */
[C---:B------:R-:W-:Y:S01]  /*2820*/  FADD.FTZ R136, -R7.reuse, R136 ;  /* 0x0000008807887221 */ /* 0x040fe20000010100 */
[----:B------:R-:W0:Y:S01]  /*2830*/  @!P1 LDC.64 R140, c[0x0][0x3c0] ;  /* 0x0000f000ff8c9b82 */ /* 0x000e220000000a00 */
[C---:B------:R-:W-:Y:S01]  /*2840*/  FADD.FTZ R137, -R7.reuse, R137 ;  /* 0x0000008907897221 */ /* 0x040fe20000010100 */
[----:B------:R-:W-:Y:S01]  /*2850*/  FADD.FTZ R145, R144, R145 ;  /* 0x0000009190917221 */ /* 0x000fe20000010000 */
[C---:B------:R-:W-:Y:S01]  /*2860*/  FADD.FTZ R150, -R7.reuse, R120 ;  /* 0x0000007807967221 */ /* 0x040fe20000010100 */
[C---:B------:R-:W-:Y:S01]  /*2870*/  FADD.FTZ R152, -R7.reuse, R121 ;  /* 0x0000007907987221 */ /* 0x040fe20000010100 */
[C---:B------:R-:W-:Y:S01]  /*2880*/  FADD.FTZ R138, -R7.reuse, R138 ;  /* 0x0000008a078a7221 */ /* 0x040fe20000010100 */
[C---:B------:R-:W-:Y:S01]  /*2890*/  FADD.FTZ R139, -R7.reuse, R139 ;  /* 0x0000008b078b7221 */ /* 0x040fe20000010100 */
[C---:B------:R-:W-:Y:S01]  /*28a0*/  FADD.FTZ R128, -R7.reuse, R128 ;  /* 0x0000008007807221 */ /* 0x040fe20000010100 */
[----:B------:R-:W1:Y:S01]  /*28b0*/  MUFU.RSQ R145, R145 ;  /* 0x0000009100917308 */ /* 0x000e620000001400 */
[----:B------:R-:W2:Y:S01]  /*28c0*/  @!P1 LDC.64 R142, c[0x0][0x3c8] ;  /* 0x0000f200ff8e9b82 */ /* 0x000ea20000000a00 */
        /* <DEDUP_REMOVED lines=17> */
[----:B------:R-:W-:Y:S01]  /*29e0*/  FADD.FTZ R140, -R7, R135 ;  /* 0x00000087078c7221 */ /* 0x000fe20000010100 */
[C---:B-1----:R-:W-:Y:S01]  /*29f0*/  FMUL.FTZ R7, R145.reuse, R136 ;  /* 0x0000008891077220 */ /* 0x042fe20000410000 */
[C---:B------:R-:W-:Y:S01]  /*2a00*/  FMUL.FTZ R136, R145.reuse, R137 ;  /* 0x0000008991887220 */ /* 0x040fe20000410000 */
[----:B------:R0:W-:Y:S01]  /*2a10*/  @!P1 STG.E desc[UR6][R120.64], R6 ;  /* 0x0000000678009986 */ /* 0x0001e2000c101906 */
[----:B------:R-:W-:Y:S01]  /*2a20*/  FMUL.FTZ R125, R145, R128 ;  /* 0x00000080917d7220 */ /* 0x000fe20000410000 */
[----:B------:R-:W-:Y:S01]  /*2a30*/  FFMA.FTZ R128, R7, R32, R28 ;  /* 0x0000002007807223 */ /* 0x000fe2000001001c */
[----:B------:R-:W1:Y:S01]  /*2a40*/  LDC.64 R132, c[0x0][0x428] ;  /* 0x00010a00ff847b82 */ /* 0x000e620000000a00 */
[----:B--2---:R-:W-:-:S04]  /*2a50*/  @!P1 IMAD.WIDE R122, R2, 0x4, R142 ;  /* 0x00000004027a9825 */ /* 0x004fc800078e028e */
[C---:B------:R-:W-:Y:S01]  /*2a60*/  FMUL.FTZ R142, R145.reuse, R129 ;  /* 0x00000081918e7220 */ /* 0x040fe20000410000 */
[C---:B------:R-:W-:Y:S01]  /*2a70*/  FMUL.FTZ R119, R145.reuse, R138 ;  /* 0x0000008a91777220 */ /* 0x040fe20000410000 */
[C---:B------:R-:W-:Y:S01]  /*2a80*/  FMUL.FTZ R138, R145.reuse, R139 ;  /* 0x0000008b918a7220 */ /* 0x040fe20000410000 */
[C---:B------:R-:W-:Y:S01]  /*2a90*/  FMUL.FTZ R127, R145.reuse, R130 ;  /* 0x00000082917f7220 */ /* 0x040fe20000410000 */
[----:B------:R-:W-:Y:S01]  /*2aa0*/  FMUL.FTZ R162, R145, R131 ;  /* 0x0000008391a27220 */ /* 0x000fe20000410000 */
[----:B------:R2:W-:Y:S01]  /*2ab0*/  @!P1 STG.E desc[UR6][R122.64], R145 ;  /* 0x000000917a009986 */ /* 0x0005e2000c101906 */
[----:B------:R-:W-:Y:S01]  /*2ac0*/  FFMA.FTZ R131, R142, R37, R25 ;  /* 0x000000258e837223 */ /* 0x000fe20000010019 */
[----:B0-----:R-:W-:Y:S01]  /*2ad0*/  FFMA.FTZ R121, R136, R33, R29 ;  /* 0x0000002188797223 */ /* 0x001fe2000001001d */
[----:B------:R-:W-:Y:S01]  /*2ae0*/  FFMA.FTZ R6, R119, R34, R30 ;  /* 0x0000002277067223 */ /* 0x000fe2000001001e */
[----:B------:R-:W-:Y:S01]  /*2af0*/  FFMA.FTZ R130, R127, R38, R26 ;  /* 0x000000267f827223 */ /* 0x000fe2000001001a */
[----:B------:R-:W-:Y:S01]  /*2b00*/  FFMA.FTZ R135, R162, R39, R27 ;  /* 0x00000027a2877223 */ /* 0x000fe2000001001b */
[----:B------:R-:W-:Y:S01]  /*2b10*/  FMUL.FTZ R149, R145, R134 ;  /* 0x0000008691957220 */ /* 0x000fe20000410000 */
[----:B------:R-:W-:Y:S01]  /*2b20*/  F2FP.BF16.F32.PACK_AB R120, R121, R128 ;  /* 0x000000807978723e */ /* 0x000fe200000010ff */
[C---:B------:R-:W-:Y:S01]  /*2b30*/  FMUL.FTZ R143, R145.reuse, R158 ;  /* 0x0000009e918f7220 */ /* 0x040fe20000410000 */
[----:B------:R-:W0:Y:S01]  /*2b40*/  LDC.64 R128, c[0x0][0x430] ;  /* 0x00010c00ff807b82 */ /* 0x000e220000000a00 */
[C---:B------:R-:W-:Y:S01]  /*2b50*/  FMUL.FTZ R134, R145.reuse, R140 ;  /* 0x0000008c91867220 */ /* 0x040fe20000410000 */
[----:B------:R-:W-:Y:S01]  /*2b60*/  FMUL.FTZ R147, R145, R124 ;  /* 0x0000007c91937220 */ /* 0x000fe20000410000 */
[----:B--2---:R-:W-:Y:S01]  /*2b70*/  FFMA.FTZ R123, R138, R35, R31 ;  /* 0x000000238a7b7223 */ /* 0x004fe2000001001f */
[C---:B------:R-:W-:Y:S01]  /*2b80*/  FFMA.FTZ R122, R125.reuse, R36, R24 ;  /* 0x000000247d7a7223 */ /* 0x040fe20000010018 */
[----:B------:R-:W-:Y:S01]  /*2b90*/  FFMA.FTZ R125, R125, R60, R96 ;  /* 0x0000003c7d7d7223 */ /* 0x000fe20000010060 */
[C---:B------:R-:W-:Y:S01]  /*2ba0*/  FMUL.FTZ R144, R145.reuse, R144 ;  /* 0x0000009091907220 */ /* 0x040fe20000410000 */
[----:B------:R-:W-:Y:S01]  /*2bb0*/  FMUL.FTZ R146, R145, R146 ;  /* 0x0000009291927220 */ /* 0x000fe20000410000 */
[----:B------:R-:W-:Y:S01]  /*2bc0*/  F2FP.BF16.F32.PACK_AB R121, R123, R6 ;  /* 0x000000067b79723e */ /* 0x000fe200000010ff */
[----:B------:R-:W-:Y:S01]  /*2bd0*/  FMUL.FTZ R6, R145, R117 ;  /* 0x0000007591067220 */ /* 0x000fe20000410000 */
[----:B------:R-:W-:Y:S01]  /*2be0*/  F2FP.BF16.F32.PACK_AB R122, R131, R122 ;  /* 0x0000007a837a723e */ /* 0x000fe200000010ff */
[----:B-1----:R-:W-:Y:S01]  /*2bf0*/  IMAD.WIDE.U32 R140, R3, 0x10, R132 ;  /* 0x00000010038c7825 */ /* 0x002fe200078e0084 */
[----:B------:R-:W-:-:S03]  /*2c00*/  F2FP.BF16.F32.PACK_AB R123, R135, R130 ;  /* 0x00000082877b723e */ /* 0x000fc600000010ff */
[C---:B------:R-:W-:Y:S01]  /*2c10*/  FMUL.FTZ R135, R145.reuse, R116 ;  /* 0x0000007491877220 */ /* 0x040fe20000410000 */
[----:B------:R-:W-:Y:S01]  /*2c20*/  FMUL.FTZ R117, R145, R118 ;  /* 0x0000007691757220 */ /* 0x000fe20000410000 */
[----:B------:R-:W-:-:S04]  /*2c30*/  IMAD.WIDE.U32 R130, R4, 0x10, R132 ;  /* 0x0000001004827825 */ /* 0x000fc800078e0084 */
[----:B------:R-:W-:Y:S01]  /*2c40*/  FMUL.FTZ R139, R145, R154 ;  /* 0x0000009a918b7220 */ /* 0x000fe20000410000 */
[----:B------:R-:W-:Y:S01]  /*2c50*/  FFMA.FTZ R124, R135, R40, R20 ;  /* 0x00000028877c7223 */ /* 0x000fe20000010014 */
[----:B------:R-:W-:Y:S01]  /*2c60*/  FMUL.FTZ R151, R145, R126 ;  /* 0x0000007e91977220 */ /* 0x000fe20000410000 */
[----:B------:R-:W-:Y:S01]  /*2c70*/  IMAD.WIDE.U32 R132, R5, 0x10, R132 ;  /* 0x0000001005847825 */ /* 0x000fe200078e0084 */
[----:B------:R1:W-:Y:S03]  /*2c80*/  STG.E.128 desc[UR6][R130.64], R120 ;  /* 0x0000007882007986 */ /* 0x0003e6000c101d06 */
[C---:B------:R-:W-:Y:S01]  /*2c90*/  FFMA.FTZ R126, R147.reuse, R44, R16 ;  /* 0x0000002c937e7223 */ /* 0x040fe20000010010 */
[----:B------:R-:W-:Y:S01]  /*2ca0*/  FFMA.FTZ R118, R147, R68, R88 ;  /* 0x0000004493767223 */ /* 0x000fe20000010058 */
[----:B------:R-:W-:Y:S01]  /*2cb0*/  FFMA.FTZ R7, R7, R56, R100 ;  /* 0x0000003807077223 */ /* 0x000fe20000010064 */
[----:B0-----:R-:W-:-:S04]  /*2cc0*/  IMAD.WIDE.U32 R158, R3, 0x10, R128 ;  /* 0x00000010039e7825 */ /* 0x001fc800078e0080 */
[----:B------:R-:W-:Y:S01]  /*2cd0*/  FFMA.FTZ R3, R6, R41, R21 ;  /* 0x0000002906037223 */ /* 0x000fe20000010015 */
[----:B------:R-:W-:Y:S01]  /*2ce0*/  FFMA.FTZ R136, R136, R57, R101 ;  /* 0x0000003988887223 */ /* 0x000fe20000010065 */
[----:B------:R-:W-:Y:S01]  /*2cf0*/  FMUL.FTZ R137, R145, R150 ;  /* 0x0000009691897220 */ /* 0x000fe20000410000 */
[----:B------:R-:W-:-:S04]  /*2d00*/  IMAD.WIDE.U32 R154, R4, 0x10, R128 ;  /* 0x00000010049a7825 */ /* 0x000fc800078e0080 */
[----:B------:R-:W-:Y:S01]  /*2d10*/  FFMA.FTZ R4, R144, R43, R23 ;  /* 0x0000002b90047223 */ /* 0x000fe20000010017 */
[----:B------:R-:W-:Y:S01]  /*2d20*/  F2FP.BF16.F32.PACK_AB R124, R3, R124 ;  /* 0x0000007c037c723e */ /* 0x000fe200000010ff */
[----:B------:R-:W-:Y:S01]  /*2d30*/  FFMA.FTZ R3, R146, R45, R17 ;  /* 0x0000002d92037223 */ /* 0x000fe20000010011 */
[----:B------:R-:W-:-:S04]  /*2d40*/  IMAD.WIDE.U32 R128, R5, 0x10, R128 ;  /* 0x0000001005807825 */ /* 0x000fc800078e0080 */
[----:B------:R-:W-:Y:S01]  /*2d50*/  FFMA.FTZ R5, R146, R69, R89 ;  /* 0x0000004592057223 */ /* 0x000fe20000010059 */
[C---:B------:R-:W-:Y:S01]  /*2d60*/  FMUL.FTZ R152, R145.reuse, R152 ;  /* 0x0000009891987220 */ /* 0x040fe20000410000 */
[C---:B------:R-:W-:Y:S01]  /*2d70*/  FMUL.FTZ R156, R145.reuse, R156 ;  /* 0x0000009c919c7220 */ /* 0x040fe20000410000 */
[----:B------:R-:W-:Y:S01]  /*2d80*/  FMUL.FTZ R160, R145, R160 ;  /* 0x000000a091a07220 */ /* 0x000fe20000410000 */
[----:B------:R-:W-:Y:S01]  /*2d90*/  F2FP.BF16.F32.PACK_AB R126, R3, R126 ;  /* 0x0000007e037e723e */ /* 0x000fe200000010ff */
[----:B-1----:R-:W-:Y:S01]  /*2da0*/  FFMA.FTZ R122, R142, R61, R97 ;  /* 0x0000003d8e7a7223 */ /* 0x002fe20000010061 */
        /* <DEDUP_REMOVED lines=10> */
[----:B------:R-:W-:Y:S01]  /*2e50*/  F2FP.BF16.F32.PACK_AB R125, R4, R125 ;  /* 0x0000007d047d723e */ /* 0x000fe200000010ff */
[----:B------:R-:W-:Y:S01]  /*2e60*/  FFMA.FTZ R4, R137, R48, R12 ;  /* 0x0000003089047223 */ /* 0x000fe2000001000c */
[----:B------:R-:W-:Y:S01]  /*2e70*/  FFMA.FTZ R127, R127, R62, R98 ;  /* 0x0000003e7f7f7223 */ /* 0x000fe20000010062 */
[----:B------:R-:W-:Y:S01]  /*2e80*/  FFMA.FTZ R162, R162, R63, R99 ;  /* 0x0000003fa2a27223 */ /* 0x000fe20000010063 */
[----:B------:R-:W-:Y:S01]  /*2e90*/  FMUL.FTZ R148, R145, R148 ;  /* 0x0000009491947220 */ /* 0x000fe20000410000 */
[----:B------:R-:W-:Y:S01]  /*2ea0*/  FFMA.FTZ R119, R119, R58, R102 ;  /* 0x0000003a77777223 */ /* 0x000fe20000010066 */
[----:B------:R-:W-:Y:S01]  /*2eb0*/  F2FP.BF16.F32.PACK_AB R4, R5, R4 ;  /* 0x000000040504723e */ /* 0x000fe200000010ff */
[----:B------:R-:W-:Y:S01]  /*2ec0*/  FFMA.FTZ R138, R138, R59, R103 ;  /* 0x0000003b8a8a7223 */ /* 0x000fe20000010067 */
[----:B------:R-:W-:Y:S01]  /*2ed0*/  F2FP.BF16.F32.PACK_AB R5, R7, R6 ;  /* 0x000000060705723e */ /* 0x000fe200000010ff */
[C---:B------:R-:W-:Y:S01]  /*2ee0*/  FFMA.FTZ R116, R148.reuse, R47, R19 ;  /* 0x0000002f94747223 */ /* 0x040fe20000010013 */
[----:B------:R-:W-:Y:S01]  /*2ef0*/  F2FP.BF16.F32.PACK_AB R6, R131, R130 ;  /* 0x000000828306723e */ /* 0x000fe200000010ff */
[----:B------:R-:W-:Y:S01]  /*2f00*/  FFMA.FTZ R148, R148, R71, R91 ;  /* 0x0000004794947223 */ /* 0x000fe2000001005b */
[----:B------:R-:W-:Y:S01]  /*2f10*/  F2FP.BF16.F32.PACK_AB R123, R162, R127 ;  /* 0x0000007fa27b723e */ /* 0x000fe200000010ff */
[----:B------:R-:W0:Y:S01]  /*2f20*/  LDC.64 R130, c[0x0][0x380] ;  /* 0x0000e000ff827b82 */ /* 0x000e220000000a00 */
[C---:B------:R-:W-:Y:S01]  /*2f30*/  FFMA.FTZ R127, R151.reuse, R46, R18 ;  /* 0x0000002e977f7223 */ /* 0x040fe20000010012 */
[----:B------:R-:W-:Y:S01]  /*2f40*/  F2FP.BF16.F32.PACK_AB R121, R138, R119 ;  /* 0x000000778a79723e */ /* 0x000fe200000010ff */
        /* <DEDUP_REMOVED lines=32> */
.L_x_6919:
        /* <DEDUP_REMOVED lines=8> */
.L_x_6922:
[----:B------:R-:W-:Y:S05]  /*31d0*/  BSYNC B0 ;  /* 0x0000000000007941 */ /* 0x000fea0003800000 */
.L_x_6921:
        /* <DEDUP_REMOVED lines=10> */
.L_x_6923:
[----:B------:R-:W-:Y:S01]  /*3280*/  HFMA2 R149, -RZ, RZ, 0, 2.384185791015625e-07 ;  /* 0x00000004ff957431 */ /* 0x000fe200000001ff */
[----:B------:R-:W-:-:S05]  /*3290*/  MOV R7, R146 ;  /* 0x0000009200077202 */ /* 0x000fca0000000f00 */
[----:B------:R-:W-:-:S05]  /*32a0*/  FADD.FTZ R143, R142, R7 ;  /* 0x000000078e8f7221 */ /* 0x000fca0000010000 */
[----:B------:R-:W-:-:S07]  /*32b0*/  MOV R148, R143 ;  /* 0x0000008f00947202 */ /* 0x000fce0000000f00 */
[----:B------:R-:W-:Y:S05]  /*32c0*/  WARPSYNC.COLLECTIVE R147, `(.L_x_6924) ;  /* 0x0000000093087348 */ /* 0x000fea0003c00000 */
[----:B------:R0:W1:Y:S02]  /*32d0*/  SHFL.BFLY P3, R146, R148, R149, R150 ;  /* 0x0c00009594927389 */ /* 0x0000640000060096 */
[----:B01----:R-:W-:Y:S05]  /*32e0*/  ENDCOLLECTIVE ;  /* 0x000000000000791b */ /* 0x003fea0003800000 */
.L_x_6924:
[----:B------:R-:W-:Y:S01]  /*32f0*/  HFMA2 R149, -RZ, RZ, 0, 4.76837158203125e-07 ;  /* 0x00000008ff957431 */ /* 0x000fe200000001ff */
[----:B------:R-:W-:-:S05]  /*3300*/  MOV R6, R146 ;  /* 0x0000009200067202 */ /* 0x000fca0000000f00 */
[----:B------:R-:W-:-:S05]  /*3310*/  FADD.FTZ R144, R143, R6 ;  /* 0x000000068f907221 */ /* 0x000fca0000010000 */
[----:B------:R-:W-:-:S07]  /*3320*/  MOV R148, R144 ;  /* 0x0000009000947202 */ /* 0x000fce0000000f00 */
[----:B------:R-:W-:Y:S05]  /*3330*/  WARPSYNC.COLLECTIVE R147, `(.L_x_6925) ;  /* 0x0000000093087348 */ /* 0x000fea0003c00000 */
[----:B------:R0:W1:Y:S02]  /*3340*/  SHFL.BFLY P3, R146, R148, R149, R150 ;  /* 0x0c00009594927389 */ /* 0x0000640000060096 */
[----:B01----:R-:W-:Y:S05]  /*3350*/  ENDCOLLECTIVE ;  /* 0x000000000000791b */ /* 0x003fea0003800000 */
.L_x_6925:
[----:B------:R-:W-:Y:S01]  /*3360*/  HFMA2 R149, -RZ, RZ, 0, 9.5367431640625e-07 ;  /* 0x00000010ff957431 */ /* 0x000fe200000001ff */
[----:B------:R-:W-:-:S05]  /*3370*/  MOV R7, R146 ;  /* 0x0000009200077202 */ /* 0x000fca0000000f00 */
[----:B------:R-:W-:-:S05]  /*3380*/  FADD.FTZ R145, R144, R7 ;  /* 0x0000000790917221 */ /* 0x000fca0000010000 */
[----:B------:R-:W-:-:S07]  /*3390*/  MOV R148, R145 ;  /* 0x0000009100947202 */ /* 0x000fce0000000f00 */
[----:B------:R-:W-:Y:S05]  /*33a0*/  WARPSYNC.COLLECTIVE R147, `(.L_x_6926) ;  /* 0x0000000093087348 */ /* 0x000fea0003c00000 */
[----:B------:R0:W1:Y:S02]  /*33b0*/  SHFL.BFLY P3, R146, R148, R149, R150 ;  /* 0x0c00009594927389 */ /* 0x0000640000060096 */
[----:B01----:R-:W-:Y:S05]  /*33c0*/  ENDCOLLECTIVE ;  /* 0x000000000000791b */ /* 0x003fea0003800000 */
.L_x_6926:
        /* <DEDUP_REMOVED lines=56> */
.L_x_6927:
[----:B------:R-:W-:Y:S01]  /*3750*/  HFMA2 R149, -RZ, RZ, 0, 1.1920928955078125e-07 ;  /* 0x00000002ff957431 */ /* 0x000fe200000001ff */
[----:B------:R-:W-:-:S05]  /*3760*/  MOV R142, R146 ;  /* 0x00000092008e7202 */ /* 0x000fca0000000f00 */
[----:B------:R-:W-:-:S05]  /*3770*/  FADD.FTZ R142, R7, R142 ;  /* 0x0000008e078e7221 */ /* 0x000fca0000010000 */
[----:B------:R-:W-:-:S07]  /*3780*/  MOV R148, R142 ;  /* 0x0000008e00947202 */ /* 0x000fce0000000f00 */
[----:B------:R-:W-:Y:S05]  /*3790*/  WARPSYNC.COLLECTIVE R147, `(.L_x_6928) ;  /* 0x0000000093087348 */ /* 0x000fea0003c00000 */
[----:B------:R0:W1:Y:S02]  /*37a0*/  SHFL.BFLY P3, R146, R148, R149, R150 ;  /* 0x0c00009594927389 */ /* 0x0000640000060096 */
[----:B01----:R-:W-:Y:S05]  /*37b0*/  ENDCOLLECTIVE ;  /* 0x000000000000791b */ /* 0x003fea0003800000 */
.L_x_6928:
[----:B------:R-:W-:Y:S01]  /*37c0*/  HFMA2 R149, -RZ, RZ, 0, 2.384185791015625e-07 ;  /* 0x00000004ff957431 */ /* 0x000fe200000001ff */
[----:B------:R-:W-:-:S05]  /*37d0*/  MOV R141, R146 ;  /* 0x00000092008d7202 */ /* 0x000fca0000000f00 */
[----:B------:R-:W-:-:S05]  /*37e0*/  FADD.FTZ R141, R142, R141 ;  /* 0x0000008d8e8d7221 */ /* 0x000fca0000010000 */
[----:B------:R-:W-:-:S07]  /*37f0*/  MOV R148, R141 ;  /* 0x0000008d00947202 */ /* 0x000fce0000000f00 */
[----:B------:R-:W-:Y:S05]  /*3800*/  WARPSYNC.COLLECTIVE R147, `(.L_x_6929) ;  /* 0x0000000093087348 */ /* 0x000fea0003c00000 */
[----:B------:R0:W1:Y:S02]  /*3810*/  SHFL.BFLY P3, R146, R148, R149, R150 ;  /* 0x0c00009594927389 */ /* 0x0000640000060096 */
[----:B01----:R-:W-:Y:S05]  /*3820*/  ENDCOLLECTIVE ;  /* 0x000000000000791b */ /* 0x003fea0003800000 */
.L_x_6929:
[----:B------:R-:W-:Y:S01]  /*3830*/  HFMA2 R149, -RZ, RZ, 0, 4.76837158203125e-07 ;  /* 0x00000008ff957431 */ /* 0x000fe200000001ff */
[----:B------:R-:W-:-:S05]  /*3840*/  MOV R144, R146 ;  /* 0x0000009200907202 */ /* 0x000fca0000000f00 */
[----:B------:R-:W-:-:S05]  /*3850*/  FADD.FTZ R144, R141, R144 ;  /* 0x000000908d907221 */ /* 0x000fca0000010000 */
[----:B------:R-:W-:-:S07]  /*3860*/  MOV R148, R144 ;  /* 0x0000009000947202 */ /* 0x000fce0000000f00 */
[----:B------:R-:W-:Y:S05]  /*3870*/  WARPSYNC.COLLECTIVE R147, `(.L_x_6930) ;  /* 0x0000000093087348 */ /* 0x000fea0003c00000 */
[----:B------:R0:W1:Y:S02]  /*3880*/  SHFL.BFLY P3, R146, R148, R149, R150 ;  /* 0x0c00009594927389 */ /* 0x0000640000060096 */
[----:B01----:R-:W-:Y:S05]  /*3890*/  ENDCOLLECTIVE ;  /* 0x000000000000791b */ /* 0x003fea0003800000 */
.L_x_6930:
[----:B------:R-:W-:Y:S01]  /*38a0*/  HFMA2 R149, -RZ, RZ, 0, 9.5367431640625e-07 ;  /* 0x00000010ff957431 */ /* 0x000fe200000001ff */
[----:B------:R-:W-:-:S05]  /*38b0*/  MOV R143, R146 ;  /* 0x00000092008f7202 */ /* 0x000fca0000000f00 */
[----:B------:R-:W-:-:S05]  /*38c0*/  FADD.FTZ R143, R144, R143 ;  /* 0x0000008f908f7221 */ /* 0x000fca0000010000 */
[----:B------:R-:W-:-:S07]  /*38d0*/  MOV R148, R143 ;  /* 0x0000008f00947202 */ /* 0x000fce0000000f00 */
[----:B------:R-:W-:Y:S05]  /*38e0*/  WARPSYNC.COLLECTIVE R147, `(.L_x_6931) ;  /* 0x0000000093087348 */ /* 0x000fea0003c00000 */
[----:B------:R0:W1:Y:S02]  /*38f0*/  SHFL.BFLY P3, R146, R148, R149, R150 ;  /* 0x0c00009594927389 */ /* 0x0000640000060096 */
[----:B01----:R-:W-:Y:S05]  /*3900*/  ENDCOLLECTIVE ;  /* 0x000000000000791b */ /* 0x003fea0003800000 */
.L_x_6931:
[----:B------:R-:W-:Y:S05]  /*3910*/  BRA `(.L_x_6932) ;  /* 0xffffffec00ac7947 */ /* 0x000fea000383ffff */
.L_x_6933:
        /* <DEDUP_REMOVED lines=14> */
.L_x_17378:


//--------------------- .text._ZN10layer_norm31ln_parallel_residual_fwd_kernelINS_13Kernel_traitsIf13__nv_bfloat16fS2_fjLj768ELj1ELj4ELj1ELj16ENS_18Kernel_traits_baseILj768EfS2_fS2_fjLj128EEEEELb0ELb1ELb0EEEvNS_9FwdParamsE --------------------------
	.section	.text._ZN10layer_norm31ln_parallel_residual_fwd_kernelINS_13Kernel_traitsIf13__nv_bfloat16fS2_fjLj768ELj1ELj4ELj1ELj16ENS_18Kernel_traits_baseILj768EfS2_fS2_fjLj128EEEEELb0ELb1ELb0EEEvNS_9FwdParamsE,"ax",@progbits
	.align	128
        .global         _ZN10layer_norm31ln_parallel_residual_fwd_kernelINS_13Kernel_traitsIf13__nv_bfloat16fS2_fjLj768ELj1ELj4ELj1ELj16ENS_18Kernel_traits_baseILj768EfS2_fS2_fjLj128EEEEELb0ELb1ELb0EEEvNS_9FwdParamsE
        .type           _ZN10layer_norm31ln_parallel_residual_fwd_kernelINS_13Kernel_traitsIf13__nv_bfloat16fS2_fjLj768ELj1ELj4ELj1ELj16ENS_18Kernel_traits_baseILj768EfS2_fS2_fjLj128EEEEELb0ELb1ELb0EEEvNS_9FwdParamsE,@function
        .size           _ZN10layer_norm31ln_parallel_residual_fwd_kernelINS_13Kernel_traitsIf13__nv_bfloat16fS2_fjLj768ELj1ELj4ELj1ELj16ENS_18Kernel_traits_baseILj768EfS2_fS2_fjLj128EEEEELb0ELb1ELb0EEEvNS_9FwdParamsE,(.L_x_17379 - _ZN10layer_norm31ln_parallel_residual_fwd_kernelINS_13Kernel_traitsIf13__nv_bfloat16fS2_fjLj768ELj1ELj4ELj1ELj16ENS_18Kernel_traits_baseILj768EfS2_fS2_fjLj128EEEEELb0ELb1ELb0EEEvNS_9FwdParamsE)
        .other          _ZN10layer_norm31ln_parallel_residual_fwd_kernelINS_13Kernel_traitsIf13__nv_bfloat16fS2_fjLj768ELj1ELj4ELj1ELj16ENS_18Kernel_traits_baseILj768EfS2_fS2_fjLj128EEEEELb0ELb1ELb0EEEvNS_9FwdParamsE,@"STO_CUDA_ENTRY STV_DEFAULT"
_ZN10layer_norm31ln_parallel_residual_fwd_kernelINS_13Kernel_traitsIf13__nv_bfloat16fS2_fjLj768ELj1ELj4ELj1ELj16ENS_18Kernel_traits_baseILj768EfS2_fS2_fjLj128EEEEELb0ELb1ELb0EEEvNS_9FwdParamsE:
.text._ZN10layer_norm31ln_parallel_residual_fwd_kernelINS_13Kernel_traitsIf13__nv_bfloat16fS2_fjLj768ELj1ELj4ELj1ELj16ENS_18Kernel_traits_baseILj768EfS2_fS2_fjLj128EEEEELb0ELb1ELb0EEEvNS_9FwdParamsE:
        /* <DEDUP_REMOVED lines=28> */
[----:B------:R-:W-:Y:S02]  /*01c0*/  @P0 LOP3.LUT R13, R13, 0x20, RZ, 0xfc, !PT ;  /* 0x000000200d0d0812 */ /* 0x000fe400078efcff */
        /* <DEDUP_REMOVED lines=21> */
.L_x_6935:
        /* <DEDUP_REMOVED lines=10> */
[----:B------:R-:W-:Y:S02]  /*03c0*/  @P1 IADD3 R13, PT, PT, R13, 0x20, RZ ;  /* 0x000000200d0d1810 */ /* 0x000fe40007ffe0ff */
        /* <DEDUP_REMOVED lines=18> */
.L_x_6936:
[----:B------:R-:W-:Y:S05]  /*04f0*/  BSYNC.RECONVERGENT B0 ;  /* 0x0000000000007941 */ /* 0x000fea0003800200 */
.L_x_6934:
[----:B------:R-:W1:Y:S01]  /*0500*/  LDCU UR4, c[0x0][0x384] ;  /* 0x00007080ff0477ac */ /* 0x000e620008000800 */
[----:B------:R-:W2:Y:S01]  /*0510*/  LDCU UR13, c[0x0][0x388] ;  /* 0x00007100ff0d77ac */ /* 0x000ea20008000800 */
[----:B------:R-:W3:Y:S01]  /*0520*/  LDCU.U8 UR5, c[0x0][0x410] ;  /* 0x00008200ff0577ac */ /* 0x000ee20008000000 */
[----:B------:R-:W4:Y:S01]  /*0530*/  LDCU UR12, c[0x0][0x448] ;  /* 0x00008900ff0c77ac */ /* 0x000f220008000800 */
[----:B------:R-:W0:Y:S01]  /*0540*/  LDCU.64 UR8, c[0x0][0x398] ;  /* 0x00007300ff0877ac */ /* 0x000e220008000a00 */
[----:B-1----:R-:W-:Y:S01]  /*0550*/  ISETP.GE.AND P1, PT, R2, UR4, PT ;  /* 0x0000000402007c0c */ /* 0x002fe2000bf26270 */
[----:B------:R-:W1:-:S12]  /*0560*/  LDCU.64 UR10, c[0x0][0x3a0] ;  /* 0x00007400ff0a77ac */ /* 0x000e580008000a00 */
[----:B01234-:R-:W-:Y:S05]  /*0570*/  @P1 EXIT ;  /* 0x000000000000194d */ /* 0x01ffea0003800000 */
.L_x_6962:
        /* <DEDUP_REMOVED lines=40> */
.L_x_6940:
        /* <DEDUP_REMOVED lines=21> */
.L_x_6939:
        /* <DEDUP_REMOVED lines=36> */
.L_x_6942:
        /* <DEDUP_REMOVED lines=38> */
[----:B------:R-:W-:Y:S02]  /*0df0*/  FADD.FTZ R81, R17, R92 ;  /* 0x0000005c11517221 */ /* 0x000fe40000010000 */
[----:B------:R-:W-:-:S07]  /*0e00*/  FADD.FTZ R83, R19, R94 ;  /* 0x0000005e13537221 */ /* 0x000fce0000010000 */
.L_x_6941:
[----:B------:R-:W0:Y:S01]  /*0e10*/  LDC.64 R86, c[0x0][0x3a8] ;  /* 0x0000ea00ff567b82 */ /* 0x000e220000000a00 */
[C---:B------:R-:W-:Y:S01]  /*0e20*/  IADD3 R0, PT, PT, R85.reuse, 0x20, RZ ;  /* 0x0000002055007810 */ /* 0x040fe20007ffe0ff */
[----:B0-----:R-:W-:-:S05]  /*0e30*/  IMAD.WIDE.U32 R86, R85, 0x20, R86 ;  /* 0x0000002055567825 */ /* 0x001fca00078e0056 */
[----:B------:R0:W-:Y:S04]  /*0e40*/  STG.E.128 desc[UR6][R86.64], R12 ;  /* 0x0000000c56007986 */ /* 0x0001e8000c101d06 */
[----:B------:R0:W-:Y:S02]  /*0e50*/  STG.E.128 desc[UR6][R86.64+0x10], R80 ;  /* 0x0000105056007986 */ /* 0x0001e4000c101d06 */
.L_x_6938:
[----:B------:R-:W-:Y:S05]  /*0e60*/  BSYNC.RECONVERGENT B0 ;  /* 0x0000000000007941 */ /* 0x000fea0003800200 */
.L_x_6937:
        /* <DEDUP_REMOVED lines=19> */
[----:B-1---5:R-:W-:Y:S02]  /*0fa0*/  PRMT R8, R76, 0x7632, R8 ;  /* 0x000076324c087816 */ /* 0x022fe40000000008 */
        /* <DEDUP_REMOVED lines=40> */
.L_x_6946:
[C---:B0----5:R-:W-:Y:S02]  /*1230*/  PRMT R86, R76.reuse, 0x7632, R86 ;  /* 0x000076324c567816 */ /* 0x061fe40000000056 */
        /* <DEDUP_REMOVED lines=32> */
.L_x_6945:
[----:B------:R-:W-:Y:S05]  /*1440*/  @!P1 BRA `(.L_x_6948) ;  /* 0x0000000000549947 */ /* 0x000fea0003800000 */
[C---:B-1---5:R-:W-:Y:S02]  /*1450*/  PRMT R8, R76.reuse, 0x7632, R8 ;  /* 0x000076324c087816 */ /* 0x062fe40000000008 */
[----:B------:R-:W-:Y:S02]  /*1460*/  SHF.L.U32 R9, R76, 0x10, RZ ;  /* 0x000000104c097819 */ /* 0x000fe400000006ff */
[----:B------:R-:W-:Y:S02]  /*1470*/  PRMT R10, R77, 0x7632, R10 ;  /* 0x000076324d0a7816 */ /* 0x000fe4000000000a */
[----:B------:R-:W-:Y:S02]  /*1480*/  PRMT R11, R78, 0x7632, R11 ;  /* 0x000076324e0b7816 */ /* 0x000fe4000000000b */
[----:B------:R-:W-:Y:S02]  /*1490*/  PRMT R76, R79, 0x7632, R76 ;  /* 0x000076324f4c7816 */ /* 0x000fe4000000004c */
[----:B------:R-:W-:-:S02]  /*14a0*/  SHF.L.U32 R77, R77, 0x10, RZ ;  /* 0x000000104d4d7819 */ /* 0x000fc400000006ff */
[----:B------:R-:W-:Y:S02]  /*14b0*/  SHF.L.U32 R79, R79, 0x10, RZ ;  /* 0x000000104f4f7819 */ /* 0x000fe400000006ff */
[----:B0-----:R-:W-:Y:S02]  /*14c0*/  SHF.L.U32 R87, R78, 0x10, RZ ;  /* 0x000000104e577819 */ /* 0x001fe400000006ff */
        /* <DEDUP_REMOVED lines=13> */
.L_x_6948:
        /* <DEDUP_REMOVED lines=12> */
.L_x_6947:
[----:B------:R-:W0:Y:S02]  /*1660*/  LDC.64 R86, c[0x0][0x3a8] ;  /* 0x0000ea00ff567b82 */ /* 0x000e240000000a00 */
[C---:B0-----:R-:W-:Y:S01]  /*1670*/  IMAD.WIDE.U32 R86, R0.reuse, 0x20, R86 ;  /* 0x0000002000567825 */ /* 0x041fe200078e0056 */
[----:B------:R-:W-:-:S04]  /*1680*/  IADD3 R0, PT, PT, R0, 0x20, RZ ;  /* 0x0000002000007810 */ /* 0x000fc80007ffe0ff */
[----:B------:R1:W-:Y:S04]  /*1690*/  STG.E.128 desc[UR6][R86.64], R8 ;  /* 0x0000000856007986 */ /* 0x0003e8000c101d06 */
[----:B------:R1:W-:Y:S02]  /*16a0*/  STG.E.128 desc[UR6][R86.64+0x10], R76 ;  /* 0x0000104c56007986 */ /* 0x0003e4000c101d06 */
.L_x_6944:
[----:B------:R-:W-:Y:S05]  /*16b0*/  BSYNC.RECONVERGENT B0 ;  /* 0x0000000000007941 */ /* 0x000fea0003800200 */
.L_x_6943:
        /* <DEDUP_REMOVED lines=19> */
[----:B--2--5:R-:W-:Y:S02]  /*17f0*/  PRMT R4, R72, 0x7632, R4 ;  /* 0x0000763248047816 */ /* 0x024fe40000000004 */
        /* <DEDUP_REMOVED lines=40> */
.L_x_6952:
        /* <DEDUP_REMOVED lines=33> */
.L_x_6951:
        /* <DEDUP_REMOVED lines=22> */
.L_x_6954:
[----:B--2--5:R-:W-:Y:S02]  /*1df0*/  PRMT R5, R72, 0x7632, R5 ;  /* 0x0000763248057816 */ /* 0x024fe40000000005 */
        /* <DEDUP_REMOVED lines=11> */
.L_x_6953:
[----:B------:R-:W0:Y:S02]  /*1eb0*/  LDC.64 R86, c[0x0][0x3a8] ;  /* 0x0000ea00ff567b82 */ /* 0x000e240000000a00 */
[----:B0-----:R-:W-:-:S05]  /*1ec0*/  IMAD.WIDE.U32 R86, R0, 0x20, R86 ;  /* 0x0000002000567825 */ /* 0x001fca00078e0056 */
[----:B------:R2:W-:Y:S04]  /*1ed0*/  STG.E.128 desc[UR6][R86.64], R4 ;  /* 0x0000000456007986 */ /* 0x0005e8000c101d06 */
[----:B------:R2:W-:Y:S02]  /*1ee0*/  STG.E.128 desc[UR6][R86.64+0x10], R72 ;  /* 0x0000104856007986 */ /* 0x0005e4000c101d06 */
.L_x_6950:
[----:B------:R-:W-:Y:S05]  /*1ef0*/  BSYNC.RECONVERGENT B0 ;  /* 0x0000000000007941 */ /* 0x000fea0003800200 */
.L_x_6949:
        /* <DEDUP_REMOVED lines=102> */
.L_x_6974:
        /* <DEDUP_REMOVED lines=16> */
[----:B-1----:R-:W0:Y:S01]  /*2660*/  LDC.64 R86, c[0x0][0x428] ;  /* 0x00010a00ff567b82 */ /* 0x002e220000000a00 */
        /* <DEDUP_REMOVED lines=31> */
.L_x_6957:
[----:B------:R-:W-:Y:S05]  /*2860*/  BSYNC.RECONVERGENT B0 ;  /* 0x0000000000007941 */ /* 0x000fea0003800200 */
.L_x_6956:
[----:B------:R-:W-:Y:S04]  /*2870*/  BSSY.RECONVERGENT B0, `(.L_x_6958) ;  /* 0x0000022000007945 */ /* 0x000fe80003800200 */
        /* <DEDUP_REMOVED lines=33> */
.L_x_6959:
[----:B------:R-:W-:Y:S05]  /*2a90*/  BSYNC.RECONVERGENT B0 ;  /* 0x0000000000007941 */ /* 0x000fea0003800200 */
.L_x_6958:
        /* <DEDUP_REMOVED lines=33> */
.L_x_6961:
[----:B------:R-:W-:Y:S05]  /*2cb0*/  BSYNC.RECONVERGENT B0 ;  /* 0x0000000000007941 */ /* 0x000fea0003800200 */
.L_x_6960:
[----:B0123--:R-:W0:Y:S02]  /*2cc0*/  LDC.64 R86, c[0x0][0x380] ;  /* 0x0000e000ff567b82 */ /* 0x00fe240000000a00 */
[----:B0-----:R-:W-:-:S04]  /*2cd0*/  LEA R2, R86, R2, 0x2 ;  /* 0x0000000256027211 */ /* 0x001fc800078e10ff */
[----:B------:R-:W-:-:S13]  /*2ce0*/  ISETP.GE.AND P1, PT, R2, R87, PT ;  /* 0x000000570200720c */ /* 0x000fda0003f26270 */
[----:B------:R-:W-:Y:S05]  /*2cf0*/  @!P1 BRA `(.L_x_6962) ;  /* 0xffffffd800209947 */ /* 0x000fea000383ffff */
[----:B------:R-:W-:Y:S05]  /*2d00*/  EXIT ;  /* 0x000000000000794d */ /* 0x000fea0003800000 */
.L_x_6955:
        /* <DEDUP_REMOVED lines=8> */
.L_x_6964:
[----:B------:R-:W-:Y:S05]  /*2d90*/  BSYNC B0 ;  /* 0x0000000000007941 */ /* 0x000fea0003800000 */
.L_x_6963:
        /* <DEDUP_REMOVED lines=9> */
.L_x_6965:
[----:B------:R-:W-:Y:S01]  /*2e30*/  HFMA2 R100, -RZ, RZ, 0, 2.384185791015625e-07 ;  /* 0x00000004ff647431 */ /* 0x000fe200000001ff */
[----:B------:R-:W-:-:S05]  /*2e40*/  MOV R87, R97 ;  /* 0x0000006100577202 */ /* 0x000fca0000000f00 */
[----:B------:R-:W-:-:S05]  /*2e50*/  FADD.FTZ R94, R92, R87 ;  /* 0x000000575c5e7221 */ /* 0x000fca0000010000 */
[----:B------:R-:W-:-:S07]  /*2e60*/  MOV R99, R94 ;  /* 0x0000005e00637202 */ /* 0x000fce0000000f00 */
[----:B------:R-:W-:Y:S05]  /*2e70*/  WARPSYNC.COLLECTIVE R98, `(.L_x_6966) ;  /* 0x0000000062087348 */ /* 0x000fea0003c00000 */
[----:B------:R0:W1:Y:S02]  /*2e80*/  SHFL.BFLY P6, R97, R99, R100, R101 ;  /* 0x0c00006463617389 */ /* 0x00006400000c0065 */
[----:B01----:R-:W-:Y:S05]  /*2e90*/  ENDCOLLECTIVE ;  /* 0x000000000000791b */ /* 0x003fea0003800000 */
.L_x_6966:
        /* <DEDUP_REMOVED lines=8> */
.L_x_6967:
[----:B------:R-:W-:Y:S01]  /*2f20*/  HFMA2 R100, -RZ, RZ, 0, 9.5367431640625e-07 ;  /* 0x00000010ff647431 */ /* 0x000fe200000001ff */
[----:B------:R-:W-:-:S05]  /*2f30*/  MOV R0, R97 ;  /* 0x0000006100007202 */ /* 0x000fca0000000f00 */
[----:B------:R-:W-:-:S05]  /*2f40*/  FADD.FTZ R96, R95, R0 ;  /* 0x000000005f607221 */ /* 0x000fca0000010000 */
[----:B------:R-:W-:-:S07]  /*2f50*/  MOV R99, R96 ;  /* 0x0000006000637202 */ /* 0x000fce0000000f00 */
[----:B------:R-:W-:Y:S05]  /*2f60*/  WARPSYNC.COLLECTIVE R98, `(.L_x_6968) ;  /* 0x0000000062087348 */ /* 0x000fea0003c00000 */
[----:B------:R0:W1:Y:S02]  /*2f70*/  SHFL.BFLY P6, R97, R99, R100, R101 ;  /* 0x0c00006463617389 */ /* 0x00006400000c0065 */
[----:B01----:R-:W-:Y:S05]  /*2f80*/  ENDCOLLECTIVE ;  /* 0x000000000000791b */ /* 0x003fea0003800000 */
.L_x_6968:
[----:B------:R-:W-:Y:S02]  /*2f90*/  HFMA2 R100, -RZ, RZ, 0, 5.9604644775390625e-08 ;  /* 0x00000001ff647431 */ /* 0x000fe400000001ff */
        /* <DEDUP_REMOVED lines=55> */
.L_x_6969:
[----:B------:R-:W-:Y:S01]  /*3310*/  HFMA2 R100, -RZ, RZ, 0, 1.1920928955078125e-07 ;  /* 0x00000002ff647431 */ /* 0x000fe200000001ff */
[----:B------:R-:W-:-:S05]  /*3320*/  MOV R93, R97 ;  /* 0x00000061005d7202 */ /* 0x000fca0000000f00 */
[----:B------:R-:W-:-:S05]  /*3330*/  FADD.FTZ R93, R0, R93 ;  /* 0x0000005d005d7221 */ /* 0x000fca0000010000 */
[----:B------:R-:W-:-:S07]  /*3340*/  MOV R99, R93 ;  /* 0x0000005d00637202 */ /* 0x000fce0000000f00 */
[----:B------:R-:W-:Y:S05]  /*3350*/  WARPSYNC.COLLECTIVE R98, `(.L_x_6970) ;  /* 0x0000000062087348 */ /* 0x000fea0003c00000 */
[----:B------:R0:W1:Y:S02]  /*3360*/  SHFL.BFLY P6, R97, R99, R100, R101 ;  /* 0x0c00006463617389 */ /* 0x00006400000c0065 */
[----:B01----:R-:W-:Y:S05]  /*3370*/  ENDCOLLECTIVE ;  /* 0x000000000000791b */ /* 0x003fea0003800000 */
.L_x_6970:
[----:B------:R-:W-:Y:S01]  /*3380*/  HFMA2 R100, -RZ, RZ, 0, 2.384185791015625e-07 ;  /* 0x00000004ff647431 */ /* 0x000fe200000001ff */
[----:B------:R-:W-:-:S05]  /*3390*/  MOV R92, R97 ;  /* 0x00000061005c7202 */ /* 0x000fca0000000f00 */
[----:B------:R-:W-:-:S05]  /*33a0*/  FADD.FTZ R92, R93, R92 ;  /* 0x0000005c5d5c7221 */ /* 0x000fca0000010000 */
[----:B------:R-:W-:-:S07]  /*33b0*/  MOV R99, R92 ;  /* 0x0000005c00637202 */ /* 0x000fce0000000f00 */
[----:B------:R-:W-:Y:S05]  /*33c0*/  WARPSYNC.COLLECTIVE R98, `(.L_x_6971) ;  /* 0x0000000062087348 */ /* 0x000fea0003c00000 */
[----:B------:R0:W1:Y:S02]  /*33d0*/  SHFL.BFLY P6, R97, R99, R100, R101 ;  /* 0x0c00006463617389 */ /* 0x00006400000c0065 */
[----:B01----:R-:W-:Y:S05]  /*33e0*/  ENDCOLLECTIVE ;  /* 0x000000000000791b */ /* 0x003fea0003800000 */
.L_x_6971:
[----:B------:R-:W-:Y:S01]  /*33f0*/  HFMA2 R100, -RZ, RZ, 0, 4.76837158203125e-07 ;  /* 0x00000008ff647431 */ /* 0x000fe200000001ff */
[----:B------:R-:W-:-:S05]  /*3400*/  MOV R95, R97 ;  /* 0x00000061005f7202 */ /* 0x000fca0000000f00 */
[----:B------:R-:W-:-:S05]  /*3410*/  FADD.FTZ R95, R92, R95 ;  /* 0x0000005f5c5f7221 */ /* 0x000fca0000010000 */
[----:B------:R-:W-:-:S07]  /*3420*/  MOV R99, R95 ;  /* 0x0000005f00637202 */ /* 0x000fce0000000f00 */
[----:B------:R-:W-:Y:S05]  /*3430*/  WARPSYNC.COLLECTIVE R98, `(.L_x_6972) ;  /* 0x0000000062087348 */ /* 0x000fea0003c00000 */
[----:B------:R0:W1:Y:S02]  /*3440*/  SHFL.BFLY P6, R97, R99, R100, R101 ;  /* 0x0c00006463617389 */ /* 0x00006400000c0065 */
[----:B01----:R-:W-:Y:S05]  /*3450*/  ENDCOLLECTIVE ;  /* 0x000000000000791b */ /* 0x003fea0003800000 */
.L_x_6972:
[----:B------:R-:W-:Y:S01]  /*3460*/  HFMA2 R100, -RZ, RZ, 0, 9.5367431640625e-07 ;  /* 0x00000010ff647431 */ /* 0x000fe200000001ff */
[----:B------:R-:W-:-:S05]  /*3470*/  MOV R94, R97 ;  /* 0x00000061005e7202 */ /* 0x000fca0000000f00 */
[----:B------:R-:W-:-:S05]  /*3480*/  FADD.FTZ R94, R95, R94 ;  /* 0x0000005e5f5e7221 */ /* 0x000fca0000010000 */
[----:B------:R-:W-:-:S07]  /*3490*/  MOV R99, R94 ;  /* 0x0000005e00637202 */ /* 0x000fce0000000f00 */
[----:B------:R-:W-:Y:S05]  /*34a0*/  WARPSYNC.COLLECTIVE R98, `(.L_x_6973) ;  /* 0x0000000062087348 */ /* 0x000fea0003c00000 */
[----:B------:R0:W1:Y:S02]  /*34b0*/  SHFL.BFLY P6, R97, R99, R100, R101 ;  /* 0x0c00006463617389 */ /* 0x00006400000c0065 */
[----:B01----:R-:W-:Y:S05]  /*34c0*/  ENDCOLLECTIVE ;  /* 0x000000000000791b */ /* 0x003fea0003800000 */
.L_x_6973:
[----:B------:R-:W-:Y:S05]  /*34d0*/  BRA `(.L_x_6974) ;  /* 0xfffffff000207947 */ /* 0x000fea000383ffff */
.L_x_6975:
        /* <DEDUP_REMOVED lines=10> */
.L_x_17379:


//--------------------- .text._ZN10layer_norm31ln_parallel_residual_fwd_kernelINS_13Kernel_traitsIf13__nv_bfloat16fS2_fjLj768ELj1ELj4ELj1ELj16ENS_18Kernel_traits_baseILj768EfS2_fS2_fjLj128EEEEELb0ELb1ELb1EEEvNS_9FwdParamsE --------------------------
	.section	.text._ZN10layer_norm31ln_parallel_residual_fwd_kernelINS_13Kernel_traitsIf13__nv_bfloat16fS2_fjLj768ELj1ELj4ELj1ELj16ENS_18Kernel_traits_baseILj768EfS2_fS2_fjLj128EEEEELb0ELb1ELb1EEEvNS_9FwdParamsE,"ax",@progbits
	.align	128
        .global         _ZN10layer_norm31ln_parallel_residual_fwd_kernelINS_13Kernel_traitsIf13__nv_bfloat16fS2_fjLj768ELj1ELj4ELj1ELj16ENS_18Kernel_traits_baseILj768EfS2_fS2_fjLj128EEEEELb0ELb1ELb1EEEvNS_9FwdParamsE
        .type           _ZN10layer_norm31ln_parallel_residual_fwd_kernelINS_13Kernel_traitsIf13__nv_bfloat16fS2_fjLj768ELj1ELj4ELj1ELj16ENS_18Kernel_traits_baseILj768EfS2_fS2_fjLj128EEEEELb0ELb1ELb1EEEvNS_9FwdParamsE,@function
        .size           _ZN10layer_norm31ln_parallel_residual_fwd_kernelINS_13Kernel_traitsIf13__nv_bfloat16fS2_fjLj768ELj1ELj4ELj1ELj16ENS_18Kernel_traits_baseILj768EfS2_fS2_fjLj128EEEEELb0ELb1ELb1EEEvNS_9FwdParamsE,(.L_x_17380 - _ZN10layer_norm31ln_parallel_residual_fwd_kernelINS_13Kernel_traitsIf13__nv_bfloat16fS2_fjLj768ELj1ELj4ELj1ELj16ENS_18Kernel_traits_baseILj768EfS2_fS2_fjLj128EEEEELb0ELb1ELb1EEEvNS_9FwdParamsE)
        .other          _ZN10layer_norm31ln_parallel_residual_fwd_kernelINS_13Kernel_traitsIf13__nv_bfloat16fS2_fjLj768ELj1ELj4ELj1ELj16ENS_18Kernel_traits_baseILj768EfS2_fS2_fjLj128EEEEELb0ELb1ELb1EEEvNS_9FwdParamsE,@"STO_CUDA_ENTRY STV_DEFAULT"
_ZN10layer_norm31ln_parallel_residual_fwd_kernelINS_13Kernel_traitsIf13__nv_bfloat16fS2_fjLj768ELj1ELj4ELj1ELj16ENS_18Kernel_traits_baseILj768EfS2_fS2_fjLj128EEEEELb0ELb1ELb1EEEvNS_9FwdParamsE:
.text._ZN10layer_norm31ln_parallel_residual_fwd_kernelINS_13Kernel_traitsIf13__nv_bfloat16fS2_fjLj768ELj1ELj4ELj1ELj16ENS_18Kernel_traits_baseILj768EfS2_fS2_fjLj128EEEEELb0ELb1ELb1EEEvNS_9FwdParamsE:
        /* <DEDUP_REMOVED lines=11> */
[----:B---3--:R-:W-:Y:S06]  /*00b0*/  BRA.U !UP0, `(.L_x_6976) ;  /* 0x0000000108447547 */ /* 0x008fec000b800000 */
        /* <DEDUP_REMOVED lines=17> */
.L_x_6976:
[----:B------:R-:W0:Y:S02]  /*01d0*/  LDC.64 R4, c[0x0][0x3d0] ;  /* 0x0000f400ff047b82 */ /* 0x000e240000000a00 */
[----:B0-----:R-:W-:-:S05]  /*01e0*/  IMAD.WIDE.U32 R4, R2, 0x20, R4 ;  /* 0x0000002002047825 */ /* 0x001fca00078e0004 */
        /* <DEDUP_REMOVED lines=18> */
.L_x_6977:
[----:B------:R-:W1:Y:S02]  /*0310*/  LDCU UR4, c[0x0][0x384] ;  /* 0x00007080ff0477ac */ /* 0x000e640008000800 */
[----:B-1----:R-:W-:-:S13]  /*0320*/  ISETP.GE.AND P0, PT, R3, UR4, PT ;  /* 0x0000000403007c0c */ /* 0x002fda000bf06270 */
[----:B------:R-:W-:Y:S05]  /*0330*/  @P0 EXIT ;  /* 0x000000000000094d */ /* 0x000fea0003800000 */
[----:B------:R-:W1:Y:S01]  /*0340*/  LDCU.64 UR4, c[0x0][0x398] ;  /* 0x00007300ff0477ac */ /* 0x000e620008000a00 */
[----:B------:R-:W2:Y:S01]  /*0350*/  LDCU UR8, c[0x0][0x388] ;  /* 0x00007100ff0877ac */ /* 0x000ea20008000800 */
[----:B------:R-:W3:Y:S01]  /*0360*/  LDCU.U8 UR12, c[0x0][0x410] ;  /* 0x00008200ff0c77ac */ /* 0x000ee20008000000 */
[----:B------:R-:W4:Y:S01]  /*0370*/  LDCU UR9, c[0x0][0x448] ;  /* 0x00008900ff0977ac */ /* 0x000f220008000800 */
[----:B------:R-:W0:Y:S01]  /*0380*/  LDCU.64 UR10, c[0x0][0x398] ;  /* 0x00007300ff0a77ac */ /* 0x000e220008000a00 */
[----:B-1----:R-:W-:-:S04]  /*0390*/  UISETP.NE.U32.AND UP0, UPT, UR4, URZ, UPT ;  /* 0x000000ff0400728c */ /* 0x002fc8000bf05070 */
[----:B------:R-:W-:Y:S01]  /*03a0*/  UISETP.NE.AND.EX UP0, UPT, UR5, URZ, UPT, UP0 ;  /* 0x000000ff0500728c */ /* 0x000fe2000bf05300 */
[----:B------:R-:W1:Y:S05]  /*03b0*/  LDCU.64 UR4, c[0x0][0x3a0] ;  /* 0x00007400ff0477ac */ /* 0x000e6a0008000a00 */
[----:B0-234-:R-:W-:-:S13]  /*03c0*/  PLOP3.LUT P1, PT, PT, PT, UP0, 0x80, 0x8 ;  /* 0x000000000008781c */ /* 0x01dfda0003f2f008 */
.L_x_6991:
[----:B-1----:R-:W-:Y:S01]  /*03d0*/  ISETP.NE.U32.AND P0, PT, RZ, UR4, PT ;  /* 0x00000004ff007c0c */ /* 0x002fe2000bf05070 */
[----:B0-----:R-:W0:Y:S01]  /*03e0*/  LDC.64 R80, c[0x0][0x390] ;  /* 0x0000e400ff507b82 */ /* 0x001e220000000a00 */
[----:B------:R-:W-:Y:S02]  /*03f0*/  IMAD R0, R3, UR8, RZ ;  /* 0x0000000803007c24 */ /* 0x000fe4000f8e02ff */
[----:B------:R-:W-:-:S03]  /*0400*/  ISETP.NE.AND.EX P0, PT, RZ, UR5, PT, P0 ;  /* 0x00000005ff007c0c */ /* 0x000fc6000bf05300 */
[----:B--2---:R-:W-:Y:S02]  /*0410*/  SHF.R.S32.HI R69, RZ, 0x1f, R0 ;  /* 0x0000001fff457819 */ /* 0x004fe40000011400 */
        /* <DEDUP_REMOVED lines=30> */
.L_x_6979:
        /* <DEDUP_REMOVED lines=21> */
.L_x_6978:
        /* <DEDUP_REMOVED lines=10> */
[C---:B------:R-:W-:Y:S01]  /*07f0*/  PRMT R73, R70.reuse, 0x7632, R73 ;  /* 0x0000763246497816 */ /* 0x040fe20000000049 */
[----:B------:R-:W-:Y:S01]  /*0800*/  FADD.FTZ R6, R69, R6 ;  /* 0x0000000645067221 */ /* 0x000fe20000010000 */
[----:B------:R-:W-:-:S02]  /*0810*/  SHF.L.U32 R75, R70, 0x10, RZ ;  /* 0x00000010464b7819 */ /* 0x000fc400000006ff */
        /* <DEDUP_REMOVED lines=20> */
[----:B------:R-:W-:-:S04]  /*0960*/  FADD.FTZ R77, R73, R68 ;  /* 0x00000044494d7221 */ /* 0x000fc80000010000 */
[----:B------:R-:W-:Y:S01]  /*0970*/  FADD.FTZ R79, R70, R69 ;  /* 0x00000045464f7221 */ /* 0x000fe20000010000 */
[----:B------:R-:W-:Y:S06]  /*0980*/  BRA `(.L_x_6980) ;  /* 0x0000000000a07947 */ /* 0x000fec0003800000 */
.L_x_6981:
[C---:B-----5:R-:W-:Y:S02]  /*0990*/  PRMT R7, R68.reuse, 0x7632, R7 ;  /* 0x0000763244077816 */ /* 0x060fe40000000007 */
[----:B------:R-:W-:Y:S02]  /*09a0*/  SHF.L.U32 R68, R68, 0x10, RZ ;  /* 0x0000001044447819 */ /* 0x000fe400000006ff */
[----:B------:R-:W-:Y:S02]  /*09b0*/  SHF.L.U32 R0, R69, 0x10, RZ ;  /* 0x0000001045007819 */ /* 0x000fe400000006ff */
[----:B------:R-:W-:Y:S02]  /*09c0*/  SHF.L.U32 R5, R16, 0x10, RZ ;  /* 0x0000001010057819 */ /* 0x000fe400000006ff */
[----:B------:R-:W-:Y:S02]  /*09d0*/  SHF.L.U32 R73, R17, 0x10, RZ ;  /* 0x0000001011497819 */ /* 0x000fe400000006ff */
[----:B------:R-:W-:-:S02]  /*09e0*/  PRMT R74, R70, 0x7632, R74 ;  /* 0x00007632464a7816 */ /* 0x000fc4000000004a */
[----:B------:R-:W-:Y:S01]  /*09f0*/  PRMT R72, R69, 0x7632, R72 ;  /* 0x0000763245487816 */ /* 0x000fe20000000048 */
[----:B------:R-:W-:Y:S01]  /*0a00*/  FADD.FTZ R69, R68, R5 ;  /* 0x0000000544457221 */ /* 0x000fe20000010000 */
[----:B------:R-:W-:Y:S01]  /*0a10*/  SHF.L.U32 R70, R70, 0x10, RZ ;  /* 0x0000001046467819 */ /* 0x000fe200000006ff */
[----:B------:R-:W-:Y:S01]  /*0a20*/  FADD.FTZ R73, R0, R73 ;  /* 0x0000004900497221 */ /* 0x000fe20000010000 */
[----:B------:R-:W-:Y:S02]  /*0a30*/  SHF.L.U32 R75, R18, 0x10, RZ ;  /* 0x00000010124b7819 */ /* 0x000fe400000006ff */
[----:B------:R-:W-:Y:S02]  /*0a40*/  PRMT R76, R71, 0x7632, R76 ;  /* 0x00007632474c7816 */ /* 0x000fe4000000004c */
        /* <DEDUP_REMOVED lines=28> */
.L_x_6980:
        /* <DEDUP_REMOVED lines=30> */
[----:B------:R-:W-:Y:S01]  /*0df0*/  PRMT R70, R18, 0x7632, R70 ;  /* 0x0000763212467816 */ /* 0x000fe20000000046 */
[----:B------:R-:W-:Y:S01]  /*0e00*/  FADD.FTZ R82, R68, R69 ;  /* 0x0000004544527221 */ /* 0x000fe20000010000 */
[----:B------:R-:W-:Y:S02]  /*0e10*/  SHF.L.U32 R85, R85, 0x10, RZ ;  /* 0x0000001055557819 */ /* 0x000fe400000006ff */
[----:B------:R-:W-:-:S02]  /*0e20*/  SHF.L.U32 R70, R70, 0x10, RZ ;  /* 0x0000001046467819 */ /* 0x000fc400000006ff */
[----:B------:R-:W-:Y:S02]  /*0e30*/  SHF.L.U32 R68, R17, 0x10, RZ ;  /* 0x0000001011447819 */ /* 0x000fe400000006ff */
[----:B------:R-:W-:Y:S01]  /*0e40*/  PRMT R72, R87, 0x7632, R72 ;  /* 0x0000763257487816 */ /* 0x000fe20000000048 */
[----:B------:R-:W-:Y:S01]  /*0e50*/  FADD.FTZ R90, R71, R70 ;  /* 0x00000046475a7221 */ /* 0x000fe20000010000 */
[----:B------:R-:W-:Y:S01]  /*0e60*/  PRMT R73, R19, 0x7632, R73 ;  /* 0x0000763213497816 */ /* 0x000fe20000000049 */
[----:B------:R-:W-:Y:S01]  /*0e70*/  FADD.FTZ R85, R68, R85 ;  /* 0x0000005544557221 */ /* 0x000fe20000010000 */
        /* <DEDUP_REMOVED lines=21> */
.L_x_6983:
[----:B-----5:R-:W-:Y:S02]  /*0fd0*/  PRMT R68, R84, 0x7632, R68 ;  /* 0x0000763254447816 */ /* 0x020fe40000000044 */
[----:B------:R-:W-:Y:S02]  /*0fe0*/  PRMT R70, R86, 0x7632, R70 ;  /* 0x0000763256467816 */ /* 0x000fe40000000046 */
[----:B------:R-:W-:Y:S02]  /*0ff0*/  SHF.L.U32 R69, R68, 0x10, RZ ;  /* 0x0000001044457819 */ /* 0x000fe400000006ff */
[----:B------:R-:W-:Y:S02]  /*1000*/  PRMT R68, R85, 0x7632, R68 ;  /* 0x0000763255447816 */ /* 0x000fe40000000044 */
[----:B------:R-:W-:Y:S02]  /*1010*/  SHF.L.U32 R73, R70, 0x10, RZ ;  /* 0x0000001046497819 */ /* 0x000fe400000006ff */
[----:B------:R-:W-:-:S02]  /*1020*/  SHF.L.U32 R71, R68, 0x10, RZ ;  /* 0x0000001044477819 */ /* 0x000fc400000006ff */
[----:B------:R-:W-:Y:S02]  /*1030*/  PRMT R72, R87, 0x7632, R72 ;  /* 0x0000763257487816 */ /* 0x000fe40000000048 */
        /* <DEDUP_REMOVED lines=14> */
[----:B------:R-:W-:Y:S01]  /*1120*/  PRMT R0, R17, 0x7632, R0 ;  /* 0x0000763211007816 */ /* 0x000fe20000000000 */
[----:B------:R-:W-:Y:S01]  /*1130*/  FADD.FTZ R68, R83, R68 ;  /* 0x0000004453447221 */ /* 0x000fe20000010000 */
[----:B------:R-:W-:Y:S01]  /*1140*/  SHF.L.U32 R72, R86, 0x10, RZ ;  /* 0x0000001056487819 */ /* 0x000fe200000006ff */
[----:B------:R-:W-:Y:S01]  /*1150*/  FADD.FTZ R70, R85, R70 ;  /* 0x0000004655467221 */ /* 0x000fe20000010000 */
[----:B------:R-:W-:Y:S02]  /*1160*/  SHF.L.U32 R0, R0, 0x10, RZ ;  /* 0x0000001000007819 */ /* 0x000fe400000006ff */
[----:B------:R-:W-:Y:S02]  /*1170*/  SHF.L.U32 R74, R87, 0x10, RZ ;  /* 0x00000010574a7819 */ /* 0x000fe400000006ff */
[----:B------:R-:W-:Y:S01]  /*1180*/  SHF.L.U32 R83, R18, 0x10, RZ ;  /* 0x0000001012537819 */ /* 0x000fe200000006ff */
[----:B------:R-:W-:Y:S01]  /*1190*/  FADD.FTZ R71, R71, R0 ;  /* 0x0000000047477221 */ /* 0x000fe20000010000 */
[----:B------:R-:W-:-:S03]  /*11a0*/  SHF.L.U32 R85, R19, 0x10, RZ ;  /* 0x0000001013557819 */ /* 0x000fc600000006ff */
[----:B------:R-:W-:Y:S02]  /*11b0*/  FADD.FTZ R72, R83, R72 ;  /* 0x0000004853487221 */ /* 0x000fe40000010000 */
[----:B------:R-:W-:Y:S01]  /*11c0*/  FADD.FTZ R74, R85, R74 ;  /* 0x0000004a554a7221 */ /* 0x000fe20000010000 */
[----:B------:R-:W-:Y:S06]  /*11d0*/  BRA `(.L_x_6984) ;  /* 0x0000000000887947 */ /* 0x000fec0003800000 */
.L_x_6982:
        /* <DEDUP_REMOVED lines=22> */
.L_x_6985:
        /* <DEDUP_REMOVED lines=12> */
.L_x_6984:
[----:B------:R-:W0:Y:S01]  /*1400*/  @P1 LDC.64 R94, c[0x0][0x398] ;  /* 0x0000e600ff5e1b82 */ /* 0x000e220000000a00 */
[----:B------:R-:W-:Y:S01]  /*1410*/  IADD3 R90, PT, PT, R88, 0x40, RZ ;  /* 0x00000040585a7810 */ /* 0x000fe20007ffe0ff */
[----:B------:R-:W-:-:S06]  /*1420*/  IMAD.WIDE.U32 R82, R89, 0x20, R92 ;  /* 0x0000002059527825 */ /* 0x000fcc00078e005c */
[----:B------:R-:W1:Y:S01]  /*1430*/  @P0 LDC.64 R96, c[0x0][0x3a0] ;  /* 0x0000e800ff600b82 */ /* 0x000e620000000a00 */
[C---:B------:R-:W-:Y:S01]  /*1440*/  IMAD.WIDE.U32 R84, R90.reuse, 0x10, R80 ;  /* 0x000000105a547825 */ /* 0x040fe200078e0050 */
[----:B------:R2:W-:Y:S04]  /*1450*/  STG.E.128 desc[UR6][R82.64], R68 ;  /* 0x0000004452007986 */ /* 0x0005e8000c101d06 */
[----:B------:R2:W-:Y:S04]  /*1460*/  STG.E.128 desc[UR6][R82.64+0x10], R72 ;  /* 0x0000104852007986 */ /* 0x0005e8000c101d06 */
[----:B------:R-:W5:Y:S01]  /*1470*/  LDG.E.128 R84, desc[UR6][R84.64] ;  /* 0x0000000654547981 */ /* 0x000f62000c1e1d00 */
[----:B0-----:R-:W-:-:S05]  /*1480*/  @P1 IMAD.WIDE.U32 R94, R90, 0x10, R94 ;  /* 0x000000105a5e1825 */ /* 0x001fca00078e005e */
[----:B------:R2:W5:Y:S01]  /*1490*/  @P1 LDG.E.128 R16, desc[UR6][R94.64] ;  /* 0x000000065e101981 */ /* 0x000562000c1e1d00 */
[----:B-1----:R-:W-:-:S05]  /*14a0*/  @P0 IMAD.WIDE.U32 R96, R90, 0x20, R96 ;  /* 0x000000205a600825 */ /* 0x002fca00078e0060 */
[----:B------:R2:W5:Y:S04]  /*14b0*/  @P0 LDG.E.128 R12, desc[UR6][R96.64] ;  /* 0x00000006600c0981 */ /* 0x000568000c1e1d00 */
[----:B------:R2:W5:Y:S01]  /*14c0*/  @P0 LDG.E.128 R8, desc[UR6][R96.64+0x10] ;  /* 0x0000100660080981 */ /* 0x000562000c1e1d00 */
[----:B------:R-:W-:Y:S05]  /*14d0*/  @!P1 BRA `(.L_x_6986) ;  /* 0x00000004002c9947 */ /* 0x000fea0003800000 */
[----:B------:R-:W-:Y:S05]  /*14e0*/  @!P0 BRA `(.L_x_6987) ;  /* 0x0000000000a48947 */ /* 0x000fea0003800000 */
[----:B-----5:R-:W-:Y:S02]  /*14f0*/  SHF.L.U32 R0, R84, 0x10, RZ ;  /* 0x0000001054007819 */ /* 0x020fe400000006ff */
[----:B------:R-:W-:Y:S02]  /*1500*/  SHF.L.U32 R81, R16, 0x10, RZ ;  /* 0x0000001010517819 */ /* 0x000fe400000006ff */
[----:B------:R-:W-:Y:S02]  /*1510*/  PRMT R84, R84, 0x7632, R84 ;  /* 0x0000763254547816 */ /* 0x000fe40000000054 */
[----:B------:R-:W-:Y:S01]  /*1520*/  SHF.L.U32 R80, R85, 0x10, RZ ;  /* 0x0000001055507819 */ /* 0x000fe200000006ff */
[--C-:B------:R-:W-:Y:S01]  /*1530*/  FADD.FTZ R81, R81, R0.reuse ;  /* 0x0000000051517221 */ /* 0x100fe20000010000 */
[----:B------:R-:W-:Y:S02]  /*1540*/  PRMT R0, R16, 0x7632, R0 ;  /* 0x0000763210007816 */ /* 0x000fe40000000000 */
[----:B------:R-:W-:-:S02]  /*1550*/  SHF.L.U32 R84, R84, 0x10, RZ ;  /* 0x0000001054547819 */ /* 0x000fc400000006ff */
[----:B--2---:R-:W-:Y:S02]  /*1560*/  SHF.L.U32 R83, R0, 0x10, RZ ;  /* 0x0000001000537819 */ /* 0x004fe400000006ff */
[----:B------:R-:W-:-:S03]  /*1570*/  PRMT R85, R85, 0x7632, R85 ;  /* 0x0000763255557816 */ /* 0x000fc60000000055 */
[----:B------:R-:W-:Y:S01]  /*1580*/  FADD.FTZ R0, R84, R83 ;  /* 0x0000005354007221 */ /* 0x000fe20000010000 */
[----:B------:R-:W-:Y:S02]  /*1590*/  SHF.L.U32 R83, R17, 0x10, RZ ;  /* 0x0000001011537819 */ /* 0x000fe400000006ff */
[----:B------:R-:W-:-:S03]  /*15a0*/  SHF.L.U32 R85, R85, 0x10, RZ ;  /* 0x0000001055557819 */ /* 0x000fc600000006ff */
[--C-:B------:R-:W-:Y:S01]  /*15b0*/  FADD.FTZ R83, R83, R80.reuse ;  /* 0x0000005053537221 */ /* 0x100fe20000010000 */
[----:B------:R-:W-:-:S03]  /*15c0*/  PRMT R80, R17, 0x7632, R80 ;  /* 0x0000763211507816 */ /* 0x000fc60000000050 */
[----:B------:R-:W-:Y:S01]  /*15d0*/  FADD.FTZ R82, R14, R83 ;  /* 0x000000530e527221 */ /* 0x000fe20000010000 */
[----:B------:R-:W-:-:S05]  /*15e0*/  SHF.L.U32 R80, R80, 0x10, RZ ;  /* 0x0000001050507819 */ /* 0x000fca00000006ff */
[----:B------:R-:W-:Y:S01]  /*15f0*/  FADD.FTZ R94, R85, R80 ;  /* 0x00000050555e7221 */ /* 0x000fe20000010000 */
[----:B------:R-:W-:Y:S02]  /*1600*/  SHF.L.U32 R80, R86, 0x10, RZ ;  /* 0x0000001056507819 */ /* 0x000fe400000006ff */
[----:B------:R-:W-:Y:S01]  /*1610*/  SHF.L.U32 R85, R18, 0x10, RZ ;  /* 0x0000001012557819 */ /* 0x000fe200000006ff */
[----:B------:R-:W-:Y:S01]  /*1620*/  FADD.FTZ R83, R15, R94 ;  /* 0x0000005e0f537221 */ /* 0x000fe20000010000 */
[----:B------:R-:W-:-:S03]  /*1630*/  PRMT R86, R86, 0x7632, R86 ;  /* 0x0000763256567816 */ /* 0x000fc60000000056 */
[--C-:B------:R-:W-:Y:S01]  /*1640*/  FADD.FTZ R85, R85, R80.reuse ;  /* 0x0000005055557221 */ /* 0x100fe20000010000 */
[----:B------:R-:W-:Y:S02]  /*1650*/  PRMT R80, R18, 0x7632, R80 ;  /* 0x0000763212507816 */ /* 0x000fe40000000050 */
[----:B------:R-:W-:Y:S01]  /*1660*/  SHF.L.U32 R86, R86, 0x10, RZ ;  /* 0x0000001056567819 */ /* 0x000fe200000006ff */
[----:B------:R-:W-:Y:S01]  /*1670*/  FADD.FTZ R84, R8, R85 ;  /* 0x0000005508547221 */ /* 0x000fe20000010000 */
[----:B------:R-:W-:Y:S02]  /*1680*/  SHF.L.U32 R91, R80, 0x10, RZ ;  /* 0x00000010505b7819 */ /* 0x000fe400000006ff */
[C---:B------:R-:W-:Y:S02]  /*1690*/  SHF.L.U32 R80, R87.reuse, 0x10, RZ ;  /* 0x0000001057507819 */ /* 0x040fe400000006ff */
[----:B------:R-:W-:Y:S01]  /*16a0*/  PRMT R87, R87, 0x7632, R87 ;  /* 0x0000763257577816 */ /* 0x000fe20000000057 */
[----:B------:R-:W-:Y:S01]  /*16b0*/  FADD.FTZ R96, R86, R91 ;  /* 0x0000005b56607221 */ /* 0x000fe20000010000 */
[----:B------:R-:W-:-:S02]  /*16c0*/  SHF.L.U32 R91, R19, 0x10, RZ ;  /* 0x00000010135b7819 */ /* 0x000fc400000006ff */
[----:B------:R-:W-:Y:S01]  /*16d0*/  SHF.L.U32 R87, R87, 0x10, RZ ;  /* 0x0000001057577819 */ /* 0x000fe200000006ff */
[----:B------:R-:W-:Y:S02]  /*16e0*/  FADD.FTZ R85, R9, R96 ;  /* 0x0000006009557221 */ /* 0x000fe40000010000 */
[--C-:B------:R-:W-:Y:S01]  /*16f0*/  FADD.FTZ R91, R91, R80.reuse ;  /* 0x000000505b5b7221 */ /* 0x100fe20000010000 */
[----:B------:R-:W-:-:S03]  /*1700*/  PRMT R80, R19, 0x7632, R80 ;  /* 0x0000763213507816 */ /* 0x000fc60000000050 */
[----:B------:R-:W-:Y:S01]  /*1710*/  FADD.FTZ R86, R10, R91 ;  /* 0x0000005b0a567221 */ /* 0x000fe20000010000 */
[----:B------:R-:W-:-:S05]  /*1720*/  SHF.L.U32 R80, R80, 0x10, RZ ;  /* 0x0000001050507819 */ /* 0x000fca00000006ff */
[----:B------:R-:W-:Y:S01]  /*1730*/  FADD.FTZ R98, R87, R80 ;  /* 0x0000005057627221 */ /* 0x000fe20000010000 */
[----:B------:R-:W-:Y:S01]  /*1740*/  FADD.FTZ R80, R12, R81 ;  /* 0x000000510c507221 */ /* 0x000fe20000010000 */
[----:B------:R-:W-:Y:S02]  /*1750*/  FADD.FTZ R81, R13, R0 ;  /* 0x000000000d517221 */ /* 0x000fe40000010000 */
[----:B------:R-:W-:Y:S01]  /*1760*/  FADD.FTZ R87, R11, R98 ;  /* 0x000000620b577221 */ /* 0x000fe20000010000 */
[----:B------:R-:W-:Y:S06]  /*1770*/  BRA `(.L_x_6988) ;  /* 0x00000004000c7947 */ /* 0x000fec0003800000 */
.L_x_6987:
[----:B-----5:R-:W-:Y:S02]  /*1780*/  SHF.L.U32 R80, R84, 0x10, RZ ;  /* 0x0000001054507819 */ /* 0x020fe400000006ff */
[----:B------:R-:W-:Y:S02]  /*1790*/  SHF.L.U32 R81, R16, 0x10, RZ ;  /* 0x0000001010517819 */ /* 0x000fe400000006ff */
[----:B------:R-:W-:Y:S02]  /*17a0*/  PRMT R84, R84, 0x7632, R84 ;  /* 0x0000763254547816 */ /* 0x000fe40000000054 */
[----:B------:R-:W-:Y:S01]  /*17b0*/  PRMT R0, R16, 0x7632, R0 ;  /* 0x0000763210007816 */ /* 0x000fe20000000000 */
[----:B------:R-:W-:Y:S01]  /*17c0*/  FADD.FTZ R80, R81, R80 ;  /* 0x0000005051507221 */ /* 0x000fe20000010000 */
[----:B------:R-:W-:Y:S02]  /*17d0*/  SHF.L.U32 R81, R84, 0x10, RZ ;  /* 0x0000001054517819 */ /* 0x000fe400000006ff */
[----:B------:R-:W-:-:S02]  /*17e0*/  SHF.L.U32 R0, R0, 0x10, RZ ;  /* 0x0000001000007819 */ /* 0x000fc400000006ff */
[C---:B--2---:R-:W-:Y:S02]  /*17f0*/  SHF.L.U32 R82, R85.reuse, 0x10, RZ ;  /* 0x0000001055527819 */ /* 0x044fe400000006ff */
[----:B------:R-:W-:Y:S01]  /*1800*/  PRMT R85, R85, 0x7632, R85 ;  /* 0x0000763255557816 */ /* 0x000fe20000000055 */
[--C-:B------:R-:W-:Y:S01]  /*1810*/  FADD.FTZ R81, R81, R0.reuse ;  /* 0x0000000051517221 */ /* 0x100fe20000010000 */
[C---:B------:R-:W-:Y:S02]  /*1820*/  PRMT R0, R17.reuse, 0x7632, R0 ;  /* 0x0000763211007816 */ /* 0x040fe40000000000 */
[----:B------:R-:W-:Y:S02]  /*1830*/  SHF.L.U32 R83, R17, 0x10, RZ ;  /* 0x0000001011537819 */ /* 0x000fe400000006ff */
[----:B------:R-:W-:Y:S02]  /*1840*/  SHF.L.U32 R85, R85, 0x10, RZ ;  /* 0x0000001055557819 */ /* 0x000fe400000006ff */
[----:B------:R-:W-:Y:S01]  /*1850*/  SHF.L.U32 R0, R0, 0x10, RZ ;  /* 0x0000001000007819 */ /* 0x000fe200000006ff */
[----:B------:R-:W-:Y:S01]  /*1860*/  FADD.FTZ R82, R83, R82 ;  /* 0x0000005253527221 */ /* 0x000fe20000010000 */
[----:B------:R-:W-:-:S02]  /*1870*/  SHF.L.U32 R84, R86, 0x10, RZ ;  /* 0x0000001056547819 */ /* 0x000fc400000006ff */
[----:B------:R-:W-:Y:S01]  /*1880*/  PRMT R86, R86, 0x7632, R86 ;  /* 0x0000763256567816 */ /* 0x000fe20000000056 */
[--C-:B------:R-:W-:Y:S01]  /*1890*/  FADD.FTZ R83, R85, R0.reuse ;  /* 0x0000000055537221 */ /* 0x100fe20000010000 */
[C---:B------:R-:W-:Y:S02]  /*18a0*/  SHF.L.U32 R85, R18.reuse, 0x10, RZ ;  /* 0x0000001012557819 */ /* 0x040fe400000006ff */
[----:B------:R-:W-:Y:S02]  /*18b0*/  PRMT R0, R18, 0x7632, R0 ;  /* 0x0000763212007816 */ /* 0x000fe40000000000 */
[----:B------:R-:W-:Y:S01]  /*18c0*/  SHF.L.U32 R91, R19, 0x10, RZ ;  /* 0x00000010135b7819 */ /* 0x000fe200000006ff */
[----:B------:R-:W-:Y:S01]  /*18d0*/  FADD.FTZ R84, R85, R84 ;  /* 0x0000005455547221 */ /* 0x000fe20000010000 */
[----:B------:R-:W-:Y:S02]  /*18e0*/  SHF.L.U32 R85, R86, 0x10, RZ ;  /* 0x0000001056557819 */ /* 0x000fe400000006ff */
[----:B------:R-:W-:-:S02]  /*18f0*/  SHF.L.U32 R0, R0, 0x10, RZ ;  /* 0x0000001000007819 */ /* 0x000fc400000006ff */
[C---:B------:R-:W-:Y:S02]  /*1900*/  SHF.L.U32 R86, R87.reuse, 0x10, RZ ;  /* 0x0000001057567819 */ /* 0x040fe400000006ff */
[----:B------:R-:W-:Y:S01]  /*1910*/  PRMT R87, R87, 0x7632, R87 ;  /* 0x0000763257577816 */ /* 0x000fe20000000057 */
[--C-:B------:R-:W-:Y:S01]  /*1920*/  FADD.FTZ R85, R85, R0.reuse ;  /* 0x0000000055557221 */ /* 0x100fe20000010000 */
[----:B------:R-:W-:Y:S01]  /*1930*/  PRMT R0, R19, 0x7632, R0 ;  /* 0x0000763213007816 */ /* 0x000fe20000000000 */
[----:B------:R-:W-:Y:S01]  /*1940*/  FADD.FTZ R86, R91, R86 ;  /* 0x000000565b567221 */ /* 0x000fe20000010000 */
[----:B------:R-:W-:Y:S02]  /*1950*/  SHF.L.U32 R87, R87, 0x10, RZ ;  /* 0x0000001057577819 */ /* 0x000fe400000006ff */
[----:B------:R-:W-:-:S05]  /*1960*/  SHF.L.U32 R0, R0, 0x10, RZ ;  /* 0x0000001000007819 */ /* 0x000fca00000006ff */
[----:B------:R-:W-:Y:S01]  /*1970*/  FADD.FTZ R87, R87, R0 ;  /* 0x0000000057577221 */ /* 0x000fe20000010000 */
[----:B------:R-:W-:Y:S06]  /*1980*/  BRA `(.L_x_6988) ;  /* 0x0000000000887947 */ /* 0x000fec0003800000 */
.L_x_6986:
[----:B------:R-:W-:Y:S05]  /*1990*/  @!P0 BRA `(.L_x_6989) ;  /* 0x0000000000548947 */ /* 0x000fea0003800000 */
[C---:B-----5:R-:W-:Y:S02]  /*19a0*/  PRMT R0, R84.reuse, 0x7632, R0 ;  /* 0x0000763254007816 */ /* 0x060fe40000000000 */
[----:B------:R-:W-:Y:S02]  /*19b0*/  SHF.L.U32 R81, R84, 0x10, RZ ;  /* 0x0000001054517819 */ /* 0x000fe400000006ff */
[----:B------:R-:W-:Y:S02]  /*19c0*/  PRMT R80, R85, 0x7632, R80 ;  /* 0x0000763255507816 */ /* 0x000fe40000000050 */
[----:B--2---:R-:W-:Y:S02]  /*19d0*/  PRMT R82, R86, 0x7632, R82 ;  /* 0x0000763256527816 */ /* 0x004fe40000000052 */
        /* <DEDUP_REMOVED lines=17> */
.L_x_6989:
[C---:B--2--5:R-:W-:Y:S02]  /*1af0*/  PRMT R83, R85.reuse, 0x7632, R83 ;  /* 0x0000763255537816 */ /* 0x064fe40000000053 */
        /* <DEDUP_REMOVED lines=10> */
[----:B------:R-:W-:-:S07]  /*1ba0*/  SHF.L.U32 R87, R0, 0x10, RZ ;  /* 0x0000001000577819 */ /* 0x000fce00000006ff */
.L_x_6988:
[----:B------:R-:W0:Y:S01]  /*1bb0*/  S2R R0, SR_TID.X ;  /* 0x0000000000007919 */ /* 0x000e220000002100 */
[----:B------:R-:W-:Y:S01]  /*1bc0*/  IMAD.WIDE.U32 R92, R90, 0x20, R92 ;  /* 0x000000205a5c7825 */ /* 0x000fe200078e005c */
[----:B------:R-:W-:-:S04]  /*1bd0*/  UMOV UR13, 0xffffffff ;  /* 0xffffffff000d7882 */ /* 0x000fc80000000000 */
[----:B------:R1:W-:Y:S04]  /*1be0*/  STG.E.128 desc[UR6][R92.64], R80 ;  /* 0x000000505c007986 */ /* 0x0003e8000c101d06 */
        /* <DEDUP_REMOVED lines=26> */
[----:B-1----:R-:W-:Y:S06]  /*1d90*/  BRA.DIV UR13, `(.L_x_6990) ;  /* 0x0000000a0dcc7947 */ /* 0x002fec000b800000 */
        /* <DEDUP_REMOVED lines=69> */
.L_x_7003:
[----:B------:R-:W-:Y:S01]  /*21f0*/  FMUL.FTZ R0, R91, R91 ;  /* 0x0000005b5b007220 */ /* 0x000fe20000410000 */
[----:B------:R-:W-:Y:S01]  /*2200*/  ISETP.NE.AND P2, PT, RZ, UR12, PT ;  /* 0x0000000cff007c0c */ /* 0x000fe2000bf45270 */
[----:B-1----:R-:W-:Y:S01]  /*2210*/  FADD.FTZ R97, R96, R97 ;  /* 0x0000006160617221 */ /* 0x002fe20000010000 */
[----:B------:R-:W1:Y:S02]  /*2220*/  @!P0 LDC.64 R94, c[0x0][0x3c0] ;  /* 0x0000f000ff5e8b82 */ /* 0x000e640000000a00 */
[----:B------:R-:W-:Y:S01]  /*2230*/  FSEL R93, R0, RZ, P2 ;  /* 0x000000ff005d7208 */ /* 0x000fe20001000000 */
[----:B------:R-:W-:-:S04]  /*2240*/  FFMA.FTZ R92, R97, R92, UR9 ;  /* 0x00000009615c7e23 */ /* 0x000fc8000801005c */
[----:B------:R-:W-:Y:S01]  /*2250*/  FADD.FTZ R0, R92, R93 ;  /* 0x0000005d5c007221 */ /* 0x000fe20000010000 */
[----:B------:R-:W-:-:S05]  /*2260*/  FSEL R92, R91, RZ, !P2 ;  /* 0x000000ff5b5c7208 */ /* 0x000fca0005000000 */
        /* <DEDUP_REMOVED lines=15> */
[C---:B------:R-:W-:Y:S01]  /*2360*/  FADD.FTZ R83, -R92.reuse, R83 ;  /* 0x000000535c537221 */ /* 0x040fe20000010100 */
[----:B------:R1:W-:Y:S01]  /*2370*/  @!P0 STG.E desc[UR6][R94.64], R91 ;  /* 0x0000005b5e008986 */ /* 0x0003e2000c101906 */
[----:B------:R-:W-:Y:S01]  /*2380*/  FADD.FTZ R87, -R92, R87 ;  /* 0x000000575c577221 */ /* 0x000fe20000010100 */
[C---:B--2---:R-:W-:Y:S01]  /*2390*/  FMUL.FTZ R93, R0.reuse, R93 ;  /* 0x0000005d005d7220 */ /* 0x044fe20000410000 */
[C---:B------:R-:W-:Y:S01]  /*23a0*/  FMUL.FTZ R76, R0.reuse, R77 ;  /* 0x0000004d004c7220 */ /* 0x040fe20000410000 */
[C---:B------:R-:W-:Y:S01]  /*23b0*/  FMUL.FTZ R97, R0.reuse, R97 ;  /* 0x0000006100617220 */ /* 0x040fe20000410000 */
[----:B------:R-:W-:Y:S01]  /*23c0*/  FMUL.FTZ R80, R0, R85 ;  /* 0x0000005500507220 */ /* 0x000fe20000410000 */
[----:B------:R-:W-:Y:S01]  /*23d0*/  FFMA.FTZ R78, R93, R60, R36 ;  /* 0x0000003c5d4e7223 */ /* 0x000fe20000010024 */
[----:B------:R-:W-:Y:S01]  /*23e0*/  FFMA.FTZ R77, R76, R61, R37 ;  /* 0x0000003d4c4d7223 */ /* 0x000fe20000010025 */
[----:B------:R-:W-:Y:S01]  /*23f0*/  FADD.FTZ R93, -R92, R6 ;  /* 0x000000065c5d7221 */ /* 0x000fe20000010100 */
[C---:B------:R-:W-:Y:S01]  /*2400*/  FMUL.FTZ R6, R0.reuse, R7 ;  /* 0x0000000700067220 */ /* 0x040fe20000410000 */
[C---:B------:R-:W-:Y:S01]  /*2410*/  FMUL.FTZ R99, R0.reuse, R99 ;  /* 0x0000006300637220 */ /* 0x040fe20000410000 */
[----:B------:R-:W-:Y:S01]  /*2420*/  FMUL.FTZ R101, R0, R101 ;  /* 0x0000006500657220 */ /* 0x000fe20000410000 */
[----:B------:R-:W-:Y:S01]  /*2430*/  F2FP.BF16.F32.PACK_AB R78, R77, R78 ;  /* 0x0000004e4d4e723e */ /* 0x000fe200000010ff */
[----:B-1----:R-:W-:Y:S01]  /*2440*/  FADD.FTZ R91, -R92, R4 ;  /* 0x000000045c5b7221 */ /* 0x002fe20000010100 */
[----:B------:R-:W1:Y:S01]  /*2450*/  @!P0 LDC.64 R76, c[0x0][0x3c8] ;  /* 0x0000f200ff4c8b82 */ /* 0x000e620000000a00 */
        /* <DEDUP_REMOVED lines=10> */
[C---:B------:R-:W-:Y:S01]  /*2500*/  FADD.FTZ R97, -R92.reuse, R72 ;  /* 0x000000485c617221 */ /* 0x040fe20000010100 */
[----:B------:R-:W-:Y:S01]  /*2510*/  FADD.FTZ R95, -R92, R71 ;  /* 0x000000475c5f7221 */ /* 0x000fe20000010100 */
[----:B------:R-:W-:Y:S01]  /*2520*/  FMUL.FTZ R72, R0, R75 ;  /* 0x0000004b00487220 */ /* 0x000fe20000410000 */
[----:B------:R-:W-:Y:S01]  /*2530*/  FFMA.FTZ R101, R101, R48, R24 ;  /* 0x0000003065657223 */ /* 0x000fe20000010018 */
[----:B------:R-:W-:Y:S01]  /*2540*/  F2FP.BF16.F32.PACK_AB R79, R94, R79 ;  /* 0x0000004f5e4f723e */ /* 0x000fe200000010ff */
[----:B------:R-:W-:Y:S01]  /*2550*/  FMUL.FTZ R97, R0, R97 ;  /* 0x0000006100617220 */ /* 0x000fe20000410000 */
[----:B------:R-:W-:Y:S01]  /*2560*/  FFMA.FTZ R74, R72, R55, R31 ;  /* 0x00000037484a7223 */ /* 0x000fe2000001001f */
[----:B------:R-:W-:-:S02]  /*2570*/  FFMA.FTZ R80, R80, R45, R21 ;  /* 0x0000002d50507223 */ /* 0x000fc40000010015 */
[----:B------:R-:W-:Y:S01]  /*2580*/  FFMA.FTZ R97, R97, R52, R28 ;  /* 0x0000003461617223 */ /* 0x000fe2000001001c */
[----:B-1----:R-:W-:-:S05]  /*2590*/  @!P0 IMAD.WIDE R76, R3, 0x4, R76 ;  /* 0x00000004034c8825 */ /* 0x002fca00078e024c */
[----:B------:R1:W-:Y:S02]  /*25a0*/  @!P0 STG.E desc[UR6][R76.64], R0 ;  /* 0x000000004c008986 */ /* 0x0003e4000c101906 */
[----:B-1----:R-:W-:Y:S01]  /*25b0*/  F2FP.BF16.F32.PACK_AB R76, R4, R91 ;  /* 0x0000005b044c723e */ /* 0x002fe200000010ff */
[----:B------:R-:W-:Y:S01]  /*25c0*/  FADD.FTZ R91, -R92, R68 ;  /* 0x000000445c5b7221 */ /* 0x000fe20000010100 */
[----:B------:R-:W1:Y:S01]  /*25d0*/  LDC.64 R4, c[0x0][0x428] ;  /* 0x00010a00ff047b82 */ /* 0x000e620000000a00 */
[----:B------:R-:W-:Y:S01]  /*25e0*/  F2FP.BF16.F32.PACK_AB R77, R6, R93 ;  /* 0x0000005d064d723e */ /* 0x000fe200000010ff */
[----:B------:R-:W-:Y:S01]  /*25f0*/  FADD.FTZ R93, -R92, R70 ;  /* 0x000000465c5d7221 */ /* 0x000fe20000010100 */
[C---:B------:R-:W-:Y:S01]  /*2600*/  FMUL.FTZ R68, R0.reuse, R73 ;  /* 0x0000004900447220 */ /* 0x040fe20000410000 */
[C---:B------:R-:W-:Y:S01]  /*2610*/  FMUL.FTZ R71, R0.reuse, R91 ;  /* 0x0000005b00477220 */ /* 0x040fe20000410000 */
[C---:B------:R-:W-:Y:S01]  /*2620*/  FMUL.FTZ R70, R0.reuse, R69 ;  /* 0x0000004500467220 */ /* 0x040fe20000410000 */
[----:B------:R-:W-:Y:S01]  /*2630*/  FMUL.FTZ R93, R0, R93 ;  /* 0x0000005d005d7220 */ /* 0x000fe20000410000 */
[----:B------:R-:W-:-:S03]  /*2640*/  FFMA.FTZ R72, R68, R53, R29 ;  /* 0x0000003544487223 */ /* 0x000fc6000001001d */
[----:B------:R-:W-:Y:S01]  /*2650*/  FFMA.FTZ R93, R93, R58, R34 ;  /* 0x0000003a5d5d7223 */ /* 0x000fe20000010022 */
[----:B-1----:R-:W-:-:S04]  /*2660*/  IMAD.WIDE.U32 R6, R88, 0x10, R4 ;  /* 0x0000001058067825 */ /* 0x002fc800078e0004 */
[--C-:B------:R-:W-:Y:S01]  /*2670*/  IMAD.WIDE.U32 R68, R89, 0x10, R4.reuse ;  /* 0x0000001059447825 */ /* 0x100fe200078e0004 */
[----:B------:R1:W-:Y:S03]  /*2680*/  STG.E.128 desc[UR6][R6.64], R76 ;  /* 0x0000004c06007986 */ /* 0x0003e6000c101d06 */
[----:B------:R-:W-:-:S04]  /*2690*/  IMAD.WIDE.U32 R90, R90, 0x10, R4 ;  /* 0x000000105a5a7825 */ /* 0x000fc800078e0004 */
[----:B------:R-:W-:Y:S01]  /*26a0*/  FFMA.FTZ R4, R71, R56, R32 ;  /* 0x0000003847047223 */ /* 0x000fe20000010020 */
[----:B------:R-:W-:-:S05]  /*26b0*/  FFMA.FTZ R71, R70, R57, R33 ;  /* 0x0000003946477223 */ /* 0x000fca0000010021 */
[----:B------:R-:W-:Y:S01]  /*26c0*/  F2FP.BF16.F32.PACK_AB R4, R71, R4 ;  /* 0x000000044704723e */ /* 0x000fe200000010ff */
[C---:B-1----:R-:W-:Y:S01]  /*26d0*/  FADD.FTZ R77, -R92.reuse, R84 ;  /* 0x000000545c4d7221 */ /* 0x042fe20000010100 */
[C---:B------:R-:W-:Y:S01]  /*26e0*/  FADD.FTZ R7, -R92.reuse, R82 ;  /* 0x000000525c077221 */ /* 0x040fe20000010100 */
[----:B------:R-:W1:Y:S01]  /*26f0*/  LDC.64 R84, c[0x0][0x380] ;  /* 0x0000e000ff547b82 */ /* 0x000e620000000a00 */
[----:B------:R-:W-:Y:S01]  /*2700*/  FADD.FTZ R79, -R92, R86 ;  /* 0x000000565c4f7221 */ /* 0x000fe20000010100 */
        /* <DEDUP_REMOVED lines=15> */
[----:B------:R-:W-:-:S02]  /*2800*/  F2FP.BF16.F32.PACK_AB R7, R74, R7 ;  /* 0x000000074a07723e */ /* 0x000fc400000010ff */
[----:B------:R-:W-:Y:S02]  /*2810*/  F2FP.BF16.F32.PACK_AB R6, R72, R97 ;  /* 0x000000614806723e */ /* 0x000fe400000010ff */
[----:B------:R-:W-:Y:S02]  /*2820*/  F2FP.BF16.F32.PACK_AB R5, R0, R93 ;  /* 0x0000005d0005723e */ /* 0x000fe400000010ff */
[----:B------:R-:W-:Y:S02]  /*2830*/  F2FP.BF16.F32.PACK_AB R75, R82, R79 ;  /* 0x0000004f524b723e */ /* 0x000fe400000010ff */
[----:B------:R-:W-:Y:S01]  /*2840*/  F2FP.BF16.F32.PACK_AB R74, R80, R77 ;  /* 0x0000004d504a723e */ /* 0x000fe200000010ff */
[----:B------:R2:W-:Y:S01]  /*2850*/  STG.E.128 desc[UR6][R68.64], R4 ;  /* 0x0000000444007986 */ /* 0x0005e2000c101d06 */
[----:B------:R-:W-:Y:S02]  /*2860*/  F2FP.BF16.F32.PACK_AB R73, R78, R73 ;  /* 0x000000494e49723e */ /* 0x000fe400000010ff */
[----:B------:R-:W-:-:S02]  /*2870*/  F2FP.BF16.F32.PACK_AB R72, R76, R101 ;  /* 0x000000654c48723e */ /* 0x000fc400000010ff */
[----:B-1----:R-:W-:-:S03]  /*2880*/  LEA R3, R84, R3, 0x2 ;  /* 0x0000000354037211 */ /* 0x002fc600078e10ff */
[----:B------:R2:W-:Y:S01]  /*2890*/  STG.E.128 desc[UR6][R90.64], R72 ;  /* 0x000000485a007986 */ /* 0x0005e2000c101d06 */
[----:B------:R-:W-:-:S13]  /*28a0*/  ISETP.GE.AND P0, PT, R3, R85, PT ;  /* 0x000000550300720c */ /* 0x000fda0003f06270 */
[----:B------:R-:W-:Y:S05]  /*28b0*/  @!P0 BRA `(.L_x_6991) ;  /* 0xffffffd800c48947 */ /* 0x000fea000383ffff */
[----:B------:R-:W-:Y:S05]  /*28c0*/  EXIT ;  /* 0x000000000000794d */ /* 0x000fea0003800000 */
.L_x_6990:
        /* <DEDUP_REMOVED lines=8> */
.L_x_6993:
[----:B------:R-:W-:Y:S05]  /*2950*/  BSYNC B0 ;  /* 0x0000000000007941 */ /* 0x000fea0003800000 */
.L_x_6992:
        /* <DEDUP_REMOVED lines=9> */
.L_x_6994:
[----:B------:R-:W-:Y:S01]  /*29f0*/  HFMA2 R100, -RZ, RZ, 0, 2.384185791015625e-07 ;  /* 0x00000004ff647431 */ /* 0x000fe200000001ff */
[----:B------:R-:W-:-:S05]  /*2a00*/  MOV R92, R97 ;  /* 0x00000061005c7202 */ /* 0x000fca0000000f00 */
[----:B------:R-:W-:-:S05]  /*2a10*/  FADD.FTZ R94, R93, R92 ;  /* 0x0000005c5d5e7221 */ /* 0x000fca0000010000 */
[----:B------:R-:W-:-:S07]  /*2a20*/  MOV R99, R94 ;  /* 0x0000005e00637202 */ /* 0x000fce0000000f00 */
[----:B------:R-:W-:Y:S05]  /*2a30*/  WARPSYNC.COLLECTIVE R98, `(.L_x_6995) ;  /* 0x0000000062087348 */ /* 0x000fea0003c00000 */
[----:B------:R0:W1:Y:S02]  /*2a40*/  SHFL.BFLY P2, R97, R99, R100, R101 ;  /* 0x0c00006463617389 */ /* 0x0000640000040065 */
[----:B01----:R-:W-:Y:S05]  /*2a50*/  ENDCOLLECTIVE ;  /* 0x000000000000791b */ /* 0x003fea0003800000 */
.L_x_6995:
[----:B------:R-:W-:Y:S01]  /*2a60*/  HFMA2 R100, -RZ, RZ, 0, 4.76837158203125e-07 ;  /* 0x00000008ff647431 */ /* 0x000fe200000001ff */
[----:B------:R-:W-:-:S05]  /*2a70*/  MOV R91, R97 ;  /* 0x00000061005b7202 */ /* 0x000fca0000000f00 */
[----:B------:R-:W-:-:S05]  /*2a80*/  FADD.FTZ R95, R94, R91 ;  /* 0x0000005b5e5f7221 */ /* 0x000fca0000010000 */
[----:B------:R-:W-:-:S07]  /*2a90*/  MOV R99, R95 ;  /* 0x0000005f00637202 */ /* 0x000fce0000000f00 */
[----:B------:R-:W-:Y:S05]  /*2aa0*/  WARPSYNC.COLLECTIVE R98, `(.L_x_6996) ;  /* 0x0000000062087348 */ /* 0x000fea0003c00000 */
[----:B------:R0:W1:Y:S02]  /*2ab0*/  SHFL.BFLY P2, R97, R99, R100, R101 ;  /* 0x0c00006463617389 */ /* 0x0000640000040065 */
[----:B01----:R-:W-:Y:S05]  /*2ac0*/  ENDCOLLECTIVE ;  /* 0x000000000000791b */ /* 0x003fea0003800000 */
.L_x_6996:
        /* <DEDUP_REMOVED lines=8> */
.L_x_6997:
        /* <DEDUP_REMOVED lines=56> */
.L_x_6998:
[----:B------:R-:W-:Y:S01]  /*2ed0*/  HFMA2 R100, -RZ, RZ, 0, 1.1920928955078125e-07 ;  /* 0x00000002ff647431 */ /* 0x000fe200000001ff */
[----:B------:R-:W-:-:S05]  /*2ee0*/  MOV R93, R97 ;  /* 0x00000061005d7202 */ /* 0x000fca0000000f00 */
[----:B------:R-:W-:-:S05]  /*2ef0*/  FADD.FTZ R93, R0, R93 ;  /* 0x0000005d005d7221 */ /* 0x000fca0000010000 */
[----:B------:R-:W-:-:S07]  /*2f00*/  MOV R99, R93 ;  /* 0x0000005d00637202 */ /* 0x000fce0000000f00 */
[----:B------:R-:W-:Y:S05]  /*2f10*/  WARPSYNC.COLLECTIVE R98, `(.L_x_6999) ;  /* 0x0000000062087348 */ /* 0x000fea0003c00000 */
[----:B------:R0:W1:Y:S02]  /*2f20*/  SHFL.BFLY P2, R97, R99, R100, R101 ;  /* 0x0c00006463617389 */ /* 0x0000640000040065 */
[----:B01----:R-:W-:Y:S05]  /*2f30*/  ENDCOLLECTIVE ;  /* 0x000000000000791b */ /* 0x003fea0003800000 */
.L_x_6999:
[----:B------:R-:W-:Y:S01]  /*2f40*/  HFMA2 R100, -RZ, RZ, 0, 2.384185791015625e-07 ;  /* 0x00000004ff647431 */ /* 0x000fe200000001ff */
[----:B------:R-:W-:-:S05]  /*2f50*/  MOV R94, R97 ;  /* 0x00000061005e7202 */ /* 0x000fca0000000f00 */
[----:B------:R-:W-:-:S05]  /*2f60*/  FADD.FTZ R94, R93, R94 ;  /* 0x0000005e5d5e7221 */ /* 0x000fca0000010000 */
[----:B------:R-:W-:-:S07]  /*2f70*/  MOV R99, R94 ;  /* 0x0000005e00637202 */ /* 0x000fce0000000f00 */
[----:B------:R-:W-:Y:S05]  /*2f80*/  WARPSYNC.COLLECTIVE R98, `(.L_x_7000) ;  /* 0x0000000062087348 */ /* 0x000fea0003c00000 */
[----:B------:R0:W1:Y:S02]  /*2f90*/  SHFL.BFLY P2, R97, R99, R100, R101 ;  /* 0x0c00006463617389 */ /* 0x0000640000040065 */
[----:B01----:R-:W-:Y:S05]  /*2fa0*/  ENDCOLLECTIVE ;  /* 0x000000000000791b */ /* 0x003fea0003800000 */
.L_x_7000:
[----:B------:R-:W-:Y:S01]  /*2fb0*/  HFMA2 R100, -RZ, RZ, 0, 4.76837158203125e-07 ;  /* 0x00000008ff647431 */ /* 0x000fe200000001ff */
[----:B------:R-:W-:-:S05]  /*2fc0*/  MOV R95, R97 ;  /* 0x00000061005f7202 */ /* 0x000fca0000000f00 */
[----:B------:R-:W-:-:S05]  /*2fd0*/  FADD.FTZ R95, R94, R95 ;  /* 0x0000005f5e5f7221 */ /* 0x000fca0000010000 */
[----:B------:R-:W-:-:S07]  /*2fe0*/  MOV R99, R95 ;  /* 0x0000005f00637202 */ /* 0x000fce0000000f00 */
[----:B------:R-:W-:Y:S05]  /*2ff0*/  WARPSYNC.COLLECTIVE R98, `(.L_x_7001) ;  /* 0x0000000062087348 */ /* 0x000fea0003c00000 */
[----:B------:R0:W1:Y:S02]  /*3000*/  SHFL.BFLY P2, R97, R99, R100, R101 ;  /* 0x0c00006463617389 */ /* 0x0000640000040065 */
[----:B01----:R-:W-:Y:S05]  /*3010*/  ENDCOLLECTIVE ;  /* 0x000000000000791b */ /* 0x003fea0003800000 */
.L_x_7001:
[----:B------:R-:W-:Y:S01]  /*3020*/  HFMA2 R100, -RZ, RZ, 0, 9.5367431640625e-07 ;  /* 0x00000010ff647431 */ /* 0x000fe200000001ff */
[----:B------:R-:W-:-:S05]  /*3030*/  MOV R96, R97 ;  /* 0x0000006100607202 */ /* 0x000fca0000000f00 */
[----:B------:R-:W-:-:S05]  /*3040*/  FADD.FTZ R96, R95, R96 ;  /* 0x000000605f607221 */ /* 0x000fca0000010000 */
[----:B------:R-:W-:-:S07]  /*3050*/  MOV R99, R96 ;  /* 0x0000006000637202 */ /* 0x000fce0000000f00 */
[----:B------:R-:W-:Y:S05]  /*3060*/  WARPSYNC.COLLECTIVE R98, `(.L_x_7002) ;  /* 0x0000000062087348 */ /* 0x000fea0003c00000 */
[----:B------:R0:W1:Y:S02]  /*3070*/  SHFL.BFLY P2, R97, R99, R100, R101 ;  /* 0x0c00006463617389 */ /* 0x0000640000040065 */
[----:B01----:R-:W-:Y:S05]  /*3080*/  ENDCOLLECTIVE ;  /* 0x000000000000791b */ /* 0x003fea0003800000 */
.L_x_7002:
[----:B------:R-:W-:Y:S05]  /*3090*/  BRA `(.L_x_7003) ;  /* 0xfffffff000547947 */ /* 0x000fea000383ffff */
.L_x_7004:
        /* <DEDUP_REMOVED lines=14> */
.L_x_17380:


//--------------------- .text._ZN10layer_norm31ln_parallel_residual_fwd_kernelINS_13Kernel_traitsIf13__nv_bfloat16fS2_fjLj768ELj1ELj4ELj1ELj16ENS_18Kernel_traits_baseILj768EfS2_fS2_fjLj128EEEEELb1ELb0ELb0EEEvNS_9FwdParamsE --------------------------
	.section	.text._ZN10layer_norm31ln_parallel_residual_fwd_kernelINS_13Kernel_traitsIf13__nv_bfloat16fS2_fjLj768ELj1ELj4ELj1ELj16ENS_18Kernel_traits_baseILj768EfS2_fS2_fjLj128EEEEELb1ELb0ELb0EEEvNS_9FwdParamsE,"ax",@progbits
	.align	128
        .global         _ZN10layer_norm31ln_parallel_residual_fwd_kernelINS_13Kernel_traitsIf13__nv_bfloat16fS2_fjLj768ELj1ELj4ELj1ELj16ENS_18Kernel_traits_baseILj768EfS2_fS2_fjLj128EEEEELb1ELb0ELb0EEEvNS_9FwdParamsE
        .type           _ZN10layer_norm31ln_parallel_residual_fwd_kernelINS_13Kernel_traitsIf13__nv_bfloat16fS2_fjLj768ELj1ELj4ELj1ELj16ENS_18Kernel_traits_baseILj768EfS2_fS2_fjLj128EEEEELb1ELb0ELb0EEEvNS_9FwdParamsE,@function
        .size           _ZN10layer_norm31ln_parallel_residual_fwd_kernelINS_13Kernel_traitsIf13__nv_bfloat16fS2_fjLj768ELj1ELj4ELj1ELj16ENS_18Kernel_traits_baseILj768EfS2_fS2_fjLj128EEEEELb1ELb0ELb0EEEvNS_9FwdParamsE,(.L_x_17381 - _ZN10layer_norm31ln_parallel_residual_fwd_kernelINS_13Kernel_traitsIf13__nv_bfloat16fS2_fjLj768ELj1ELj4ELj1ELj16ENS_18Kernel_traits_baseILj768EfS2_fS2_fjLj128EEEEELb1ELb0ELb0EEEvNS_9FwdParamsE)
        .other          _ZN10layer_norm31ln_parallel_residual_fwd_kernelINS_13Kernel_traitsIf13__nv_bfloat16fS2_fjLj768ELj1ELj4ELj1ELj16ENS_18Kernel_traits_baseILj768EfS2_fS2_fjLj128EEEEELb1ELb0ELb0EEEvNS_9FwdParamsE,@"STO_CUDA_ENTRY STV_DEFAULT"
_ZN10layer_norm31ln_parallel_residual_fwd_kernelINS_13Kernel_traitsIf13__nv_bfloat16fS2_fjLj768ELj1ELj4ELj1ELj16ENS_18Kernel_traits_baseILj768EfS2_fS2_fjLj128EEEEELb1ELb0ELb0EEEvNS_9FwdParamsE:
.text._ZN10layer_norm31ln_parallel_residual_fwd_kernelINS_13Kernel_traitsIf13__nv_bfloat16fS2_fjLj768ELj1ELj4ELj1ELj16ENS_18Kernel_traits_baseILj768EfS2_fS2_fjLj128EEEEELb1ELb0ELb0EEEvNS_9FwdParamsE:
[----:B------:R-:W-:Y:S01]  /*0000*/  LDC R1, c[0x0][0x37c] ;  /* 0x0000df00ff017b82 */ /* 0x000fe20000000800 */
[----:B------:R-:W0:Y:S07]  /*0010*/  LDCU.U8 UR4, c[0x0][0x464] ;  /* 0x00008c80ff0477ac */ /* 0x000e2e0008000000 */
[----:B------:R-:W1:Y:S01]  /*0020*/  LDC R0, c[0x0][0x458] ;  /* 0x00011600ff007b82 */ /* 0x000e620000000800 */
[----:B------:R-:W2:Y:S07]  /*0030*/  LDCU.64 UR6, c[0x0][0x358] ;  /* 0x00006b00ff0677ac */ /* 0x000eae0008000a00 */
[----:B------:R-:W3:Y:S01]  /*0040*/  LDC R137, c[0x0][0x45c] ;  /* 0x00011700ff897b82 */ /* 0x000ee20000000800 */
[----:B------:R-:W4:Y:S01]  /*0050*/  S2R R135, SR_TID.X ;  /* 0x0000000000877919 */ /* 0x000f220000002100 */
[----:B------:R-:W5:Y:S06]  /*0060*/  LDCU.64 UR8, c[0x0][0x438] ;  /* 0x00008700ff0877ac */ /* 0x000f6c0008000a00 */
[----:B------:R-:W4:Y:S01]  /*0070*/  LDC R9, c[0x0][0x388] ;  /* 0x0000e200ff097b82 */ /* 0x000f220000000800 */
        /* <DEDUP_REMOVED lines=11> */
[----:B----4-:R-:W-:Y:S01]  /*0130*/  LOP3.LUT R132, R135, 0x1f, RZ, 0xc0, !PT ;  /* 0x0000001f87847812 */ /* 0x010fe200078ec0ff */
[----:B------:R-:W-:Y:S01]  /*0140*/  BSSY.RECONVERGENT B0, `(.L_x_7005) ;  /* 0x000012b000007945 */ /* 0x000fe20003800200 */
[----:B------:R-:W-:Y:S01]  /*0150*/  SHF.R.S32.HI R6, RZ, 0x1f, R9 ;  /* 0x0000001fff067819 */ /* 0x000fe20000011409 */
[----:B------:R-:W-:Y:S02]  /*0160*/  UISETP.NE.AND.EX UP0, UPT, UR9, URZ, UPT, UP0 ;  /* 0x000000ff0900728c */ /* 0x000fe4000bf05300 */
[----:B------:R-:W-:Y:S01]  /*0170*/  IMAD.MOV.U32 R85, RZ, RZ, R132 ;  /* 0x000000ffff557224 */ /* 0x000fe200078e0084 */
[----:B------:R-:W3:Y:S01]  /*0180*/  LDC R8, c[0x0][0x360] ;  /* 0x0000d800ff087b82 */ /* 0x000ee20000000800 */
[----:B------:R-:W-:Y:S01]  /*0190*/  LEA.HI R6, R6, R9, RZ, 0x3 ;  /* 0x0000000906067211 */ /* 0x000fe200078f18ff */
[----:B0-----:R-:W-:-:S02]  /*01a0*/  USHF.L.U32 UR4, UR5, 0x2, URZ ;  /* 0x0000000205047899 */ /* 0x001fc400080006ff */
[--C-:B---3--:R-:W-:Y:S01]  /*01b0*/  IMAD R133, R8, UR5, R135.reuse ;  /* 0x0000000508857c24 */ /* 0x108fe2000f8e0287 */
[----:B------:R-:W-:-:S04]  /*01c0*/  SHF.R.U32.HI R135, RZ, 0x5, R135 ;  /* 0x00000005ff877819 */ /* 0x000fc80000011687 */
[----:B------:R-:W-:Y:S02]  /*01d0*/  LOP3.LUT R135, R135, UR4, RZ, 0xfc, !PT ;  /* 0x0000000487877c12 */ /* 0x000fe4000f8efcff */
[----:B-1----:R-:W-:Y:S02]  /*01e0*/  @P0 IADD3 R0, P1, PT, R4, R7, RZ ;  /* 0x0000000704000210 */ /* 0x002fe40007f3e0ff */
[----:B------:R-:W-:Y:S02]  /*01f0*/  LOP3.LUT R7, R85, 0x1f, RZ, 0x3c, !PT ;  /* 0x0000001f55077812 */ /* 0x000fe400078e3cff */
[----:B------:R-:W-:Y:S02]  /*0200*/  @P0 IADD3.X R137, PT, PT, RZ, R5, RZ, P1, !PT ;  /* 0x00000005ff890210 */ /* 0x000fe40000ffe4ff */
[----:B------:R-:W-:Y:S02]  /*0210*/  LEA.HI.SX32 R134, R6, R7, 0x1d ;  /* 0x0000000706867211 */ /* 0x000fe400078feaff */
[--C-:B------:R-:W-:Y:S01]  /*0220*/  SHF.R.U64 R169, R0, 0x2, R137.reuse ;  /* 0x0000000200a97819 */ /* 0x100fe20000001289 */
[C---:B--2---:R-:W-:Y:S01]  /*0230*/  VIADD R100, R2.reuse, 0x9e3779b9 ;  /* 0x9e3779b902647836 */ /* 0x044fe20000000000 */
[C---:B------:R-:W-:Y:S01]  /*0240*/  IADD3 R102, PT, PT, R2.reuse, -0x255992d5, RZ ;  /* 0xdaa66d2b02667810 */ /* 0x040fe20007ffe0ff */
[C---:B------:R-:W-:Y:S01]  /*0250*/  VIADD R101, R2.reuse, 0x3c6ef372 ;  /* 0x3c6ef37202657836 */ /* 0x040fe20000000000 */
[C---:B------:R-:W-:Y:S01]  /*0260*/  IADD3 R105, PT, PT, R3.reuse, -0x126145ec, RZ ;  /* 0xed9eba1403697810 */ /* 0x040fe20007ffe0ff */
[C---:B------:R-:W-:Y:S01]  /*0270*/  VIADD R103, R3.reuse, 0x32370b8f ;  /* 0x32370b8f03677836 */ /* 0x040fe20000000000 */
[C---:B------:R-:W-:Y:S01]  /*0280*/  IADD3 R108, PT, PT, R2.reuse, -0x4ab325aa, RZ ;  /* 0xb54cda56026c7810 */ /* 0x040fe20007ffe0ff */
[C---:B------:R-:W-:Y:S01]  /*0290*/  VIADD R104, R2.reuse, 0x78dde6e4 ;  /* 0x78dde6e402687836 */ /* 0x040fe20000000000 */
[C---:B------:R-:W-:Y:S01]  /*02a0*/  IADD3 R111, PT, PT, R2.reuse, -0xe443238, RZ ;  /* 0xf1bbcdc8026f7810 */ /* 0x040fe20007ffe0ff */
[C---:B------:R-:W-:Y:S01]  /*02b0*/  VIADD R106, R2.reuse, 0x1715609d ;  /* 0x1715609d026a7836 */ /* 0x040fe20000000000 */
[C---:B------:R-:W-:Y:S01]  /*02c0*/  IADD3 R136, PT, PT, R3.reuse, -0x695add53, RZ ;  /* 0x96a522ad03887810 */ /* 0x040fe20007ffe0ff */
[----:B------:R-:W-:Y:S01]  /*02d0*/  VIADD R107, R3, 0xa9066899 ;  /* 0xa9066899036b7836 */ /* 0x000fe20000000000 */
        /* <DEDUP_REMOVED lines=11> */
[----:B------:R-:W-:Y:S02]  /*0390*/  ISETP.GE.U32.AND P1, PT, R134, 0x20, PT ;  /* 0x000000208600780c */ /* 0x000fe40003f26070 */
[----:B------:R-:W-:Y:S02]  /*03a0*/  LOP3.LUT R170, R170, 0xffffff7f, RZ, 0xc0, !PT ;  /* 0xffffff7faaaa7812 */ /* 0x000fe400078ec0ff */
[----:B------:R-:W-:-:S03]  /*03b0*/  ISETP.GE.U32.AND P0, PT, R134, 0x40, PT ;  /* 0x000000408600780c */ /* 0x000fc60003f06070 */
[----:B------:R-:W1:Y:S06]  /*03c0*/  LDC.64 R40, c[0x0][0x3d8] ;  /* 0x0000f600ff287b82 */ /* 0x000e6c0000000a00 */
[----:B------:R-:W-:Y:S02]  /*03d0*/  @P1 LOP3.LUT R170, R170, 0x80, RZ, 0xfc, !PT ;  /* 0x00000080aaaa1812 */ /* 0x000fe400078efcff */
[----:B------:R-:W2:Y:S08]  /*03e0*/  LDC.64 R38, c[0x0][0x3d0] ;  /* 0x0000f400ff267b82 */ /* 0x000eb00000000a00 */
[----:B------:R-:W3:Y:S01]  /*03f0*/  LDC.64 R42, c[0x0][0x3d8] ;  /* 0x0000f600ff2a7b82 */ /* 0x000ee20000000a00 */
[----:B0-----:R-:W-:-:S05]  /*0400*/  @P1 IMAD.WIDE.U32 R36, R85, 0x20, R36 ;  /* 0x0000002055241825 */ /* 0x001fca00078e0024 */
[----:B------:R-:W5:Y:S01]  /*0410*/  @P1 LDG.E.128 R4, desc[UR6][R36.64] ;  /* 0x0000000624041981 */ /* 0x000f62000c1e1d00 */
[C---:B-1----:R-:W-:Y:S01]  /*0420*/  @P1 IMAD.WIDE.U32 R40, R85.reuse, 0x20, R40 ;  /* 0x0000002055281825 */ /* 0x042fe200078e0028 */
[----:B------:R-:W-:Y:S02]  /*0430*/  @P1 LOP3.LUT R85, R85, 0x20, RZ, 0xfc, !PT ;  /* 0x0000002055551812 */ /* 0x000fe400078efcff */
[----:B------:R0:W5:Y:S04]  /*0440*/  @P1 LDG.E.128 R8, desc[UR6][R36.64+0x10] ;  /* 0x0000100624081981 */ /* 0x000168000c1e1d00 */
[----:B------:R-:W5:Y:S04]  /*0450*/  @P1 LDG.E.128 R12, desc[UR6][R40.64] ;  /* 0x00000006280c1981 */ /* 0x000f68000c1e1d00 */
[----:B------:R1:W5:Y:S01]  /*0460*/  @P1 LDG.E.128 R16, desc[UR6][R40.64+0x10] ;  /* 0x0000100628101981 */ /* 0x000362000c1e1d00 */
[----:B------:R-:W-:Y:S01]  /*0470*/  ISETP.GE.U32.AND P1, PT, R134, 0x60, PT ;  /* 0x000000608600780c */ /* 0x000fe20003f26070 */
[----:B--2---:R-:W-:-:S04]  /*0480*/  @P0 IMAD.WIDE.U32 R44, R85, 0x20, R38 ;  /* 0x00000020552c0825 */ /* 0x004fc800078e0026 */
[----:B---3--:R-:W-:Y:S01]  /*0490*/  @P0 IMAD.WIDE.U32 R48, R85, 0x20, R42 ;  /* 0x0000002055300825 */ /* 0x008fe200078e002a */
[----:B------:R-:W5:Y:S01]  /*04a0*/  @P0 LDG.E.128 R20, desc[UR6][R44.64] ;  /* 0x000000062c140981 */ /* 0x000f62000c1e1d00 */
[----:B------:R-:W-:Y:S02]  /*04b0*/  CS2R R38, SRZ ;  /* 0x0000000000267805 */ /* 0x000fe4000001ff00 */
[----:B0-----:R-:W-:Y:S02]  /*04c0*/  CS2R R36, SRZ ;  /* 0x0000000000247805 */ /* 0x001fe4000001ff00 */
[----:B------:R-:W-:Y:S01]  /*04d0*/  CS2R R42, SRZ ;  /* 0x00000000002a7805 */ /* 0x000fe2000001ff00 */
[----:B------:R0:W5:Y:S01]  /*04e0*/  @P0 LDG.E.128 R24, desc[UR6][R44.64+0x10] ;  /* 0x000010062c180981 */ /* 0x000162000c1e1d00 */
[----:B-1----:R-:W-:Y:S02]  /*04f0*/  CS2R R40, SRZ ;  /* 0x0000000000287805 */ /* 0x002fe4000001ff00 */
[----:B------:R-:W-:-:S02]  /*0500*/  CS2R R46, SRZ ;  /* 0x00000000002e7805 */ /* 0x000fc4000001ff00 */
[----:B------:R-:W-:Y:S01]  /*0510*/  CS2R R50, SRZ ;  /* 0x0000000000327805 */ /* 0x000fe2000001ff00 */
[----:B------:R-:W5:Y:S01]  /*0520*/  @P0 LDG.E.128 R28, desc[UR6][R48.64] ;  /* 0x00000006301c0981 */ /* 0x000f62000c1e1d00 */
[----:B------:R-:W-:Y:S02]  /*0530*/  CS2R R54, SRZ ;  /* 0x0000000000367805 */ /* 0x000fe4000001ff00 */
[----:B------:R-:W-:Y:S02]  /*0540*/  CS2R R52, SRZ ;  /* 0x0000000000347805 */ /* 0x000fe4000001ff00 */
[----:B------:R-:W-:Y:S01]  /*0550*/  CS2R R58, SRZ ;  /* 0x00000000003a7805 */ /* 0x000fe2000001ff00 */
[----:B------:R1:W5:Y:S01]  /*0560*/  @P0 LDG.E.128 R32, desc[UR6][R48.64+0x10] ;  /* 0x0000100630200981 */ /* 0x000362000c1e1d00 */
[----:B------:R-:W-:Y:S02]  /*0570*/  CS2R R56, SRZ ;  /* 0x0000000000387805 */ /* 0x000fe4000001ff00 */
[----:B0-----:R-:W-:-:S02]  /*0580*/  CS2R R44, SRZ ;  /* 0x00000000002c7805 */ /* 0x001fc4000001ff00 */
[----:B------:R-:W-:Y:S02]  /*0590*/  CS2R R62, SRZ ;  /* 0x00000000003e7805 */ /* 0x000fe4000001ff00 */
[----:B------:R-:W-:Y:S02]  /*05a0*/  CS2R R60, SRZ ;  /* 0x00000000003c7805 */ /* 0x000fe4000001ff00 */
[----:B------:R-:W-:Y:S02]  /*05b0*/  CS2R R66, SRZ ;  /* 0x0000000000427805 */ /* 0x000fe4000001ff00 */
[----:B------:R-:W-:Y:S01]  /*05c0*/  CS2R R64, SRZ ;  /* 0x0000000000407805 */ /* 0x000fe2000001ff00 */
[----:B------:R-:W-:Y:S01]  /*05d0*/  @P0 VIADD R85, R85, 0x20 ;  /* 0x0000002055550836 */ /* 0x000fe20000000000 */
        /* <DEDUP_REMOVED lines=35> */
.L_x_7007:
        /* <DEDUP_REMOVED lines=9> */
[----:B------:R-:W5:Y:S02]  /*08a0*/  @P1 LDG.E.128 R4, desc[UR6][R38.64] ;  /* 0x0000000626041981 */ /* 0x000f64000c1e1d00 */
[----:B------:R-:W0:Y:S01]  /*08b0*/  LDC.64 R46, c[0x0][0x3d8] ;  /* 0x0000f600ff2e7b82 */ /* 0x000e220000000a00 */
[C---:B-1----:R-:W-:Y:S01]  /*08c0*/  @P1 IMAD.WIDE.U32 R40, R85.reuse, 0x20, R40 ;  /* 0x0000002055281825 */ /* 0x042fe200078e0028 */
[----:B------:R1:W5:Y:S04]  /*08d0*/  @P1 LDG.E.128 R8, desc[UR6][R38.64+0x10] ;  /* 0x0000100626081981 */ /* 0x000368000c1e1d00 */
[----:B------:R-:W5:Y:S02]  /*08e0*/  @P1 LDG.E.128 R12, desc[UR6][R40.64] ;  /* 0x00000006280c1981 */ /* 0x000f64000c1e1d00 */
[----:B------:R-:W4:Y:S01]  /*08f0*/  @P0 LDC.64 R48, c[0x0][0x440] ;  /* 0x00011000ff300b82 */ /* 0x000f220000000a00 */
[C---:B--2---:R-:W-:Y:S01]  /*0900*/  @P1 IMAD.WIDE.U32 R36, R85.reuse, 0x20, R36 ;  /* 0x0000002055241825 */ /* 0x044fe200078e0024 */
[----:B------:R-:W-:Y:S01]  /*0910*/  @P1 LOP3.LUT R85, R85, 0x20, RZ, 0xfc, !PT ;  /* 0x0000002055551812 */ /* 0x000fe200078efcff */
[----:B------:R-:W5:Y:S04]  /*0920*/  @P1 LDG.E.128 R16, desc[UR6][R40.64+0x10] ;  /* 0x0000100628101981 */ /* 0x000f68000c1e1d00 */
[----:B------:R-:W5:Y:S04]  /*0930*/  @P1 LD.E.128 R64, desc[UR6][R36.64] ;  /* 0x0000000624401980 */ /* 0x000f68000c101d00 */
[----:B------:R2:W5:Y:S01]  /*0940*/  @P1 LD.E.128 R60, desc[UR6][R36.64+0x10] ;  /* 0x00001006243c1980 */ /* 0x000562000c101d00 */
[----:B------:R-:W-:Y:S01]  /*0950*/  ISETP.GE.U32.AND P1, PT, R134, 0x60, PT ;  /* 0x000000608600780c */ /* 0x000fe20003f26070 */
[----:B---3--:R-:W-:-:S04]  /*0960*/  @P0 IMAD.WIDE.U32 R44, R85, 0x20, R42 ;  /* 0x00000020552c0825 */ /* 0x008fc800078e002a */
[C---:B0-----:R-:W-:Y:S01]  /*0970*/  @P0 IMAD.WIDE.U32 R46, R85.reuse, 0x20, R46 ;  /* 0x00000020552e0825 */ /* 0x041fe200078e002e */
[----:B------:R-:W5:Y:S03]  /*0980*/  @P0 LDG.E.128 R20, desc[UR6][R44.64] ;  /* 0x000000062c140981 */ /* 0x000f66000c1e1d00 */
[----:B----4-:R-:W-:Y:S01]  /*0990*/  @P0 IMAD.WIDE.U32 R48, R85, 0x20, R48 ;  /* 0x0000002055300825 */ /* 0x010fe200078e0030 */
[----:B------:R0:W5:Y:S01]  /*09a0*/  @P0 LDG.E.128 R24, desc[UR6][R44.64+0x10] ;  /* 0x000010062c180981 */ /* 0x000162000c1e1d00 */
[----:B-1----:R-:W-:Y:S02]  /*09b0*/  CS2R R38, SRZ ;  /* 0x0000000000267805 */ /* 0x002fe4000001ff00 */
[----:B--2---:R-:W-:Y:S02]  /*09c0*/  CS2R R36, SRZ ;  /* 0x0000000000247805 */ /* 0x004fe4000001ff00 */
[----:B------:R-:W-:Y:S01]  /*09d0*/  CS2R R42, SRZ ;  /* 0x00000000002a7805 */ /* 0x000fe2000001ff00 */
[----:B------:R-:W5:Y:S01]  /*09e0*/  @P0 LDG.E.128 R28, desc[UR6][R46.64] ;  /* 0x000000062e1c0981 */ /* 0x000f62000c1e1d00 */
[----:B------:R-:W-:-:S02]  /*09f0*/  CS2R R40, SRZ ;  /* 0x0000000000287805 */ /* 0x000fc4000001ff00 */
[----:B------:R-:W-:Y:S01]  /*0a00*/  CS2R R50, SRZ ;  /* 0x0000000000327805 */ /* 0x000fe2000001ff00 */
[----:B------:R-:W-:Y:S01]  /*0a10*/  @P0 VIADD R85, R85, 0x20 ;  /* 0x0000002055550836 */ /* 0x000fe20000000000 */
[----:B------:R1:W5:Y:S01]  /*0a20*/  @P0 LDG.E.128 R32, desc[UR6][R46.64+0x10] ;  /* 0x000010062e200981 */ /* 0x000362000c1e1d00 */
[----:B0-----:R-:W-:-:S03]  /*0a30*/  CS2R R44, SRZ ;  /* 0x00000000002c7805 */ /* 0x001fc6000001ff00 */
[----:B------:R-:W5:Y:S04]  /*0a40*/  @P0 LD.E.128 R56, desc[UR6][R48.64] ;  /* 0x0000000630380980 */ /* 0x000f68000c101d00 */
[----:B------:R0:W5:Y:S01]  /*0a50*/  @P0 LD.E.128 R52, desc[UR6][R48.64+0x10] ;  /* 0x0000100630340980 */ /* 0x000162000c101d00 */
[----:B-1----:R-:W-:Y:S02]  /*0a60*/  CS2R R46, SRZ ;  /* 0x00000000002e7805 */ /* 0x002fe4000001ff00 */
[----:B0-----:R-:W-:Y:S01]  /*0a70*/  CS2R R48, SRZ ;  /* 0x0000000000307805 */ /* 0x001fe2000001ff00 */
        /* <DEDUP_REMOVED lines=15> */
[----:B------:R-:W-:Y:S01]  /*0b70*/  CS2R R48, SRZ ;  /* 0x0000000000307805 */ /* 0x000fe2000001ff00 */
[----:B------:R-:W5:Y:S01]  /*0b80*/  LDG.E.128 R76, desc[UR6][R38.64] ;  /* 0x00000006264c7981 */ /* 0x000f62000c1e1d00 */
[----:B--2---:R-:W-:-:S03]  /*0b90*/  IMAD.WIDE.U32 R40, R85, 0x20, R40 ;  /* 0x0000002055287825 */ /* 0x004fc600078e0028 */
[----:B------:R1:W5:Y:S01]  /*0ba0*/  LDG.E.128 R80, desc[UR6][R38.64+0x10] ;  /* 0x0000100626507981 */ /* 0x000362000c1e1d00 */
[----:B------:R-:W-:Y:S02]  /*0bb0*/  CS2R R84, SRZ ;  /* 0x0000000000547805 */ /* 0x000fe4000001ff00 */
[----:B0-----:R-:W-:Y:S01]  /*0bc0*/  CS2R R36, SRZ ;  /* 0x0000000000247805 */ /* 0x001fe2000001ff00 */
[----:B------:R-:W5:Y:S04]  /*0bd0*/  LD.E.128 R96, desc[UR6][R40.64] ;  /* 0x0000000628607980 */ /* 0x000f68000c101d00 */
[----:B------:R0:W5:Y:S01]  /*0be0*/  LD.E.128 R92, desc[UR6][R40.64+0x10] ;  /* 0x00001006285c7980 */ /* 0x000162000c101d00 */
[----:B-1----:R-:W-:Y:S02]  /*0bf0*/  CS2R R38, SRZ ;  /* 0x0000000000267805 */ /* 0x002fe4000001ff00 */
[----:B0-----:R-:W-:Y:S01]  /*0c00*/  CS2R R40, SRZ ;  /* 0x0000000000287805 */ /* 0x001fe2000001ff00 */
[----:B------:R-:W-:Y:S06]  /*0c10*/  BRA `(.L_x_7008) ;  /* 0x0000000400f47947 */ /* 0x000fec0003800000 */
.L_x_7006:
        /* <DEDUP_REMOVED lines=31> */
[----:B------:R-:W-:Y:S01]  /*0e10*/  @P0 IMAD.WIDE.U32 R82, R85, 0x20, R82 ;  /* 0x0000002055520825 */ /* 0x000fe200078e0052 */
        /* <DEDUP_REMOVED lines=29> */
.L_x_7009:
        /* <DEDUP_REMOVED lines=10> */
[----:B------:R-:W0:Y:S01]  /*1090*/  @P0 LDC.64 R62, c[0x0][0x438] ;  /* 0x00010e00ff3e0b82 */ /* 0x000e220000000a00 */
[C---:B-1----:R-:W-:Y:S01]  /*10a0*/  @P1 IMAD.WIDE.U32 R56, R85.reuse, 0x20, R56 ;  /* 0x0000002055381825 */ /* 0x042fe200078e0038 */
[----:B------:R-:W5:Y:S04]  /*10b0*/  @P1 LDG.E.128 R8, desc[UR6][R52.64+0x10] ;  /* 0x0000100634081981 */ /* 0x000f68000c1e1d00 */
[----:B------:R-:W5:Y:S02]  /*10c0*/  @P1 LDG.E.128 R12, desc[UR6][R56.64] ;  /* 0x00000006380c1981 */ /* 0x000f64000c1e1d00 */
[----:B------:R-:W1:Y:S01]  /*10d0*/  LDC.64 R64, c[0x0][0x3d8] ;  /* 0x0000f600ff407b82 */ /* 0x000e620000000a00 */
        /* <DEDUP_REMOVED lines=9> */
[----:B-1----:R-:W-:Y:S01]  /*1170*/  @P0 IMAD.WIDE.U32 R64, R85, 0x20, R64 ;  /* 0x0000002055400825 */ /* 0x002fe200078e0040 */
[----:B------:R0:W5:Y:S01]  /*1180*/  @P0 LDG.E.128 R24, desc[UR6][R60.64+0x10] ;  /* 0x000010063c180981 */ /* 0x000162000c1e1d00 */
[----:B--2---:R-:W-:Y:S02]  /*1190*/  CS2R R54, SRZ ;  /* 0x0000000000367805 */ /* 0x004fe4000001ff00 */
[----:B------:R-:W-:Y:S02]  /*11a0*/  CS2R R52, SRZ ;  /* 0x0000000000347805 */ /* 0x000fe4000001ff00 */
[----:B------:R-:W-:Y:S01]  /*11b0*/  CS2R R58, SRZ ;  /* 0x00000000003a7805 */ /* 0x000fe2000001ff00 */
[----:B------:R-:W5:Y:S01]  /*11c0*/  @P0 LD.E.128 R40, desc[UR6][R62.64] ;  /* 0x000000063e280980 */ /* 0x000f62000c101d00 */
[----:B------:R-:W-:-:S02]  /*11d0*/  CS2R R56, SRZ ;  /* 0x0000000000387805 */ /* 0x000fc4000001ff00 */
[----:B------:R-:W-:Y:S01]  /*11e0*/  CS2R R66, SRZ ;  /* 0x0000000000427805 */ /* 0x000fe2000001ff00 */
[----:B------:R-:W-:Y:S01]  /*11f0*/  @P0 VIADD R85, R85, 0x20 ;  /* 0x0000002055550836 */ /* 0x000fe20000000000 */
[----:B------:R1:W5:Y:S01]  /*1200*/  @P0 LD.E.128 R36, desc[UR6][R62.64+0x10] ;  /* 0x000010063e240980 */ /* 0x000362000c101d00 */
[----:B0-----:R-:W-:-:S03]  /*1210*/  CS2R R60, SRZ ;  /* 0x00000000003c7805 */ /* 0x001fc6000001ff00 */
[----:B------:R-:W5:Y:S04]  /*1220*/  @P0 LDG.E.128 R28, desc[UR6][R64.64] ;  /* 0x00000006401c0981 */ /* 0x000f68000c1e1d00 */
[----:B------:R0:W5:Y:S01]  /*1230*/  @P0 LDG.E.128 R32, desc[UR6][R64.64+0x10] ;  /* 0x0000100640200981 */ /* 0x000162000c1e1d00 */
        /* <DEDUP_REMOVED lines=27> */
.L_x_7008:
[----:B------:R-:W-:Y:S05]  /*13f0*/  BSYNC.RECONVERGENT B0 ;  /* 0x0000000000007941 */ /* 0x000fea0003800200 */
.L_x_7005:
[----:B------:R-:W1:Y:S02]  /*1400*/  LDCU UR4, c[0x0][0x384] ;  /* 0x00007080ff0477ac */ /* 0x000e640008000800 */
[----:B-1----:R-:W-:-:S13]  /*1410*/  ISETP.GE.AND P0, PT, R135, UR4, PT ;  /* 0x0000000487007c0c */ /* 0x002fda000bf06270 */
[----:B------:R-:W-:Y:S05]  /*1420*/  @P0 EXIT ;  /* 0x000000000000094d */ /* 0x000fea0003800000 */
[----:B------:R-:W-:Y:S01]  /*1430*/  IMAD.HI.U32 R113, R133, -0x326172a9, RZ ;  /* 0xcd9e8d5785717827 */ /* 0x000fe200078e00ff */
[----:B------:R-:W-:Y:S01]  /*1440*/  LOP3.LUT R149, R0, 0x3, RZ, 0xc0, !PT ;  /* 0x0000000300957812 */ /* 0x000fe200078ec0ff */
[----:B------:R-:W1:Y:S02]  /*1450*/  LDCU UR10, c[0x0][0x408] ;  /* 0x00008100ff0a77ac */ /* 0x000e640008000800 */
[----:B0-----:R-:W-:Y:S01]  /*1460*/  IMAD.HI.U32 R115, R169, -0x2daee0ad, RZ ;  /* 0xd2511f53a9737827 */ /* 0x001fe200078e00ff */
[----:B------:R-:W-:Y:S01]  /*1470*/  LOP3.LUT R113, R137, R113, R2, 0x96, !PT ;  /* 0x0000007189717212 */ /* 0x000fe200078e9602 */
[----:B------:R-:W0:Y:S02]  /*1480*/  LDCU UR13, c[0x0][0x388] ;  /* 0x00007100ff0d77ac */ /* 0x000e240008000800 */
[----:B------:R-:W-:Y:S01]  /*1490*/  IMAD R114, R133, -0x326172a9, RZ ;  /* 0xcd9e8d5785727824 */ /* 0x000fe200078e02ff */
[----:B------:R-:W-:Y:S01]  /*14a0*/  LOP3.LUT R115, R115, R3, RZ, 0x3c, !PT ;  /* 0x0000000373737212 */ /* 0x000fe200078e3cff */
[----:B------:R-:W-:Y:S01]  /*14b0*/  IMAD R119, R169, -0x2daee0ad, RZ ;  /* 0xd2511f53a9777824 */ /* 0x000fe200078e02ff */
[----:B------:R-:W2:Y:S01]  /*14c0*/  LDCU.U8 UR11, c[0x0][0x410] ;  /* 0x00008200ff0b77ac */ /* 0x000ea20008000000 */
[----:B------:R-:W-:-:S02]  /*14d0*/  VIADD R118, R3, 0xbb67ae85 ;  /* 0xbb67ae8503767836 */ /* 0x000fc40000000000 */
[----:B------:R-:W-:Y:S01]  /*14e0*/  IMAD.HI.U32 R116, R113, -0x2daee0ad, RZ ;  /* 0xd2511f5371747827 */ /* 0x000fe200078e00ff */
[----:B------:R-:W3:Y:S03]  /*14f0*/  LDCU UR12, c[0x0][0x448] ;  /* 0x00008900ff0c77ac */ /* 0x000ee60008000800 */
[----:B------:R-:W-:Y:S01]  /*1500*/  IMAD.HI.U32 R117, R115, -0x326172a9, RZ ;  /* 0xcd9e8d5773757827 */ /* 0x000fe200078e00ff */
[----:B------:R-:W-:Y:S01]  /*1510*/  LOP3.LUT R116, R118, R119, R116, 0x96, !PT ;  /* 0x0000007776747212 */ /* 0x000fe200078e9674 */
[----:B------:R-:W4:Y:S02]  /*1520*/  LDCU.64 UR4, c[0x0][0x398] ;  /* 0x00007300ff0477ac */ /* 0x000f240008000a00 */
[----:B------:R-:W-:Y:S01]  /*1530*/  IMAD R118, R113, -0x2daee0ad, RZ ;  /* 0xd2511f5371767824 */ /* 0x000fe200078e02ff */
[----:B------:R-:W-:Y:S01]  /*1540*/  LOP3.LUT R100, R100, R114, R117, 0x96, !PT ;  /* 0x0000007264647212 */ /* 0x000fe200078e9675 */
[----:B------:R-:W-:Y:S01]  /*1550*/  IMAD R115, R115, -0x326172a9, RZ ;  /* 0xcd9e8d5773737824 */ /* 0x000fe200078e02ff */
[----:B------:R-:W-:Y:S01]  /*1560*/  IADD3 R117, PT, PT, R3, 0x76cf5d0a, RZ ;  /* 0x76cf5d0a03757810 */ /* 0x000fe20007ffe0ff */
[----:B------:R-:W-:Y:S01]  /*1570*/  IMAD.HI.U32 R114, R116, -0x326172a9, RZ ;  /* 0xcd9e8d5774727827 */ /* 0x000fe200078e00ff */
[----:B------:R-:W0:Y:S03]  /*1580*/  LDCU.64 UR8, c[0x0][0x3a0] ;  /* 0x00007400ff0877ac */ /* 0x000e260008000a00 */
        /* <DEDUP_REMOVED lines=45> */
[----:B------:R-:W-:Y:S01]  /*1860*/  IMAD.MOV.U32 R141, RZ, RZ, RZ ;  /* 0x000000ffff8d7224 */ /* 0x000fe200078e00ff */
[----:B------:R-:W-:Y:S01]  /*1870*/  LOP3.LUT R138, R138, R104, R105, 0x96, !PT ;  /* 0x000000688a8a7212 */ /* 0x000fe200078e9669 */
[----:B------:R-:W-:Y:S02]  /*1880*/  IMAD R140, R101, -0x326172a9, RZ ;  /* 0xcd9e8d57658c7824 */ /* 0x000fe400078e02ff */
[----:B01234-:R-:W-:-:S07]  /*1890*/  IMAD R151, R102, -0x2daee0ad, RZ ;  /* 0xd2511f5366977824 */ /* 0x01ffce00078e02ff */
.L_x_7391:
[----:B------:R-:W-:Y:S01]  /*18a0*/  IMAD R0, R135, UR13, RZ ;  /* 0x0000000d87007c24 */ /* 0x000fe2000f8e02ff */
[----:B------:R-:W-:Y:S01]  /*18b0*/  LOP3.LUT P0, RZ, R170, 0x80, RZ, 0xc0, !PT ;  /* 0x00000080aaff7812 */ /* 0x000fe2000780c0ff */
        /* <DEDUP_REMOVED lines=39> */
.L_x_7015:
        /* <DEDUP_REMOVED lines=13> */
.L_x_7017:
[----:B------:R-:W-:Y:S05]  /*1c00*/  BSYNC.RECONVERGENT B2 ;  /* 0x0000000000027941 */ /* 0x000fea0003800200 */
.L_x_7016:
        /* <DEDUP_REMOVED lines=52> */
[----:B------:R-:W-:Y:S02]  /*1f50*/  VIADD R111, R3, 0x96a522ad ;  /* 0x96a522ad036f7836 */ /* 0x000fe40000000000 */
        /* <DEDUP_REMOVED lines=8> */
.L_x_7014:
[----:B------:R-:W-:Y:S05]  /*1fe0*/  BSYNC.RECONVERGENT B1 ;  /* 0x0000000000017941 */ /* 0x000fea0003800200 */
.L_x_7013:
[----:B------:R-:W0:Y:S01]  /*1ff0*/  LDC R151, c[0x0][0x404] ;  /* 0x00010100ff977b82 */ /* 0x000e220000000800 */
[----:B------:R-:W-:Y:S01]  /*2000*/  I2FP.F32.U32 R109, R108 ;  /* 0x0000006c006d7245 */ /* 0x000fe20000201000 */
[----:B------:R-:W-:Y:S01]  /*2010*/  HFMA2 R108, -RZ, RZ, 0.1171875, 0 ;  /* 0x2f800000ff6c7431 */ /* 0x000fe200000001ff */
[----:B------:R-:W-:Y:S01]  /*2020*/  ISETP.NE.AND P2, PT, R111, 0x1, PT ;  /* 0x000000016f00780c */ /* 0x000fe20003f45270 */
[----:B------:R-:W-:Y:S01]  /*2030*/  BSSY.RECONVERGENT B1, `(.L_x_7018) ;  /* 0x000005d000017945 */ /* 0x000fe20003800200 */
[----:B------:R-:W-:Y:S01]  /*2040*/  LOP3.LUT R170, R170, 0xffffffef, RZ, 0xc0, !PT ;  /* 0xffffffefaaaa7812 */ /* 0x000fe200078ec0ff */
[----:B------:R-:W-:Y:S02]  /*2050*/  IMAD.MOV.U32 R149, RZ, RZ, 0x2 ;  /* 0x00000002ff957424 */ /* 0x000fe400078e00ff */
[----:B------:R-:W-:Y:S01]  /*2060*/  FFMA.FTZ R110, R109, R108, 1.1641532182693481445e-10 ;  /* 0x2f0000006d6e7423 */ /* 0x000fe2000001006c */
[C---:B-----5:R-:W-:Y:S01]  /*2070*/  IMAD.U32 R109, R128.reuse, 0x10000, RZ ;  /* 0x00010000806d7824 */ /* 0x060fe200078e00ff */
[----:B------:R-:W-:-:S03]  /*2080*/  PRMT R128, R128, 0x7632, R128 ;  /* 0x0000763280807816 */ /* 0x000fc60000000080 */
[----:B0-----:R-:W-:Y:S02]  /*2090*/  FSETP.LE.FTZ.AND P3, PT, R110, R151, PT ;  /* 0x000000976e00720b */ /* 0x001fe40003f73000 */
        /* <DEDUP_REMOVED lines=11> */
.L_x_7020:
        /* <DEDUP_REMOVED lines=13> */
.L_x_7022:
[----:B------:R-:W-:Y:S05]  /*2220*/  BSYNC.RECONVERGENT B2 ;  /* 0x0000000000027941 */ /* 0x000fea0003800200 */
.L_x_7021:
        /* <DEDUP_REMOVED lines=56> */
[----:B------:R-:W-:-:S05]  /*25b0*/  VIADD R149, R3, 0x96a522ad ;  /* 0x96a522ad03957836 */ /* 0x000fca0000000000 */
[----:B------:R-:W-:Y:S01]  /*25c0*/  LOP3.LUT R136, R149, R110, R155, 0x96, !PT ;  /* 0x0000006e95887212 */ /* 0x000fe200078e969b */
[----:B------:R-:W-:Y:S02]  /*25d0*/  HFMA2 R149, -RZ, RZ, 0, 0 ;  /* 0x00000000ff957431 */ /* 0x000fe400000001ff */
[----:B------:R-:W-:Y:S02]  /*25e0*/  IMAD.MOV.U32 R110, RZ, RZ, R0 ;  /* 0x000000ffff6e7224 */ /* 0x000fe400078e0000 */
[----:B------:R-:W-:-:S07]  /*25f0*/  IMAD.MOV.U32 R0, RZ, RZ, R154 ;  /* 0x000000ffff007224 */ /* 0x000fce00078e009a */
.L_x_7019:
[----:B------:R-:W-:Y:S05]  /*2600*/  BSYNC.RECONVERGENT B1 ;  /* 0x0000000000017941 */ /* 0x000fea0003800200 */
.L_x_7018:
[----:B------:R-:W-:Y:S01]  /*2610*/  I2FP.F32.U32 R111, R110 ;  /* 0x0000006e006f7245 */ /* 0x000fe20000201000 */
[----:B------:R-:W-:Y:S01]  /*2620*/  BSSY.RECONVERGENT B1, `(.L_x_7023) ;  /* 0x000005d000017945 */ /* 0x000fe20003800200 */
[----:B------:R-:W-:Y:S01]  /*2630*/  ISETP.NE.AND P2, PT, R149, 0x1, PT ;  /* 0x000000019500780c */ /* 0x000fe20003f45270 */
[----:B------:R-:W-:Y:S01]  /*2640*/  IMAD.MOV.U32 R152, RZ, RZ, 0x2 ;  /* 0x00000002ff987424 */ /* 0x000fe200078e00ff */
[----:B------:R-:W-:Y:S01]  /*2650*/  LOP3.LUT R170, R170, 0xfffffff7, RZ, 0xc0, !PT ;  /* 0xfffffff7aaaa7812 */ /* 0x000fe200078ec0ff */
[----:B------:R-:W-:Y:S01]  /*2660*/  FFMA.FTZ R110, R111, R108, 1.1641532182693481445e-10 ;  /* 0x2f0000006f6e7423 */ /* 0x000fe2000001006c */
[----:B------:R-:W-:-:S04]  /*2670*/  MOV R111, R140 ;  /* 0x0000008c006f7202 */ /* 0x000fc80000000f00 */
[----:B------:R-:W-:Y:S01]  /*2680*/  FSETP.LE.FTZ.AND P3, PT, R110, R151, PT ;  /* 0x000000976e00720b */ /* 0x000fe20003f73000 */
[----:B------:R-:W-:-:S12]  /*2690*/  IMAD.U32 R110, R128, 0x10000, RZ ;  /* 0x00010000806e7824 */ /* 0x000fd800078e00ff */
        /* <DEDUP_REMOVED lines=10> */
.L_x_7025:
        /* <DEDUP_REMOVED lines=13> */
.L_x_7027:
[----:B------:R-:W-:Y:S05]  /*2810*/  BSYNC.RECONVERGENT B2 ;  /* 0x0000000000027941 */ /* 0x000fea0003800200 */
.L_x_7026:
        /* <DEDUP_REMOVED lines=34> */
[----:B------:R-:W-:Y:S02]  /*2a40*/  VIADD R111, R2, 0xb54cda56 ;  /* 0xb54cda56026f7836 */ /* 0x000fe40000000000 */
[----:B------:R-:W-:-:S03]  /*2a50*/  IMAD.WIDE.U32 R152, R149, -0x2daee0ad, RZ ;  /* 0xd2511f5395987825 */ /* 0x000fc600078e00ff */
[----:B------:R-:W-:Y:S01]  /*2a60*/  LOP3.LUT R111, R111, R158, R155, 0x96, !PT ;  /* 0x0000009e6f6f7212 */ /* 0x000fe200078e969b */
        /* <DEDUP_REMOVED lines=18> */
[----:B------:R-:W-:Y:S02]  /*2b90*/  VIADD R149, R2, 0x8ff34781 ;  /* 0x8ff3478102957836 */ /* 0x000fe40000000000 */
[----:B------:R-:W-:Y:S02]  /*2ba0*/  HFMA2 R152, -RZ, RZ, 0, 0 ;  /* 0x00000000ff987431 */ /* 0x000fe400000001ff */
[----:B------:R-:W-:Y:S01]  /*2bb0*/  IMAD.MOV.U32 R111, RZ, RZ, R0 ;  /* 0x000000ffff6f7224 */ /* 0x000fe200078e0000 */
[----:B------:R-:W-:Y:S01]  /*2bc0*/  MOV R140, R158 ;  /* 0x0000009e008c7202 */ /* 0x000fe20000000f00 */
[----:B------:R-:W-:Y:S01]  /*2bd0*/  IMAD.MOV.U32 R0, RZ, RZ, R156 ;  /* 0x000000ffff007224 */ /* 0x000fe200078e009c */
[----:B------:R-:W-:-:S07]  /*2be0*/  LOP3.LUT R138, R149, R154, R159, 0x96, !PT ;  /* 0x0000009a958a7212 */ /* 0x000fce00078e969f */
.L_x_7024:
[----:B------:R-:W-:Y:S05]  /*2bf0*/  BSYNC.RECONVERGENT B1 ;  /* 0x0000000000017941 */ /* 0x000fea0003800200 */
.L_x_7023:
[----:B------:R-:W-:Y:S01]  /*2c00*/  I2FP.F32.U32 R111, R111 ;  /* 0x0000006f006f7245 */ /* 0x000fe20000201000 */
[----:B------:R-:W-:Y:S01]  /*2c10*/  BSSY.RECONVERGENT B1, `(.L_x_7028) ;  /* 0x000005e000017945 */ /* 0x000fe20003800200 */
[----:B------:R-:W-:Y:S01]  /*2c20*/  ISETP.NE.AND P2, PT, R152, 0x1, PT ;  /* 0x000000019800780c */ /* 0x000fe20003f45270 */
[----:B------:R-:W-:Y:S01]  /*2c30*/  IMAD.MOV.U32 R153, RZ, RZ, 0x2 ;  /* 0x00000002ff997424 */ /* 0x000fe200078e00ff */
[----:B------:R-:W-:Y:S01]  /*2c40*/  LOP3.LUT R170, R170, 0xfffffffb, RZ, 0xc0, !PT ;  /* 0xfffffffbaaaa7812 */ /* 0x000fe200078ec0ff */
[----:B------:R-:W-:Y:S01]  /*2c50*/  FFMA.FTZ R128, R111, R108, 1.1641532182693481445e-10 ;  /* 0x2f0000006f807423 */ /* 0x000fe2000001006c */
[C---:B------:R-:W-:Y:S01]  /*2c60*/  IMAD.U32 R111, R129.reuse, 0x10000, RZ ;  /* 0x00010000816f7824 */ /* 0x040fe200078e00ff */
[----:B------:R-:W-:-:S03]  /*2c70*/  PRMT R149, R129, 0x7632, R149 ;  /* 0x0000763281957816 */ /* 0x000fc60000000095 */
[----:B------:R-:W-:Y:S02]  /*2c80*/  FSETP.LE.FTZ.AND P3, PT, R128, R151, PT ;  /* 0x000000978000720b */ /* 0x000fe40003f73000 */
        /* <DEDUP_REMOVED lines=11> */
.L_x_7030:
        /* <DEDUP_REMOVED lines=13> */
.L_x_7032:
[----:B------:R-:W-:Y:S05]  /*2e10*/  BSYNC.RECONVERGENT B2 ;  /* 0x0000000000027941 */ /* 0x000fea0003800200 */
.L_x_7031:
[----:B------:R-:W-:Y:S01]  /*2e20*/  IMAD.WIDE.U32 R152, R133, -0x326172a9, RZ ;  /* 0xcd9e8d5785987825 */ /* 0x000fe200078e00ff */
[----:B------:R-:W-:Y:S02]  /*2e30*/  LOP3.LUT R156, R141, R129, R3, 0x96, !PT ;  /* 0x000000818d9c7212 */ /* 0x000fe400078e9603 */
[----:B------:R-:W-:Y:S02]  /*2e40*/  IADD3 R129, PT, PT, R2, -0x61c88647, RZ ;  /* 0x9e3779b902817810 */ /* 0x000fe40007ffe0ff */
        /* <DEDUP_REMOVED lines=35> */
[----:B------:R-:W-:Y:S02]  /*3080*/  IADD3 R129, PT, PT, R2, 0x5384540f, RZ ;  /* 0x5384540f02817810 */ /* 0x000fe40007ffe0ff */
        /* <DEDUP_REMOVED lines=22> */
.L_x_7029:
[----:B------:R-:W-:Y:S05]  /*31f0*/  BSYNC.RECONVERGENT B1 ;  /* 0x0000000000017941 */ /* 0x000fea0003800200 */
.L_x_7028:
[----:B------:R-:W-:Y:S01]  /*3200*/  I2FP.F32.U32 R129, R128 ;  /* 0x0000008000817245 */ /* 0x000fe20000201000 */
[----:B------:R-:W-:Y:S01]  /*3210*/  BSSY.RECONVERGENT B1, `(.L_x_7033) ;  /* 0x000005d000017945 */ /* 0x000fe20003800200 */
[----:B------:R-:W-:Y:S01]  /*3220*/  ISETP.NE.AND P2, PT, R153, 0x1, PT ;  /* 0x000000019900780c */ /* 0x000fe20003f45270 */
[----:B------:R-:W-:Y:S01]  /*3230*/  IMAD.U32 R128, R149, 0x10000, RZ ;  /* 0x0001000095807824 */ /* 0x000fe200078e00ff */
[----:B------:R-:W-:Y:S01]  /*3240*/  LOP3.LUT R170, R170, 0xfffffffd, RZ, 0xc0, !PT ;  /* 0xfffffffdaaaa7812 */ /* 0x000fe200078ec0ff */
[----:B------:R-:W-:Y:S01]  /*3250*/  FFMA.FTZ R152, R129, R108, 1.1641532182693481445e-10 ;  /* 0x2f00000081987423 */ /* 0x000fe2000001006c */
[----:B------:R-:W-:Y:S01]  /*3260*/  IMAD.MOV.U32 R154, RZ, RZ, 0x2 ;  /* 0x00000002ff9a7424 */ /* 0x000fe200078e00ff */
[----:B------:R-:W-:-:S03]  /*3270*/  MOV R129, R140 ;  /* 0x0000008c00817202 */ /* 0x000fc60000000f00 */
[----:B------:R-:W-:-:S13]  /*3280*/  FSETP.LE.FTZ.AND P3, PT, R152, R151, PT ;  /* 0x000000979800720b */ /* 0x000fda0003f73000 */
        /* <DEDUP_REMOVED lines=10> */
.L_x_7035:
        /* <DEDUP_REMOVED lines=13> */
.L_x_7037:
[----:B------:R-:W-:Y:S05]  /*3400*/  BSYNC.RECONVERGENT B2 ;  /* 0x0000000000027941 */ /* 0x000fea0003800200 */
.L_x_7036:
        /* <DEDUP_REMOVED lines=52> */
[----:B------:R-:W-:Y:S01]  /*3750*/  VIADD R149, R2, 0x8ff34781 ;  /* 0x8ff3478102957836 */ /* 0x000fe20000000000 */
[----:B------:R-:W-:Y:S01]  /*3760*/  MOV R140, R158 ;  /* 0x0000009e008c7202 */ /* 0x000fe20000000f00 */
[----:B------:R-:W-:-:S03]  /*3770*/  IMAD.WIDE.U32 R156, R129, -0x2daee0ad, RZ ;  /* 0xd2511f53819c7825 */ /* 0x000fc600078e00ff */
[----:B------:R-:W-:Y:S01]  /*3780*/  LOP3.LUT R138, R149, R154, R159, 0x96, !PT ;  /* 0x0000009a958a7212 */ /* 0x000fe200078e969f */
[----:B------:R-:W-:Y:S02]  /*3790*/  VIADD R129, R3, 0x96a522ad ;  /* 0x96a522ad03817836 */ /* 0x000fe40000000000 */
[----:B------:R-:W-:-:S03]  /*37a0*/  HFMA2 R154, -RZ, RZ, 0, 0 ;  /* 0x00000000ff9a7431 */ /* 0x000fc600000001ff */
[----:B------:R-:W-:Y:S01]  /*37b0*/  LOP3.LUT R136, R129, R152, R157, 0x96, !PT ;  /* 0x0000009881887212 */ /* 0x000fe200078e969d */
[----:B------:R-:W-:Y:S02]  /*37c0*/  IMAD.MOV.U32 R129, RZ, RZ, R0 ;  /* 0x000000ffff817224 */ /* 0x000fe400078e0000 */
[----:B------:R-:W-:-:S07]  /*37d0*/  IMAD.MOV.U32 R0, RZ, RZ, R156 ;  /* 0x000000ffff007224 */ /* 0x000fce00078e009c */
.L_x_7034:
[----:B------:R-:W-:Y:S05]  /*37e0*/  BSYNC.RECONVERGENT B1 ;  /* 0x0000000000017941 */ /* 0x000fea0003800200 */
.L_x_7033:
        /* <DEDUP_REMOVED lines=18> */
.L_x_7040:
        /* <DEDUP_REMOVED lines=13> */
.L_x_7042:
[----:B------:R-:W-:Y:S05]  /*39e0*/  BSYNC.RECONVERGENT B2 ;  /* 0x0000000000027941 */ /* 0x000fea0003800200 */
.L_x_7041:
        /* <DEDUP_REMOVED lines=61> */
.L_x_7039:
[----:B------:R-:W-:Y:S05]  /*3dc0*/  BSYNC.RECONVERGENT B1 ;  /* 0x0000000000017941 */ /* 0x000fea0003800200 */
.L_x_7038:
        /* <DEDUP_REMOVED lines=17> */
.L_x_7045:
        /* <DEDUP_REMOVED lines=13> */
.L_x_7047:
[----:B------:R-:W-:Y:S05]  /*3fb0*/  BSYNC.RECONVERGENT B2 ;  /* 0x0000000000027941 */ /* 0x000fea0003800200 */
.L_x_7046:
        /* <DEDUP_REMOVED lines=61> */
.L_x_7044:
[----:B------:R-:W-:Y:S05]  /*4390*/  BSYNC.RECONVERGENT B1 ;  /* 0x0000000000017941 */ /* 0x000fea0003800200 */
.L_x_7043:
        /* <DEDUP_REMOVED lines=18> */
.L_x_7050:
        /* <DEDUP_REMOVED lines=13> */
.L_x_7052:
[----:B------:R-:W-:Y:S05]  /*4590*/  BSYNC.RECONVERGENT B2 ;  /* 0x0000000000027941 */ /* 0x000fea0003800200 */
.L_x_7051:
        /* <DEDUP_REMOVED lines=60> */
[----:B------:R-:W-:-:S07]  /*4960*/  HFMA2 R149, -RZ, RZ, 0, 0 ;  /* 0x00000000ff957431 */ /* 0x000fce00000001ff */
.L_x_7049:
[----:B------:R-:W-:Y:S05]  /*4970*/  BSYNC.RECONVERGENT B1 ;  /* 0x0000000000017941 */ /* 0x000fea0003800200 */
.L_x_7048:
[----:B------:R-:W-:Y:S01]  /*4980*/  I2FP.F32.U32 R155, R153 ;  /* 0x00000099009b7245 */ /* 0x000fe20000201000 */
[----:B------:R-:W-:Y:S01]  /*4990*/  FMUL.FTZ R109, R109, UR10 ;  /* 0x0000000a6d6d7c20 */ /* 0x000fe20008410000 */
[----:B------:R-:W-:Y:S01]  /*49a0*/  P2R R157, PR, RZ, 0x2 ;  /* 0x00000002ff9d7803 */ /* 0x000fe20000000000 */
[----:B------:R-:W-:Y:S01]  /*49b0*/  FMUL.FTZ R110, R110, UR10 ;  /* 0x0000000a6e6e7c20 */ /* 0x000fe20008410000 */
[C---:B------:R-:W-:Y:S01]  /*49c0*/  LOP3.LUT P1, RZ, R170.reuse, 0x10, RZ, 0xc0, !PT ;  /* 0x00000010aaff7812 */ /* 0x040fe2000782c0ff */
[----:B------:R-:W-:Y:S01]  /*49d0*/  FFMA.FTZ R156, R155, R108, 1.1641532182693481445e-10 ;  /* 0x2f0000009b9c7423 */ /* 0x000fe2000001006c */
[----:B------:R-:W-:Y:S01]  /*49e0*/  IMAD.U32 R108, R131, 0x10000, RZ ;  /* 0x00010000836c7824 */ /* 0x000fe200078e00ff */
[----:B------:R-:W-:Y:S01]  /*49f0*/  P2R R158, PR, RZ, 0x1 ;  /* 0x00000001ff9e7803 */ /* 0x000fe20000000000 */
[----:B------:R-:W-:Y:S01]  /*4a00*/  FMUL.FTZ R111, R111, UR10 ;  /* 0x0000000a6f6f7c20 */ /* 0x000fe20008410000 */
[----:B------:R-:W-:Y:S01]  /*4a10*/  LOP3.LUT P0, RZ, R170, 0x8, RZ, 0xc0, !PT ;  /* 0x00000008aaff7812 */ /* 0x000fe2000780c0ff */
[----:B------:R-:W-:Y:S01]  /*4a20*/  FMUL.FTZ R131, R128, UR10 ;  /* 0x0000000a80837c20 */ /* 0x000fe20008410000 */
[----:B------:R-:W-:Y:S01]  /*4a30*/  LOP3.LUT P6, RZ, R170, 0x4, RZ, 0xc0, !PT ;  /* 0x00000004aaff7812 */ /* 0x000fe200078cc0ff */
[----:B------:R-:W-:Y:S01]  /*4a40*/  FMUL.FTZ R155, R108, UR10 ;  /* 0x0000000a6c9b7c20 */ /* 0x000fe20008410000 */
[----:B------:R-:W-:Y:S01]  /*4a50*/  LOP3.LUT P5, RZ, R170, 0x2, RZ, 0xc0, !PT ;  /* 0x00000002aaff7812 */ /* 0x000fe200078ac0ff */
[----:B------:R-:W-:Y:S01]  /*4a60*/  FMUL.FTZ R152, R164, UR10 ;  /* 0x0000000aa4987c20 */ /* 0x000fe20008410000 */
[----:B------:R-:W-:Y:S01]  /*4a70*/  FSEL R108, R109, RZ, P1 ;  /* 0x000000ff6d6c7208 */ /* 0x000fe20000800000 */
[----:B------:R-:W-:Y:S01]  /*4a80*/  FMUL.FTZ R153, R130, UR10 ;  /* 0x0000000a82997c20 */ /* 0x000fe20008410000 */
[----:B------:R-:W-:Y:S01]  /*4a90*/  ISETP.NE.AND P1, PT, R157, RZ, PT ;  /* 0x000000ff9d00720c */ /* 0x000fe20003f25270 */
[----:B------:R-:W-:Y:S01]  /*4aa0*/  FMUL.FTZ R154, R129, UR10 ;  /* 0x0000000a819a7c20 */ /* 0x000fe20008410000 */
[----:B------:R-:W-:-:S02]  /*4ab0*/  FSEL R109, R110, RZ, P0 ;  /* 0x000000ff6e6d7208 */ /* 0x000fc40000000000 */
[----:B------:R-:W-:Y:S02]  /*4ac0*/  FSEL R110, R111, RZ, P6 ;  /* 0x000000ff6f6e7208 */ /* 0x000fe40003000000 */
[----:B------:R-:W-:Y:S02]  /*4ad0*/  FSEL R111, R131, RZ, P5 ;  /* 0x000000ff836f7208 */ /* 0x000fe40002800000 */
        /* <DEDUP_REMOVED lines=13> */
[----:B------:R-:W-:Y:S01]  /*4bb0*/  @P1 FADD.FTZ R131, R103, R131 ;  /* 0x0000008367831221 */ /* 0x000fe20000010000 */
[----:B------:R-:W-:Y:S01]  /*4bc0*/  PLOP3.LUT P5, PT, P5, PT, PT, 0x8, 0x80 ;  /* 0x000000000080781c */ /* 0x000fe20002fae170 */
[----:B------:R-:W-:-:S12]  /*4bd0*/  BRA `(.L_x_7053) ;  /* 0x0000006000447947 */ /* 0x000fd80003800000 */
.L_x_7012:
[----:B------:R-:W-:Y:S01]  /*4be0*/  ISETP.NE.AND P2, PT, R149, 0x1, PT ;  /* 0x000000019500780c */ /* 0x000fe20003f45270 */
[----:B------:R-:W-:Y:S01]  /*4bf0*/  BSSY.RECONVERGENT B1, `(.L_x_7054) ;  /* 0x000005a000017945 */ /* 0x000fe20003800200 */
[----:B------:R-:W-:Y:S02]  /*4c00*/  HFMA2 R109, -RZ, RZ, 0, 1.1920928955078125e-07 ;  /* 0x00000002ff6d7431 */ /* 0x000fe400000001ff */
[----:B------:R-:W-:Y:S02]  /*4c10*/  VIADD R150, R2, 0xf1bbcdc8 ;  /* 0xf1bbcdc802967836 */ /* 0x000fe40000000000 */
[----:B------:R-:W-:Y:S02]  /*4c20*/  IMAD.MOV.U32 R108, RZ, RZ, R140 ;  /* 0x000000ffff6c7224 */ /* 0x000fe400078e008c */
[----:B------:R-:W-:-:S05]  /*4c30*/  IMAD.MOV.U32 R0, RZ, RZ, R151 ;  /* 0x000000ffff007224 */ /* 0x000fca00078e0097 */
        /* <DEDUP_REMOVED lines=11> */
.L_x_7056:
        /* <DEDUP_REMOVED lines=13> */
.L_x_7058:
[----:B------:R-:W-:Y:S05]  /*4dc0*/  BSYNC.RECONVERGENT B2 ;  /* 0x0000000000027941 */ /* 0x000fea0003800200 */
.L_x_7057:
        /* <DEDUP_REMOVED lines=53> */
[----:B------:R-:W-:-:S03]  /*5120*/  MOV R140, R142 ;  /* 0x0000008e008c7202 */ /* 0x000fc60000000f00 */
[----:B------:R-:W-:Y:S01]  /*5130*/  VIADD R111, R2, 0x8ff34781 ;  /* 0x8ff34781026f7836 */ /* 0x000fe20000000000 */
[----:B------:R-:W-:Y:S01]  /*5140*/  LOP3.LUT R136, R139, R110, R109, 0x96, !PT ;  /* 0x0000006e8b887212 */ /* 0x000fe200078e966d */
[----:B------:R-:W-:Y:S02]  /*5150*/  HFMA2 R109, -RZ, RZ, 0, 0 ;  /* 0x00000000ff6d7431 */ /* 0x000fe400000001ff */
[----:B------:R-:W-:Y:S01]  /*5160*/  IMAD.MOV.U32 R0, RZ, RZ, R108 ;  /* 0x000000ffff007224 */ /* 0x000fe200078e006c */
[----:B------:R-:W-:Y:S01]  /*5170*/  LOP3.LUT R138, R111, R144, R143, 0x96, !PT ;  /* 0x000000906f8a7212 */ /* 0x000fe200078e968f */
[----:B------:R-:W-:-:S07]  /*5180*/  IMAD.MOV.U32 R108, RZ, RZ, R151 ;  /* 0x000000ffff6c7224 */ /* 0x000fce00078e0097 */
.L_x_7055:
[----:B------:R-:W-:Y:S05]  /*5190*/  BSYNC.RECONVERGENT B1 ;  /* 0x0000000000017941 */ /* 0x000fea0003800200 */
.L_x_7054:
        /* <DEDUP_REMOVED lines=9> */
[----:B------:R-:W-:Y:S02]  /*5230*/  PRMT R128, R128, 0x7632, R128 ;  /* 0x0000763280807816 */ /* 0x000fe40000000080 */
[----:B------:R-:W-:-:S02]  /*5240*/  MOV R110, 0x2 ;  /* 0x00000002006e7802 */ /* 0x000fc40000000f00 */
[----:B0-----:R-:W-:Y:S01]  /*5250*/  FSETP.LE.FTZ.AND P4, PT, R108, R151, PT ;  /* 0x000000976c00720b */ /* 0x001fe20003f93000 */
[----:B------:R-:W-:Y:S02]  /*5260*/  IMAD.MOV.U32 R108, RZ, RZ, R140 ;  /* 0x000000ffff6c7224 */ /* 0x000fe400078e008c */
[----:B-1----:R-:W-:-:S10]  /*5270*/  FMUL.FTZ R147, R152, R147 ;  /* 0x0000009398937220 */ /* 0x002fd40000410000 */
        /* <DEDUP_REMOVED lines=10> */
.L_x_7061:
        /* <DEDUP_REMOVED lines=13> */
.L_x_7063:
[----:B------:R-:W-:Y:S05]  /*53f0*/  BSYNC.RECONVERGENT B2 ;  /* 0x0000000000027941 */ /* 0x000fea0003800200 */
.L_x_7062:
        /* <DEDUP_REMOVED lines=60> */
.L_x_7060:
[----:B------:R-:W-:Y:S05]  /*57c0*/  BSYNC.RECONVERGENT B1 ;  /* 0x0000000000017941 */ /* 0x000fea0003800200 */
.L_x_7059:
        /* <DEDUP_REMOVED lines=8> */
[----:B------:R-:W-:Y:S02]  /*5850*/  FSEL R108, R147, RZ, P4 ;  /* 0x000000ff936c7208 */ /* 0x000fe40002000000 */
        /* <DEDUP_REMOVED lines=14> */
.L_x_7066:
        /* <DEDUP_REMOVED lines=13> */
.L_x_7068:
[----:B------:R-:W-:Y:S05]  /*5a10*/  BSYNC.RECONVERGENT B2 ;  /* 0x0000000000027941 */ /* 0x000fea0003800200 */
.L_x_7067:
        /* <DEDUP_REMOVED lines=60> */
.L_x_7065:
[----:B------:R-:W-:Y:S05]  /*5de0*/  BSYNC.RECONVERGENT B1 ;  /* 0x0000000000017941 */ /* 0x000fea0003800200 */
.L_x_7064:
        /* <DEDUP_REMOVED lines=8> */
[----:B------:R-:W-:Y:S01]  /*5e70*/  FSETP.LE.FTZ.AND P4, PT, R110, R151, PT ;  /* 0x000000976e00720b */ /* 0x000fe20003f93000 */
[----:B------:R-:W-:-:S12]  /*5e80*/  IMAD.MOV.U32 R110, RZ, RZ, R140 ;  /* 0x000000ffff6e7224 */ /* 0x000fd800078e008c */
        /* <DEDUP_REMOVED lines=10> */
.L_x_7071:
        /* <DEDUP_REMOVED lines=13> */
.L_x_7073:
[----:B------:R-:W-:Y:S05]  /*6000*/  BSYNC.RECONVERGENT B2 ;  /* 0x0000000000027941 */ /* 0x000fea0003800200 */
.L_x_7072:
        /* <DEDUP_REMOVED lines=60> */
.L_x_7070:
[----:B------:R-:W-:Y:S05]  /*63d0*/  BSYNC.RECONVERGENT B1 ;  /* 0x0000000000017941 */ /* 0x000fea0003800200 */
.L_x_7069:
        /* <DEDUP_REMOVED lines=24> */
.L_x_7076:
        /* <DEDUP_REMOVED lines=13> */
.L_x_7078:
[----:B------:R-:W-:Y:S05]  /*6630*/  BSYNC.RECONVERGENT B2 ;  /* 0x0000000000027941 */ /* 0x000fea0003800200 */
.L_x_7077:
        /* <DEDUP_REMOVED lines=60> */
.L_x_7075:
[----:B------:R-:W-:Y:S05]  /*6a00*/  BSYNC.RECONVERGENT B1 ;  /* 0x0000000000017941 */ /* 0x000fea0003800200 */
.L_x_7074:
[----:B------:R-:W-:Y:S01]  /*6a10*/  I2FP.F32.U32 R110, R110 ;  /* 0x0000006e006e7245 */ /* 0x000fe20000201000 */
[C---:B------:R-:W-:Y:S01]  /*6a20*/  IMAD.U32 R111, R129.reuse, 0x10000, RZ ;  /* 0x00010000816f7824 */ /* 0x040fe200078e00ff */
[----:B------:R-:W-:Y:S01]  /*6a30*/  ISETP.NE.AND P2, PT, R144, 0x1, PT ;  /* 0x000000019000780c */ /* 0x000fe20003f45270 */
[----:B------:R-:W-:Y:S01]  /*6a40*/  BSSY.RECONVERGENT B1, `(.L_x_7079) ;  /* 0x000005c000017945 */ /* 0x000fe20003800200 */
[----:B------:R-:W-:Y:S01]  /*6a50*/  LOP3.LUT R170, R170, 0xfffffffb, RZ, 0xc0, !PT ;  /* 0xfffffffbaaaa7812 */ /* 0x000fe200078ec0ff */
[----:B------:R-:W-:Y:S01]  /*6a60*/  FFMA.FTZ R110, R110, R153, 1.1641532182693481445e-10 ;  /* 0x2f0000006e6e7423 */ /* 0x000fe20000010099 */
[----:B------:R-:W-:Y:S01]  /*6a70*/  PRMT R129, R129, 0x7632, R129 ;  /* 0x0000763281817816 */ /* 0x000fe20000000081 */
[----:B------:R-:W-:Y:S02]  /*6a80*/  IMAD.MOV.U32 R145, RZ, RZ, 0x2 ;  /* 0x00000002ff917424 */ /* 0x000fe400078e00ff */
[----:B------:R-:W-:Y:S01]  /*6a90*/  FMUL.FTZ R128, R152, R111 ;  /* 0x0000006f98807220 */ /* 0x000fe20000410000 */
[----:B------:R-:W-:-:S02]  /*6aa0*/  FSETP.LE.FTZ.AND P4, PT, R110, R151, PT ;  /* 0x000000976e00720b */ /* 0x000fc40003f93000 */
        /* <DEDUP_REMOVED lines=11> */
.L_x_7081:
        /* <DEDUP_REMOVED lines=13> */
.L_x_7083:
[----:B------:R-:W-:Y:S05]  /*6c30*/  BSYNC.RECONVERGENT B2 ;  /* 0x0000000000027941 */ /* 0x000fea0003800200 */
.L_x_7082:
        /* <DEDUP_REMOVED lines=60> */
.L_x_7080:
[----:B------:R-:W-:Y:S05]  /*7000*/  BSYNC.RECONVERGENT B1 ;  /* 0x0000000000017941 */ /* 0x000fea0003800200 */
.L_x_7079:
        /* <DEDUP_REMOVED lines=23> */
.L_x_7086:
        /* <DEDUP_REMOVED lines=13> */
.L_x_7088:
[----:B------:R-:W-:Y:S05]  /*7250*/  BSYNC.RECONVERGENT B2 ;  /* 0x0000000000027941 */ /* 0x000fea0003800200 */
.L_x_7087:
        /* <DEDUP_REMOVED lines=60> */
.L_x_7085:
[----:B------:R-:W-:Y:S05]  /*7620*/  BSYNC.RECONVERGENT B1 ;  /* 0x0000000000017941 */ /* 0x000fea0003800200 */
.L_x_7084:
[----:B------:R-:W-:Y:S01]  /*7630*/  I2FP.F32.U32 R128, R111 ;  /* 0x0000006f00807245 */ /* 0x000fe20000201000 */
[----:B------:R-:W-:Y:S01]  /*7640*/  IMAD.U32 R129, R129, 0x10000, RZ ;  /* 0x0001000081817824 */ /* 0x000fe200078e00ff */
[----:B------:R-:W-:Y:S01]  /*7650*/  ISETP.NE.AND P2, PT, R144, 0x1, PT ;  /* 0x000000019000780c */ /* 0x000fe20003f45270 */
[----:B------:R-:W-:Y:S01]  /*7660*/  BSSY.RECONVERGENT B1, `(.L_x_7089) ;  /* 0x000005b000017945 */ /* 0x000fe20003800200 */
[----:B------:R-:W-:Y:S01]  /*7670*/  LOP3.LUT R170, R170, 0xfffffffd, RZ, 0xc0, !PT ;  /* 0xfffffffdaaaa7812 */ /* 0x000fe200078ec0ff */
[----:B------:R-:W-:Y:S01]  /*7680*/  FFMA.FTZ R128, R128, R153, 1.1641532182693481445e-10 ;  /* 0x2f00000080807423 */ /* 0x000fe20000010099 */
[----:B------:R-:W-:Y:S02]  /*7690*/  HFMA2 R145, -RZ, RZ, 0, 1.1920928955078125e-07 ;  /* 0x00000002ff917431 */ /* 0x000fe400000001ff */
[----:B------:R-:W-:Y:S02]  /*76a0*/  IMAD.MOV.U32 R111, RZ, RZ, R140 ;  /* 0x000000ffff6f7224 */ /* 0x000fe400078e008c */
[----:B------:R-:W-:Y:S01]  /*76b0*/  FMUL.FTZ R147, R129, R152 ;  /* 0x0000009881937220 */ /* 0x000fe20000410000 */
[----:B------:R-:W-:-:S13]  /*76c0*/  FSETP.LE.FTZ.AND P4, PT, R128, R151, PT ;  /* 0x000000978000720b */ /* 0x000fda0003f93000 */
        /* <DEDUP_REMOVED lines=10> */
.L_x_7091:
        /* <DEDUP_REMOVED lines=13> */
.L_x_7093:
[----:B------:R-:W-:Y:S05]  /*7840*/  BSYNC.RECONVERGENT B2 ;  /* 0x0000000000027941 */ /* 0x000fea0003800200 */
.L_x_7092:
        /* <DEDUP_REMOVED lines=60> */
.L_x_7090:
[----:B------:R-:W-:Y:S05]  /*7c10*/  BSYNC.RECONVERGENT B1 ;  /* 0x0000000000017941 */ /* 0x000fea0003800200 */
.L_x_7089:
        /* <DEDUP_REMOVED lines=24> */
.L_x_7096:
        /* <DEDUP_REMOVED lines=13> */
.L_x_7098:
[----:B------:R-:W-:Y:S05]  /*7e70*/  BSYNC.RECONVERGENT B2 ;  /* 0x0000000000027941 */ /* 0x000fea0003800200 */
.L_x_7097:
        /* <DEDUP_REMOVED lines=60> */
.L_x_7095:
[----:B------:R-:W-:Y:S05]  /*8240*/  BSYNC.RECONVERGENT B1 ;  /* 0x0000000000017941 */ /* 0x000fea0003800200 */
.L_x_7094:
        /* <DEDUP_REMOVED lines=19> */
.L_x_7101:
        /* <DEDUP_REMOVED lines=13> */
.L_x_7103:
[----:B------:R-:W-:Y:S05]  /*8450*/  BSYNC.RECONVERGENT B2 ;  /* 0x0000000000027941 */ /* 0x000fea0003800200 */
.L_x_7102:
        /* <DEDUP_REMOVED lines=60> */
.L_x_7100:
[----:B------:R-:W-:Y:S05]  /*8820*/  BSYNC.RECONVERGENT B1 ;  /* 0x0000000000017941 */ /* 0x000fea0003800200 */
.L_x_7099:
[----:B------:R-:W-:Y:S01]  /*8830*/  I2FP.F32.U32 R128, R129 ;  /* 0x0000008100807245 */ /* 0x000fe20000201000 */
[----:B------:R-:W-:Y:S01]  /*8840*/  IMAD.U32 R129, R162, 0x10000, RZ ;  /* 0x00010000a2817824 */ /* 0x000fe200078e00ff */
[----:B------:R-:W-:Y:S03]  /*8850*/  BSSY.RECONVERGENT B1, `(.L_x_7104) ;  /* 0x000005f000017945 */ /* 0x000fe60003800200 */
[----:B------:R-:W-:Y:S01]  /*8860*/  FFMA.FTZ R128, R128, R153, 1.1641532182693481445e-10 ;  /* 0x2f00000080807423 */ /* 0x000fe20000010099 */
[----:B------:R-:W-:-:S04]  /*8870*/  FMUL.FTZ R129, R129, R152 ;  /* 0x0000009881817220 */ /* 0x000fc80000410000 */
[----:B------:R-:W-:Y:S02]  /*8880*/  FSETP.GTU.FTZ.AND P3, PT, R128, R151, PT ;  /* 0x000000978000720b */ /* 0x000fe40003f7c000 */
[----:B------:R-:W-:Y:S01]  /*8890*/  FSEL R128, R147, RZ, P2 ;  /* 0x000000ff93807208 */ /* 0x000fe20001000000 */
[----:B------:R-:W-:Y:S01]  /*88a0*/  HFMA2 R147, -RZ, RZ, 0, 1.1920928955078125e-07 ;  /* 0x00000002ff937431 */ /* 0x000fe200000001ff */
        /* <DEDUP_REMOVED lines=15> */
.L_x_7106:
        /* <DEDUP_REMOVED lines=13> */
.L_x_7108:
[----:B------:R-:W-:Y:S05]  /*8a70*/  BSYNC.RECONVERGENT B2 ;  /* 0x0000000000027941 */ /* 0x000fea0003800200 */
.L_x_7107:
        /* <DEDUP_REMOVED lines=60> */
.L_x_7105:
[----:B------:R-:W-:Y:S05]  /*8e40*/  BSYNC.RECONVERGENT B1 ;  /* 0x0000000000017941 */ /* 0x000fea0003800200 */
.L_x_7104:
        /* <DEDUP_REMOVED lines=18> */
.L_x_7111:
        /* <DEDUP_REMOVED lines=13> */
.L_x_7113:
[----:B------:R-:W-:Y:S05]  /*9040*/  BSYNC.RECONVERGENT B2 ;  /* 0x0000000000027941 */ /* 0x000fea0003800200 */
.L_x_7112:
        /* <DEDUP_REMOVED lines=51> */
[----:B------:R-:W-:Y:S01]  /*9380*/  IMAD.MOV.U32 R149, RZ, RZ, RZ ;  /* 0x000000ffff957224 */ /* 0x000fe200078e00ff */
[----:B------:R-:W-:-:S03]  /*9390*/  LOP3.LUT R156, R150, R158, R155, 0x96, !PT ;  /* 0x0000009e969c7212 */ /* 0x000fc600078e969b */
[----:B------:R-:W-:-:S04]  /*93a0*/  IMAD.WIDE.U32 R158, R147, -0x326172a9, RZ ;  /* 0xcd9e8d57939e7825 */ /* 0x000fc800078e00ff */
[----:B------:R-:W-:Y:S01]  /*93b0*/  IMAD.WIDE.U32 R156, R156, -0x2daee0ad, RZ ;  /* 0xd2511f539c9c7825 */ /* 0x000fe200078e00ff */
[----:B------:R-:W-:-:S03]  /*93c0*/  LOP3.LUT R138, R129, R154, R159, 0x96, !PT ;  /* 0x0000009a818a7212 */ /* 0x000fc600078e969f */
[----:B------:R-:W-:Y:S02]  /*93d0*/  VIADD R147, R3, 0x96a522ad ;  /* 0x96a522ad03937836 */ /* 0x000fe40000000000 */
[----:B------:R-:W-:Y:S02]  /*93e0*/  IMAD.MOV.U32 R140, RZ, RZ, R158 ;  /* 0x000000ffff8c7224 */ /* 0x000fe400078e009e */
[----:B------:R-:W-:Y:S01]  /*93f0*/  IMAD.MOV.U32 R0, RZ, RZ, R156 ;  /* 0x000000ffff007224 */ /* 0x000fe200078e009c */
[----:B------:R-:W-:-:S07]  /*9400*/  LOP3.LUT R136, R147, R148, R157, 0x96, !PT ;  /* 0x0000009493887212 */ /* 0x000fce00078e969d */
.L_x_7110:
[----:B------:R-:W-:Y:S05]  /*9410*/  BSYNC.RECONVERGENT B1 ;  /* 0x0000000000017941 */ /* 0x000fea0003800200 */
.L_x_7109:
        /* <DEDUP_REMOVED lines=24> */
.L_x_7116:
        /* <DEDUP_REMOVED lines=13> */
.L_x_7118:
[----:B------:R-:W-:Y:S05]  /*9670*/  BSYNC.RECONVERGENT B2 ;  /* 0x0000000000027941 */ /* 0x000fea0003800200 */
.L_x_7117:
        /* <DEDUP_REMOVED lines=60> */
.L_x_7115:
[----:B------:R-:W-:Y:S05]  /*9a40*/  BSYNC.RECONVERGENT B1 ;  /* 0x0000000000017941 */ /* 0x000fea0003800200 */
.L_x_7114:
        /* <DEDUP_REMOVED lines=19> */
.L_x_7121:
        /* <DEDUP_REMOVED lines=13> */
.L_x_7123:
[----:B------:R-:W-:Y:S05]  /*9c50*/  BSYNC.RECONVERGENT B2 ;  /* 0x0000000000027941 */ /* 0x000fea0003800200 */
.L_x_7122:
        /* <DEDUP_REMOVED lines=60> */
.L_x_7120:
[----:B------:R-:W-:Y:S05]  /*a020*/  BSYNC.RECONVERGENT B1 ;  /* 0x0000000000017941 */ /* 0x000fea0003800200 */
.L_x_7119:
[----:B------:R-:W-:Y:S01]  /*a030*/  I2FP.F32.U32 R130, R148 ;  /* 0x0000009400827245 */ /* 0x000fe20000201000 */
[----:B------:R-:W-:Y:S01]  /*a040*/  IMAD.U32 R149, R163, 0x10000, RZ ;  /* 0x00010000a3957824 */ /* 0x000fe200078e00ff */
[----:B------:R-:W-:Y:S01]  /*a050*/  BSSY.RECONVERGENT B1, `(.L_x_7124) ;  /* 0x000005f000017945 */ /* 0x000fe20003800200 */
[----:B------:R-:W-:Y:S02]  /*a060*/  IMAD.MOV.U32 R156, RZ, RZ, 0x2 ;  /* 0x00000002ff9c7424 */ /* 0x000fe400078e00ff */
        /* <DEDUP_REMOVED lines=19> */
.L_x_7126:
        /* <DEDUP_REMOVED lines=13> */
.L_x_7128:
[----:B------:R-:W-:Y:S05]  /*a270*/  BSYNC.RECONVERGENT B2 ;  /* 0x0000000000027941 */ /* 0x000fea0003800200 */
.L_x_7127:
        /* <DEDUP_REMOVED lines=60> */
.L_x_7125:
[----:B------:R-:W-:Y:S05]  /*a640*/  BSYNC.RECONVERGENT B1 ;  /* 0x0000000000017941 */ /* 0x000fea0003800200 */
.L_x_7124:
        /* <DEDUP_REMOVED lines=18> */
.L_x_7131:
        /* <DEDUP_REMOVED lines=15> */
.L_x_7133:
[----:B------:R-:W-:Y:S05]  /*a860*/  BSYNC.RECONVERGENT B2 ;  /* 0x0000000000027941 */ /* 0x000fea0003800200 */
.L_x_7132:
        /* <DEDUP_REMOVED lines=49> */
[----:B------:R-:W-:Y:S01]  /*ab80*/  VIADD R131, R2, 0x8ff34781 ;  /* 0x8ff3478102837836 */ /* 0x000fe20000000000 */
[----:B------:R-:W-:Y:S01]  /*ab90*/  LOP3.LUT R158, R150, R164, R157, 0x96, !PT ;  /* 0x000000a4969e7212 */ /* 0x000fe200078e969d */
[----:B------:R-:W-:Y:S02]  /*aba0*/  IMAD.MOV.U32 R155, RZ, RZ, R0 ;  /* 0x000000ffff9b7224 */ /* 0x000fe400078e0000 */
        /* <DEDUP_REMOVED lines=8> */
.L_x_7130:
[----:B------:R-:W-:Y:S05]  /*ac30*/  BSYNC.RECONVERGENT B1 ;  /* 0x0000000000017941 */ /* 0x000fea0003800200 */
.L_x_7129:
        /* <DEDUP_REMOVED lines=11> */
.L_x_7053:
        /* <DEDUP_REMOVED lines=10> */
[----:B------:R-:W-:Y:S02]  /*ad90*/  LOP3.LUT P1, RZ, R170, 0x10, RZ, 0xc0, !PT ;  /* 0x00000010aaff7812 */ /* 0x000fe4000782c0ff */
[----:B------:R-:W-:Y:S02]  /*ada0*/  SEL R158, RZ, 0x100, !P3 ;  /* 0x00000100ff9e7807 */ /* 0x000fe40005800000 */
        /* <DEDUP_REMOVED lines=32> */
.L_x_7134:
[----:B------:R-:W-:Y:S02]  /*afb0*/  IMAD.MOV.U32 R151, RZ, RZ, R0 ;  /* 0x000000ffff977224 */ /* 0x000fe400078e0000 */
[----:B------:R-:W-:-:S07]  /*afc0*/  VIADD R0, R146, 0x20 ;  /* 0x0000002092007836 */ /* 0x000fce0000000000 */
.L_x_7011:
[----:B------:R-:W-:Y:S05]  /*afd0*/  BSYNC.RECONVERGENT B0 ;  /* 0x0000000000007941 */ /* 0x000fea0003800200 */
.L_x_7010:
[----:B------:R-:W-:Y:S01]  /*afe0*/  ISETP.GE.U32.AND P0, PT, R134, 0x40, PT ;  /* 0x000000408600780c */ /* 0x000fe20003f06070 */
[----:B------:R-:W-:Y:S01]  /*aff0*/  BSSY.RECONVERGENT B0, `(.L_x_7135) ;  /* 0x000097a000007945 */ /* 0x000fe20003800200 */
[----:B------:R-:W-:-:S11]  /*b000*/  LOP3.LUT R170, R170, 0xffffffbf, RZ, 0xc0, !PT ;  /* 0xffffffbfaaaa7812 */ /* 0x000fd600078ec0ff */
[----:B------:R-:W-:Y:S01]  /*b010*/  @P0 LOP3.LUT R170, R170, 0x40, RZ, 0xfc, !PT ;  /* 0x00000040aaaa0812 */ /* 0x000fe200078efcff */
[----:B------:R-:W-:Y:S06]  /*b020*/  @!P0 BRA `(.L_x_7136) ;  /* 0x0000009400d88947 */ /* 0x000fec0003800000 */
        /* <DEDUP_REMOVED lines=18> */
[----:B------:R-:W-:Y:S02]  /*b150*/  IMAD.MOV.U32 R112, RZ, RZ, R140 ;  /* 0x000000ffff707224 */ /* 0x000fe400078e008c */
[----:B01----:R-:W-:-:S07]  /*b160*/  IMAD.MOV.U32 R152, RZ, RZ, R151 ;  /* 0x000000ffff987224 */ /* 0x003fce00078e0097 */
        /* <DEDUP_REMOVED lines=11> */
.L_x_7140:
        /* <DEDUP_REMOVED lines=13> */
.L_x_7142:
[----:B------:R-:W-:Y:S05]  /*b2f0*/  BSYNC.RECONVERGENT B2 ;  /* 0x0000000000027941 */ /* 0x000fea0003800200 */
.L_x_7141:
        /* <DEDUP_REMOVED lines=60> */
.L_x_7139:
[----:B------:R-:W-:Y:S05]  /*b6c0*/  BSYNC.RECONVERGENT B1 ;  /* 0x0000000000017941 */ /* 0x000fea0003800200 */
.L_x_7138:
[----:B------:R-:W0:Y:S01]  /*b6d0*/  LDC R150, c[0x0][0x404] ;  /* 0x00010100ff967b82 */ /* 0x000e220000000800 */
[----:B------:R-:W-:Y:S01]  /*b6e0*/  I2FP.F32.U32 R112, R112 ;  /* 0x0000007000707245 */ /* 0x000fe20000201000 */
[----:B------:R-:W-:Y:S01]  /*b6f0*/  IMAD.MOV.U32 R153, RZ, RZ, 0x2f800000 ;  /* 0x2f800000ff997424 */ /* 0x000fe200078e00ff */
[----:B------:R-:W-:Y:S01]  /*b700*/  ISETP.NE.AND P2, PT, R114, 0x1, PT ;  /* 0x000000017200780c */ /* 0x000fe20003f45270 */
[----:B------:R-:W-:Y:S01]  /*b710*/  BSSY.RECONVERGENT B1, `(.L_x_7143) ;  /* 0x000005f000017945 */ /* 0x000fe20003800200 */
[----:B------:R-:W-:Y:S01]  /*b720*/  LOP3.LUT R170, R170, 0xffffffef, RZ, 0xc0, !PT ;  /* 0xffffffefaaaa7812 */ /* 0x000fe200078ec0ff */
[----:B------:R-:W-:Y:S01]  /*b730*/  FFMA.FTZ R113, R112, R153, 1.1641532182693481445e-10 ;  /* 0x2f00000070717423 */ /* 0x000fe20000010099 */
[C---:B-----5:R-:W-:Y:S01]  /*b740*/  IMAD.U32 R112, R120.reuse, 0x10000, RZ ;  /* 0x0001000078707824 */ /* 0x060fe200078e00ff */
        /* <DEDUP_REMOVED lines=16> */
.L_x_7145:
        /* <DEDUP_REMOVED lines=13> */
.L_x_7147:
[----:B------:R-:W-:Y:S05]  /*b920*/  BSYNC.RECONVERGENT B2 ;  /* 0x0000000000027941 */ /* 0x000fea0003800200 */
.L_x_7146:
        /* <DEDUP_REMOVED lines=53> */
[----:B------:R-:W-:Y:S01]  /*bc80*/  IADD3 R115, PT, PT, R3, -0x695add53, RZ ;  /* 0x96a522ad03737810 */ /* 0x000fe20007ffe0ff */
[----:B------:R-:W-:Y:S02]  /*bc90*/  IMAD.MOV.U32 R140, RZ, RZ, R144 ;  /* 0x000000ffff8c7224 */ /* 0x000fe400078e0090 */
[----:B------:R-:W-:Y:S01]  /*bca0*/  IMAD.WIDE.U32 R142, R142, -0x2daee0ad, RZ ;  /* 0xd2511f538e8e7825 */ /* 0x000fe200078e00ff */
[----:B------:R-:W-:-:S03]  /*bcb0*/  LOP3.LUT R138, R113, R114, R145, 0x96, !PT ;  /* 0x00000072718a7212 */ /* 0x000fc600078e9691 */
[----:B------:R-:W-:Y:S01]  /*bcc0*/  IMAD.MOV.U32 R113, RZ, RZ, R152 ;  /* 0x000000ffff717224 */ /* 0x000fe200078e0098 */
[----:B------:R-:W-:Y:S01]  /*bcd0*/  LOP3.LUT R136, R115, R112, R143, 0x96, !PT ;  /* 0x0000007073887212 */ /* 0x000fe200078e968f */
[----:B------:R-:W-:Y:S01]  /*bce0*/  IMAD.MOV.U32 R115, RZ, RZ, RZ ;  /* 0x000000ffff737224 */ /* 0x000fe200078e00ff */
[----:B------:R-:W-:-:S07]  /*bcf0*/  MOV R152, R142 ;  /* 0x0000008e00987202 */ /* 0x000fce0000000f00 */
.L_x_7144:
[----:B------:R-:W-:Y:S05]  /*bd00*/  BSYNC.RECONVERGENT B1 ;  /* 0x0000000000017941 */ /* 0x000fea0003800200 */
.L_x_7143:
[----:B------:R-:W-:Y:S01]  /*bd10*/  I2FP.F32.U32 R112, R113 ;  /* 0x0000007100707245 */ /* 0x000fe20000201000 */
[----:B------:R-:W-:Y:S01]  /*bd20*/  IMAD.U32 R114, R160, 0x10000, RZ ;  /* 0x00010000a0727824 */ /* 0x000fe200078e00ff */
[----:B------:R-:W-:Y:S01]  /*bd30*/  ISETP.NE.AND P3, PT, R115, 0x1, PT ;  /* 0x000000017300780c */ /* 0x000fe20003f65270 */
[----:B------:R-:W-:Y:S01]  /*bd40*/  BSSY.RECONVERGENT B1, `(.L_x_7148) ;  /* 0x000005f000017945 */ /* 0x000fe20003800200 */
[----:B------:R-:W-:Y:S02]  /*bd50*/  HFMA2 R142, -RZ, RZ, 0, 1.1920928955078125e-07 ;  /* 0x00000002ff8e7431 */ /* 0x000fe400000001ff */
[----:B------:R-:W-:Y:S01]  /*bd60*/  FFMA.FTZ R113, R112, R153, 1.1641532182693481445e-10 ;  /* 0x2f00000070717423 */ /* 0x000fe20000010099 */
[----:B------:R-:W-:-:S04]  /*bd70*/  FMUL.FTZ R112, R114, R151 ;  /* 0x0000009772707220 */ /* 0x000fc80000410000 */
        /* <DEDUP_REMOVED lines=16> */
.L_x_7150:
        /* <DEDUP_REMOVED lines=13> */
.L_x_7152:
[----:B------:R-:W-:Y:S05]  /*bf50*/  BSYNC.RECONVERGENT B2 ;  /* 0x0000000000027941 */ /* 0x000fea0003800200 */
.L_x_7151:
        /* <DEDUP_REMOVED lines=61> */
.L_x_7149:
[----:B------:R-:W-:Y:S05]  /*c330*/  BSYNC.RECONVERGENT B1 ;  /* 0x0000000000017941 */ /* 0x000fea0003800200 */
.L_x_7148:
[----:B------:R-:W-:Y:S01]  /*c340*/  I2FP.F32.U32 R114, R113 ;  /* 0x0000007100727245 */ /* 0x000fe20000201000 */
[----:B------:R-:W-:Y:S01]  /*c350*/  IMAD.U32 R120, R120, 0x10000, RZ ;  /* 0x0001000078787824 */ /* 0x000fe200078e00ff */
[----:B------:R-:W-:Y:S01]  /*c360*/  ISETP.NE.AND P2, PT, R142, 0x1, PT ;  /* 0x000000018e00780c */ /* 0x000fe20003f45270 */
[----:B------:R-:W-:Y:S01]  /*c370*/  BSSY.RECONVERGENT B1, `(.L_x_7153) ;  /* 0x000005c000017945 */ /* 0x000fe20003800200 */
[----:B------:R-:W-:Y:S01]  /*c380*/  LOP3.LUT R170, R170, 0xfffffff7, RZ, 0xc0, !PT ;  /* 0xfffffff7aaaa7812 */ /* 0x000fe200078ec0ff */
[----:B------:R-:W-:Y:S01]  /*c390*/  FFMA.FTZ R113, R114, R153, 1.1641532182693481445e-10 ;  /* 0x2f00000072717423 */ /* 0x000fe20000010099 */
[----:B------:R-:W-:Y:S02]  /*c3a0*/  HFMA2 R115, -RZ, RZ, 0, 1.1920928955078125e-07 ;  /* 0x00000002ff737431 */ /* 0x000fe400000001ff */
[----:B------:R-:W-:Y:S02]  /*c3b0*/  FMUL.FTZ R147, R120, R151 ;  /* 0x0000009778937220 */ /* 0x000fe40000410000 */
[----:B------:R-:W-:Y:S01]  /*c3c0*/  FSETP.LE.FTZ.AND P4, PT, R113, R150, PT ;  /* 0x000000967100720b */ /* 0x000fe20003f93000 */
[----:B------:R-:W-:-:S12]  /*c3d0*/  IMAD.MOV.U32 R113, RZ, RZ, R140 ;  /* 0x000000ffff717224 */ /* 0x000fd800078e008c */
        /* <DEDUP_REMOVED lines=10> */
.L_x_7155:
        /* <DEDUP_REMOVED lines=13> */
.L_x_7157:
[----:B------:R-:W-:Y:S05]  /*c550*/  BSYNC.RECONVERGENT B2 ;  /* 0x0000000000027941 */ /* 0x000fea0003800200 */
.L_x_7156:
        /* <DEDUP_REMOVED lines=61> */
.L_x_7154:
[----:B------:R-:W-:Y:S05]  /*c930*/  BSYNC.RECONVERGENT B1 ;  /* 0x0000000000017941 */ /* 0x000fea0003800200 */
.L_x_7153:
[----:B------:R-:W-:Y:S01]  /*c940*/  I2FP.F32.U32 R114, R113 ;  /* 0x0000007100727245 */ /* 0x000fe20000201000 */
[----:B------:R-:W-:Y:S01]  /*c950*/  BSSY.RECONVERGENT B1, `(.L_x_7158) ;  /* 0x0000062000017945 */ /* 0x000fe20003800200 */
[----:B------:R-:W-:Y:S01]  /*c960*/  PRMT R113, R160, 0x7632, R113 ;  /* 0x00007632a0717816 */ /* 0x000fe20000000071 */
[----:B------:R-:W-:-:S04]  /*c970*/  HFMA2 R142, -RZ, RZ, 0, 1.1920928955078125e-07 ;  /* 0x00000002ff8e7431 */ /* 0x000fc800000001ff */
[----:B------:R-:W-:Y:S02]  /*c980*/  IMAD.U32 R120, R113, 0x10000, RZ ;  /* 0x0001000071787824 */ /* 0x000fe400078e00ff */
[----:B------:R-:W-:Y:S01]  /*c990*/  FFMA.FTZ R113, R114, R153, 1.1641532182693481445e-10 ;  /* 0x2f00000072717423 */ /* 0x000fe20000010099 */
[----:B------:R-:W-:Y:S02]  /*c9a0*/  IMAD.MOV.U32 R114, RZ, RZ, R140 ;  /* 0x000000ffff727224 */ /* 0x000fe400078e008c */
[----:B------:R-:W-:Y:S02]  /*c9b0*/  FMUL.FTZ R120, R120, R151 ;  /* 0x0000009778787220 */ /* 0x000fe40000410000 */
[----:B------:R-:W-:Y:S02]  /*c9c0*/  FSETP.GTU.FTZ.AND P2, PT, R113, R150, PT ;  /* 0x000000967100720b */ /* 0x000fe40003f5c000 */
[----:B------:R-:W-:Y:S02]  /*c9d0*/  FSEL R113, R147, RZ, P4 ;  /* 0x000000ff93717208 */ /* 0x000fe40002000000 */
[----:B------:R-:W-:-:S02]  /*c9e0*/  FSEL R120, R120, RZ, !P2 ;  /* 0x000000ff78787208 */ /* 0x000fc40005000000 */
        /* <DEDUP_REMOVED lines=13> */
.L_x_7160:
        /* <DEDUP_REMOVED lines=13> */
.L_x_7162:
[----:B------:R-:W-:Y:S05]  /*cb90*/  BSYNC.RECONVERGENT B2 ;  /* 0x0000000000027941 */ /* 0x000fea0003800200 */
.L_x_7161:
        /* <DEDUP_REMOVED lines=8> */
[----:B------:R-:W-:Y:S02]  /*cc20*/  VIADD R147, R2, 0x3c6ef372 ;  /* 0x3c6ef37202937836 */ /* 0x000fe40000000000 */
[----:B------:R-:W-:Y:S01]  /*cc30*/  IMAD.MOV.U32 R142, RZ, RZ, RZ ;  /* 0x000000ffff8e7224 */ /* 0x000fe200078e00ff */
        /* <DEDUP_REMOVED lines=50> */
[----:B------:R-:W-:-:S07]  /*cf60*/  MOV R152, R148 ;  /* 0x0000009400987202 */ /* 0x000fce0000000f00 */
.L_x_7159:
[----:B------:R-:W-:Y:S05]  /*cf70*/  BSYNC.RECONVERGENT B1 ;  /* 0x0000000000017941 */ /* 0x000fea0003800200 */
.L_x_7158:
[----:B------:R-:W-:Y:S01]  /*cf80*/  I2FP.F32.U32 R114, R114 ;  /* 0x0000007200727245 */ /* 0x000fe20000201000 */
[----:B------:R-:W-:Y:S01]  /*cf90*/  BSSY.RECONVERGENT B1, `(.L_x_7163) ;  /* 0x000005f000017945 */ /* 0x000fe20003800200 */
[----:B------:R-:W-:Y:S01]  /*cfa0*/  ISETP.NE.AND P2, PT, R142, 0x1, PT ;  /* 0x000000018e00780c */ /* 0x000fe20003f45270 */
[----:B------:R-:W-:Y:S01]  /*cfb0*/  HFMA2 R144, -RZ, RZ, 0, 1.1920928955078125e-07 ;  /* 0x00000002ff907431 */ /* 0x000fe200000001ff */
[----:B------:R-:W-:Y:S01]  /*cfc0*/  LOP3.LUT R170, R170, 0xfffffffb, RZ, 0xc0, !PT ;  /* 0xfffffffbaaaa7812 */ /* 0x000fe200078ec0ff */
[----:B------:R-:W-:Y:S01]  /*cfd0*/  FFMA.FTZ R115, R114, R153, 1.1641532182693481445e-10 ;  /* 0x2f00000072737423 */ /* 0x000fe20000010099 */
[C---:B------:R-:W-:Y:S01]  /*cfe0*/  IMAD.U32 R114, R121.reuse, 0x10000, RZ ;  /* 0x0001000079727824 */ /* 0x040fe200078e00ff */
[----:B------:R-:W-:-:S03]  /*cff0*/  PRMT R121, R121, 0x7632, R121 ;  /* 0x0000763279797816 */ /* 0x000fc60000000079 */
[----:B------:R-:W-:Y:S01]  /*d000*/  FSETP.LE.FTZ.AND P4, PT, R115, R150, PT ;  /* 0x000000967300720b */ /* 0x000fe20003f93000 */
[----:B------:R-:W-:Y:S02]  /*d010*/  IMAD.MOV.U32 R115, RZ, RZ, R140 ;  /* 0x000000ffff737224 */ /* 0x000fe400078e008c */
[----:B------:R-:W-:-:S10]  /*d020*/  FMUL.FTZ R120, R114, R151 ;  /* 0x0000009772787220 */ /* 0x000fd40000410000 */
        /* <DEDUP_REMOVED lines=10> */
.L_x_7165:
        /* <DEDUP_REMOVED lines=13> */
.L_x_7167:
[----:B------:R-:W-:Y:S05]  /*d1a0*/  BSYNC.RECONVERGENT B2 ;  /* 0x0000000000027941 */ /* 0x000fea0003800200 */
.L_x_7166:
        /* <DEDUP_REMOVED lines=61> */
.L_x_7164:
[----:B------:R-:W-:Y:S05]  /*d580*/  BSYNC.RECONVERGENT B1 ;  /* 0x0000000000017941 */ /* 0x000fea0003800200 */
.L_x_7163:
        /* <DEDUP_REMOVED lines=23> */
.L_x_7170:
        /* <DEDUP_REMOVED lines=13> */
.L_x_7172:
[----:B------:R-:W-:Y:S05]  /*d7d0*/  BSYNC.RECONVERGENT B2 ;  /* 0x0000000000027941 */ /* 0x000fea0003800200 */
.L_x_7171:
        /* <DEDUP_REMOVED lines=61> */
.L_x_7169:
[----:B------:R-:W-:Y:S05]  /*dbb0*/  BSYNC.RECONVERGENT B1 ;  /* 0x0000000000017941 */ /* 0x000fea0003800200 */
.L_x_7168:
        /* <DEDUP_REMOVED lines=20> */
.L_x_7175:
        /* <DEDUP_REMOVED lines=13> */
.L_x_7177:
[----:B------:R-:W-:Y:S05]  /*ddd0*/  BSYNC.RECONVERGENT B2 ;  /* 0x0000000000027941 */ /* 0x000fea0003800200 */
.L_x_7176:
        /* <DEDUP_REMOVED lines=61> */
.L_x_7174:
[----:B------:R-:W-:Y:S05]  /*e1b0*/  BSYNC.RECONVERGENT B1 ;  /* 0x0000000000017941 */ /* 0x000fea0003800200 */
.L_x_7173:
[----:B------:R-:W-:Y:S01]  /*e1c0*/  PRMT R115, R161, 0x7632, R115 ;  /* 0x00007632a1737816 */ /* 0x000fe20000000073 */
[----:B------:R-:W-:Y:S01]  /*e1d0*/  BSSY.RECONVERGENT B1, `(.L_x_7178) ;  /* 0x0000062000017945 */ /* 0x000fe20003800200 */
[----:B------:R-:W-:Y:S01]  /*e1e0*/  I2FP.F32.U32 R120, R120 ;  /* 0x0000007800787245 */ /* 0x000fe20000201000 */
[----:B------:R-:W-:Y:S02]  /*e1f0*/  HFMA2 R145, -RZ, RZ, 0, 1.1920928955078125e-07 ;  /* 0x00000002ff917431 */ /* 0x000fe400000001ff */
[----:B------:R-:W-:Y:S02]  /*e200*/  IMAD.U32 R144, R115, 0x10000, RZ ;  /* 0x0001000073907824 */ /* 0x000fe400078e00ff */
        /* <DEDUP_REMOVED lines=19> */
.L_x_7180:
        /* <DEDUP_REMOVED lines=13> */
.L_x_7182:
[----:B------:R-:W-:Y:S05]  /*e410*/  BSYNC.RECONVERGENT B2 ;  /* 0x0000000000027941 */ /* 0x000fea0003800200 */
.L_x_7181:
        /* <DEDUP_REMOVED lines=40> */
[----:B------:R-:W-:Y:S02]  /*e6a0*/  VIADD R145, R3, 0x1fd5c5a3 ;  /* 0x1fd5c5a303917836 */ /* 0x000fe40000000000 */
[----:B------:R-:W-:Y:S01]  /*e6b0*/  IMAD.WIDE.U32 R156, R147, -0x326172a9, RZ ;  /* 0xcd9e8d57939c7825 */ /* 0x000fe200078e00ff */
[----:B------:R-:W-:Y:S02]  /*e6c0*/  IADD3 R147, PT, PT, R3, -0x24c28bd8, RZ ;  /* 0xdb3d742803937810 */ /* 0x000fe40007ffe0ff */
[----:B------:R-:W-:Y:S01]  /*e6d0*/  LOP3.LUT R145, R145, R120, R155, 0x96, !PT ;  /* 0x0000007891917212 */ /* 0x000fe200078e969b */
        /* <DEDUP_REMOVED lines=17> */
.L_x_7179:
[----:B------:R-:W-:Y:S05]  /*e7f0*/  BSYNC.RECONVERGENT B1 ;  /* 0x0000000000017941 */ /* 0x000fea0003800200 */
.L_x_7178:
        /* <DEDUP_REMOVED lines=19> */
.L_x_7185:
        /* <DEDUP_REMOVED lines=13> */
.L_x_7187:
[----:B------:R-:W-:Y:S05]  /*ea00*/  BSYNC.RECONVERGENT B2 ;  /* 0x0000000000027941 */ /* 0x000fea0003800200 */
.L_x_7186:
        /* <DEDUP_REMOVED lines=61> */
.L_x_7184:
[----:B------:R-:W-:Y:S05]  /*ede0*/  BSYNC.RECONVERGENT B1 ;  /* 0x0000000000017941 */ /* 0x000fea0003800200 */
.L_x_7183:
        /* <DEDUP_REMOVED lines=23> */
.L_x_7190:
        /* <DEDUP_REMOVED lines=13> */
.L_x_7192:
[----:B------:R-:W-:Y:S05]  /*f030*/  BSYNC.RECONVERGENT B2 ;  /* 0x0000000000027941 */ /* 0x000fea0003800200 */
.L_x_7191:
        /* <DEDUP_REMOVED lines=58> */
[----:B------:R-:W-:Y:S01]  /*f3e0*/  IMAD.MOV.U32 R140, RZ, RZ, R158 ;  /* 0x000000ffff8c7224 */ /* 0x000fe200078e009e */
[----:B------:R-:W-:Y:S01]  /*f3f0*/  LOP3.LUT R138, R147, R154, R159, 0x96, !PT ;  /* 0x0000009a938a7212 */ /* 0x000fe200078e969f */
[----:B------:R-:W-:-:S07]  /*f400*/  IMAD.MOV.U32 R154, RZ, RZ, RZ ;  /* 0x000000ffff9a7224 */ /* 0x000fce00078e00ff */
.L_x_7189:
[----:B------:R-:W-:Y:S05]  /*f410*/  BSYNC.RECONVERGENT B1 ;  /* 0x0000000000017941 */ /* 0x000fea0003800200 */
.L_x_7188:
        /* <DEDUP_REMOVED lines=18> */
.L_x_7195:
        /* <DEDUP_REMOVED lines=13> */
.L_x_7197:
[----:B------:R-:W-:Y:S05]  /*f610*/  BSYNC.RECONVERGENT B2 ;  /* 0x0000000000027941 */ /* 0x000fea0003800200 */
.L_x_7196:
        /* <DEDUP_REMOVED lines=61> */
.L_x_7194:
[----:B------:R-:W-:Y:S05]  /*f9f0*/  BSYNC.RECONVERGENT B1 ;  /* 0x0000000000017941 */ /* 0x000fea0003800200 */
.L_x_7193:
[----:B------:R-:W-:Y:S01]  /*fa00*/  PRMT R121, R162, 0x7632, R121 ;  /* 0x00007632a2797816 */ /* 0x000fe20000000079 */
[----:B------:R-:W-:Y:S01]  /*fa10*/  BSSY.RECONVERGENT B1, `(.L_x_7198) ;  /* 0x0000062000017945 */ /* 0x000fe20003800200 */
[----:B------:R-:W-:Y:S01]  /*fa20*/  I2FP.F32.U32 R122, R147 ;  /* 0x00000093007a7245 */ /* 0x000fe20000201000 */
[----:B------:R-:W-:Y:S02]  /*fa30*/  HFMA2 R154, -RZ, RZ, 0, 1.1920928955078125e-07 ;  /* 0x00000002ff9a7431 */ /* 0x000fe400000001ff */
[----:B------:R-:W-:Y:S02]  /*fa40*/  IMAD.U32 R148, R121, 0x10000, RZ ;  /* 0x0001000079947824 */ /* 0x000fe400078e00ff */
[----:B------:R-:W-:Y:S01]  /*fa50*/  FFMA.FTZ R121, R122, R153, 1.1641532182693481445e-10 ;  /* 0x2f0000007a797423 */ /* 0x000fe20000010099 */
[----:B------:R-:W-:Y:S02]  /*fa60*/  IMAD.MOV.U32 R122, RZ, RZ, R140 ;  /* 0x000000ffff7a7224 */ /* 0x000fe400078e008c */
[----:B------:R-:W-:-:S02]  /*fa70*/  FMUL.FTZ R148, R148, R151 ;  /* 0x0000009794947220 */ /* 0x000fc40000410000 */
[----:B------:R-:W-:Y:S02]  /*fa80*/  FSETP.GTU.FTZ.AND P4, PT, R121, R150, PT ;  /* 0x000000967900720b */ /* 0x000fe40003f9c000 */
[----:B------:R-:W-:Y:S02]  /*fa90*/  FSEL R121, R164, RZ, P3 ;  /* 0x000000ffa4797208 */ /* 0x000fe40001800000 */
        /* <DEDUP_REMOVED lines=14> */
.L_x_7200:
        /* <DEDUP_REMOVED lines=13> */
.L_x_7202:
[----:B------:R-:W-:Y:S05]  /*fc50*/  BSYNC.RECONVERGENT B2 ;  /* 0x0000000000027941 */ /* 0x000fea0003800200 */
.L_x_7201:
        /* <DEDUP_REMOVED lines=61> */
.L_x_7199:
[----:B------:R-:W-:Y:S05]  /*10030*/  BSYNC.RECONVERGENT B1 ;  /* 0x0000000000017941 */ /* 0x000fea0003800200 */
.L_x_7198:
        /* <DEDUP_REMOVED lines=19> */
.L_x_7205:
        /* <DEDUP_REMOVED lines=13> */
.L_x_7207:
[----:B------:R-:W-:Y:S05]  /*10240*/  BSYNC.RECONVERGENT B2 ;  /* 0x0000000000027941 */ /* 0x000fea0003800200 */
.L_x_7206:
        /* <DEDUP_REMOVED lines=8> */
[----:B------:R-:W-:Y:S01]  /*102d0*/  IADD3 R159, PT, PT, R3, 0x76cf5d0a, RZ ;  /* 0x76cf5d0a039f7810 */ /* 0x000fe20007ffe0ff */
[----:B------:R-:W-:Y:S01]  /*102e0*/  IMAD.MOV.U32 R122, RZ, RZ, R152 ;  /* 0x000000ffff7a7224 */ /* 0x000fe200078e0098 */
        /* <DEDUP_REMOVED lines=51> */
.L_x_7204:
[----:B------:R-:W-:Y:S05]  /*10620*/  BSYNC.RECONVERGENT B1 ;  /* 0x0000000000017941 */ /* 0x000fea0003800200 */
.L_x_7203:
        /* <DEDUP_REMOVED lines=23> */
.L_x_7210:
        /* <DEDUP_REMOVED lines=13> */
.L_x_7212:
[----:B------:R-:W-:Y:S05]  /*10870*/  BSYNC.RECONVERGENT B2 ;  /* 0x0000000000027941 */ /* 0x000fea0003800200 */
.L_x_7211:
        /* <DEDUP_REMOVED lines=61> */
.L_x_7209:
[----:B------:R-:W-:Y:S05]  /*10c50*/  BSYNC.RECONVERGENT B1 ;  /* 0x0000000000017941 */ /* 0x000fea0003800200 */
.L_x_7208:
        /* <DEDUP_REMOVED lines=18> */
.L_x_7215:
        /* <DEDUP_REMOVED lines=15> */
.L_x_7217:
[----:B------:R-:W-:Y:S05]  /*10e70*/  BSYNC.RECONVERGENT B2 ;  /* 0x0000000000027941 */ /* 0x000fea0003800200 */
.L_x_7216:
        /* <DEDUP_REMOVED lines=61> */
.L_x_7214:
[----:B------:R-:W-:Y:S05]  /*11250*/  BSYNC.RECONVERGENT B1 ;  /* 0x0000000000017941 */ /* 0x000fea0003800200 */
.L_x_7213:
[----:B------:R-:W-:Y:S02]  /*11260*/  I2FP.F32.U32 R154, R154 ;  /* 0x0000009a009a7245 */ /* 0x000fe40000201000 */
[----:B------:R-:W-:-:S03]  /*11270*/  PRMT R123, R163, 0x7632, R123 ;  /* 0x00007632a37b7816 */ /* 0x000fc6000000007b */
[----:B------:R-:W-:Y:S02]  /*11280*/  FFMA.FTZ R153, R154, R153, 1.1641532182693481445e-10 ;  /* 0x2f0000009a997423 */ /* 0x000fe40000010099 */
[----:B------:R-:W-:Y:S01]  /*11290*/  IMAD.U32 R156, R123, 0x10000, RZ ;  /* 0x000100007b9c7824 */ /* 0x000fe200078e00ff */
[----:B------:R-:W-:Y:S02]  /*112a0*/  FSEL R123, R166, RZ, P5 ;  /* 0x000000ffa67b7208 */ /* 0x000fe40002800000 */
[----:B------:R-:W-:Y:S01]  /*112b0*/  FSETP.GTU.FTZ.AND P6, PT, R153, R150, PT ;  /* 0x000000969900720b */ /* 0x000fe20003fdc000 */
[----:B------:R-:W-:-:S03]  /*112c0*/  FMUL.FTZ R156, R156, R151 ;  /* 0x000000979c9c7220 */ /* 0x000fc60000410000 */
[----:B------:R-:W-:Y:S02]  /*112d0*/  SEL R150, RZ, 0x1, P6 ;  /* 0x00000001ff967807 */ /* 0x000fe40003000000 */
[----:B------:R-:W-:-:S05]  /*112e0*/  FSEL R156, R156, RZ, !P6 ;  /* 0x000000ff9c9c7208 */ /* 0x000fca0007000000 */
[----:B------:R-:W-:-:S04]  /*112f0*/  FADD.FTZ R123, R156, R123 ;  /* 0x0000007b9c7b7221 */ /* 0x000fc80000010000 */
[----:B------:R-:W-:Y:S01]  /*11300*/  @P1 FADD.FTZ R123, R103, R123 ;  /* 0x0000007b677b1221 */ /* 0x000fe20000010000 */
[----:B------:R-:W-:Y:S06]  /*11310*/  BRA `(.L_x_7218) ;  /* 0x0000003000647947 */ /* 0x000fec0003800000 */
.L_x_7137:
        /* <DEDUP_REMOVED lines=16> */
.L_x_7221:
        /* <DEDUP_REMOVED lines=13> */
.L_x_7223:
[----:B------:R-:W-:Y:S05]  /*114f0*/  BSYNC.RECONVERGENT B2 ;  /* 0x0000000000027941 */ /* 0x000fea0003800200 */
.L_x_7222:
        /* <DEDUP_REMOVED lines=59> */
[----:B------:R-:W-:-:S07]  /*118b0*/  IMAD.MOV.U32 R112, RZ, RZ, R151 ;  /* 0x000000ffff707224 */ /* 0x000fce00078e0097 */
.L_x_7220:
[----:B------:R-:W-:Y:S05]  /*118c0*/  BSYNC.RECONVERGENT B1 ;  /* 0x0000000000017941 */ /* 0x000fea0003800200 */
.L_x_7219:
[----:B------:R-:W0:Y:S01]  /*118d0*/  LDC R151, c[0x0][0x404] ;  /* 0x00010100ff977b82 */ /* 0x000e220000000800 */
[----:B------:R-:W-:Y:S01]  /*118e0*/  I2FP.F32.U32 R113, R112 ;  /* 0x0000007000717245 */ /* 0x000fe20000201000 */
[----:B------:R-:W-:Y:S01]  /*118f0*/  IMAD.MOV.U32 R112, RZ, RZ, 0x2f800000 ;  /* 0x2f800000ff707424 */ /* 0x000fe200078e00ff */
[----:B------:R-:W-:Y:S01]  /*11900*/  ISETP.NE.AND P2, PT, R115, 0x1, PT ;  /* 0x000000017300780c */ /* 0x000fe20003f45270 */
[----:B------:R-:W-:Y:S01]  /*11910*/  BSSY.RECONVERGENT B1, `(.L_x_7224) ;  /* 0x000005d000017945 */ /* 0x000fe20003800200 */
[----:B------:R-:W-:Y:S01]  /*11920*/  LOP3.LUT R170, R170, 0xffffffef, RZ, 0xc0, !PT ;  /* 0xffffffefaaaa7812 */ /* 0x000fe200078ec0ff */
[----:B------:R-:W-:Y:S01]  /*11930*/  FFMA.FTZ R114, R113, R112, 1.1641532182693481445e-10 ;  /* 0x2f00000071727423 */ /* 0x000fe20000010070 */
[C---:B-----5:R-:W-:Y:S01]  /*11940*/  SHF.L.U32 R113, R120.reuse, 0x10, RZ ;  /* 0x0000001078717819 */ /* 0x060fe200000006ff */
[----:B------:R-:W-:Y:S01]  /*11950*/  IMAD.MOV.U32 R149, RZ, RZ, 0x2 ;  /* 0x00000002ff957424 */ /* 0x000fe200078e00ff */
[----:B------:R-:W-:Y:S02]  /*11960*/  PRMT R120, R120, 0x7632, R120 ;  /* 0x0000763278787816 */ /* 0x000fe40000000078 */
[----:B0-----:R-:W-:-:S02]  /*11970*/  FSETP.LE.FTZ.AND P3, PT, R114, R151, PT ;  /* 0x000000977200720b */ /* 0x001fc40003f73000 */
[----:B------:R-:W-:-:S11]  /*11980*/  MOV R114, R140 ;  /* 0x0000008c00727202 */ /* 0x000fd60000000f00 */
[----:B------:R-:W-:Y:S01]  /*11990*/  @P3 LOP3.LUT R170, R170, 0x10, RZ, 0xfc, !PT ;  /* 0x00000010aaaa3812 */ /* 0x000fe200078efcff */
        /* <DEDUP_REMOVED lines=9> */
.L_x_7226:
        /* <DEDUP_REMOVED lines=13> */
.L_x_7228:
[----:B------:R-:W-:Y:S05]  /*11b00*/  BSYNC.RECONVERGENT B2 ;  /* 0x0000000000027941 */ /* 0x000fea0003800200 */
.L_x_7227:
        /* <DEDUP_REMOVED lines=55> */
[----:B------:R-:W-:Y:S01]  /*11e80*/  MOV R140, R158 ;  /* 0x0000009e008c7202 */ /* 0x000fe20000000f00 */
[----:B------:R-:W-:-:S05]  /*11e90*/  VIADD R149, R3, 0x96a522ad ;  /* 0x96a522ad03957836 */ /* 0x000fca0000000000 */
[----:B------:R-:W-:Y:S01]  /*11ea0*/  LOP3.LUT R136, R149, R114, R157, 0x96, !PT ;  /* 0x0000007295887212 */ /* 0x000fe200078e969d */
[----:B------:R-:W-:Y:S01]  /*11eb0*/  IMAD.MOV.U32 R114, RZ, RZ, R152 ;  /* 0x000000ffff727224 */ /* 0x000fe200078e0098 */
[----:B------:R-:W-:Y:S01]  /*11ec0*/  MOV R152, R156 ;  /* 0x0000009c00987202 */ /* 0x000fe20000000f00 */
[----:B------:R-:W-:-:S07]  /*11ed0*/  IMAD.MOV.U32 R149, RZ, RZ, RZ ;  /* 0x000000ffff957224 */ /* 0x000fce00078e00ff */
.L_x_7225:
[----:B------:R-:W-:Y:S05]  /*11ee0*/  BSYNC.RECONVERGENT B1 ;  /* 0x0000000000017941 */ /* 0x000fea0003800200 */
.L_x_7224:
[----:B------:R-:W-:Y:S01]  /*11ef0*/  I2FP.F32.U32 R115, R114 ;  /* 0x0000007200737245 */ /* 0x000fe20000201000 */
[----:B------:R-:W-:Y:S01]  /*11f00*/  BSSY.RECONVERGENT B1, `(.L_x_7229) ;  /* 0x000005d000017945 */ /* 0x000fe20003800200 */
[----:B------:R-:W-:Y:S01]  /*11f10*/  ISETP.NE.AND P2, PT, R149, 0x1, PT ;  /* 0x000000019500780c */ /* 0x000fe20003f45270 */
[----:B------:R-:W-:Y:S01]  /*11f20*/  IMAD.MOV.U32 R153, RZ, RZ, 0x2 ;  /* 0x00000002ff997424 */ /* 0x000fe200078e00ff */
[----:B------:R-:W-:Y:S01]  /*11f30*/  LOP3.LUT R170, R170, 0xfffffff7, RZ, 0xc0, !PT ;  /* 0xfffffff7aaaa7812 */ /* 0x000fe200078ec0ff */
[----:B------:R-:W-:Y:S01]  /*11f40*/  FFMA.FTZ R114, R115, R112, 1.1641532182693481445e-10 ;  /* 0x2f00000073727423 */ /* 0x000fe20000010070 */
[----:B------:R-:W-:-:S04]  /*11f50*/  MOV R115, R140 ;  /* 0x0000008c00737202 */ /* 0x000fc80000000f00 */
[----:B------:R-:W-:Y:S02]  /*11f60*/  FSETP.LE.FTZ.AND P3, PT, R114, R151, PT ;  /* 0x000000977200720b */ /* 0x000fe40003f73000 */
[----:B------:R-:W-:-:S11]  /*11f70*/  SHF.L.U32 R114, R120, 0x10, RZ ;  /* 0x0000001078727819 */ /* 0x000fd600000006ff */
        /* <DEDUP_REMOVED lines=10> */
.L_x_7231:
        /* <DEDUP_REMOVED lines=13> */
.L_x_7233:
[----:B------:R-:W-:Y:S05]  /*120f0*/  BSYNC.RECONVERGENT B2 ;  /* 0x0000000000027941 */ /* 0x000fea0003800200 */
.L_x_7232:
        /* <DEDUP_REMOVED lines=57> */
[----:B------:R-:W-:-:S05]  /*12490*/  VIADD R115, R3, 0x96a522ad ;  /* 0x96a522ad03737836 */ /* 0x000fca0000000000 */
[----:B------:R-:W-:Y:S01]  /*124a0*/  LOP3.LUT R136, R115, R154, R159, 0x96, !PT ;  /* 0x0000009a73887212 */ /* 0x000fe200078e969f */
[----:B------:R-:W-:Y:S01]  /*124b0*/  IMAD.MOV.U32 R115, RZ, RZ, R152 ;  /* 0x000000ffff737224 */ /* 0x000fe200078e0098 */
[----:B------:R-:W-:-:S07]  /*124c0*/  MOV R152, R158 ;  /* 0x0000009e00987202 */ /* 0x000fce0000000f00 */
.L_x_7230:
[----:B------:R-:W-:Y:S05]  /*124d0*/  BSYNC.RECONVERGENT B1 ;  /* 0x0000000000017941 */ /* 0x000fea0003800200 */
.L_x_7229:
[----:B------:R-:W-:Y:S01]  /*124e0*/  I2FP.F32.U32 R115, R115 ;  /* 0x0000007300737245 */ /* 0x000fe20000201000 */
[----:B------:R-:W-:Y:S01]  /*124f0*/  BSSY.RECONVERGENT B1, `(.L_x_7234) ;  /* 0x000005e000017945 */ /* 0x000fe20003800200 */
[----:B------:R-:W-:Y:S01]  /*12500*/  LOP3.LUT R170, R170, 0xfffffffb, RZ, 0xc0, !PT ;  /* 0xfffffffbaaaa7812 */ /* 0x000fe200078ec0ff */
[----:B------:R-:W-:Y:S01]  /*12510*/  IMAD.MOV.U32 R155, RZ, RZ, 0x2 ;  /* 0x00000002ff9b7424 */ /* 0x000fe200078e00ff */
[----:B------:R-:W-:Y:S01]  /*12520*/  PRMT R149, R121, 0x7632, R149 ;  /* 0x0000763279957816 */ /* 0x000fe20000000095 */
[----:B------:R-:W-:Y:S01]  /*12530*/  FFMA.FTZ R120, R115, R112, 1.1641532182693481445e-10 ;  /* 0x2f00000073787423 */ /* 0x000fe20000010070 */
[----:B------:R-:W-:-:S04]  /*12540*/  SHF.L.U32 R115, R121, 0x10, RZ ;  /* 0x0000001079737819 */ /* 0x000fc800000006ff */
[----:B------:R-:W-:Y:S02]  /*12550*/  FSETP.LE.FTZ.AND P2, PT, R120, R151, PT ;  /* 0x000000977800720b */ /* 0x000fe40003f53000 */
[----:B------:R-:W-:-:S11]  /*12560*/  MOV R120, R140 ;  /* 0x0000008c00787202 */ /* 0x000fd60000000f00 */
[----:B------:R-:W-:Y:S02]  /*12570*/  @P2 LOP3.LUT R170, R170, 0x4, RZ, 0xfc, !PT ;  /* 0x00000004aaaa2812 */ /* 0x000fe400078efcff */
[----:B------:R-:W-:-:S13]  /*12580*/  ISETP.NE.AND P2, PT, R153, 0x1, PT ;  /* 0x000000019900780c */ /* 0x000fda0003f45270 */
        /* <DEDUP_REMOVED lines=9> */
.L_x_7236:
        /* <DEDUP_REMOVED lines=13> */
.L_x_7238:
[----:B------:R-:W-:Y:S05]  /*126f0*/  BSYNC.RECONVERGENT B2 ;  /* 0x0000000000027941 */ /* 0x000fea0003800200 */
.L_x_7237:
        /* <DEDUP_REMOVED lines=59> */
[----:B------:R-:W-:Y:S01]  /*12ab0*/  IMAD.MOV.U32 R120, RZ, RZ, R152 ;  /* 0x000000ffff787224 */ /* 0x000fe200078e0098 */
[----:B------:R-:W-:-:S07]  /*12ac0*/  MOV R152, R156 ;  /* 0x0000009c00987202 */ /* 0x000fce0000000f00 */
.L_x_7235:
[----:B------:R-:W-:Y:S05]  /*12ad0*/  BSYNC.RECONVERGENT B1 ;  /* 0x0000000000017941 */ /* 0x000fea0003800200 */
.L_x_7234:
[----:B------:R-:W-:Y:S01]  /*12ae0*/  I2FP.F32.U32 R121, R120 ;  /* 0x0000007800797245 */ /* 0x000fe20000201000 */
[----:B------:R-:W-:Y:S01]  /*12af0*/  BSSY.RECONVERGENT B1, `(.L_x_7239) ;  /* 0x000005d000017945 */ /* 0x000fe20003800200 */
[----:B------:R-:W-:Y:S01]  /*12b00*/  ISETP.NE.AND P2, PT, R155, 0x1, PT ;  /* 0x000000019b00780c */ /* 0x000fe20003f45270 */
[----:B------:R-:W-:Y:S01]  /*12b10*/  IMAD.MOV.U32 R153, RZ, RZ, 0x2 ;  /* 0x00000002ff997424 */ /* 0x000fe200078e00ff */
[----:B------:R-:W-:Y:S01]  /*12b20*/  LOP3.LUT R170, R170, 0xfffffffd, RZ, 0xc0, !PT ;  /* 0xfffffffdaaaa7812 */ /* 0x000fe200078ec0ff */
[----:B------:R-:W-:Y:S01]  /*12b30*/  FFMA.FTZ R154, R121, R112, 1.1641532182693481445e-10 ;  /* 0x2f000000799a7423 */ /* 0x000fe20000010070 */
[----:B------:R-:W-:Y:S02]  /*12b40*/  SHF.L.U32 R120, R149, 0x10, RZ ;  /* 0x0000001095787819 */ /* 0x000fe400000006ff */
[----:B------:R-:W-:Y:S02]  /*12b50*/  MOV R121, R140 ;  /* 0x0000008c00797202 */ /* 0x000fe40000000f00 */
        /* <DEDUP_REMOVED lines=11> */
.L_x_7241:
        /* <DEDUP_REMOVED lines=13> */
.L_x_7243:
[----:B------:R-:W-:Y:S05]  /*12ce0*/  BSYNC.RECONVERGENT B2 ;  /* 0x0000000000027941 */ /* 0x000fea0003800200 */
.L_x_7242:
        /* <DEDUP_REMOVED lines=61> */
.L_x_7240:
[----:B------:R-:W-:Y:S05]  /*130c0*/  BSYNC.RECONVERGENT B1 ;  /* 0x0000000000017941 */ /* 0x000fea0003800200 */
.L_x_7239:
[----:B------:R-:W-:Y:S01]  /*130d0*/  ISETP.NE.AND P3, PT, R153, 0x1, PT ;  /* 0x000000019900780c */ /* 0x000fe20003f65270 */
[----:B------:R-:W-:Y:S01]  /*130e0*/  BSSY.RECONVERGENT B1, `(.L_x_7244) ;  /* 0x000005c000017945 */ /* 0x000fe20003800200 */
[----:B------:R-:W-:Y:S01]  /*130f0*/  I2FP.F32.U32 R121, R121 ;  /* 0x0000007900797245 */ /* 0x000fe20000201000 */
[----:B------:R-:W-:Y:S01]  /*13100*/  IMAD.MOV.U32 R155, RZ, RZ, 0x2 ;  /* 0x00000002ff9b7424 */ /* 0x000fe200078e00ff */
[----:B------:R-:W-:-:S03]  /*13110*/  MOV R149, R140 ;  /* 0x0000008c00957202 */ /* 0x000fc60000000f00 */
[----:B------:R-:W-:Y:S01]  /*13120*/  FFMA.FTZ R154, R121, R112, 1.1641532182693481445e-10 ;  /* 0x2f000000799a7423 */ /* 0x000fe20000010070 */
[C---:B------:R-:W-:Y:S02]  /*13130*/  SHF.L.U32 R121, R122.reuse, 0x10, RZ ;  /* 0x000000107a797819 */ /* 0x040fe400000006ff */
[----:B------:R-:W-:Y:S02]  /*13140*/  PRMT R122, R122, 0x7632, R122 ;  /* 0x000076327a7a7816 */ /* 0x000fe4000000007a */
        /* <DEDUP_REMOVED lines=10> */
.L_x_7246:
        /* <DEDUP_REMOVED lines=13> */
.L_x_7248:
[----:B------:R-:W-:Y:S05]  /*132c0*/  BSYNC.RECONVERGENT B2 ;  /* 0x0000000000027941 */ /* 0x000fea0003800200 */
.L_x_7247:
        /* <DEDUP_REMOVED lines=61> */
.L_x_7245:
[----:B------:R-:W-:Y:S05]  /*136a0*/  BSYNC.RECONVERGENT B1 ;  /* 0x0000000000017941 */ /* 0x000fea0003800200 */
.L_x_7244:
[----:B------:R-:W-:Y:S01]  /*136b0*/  ISETP.NE.AND P4, PT, R155, 0x1, PT ;  /* 0x000000019b00780c */ /* 0x000fe20003f85270 */
[----:B------:R-:W-:Y:S01]  /*136c0*/  BSSY.RECONVERGENT B1, `(.L_x_7249) ;  /* 0x000005b000017945 */ /* 0x000fe20003800200 */
[----:B------:R-:W-:Y:S01]  /*136d0*/  I2FP.F32.U32 R149, R149 ;  /* 0x0000009500957245 */ /* 0x000fe20000201000 */
[----:B------:R-:W-:Y:S01]  /*136e0*/  IMAD.MOV.U32 R156, RZ, RZ, 0x2 ;  /* 0x00000002ff9c7424 */ /* 0x000fe200078e00ff */
[----:B------:R-:W-:-:S03]  /*136f0*/  SHF.L.U32 R122, R122, 0x10, RZ ;  /* 0x000000107a7a7819 */ /* 0x000fc600000006ff */
        /* <DEDUP_REMOVED lines=12> */
.L_x_7251:
        /* <DEDUP_REMOVED lines=13> */
.L_x_7253:
[----:B------:R-:W-:Y:S05]  /*13890*/  BSYNC.RECONVERGENT B2 ;  /* 0x0000000000027941 */ /* 0x000fea0003800200 */
.L_x_7252:
        /* <DEDUP_REMOVED lines=61> */
.L_x_7250:
[----:B------:R-:W-:Y:S05]  /*13c70*/  BSYNC.RECONVERGENT B1 ;  /* 0x0000000000017941 */ /* 0x000fea0003800200 */
.L_x_7249:
[----:B------:R-:W-:Y:S01]  /*13c80*/  ISETP.NE.AND P5, PT, R156, 0x1, PT ;  /* 0x000000019c00780c */ /* 0x000fe20003fa5270 */
[----:B------:R-:W-:Y:S01]  /*13c90*/  BSSY.RECONVERGENT B1, `(.L_x_7254) ;  /* 0x000005c000017945 */ /* 0x000fe20003800200 */
[----:B------:R-:W-:Y:S02]  /*13ca0*/  I2FP.F32.U32 R149, R149 ;  /* 0x0000009500957245 */ /* 0x000fe40000201000 */
[C---:B------:R-:W-:Y:S02]  /*13cb0*/  SHF.L.U32 R166, R123.reuse, 0x10, RZ ;  /* 0x000000107ba67819 */ /* 0x040fe400000006ff */
[----:B------:R-:W-:Y:S01]  /*13cc0*/  PRMT R123, R123, 0x7632, R123 ;  /* 0x000076327b7b7816 */ /* 0x000fe2000000007b */
[----:B------:R-:W-:Y:S01]  /*13cd0*/  FFMA.FTZ R154, R149, R112, 1.1641532182693481445e-10 ;  /* 0x2f000000959a7423 */ /* 0x000fe20000010070 */
[----:B------:R-:W-:Y:S01]  /*13ce0*/  IMAD.MOV.U32 R149, RZ, RZ, 0x2 ;  /* 0x00000002ff957424 */ /* 0x000fe200078e00ff */
[----:B------:R-:W-:-:S03]  /*13cf0*/  MOV R153, R140 ;  /* 0x0000008c00997202 */ /* 0x000fc60000000f00 */
        /* <DEDUP_REMOVED lines=10> */
.L_x_7256:
        /* <DEDUP_REMOVED lines=13> */
.L_x_7258:
[----:B------:R-:W-:Y:S05]  /*13e70*/  BSYNC.RECONVERGENT B2 ;  /* 0x0000000000027941 */ /* 0x000fea0003800200 */
.L_x_7257:
        /* <DEDUP_REMOVED lines=57> */
[----:B------:R-:W-:Y:S01]  /*14210*/  IMAD.MOV.U32 R153, RZ, RZ, R152 ;  /* 0x000000ffff997224 */ /* 0x000fe200078e0098 */
[----:B------:R-:W-:Y:S02]  /*14220*/  MOV R152, R158 ;  /* 0x0000009e00987202 */ /* 0x000fe40000000f00 */
[----:B------:R-:W-:Y:S01]  /*14230*/  LOP3.LUT R136, R149, R154, R159, 0x96, !PT ;  /* 0x0000009a95887212 */ /* 0x000fe200078e969f */
[----:B------:R-:W-:-:S07]  /*14240*/  IMAD.MOV.U32 R149, RZ, RZ, RZ ;  /* 0x000000ffff957224 */ /* 0x000fce00078e00ff */
.L_x_7255:
[----:B------:R-:W-:Y:S05]  /*14250*/  BSYNC.RECONVERGENT B1 ;  /* 0x0000000000017941 */ /* 0x000fea0003800200 */
.L_x_7254:
[----:B------:R-:W-:Y:S01]  /*14260*/  I2FP.F32.U32 R155, R153 ;  /* 0x00000099009b7245 */ /* 0x000fe20000201000 */
[----:B------:R-:W-:Y:S01]  /*14270*/  FMUL.FTZ R113, R113, UR10 ;  /* 0x0000000a71717c20 */ /* 0x000fe20008410000 */
[----:B------:R-:W-:Y:S01]  /*14280*/  P2R R158, PR, RZ, 0x2 ;  /* 0x00000002ff9e7803 */ /* 0x000fe20000000000 */
[----:B------:R-:W-:Y:S01]  /*14290*/  FMUL.FTZ R114, R114, UR10 ;  /* 0x0000000a72727c20 */ /* 0x000fe20008410000 */
[----:B------:R-:W-:Y:S01]  /*142a0*/  LOP3.LUT P1, RZ, R170, 0x10, RZ, 0xc0, !PT ;  /* 0x00000010aaff7812 */ /* 0x000fe2000782c0ff */
[----:B------:R-:W-:Y:S01]  /*142b0*/  FFMA.FTZ R156, R155, R112, 1.1641532182693481445e-10 ;  /* 0x2f0000009b9c7423 */ /* 0x000fe20000010070 */
[----:B------:R-:W-:Y:S01]  /*142c0*/  SHF.L.U32 R112, R123, 0x10, RZ ;  /* 0x000000107b707819 */ /* 0x000fe200000006ff */
[----:B------:R-:W-:Y:S01]  /*142d0*/  FMUL.FTZ R115, R115, UR10 ;  /* 0x0000000a73737c20 */ /* 0x000fe20008410000 */
        /* <DEDUP_REMOVED lines=10> */
[----:B------:R-:W-:-:S02]  /*14380*/  ISETP.NE.AND P1, PT, R158, RZ, PT ;  /* 0x000000ff9e00720c */ /* 0x000fc40003f25270 */
[----:B------:R-:W-:Y:S02]  /*14390*/  FSEL R113, R114, RZ, P0 ;  /* 0x000000ff72717208 */ /* 0x000fe40000000000 */
        /* <DEDUP_REMOVED lines=16> */
[----:B------:R-:W-:-:S13]  /*144a0*/  PLOP3.LUT P5, PT, P5, PT, PT, 0x8, 0x80 ;  /* 0x000000000080781c */ /* 0x000fda0002fae170 */
.L_x_7218:
        /* <DEDUP_REMOVED lines=24> */
[----:B------:R-:W-:Y:S01]  /*14630*/  IMAD.U32 R153, R148, 0x10000, RZ ;  /* 0x0001000094997824 */ /* 0x000fe200078e00ff */
[----:B------:R-:W1:Y:S01]  /*14640*/  LDC.64 R164, c[0x0][0x3b8] ;  /* 0x0000ee00ffa47b82 */ /* 0x000e620000000a00 */
[----:B------:R-:W-:Y:S02]  /*14650*/  LOP3.LUT R151, R150, 0xffff, RZ, 0xc0, !PT ;  /* 0x0000ffff96977812 */ /* 0x000fe400078ec0ff */
[----:B0-----:R-:W-:Y:S02]  /*14660*/  PRMT R156, R147, 0x7104, RZ ;  /* 0x00007104939c7816 */ /* 0x001fe400000000ff */
        /* <DEDUP_REMOVED lines=12> */
[----:B-1----:R-:W-:Y:S01]  /*14730*/  IMAD.WIDE.U32 R154, R0, 0x8, R164 ;  /* 0x00000008009a7825 */ /* 0x002fe200078e00a4 */
[----:B------:R-:W-:Y:S02]  /*14740*/  LOP3.LUT R157, R151, R159, RZ, 0xfc, !PT ;  /* 0x0000009f979d7212 */ /* 0x000fe400078efcff */
[----:B------:R-:W-:-:S05]  /*14750*/  LOP3.LUT R156, R156, 0xff, R139, 0xf8, !PT ;  /* 0x000000ff9c9c7812 */ /* 0x000fca00078ef88b */
[----:B------:R1:W-:Y:S02]  /*14760*/  STG.E.64 desc[UR6][R154.64], R156 ;  /* 0x0000009c9a007986 */ /* 0x0003e4000c101b06 */
.L_x_7259:
[----:B------:R-:W-:Y:S01]  /*14770*/  MOV R151, R152 ;  /* 0x0000009800977202 */ /* 0x000fe20000000f00 */
[----:B------:R-:W-:-:S07]  /*14780*/  VIADD R0, R0, 0x20 ;  /* 0x0000002000007836 */ /* 0x000fce0000000000 */
.L_x_7136:
[----:B------:R-:W-:Y:S05]  /*14790*/  BSYNC.RECONVERGENT B0 ;  /* 0x0000000000007941 */ /* 0x000fea0003800200 */
.L_x_7135:
        /* <DEDUP_REMOVED lines=24> */
[----:B01----:R-:W-:-:S08]  /*14920*/  MOV R152, R151 ;  /* 0x0000009700987202 */ /* 0x003fd00000000f00 */
        /* <DEDUP_REMOVED lines=11> */
.L_x_7265:
        /* <DEDUP_REMOVED lines=13> */
.L_x_7267:
[----:B------:R-:W-:Y:S05]  /*14ab0*/  BSYNC.RECONVERGENT B2 ;  /* 0x0000000000027941 */ /* 0x000fea0003800200 */
.L_x_7266:
[----:B------:R-:W-:Y:S01]  /*14ac0*/  IMAD.WIDE.U32 R118, R133, -0x326172a9, RZ ;  /* 0xcd9e8d5785767825 */ /* 0x000fe200078e00ff */
[----:B------:R-:W-:Y:S02]  /*14ad0*/  LOP3.LUT R142, R141, R117, R3, 0x96, !PT ;  /* 0x000000758d8e7212 */ /* 0x000fe400078e9603 */
[----:B------:R-:W-:Y:S02]  /*14ae0*/  IADD3 R117, PT, PT, R2, -0x61c88647, RZ ;  /* 0x9e3779b902757810 */ /* 0x000fe40007ffe0ff */
        /* <DEDUP_REMOVED lines=56> */
[----:B------:R-:W-:-:S07]  /*14e70*/  IMAD.MOV.U32 R116, RZ, RZ, R151 ;  /* 0x000000ffff747224 */ /* 0x000fce00078e0097 */
.L_x_7264:
[----:B------:R-:W-:Y:S05]  /*14e80*/  BSYNC.RECONVERGENT B1 ;  /* 0x0000000000017941 */ /* 0x000fea0003800200 */
.L_x_7263:
        /* <DEDUP_REMOVED lines=8> */
[----:B------:R-:W1:Y:S01]  /*14f10*/  LDC R151, c[0x0][0x408] ;  /* 0x00010200ff977b82 */ /* 0x000e620000000800 */
[----:B------:R-:W-:Y:S01]  /*14f20*/  PRMT R124, R124, 0x7632, R124 ;  /* 0x000076327c7c7816 */ /* 0x000fe2000000007c */
[----:B------:R-:W-:Y:S01]  /*14f30*/  IMAD.MOV.U32 R119, RZ, RZ, 0x2 ;  /* 0x00000002ff777424 */ /* 0x000fe200078e00ff */
[----:B0-----:R-:W-:-:S02]  /*14f40*/  FSETP.LE.FTZ.AND P4, PT, R117, R150, PT ;  /* 0x000000967500720b */ /* 0x001fc40003f93000 */
[----:B------:R-:W-:Y:S01]  /*14f50*/  MOV R117, R140 ;  /* 0x0000008c00757202 */ /* 0x000fe20000000f00 */
        /* <DEDUP_REMOVED lines=11> */
.L_x_7270:
        /* <DEDUP_REMOVED lines=13> */
.L_x_7272:
[----:B------:R-:W-:Y:S05]  /*150e0*/  BSYNC.RECONVERGENT B2 ;  /* 0x0000000000027941 */ /* 0x000fea0003800200 */
.L_x_7271:
        /* <DEDUP_REMOVED lines=55> */
[----:B------:R-:W-:Y:S01]  /*15460*/  IMAD.MOV.U32 R117, RZ, RZ, R152 ;  /* 0x000000ffff757224 */ /* 0x000fe200078e0098 */
[----:B------:R-:W-:Y:S01]  /*15470*/  MOV R140, R144 ;  /* 0x00000090008c7202 */ /* 0x000fe20000000f00 */
[----:B------:R-:W-:-:S05]  /*15480*/  IMAD.WIDE.U32 R142, R142, -0x2daee0ad, RZ ;  /* 0xd2511f538e8e7825 */ /* 0x000fca00078e00ff */
[----:B------:R-:W-:Y:S01]  /*15490*/  LOP3.LUT R136, R119, R116, R143, 0x96, !PT ;  /* 0x0000007477887212 */ /* 0x000fe200078e968f */
[----:B------:R-:W-:Y:S01]  /*154a0*/  IMAD.MOV.U32 R119, RZ, RZ, RZ ;  /* 0x000000ffff777224 */ /* 0x000fe200078e00ff */
[----:B------:R-:W-:-:S07]  /*154b0*/  MOV R152, R142 ;  /* 0x0000008e00987202 */ /* 0x000fce0000000f00 */
.L_x_7269:
[----:B------:R-:W-:Y:S05]  /*154c0*/  BSYNC.RECONVERGENT B1 ;  /* 0x0000000000017941 */ /* 0x000fea0003800200 */
.L_x_7268:
        /* <DEDUP_REMOVED lines=23> */
.L_x_7275:
        /* <DEDUP_REMOVED lines=13> */
.L_x_7277:
[----:B------:R-:W-:Y:S05]  /*15710*/  BSYNC.RECONVERGENT B2 ;  /* 0x0000000000027941 */ /* 0x000fea0003800200 */
.L_x_7276:
        /* <DEDUP_REMOVED lines=61> */
.L_x_7274:
[----:B------:R-:W-:Y:S05]  /*15af0*/  BSYNC.RECONVERGENT B1 ;  /* 0x0000000000017941 */ /* 0x000fea0003800200 */
.L_x_7273:
        /* <DEDUP_REMOVED lines=20> */
.L_x_7280:
        /* <DEDUP_REMOVED lines=13> */
.L_x_7282:
[----:B------:R-:W-:Y:S05]  /*15d10*/  BSYNC.RECONVERGENT B2 ;  /* 0x0000000000027941 */ /* 0x000fea0003800200 */
.L_x_7281:
        /* <DEDUP_REMOVED lines=61> */
.L_x_7279:
[----:B------:R-:W-:Y:S05]  /*160f0*/  BSYNC.RECONVERGENT B1 ;  /* 0x0000000000017941 */ /* 0x000fea0003800200 */
.L_x_7278:
[----:B------:R-:W-:Y:S01]  /*16100*/  I2FP.F32.U32 R118, R117 ;  /* 0x0000007500767245 */ /* 0x000fe20000201000 */
[----:B------:R-:W-:Y:S01]  /*16110*/  BSSY.RECONVERGENT B1, `(.L_x_7283) ;  /* 0x0000062000017945 */ /* 0x000fe20003800200 */
[----:B------:R-:W-:Y:S01]  /*16120*/  PRMT R117, R160, 0x7632, R117 ;  /* 0x00007632a0757816 */ /* 0x000fe20000000075 */
[----:B------:R-:W-:-:S03]  /*16130*/  IMAD.MOV.U32 R142, RZ, RZ, 0x2 ;  /* 0x00000002ff8e7424 */ /* 0x000fc600078e00ff */
[----:B------:R-:W-:Y:S01]  /*16140*/  SHF.L.U32 R124, R117, 0x10, RZ ;  /* 0x00000010757c7819 */ /* 0x000fe200000006ff */
[----:B------:R-:W-:Y:S01]  /*16150*/  FFMA.FTZ R117, R118, R153, 1.1641532182693481445e-10 ;  /* 0x2f00000076757423 */ /* 0x000fe20000010099 */
[----:B------:R-:W-:-:S03]  /*16160*/  MOV R118, R140 ;  /* 0x0000008c00767202 */ /* 0x000fc60000000f00 */
[----:B------:R-:W-:Y:S01]  /*16170*/  FMUL.FTZ R124, R124, R151 ;  /* 0x000000977c7c7220 */ /* 0x000fe20000410000 */
        /* <DEDUP_REMOVED lines=16> */
.L_x_7285:
        /* <DEDUP_REMOVED lines=13> */
.L_x_7287:
[----:B------:R-:W-:Y:S05]  /*16350*/  BSYNC.RECONVERGENT B2 ;  /* 0x0000000000027941 */ /* 0x000fea0003800200 */
.L_x_7286:
        /* <DEDUP_REMOVED lines=60> */
[----:B------:R-:W-:-:S07]  /*16720*/  MOV R152, R148 ;  /* 0x0000009400987202 */ /* 0x000fce0000000f00 */
.L_x_7284:
[----:B------:R-:W-:Y:S05]  /*16730*/  BSYNC.RECONVERGENT B1 ;  /* 0x0000000000017941 */ /* 0x000fea0003800200 */
.L_x_7283:
[----:B------:R-:W-:Y:S01]  /*16740*/  I2FP.F32.U32 R118, R118 ;  /* 0x0000007600767245 */ /* 0x000fe20000201000 */
[----:B------:R-:W-:Y:S01]  /*16750*/  BSSY.RECONVERGENT B1, `(.L_x_7288) ;  /* 0x000005f000017945 */ /* 0x000fe20003800200 */
[----:B------:R-:W-:Y:S01]  /*16760*/  ISETP.NE.AND P2, PT, R142, 0x1, PT ;  /* 0x000000018e00780c */ /* 0x000fe20003f45270 */
[----:B------:R-:W-:Y:S01]  /*16770*/  IMAD.MOV.U32 R144, RZ, RZ, 0x2 ;  /* 0x00000002ff907424 */ /* 0x000fe200078e00ff */
[C---:B------:R-:W-:Y:S01]  /*16780*/  SHF.L.U32 R124, R125.reuse, 0x10, RZ ;  /* 0x000000107d7c7819 */ /* 0x040fe200000006ff */
[----:B------:R-:W-:Y:S01]  /*16790*/  FFMA.FTZ R119, R118, R153, 1.1641532182693481445e-10 ;  /* 0x2f00000076777423 */ /* 0x000fe20000010099 */
[----:B------:R-:W-:Y:S02]  /*167a0*/  LOP3.LUT R170, R170, 0xfffffffb, RZ, 0xc0, !PT ;  /* 0xfffffffbaaaa7812 */ /* 0x000fe400078ec0ff */
[----:B------:R-:W-:Y:S01]  /*167b0*/  PRMT R125, R125, 0x7632, R125 ;  /* 0x000076327d7d7816 */ /* 0x000fe2000000007d */
        /* <DEDUP_REMOVED lines=13> */
.L_x_7290:
        /* <DEDUP_REMOVED lines=13> */
.L_x_7292:
[----:B------:R-:W-:Y:S05]  /*16960*/  BSYNC.RECONVERGENT B2 ;  /* 0x0000000000027941 */ /* 0x000fea0003800200 */
.L_x_7291:
        /* <DEDUP_REMOVED lines=61> */
.L_x_7289:
[----:B------:R-:W-:Y:S05]  /*16d40*/  BSYNC.RECONVERGENT B1 ;  /* 0x0000000000017941 */ /* 0x000fea0003800200 */
.L_x_7288:
        /* <DEDUP_REMOVED lines=23> */
.L_x_7295:
        /* <DEDUP_REMOVED lines=13> */
.L_x_7297:
[----:B------:R-:W-:Y:S05]  /*16f90*/  BSYNC.RECONVERGENT B2 ;  /* 0x0000000000027941 */ /* 0x000fea0003800200 */
.L_x_7296:
        /* <DEDUP_REMOVED lines=61> */
.L_x_7294:
[----:B------:R-:W-:Y:S05]  /*17370*/  BSYNC.RECONVERGENT B1 ;  /* 0x0000000000017941 */ /* 0x000fea0003800200 */
.L_x_7293:
[----:B------:R-:W-:Y:S01]  /*17380*/  I2FP.F32.U32 R124, R119 ;  /* 0x00000077007c7245 */ /* 0x000fe20000201000 */
[----:B------:R-:W-:Y:S01]  /*17390*/  BSSY.RECONVERGENT B1, `(.L_x_7298) ;  /* 0x000005e000017945 */ /* 0x000fe20003800200 */
[----:B------:R-:W-:Y:S02]  /*173a0*/  ISETP.NE.AND P2, PT, R145, 0x1, PT ;  /* 0x000000019100780c */ /* 0x000fe40003f45270 */
[----:B------:R-:W-:Y:S01]  /*173b0*/  SHF.L.U32 R144, R125, 0x10, RZ ;  /* 0x000000107d907819 */ /* 0x000fe200000006ff */
[----:B------:R-:W-:Y:S01]  /*173c0*/  FFMA.FTZ R119, R124, R153, 1.1641532182693481445e-10 ;  /* 0x2f0000007c777423 */ /* 0x000fe20000010099 */
[----:B------:R-:W-:Y:S01]  /*173d0*/  LOP3.LUT R170, R170, 0xfffffffd, RZ, 0xc0, !PT ;  /* 0xfffffffdaaaa7812 */ /* 0x000fe200078ec0ff */
[----:B------:R-:W-:Y:S01]  /*173e0*/  IMAD.MOV.U32 R125, RZ, RZ, 0x2 ;  /* 0x00000002ff7d7424 */ /* 0x000fe200078e00ff */
[----:B------:R-:W-:Y:S01]  /*173f0*/  MOV R124, R140 ;  /* 0x0000008c007c7202 */ /* 0x000fe20000000f00 */
        /* <DEDUP_REMOVED lines=12> */
.L_x_7300:
        /* <DEDUP_REMOVED lines=13> */
.L_x_7302:
[----:B------:R-:W-:Y:S05]  /*17590*/  BSYNC.RECONVERGENT B2 ;  /* 0x0000000000027941 */ /* 0x000fea0003800200 */
.L_x_7301:
        /* <DEDUP_REMOVED lines=61> */
.L_x_7299:
[----:B------:R-:W-:Y:S05]  /*17970*/  BSYNC.RECONVERGENT B1 ;  /* 0x0000000000017941 */ /* 0x000fea0003800200 */
.L_x_7298:
[----:B------:R-:W-:Y:S01]  /*17980*/  I2FP.F32.U32 R124, R124 ;  /* 0x0000007c007c7245 */ /* 0x000fe20000201000 */
[----:B------:R-:W-:Y:S01]  /*17990*/  BSSY.RECONVERGENT B1, `(.L_x_7303) ;  /* 0x0000062000017945 */ /* 0x000fe20003800200 */
[----:B------:R-:W-:Y:S01]  /*179a0*/  PRMT R119, R161, 0x7632, R119 ;  /* 0x00007632a1777816 */ /* 0x000fe20000000077 */
[----:B------:R-:W-:-:S03]  /*179b0*/  IMAD.MOV.U32 R145, RZ, RZ, 0x2 ;  /* 0x00000002ff917424 */ /* 0x000fc600078e00ff */
[----:B------:R-:W-:Y:S01]  /*179c0*/  SHF.L.U32 R144, R119, 0x10, RZ ;  /* 0x0000001077907819 */ /* 0x000fe200000006ff */
[----:B------:R-:W-:Y:S01]  /*179d0*/  FFMA.FTZ R119, R124, R153, 1.1641532182693481445e-10 ;  /* 0x2f0000007c777423 */ /* 0x000fe20000010099 */
[----:B------:R-:W-:-:S03]  /*179e0*/  FSEL R124, R147, RZ, P4 ;  /* 0x000000ff937c7208 */ /* 0x000fc60002000000 */
[----:B------:R-:W-:Y:S01]  /*179f0*/  FMUL.FTZ R144, R144, R151 ;  /* 0x0000009790907220 */ /* 0x000fe20000410000 */
        /* <DEDUP_REMOVED lines=16> */
.L_x_7305:
        /* <DEDUP_REMOVED lines=13> */
.L_x_7307:
[----:B------:R-:W-:Y:S05]  /*17bd0*/  BSYNC.RECONVERGENT B2 ;  /* 0x0000000000027941 */ /* 0x000fea0003800200 */
.L_x_7306:
        /* <DEDUP_REMOVED lines=61> */
.L_x_7304:
[----:B------:R-:W-:Y:S05]  /*17fb0*/  BSYNC.RECONVERGENT B1 ;  /* 0x0000000000017941 */ /* 0x000fea0003800200 */
.L_x_7303:
        /* <DEDUP_REMOVED lines=19> */
.L_x_7310:
        /* <DEDUP_REMOVED lines=13> */
.L_x_7312:
[----:B------:R-:W-:Y:S05]  /*181c0*/  BSYNC.RECONVERGENT B2 ;  /* 0x0000000000027941 */ /* 0x000fea0003800200 */
.L_x_7311:
        /* <DEDUP_REMOVED lines=61> */
.L_x_7309:
[----:B------:R-:W-:Y:S05]  /*185a0*/  BSYNC.RECONVERGENT B1 ;  /* 0x0000000000017941 */ /* 0x000fea0003800200 */
.L_x_7308:
        /* <DEDUP_REMOVED lines=23> */
.L_x_7315:
        /* <DEDUP_REMOVED lines=13> */
.L_x_7317:
[----:B------:R-:W-:Y:S05]  /*187f0*/  BSYNC.RECONVERGENT B2 ;  /* 0x0000000000027941 */ /* 0x000fea0003800200 */
.L_x_7316:
        /* <DEDUP_REMOVED lines=61> */
.L_x_7314:
[----:B------:R-:W-:Y:S05]  /*18bd0*/  BSYNC.RECONVERGENT B1 ;  /* 0x0000000000017941 */ /* 0x000fea0003800200 */
.L_x_7313:
        /* <DEDUP_REMOVED lines=18> */
.L_x_7320:
        /* <DEDUP_REMOVED lines=13> */
.L_x_7322:
[----:B------:R-:W-:Y:S05]  /*18dd0*/  BSYNC.RECONVERGENT B2 ;  /* 0x0000000000027941 */ /* 0x000fea0003800200 */
.L_x_7321:
        /* <DEDUP_REMOVED lines=60> */
[----:B------:R-:W-:-:S07]  /*191a0*/  LOP3.LUT R136, R125, R148, R157, 0x96, !PT ;  /* 0x000000947d887212 */ /* 0x000fce00078e969d */
.L_x_7319:
[----:B------:R-:W-:Y:S05]  /*191b0*/  BSYNC.RECONVERGENT B1 ;  /* 0x0000000000017941 */ /* 0x000fea0003800200 */
.L_x_7318:
        /* <DEDUP_REMOVED lines=24> */
.L_x_7325:
        /* <DEDUP_REMOVED lines=13> */
.L_x_7327:
[----:B------:R-:W-:Y:S05]  /*19410*/  BSYNC.RECONVERGENT B2 ;  /* 0x0000000000027941 */ /* 0x000fea0003800200 */
.L_x_7326:
        /* <DEDUP_REMOVED lines=57> */
[----:B------:R-:W-:Y:S01]  /*197b0*/  VIADD R155, R3, 0x96a522ad ;  /* 0x96a522ad039b7836 */ /* 0x000fe20000000000 */
[----:B------:R-:W-:Y:S01]  /*197c0*/  MOV R152, R156 ;  /* 0x0000009c00987202 */ /* 0x000fe20000000f00 */
[----:B------:R-:W-:-:S03]  /*197d0*/  IMAD.MOV.U32 R154, RZ, RZ, RZ ;  /* 0x000000ffff9a7224 */ /* 0x000fc600078e00ff */
[----:B------:R-:W-:-:S07]  /*197e0*/  LOP3.LUT R136, R155, R148, R157, 0x96, !PT ;  /* 0x000000949b887212 */ /* 0x000fce00078e969d */
.L_x_7324:
[----:B------:R-:W-:Y:S05]  /*197f0*/  BSYNC.RECONVERGENT B1 ;  /* 0x0000000000017941 */ /* 0x000fea0003800200 */
.L_x_7323:
        /* <DEDUP_REMOVED lines=19> */
.L_x_7330:
        /* <DEDUP_REMOVED lines=13> */
.L_x_7332:
[----:B------:R-:W-:Y:S05]  /*19a00*/  BSYNC.RECONVERGENT B2 ;  /* 0x0000000000027941 */ /* 0x000fea0003800200 */
.L_x_7331:
[----:B------:R-:W-:Y:S01]  /*19a10*/  IMAD.WIDE.U32 R154, R133, -0x326172a9, RZ ;  /* 0xcd9e8d57859a7825 */ /* 0x000fe200078e00ff */
[----:B------:R-:W-:Y:S02]  /*19a20*/  LOP3.LUT R158, R141, R149, R3, 0x96, !PT ;  /* 0x000000958d9e7212 */ /* 0x000fe400078e9603 */
[----:B------:R-:W-:Y:S01]  /*19a30*/  IADD3 R149, PT, PT, R2, -0x61c88647, RZ ;  /* 0x9e3779b902957810 */ /* 0x000fe20007ffe0ff */
[----:B------:R-:W-:Y:S01]  /*19a40*/  IMAD.MOV.U32 R126, RZ, RZ, R152 ;  /* 0x000000ffff7e7224 */ /* 0x000fe200078e0098 */
        /* <DEDUP_REMOVED lines=55> */
[----:B------:R-:W-:Y:S01]  /*19dc0*/  IMAD.MOV.U32 R155, RZ, RZ, RZ ;  /* 0x000000ffff9b7224 */ /* 0x000fe200078e00ff */
[----:B------:R-:W-:-:S07]  /*19dd0*/  MOV R152, R156 ;  /* 0x0000009c00987202 */ /* 0x000fce0000000f00 */
.L_x_7329:
[----:B------:R-:W-:Y:S05]  /*19de0*/  BSYNC.RECONVERGENT B1 ;  /* 0x0000000000017941 */ /* 0x000fea0003800200 */
.L_x_7328:
        /* <DEDUP_REMOVED lines=23> */
.L_x_7335:
        /* <DEDUP_REMOVED lines=13> */
.L_x_7337:
[----:B------:R-:W-:Y:S05]  /*1a030*/  BSYNC.RECONVERGENT B2 ;  /* 0x0000000000027941 */ /* 0x000fea0003800200 */
.L_x_7336:
        /* <DEDUP_REMOVED lines=61> */
.L_x_7334:
[----:B------:R-:W-:Y:S05]  /*1a410*/  BSYNC.RECONVERGENT B1 ;  /* 0x0000000000017941 */ /* 0x000fea0003800200 */
.L_x_7333:
[----:B------:R-:W-:Y:S01]  /*1a420*/  ISETP.NE.AND P6, PT, R157, 0x1, PT ;  /* 0x000000019d00780c */ /* 0x000fe20003fc5270 */
[----:B------:R-:W-:Y:S01]  /*1a430*/  BSSY.RECONVERGENT B1, `(.L_x_7338) ;  /* 0x000005e000017945 */ /* 0x000fe20003800200 */
[----:B------:R-:W-:Y:S01]  /*1a440*/  I2FP.F32.U32 R154, R149 ;  /* 0x00000095009a7245 */ /* 0x000fe20000201000 */
[----:B------:R-:W-:Y:S01]  /*1a450*/  IMAD.MOV.U32 R149, RZ, RZ, 0x2 ;  /* 0x00000002ff957424 */ /* 0x000fe200078e00ff */
[----:B------:R-:W-:-:S03]  /*1a460*/  SHF.L.U32 R156, R127, 0x10, RZ ;  /* 0x000000107f9c7819 */ /* 0x000fc600000006ff */
        /* <DEDUP_REMOVED lines=13> */
.L_x_7340:
        /* <DEDUP_REMOVED lines=15> */
.L_x_7342:
[----:B------:R-:W-:Y:S05]  /*1a630*/  BSYNC.RECONVERGENT B2 ;  /* 0x0000000000027941 */ /* 0x000fea0003800200 */
.L_x_7341:
        /* <DEDUP_REMOVED lines=61> */
.L_x_7339:
[----:B------:R-:W-:Y:S05]  /*1aa10*/  BSYNC.RECONVERGENT B1 ;  /* 0x0000000000017941 */ /* 0x000fea0003800200 */
.L_x_7338:
[----:B------:R-:W-:Y:S02]  /*1aa20*/  I2FP.F32.U32 R154, R154 ;  /* 0x0000009a009a7245 */ /* 0x000fe40000201000 */
[----:B------:R-:W-:-:S03]  /*1aa30*/  PRMT R127, R163, 0x7632, R127 ;  /* 0x00007632a37f7816 */ /* 0x000fc6000000007f */
[----:B------:R-:W-:Y:S01]  /*1aa40*/  FFMA.FTZ R153, R154, R153, 1.1641532182693481445e-10 ;  /* 0x2f0000009a997423 */ /* 0x000fe20000010099 */
[----:B------:R-:W-:Y:S02]  /*1aa50*/  SHF.L.U32 R156, R127, 0x10, RZ ;  /* 0x000000107f9c7819 */ /* 0x000fe400000006ff */
        /* <DEDUP_REMOVED lines=8> */
.L_x_7262:
[----:B------:R-:W-:Y:S01]  /*1aae0*/  ISETP.NE.AND P2, PT, R149, 0x1, PT ;  /* 0x000000019500780c */ /* 0x000fe20003f45270 */
[----:B------:R-:W-:Y:S01]  /*1aaf0*/  BSSY.RECONVERGENT B1, `(.L_x_7344) ;  /* 0x0000059000017945 */ /* 0x000fe20003800200 */
[----:B--2---:R-:W-:Y:S01]  /*1ab00*/  IMAD.MOV.U32 R119, RZ, RZ, 0x2 ;  /* 0x00000002ff777424 */ /* 0x004fe200078e00ff */
[----:B------:R-:W-:Y:S01]  /*1ab10*/  MOV R116, R140 ;  /* 0x0000008c00747202 */ /* 0x000fe20000000f00 */
[----:B01----:R-:W-:-:S09]  /*1ab20*/  IMAD.MOV.U32 R152, RZ, RZ, R151 ;  /* 0x000000ffff987224 */ /* 0x003fd200078e0097 */
        /* <DEDUP_REMOVED lines=11> */
.L_x_7346:
        /* <DEDUP_REMOVED lines=13> */
.L_x_7348:
[----:B------:R-:W-:Y:S05]  /*1acb0*/  BSYNC.RECONVERGENT B2 ;  /* 0x0000000000027941 */ /* 0x000fea0003800200 */
.L_x_7347:
        /* <DEDUP_REMOVED lines=60> */
.L_x_7345:
[----:B------:R-:W-:Y:S05]  /*1b080*/  BSYNC.RECONVERGENT B1 ;  /* 0x0000000000017941 */ /* 0x000fea0003800200 */
.L_x_7344:
[----:B------:R-:W0:Y:S01]  /*1b090*/  LDC R151, c[0x0][0x404] ;  /* 0x00010100ff977b82 */ /* 0x000e220000000800 */
[----:B------:R-:W-:Y:S01]  /*1b0a0*/  I2FP.F32.U32 R117, R116 ;  /* 0x0000007400757245 */ /* 0x000fe20000201000 */
[----:B------:R-:W-:Y:S01]  /*1b0b0*/  HFMA2 R116, -RZ, RZ, 0.1171875, 0 ;  /* 0x2f800000ff747431 */ /* 0x000fe200000001ff */
[----:B------:R-:W-:Y:S01]  /*1b0c0*/  ISETP.NE.AND P2, PT, R119, 0x1, PT ;  /* 0x000000017700780c */ /* 0x000fe20003f45270 */
[----:B------:R-:W-:Y:S01]  /*1b0d0*/  BSSY.RECONVERGENT B1, `(.L_x_7349) ;  /* 0x000005d000017945 */ /* 0x000fe20003800200 */
[----:B------:R-:W-:Y:S02]  /*1b0e0*/  LOP3.LUT R170, R170, 0xffffffef, RZ, 0xc0, !PT ;  /* 0xffffffefaaaa7812 */ /* 0x000fe400078ec0ff */
[----:B------:R-:W-:Y:S01]  /*1b0f0*/  FFMA.FTZ R118, R117, R116, 1.1641532182693481445e-10 ;  /* 0x2f00000075767423 */ /* 0x000fe20000010074 */
[C---:B-----5:R-:W-:Y:S01]  /*1b100*/  IMAD.U32 R117, R124.reuse, 0x10000, RZ ;  /* 0x000100007c757824 */ /* 0x060fe200078e00ff */
[----:B------:R-:W-:Y:S02]  /*1b110*/  PRMT R124, R124, 0x7632, R124 ;  /* 0x000076327c7c7816 */ /* 0x000fe4000000007c */
[----:B------:R-:W-:-:S02]  /*1b120*/  MOV R149, 0x2 ;  /* 0x0000000200957802 */ /* 0x000fc40000000f00 */
[----:B0-----:R-:W-:Y:S01]  /*1b130*/  FSETP.LE.FTZ.AND P3, PT, R118, R151, PT ;  /* 0x000000977600720b */ /* 0x001fe20003f73000 */
        /* <DEDUP_REMOVED lines=11> */
.L_x_7351:
        /* <DEDUP_REMOVED lines=13> */
.L_x_7353:
[----:B------:R-:W-:Y:S05]  /*1b2c0*/  BSYNC.RECONVERGENT B2 ;  /* 0x0000000000027941 */ /* 0x000fea0003800200 */
.L_x_7352:
        /* <DEDUP_REMOVED lines=57> */
[----:B------:R-:W-:Y:S01]  /*1b660*/  LOP3.LUT R136, R149, R118, R157, 0x96, !PT ;  /* 0x0000007695887212 */ /* 0x000fe200078e969d */
[----:B------:R-:W-:Y:S01]  /*1b670*/  HFMA2 R149, -RZ, RZ, 0, 0 ;  /* 0x00000000ff957431 */ /* 0x000fe200000001ff */
[----:B------:R-:W-:Y:S01]  /*1b680*/  MOV R118, R152 ;  /* 0x0000009800767202 */ /* 0x000fe20000000f00 */
[----:B------:R-:W-:-:S07]  /*1b690*/  IMAD.MOV.U32 R152, RZ, RZ, R156 ;  /* 0x000000ffff987224 */ /* 0x000fce00078e009c */
.L_x_7350:
[----:B------:R-:W-:Y:S05]  /*1b6a0*/  BSYNC.RECONVERGENT B1 ;  /* 0x0000000000017941 */ /* 0x000fea0003800200 */
.L_x_7349:
[----:B------:R-:W-:Y:S01]  /*1b6b0*/  I2FP.F32.U32 R119, R118 ;  /* 0x0000007600777245 */ /* 0x000fe20000201000 */
[----:B------:R-:W-:Y:S01]  /*1b6c0*/  BSSY.RECONVERGENT B1, `(.L_x_7354) ;  /* 0x000005d000017945 */ /* 0x000fe20003800200 */
[----:B------:R-:W-:Y:S01]  /*1b6d0*/  ISETP.NE.AND P2, PT, R149, 0x1, PT ;  /* 0x000000019500780c */ /* 0x000fe20003f45270 */
[----:B------:R-:W-:Y:S01]  /*1b6e0*/  IMAD.U32 R118, R124, 0x10000, RZ ;  /* 0x000100007c767824 */ /* 0x000fe200078e00ff */
[----:B------:R-:W-:Y:S01]  /*1b6f0*/  LOP3.LUT R170, R170, 0xfffffff7, RZ, 0xc0, !PT ;  /* 0xfffffff7aaaa7812 */ /* 0x000fe200078ec0ff */
[----:B------:R-:W-:Y:S01]  /*1b700*/  FFMA.FTZ R154, R119, R116, 1.1641532182693481445e-10 ;  /* 0x2f000000779a7423 */ /* 0x000fe20000010074 */
[----:B------:R-:W-:Y:S01]  /*1b710*/  MOV R153, 0x2 ;  /* 0x0000000200997802 */ /* 0x000fe20000000f00 */
[----:B------:R-:W-:-:S03]  /*1b720*/  IMAD.MOV.U32 R119, RZ, RZ, R140 ;  /* 0x000000ffff777224 */ /* 0x000fc600078e008c */
[----:B------:R-:W-:-:S13]  /*1b730*/  FSETP.LE.FTZ.AND P3, PT, R154, R151, PT ;  /* 0x000000979a00720b */ /* 0x000fda0003f73000 */
        /* <DEDUP_REMOVED lines=10> */
.L_x_7356:
        /* <DEDUP_REMOVED lines=13> */
.L_x_7358:
[----:B------:R-:W-:Y:S05]  /*1b8b0*/  BSYNC.RECONVERGENT B2 ;  /* 0x0000000000027941 */ /* 0x000fea0003800200 */
.L_x_7357:
        /* <DEDUP_REMOVED lines=17> */
[----:B------:R-:W-:Y:S02]  /*1b9d0*/  HFMA2 R153, -RZ, RZ, 0, 0 ;  /* 0x00000000ff997431 */ /* 0x000fe400000001ff */
[----:B------:R-:W-:Y:S01]  /*1b9e0*/  IMAD.WIDE.U32 R158, R119, -0x2daee0ad, RZ ;  /* 0xd2511f53779e7825 */ /* 0x000fe200078e00ff */
[----:B------:R-:W-:Y:S02]  /*1b9f0*/  IADD3 R119, PT, PT, R3, 0x32370b8f, RZ ;  /* 0x32370b8f03777810 */ /* 0x000fe40007ffe0ff */
        /* <DEDUP_REMOVED lines=41> */
.L_x_7355:
[----:B------:R-:W-:Y:S05]  /*1bc90*/  BSYNC.RECONVERGENT B1 ;  /* 0x0000000000017941 */ /* 0x000fea0003800200 */
.L_x_7354:
[----:B------:R-:W-:Y:S01]  /*1bca0*/  I2FP.F32.U32 R119, R119 ;  /* 0x0000007700777245 */ /* 0x000fe20000201000 */
[----:B------:R-:W-:Y:S01]  /*1bcb0*/  BSSY.RECONVERGENT B1, `(.L_x_7359) ;  /* 0x000005e000017945 */ /* 0x000fe20003800200 */
[----:B------:R-:W-:Y:S02]  /*1bcc0*/  ISETP.NE.AND P2, PT, R153, 0x1, PT ;  /* 0x000000019900780c */ /* 0x000fe40003f45270 */
[----:B------:R-:W-:Y:S01]  /*1bcd0*/  LOP3.LUT R170, R170, 0xfffffffb, RZ, 0xc0, !PT ;  /* 0xfffffffbaaaa7812 */ /* 0x000fe200078ec0ff */
[----:B------:R-:W-:Y:S01]  /*1bce0*/  FFMA.FTZ R124, R119, R116, 1.1641532182693481445e-10 ;  /* 0x2f000000777c7423 */ /* 0x000fe20000010074 */
[C---:B------:R-:W-:Y:S01]  /*1bcf0*/  IMAD.U32 R119, R125.reuse, 0x10000, RZ ;  /* 0x000100007d777824 */ /* 0x040fe200078e00ff */
[----:B------:R-:W-:Y:S01]  /*1bd00*/  PRMT R149, R125, 0x7632, R149 ;  /* 0x000076327d957816 */ /* 0x000fe20000000095 */
[----:B------:R-:W-:Y:S01]  /*1bd10*/  IMAD.MOV.U32 R125, RZ, RZ, R140 ;  /* 0x000000ffff7d7224 */ /* 0x000fe200078e008c */
[----:B------:R-:W-:Y:S02]  /*1bd20*/  MOV R155, 0x2 ;  /* 0x00000002009b7802 */ /* 0x000fe40000000f00 */
        /* <DEDUP_REMOVED lines=11> */
.L_x_7361:
        /* <DEDUP_REMOVED lines=13> */
.L_x_7363:
[----:B------:R-:W-:Y:S05]  /*1beb0*/  BSYNC.RECONVERGENT B2 ;  /* 0x0000000000027941 */ /* 0x000fea0003800200 */
.L_x_7362:
        /* <DEDUP_REMOVED lines=55> */
[----:B------:R-:W-:Y:S02]  /*1c230*/  IADD3 R153, PT, PT, R3, -0x695add53, RZ ;  /* 0x96a522ad03997810 */ /* 0x000fe40007ffe0ff */
[----:B------:R-:W-:Y:S01]  /*1c240*/  LOP3.LUT R138, R125, R154, R159, 0x96, !PT ;  /* 0x0000009a7d8a7212 */ /* 0x000fe200078e969f */
[----:B------:R-:W-:Y:S01]  /*1c250*/  IMAD.MOV.U32 R140, RZ, RZ, R158 ;  /* 0x000000ffff8c7224 */ /* 0x000fe200078e009e */
[----:B------:R-:W-:Y:S01]  /*1c260*/  MOV R125, R152 ;  /* 0x00000098007d7202 */ /* 0x000fe20000000f00 */
[----:B------:R-:W-:Y:S01]  /*1c270*/  IMAD.MOV.U32 R152, RZ, RZ, R156 ;  /* 0x000000ffff987224 */ /* 0x000fe200078e009c */
[----:B------:R-:W-:-:S07]  /*1c280*/  LOP3.LUT R136, R153, R124, R157, 0x96, !PT ;  /* 0x0000007c99887212 */ /* 0x000fce00078e969d */
.L_x_7360:
[----:B------:R-:W-:Y:S05]  /*1c290*/  BSYNC.RECONVERGENT B1 ;  /* 0x0000000000017941 */ /* 0x000fea0003800200 */
.L_x_7359:
        /* <DEDUP_REMOVED lines=19> */
.L_x_7366:
        /* <DEDUP_REMOVED lines=13> */
.L_x_7368:
[----:B------:R-:W-:Y:S05]  /*1c4a0*/  BSYNC.RECONVERGENT B2 ;  /* 0x0000000000027941 */ /* 0x000fea0003800200 */
.L_x_7367:
        /* <DEDUP_REMOVED lines=61> */
.L_x_7365:
[----:B------:R-:W-:Y:S05]  /*1c880*/  BSYNC.RECONVERGENT B1 ;  /* 0x0000000000017941 */ /* 0x000fea0003800200 */
.L_x_7364:
[----:B------:R-:W-:Y:S01]  /*1c890*/  ISETP.NE.AND P3, PT, R153, 0x1, PT ;  /* 0x000000019900780c */ /* 0x000fe20003f65270 */
[----:B------:R-:W-:Y:S01]  /*1c8a0*/  BSSY.RECONVERGENT B1, `(.L_x_7369) ;  /* 0x000005c000017945 */ /* 0x000fe20003800200 */
[----:B------:R-:W-:Y:S01]  /*1c8b0*/  I2FP.F32.U32 R125, R125 ;  /* 0x0000007d007d7245 */ /* 0x000fe20000201000 */
[----:B------:R-:W-:Y:S01]  /*1c8c0*/  IMAD.MOV.U32 R149, RZ, RZ, R140 ;  /* 0x000000ffff957224 */ /* 0x000fe200078e008c */
[----:B------:R-:W-:-:S03]  /*1c8d0*/  MOV R155, 0x2 ;  /* 0x00000002009b7802 */ /* 0x000fc60000000f00 */
        /* <DEDUP_REMOVED lines=13> */
.L_x_7371:
        /* <DEDUP_REMOVED lines=13> */
.L_x_7373:
[----:B------:R-:W-:Y:S05]  /*1ca80*/  BSYNC.RECONVERGENT B2 ;  /* 0x0000000000027941 */ /* 0x000fea0003800200 */
.L_x_7372:
        /* <DEDUP_REMOVED lines=61> */
.L_x_7370:
[----:B------:R-:W-:Y:S05]  /*1ce60*/  BSYNC.RECONVERGENT B1 ;  /* 0x0000000000017941 */ /* 0x000fea0003800200 */
.L_x_7369:
        /* <DEDUP_REMOVED lines=17> */
.L_x_7376:
        /* <DEDUP_REMOVED lines=13> */
.L_x_7378:
[----:B------:R-:W-:Y:S05]  /*1d050*/  BSYNC.RECONVERGENT B2 ;  /* 0x0000000000027941 */ /* 0x000fea0003800200 */
.L_x_7377:
        /* <DEDUP_REMOVED lines=61> */
.L_x_7375:
[----:B------:R-:W-:Y:S05]  /*1d430*/  BSYNC.RECONVERGENT B1 ;  /* 0x0000000000017941 */ /* 0x000fea0003800200 */
.L_x_7374:
        /* <DEDUP_REMOVED lines=18> */
.L_x_7381:
        /* <DEDUP_REMOVED lines=13> */
.L_x_7383:
[----:B------:R-:W-:Y:S05]  /*1d630*/  BSYNC.RECONVERGENT B2 ;  /* 0x0000000000027941 */ /* 0x000fea0003800200 */
.L_x_7382:
        /* <DEDUP_REMOVED lines=58> */
[----:B------:R-:W-:Y:S02]  /*1d9e0*/  LOP3.LUT R138, R153, R156, R165, 0x96, !PT ;  /* 0x0000009c998a7212 */ /* 0x000fe400078e96a5 */
[----:B------:R-:W-:Y:S01]  /*1d9f0*/  MOV R153, R152 ;  /* 0x0000009800997202 */ /* 0x000fe20000000f00 */
[----:B------:R-:W-:-:S07]  /*1da00*/  IMAD.MOV.U32 R152, RZ, RZ, R158 ;  /* 0x000000ffff987224 */ /* 0x000fce00078e009e */
.L_x_7380:
[----:B------:R-:W-:Y:S05]  /*1da10*/  BSYNC.RECONVERGENT B1 ;  /* 0x0000000000017941 */ /* 0x000fea0003800200 */
.L_x_7379:
        /* <DEDUP_REMOVED lines=37> */
.L_x_7343:
        /* <DEDUP_REMOVED lines=20> */
[----:B-1----:R-:W-:Y:S01]  /*1ddb0*/  IMAD.WIDE.U32 R156, R0, 0x8, R156 ;  /* 0x00000008009c7825 */ /* 0x002fe200078e009c */
[----:B------:R-:W-:Y:S01]  /*1ddc0*/  MOV R151, R152 ;  /* 0x0000009800977202 */ /* 0x000fe20000000f00 */
[----:B------:R2:W-:Y:S04]  /*1ddd0*/  STG.E.128 desc[UR6][R154.64+0x10], R124 ;  /* 0x0000107c9a007986 */ /* 0x0005e8000c101d06 */
[----:B------:R2:W-:Y:S01]  /*1dde0*/  STG.E.64 desc[UR6][R156.64], R158 ;  /* 0x0000009e9c007986 */ /* 0x0005e2000c101b06 */
[----:B------:R-:W-:Y:S05]  /*1ddf0*/  @!P0 BRA `(.L_x_7261) ;  /* 0x0000000000508947 */ /* 0x000fea0003800000 */
[----:B------:R-:W-:Y:S01]  /*1de00*/  IMAD.U32 R153, R148, 0x10000, RZ ;  /* 0x0001000094997824 */ /* 0x000fe200078e00ff */
[----:B--2---:R-:W0:Y:S01]  /*1de10*/  LDC.64 R158, c[0x0][0x3b8] ;  /* 0x0000ee00ff9e7b82 */ /* 0x004e220000000a00 */
        /* <DEDUP_REMOVED lines=18> */
.L_x_7261:
[----:B------:R-:W-:Y:S05]  /*1df40*/  BSYNC.RECONVERGENT B0 ;  /* 0x0000000000007941 */ /* 0x000fea0003800200 */
.L_x_7260:
[----:B------:R-:W-:Y:S01]  /*1df50*/  FADD.FTZ R0, RZ, R108 ;  /* 0x0000006cff007221 */ /* 0x000fe20000010000 */
[C---:B------:R-:W-:Y:S01]  /*1df60*/  ISETP.GE.U32.AND P0, PT, R134.reuse, 0x20, PT ;  /* 0x000000208600780c */ /* 0x040fe20003f06070 */
[----:B01-3--:R-:W0:Y:S01]  /*1df70*/  S2R R152, SR_TID.X ;  /* 0x0000000000987919 */ /* 0x00be220000002100 */
        /* <DEDUP_REMOVED lines=10> */
[----:B--2---:R-:W-:Y:S02]  /*1e020*/  FSEL R155, R0, RZ, P0 ;  /* 0x000000ff009b7208 */ /* 0x004fe40000000000 */
        /* <DEDUP_REMOVED lines=88> */
.L_x_7403:
        /* <DEDUP_REMOVED lines=18> */
[----:B------:R-:W0:Y:S01]  /*1e6d0*/  LDC.64 R166, c[0x0][0x428] ;  /* 0x00010a00ffa67b82 */ /* 0x000e220000000a00 */
[--C-:B------:R-:W-:Y:S01]  /*1e6e0*/  FADD.FTZ R157, R110, -R168.reuse ;  /* 0x800000a86e9d7221 */ /* 0x100fe20000010000 */
[C---:B------:R-:W-:Y:S01]  /*1e6f0*/  FMUL.FTZ R153, R0.reuse, R153 ;  /* 0x0000009900997220 */ /* 0x040fe20000410000 */
[----:B------:R-:W-:Y:S01]  /*1e700*/  FMUL.FTZ R154, R0, R155 ;  /* 0x0000009b009a7220 */ /* 0x000fe20000410000 */
[--C-:B------:R-:W-:Y:S01]  /*1e710*/  FADD.FTZ R171, R111, -R168.reuse ;  /* 0x800000a86fab7221 */ /* 0x100fe20000010000 */
[----:B------:R-:W-:Y:S01]  /*1e720*/  FADD.FTZ R173, R128, -R168 ;  /* 0x800000a880ad7221 */ /* 0x000fe20000010000 */
[----:B-----5:R-:W-:Y:S01]  /*1e730*/  FFMA.FTZ R156, R153, R4, R48 ;  /* 0x00000004999c7223 */ /* 0x020fe20000010030 */
[----:B------:R-:W-:Y:S01]  /*1e740*/  FFMA.FTZ R155, R154, R5, R49 ;  /* 0x000000059a9b7223 */ /* 0x000fe20000010031 */
[----:B------:R-:W1:Y:S01]  /*1e750*/  LDC.64 R164, c[0x0][0x430] ;  /* 0x00010c00ffa47b82 */ /* 0x000e620000000a00 */
[----:B------:R-:W-:Y:S01]  /*1e760*/  FADD.FTZ R175, R129, -R168 ;  /* 0x800000a881af7221 */ /* 0x000fe20000010000 */
[C---:B------:R-:W-:Y:S01]  /*1e770*/  FMUL.FTZ R159, R0.reuse, R157 ;  /* 0x0000009d009f7220 */ /* 0x040fe20000410000 */
[C---:B------:R-:W-:Y:S01]  /*1e780*/  FMUL.FTZ R172, R0.reuse, R171 ;  /* 0x000000ab00ac7220 */ /* 0x040fe20000410000 */
[C---:B------:R-:W-:Y:S01]  /*1e790*/  FMUL.FTZ R173, R0.reuse, R173 ;  /* 0x000000ad00ad7220 */ /* 0x040fe20000410000 */
[----:B------:R-:W-:Y:S01]  /*1e7a0*/  FMUL.FTZ R174, R0, R175 ;  /* 0x000000af00ae7220 */ /* 0x000fe20000410000 */
[----:B------:R-:W-:Y:S01]  /*1e7b0*/  F2FP.BF16.F32.PACK_AB R156, R155, R156 ;  /* 0x0000009c9b9c723e */ /* 0x000fe200000010ff */
[----:B------:R-:W-:Y:S01]  /*1e7c0*/  FFMA.FTZ R157, R159, R6, R50 ;  /* 0x000000069f9d7223 */ /* 0x000fe20000010032 */
[----:B------:R-:W-:Y:S01]  /*1e7d0*/  FFMA.FTZ R152, R172, R7, R51 ;  /* 0x00000007ac987223 */ /* 0x000fe20000010033 */
[--C-:B------:R-:W-:Y:S01]  /*1e7e0*/  FADD.FTZ R155, R130, -R168.reuse ;  /* 0x800000a8829b7221 */ /* 0x100fe20000010000 */
[----:B------:R-:W-:Y:S01]  /*1e7f0*/  FADD.FTZ R175, R131, -R168 ;  /* 0x800000a883af7221 */ /* 0x000fe20000010000 */
[----:B------:R-:W-:Y:S01]  /*1e800*/  FFMA.FTZ R158, R173, R8, R44 ;  /* 0x00000008ad9e7223 */ /* 0x000fe2000001002c */
[----:B------:R-:W-:Y:S01]  /*1e810*/  FFMA.FTZ R171, R174, R9, R45 ;  /* 0x00000009aeab7223 */ /* 0x000fe2000001002d */
[C---:B------:R-:W-:Y:S01]  /*1e820*/  FMUL.FTZ R155, R0.reuse, R155 ;  /* 0x0000009b009b7220 */ /* 0x040fe20000410000 */
[----:B------:R-:W-:Y:S01]  /*1e830*/  FMUL.FTZ R176, R0, R175 ;  /* 0x000000af00b07220 */ /* 0x000fe20000410000 */
[----:B------:R-:W-:Y:S01]  /*1e840*/  F2FP.BF16.F32.PACK_AB R157, R152, R157 ;  /* 0x0000009d989d723e */ /* 0x000fe200000010ff */
[----:B------:R-:W-:Y:S01]  /*1e850*/  FFMA.FTZ R152, R153, R12, R64 ;  /* 0x0000000c99987223 */ /* 0x000fe20000010040 */
[----:B------:R-:W-:Y:S01]  /*1e860*/  FFMA.FTZ R153, R159, R14, R66 ;  /* 0x0000000e9f997223 */ /* 0x000fe20000010042 */
[----:B------:R-:W-:Y:S01]  /*1e870*/  F2FP.BF16.F32.PACK_AB R158, R171, R158 ;  /* 0x0000009eab9e723e */ /* 0x000fe200000010ff */
        /* <DEDUP_REMOVED lines=18> */
.L_x_7386:
[----:B------:R-:W-:Y:S05]  /*1e9a0*/  BSYNC.RECONVERGENT B0 ;  /* 0x0000000000007941 */ /* 0x000fea0003800200 */
.L_x_7385:
[----:B------:R-:W-:Y:S01]  /*1e9b0*/  LOP3.LUT P0, RZ, R170, 0x40, RZ, 0xc0, !PT ;  /* 0x00000040aaff7812 */ /* 0x000fe2000780c0ff */
[----:B------:R-:W-:-:S12]  /*1e9c0*/  BSSY.RECONVERGENT B0, `(.L_x_7387) ;  /* 0x0000031000007945 */ /* 0x000fd80003800200 */
[----:B------:R-:W-:Y:S05]  /*1e9d0*/  @!P0 BRA `(.L_x_7388) ;  /* 0x0000000000bc8947 */ /* 0x000fea0003800000 */
[--C-:B0-----:R-:W-:Y:S01]  /*1e9e0*/  FADD.FTZ R153, R112, -R168.reuse ;  /* 0x800000a870997221 */ /* 0x101fe20000010000 */
        /* <DEDUP_REMOVED lines=46> */
.L_x_7388:
[----:B------:R-:W-:Y:S05]  /*1ecd0*/  BSYNC.RECONVERGENT B0 ;  /* 0x0000000000007941 */ /* 0x000fea0003800200 */
.L_x_7387:
[----:B------:R-:W-:Y:S01]  /*1ece0*/  LOP3.LUT P0, RZ, R170, 0x20, RZ, 0xc0, !PT ;  /* 0x00000020aaff7812 */ /* 0x000fe2000780c0ff */
[----:B------:R-:W-:-:S12]  /*1ecf0*/  BSSY.RECONVERGENT B0, `(.L_x_7389) ;  /* 0x0000030000007945 */ /* 0x000fd80003800200 */
[----:B------:R-:W-:Y:S05]  /*1ed00*/  @!P0 BRA `(.L_x_7390) ;  /* 0x0000000000b88947 */ /* 0x000fea0003800000 */
[----:B0-2---:R-:W0:Y:S01]  /*1ed10*/  LDC.64 R164, c[0x0][0x428] ;  /* 0x00010a00ffa47b82 */ /* 0x005e220000000a00 */
[--C-:B------:R-:W-:Y:S01]  /*1ed20*/  FADD.FTZ R153, R116, -R168.reuse ;  /* 0x800000a874997221 */ /* 0x100fe20000010000 */
[--C-:B-1----:R-:W-:Y:S01]  /*1ed30*/  FADD.FTZ R157, R117, -R168.reuse ;  /* 0x800000a8759d7221 */ /* 0x102fe20000010000 */
        /* <DEDUP_REMOVED lines=36> */
[----:B------:R-:W-:Y:S01]  /*1ef80*/  F2FP.BF16.F32.PACK_AB R159, R174, R159 ;  /* 0x0000009fae9f723e */ /* 0x000fe200000010ff */
[----:B-1----:R-:W-:Y:S01]  /*1ef90*/  IMAD.WIDE.U32 R166, R146, 0x10, R166 ;  /* 0x0000001092a67825 */ /* 0x002fe200078e00a6 */
[----:B------:R-:W-:Y:S01]  /*1efa0*/  F2FP.BF16.F32.PACK_AB R158, R172, R173 ;  /* 0x000000adac9e723e */ /* 0x000fe200000010ff */
[----:B------:R3:W-:Y:S01]  /*1efb0*/  STG.E.128 desc[UR6][R164.64], R152 ;  /* 0x00000098a4007986 */ /* 0x0007e2000c101d06 */
[----:B------:R-:W-:Y:S02]  /*1efc0*/  F2FP.BF16.F32.PACK_AB R157, R168, R157 ;  /* 0x0000009da89d723e */ /* 0x000fe400000010ff */
[----:B------:R-:W-:-:S05]  /*1efd0*/  F2FP.BF16.F32.PACK_AB R156, R171, R156 ;  /* 0x0000009cab9c723e */ /* 0x000fca00000010ff */
[----:B------:R3:W-:Y:S02]  /*1efe0*/  STG.E.128 desc[UR6][R166.64], R156 ;  /* 0x0000009ca6007986 */ /* 0x0007e4000c101d06 */
.L_x_7390:
[----:B------:R-:W-:Y:S05]  /*1eff0*/  BSYNC.RECONVERGENT B0 ;  /* 0x0000000000007941 */ /* 0x000fea0003800200 */
.L_x_7389:
[----:B0123--:R-:W0:Y:S02]  /*1f000*/  LDC.64 R152, c[0x0][0x380] ;  /* 0x0000e000ff987b82 */ /* 0x00fe240000000a00 */
[----:B0-----:R-:W-:-:S04]  /*1f010*/  LEA R135, R152, R135, 0x2 ;  /* 0x0000008798877211 */ /* 0x001fc800078e10ff */
[----:B------:R-:W-:-:S13]  /*1f020*/  ISETP.GE.AND P0, PT, R135, R153, PT ;  /* 0x000000998700720c */ /* 0x000fda0003f06270 */
[----:B------:R-:W-:Y:S05]  /*1f030*/  @!P0 BRA `(.L_x_7391) ;  /* 0xfffffe2800188947 */ /* 0x000fea000383ffff */
[----:B------:R-:W-:Y:S05]  /*1f040*/  EXIT ;  /* 0x000000000000794d */ /* 0x000fea0003800000 */
.L_x_7384:
[----:B------:R-:W-:Y:S01]  /*1f050*/  HFMA2 R166, -RZ, RZ, 0, 5.9604644775390625e-08 ;  /* 0x00000001ffa67431 */ /* 0x000fe200000001ff */
[----:B------:R-:W-:Y:S01]  /*1f060*/  BSSY B0, `(.L_x_7392) ;  /* 0x0000007000007945 */ /* 0x000fe20003800000 */
[----:B------:R-:W-:Y:S01]  /*1f070*/  IMAD.MOV.U32 R165, RZ, RZ, R155 ;  /* 0x000000ffffa57224 */ /* 0x000fe200078e009b */
[----:B------:R-:W-:Y:S01]  /*1f080*/  MOV R164, 0xffffffff ;  /* 0xffffffff00a47802 */ /* 0x000fe20000000f00 */
[----:B------:R-:W-:-:S07]  /*1f090*/  IMAD.MOV.U32 R167, RZ, RZ, 0x1f ;  /* 0x0000001fffa77424 */ /* 0x000fce00078e00ff */
[----:B-----5:R-:W-:Y:S05]  /*1f0a0*/  WARPSYNC.COLLECTIVE R164, `(.L_x_7393) ;  /* 0x00000000a4087348 */ /* 0x020fea0003c00000 */
[----:B------:R0:W1:Y:S02]  /*1f0b0*/  SHFL.BFLY P4, R159, R165, R166, R167 ;  /* 0x0c0000a6a59f7389 */ /* 0x00006400000800a7 */
[----:B01---5:R-:W-:Y:S05]  /*1f0c0*/  ENDCOLLECTIVE ;  /* 0x000000000000791b */ /* 0x023fea0003800000 */
.L_x_7393:
[----:B------:R-:W-:Y:S05]  /*1f0d0*/  BSYNC B0 ;  /* 0x0000000000007941 */ /* 0x000fea0003800000 */
.L_x_7392:
        /* <DEDUP_REMOVED lines=9> */
.L_x_7394:
[----:B------:R-:W-:Y:S01]  /*1f170*/  HFMA2 R166, -RZ, RZ, 0, 2.384185791015625e-07 ;  /* 0x00000004ffa67431 */ /* 0x000fe200000001ff */
[----:B------:R-:W-:-:S05]  /*1f180*/  MOV R153, R159 ;  /* 0x0000009f00997202 */ /* 0x000fca0000000f00 */
[----:B------:R-:W-:-:S04]  /*1f190*/  FADD.FTZ R156, R154, R153 ;  /* 0x000000999a9c7221 */ /* 0x000fc80000010000 */
[----:B------:R-:W-:-:S07]  /*1f1a0*/  IMAD.MOV.U32 R165, RZ, RZ, R156 ;  /* 0x000000ffffa57224 */ /* 0x000fce00078e009c */
[----:B------:R-:W-:Y:S05]  /*1f1b0*/  WARPSYNC.COLLECTIVE R164, `(.L_x_7395) ;  /* 0x00000000a4087348 */ /* 0x000fea0003c00000 */
[----:B------:R0:W1:Y:S02]  /*1f1c0*/  SHFL.BFLY P4, R159, R165, R166, R167 ;  /* 0x0c0000a6a59f7389 */ /* 0x00006400000800a7 */
[----:B01----:R-:W-:Y:S05]  /*1f1d0*/  ENDCOLLECTIVE ;  /* 0x000000000000791b */ /* 0x003fea0003800000 */
.L_x_7395:
        /* <DEDUP_REMOVED lines=8> */
.L_x_7396:
[----:B------:R-:W-:Y:S01]  /*1f260*/  HFMA2 R166, -RZ, RZ, 0, 9.5367431640625e-07 ;  /* 0x00000010ffa67431 */ /* 0x000fe200000001ff */
[----:B------:R-:W-:-:S05]  /*1f270*/  MOV R0, R159 ;  /* 0x0000009f00007202 */ /* 0x000fca0000000f00 */
[----:B------:R-:W-:-:S04]  /*1f280*/  FADD.FTZ R158, R157, R0 ;  /* 0x000000009d9e7221 */ /* 0x000fc80000010000 */
[----:B------:R-:W-:-:S07]  /*1f290*/  IMAD.MOV.U32 R165, RZ, RZ, R158 ;  /* 0x000000ffffa57224 */ /* 0x000fce00078e009e */
[----:B------:R-:W-:Y:S05]  /*1f2a0*/  WARPSYNC.COLLECTIVE R164, `(.L_x_7397) ;  /* 0x00000000a4087348 */ /* 0x000fea0003c00000 */
[----:B------:R0:W1:Y:S02]  /*1f2b0*/  SHFL.BFLY P4, R159, R165, R166, R167 ;  /* 0x0c0000a6a59f7389 */ /* 0x00006400000800a7 */
[----:B01----:R-:W-:Y:S05]  /*1f2c0*/  ENDCOLLECTIVE ;  /* 0x000000000000791b */ /* 0x003fea0003800000 */
.L_x_7397:
[----:B------:R-:W-:Y:S01]  /*1f2d0*/  MOV R166, 0x1 ;  /* 0x0000000100a67802 */ /* 0x000fe20000000f00 */
        /* <DEDUP_REMOVED lines=55> */
.L_x_7398:
[----:B------:R-:W-:Y:S02]  /*1f650*/  IMAD.MOV.U32 R166, RZ, RZ, 0x2 ;  /* 0x00000002ffa67424 */ /* 0x000fe400078e00ff */
[----:B------:R-:W-:-:S04]  /*1f660*/  IMAD.MOV.U32 R155, RZ, RZ, R159 ;  /* 0x000000ffff9b7224 */ /* 0x000fc800078e009f */
[----:B------:R-:W-:-:S05]  /*1f670*/  FADD.FTZ R155, R0, R155 ;  /* 0x0000009b009b7221 */ /* 0x000fca0000010000 */
[----:B------:R-:W-:-:S07]  /*1f680*/  MOV R165, R155 ;  /* 0x0000009b00a57202 */ /* 0x000fce0000000f00 */
[----:B------:R-:W-:Y:S05]  /*1f690*/  WARPSYNC.COLLECTIVE R164, `(.L_x_7399) ;  /* 0x00000000a4087348 */ /* 0x000fea0003c00000 */
[----:B------:R0:W1:Y:S02]  /*1f6a0*/  SHFL.BFLY P4, R159, R165, R166, R167 ;  /* 0x0c0000a6a59f7389 */ /* 0x00006400000800a7 */
[----:B01----:R-:W-:Y:S05]  /*1f6b0*/  ENDCOLLECTIVE ;  /* 0x000000000000791b */ /* 0x003fea0003800000 */
.L_x_7399:
[----:B------:R-:W-:Y:S01]  /*1f6c0*/  HFMA2 R166, -RZ, RZ, 0, 2.384185791015625e-07 ;  /* 0x00000004ffa67431 */ /* 0x000fe200000001ff */
[----:B------:R-:W-:-:S05]  /*1f6d0*/  MOV R154, R159 ;  /* 0x0000009f009a7202 */ /* 0x000fca0000000f00 */
[----:B------:R-:W-:-:S04]  /*1f6e0*/  FADD.FTZ R154, R155, R154 ;  /* 0x0000009a9b9a7221 */ /* 0x000fc80000010000 */
[----:B------:R-:W-:-:S07]  /*1f6f0*/  IMAD.MOV.U32 R165, RZ, RZ, R154 ;  /* 0x000000ffffa57224 */ /* 0x000fce00078e009a */
[----:B------:R-:W-:Y:S05]  /*1f700*/  WARPSYNC.COLLECTIVE R164, `(.L_x_7400) ;  /* 0x00000000a4087348 */ /* 0x000fea0003c00000 */
[----:B------:R0:W1:Y:S02]  /*1f710*/  SHFL.BFLY P4, R159, R165, R166, R167 ;  /* 0x0c0000a6a59f7389 */ /* 0x00006400000800a7 */
[----:B01----:R-:W-:Y:S05]  /*1f720*/  ENDCOLLECTIVE ;  /* 0x000000000000791b */ /* 0x003fea0003800000 */
.L_x_7400:
[----:B------:R-:W-:Y:S02]  /*1f730*/  IMAD.MOV.U32 R166, RZ, RZ, 0x8 ;  /* 0x00000008ffa67424 */ /* 0x000fe400078e00ff */
[----:B------:R-:W-:-:S04]  /*1f740*/  IMAD.MOV.U32 R157, RZ, RZ, R159 ;  /* 0x000000ffff9d7224 */ /* 0x000fc800078e009f */
[----:B------:R-:W-:-:S05]  /*1f750*/  FADD.FTZ R157, R154, R157 ;  /* 0x0000009d9a9d7221 */ /* 0x000fca0000010000 */
[----:B------:R-:W-:-:S07]  /*1f760*/  MOV R165, R157 ;  /* 0x0000009d00a57202 */ /* 0x000fce0000000f00 */
[----:B------:R-:W-:Y:S05]  /*1f770*/  WARPSYNC.COLLECTIVE R164, `(.L_x_7401) ;  /* 0x00000000a4087348 */ /* 0x000fea0003c00000 */
[----:B------:R0:W1:Y:S02]  /*1f780*/  SHFL.BFLY P4, R159, R165, R166, R167 ;  /* 0x0c0000a6a59f7389 */ /* 0x00006400000800a7 */
[----:B01----:R-:W-:Y:S05]  /*1f790*/  ENDCOLLECTIVE ;  /* 0x000000000000791b */ /* 0x003fea0003800000 */
.L_x_7401:
[----:B------:R-:W-:Y:S01]  /*1f7a0*/  HFMA2 R166, -RZ, RZ, 0, 9.5367431640625e-07 ;  /* 0x00000010ffa67431 */ /* 0x000fe200000001ff */
[----:B------:R-:W-:-:S05]  /*1f7b0*/  MOV R156, R159 ;  /* 0x0000009f009c7202 */ /* 0x000fca0000000f00 */
[----:B------:R-:W-:-:S04]  /*1f7c0*/  FADD.FTZ R156, R157, R156 ;  /* 0x0000009c9d9c7221 */ /* 0x000fc80000010000 */
[----:B------:R-:W-:-:S07]  /*1f7d0*/  IMAD.MOV.U32 R165, RZ, RZ, R156 ;  /* 0x000000ffffa57224 */ /* 0x000fce00078e009c */
[----:B------:R-:W-:Y:S05]  /*1f7e0*/  WARPSYNC.COLLECTIVE R164, `(.L_x_7402) ;  /* 0x00000000a4087348 */ /* 0x000fea0003c00000 */
[----:B------:R0:W1:Y:S02]  /*1f7f0*/  SHFL.BFLY P4, R159, R165, R166, R167 ;  /* 0x0c0000a6a59f7389 */ /* 0x00006400000800a7 */
[----:B01----:R-:W-:Y:S05]  /*1f800*/  ENDCOLLECTIVE ;  /* 0x000000000000791b */ /* 0x003fea0003800000 */
.L_x_7402:
[----:B------:R-:W-:Y:S05]  /*1f810*/  BRA `(.L_x_7403) ;  /* 0xffffffec00647947 */ /* 0x000fea000383ffff */
.L_x_7404:
        /* <DEDUP_REMOVED lines=14> */
.L_x_17381:


//--------------------- .text._ZN10layer_norm31ln_parallel_residual_fwd_kernelINS_13Kernel_traitsIf13__nv_bfloat16fS2_fjLj768ELj1ELj4ELj1ELj16ENS_18Kernel_traits_baseILj768EfS2_fS2_fjLj128EEEEELb1ELb0ELb1EEEvNS_9FwdParamsE --------------------------
	.section	.text._ZN10layer_norm31ln_parallel_residual_fwd_kernelINS_13Kernel_traitsIf13__nv_bfloat16fS2_fjLj768ELj1ELj4ELj1ELj16ENS_18Kernel_traits_baseILj768EfS2_fS2_fjLj128EEEEELb1ELb0ELb1EEEvNS_9FwdParamsE,"ax",@progbits
	.align	128
        .global         _ZN10layer_norm31ln_parallel_residual_fwd_kernelINS_13Kernel_traitsIf13__nv_bfloat16fS2_fjLj768ELj1ELj4ELj1ELj16ENS_18Kernel_traits_baseILj768EfS2_fS2_fjLj128EEEEELb1ELb0ELb1EEEvNS_9FwdParamsE
        .type           _ZN10layer_norm31ln_parallel_residual_fwd_kernelINS_13Kernel_traitsIf13__nv_bfloat16fS2_fjLj768ELj1ELj4ELj1ELj16ENS_18Kernel_traits_baseILj768EfS2_fS2_fjLj128EEEEELb1ELb0ELb1EEEvNS_9FwdParamsE,@function
        .size           _ZN10layer_norm31ln_parallel_residual_fwd_kernelINS_13Kernel_traitsIf13__nv_bfloat16fS2_fjLj768ELj1ELj4ELj1ELj16ENS_18Kernel_traits_baseILj768EfS2_fS2_fjLj128EEEEELb1ELb0ELb1EEEvNS_9FwdParamsE,(.L_x_17382 - _ZN10layer_norm31ln_parallel_residual_fwd_kernelINS_13Kernel_traitsIf13__nv_bfloat16fS2_fjLj768ELj1ELj4ELj1ELj16ENS_18Kernel_traits_baseILj768EfS2_fS2_fjLj128EEEEELb1ELb0ELb1EEEvNS_9FwdParamsE)
        .other          _ZN10layer_norm31ln_parallel_residual_fwd_kernelINS_13Kernel_traitsIf13__nv_bfloat16fS2_fjLj768ELj1ELj4ELj1ELj16ENS_18Kernel_traits_baseILj768EfS2_fS2_fjLj128EEEEELb1ELb0ELb1EEEvNS_9FwdParamsE,@"STO_CUDA_ENTRY STV_DEFAULT"
_ZN10layer_norm31ln_parallel_residual_fwd_kernelINS_13Kernel_traitsIf13__nv_bfloat16fS2_fjLj768ELj1ELj4ELj1ELj16ENS_18Kernel_traits_baseILj768EfS2_fS2_fjLj128EEEEELb1ELb0ELb1EEEvNS_9FwdParamsE:
.text._ZN10layer_norm31ln_parallel_residual_fwd_kernelINS_13Kernel_traitsIf13__nv_bfloat16fS2_fjLj768ELj1ELj4ELj1ELj16ENS_18Kernel_traits_baseILj768EfS2_fS2_fjLj128EEEEELb1ELb0ELb1EEEvNS_9FwdParamsE:
        /* <DEDUP_REMOVED lines=91> */
.L_x_7406:
        /* <DEDUP_REMOVED lines=25> */
.L_x_7405:
        /* <DEDUP_REMOVED lines=37> */
.L_x_7408:
        /* <DEDUP_REMOVED lines=35> */
[----:B---3--:R-:W-:-:S07]  /*0bc0*/  CS2R R12, SRZ ;  /* 0x00000000000c7805 */ /* 0x008fce000001ff00 */
.L_x_7407:
[----:B------:R-:W1:Y:S02]  /*0bd0*/  LDCU UR4, c[0x0][0x384] ;  /* 0x00007080ff0477ac */ /* 0x000e640008000800 */
[----:B-1----:R-:W-:-:S13]  /*0be0*/  ISETP.GE.AND P0, PT, R145, UR4, PT ;  /* 0x0000000491007c0c */ /* 0x002fda000bf06270 */
[----:B------:R-:W-:Y:S05]  /*0bf0*/  @P0 EXIT ;  /* 0x000000000000094d */ /* 0x000fea0003800000 */
[----:B------:R-:W-:Y:S01]  /*0c00*/  IMAD.HI.U32 R0, R136, -0x326172a9, RZ ;  /* 0xcd9e8d5788007827 */ /* 0x000fe200078e00ff */
[----:B------:R-:W1:Y:S03]  /*0c10*/  LDCU.64 UR4, c[0x0][0x398] ;  /* 0x00007300ff0477ac */ /* 0x000e660008000a00 */
[----:B------:R-:W-:Y:S01]  /*0c20*/  HFMA2 R143, -RZ, RZ, 0, 0 ;  /* 0x00000000ff8f7431 */ /* 0x000fe200000001ff */
[----:B------:R-:W-:Y:S01]  /*0c30*/  LOP3.LUT R172, R172, 0x3, RZ, 0xc0, !PT ;  /* 0x00000003acac7812 */ /* 0x000fe200078ec0ff */
[----:B0---4-:R-:W-:Y:S01]  /*0c40*/  IMAD.HI.U32 R5, R175, -0x2daee0ad, RZ ;  /* 0xd2511f53af057827 */ /* 0x011fe200078e00ff */
[----:B------:R-:W-:Y:S01]  /*0c50*/  LOP3.LUT R0, R139, R0, R2, 0x96, !PT ;  /* 0x000000008b007212 */ /* 0x000fe200078e9602 */
[----:B------:R-:W0:Y:S02]  /*0c60*/  LDCU UR11, c[0x0][0x404] ;  /* 0x00008080ff0b77ac */ /* 0x000e240008000800 */
[----:B------:R-:W-:Y:S01]  /*0c70*/  IMAD R9, R175, -0x2daee0ad, RZ ;  /* 0xd2511f53af097824 */ /* 0x000fe200078e02ff */
[----:B------:R-:W-:Y:S01]  /*0c80*/  LOP3.LUT R5, R5, R3, RZ, 0x3c, !PT ;  /* 0x0000000305057212 */ /* 0x000fe200078e3cff */
[----:B------:R-:W-:Y:S01]  /*0c90*/  IMAD.HI.U32 R6, R0, -0x2daee0ad, RZ ;  /* 0xd2511f5300067827 */ /* 0x000fe200078e00ff */
[----:B------:R-:W2:Y:S03]  /*0ca0*/  LDCU UR12, c[0x0][0x408] ;  /* 0x00008100ff0c77ac */ /* 0x000ea60008000800 */
[----:B------:R-:W-:Y:S01]  /*0cb0*/  IMAD R7, R136, -0x326172a9, RZ ;  /* 0xcd9e8d5788077824 */ /* 0x000fe200078e02ff */
[----:B------:R-:W-:Y:S01]  /*0cc0*/  LOP3.LUT R6, R109, R9, R6, 0x96, !PT ;  /* 0x000000096d067212 */ /* 0x000fe200078e9606 */
[C---:B------:R-:W-:Y:S01]  /*0cd0*/  IMAD.HI.U32 R4, R5.reuse, -0x326172a9, RZ ;  /* 0xcd9e8d5705047827 */ /* 0x040fe200078e00ff */
[----:B------:R-:W3:Y:S03]  /*0ce0*/  LDCU.U8 UR10, c[0x0][0x410] ;  /* 0x00008200ff0a77ac */ /* 0x000ee60008000000 */
[----:B------:R-:W-:Y:S01]  /*0cf0*/  IMAD R8, R5, -0x326172a9, RZ ;  /* 0xcd9e8d5705087824 */ /* 0x000fe200078e02ff */
[----:B------:R-:W-:Y:S01]  /*0d00*/  LOP3.LUT R4, R108, R7, R4, 0x96, !PT ;  /* 0x000000076c047212 */ /* 0x000fe200078e9604 */
[----:B------:R-:W-:Y:S01]  /*0d10*/  IMAD R7, R0, -0x2daee0ad, RZ ;  /* 0xd2511f5300077824 */ /* 0x000fe200078e02ff */
[----:B-1----:R-:W-:Y:S01]  /*0d20*/  UISETP.NE.U32.AND UP0, UPT, UR4, URZ, UPT ;  /* 0x000000ff0400728c */ /* 0x002fe2000bf05070 */
[----:B------:R-:W-:Y:S01]  /*0d30*/  IMAD.HI.U32 R5, R6, -0x326172a9, RZ ;  /* 0xcd9e8d5706057827 */ /* 0x000fe200078e00ff */
[----:B------:R-:W1:Y:S03]  /*0d40*/  LDCU UR4, c[0x0][0x388] ;  /* 0x00007100ff0477ac */ /* 0x000e660008000800 */
[----:B------:R-:W-:Y:S01]  /*0d50*/  IMAD.HI.U32 R0, R4, -0x2daee0ad, RZ ;  /* 0xd2511f5304007827 */ /* 0x000fe200078e00ff */
[----:B------:R-:W-:Y:S01]  /*0d60*/  LOP3.LUT R5, R110, R8, R5, 0x96, !PT ;  /* 0x000000086e057212 */ /* 0x000fe200078e9605 */
[----:B------:R-:W-:-:S02]  /*0d70*/  UISETP.NE.AND.EX UP0, UPT, UR5, URZ, UPT, UP0 ;  /* 0x000000ff0500728c */ /* 0x000fc4000bf05300 */
[----:B------:R-:W-:Y:S01]  /*0d80*/  IMAD R9, R4, -0x2daee0ad, RZ ;  /* 0xd2511f5304097824 */ /* 0x000fe200078e02ff */
[----:B------:R-:W-:Y:S01]  /*0d90*/  LOP3.LUT R0, R111, R7, R0, 0x96, !PT ;  /* 0x000000076f007212 */ /* 0x000fe200078e9600 */
[----:B------:R-:W-:Y:S01]  /*0da0*/  IMAD.HI.U32 R8, R5, -0x2daee0ad, RZ ;  /* 0xd2511f5305087827 */ /* 0x000fe200078e00ff */
[----:B------:R-:W4:Y:S01]  /*0db0*/  LDCU UR5, c[0x0][0x448] ;  /* 0x00008900ff0577ac */ /* 0x000f220008000800 */
[----:B------:R-:W-:Y:S02]  /*0dc0*/  PLOP3.LUT P0, PT, PT, PT, UP0, 0x80, 0x8 ;  /* 0x000000000008781c */ /* 0x000fe40003f0f008 */
[----:B------:R-:W-:Y:S01]  /*0dd0*/  IMAD R7, R6, -0x326172a9, RZ ;  /* 0xcd9e8d5706077824 */ /* 0x000fe200078e02ff */
[----:B------:R-:W-:Y:S01]  /*0de0*/  LOP3.LUT R8, R113, R9, R8, 0x96, !PT ;  /* 0x0000000971087212 */ /* 0x000fe200078e9608 */
[----:B------:R-:W-:Y:S01]  /*0df0*/  IMAD.HI.U32 R4, R0, -0x326172a9, RZ ;  /* 0xcd9e8d5700047827 */ /* 0x000fe200078e00ff */
[----:B------:R-:W0:Y:S03]  /*0e00*/  LDCU.64 UR8, c[0x0][0x3a0] ;  /* 0x00007400ff0877ac */ /* 0x000e260008000a00 */
        /* <DEDUP_REMOVED lines=21> */
[----:B------:R-:W-:Y:S02]  /*0f60*/  VIADD R8, R2, 0x5384540f ;  /* 0x5384540f02087836 */ /* 0x000fe40000000000 */
        /* <DEDUP_REMOVED lines=19> */
.L_x_7779:
        /* <DEDUP_REMOVED lines=15> */
[----:B------:R1:W5:Y:S04]  /*1190*/  @P1 LDG.E.128 R8, desc[UR6][R110.64] ;  /* 0x000000066e081981 */ /* 0x000368000c1e1d00 */
        /* <DEDUP_REMOVED lines=9> */
[C---:B------:R-:W-:Y:S02]  /*1230*/  VIADD R163, R3.reuse, 0x76cf5d0a ;  /* 0x76cf5d0a03a37836 */ /* 0x040fe40000000000 */
[----:B------:R-:W-:Y:S02]  /*1240*/  VIADD R165, R3, 0x1fd5c5a3 ;  /* 0x1fd5c5a303a57836 */ /* 0x000fe40000000000 */
[----:B------:R-:W-:-:S02]  /*1250*/  VIADD R166, R2, 0x8ff34781 ;  /* 0x8ff3478102a67836 */ /* 0x000fc40000000000 */
[----:B------:R-:W-:Y:S02]  /*1260*/  VIADD R168, R2, 0xdaa66d2b ;  /* 0xdaa66d2b02a87836 */ /* 0x000fe40000000000 */
[----:B------:R-:W-:Y:S01]  /*1270*/  IMAD.MOV.U32 R169, RZ, RZ, 0x2f800000 ;  /* 0x2f800000ffa97424 */ /* 0x000fe200078e00ff */
[----:B-1----:R-:W-:Y:S06]  /*1280*/  @P0 BRA `(.L_x_7409) ;  /* 0x0000002800f40947 */ /* 0x002fec0003800000 */
        /* <DEDUP_REMOVED lines=16> */
.L_x_7412:
        /* <DEDUP_REMOVED lines=13> */
.L_x_7414:
[----:B------:R-:W-:Y:S05]  /*1460*/  BSYNC.RECONVERGENT B1 ;  /* 0x0000000000017941 */ /* 0x000fea0003800200 */
.L_x_7413:
        /* <DEDUP_REMOVED lines=49> */
.L_x_7411:
[----:B------:R-:W-:Y:S05]  /*1780*/  BSYNC.RECONVERGENT B0 ;  /* 0x0000000000007941 */ /* 0x000fea0003800200 */
.L_x_7410:
[----:B------:R-:W-:Y:S01]  /*1790*/  I2FP.F32.U32 R108, R108 ;  /* 0x0000006c006c7245 */ /* 0x000fe20000201000 */
[----:B------:R-:W-:Y:S01]  /*17a0*/  IMAD.U32 R170, RZ, RZ, UR11 ;  /* 0x0000000bffaa7e24 */ /* 0x000fe2000f8e00ff */
[----:B------:R-:W-:Y:S01]  /*17b0*/  ISETP.NE.AND P0, PT, R110, 0x1, PT ;  /* 0x000000016e00780c */ /* 0x000fe20003f05270 */
[----:B------:R-:W-:Y:S01]  /*17c0*/  BSSY.RECONVERGENT B0, `(.L_x_7415) ;  /* 0x0000052000007945 */ /* 0x000fe20003800200 */
[----:B------:R-:W-:Y:S01]  /*17d0*/  LOP3.LUT R177, R177, 0xfffffff7, RZ, 0xc0, !PT ;  /* 0xfffffff7b1b17812 */ /* 0x000fe200078ec0ff */
[----:B------:R-:W-:Y:S01]  /*17e0*/  FFMA.FTZ R109, R108, R169, 1.1641532182693481445e-10 ;  /* 0x2f0000006c6d7423 */ /* 0x000fe200000100a9 */
[C---:B-----5:R-:W-:Y:S01]  /*17f0*/  SHF.L.U32 R108, R112.reuse, 0x10, RZ ;  /* 0x00000010706c7819 */ /* 0x060fe200000006ff */
[----:B------:R-:W-:Y:S01]  /*1800*/  IMAD.MOV.U32 R111, RZ, RZ, 0x2 ;  /* 0x00000002ff6f7424 */ /* 0x000fe200078e00ff */
[----:B------:R-:W-:Y:S02]  /*1810*/  PRMT R112, R112, 0x7632, R112 ;  /* 0x0000763270707816 */ /* 0x000fe40000000070 */
        /* <DEDUP_REMOVED lines=12> */
.L_x_7417:
        /* <DEDUP_REMOVED lines=13> */
.L_x_7419:
[----:B------:R-:W-:Y:S05]  /*19b0*/  BSYNC.RECONVERGENT B1 ;  /* 0x0000000000017941 */ /* 0x000fea0003800200 */
.L_x_7418:
        /* <DEDUP_REMOVED lines=46> */
[----:B------:R-:W-:Y:S02]  /*1ca0*/  MOV R142, R122 ;  /* 0x0000007a008e7202 */ /* 0x000fe40000000f00 */
[----:B------:R-:W-:Y:S01]  /*1cb0*/  LOP3.LUT R140, R109, R140, R121, 0x96, !PT ;  /* 0x0000008c6d8c7212 */ /* 0x000fe200078e9679 */
[----:B------:R-:W-:Y:S02]  /*1cc0*/  IMAD.MOV.U32 R109, RZ, RZ, R118 ;  /* 0x000000ffff6d7224 */ /* 0x000fe400078e0076 */
[----:B------:R-:W-:-:S07]  /*1cd0*/  IMAD.MOV.U32 R118, RZ, RZ, R120 ;  /* 0x000000ffff767224 */ /* 0x000fce00078e0078 */
.L_x_7416:
[----:B------:R-:W-:Y:S05]  /*1ce0*/  BSYNC.RECONVERGENT B0 ;  /* 0x0000000000007941 */ /* 0x000fea0003800200 */
.L_x_7415:
[----:B------:R-:W-:Y:S01]  /*1cf0*/  I2FP.F32.U32 R110, R109 ;  /* 0x0000006d006e7245 */ /* 0x000fe20000201000 */
[----:B------:R-:W-:Y:S01]  /*1d00*/  BSSY.RECONVERGENT B0, `(.L_x_7420) ;  /* 0x0000052000007945 */ /* 0x000fe20003800200 */
[----:B------:R-:W-:Y:S01]  /*1d10*/  ISETP.NE.AND P0, PT, R111, 0x1, PT ;  /* 0x000000016f00780c */ /* 0x000fe20003f05270 */
[----:B------:R-:W-:Y:S01]  /*1d20*/  IMAD.MOV.U32 R119, RZ, RZ, 0x2 ;  /* 0x00000002ff777424 */ /* 0x000fe200078e00ff */
[----:B------:R-:W-:Y:S01]  /*1d30*/  LOP3.LUT R177, R177, 0xfffffffb, RZ, 0xc0, !PT ;  /* 0xfffffffbb1b17812 */ /* 0x000fe200078ec0ff */
[----:B------:R-:W-:Y:S01]  /*1d40*/  FFMA.FTZ R109, R110, R169, 1.1641532182693481445e-10 ;  /* 0x2f0000006e6d7423 */ /* 0x000fe200000100a9 */
[----:B------:R-:W-:-:S04]  /*1d50*/  IMAD.U32 R110, R112, 0x10000, RZ ;  /* 0x00010000706e7824 */ /* 0x000fc800078e00ff */
        /* <DEDUP_REMOVED lines=12> */
.L_x_7422:
        /* <DEDUP_REMOVED lines=13> */
.L_x_7424:
[----:B------:R-:W-:Y:S05]  /*1ef0*/  BSYNC.RECONVERGENT B1 ;  /* 0x0000000000017941 */ /* 0x000fea0003800200 */
.L_x_7423:
        /* <DEDUP_REMOVED lines=50> */
.L_x_7421:
[----:B------:R-:W-:Y:S05]  /*2220*/  BSYNC.RECONVERGENT B0 ;  /* 0x0000000000007941 */ /* 0x000fea0003800200 */
.L_x_7420:
        /* <DEDUP_REMOVED lines=20> */
.L_x_7427:
        /* <DEDUP_REMOVED lines=13> */
.L_x_7429:
[----:B------:R-:W-:Y:S05]  /*2440*/  BSYNC.RECONVERGENT B1 ;  /* 0x0000000000017941 */ /* 0x000fea0003800200 */
.L_x_7428:
        /* <DEDUP_REMOVED lines=50> */
.L_x_7426:
[----:B------:R-:W-:Y:S05]  /*2770*/  BSYNC.RECONVERGENT B0 ;  /* 0x0000000000007941 */ /* 0x000fea0003800200 */
.L_x_7425:
[----:B------:R-:W-:Y:S01]  /*2780*/  ISETP.NE.AND P0, PT, R111, 0x1, PT ;  /* 0x000000016f00780c */ /* 0x000fe20003f05270 */
[----:B------:R-:W-:Y:S01]  /*2790*/  BSSY.RECONVERGENT B0, `(.L_x_7430) ;  /* 0x0000050000007945 */ /* 0x000fe20003800200 */
[----:B------:R-:W-:-:S05]  /*27a0*/  I2FP.F32.U32 R120, R109 ;  /* 0x0000006d00787245 */ /* 0x000fca0000201000 */
[----:B------:R-:W-:Y:S01]  /*27b0*/  FFMA.FTZ R109, R120, R169, 1.1641532182693481445e-10 ;  /* 0x2f000000786d7423 */ /* 0x000fe200000100a9 */
[----:B------:R-:W-:Y:S01]  /*27c0*/  SHF.L.U32 R120, R113, 0x10, RZ ;  /* 0x0000001071787819 */ /* 0x000fe200000006ff */
[----:B------:R-:W-:-:S03]  /*27d0*/  IMAD.MOV.U32 R113, RZ, RZ, 0x2 ;  /* 0x00000002ff717424 */ /* 0x000fc600078e00ff */
        /* <DEDUP_REMOVED lines=11> */
.L_x_7432:
        /* <DEDUP_REMOVED lines=13> */
.L_x_7434:
[----:B------:R-:W-:Y:S05]  /*2960*/  BSYNC.RECONVERGENT B1 ;  /* 0x0000000000017941 */ /* 0x000fea0003800200 */
.L_x_7433:
[----:B------:R-:W-:Y:S01]  /*2970*/  IMAD.WIDE.U32 R126, R136, -0x326172a9, RZ ;  /* 0xcd9e8d57887e7825 */ /* 0x000fe200078e00ff */
[----:B------:R-:W-:-:S03]  /*2980*/  LOP3.LUT R130, R143, R123, R3, 0x96, !PT ;  /* 0x0000007b8f827212 */ /* 0x000fc600078e9603 */
[----:B------:R-:W-:Y:S01]  /*2990*/  HFMA2 R113, -RZ, RZ, 0, 0 ;  /* 0x00000000ff717431 */ /* 0x000fe200000001ff */
        /* <DEDUP_REMOVED lines=45> */
[----:B------:R-:W-:Y:S02]  /*2c70*/  IMAD.MOV.U32 R109, RZ, RZ, R118 ;  /* 0x000000ffff6d7224 */ /* 0x000fe400078e0076 */
[----:B------:R-:W-:-:S07]  /*2c80*/  IMAD.MOV.U32 R118, RZ, RZ, R126 ;  /* 0x000000ffff767224 */ /* 0x000fce00078e007e */
.L_x_7431:
[----:B------:R-:W-:Y:S05]  /*2c90*/  BSYNC.RECONVERGENT B0 ;  /* 0x0000000000007941 */ /* 0x000fea0003800200 */
.L_x_7430:
[----:B------:R-:W-:Y:S01]  /*2ca0*/  ISETP.NE.AND P0, PT, R113, 0x1, PT ;  /* 0x000000017100780c */ /* 0x000fe20003f05270 */
[----:B------:R-:W-:Y:S01]  /*2cb0*/  BSSY.RECONVERGENT B0, `(.L_x_7435) ;  /* 0x0000051000007945 */ /* 0x000fe20003800200 */
[----:B------:R-:W-:Y:S01]  /*2cc0*/  I2FP.F32.U32 R122, R109 ;  /* 0x0000006d007a7245 */ /* 0x000fe20000201000 */
[----:B------:R-:W-:-:S04]  /*2cd0*/  IMAD.MOV.U32 R111, RZ, RZ, 0x2 ;  /* 0x00000002ff6f7424 */ /* 0x000fc800078e00ff */
[----:B------:R-:W-:Y:S01]  /*2ce0*/  FFMA.FTZ R109, R122, R169, 1.1641532182693481445e-10 ;  /* 0x2f0000007a6d7423 */ /* 0x000fe200000100a9 */
[C---:B------:R-:W-:Y:S01]  /*2cf0*/  IMAD.U32 R122, R114.reuse, 0x10000, RZ ;  /* 0x00010000727a7824 */ /* 0x040fe200078e00ff */
[----:B------:R-:W-:-:S03]  /*2d00*/  PRMT R114, R114, 0x7632, R114 ;  /* 0x0000763272727816 */ /* 0x000fc60000000072 */
        /* <DEDUP_REMOVED lines=11> */
.L_x_7437:
        /* <DEDUP_REMOVED lines=13> */
.L_x_7439:
[----:B------:R-:W-:Y:S05]  /*2e90*/  BSYNC.RECONVERGENT B1 ;  /* 0x0000000000017941 */ /* 0x000fea0003800200 */
.L_x_7438:
        /* <DEDUP_REMOVED lines=50> */
.L_x_7436:
[----:B------:R-:W-:Y:S05]  /*31c0*/  BSYNC.RECONVERGENT B0 ;  /* 0x0000000000007941 */ /* 0x000fea0003800200 */
.L_x_7435:
[----:B------:R-:W-:Y:S01]  /*31d0*/  ISETP.NE.AND P4, PT, R111, 0x1, PT ;  /* 0x000000016f00780c */ /* 0x000fe20003f85270 */
[----:B------:R-:W-:Y:S01]  /*31e0*/  BSSY.RECONVERGENT B0, `(.L_x_7440) ;  /* 0x0000050000007945 */ /* 0x000fe20003800200 */
[----:B------:R-:W-:Y:S01]  /*31f0*/  I2FP.F32.U32 R126, R109 ;  /* 0x0000006d007e7245 */ /* 0x000fe20000201000 */
[----:B------:R-:W-:Y:S02]  /*3200*/  HFMA2 R113, -RZ, RZ, 0, 1.1920928955078125e-07 ;  /* 0x00000002ff717431 */ /* 0x000fe400000001ff */
[----:B------:R-:W-:Y:S02]  /*3210*/  IMAD.U32 R114, R114, 0x10000, RZ ;  /* 0x0001000072727824 */ /* 0x000fe400078e00ff */
[----:B------:R-:W-:-:S05]  /*3220*/  FFMA.FTZ R109, R126, R169, 1.1641532182693481445e-10 ;  /* 0x2f0000007e6d7423 */ /* 0x000fca00000100a9 */
[----:B------:R-:W-:Y:S01]  /*3230*/  FSETP.LE.FTZ.AND P0, PT, R109, R170, PT ;  /* 0x000000aa6d00720b */ /* 0x000fe20003f13000 */
[----:B------:R-:W-:Y:S01]  /*3240*/  IMAD.MOV.U32 R109, RZ, RZ, R142 ;  /* 0x000000ffff6d7224 */ /* 0x000fe200078e008e */
[----:B------:R-:W-:Y:S11]  /*3250*/  @!P4 BRA `(.L_x_7441) ;  /* 0x000000040020c947 */ /* 0x000ff60003800000 */
        /* <DEDUP_REMOVED lines=8> */
.L_x_7442:
        /* <DEDUP_REMOVED lines=13> */
.L_x_7444:
[----:B------:R-:W-:Y:S05]  /*33b0*/  BSYNC.RECONVERGENT B1 ;  /* 0x0000000000017941 */ /* 0x000fea0003800200 */
.L_x_7443:
        /* <DEDUP_REMOVED lines=50> */
.L_x_7441:
[----:B------:R-:W-:Y:S05]  /*36e0*/  BSYNC.RECONVERGENT B0 ;  /* 0x0000000000007941 */ /* 0x000fea0003800200 */
.L_x_7440:
        /* <DEDUP_REMOVED lines=18> */
.L_x_7447:
        /* <DEDUP_REMOVED lines=13> */
.L_x_7449:
[----:B------:R-:W-:Y:S05]  /*38e0*/  BSYNC.RECONVERGENT B1 ;  /* 0x0000000000017941 */ /* 0x000fea0003800200 */
.L_x_7448:
        /* <DEDUP_REMOVED lines=48> */
[----:B------:R-:W-:Y:S01]  /*3bf0*/  IMAD.MOV.U32 R118, RZ, RZ, R128 ;  /* 0x000000ffff767224 */ /* 0x000fe200078e0080 */
[----:B------:R-:W-:-:S07]  /*3c00*/  LOP3.LUT R140, R109, R140, R129, 0x96, !PT ;  /* 0x0000008c6d8c7212 */ /* 0x000fce00078e9681 */
.L_x_7446:
[----:B------:R-:W-:Y:S05]  /*3c10*/  BSYNC.RECONVERGENT B0 ;  /* 0x0000000000007941 */ /* 0x000fea0003800200 */
.L_x_7445:
[----:B------:R-:W-:Y:S01]  /*3c20*/  IMAD.U32 R171, RZ, RZ, UR12 ;  /* 0x0000000cffab7e24 */ /* 0x000fe2000f8e00ff */
[----:B------:R-:W-:Y:S01]  /*3c30*/  P2R R123, PR, RZ, 0x2 ;  /* 0x00000002ff7b7803 */ /* 0x000fe20000000000 */
[----:B------:R-:W-:Y:S01]  /*3c40*/  IMAD.U32 R128, R115, 0x10000, RZ ;  /* 0x0001000073807824 */ /* 0x000fe200078e00ff */
[----:B------:R-:W-:Y:S01]  /*3c50*/  I2FP.F32.U32 R126, R111 ;  /* 0x0000006f007e7245 */ /* 0x000fe20000201000 */
[-C--:B------:R-:W-:Y:S01]  /*3c60*/  FMUL.FTZ R115, R112, R171.reuse ;  /* 0x000000ab70737220 */ /* 0x080fe20000410000 */
[C---:B------:R-:W-:Y:S01]  /*3c70*/  LOP3.LUT P1, RZ, R177.reuse, 0x2, RZ, 0xc0, !PT ;  /* 0x00000002b1ff7812 */ /* 0x040fe2000782c0ff */
[-C--:B------:R-:W-:Y:S01]  /*3c80*/  FMUL.FTZ R119, R110, R171.reuse ;  /* 0x000000ab6e777220 */ /* 0x080fe20000410000 */
[----:B------:R-:W-:Y:S01]  /*3c90*/  FMUL.FTZ R108, R108, R171 ;  /* 0x000000ab6c6c7220 */ /* 0x000fe20000410000 */
[----:B------:R-:W-:Y:S01]  /*3ca0*/  LOP3.LUT P5, RZ, R177, 0x8, RZ, 0xc0, !PT ;  /* 0x00000008b1ff7812 */ /* 0x000fe200078ac0ff */
[----:B------:R-:W-:Y:S01]  /*3cb0*/  FFMA.FTZ R121, R126, R169, 1.1641532182693481445e-10 ;  /* 0x2f0000007e797423 */ /* 0x000fe200000100a9 */
[----:B------:R-:W-:Y:S01]  /*3cc0*/  FSEL R110, R115, RZ, P1 ;  /* 0x000000ff736e7208 */ /* 0x000fe20000800000 */
[-C--:B------:R-:W-:Y:S01]  /*3cd0*/  FMUL.FTZ R109, R154, R171.reuse ;  /* 0x000000ab9a6d7220 */ /* 0x080fe20000410000 */
[----:B------:R-:W-:Y:S01]  /*3ce0*/  ISETP.NE.AND P1, PT, R123, RZ, PT ;  /* 0x000000ff7b00720c */ /* 0x000fe20003f25270 */
[-C--:B------:R-:W-:Y:S01]  /*3cf0*/  FMUL.FTZ R113, R114, R171.reuse ;  /* 0x000000ab72717220 */ /* 0x080fe20000410000 */
[-C--:B------:R-:W-:Y:S01]  /*3d00*/  FMUL.FTZ R122, R122, R171.reuse ;  /* 0x000000ab7a7a7220 */ /* 0x080fe20000410000 */
[-C--:B------:R-:W-:Y:S01]  /*3d10*/  FMUL.FTZ R120, R120, R171.reuse ;  /* 0x000000ab78787220 */ /* 0x080fe20000410000 */
[----:B------:R-:W-:Y:S01]  /*3d20*/  FMUL.FTZ R128, R128, R171 ;  /* 0x000000ab80807220 */ /* 0x000fe20000410000 */
[----:B------:R-:W-:-:S02]  /*3d30*/  FSEL R108, R108, RZ, P5 ;  /* 0x000000ff6c6c7208 */ /* 0x000fc40002800000 */
[----:B------:R-:W-:Y:S02]  /*3d40*/  LOP3.LUT P6, RZ, R177, 0x4, RZ, 0xc0, !PT ;  /* 0x00000004b1ff7812 */ /* 0x000fe400078cc0ff */
        /* <DEDUP_REMOVED lines=16> */
[----:B------:R-:W-:Y:S09]  /*3e50*/  BRA `(.L_x_7450) ;  /* 0x0000005000107947 */ /* 0x000ff20003800000 */
.L_x_7409:
[----:B------:R-:W-:Y:S01]  /*3e60*/  ISETP.NE.AND P0, PT, R172, 0x1, PT ;  /* 0x00000001ac00780c */ /* 0x000fe20003f05270 */
[----:B------:R-:W-:Y:S01]  /*3e70*/  BSSY.RECONVERGENT B0, `(.L_x_7451) ;  /* 0x000004f000007945 */ /* 0x000fe20003800200 */
[C---:B------:R-:W-:Y:S01]  /*3e80*/  IADD3 R119, PT, PT, R2.reuse, -0x4ab325aa, RZ ;  /* 0xb54cda5602777810 */ /* 0x040fe20007ffe0ff */
[C---:B------:R-:W-:Y:S01]  /*3e90*/  VIADD R120, R3.reuse, 0xdb3d7428 ;  /* 0xdb3d742803787836 */ /* 0x040fe20000000000 */
[C---:B------:R-:W-:Y:S01]  /*3ea0*/  IADD3 R122, PT, PT, R2.reuse, 0x78dde6e4, RZ ;  /* 0x78dde6e4027a7810 */ /* 0x040fe20007ffe0ff */
[C---:B------:R-:W-:Y:S01]  /*3eb0*/  VIADD R121, R3.reuse, 0xed9eba14 ;  /* 0xed9eba1403797836 */ /* 0x040fe20000000000 */
[----:B------:R-:W-:Y:S01]  /*3ec0*/  IADD3 R127, PT, PT, R2, 0x5384540f, RZ ;  /* 0x5384540f027f7810 */ /* 0x000fe20007ffe0ff */
[C---:B------:R-:W-:Y:S01]  /*3ed0*/  VIADD R123, R3.reuse, 0xbb67ae85 ;  /* 0xbb67ae85037b7836 */ /* 0x040fe20000000000 */
        /* <DEDUP_REMOVED lines=15> */
.L_x_7453:
        /* <DEDUP_REMOVED lines=13> */
.L_x_7455:
[----:B------:R-:W-:Y:S05]  /*40a0*/  BSYNC.RECONVERGENT B1 ;  /* 0x0000000000017941 */ /* 0x000fea0003800200 */
.L_x_7454:
        /* <DEDUP_REMOVED lines=43> */
.L_x_7452:
[----:B------:R-:W-:Y:S05]  /*4360*/  BSYNC.RECONVERGENT B0 ;  /* 0x0000000000007941 */ /* 0x000fea0003800200 */
.L_x_7451:
[----:B------:R-:W-:Y:S01]  /*4370*/  I2FP.F32.U32 R108, R108 ;  /* 0x0000006c006c7245 */ /* 0x000fe20000201000 */
[----:B-----5:R-:W-:Y:S01]  /*4380*/  IMAD.U32 R132, R112, 0x10000, RZ ;  /* 0x0001000070847824 */ /* 0x020fe200078e00ff */
[----:B------:R-:W-:Y:S01]  /*4390*/  MOV R170, UR11 ;  /* 0x0000000b00aa7c02 */ /* 0x000fe20008000f00 */
[----:B------:R-:W-:Y:S01]  /*43a0*/  IMAD.U32 R171, RZ, RZ, UR12 ;  /* 0x0000000cffab7e24 */ /* 0x000fe2000f8e00ff */
[----:B------:R-:W-:Y:S01]  /*43b0*/  ISETP.NE.AND P0, PT, R110, 0x1, PT ;  /* 0x000000016e00780c */ /* 0x000fe20003f05270 */
[----:B------:R-:W-:Y:S01]  /*43c0*/  FFMA.FTZ R109, R108, R169, 1.1641532182693481445e-10 ;  /* 0x2f0000006c6d7423 */ /* 0x000fe200000100a9 */
[----:B------:R-:W-:Y:S01]  /*43d0*/  LOP3.LUT R177, R177, 0xfffffff7, RZ, 0xc0, !PT ;  /* 0xfffffff7b1b17812 */ /* 0x000fe200078ec0ff */
[----:B------:R-:W-:Y:S01]  /*43e0*/  BSSY.RECONVERGENT B0, `(.L_x_7456) ;  /* 0x0000049000007945 */ /* 0x000fe20003800200 */
[----:B------:R-:W-:Y:S01]  /*43f0*/  HFMA2 R111, -RZ, RZ, 0, 1.1920928955078125e-07 ;  /* 0x00000002ff6f7431 */ /* 0x000fe200000001ff */
[----:B------:R-:W-:Y:S01]  /*4400*/  PRMT R112, R112, 0x7632, R112 ;  /* 0x0000763270707816 */ /* 0x000fe20000000070 */
[----:B------:R-:W-:Y:S01]  /*4410*/  IMAD.MOV.U32 R108, RZ, RZ, R142 ;  /* 0x000000ffff6c7224 */ /* 0x000fe200078e008e */
[----:B------:R-:W-:Y:S01]  /*4420*/  FSETP.LE.FTZ.AND P3, PT, R109, R170, PT ;  /* 0x000000aa6d00720b */ /* 0x000fe20003f73000 */
[----:B------:R-:W-:-:S12]  /*4430*/  FMUL.FTZ R132, R171, R132 ;  /* 0x00000084ab847220 */ /* 0x000fd80000410000 */
        /* <DEDUP_REMOVED lines=10> */
.L_x_7458:
        /* <DEDUP_REMOVED lines=13> */
.L_x_7460:
[----:B------:R-:W-:Y:S05]  /*45b0*/  BSYNC.RECONVERGENT B1 ;  /* 0x0000000000017941 */ /* 0x000fea0003800200 */
.L_x_7459:
        /* <DEDUP_REMOVED lines=43> */
.L_x_7457:
[----:B------:R-:W-:Y:S05]  /*4870*/  BSYNC.RECONVERGENT B0 ;  /* 0x0000000000007941 */ /* 0x000fea0003800200 */
.L_x_7456:
        /* <DEDUP_REMOVED lines=23> */
.L_x_7463:
        /* <DEDUP_REMOVED lines=13> */
.L_x_7465:
[----:B------:R-:W-:Y:S05]  /*4ac0*/  BSYNC.RECONVERGENT B1 ;  /* 0x0000000000017941 */ /* 0x000fea0003800200 */
.L_x_7464:
        /* <DEDUP_REMOVED lines=43> */
.L_x_7462:
[----:B------:R-:W-:Y:S05]  /*4d80*/  BSYNC.RECONVERGENT B0 ;  /* 0x0000000000007941 */ /* 0x000fea0003800200 */
.L_x_7461:
        /* <DEDUP_REMOVED lines=20> */
.L_x_7468:
        /* <DEDUP_REMOVED lines=13> */
.L_x_7470:
[----:B------:R-:W-:Y:S05]  /*4fa0*/  BSYNC.RECONVERGENT B1 ;  /* 0x0000000000017941 */ /* 0x000fea0003800200 */
.L_x_7469:
        /* <DEDUP_REMOVED lines=43> */
.L_x_7467:
[----:B------:R-:W-:Y:S05]  /*5260*/  BSYNC.RECONVERGENT B0 ;  /* 0x0000000000007941 */ /* 0x000fea0003800200 */
.L_x_7466:
[----:B------:R-:W-:Y:S01]  /*5270*/  I2FP.F32.U32 R110, R109 ;  /* 0x0000006d006e7245 */ /* 0x000fe20000201000 */
[----:B------:R-:W-:Y:S01]  /*5280*/  BSSY.RECONVERGENT B0, `(.L_x_7471) ;  /* 0x0000050000007945 */ /* 0x000fe20003800200 */
[----:B------:R-:W-:Y:S02]  /*5290*/  PRMT R109, R156, 0x7632, R109 ;  /* 0x000076329c6d7816 */ /* 0x000fe4000000006d */
[----:B------:R-:W-:-:S03]  /*52a0*/  ISETP.NE.AND P2, PT, R111, 0x1, PT ;  /* 0x000000016f00780c */ /* 0x000fc60003f45270 */
[----:B------:R-:W-:Y:S02]  /*52b0*/  IMAD.U32 R112, R109, 0x10000, RZ ;  /* 0x000100006d707824 */ /* 0x000fe400078e00ff */
[----:B------:R-:W-:Y:S01]  /*52c0*/  FFMA.FTZ R109, R110, R169, 1.1641532182693481445e-10 ;  /* 0x2f0000006e6d7423 */ /* 0x000fe200000100a9 */
[----:B------:R-:W-:Y:S02]  /*52d0*/  IMAD.MOV.U32 R110, RZ, RZ, R142 ;  /* 0x000000ffff6e7224 */ /* 0x000fe400078e008e */
[----:B------:R-:W-:Y:S02]  /*52e0*/  FMUL.FTZ R112, R112, R171 ;  /* 0x000000ab70707220 */ /* 0x000fe40000410000 */
[----:B------:R-:W-:Y:S02]  /*52f0*/  FSETP.GTU.FTZ.AND P0, PT, R109, R170, PT ;  /* 0x000000aa6d00720b */ /* 0x000fe40003f1c000 */
[----:B------:R-:W-:Y:S02]  /*5300*/  FSEL R109, R134, RZ, P3 ;  /* 0x000000ff866d7208 */ /* 0x000fe40001800000 */
[----:B------:R-:W-:-:S02]  /*5310*/  FSEL R112, R112, RZ, !P0 ;  /* 0x000000ff70707208 */ /* 0x000fc40004000000 */
[----:B------:R-:W-:-:S03]  /*5320*/  SEL R146, RZ, 0x1, P0 ;  /* 0x00000001ff927807 */ /* 0x000fc60000000000 */
[----:B------:R-:W-:Y:S01]  /*5330*/  FADD.FTZ R109, R112, R109 ;  /* 0x0000006d706d7221 */ /* 0x000fe20000010000 */
[----:B------:R-:W-:-:S03]  /*5340*/  HFMA2 R112, -RZ, RZ, 0, 1.1920928955078125e-07 ;  /* 0x00000002ff707431 */ /* 0x000fc600000001ff */
        /* <DEDUP_REMOVED lines=10> */
.L_x_7473:
        /* <DEDUP_REMOVED lines=13> */
.L_x_7475:
[----:B------:R-:W-:Y:S05]  /*54c0*/  BSYNC.RECONVERGENT B1 ;  /* 0x0000000000017941 */ /* 0x000fea0003800200 */
.L_x_7474:
        /* <DEDUP_REMOVED lines=43> */
.L_x_7472:
[----:B------:R-:W-:Y:S05]  /*5780*/  BSYNC.RECONVERGENT B0 ;  /* 0x0000000000007941 */ /* 0x000fea0003800200 */
.L_x_7471:
[----:B------:R-:W-:Y:S01]  /*5790*/  I2FP.F32.U32 R110, R110 ;  /* 0x0000006e006e7245 */ /* 0x000fe20000201000 */
[----:B------:R-:W-:Y:S01]  /*57a0*/  IMAD.U32 R134, R113, 0x10000, RZ ;  /* 0x0001000071867824 */ /* 0x000fe200078e00ff */
[----:B------:R-:W-:Y:S01]  /*57b0*/  ISETP.NE.AND P0, PT, R112, 0x1, PT ;  /* 0x000000017000780c */ /* 0x000fe20003f05270 */
[----:B------:R-:W-:Y:S01]  /*57c0*/  BSSY.RECONVERGENT B0, `(.L_x_7476) ;  /* 0x000004b000007945 */ /* 0x000fe20003800200 */
[----:B------:R-:W-:Y:S01]  /*57d0*/  LOP3.LUT R177, R177, 0xfffffffd, RZ, 0xc0, !PT ;  /* 0xfffffffdb1b17812 */ /* 0x000fe200078ec0ff */
[----:B------:R-:W-:Y:S01]  /*57e0*/  FFMA.FTZ R111, R110, R169, 1.1641532182693481445e-10 ;  /* 0x2f0000006e6f7423 */ /* 0x000fe200000100a9 */
[----:B------:R-:W-:Y:S01]  /*57f0*/  HFMA2 R128, -RZ, RZ, 0, 1.1920928955078125e-07 ;  /* 0x00000002ff807431 */ /* 0x000fe200000001ff */
[----:B------:R-:W-:Y:S01]  /*5800*/  PRMT R113, R113, 0x7632, R113 ;  /* 0x0000763271717816 */ /* 0x000fe20000000071 */
        /* <DEDUP_REMOVED lines=13> */
.L_x_7478:
        /* <DEDUP_REMOVED lines=13> */
.L_x_7480:
[----:B------:R-:W-:Y:S05]  /*59b0*/  BSYNC.RECONVERGENT B1 ;  /* 0x0000000000017941 */ /* 0x000fea0003800200 */
.L_x_7479:
        /* <DEDUP_REMOVED lines=43> */
.L_x_7477:
[----:B------:R-:W-:Y:S05]  /*5c70*/  BSYNC.RECONVERGENT B0 ;  /* 0x0000000000007941 */ /* 0x000fea0003800200 */
.L_x_7476:
        /* <DEDUP_REMOVED lines=23> */
.L_x_7483:
        /* <DEDUP_REMOVED lines=13> */
.L_x_7485:
[----:B------:R-:W-:Y:S05]  /*5ec0*/  BSYNC.RECONVERGENT B1 ;  /* 0x0000000000017941 */ /* 0x000fea0003800200 */
.L_x_7484:
        /* <DEDUP_REMOVED lines=43> */
.L_x_7482:
[----:B------:R-:W-:Y:S05]  /*6180*/  BSYNC.RECONVERGENT B0 ;  /* 0x0000000000007941 */ /* 0x000fea0003800200 */
.L_x_7481:
[----:B------:R-:W-:Y:S01]  /*6190*/  ISETP.NE.AND P0, PT, R129, 0x1, PT ;  /* 0x000000018100780c */ /* 0x000fe20003f05270 */
[----:B------:R-:W-:Y:S01]  /*61a0*/  BSSY.RECONVERGENT B0, `(.L_x_7486) ;  /* 0x000004a000007945 */ /* 0x000fe20003800200 */
[----:B------:R-:W-:-:S05]  /*61b0*/  I2FP.F32.U32 R112, R111 ;  /* 0x0000006f00707245 */ /* 0x000fca0000201000 */
[----:B------:R-:W-:Y:S01]  /*61c0*/  FFMA.FTZ R111, R112, R169, 1.1641532182693481445e-10 ;  /* 0x2f000000706f7423 */ /* 0x000fe200000100a9 */
[----:B------:R-:W-:Y:S02]  /*61d0*/  IMAD.U32 R112, R113, 0x10000, RZ ;  /* 0x0001000071707824 */ /* 0x000fe400078e00ff */
[----:B------:R-:W-:Y:S02]  /*61e0*/  HFMA2 R113, -RZ, RZ, 0, 1.1920928955078125e-07 ;  /* 0x00000002ff717431 */ /* 0x000fe400000001ff */
[----:B------:R-:W-:Y:S01]  /*61f0*/  FSETP.LE.FTZ.AND P2, PT, R111, R170, PT ;  /* 0x000000aa6f00720b */ /* 0x000fe20003f53000 */
[----:B------:R-:W-:Y:S02]  /*6200*/  IMAD.MOV.U32 R111, RZ, RZ, R142 ;  /* 0x000000ffff6f7224 */ /* 0x000fe400078e008e */
[----:B------:R-:W-:Y:S01]  /*6210*/  FMUL.FTZ R134, R112, R171 ;  /* 0x000000ab70867220 */ /* 0x000fe20000410000 */
[----:B------:R-:W-:Y:S09]  /*6220*/  @!P0 BRA `(.L_x_7487) ;  /* 0x0000000400048947 */ /* 0x000ff20003800000 */
        /* <DEDUP_REMOVED lines=8> */
.L_x_7488:
        /* <DEDUP_REMOVED lines=13> */
.L_x_7490:
[----:B------:R-:W-:Y:S05]  /*6380*/  BSYNC.RECONVERGENT B1 ;  /* 0x0000000000017941 */ /* 0x000fea0003800200 */
.L_x_7489:
        /* <DEDUP_REMOVED lines=43> */
.L_x_7487:
[----:B------:R-:W-:Y:S05]  /*6640*/  BSYNC.RECONVERGENT B0 ;  /* 0x0000000000007941 */ /* 0x000fea0003800200 */
.L_x_7486:
        /* <DEDUP_REMOVED lines=24> */
.L_x_7493:
        /* <DEDUP_REMOVED lines=13> */
.L_x_7495:
[----:B------:R-:W-:Y:S05]  /*68a0*/  BSYNC.RECONVERGENT B1 ;  /* 0x0000000000017941 */ /* 0x000fea0003800200 */
.L_x_7494:
        /* <DEDUP_REMOVED lines=43> */
.L_x_7492:
[----:B------:R-:W-:Y:S05]  /*6b60*/  BSYNC.RECONVERGENT B0 ;  /* 0x0000000000007941 */ /* 0x000fea0003800200 */
.L_x_7491:
        /* <DEDUP_REMOVED lines=19> */
.L_x_7498:
        /* <DEDUP_REMOVED lines=13> */
.L_x_7500:
[----:B------:R-:W-:Y:S05]  /*6d70*/  BSYNC.RECONVERGENT B1 ;  /* 0x0000000000017941 */ /* 0x000fea0003800200 */
.L_x_7499:
        /* <DEDUP_REMOVED lines=43> */
.L_x_7497:
[----:B------:R-:W-:Y:S05]  /*7030*/  BSYNC.RECONVERGENT B0 ;  /* 0x0000000000007941 */ /* 0x000fea0003800200 */
.L_x_7496:
        /* <DEDUP_REMOVED lines=23> */
.L_x_7503:
        /* <DEDUP_REMOVED lines=13> */
.L_x_7505:
[----:B------:R-:W-:Y:S05]  /*7280*/  BSYNC.RECONVERGENT B1 ;  /* 0x0000000000017941 */ /* 0x000fea0003800200 */
.L_x_7504:
        /* <DEDUP_REMOVED lines=43> */
.L_x_7502:
[----:B------:R-:W-:Y:S05]  /*7540*/  BSYNC.RECONVERGENT B0 ;  /* 0x0000000000007941 */ /* 0x000fea0003800200 */
.L_x_7501:
        /* <DEDUP_REMOVED lines=18> */
.L_x_7508:
        /* <DEDUP_REMOVED lines=13> */
.L_x_7510:
[----:B------:R-:W-:Y:S05]  /*7740*/  BSYNC.RECONVERGENT B1 ;  /* 0x0000000000017941 */ /* 0x000fea0003800200 */
.L_x_7509:
        /* <DEDUP_REMOVED lines=43> */
.L_x_7507:
[----:B------:R-:W-:Y:S05]  /*7a00*/  BSYNC.RECONVERGENT B0 ;  /* 0x0000000000007941 */ /* 0x000fea0003800200 */
.L_x_7506:
[----:B------:R-:W-:Y:S01]  /*7a10*/  I2FP.F32.U32 R114, R113 ;  /* 0x0000007100727245 */ /* 0x000fe20000201000 */
[----:B------:R-:W-:Y:S01]  /*7a20*/  BSSY.RECONVERGENT B0, `(.L_x_7511) ;  /* 0x0000050000007945 */ /* 0x000fe20003800200 */
[----:B------:R-:W-:-:S05]  /*7a30*/  PRMT R113, R158, 0x7632, R113 ;  /* 0x000076329e717816 */ /* 0x000fca0000000071 */
        /* <DEDUP_REMOVED lines=9> */
[----:B------:R-:W-:Y:S01]  /*7ad0*/  FADD.FTZ R113, R128, R113 ;  /* 0x0000007180717221 */ /* 0x000fe20000010000 */
[----:B------:R-:W-:-:S03]  /*7ae0*/  HFMA2 R128, -RZ, RZ, 0, 1.1920928955078125e-07 ;  /* 0x00000002ff807431 */ /* 0x000fc600000001ff */
        /* <DEDUP_REMOVED lines=10> */
.L_x_7513:
        /* <DEDUP_REMOVED lines=13> */
.L_x_7515:
[----:B------:R-:W-:Y:S05]  /*7c60*/  BSYNC.RECONVERGENT B1 ;  /* 0x0000000000017941 */ /* 0x000fea0003800200 */
.L_x_7514:
        /* <DEDUP_REMOVED lines=43> */
.L_x_7512:
[----:B------:R-:W-:Y:S05]  /*7f20*/  BSYNC.RECONVERGENT B0 ;  /* 0x0000000000007941 */ /* 0x000fea0003800200 */
.L_x_7511:
        /* <DEDUP_REMOVED lines=19> */
.L_x_7518:
        /* <DEDUP_REMOVED lines=13> */
.L_x_7520:
[----:B------:R-:W-:Y:S05]  /*8130*/  BSYNC.RECONVERGENT B1 ;  /* 0x0000000000017941 */ /* 0x000fea0003800200 */
.L_x_7519:
        /* <DEDUP_REMOVED lines=43> */
.L_x_7517:
[----:B------:R-:W-:Y:S05]  /*83f0*/  BSYNC.RECONVERGENT B0 ;  /* 0x0000000000007941 */ /* 0x000fea0003800200 */
.L_x_7516:
[----:B------:R-:W-:Y:S01]  /*8400*/  I2FP.F32.U32 R114, R114 ;  /* 0x0000007200727245 */ /* 0x000fe20000201000 */
[----:B------:R-:W-:Y:S01]  /*8410*/  IMAD.U32 R128, R159, 0x10000, RZ ;  /* 0x000100009f807824 */ /* 0x000fe200078e00ff */
[----:B------:R-:W-:Y:S03]  /*8420*/  BSSY.RECONVERGENT B0, `(.L_x_7521) ;  /* 0x000004e000007945 */ /* 0x000fe60003800200 */
        /* <DEDUP_REMOVED lines=8> */
[----:B------:R-:W-:-:S02]  /*84b0*/  HFMA2 R129, -RZ, RZ, 0, 1.1920928955078125e-07 ;  /* 0x00000002ff817431 */ /* 0x000fc400000001ff */
[----:B------:R-:W-:Y:S02]  /*84c0*/  IMAD.MOV.U32 R128, RZ, RZ, R142 ;  /* 0x000000ffff807224 */ /* 0x000fe400078e008e */
[----:B------:R-:W-:-:S07]  /*84d0*/  @P1 FADD.FTZ R114, R6, R114 ;  /* 0x0000007206721221 */ /* 0x000fce0000010000 */
        /* <DEDUP_REMOVED lines=9> */
.L_x_7523:
        /* <DEDUP_REMOVED lines=13> */
.L_x_7525:
[----:B------:R-:W-:Y:S05]  /*8640*/  BSYNC.RECONVERGENT B1 ;  /* 0x0000000000017941 */ /* 0x000fea0003800200 */
.L_x_7524:
        /* <DEDUP_REMOVED lines=43> */
.L_x_7522:
[----:B------:R-:W-:Y:S05]  /*8900*/  BSYNC.RECONVERGENT B0 ;  /* 0x0000000000007941 */ /* 0x000fea0003800200 */
.L_x_7521:
        /* <DEDUP_REMOVED lines=18> */
.L_x_7528:
        /* <DEDUP_REMOVED lines=15> */
.L_x_7530:
[----:B------:R-:W-:Y:S05]  /*8b20*/  BSYNC.RECONVERGENT B1 ;  /* 0x0000000000017941 */ /* 0x000fea0003800200 */
.L_x_7529:
        /* <DEDUP_REMOVED lines=43> */
.L_x_7527:
[----:B------:R-:W-:Y:S05]  /*8de0*/  BSYNC.RECONVERGENT B0 ;  /* 0x0000000000007941 */ /* 0x000fea0003800200 */
.L_x_7526:
        /* <DEDUP_REMOVED lines=10> */
[----:B------:R-:W-:-:S07]  /*8e90*/  @P1 FADD.FTZ R115, R7, R115 ;  /* 0x0000007307731221 */ /* 0x000fce0000010000 */
.L_x_7450:
[----:B------:R-:W0:Y:S01]  /*8ea0*/  LDC.64 R134, c[0x0][0x3a8] ;  /* 0x0000ea00ff867b82 */ /* 0x000e220000000a00 */
[----:B------:R-:W-:Y:S02]  /*8eb0*/  SEL R123, RZ, 0x100, !P0 ;  /* 0x00000100ff7b7807 */ /* 0x000fe40004000000 */
[----:B------:R-:W-:Y:S02]  /*8ec0*/  ISETP.NE.U32.AND P0, PT, R116, RZ, PT ;  /* 0x000000ff7400720c */ /* 0x000fe40003f05070 */
[----:B------:R-:W-:Y:S02]  /*8ed0*/  SEL R121, RZ, 0x1000000, !P5 ;  /* 0x01000000ff797807 */ /* 0x000fe40006800000 */
[----:B------:R-:W-:Y:S01]  /*8ee0*/  SEL R120, RZ, 0x10000, !P4 ;  /* 0x00010000ff787807 */ /* 0x000fe20006000000 */
[----:B------:R-:W1:Y:S01]  /*8ef0*/  LDC.64 R132, c[0x0][0x3b0] ;  /* 0x0000ec00ff847b82 */ /* 0x000e620000000a00 */
[C---:B------:R-:W-:Y:S02]  /*8f00*/  LOP3.LUT P5, RZ, R177.reuse, 0x4, RZ, 0xc0, !PT ;  /* 0x00000004b1ff7812 */ /* 0x040fe400078ac0ff */
[----:B------:R-:W-:-:S02]  /*8f10*/  LOP3.LUT P4, RZ, R177, 0x2, RZ, 0xc0, !PT ;  /* 0x00000002b1ff7812 */ /* 0x000fc4000788c0ff */
[----:B------:R-:W-:Y:S02]  /*8f20*/  ISETP.NE.AND.EX P0, PT, R117, RZ, PT, P0 ;  /* 0x000000ff7500720c */ /* 0x000fe40003f05300 */
[----:B------:R-:W-:Y:S01]  /*8f30*/  LOP3.LUT P6, RZ, R177, 0x8, RZ, 0xc0, !PT ;  /* 0x00000008b1ff7812 */ /* 0x000fe200078cc0ff */
[----:B------:R-:W2:Y:S01]  /*8f40*/  @P1 LDC.64 R130, c[0x0][0x3a0] ;  /* 0x0000e800ff821b82 */ /* 0x000ea20000000a00 */
[----:B------:R-:W-:Y:S02]  /*8f50*/  SEL R117, RZ, 0x1000000, !P2 ;  /* 0x01000000ff757807 */ /* 0x000fe40005000000 */
[----:B------:R-:W-:Y:S02]  /*8f60*/  SEL R116, RZ, 0x10000, !P4 ;  /* 0x00010000ff747807 */ /* 0x000fe40006000000 */
[----:B------:R-:W-:Y:S02]  /*8f70*/  SEL R119, RZ, 0x100, !P5 ;  /* 0x00000100ff777807 */ /* 0x000fe40006800000 */
[----:B------:R-:W-:-:S02]  /*8f80*/  LOP3.LUT R123, R123, R121, R120, 0xfe, !PT ;  /* 0x000000797b7b7212 */ /* 0x000fc400078efe78 */
[----:B------:R-:W-:Y:S01]  /*8f90*/  SEL R122, RZ, 0x1, !P3 ;  /* 0x00000001ff7a7807 */ /* 0x000fe20005800000 */
[----:B------:R-:W3:Y:S01]  /*8fa0*/  @P0 LDC.64 R128, c[0x0][0x398] ;  /* 0x0000e600ff800b82 */ /* 0x000ee20000000a00 */
[----:B------:R-:W-:Y:S01]  /*8fb0*/  LOP3.LUT R119, R119, R117, R116, 0xfe, !PT ;  /* 0x0000007577777212 */ /* 0x000fe200078efe74 */
[----:B0-----:R-:W-:Y:S01]  /*8fc0*/  IMAD.WIDE.U32 R116, R153, 0x20, R134 ;  /* 0x0000002099747825 */ /* 0x001fe200078e0086 */
[----:B------:R-:W-:Y:S02]  /*8fd0*/  SEL R120, RZ, 0x1, !P6 ;  /* 0x00000001ff787807 */ /* 0x000fe40007000000 */
[----:B------:R-:W-:Y:S02]  /*8fe0*/  LOP3.LUT R123, R123, R122, RZ, 0xfc, !PT ;  /* 0x0000007a7b7b7212 */ /* 0x000fe400078efcff */
[----:B------:R-:W-:Y:S01]  /*8ff0*/  LOP3.LUT R122, R119, R120, RZ, 0xfc, !PT ;  /* 0x00000078777a7212 */ /* 0x000fe200078efcff */
[C---:B-1----:R-:W-:Y:S01]  /*9000*/  IMAD.WIDE.U32 R120, R153.reuse, 0x8, R132 ;  /* 0x0000000899787825 */ /* 0x042fe200078e0084 */
[----:B------:R0:W-:Y:S01]  /*9010*/  STG.E.128 desc[UR6][R116.64], R108 ;  /* 0x0000006c74007986 */ /* 0x0001e2000c101d06 */
[----:B------:R-:W-:-:S03]  /*9020*/  IADD3 R155, PT, PT, R153, 0x20, RZ ;  /* 0x00000020999b7810 */ /* 0x000fc60007ffe0ff */
[----:B------:R0:W-:Y:S02]  /*9030*/  STG.E.128 desc[UR6][R116.64+0x10], R112 ;  /* 0x0000107074007986 */ /* 0x0001e4000c101d06 */
[C---:B------:R-:W-:Y:S02]  /*9040*/  IMAD.WIDE.U32 R126, R155.reuse, 0x10, R124 ;  /* 0x000000109b7e7825 */ /* 0x040fe400078e007c */
[----:B------:R0:W-:Y:S02]  /*9050*/  STG.E.64 desc[UR6][R120.64], R122 ;  /* 0x0000007a78007986 */ /* 0x0001e4000c101b06 */
[----:B--2---:R-:W-:-:S04]  /*9060*/  @P1 IMAD.WIDE.U32 R130, R155, 0x20, R130 ;  /* 0x000000209b821825 */ /* 0x004fc800078e0082 */
[----:B---3--:R-:W-:Y:S01]  /*9070*/  @P0 IMAD.WIDE.U32 R128, R155, 0x10, R128 ;  /* 0x000000109b800825 */ /* 0x008fe200078e0080 */
[----:B------:R-:W-:Y:S06]  /*9080*/  @!P0 BRA `(.L_x_7531) ;  /* 0x0000000000508947 */ /* 0x000fec0003800000 */
        /* <DEDUP_REMOVED lines=20> */
.L_x_7531:
[----:B------:R2:W5:Y:S04]  /*91d0*/  @P0 LDG.E.128 R156, desc[UR6][R128.64] ;  /* 0x00000006809c0981 */ /* 0x000568000c1e1d00 */
        /* <DEDUP_REMOVED lines=8> */
[----:B--2---:R-:W-:-:S09]  /*9260*/  IMAD.MOV.U32 R126, RZ, RZ, R118 ;  /* 0x000000ffff7e7224 */ /* 0x004fd200078e0076 */
        /* <DEDUP_REMOVED lines=11> */
.L_x_7535:
        /* <DEDUP_REMOVED lines=13> */
.L_x_7537:
[----:B------:R-:W-:Y:S05]  /*93f0*/  BSYNC.RECONVERGENT B1 ;  /* 0x0000000000017941 */ /* 0x000fea0003800200 */
.L_x_7536:
        /* <DEDUP_REMOVED lines=49> */
.L_x_7534:
[----:B------:R-:W-:Y:S05]  /*9710*/  BSYNC.RECONVERGENT B0 ;  /* 0x0000000000007941 */ /* 0x000fea0003800200 */
.L_x_7533:
[----:B------:R-:W-:Y:S01]  /*9720*/  I2FP.F32.U32 R116, R116 ;  /* 0x0000007400747245 */ /* 0x000fe20000201000 */
[----:B------:R-:W-:Y:S01]  /*9730*/  BSSY.RECONVERGENT B0, `(.L_x_7538) ;  /* 0x0000054000007945 */ /* 0x000fe20003800200 */
[----:B------:R-:W-:Y:S01]  /*9740*/  ISETP.NE.AND P2, PT, R119, 0x1, PT ;  /* 0x000000017700780c */ /* 0x000fe20003f45270 */
[----:B------:R-:W-:Y:S01]  /*9750*/  IMAD.MOV.U32 R128, RZ, RZ, 0x2 ;  /* 0x00000002ff807424 */ /* 0x000fe200078e00ff */
[----:B------:R-:W-:Y:S01]  /*9760*/  LOP3.LUT R177, R177, 0xffffffef, RZ, 0xc0, !PT ;  /* 0xffffffefb1b17812 */ /* 0x000fe200078ec0ff */
[----:B------:R-:W-:Y:S01]  /*9770*/  FFMA.FTZ R117, R116, R169, 1.1641532182693481445e-10 ;  /* 0x2f00000074757423 */ /* 0x000fe200000100a9 */
[C---:B-----5:R-:W-:Y:S01]  /*9780*/  IMAD.U32 R116, R120.reuse, 0x10000, RZ ;  /* 0x0001000078747824 */ /* 0x060fe200078e00ff */
[----:B------:R-:W-:-:S03]  /*9790*/  PRMT R120, R120, 0x7632, R120 ;  /* 0x0000763278787816 */ /* 0x000fc60000000078 */
[----:B------:R-:W-:Y:S01]  /*97a0*/  FSETP.LE.FTZ.AND P4, PT, R117, R170, PT ;  /* 0x000000aa7500720b */ /* 0x000fe20003f93000 */
[----:B------:R-:W-:Y:S01]  /*97b0*/  FMUL.FTZ R127, R116, R171 ;  /* 0x000000ab747f7220 */ /* 0x000fe20000410000 */
        /* <DEDUP_REMOVED lines=11> */
.L_x_7540:
        /* <DEDUP_REMOVED lines=13> */
.L_x_7542:
[----:B------:R-:W-:Y:S05]  /*9940*/  BSYNC.RECONVERGENT B1 ;  /* 0x0000000000017941 */ /* 0x000fea0003800200 */
.L_x_7541:
        /* <DEDUP_REMOVED lines=50> */
.L_x_7539:
[----:B------:R-:W-:Y:S05]  /*9c70*/  BSYNC.RECONVERGENT B0 ;  /* 0x0000000000007941 */ /* 0x000fea0003800200 */
.L_x_7538:
        /* <DEDUP_REMOVED lines=23> */
.L_x_7545:
        /* <DEDUP_REMOVED lines=13> */
.L_x_7547:
[----:B------:R-:W-:Y:S05]  /*9ec0*/  BSYNC.RECONVERGENT B1 ;  /* 0x0000000000017941 */ /* 0x000fea0003800200 */
.L_x_7546:
        /* <DEDUP_REMOVED lines=50> */
.L_x_7544:
[----:B------:R-:W-:Y:S05]  /*a1f0*/  BSYNC.RECONVERGENT B0 ;  /* 0x0000000000007941 */ /* 0x000fea0003800200 */
.L_x_7543:
        /* <DEDUP_REMOVED lines=20> */
.L_x_7550:
        /* <DEDUP_REMOVED lines=13> */
.L_x_7552:
[----:B------:R-:W-:Y:S05]  /*a410*/  BSYNC.RECONVERGENT B1 ;  /* 0x0000000000017941 */ /* 0x000fea0003800200 */
.L_x_7551:
        /* <DEDUP_REMOVED lines=50> */
.L_x_7549:
[----:B------:R-:W-:Y:S05]  /*a740*/  BSYNC.RECONVERGENT B0 ;  /* 0x0000000000007941 */ /* 0x000fea0003800200 */
.L_x_7548:
[----:B------:R-:W-:Y:S01]  /*a750*/  I2FP.F32.U32 R118, R117 ;  /* 0x0000007500767245 */ /* 0x000fe20000201000 */
[----:B------:R-:W-:Y:S01]  /*a760*/  BSSY.RECONVERGENT B0, `(.L_x_7553) ;  /* 0x0000057000007945 */ /* 0x000fe20003800200 */
[----:B------:R-:W-:Y:S02]  /*a770*/  PRMT R117, R156, 0x7632, R117 ;  /* 0x000076329c757816 */ /* 0x000fe40000000075 */
[----:B------:R-:W-:-:S03]  /*a780*/  ISETP.NE.AND P3, PT, R128, 0x1, PT ;  /* 0x000000018000780c */ /* 0x000fc60003f65270 */
[----:B------:R-:W-:Y:S02]  /*a790*/  IMAD.U32 R120, R117, 0x10000, RZ ;  /* 0x0001000075787824 */ /* 0x000fe400078e00ff */
[----:B------:R-:W-:Y:S01]  /*a7a0*/  FFMA.FTZ R117, R118, R169, 1.1641532182693481445e-10 ;  /* 0x2f00000076757423 */ /* 0x000fe200000100a9 */
[----:B------:R-:W-:Y:S01]  /*a7b0*/  MOV R118, R142 ;  /* 0x0000008e00767202 */ /* 0x000fe20000000f00 */
[----:B------:R-:W-:-:S03]  /*a7c0*/  FMUL.FTZ R120, R120, R171 ;  /* 0x000000ab78787220 */ /* 0x000fc60000410000 */
[----:B------:R-:W-:Y:S02]  /*a7d0*/  FSETP.GTU.FTZ.AND P2, PT, R117, R170, PT ;  /* 0x000000aa7500720b */ /* 0x000fe40003f5c000 */
[----:B------:R-:W-:Y:S01]  /*a7e0*/  FSEL R117, R127, RZ, P4 ;  /* 0x000000ff7f757208 */ /* 0x000fe20002000000 */
[----:B------:R-:W-:Y:S01]  /*a7f0*/  IMAD.MOV.U32 R127, RZ, RZ, 0x2 ;  /* 0x00000002ff7f7424 */ /* 0x000fe200078e00ff */
        /* <DEDUP_REMOVED lines=13> */
.L_x_7555:
        /* <DEDUP_REMOVED lines=13> */
.L_x_7557:
[----:B------:R-:W-:Y:S05]  /*a9a0*/  BSYNC.RECONVERGENT B1 ;  /* 0x0000000000017941 */ /* 0x000fea0003800200 */
.L_x_7556:
        /* <DEDUP_REMOVED lines=50> */
.L_x_7554:
[----:B------:R-:W-:Y:S05]  /*acd0*/  BSYNC.RECONVERGENT B0 ;  /* 0x0000000000007941 */ /* 0x000fea0003800200 */
.L_x_7553:
        /* <DEDUP_REMOVED lines=21> */
.L_x_7560:
        /* <DEDUP_REMOVED lines=13> */
.L_x_7562:
[----:B------:R-:W-:Y:S05]  /*af00*/  BSYNC.RECONVERGENT B1 ;  /* 0x0000000000017941 */ /* 0x000fea0003800200 */
.L_x_7561:
        /* <DEDUP_REMOVED lines=50> */
.L_x_7559:
[----:B------:R-:W-:Y:S05]  /*b230*/  BSYNC.RECONVERGENT B0 ;  /* 0x0000000000007941 */ /* 0x000fea0003800200 */
.L_x_7558:
[----:B------:R-:W-:Y:S01]  /*b240*/  I2FP.F32.U32 R118, R119 ;  /* 0x0000007700767245 */ /* 0x000fe20000201000 */
[----:B------:R-:W-:Y:S01]  /*b250*/  BSSY.RECONVERGENT B0, `(.L_x_7563) ;  /* 0x0000056000007945 */ /* 0x000fe20003800200 */
[----:B------:R-:W-:Y:S02]  /*b260*/  SHF.L.U32 R128, R157, 0x10, RZ ;  /* 0x000000109d807819 */ /* 0x000fe400000006ff */
[----:B------:R-:W-:Y:S01]  /*b270*/  ISETP.NE.AND P3, PT, R129, 0x1, PT ;  /* 0x000000018100780c */ /* 0x000fe20003f65270 */
[----:B------:R-:W-:Y:S02]  /*b280*/  FFMA.FTZ R119, R118, R169, 1.1641532182693481445e-10 ;  /* 0x2f00000076777423 */ /* 0x000fe400000100a9 */
[----:B------:R-:W-:Y:S01]  /*b290*/  FMUL.FTZ R118, R128, R171 ;  /* 0x000000ab80767220 */ /* 0x000fe20000410000 */
[----:B------:R-:W-:Y:S02]  /*b2a0*/  IMAD.MOV.U32 R128, RZ, RZ, 0x2 ;  /* 0x00000002ff807424 */ /* 0x000fe400078e00ff */
[----:B------:R-:W-:-:S02]  /*b2b0*/  FSETP.GTU.FTZ.AND P2, PT, R119, R170, PT ;  /* 0x000000aa7700720b */ /* 0x000fc40003f5c000 */
        /* <DEDUP_REMOVED lines=15> */
.L_x_7565:
        /* <DEDUP_REMOVED lines=13> */
.L_x_7567:
[----:B------:R-:W-:Y:S05]  /*b480*/  BSYNC.RECONVERGENT B1 ;  /* 0x0000000000017941 */ /* 0x000fea0003800200 */
.L_x_7566:
        /* <DEDUP_REMOVED lines=44> */
[----:B------:R-:W-:Y:S02]  /*b750*/  MOV R142, R140 ;  /* 0x0000008c008e7202 */ /* 0x000fe40000000f00 */
[----:B------:R-:W-:Y:S02]  /*b760*/  LOP3.LUT R141, R166, R130, R141, 0x96, !PT ;  /* 0x00000082a68d7212 */ /* 0x000fe400078e968d */
[----:B------:R-:W-:Y:S01]  /*b770*/  LOP3.LUT R140, R119, R128, R149, 0x96, !PT ;  /* 0x00000080778c7212 */ /* 0x000fe200078e9695 */
[----:B------:R-:W-:Y:S02]  /*b780*/  HFMA2 R128, -RZ, RZ, 0, 0 ;  /* 0x00000000ff807431 */ /* 0x000fe400000001ff */
[----:B------:R-:W-:Y:S02]  /*b790*/  IMAD.MOV.U32 R119, RZ, RZ, R126 ;  /* 0x000000ffff777224 */ /* 0x000fe400078e007e */
[----:B------:R-:W-:-:S07]  /*b7a0*/  IMAD.MOV.U32 R126, RZ, RZ, R148 ;  /* 0x000000ffff7e7224 */ /* 0x000fce00078e0094 */
.L_x_7564:
[----:B------:R-:W-:Y:S05]  /*b7b0*/  BSYNC.RECONVERGENT B0 ;  /* 0x0000000000007941 */ /* 0x000fea0003800200 */
.L_x_7563:
[----:B------:R-:W-:Y:S01]  /*b7c0*/  I2FP.F32.U32 R120, R119 ;  /* 0x0000007700787245 */ /* 0x000fe20000201000 */
[----:B------:R-:W-:Y:S01]  /*b7d0*/  BSSY.RECONVERGENT B0, `(.L_x_7568) ;  /* 0x0000053000007945 */ /* 0x000fe20003800200 */
[----:B------:R-:W-:Y:S02]  /*b7e0*/  ISETP.NE.AND P2, PT, R128, 0x1, PT ;  /* 0x000000018000780c */ /* 0x000fe40003f45270 */
[----:B------:R-:W-:Y:S01]  /*b7f0*/  LOP3.LUT R177, R177, 0xfffffffd, RZ, 0xc0, !PT ;  /* 0xfffffffdb1b17812 */ /* 0x000fe200078ec0ff */
[----:B------:R-:W-:Y:S01]  /*b800*/  FFMA.FTZ R119, R120, R169, 1.1641532182693481445e-10 ;  /* 0x2f00000078777423 */ /* 0x000fe200000100a9 */
[----:B------:R-:W-:Y:S02]  /*b810*/  IMAD.U32 R120, R121, 0x10000, RZ ;  /* 0x0001000079787824 */ /* 0x000fe400078e00ff */
[----:B------:R-:W-:Y:S02]  /*b820*/  IMAD.MOV.U32 R121, RZ, RZ, 0x2 ;  /* 0x00000002ff797424 */ /* 0x000fe400078e00ff */
        /* <DEDUP_REMOVED lines=13> */
.L_x_7570:
        /* <DEDUP_REMOVED lines=13> */
.L_x_7572:
[----:B------:R-:W-:Y:S05]  /*b9d0*/  BSYNC.RECONVERGENT B1 ;  /* 0x0000000000017941 */ /* 0x000fea0003800200 */
.L_x_7571:
        /* <DEDUP_REMOVED lines=50> */
.L_x_7569:
[----:B------:R-:W-:Y:S05]  /*bd00*/  BSYNC.RECONVERGENT B0 ;  /* 0x0000000000007941 */ /* 0x000fea0003800200 */
.L_x_7568:
        /* <DEDUP_REMOVED lines=24> */
.L_x_7575:
        /* <DEDUP_REMOVED lines=13> */
.L_x_7577:
[----:B------:R-:W-:Y:S05]  /*bf60*/  BSYNC.RECONVERGENT B1 ;  /* 0x0000000000017941 */ /* 0x000fea0003800200 */
.L_x_7576:
        /* <DEDUP_REMOVED lines=50> */
.L_x_7574:
[----:B------:R-:W-:Y:S05]  /*c290*/  BSYNC.RECONVERGENT B0 ;  /* 0x0000000000007941 */ /* 0x000fea0003800200 */
.L_x_7573:
[----:B------:R-:W-:Y:S01]  /*c2a0*/  ISETP.NE.AND P3, PT, R128, 0x1, PT ;  /* 0x000000018000780c */ /* 0x000fe20003f65270 */
[----:B------:R-:W-:Y:S01]  /*c2b0*/  BSSY.RECONVERGENT B0, `(.L_x_7578) ;  /* 0x0000052000007945 */ /* 0x000fe20003800200 */
[----:B------:R-:W-:Y:S01]  /*c2c0*/  I2FP.F32.U32 R120, R120 ;  /* 0x0000007800787245 */ /* 0x000fe20000201000 */
[----:B------:R-:W-:-:S04]  /*c2d0*/  IMAD.MOV.U32 R129, RZ, RZ, 0x2 ;  /* 0x00000002ff817424 */ /* 0x000fc800078e00ff */
[----:B------:R-:W-:Y:S01]  /*c2e0*/  FFMA.FTZ R121, R120, R169, 1.1641532182693481445e-10 ;  /* 0x2f00000078797423 */ /* 0x000fe200000100a9 */
[C---:B------:R-:W-:Y:S02]  /*c2f0*/  SHF.L.U32 R120, R122.reuse, 0x10, RZ ;  /* 0x000000107a787819 */ /* 0x040fe400000006ff */
[----:B------:R-:W-:Y:S02]  /*c300*/  PRMT R122, R122, 0x7632, R122 ;  /* 0x000076327a7a7816 */ /* 0x000fe4000000007a */
[----:B------:R-:W-:Y:S01]  /*c310*/  FSETP.LE.FTZ.AND P2, PT, R121, R170, PT ;  /* 0x000000aa7900720b */ /* 0x000fe20003f53000 */
[----:B------:R-:W-:Y:S02]  /*c320*/  IMAD.MOV.U32 R121, RZ, RZ, R142 ;  /* 0x000000ffff797224 */ /* 0x000fe400078e008e */
[----:B------:R-:W-:Y:S01]  /*c330*/  FMUL.FTZ R127, R120, R171 ;  /* 0x000000ab787f7220 */ /* 0x000fe20000410000 */
        /* <DEDUP_REMOVED lines=9> */
.L_x_7580:
        /* <DEDUP_REMOVED lines=13> */
.L_x_7582:
[----:B------:R-:W-:Y:S05]  /*c4a0*/  BSYNC.RECONVERGENT B1 ;  /* 0x0000000000017941 */ /* 0x000fea0003800200 */
.L_x_7581:
        /* <DEDUP_REMOVED lines=42> */
[----:B------:R-:W-:Y:S02]  /*c750*/  HFMA2 R129, -RZ, RZ, 0, 0 ;  /* 0x00000000ff817431 */ /* 0x000fe400000001ff */
[----:B------:R-:W-:-:S04]  /*c760*/  IMAD.WIDE.U32 R140, R131, -0x326172a9, RZ ;  /* 0xcd9e8d57838c7825 */ /* 0x000fc800078e00ff */
[----:B------:R-:W-:Y:S01]  /*c770*/  IMAD.WIDE.U32 R130, R130, -0x2daee0ad, RZ ;  /* 0xd2511f5382827825 */ /* 0x000fe200078e00ff */
[----:B------:R-:W-:Y:S02]  /*c780*/  MOV R142, R140 ;  /* 0x0000008c008e7202 */ /* 0x000fe40000000f00 */
[----:B------:R-:W-:Y:S02]  /*c790*/  LOP3.LUT R141, R166, R128, R141, 0x96, !PT ;  /* 0x00000080a68d7212 */ /* 0x000fe400078e968d */
[----:B------:R-:W-:Y:S01]  /*c7a0*/  LOP3.LUT R140, R121, R120, R131, 0x96, !PT ;  /* 0x00000078798c7212 */ /* 0x000fe200078e9683 */
[----:B------:R-:W-:Y:S02]  /*c7b0*/  IMAD.MOV.U32 R121, RZ, RZ, R126 ;  /* 0x000000ffff797224 */ /* 0x000fe400078e007e */
[----:B------:R-:W-:-:S07]  /*c7c0*/  IMAD.MOV.U32 R126, RZ, RZ, R130 ;  /* 0x000000ffff7e7224 */ /* 0x000fce00078e0082 */
.L_x_7579:
[----:B------:R-:W-:Y:S05]  /*c7d0*/  BSYNC.RECONVERGENT B0 ;  /* 0x0000000000007941 */ /* 0x000fea0003800200 */
.L_x_7578:
        /* <DEDUP_REMOVED lines=23> */
.L_x_7585:
        /* <DEDUP_REMOVED lines=13> */
.L_x_7587:
[----:B------:R-:W-:Y:S05]  /*ca20*/  BSYNC.RECONVERGENT B1 ;  /* 0x0000000000017941 */ /* 0x000fea0003800200 */
.L_x_7586:
        /* <DEDUP_REMOVED lines=50> */
.L_x_7584:
[----:B------:R-:W-:Y:S05]  /*cd50*/  BSYNC.RECONVERGENT B0 ;  /* 0x0000000000007941 */ /* 0x000fea0003800200 */
.L_x_7583:
        /* <DEDUP_REMOVED lines=18> */
.L_x_7590:
        /* <DEDUP_REMOVED lines=13> */
.L_x_7592:
[----:B------:R-:W-:Y:S05]  /*cf50*/  BSYNC.RECONVERGENT B1 ;  /* 0x0000000000017941 */ /* 0x000fea0003800200 */
.L_x_7591:
        /* <DEDUP_REMOVED lines=50> */
.L_x_7589:
[----:B------:R-:W-:Y:S05]  /*d280*/  BSYNC.RECONVERGENT B0 ;  /* 0x0000000000007941 */ /* 0x000fea0003800200 */
.L_x_7588:
[----:B------:R-:W-:Y:S01]  /*d290*/  I2FP.F32.U32 R122, R127 ;  /* 0x0000007f007a7245 */ /* 0x000fe20000201000 */
[----:B------:R-:W-:Y:S01]  /*d2a0*/  BSSY.RECONVERGENT B0, `(.L_x_7593) ;  /* 0x0000057000007945 */ /* 0x000fe20003800200 */
[----:B------:R-:W-:Y:S01]  /*d2b0*/  PRMT R121, R158, 0x7632, R121 ;  /* 0x000076329e797816 */ /* 0x000fe20000000079 */
[----:B------:R-:W-:-:S03]  /*d2c0*/  IMAD.MOV.U32 R130, RZ, RZ, 0x2 ;  /* 0x00000002ff827424 */ /* 0x000fc600078e00ff */
        /* <DEDUP_REMOVED lines=20> */
.L_x_7595:
        /* <DEDUP_REMOVED lines=13> */
.L_x_7597:
[----:B------:R-:W-:Y:S05]  /*d4e0*/  BSYNC.RECONVERGENT B1 ;  /* 0x0000000000017941 */ /* 0x000fea0003800200 */
.L_x_7596:
        /* <DEDUP_REMOVED lines=50> */
.L_x_7594:
[----:B------:R-:W-:Y:S05]  /*d810*/  BSYNC.RECONVERGENT B0 ;  /* 0x0000000000007941 */ /* 0x000fea0003800200 */
.L_x_7593:
[----:B------:R-:W-:Y:S01]  /*d820*/  ISETP.NE.AND P5, PT, R130, 0x1, PT ;  /* 0x000000018200780c */ /* 0x000fe20003fa5270 */
[C---:B------:R-:W-:Y:S01]  /*d830*/  IMAD.U32 R128, R123.reuse, 0x10000, RZ ;  /* 0x000100007b807824 */ /* 0x040fe200078e00ff */
[----:B------:R-:W-:Y:S01]  /*d840*/  I2FP.F32.U32 R122, R122 ;  /* 0x0000007a007a7245 */ /* 0x000fe20000201000 */
[----:B------:R-:W-:Y:S01]  /*d850*/  BSSY.RECONVERGENT B0, `(.L_x_7598) ;  /* 0x0000050000007945 */ /* 0x000fe20003800200 */
[----:B------:R-:W-:Y:S01]  /*d860*/  PRMT R123, R123, 0x7632, R123 ;  /* 0x000076327b7b7816 */ /* 0x000fe2000000007b */
        /* <DEDUP_REMOVED lines=14> */
.L_x_7600:
        /* <DEDUP_REMOVED lines=13> */
.L_x_7602:
[----:B------:R-:W-:Y:S05]  /*da20*/  BSYNC.RECONVERGENT B1 ;  /* 0x0000000000017941 */ /* 0x000fea0003800200 */
.L_x_7601:
        /* <DEDUP_REMOVED lines=50> */
.L_x_7599:
[----:B------:R-:W-:Y:S05]  /*dd50*/  BSYNC.RECONVERGENT B0 ;  /* 0x0000000000007941 */ /* 0x000fea0003800200 */
.L_x_7598:
        /* <DEDUP_REMOVED lines=23> */
.L_x_7605:
        /* <DEDUP_REMOVED lines=13> */
.L_x_7607:
[----:B------:R-:W-:Y:S05]  /*dfa0*/  BSYNC.RECONVERGENT B1 ;  /* 0x0000000000017941 */ /* 0x000fea0003800200 */
.L_x_7606:
        /* <DEDUP_REMOVED lines=50> */
.L_x_7604:
[----:B------:R-:W-:Y:S05]  /*e2d0*/  BSYNC.RECONVERGENT B0 ;  /* 0x0000000000007941 */ /* 0x000fea0003800200 */
.L_x_7603:
        /* <DEDUP_REMOVED lines=18> */
.L_x_7610:
        /* <DEDUP_REMOVED lines=15> */
.L_x_7612:
[----:B------:R-:W-:Y:S05]  /*e4f0*/  BSYNC.RECONVERGENT B1 ;  /* 0x0000000000017941 */ /* 0x000fea0003800200 */
.L_x_7611:
        /* <DEDUP_REMOVED lines=46> */
[----:B------:R-:W-:Y:S01]  /*e7e0*/  IMAD.MOV.U32 R127, RZ, RZ, R126 ;  /* 0x000000ffff7f7224 */ /* 0x000fe200078e007e */
[----:B------:R-:W-:Y:S01]  /*e7f0*/  LOP3.LUT R140, R123, R128, R173, 0x96, !PT ;  /* 0x000000807b8c7212 */ /* 0x000fe200078e96ad */
[----:B------:R-:W-:Y:S02]  /*e800*/  IMAD.MOV.U32 R126, RZ, RZ, R172 ;  /* 0x000000ffff7e7224 */ /* 0x000fe400078e00ac */
[----:B------:R-:W-:-:S07]  /*e810*/  HFMA2 R172, -RZ, RZ, 0, 0 ;  /* 0x00000000ffac7431 */ /* 0x000fce00000001ff */
.L_x_7609:
[----:B------:R-:W-:Y:S05]  /*e820*/  BSYNC.RECONVERGENT B0 ;  /* 0x0000000000007941 */ /* 0x000fea0003800200 */
.L_x_7608:
        /* <DEDUP_REMOVED lines=12> */
.L_x_7532:
        /* <DEDUP_REMOVED lines=16> */
.L_x_7616:
        /* <DEDUP_REMOVED lines=13> */
.L_x_7618:
[----:B------:R-:W-:Y:S05]  /*eac0*/  BSYNC.RECONVERGENT B1 ;  /* 0x0000000000017941 */ /* 0x000fea0003800200 */
.L_x_7617:
        /* <DEDUP_REMOVED lines=49> */
.L_x_7615:
[----:B------:R-:W-:Y:S05]  /*ede0*/  BSYNC.RECONVERGENT B0 ;  /* 0x0000000000007941 */ /* 0x000fea0003800200 */
.L_x_7614:
        /* <DEDUP_REMOVED lines=20> */
.L_x_7621:
        /* <DEDUP_REMOVED lines=13> */
.L_x_7623:
[----:B------:R-:W-:Y:S05]  /*f000*/  BSYNC.RECONVERGENT B1 ;  /* 0x0000000000017941 */ /* 0x000fea0003800200 */
.L_x_7622:
        /* <DEDUP_REMOVED lines=50> */
.L_x_7620:
[----:B------:R-:W-:Y:S05]  /*f330*/  BSYNC.RECONVERGENT B0 ;  /* 0x0000000000007941 */ /* 0x000fea0003800200 */
.L_x_7619:
[----:B------:R-:W-:Y:S01]  /*f340*/  I2FP.F32.U32 R118, R117 ;  /* 0x0000007500767245 */ /* 0x000fe20000201000 */
[----:B------:R-:W-:Y:S01]  /*f350*/  BSSY.RECONVERGENT B0, `(.L_x_7624) ;  /* 0x0000052000007945 */ /* 0x000fe20003800200 */
[----:B------:R-:W-:Y:S01]  /*f360*/  ISETP.NE.AND P2, PT, R127, 0x1, PT ;  /* 0x000000017f00780c */ /* 0x000fe20003f45270 */
[----:B------:R-:W-:Y:S01]  /*f370*/  HFMA2 R119, -RZ, RZ, 0, 1.1920928955078125e-07 ;  /* 0x00000002ff777431 */ /* 0x000fe200000001ff */
[----:B------:R-:W-:Y:S01]  /*f380*/  LOP3.LUT R177, R177, 0xfffffff7, RZ, 0xc0, !PT ;  /* 0xfffffff7b1b17812 */ /* 0x000fe200078ec0ff */
[----:B------:R-:W-:Y:S01]  /*f390*/  FFMA.FTZ R117, R118, R169, 1.1641532182693481445e-10 ;  /* 0x2f00000076757423 */ /* 0x000fe200000100a9 */
[----:B------:R-:W-:-:S04]  /*f3a0*/  IMAD.U32 R118, R120, 0x10000, RZ ;  /* 0x0001000078767824 */ /* 0x000fc800078e00ff */
        /* <DEDUP_REMOVED lines=12> */
.L_x_7626:
        /* <DEDUP_REMOVED lines=13> */
.L_x_7628:
[----:B------:R-:W-:Y:S05]  /*f540*/  BSYNC.RECONVERGENT B1 ;  /* 0x0000000000017941 */ /* 0x000fea0003800200 */
.L_x_7627:
        /* <DEDUP_REMOVED lines=50> */
.L_x_7625:
[----:B------:R-:W-:Y:S05]  /*f870*/  BSYNC.RECONVERGENT B0 ;  /* 0x0000000000007941 */ /* 0x000fea0003800200 */
.L_x_7624:
[----:B------:R-:W-:Y:S01]  /*f880*/  I2FP.F32.U32 R120, R117 ;  /* 0x0000007500787245 */ /* 0x000fe20000201000 */
[----:B------:R-:W-:Y:S01]  /*f890*/  BSSY.RECONVERGENT B0, `(.L_x_7629) ;  /* 0x0000053000007945 */ /* 0x000fe20003800200 */
[----:B------:R-:W-:Y:S01]  /*f8a0*/  ISETP.NE.AND P2, PT, R119, 0x1, PT ;  /* 0x000000017700780c */ /* 0x000fe20003f45270 */
[----:B------:R-:W-:Y:S01]  /*f8b0*/  IMAD.MOV.U32 R127, RZ, RZ, 0x2 ;  /* 0x00000002ff7f7424 */ /* 0x000fe200078e00ff */
[----:B------:R-:W-:Y:S01]  /*f8c0*/  LOP3.LUT R177, R177, 0xfffffffb, RZ, 0xc0, !PT ;  /* 0xfffffffbb1b17812 */ /* 0x000fe200078ec0ff */
[----:B------:R-:W-:Y:S01]  /*f8d0*/  FFMA.FTZ R117, R120, R169, 1.1641532182693481445e-10 ;  /* 0x2f00000078757423 */ /* 0x000fe200000100a9 */
[C---:B------:R-:W-:Y:S02]  /*f8e0*/  SHF.L.U32 R120, R121.reuse, 0x10, RZ ;  /* 0x0000001079787819 */ /* 0x040fe400000006ff */
        /* <DEDUP_REMOVED lines=13> */
.L_x_7631:
        /* <DEDUP_REMOVED lines=13> */
.L_x_7633:
[----:B------:R-:W-:Y:S05]  /*fa90*/  BSYNC.RECONVERGENT B1 ;  /* 0x0000000000017941 */ /* 0x000fea0003800200 */
.L_x_7632:
        /* <DEDUP_REMOVED lines=48> */
[----:B------:R-:W-:Y:S02]  /*fda0*/  IMAD.MOV.U32 R117, RZ, RZ, R126 ;  /* 0x000000ffff757224 */ /* 0x000fe400078e007e */
[----:B------:R-:W-:-:S07]  /*fdb0*/  IMAD.MOV.U32 R126, RZ, RZ, R172 ;  /* 0x000000ffff7e7224 */ /* 0x000fce00078e00ac */
.L_x_7630:
[----:B------:R-:W-:Y:S05]  /*fdc0*/  BSYNC.RECONVERGENT B0 ;  /* 0x0000000000007941 */ /* 0x000fea0003800200 */
.L_x_7629:
        /* <DEDUP_REMOVED lines=19> */
.L_x_7636:
        /* <DEDUP_REMOVED lines=13> */
.L_x_7638:
[----:B------:R-:W-:Y:S05]  /*ffd0*/  BSYNC.RECONVERGENT B1 ;  /* 0x0000000000017941 */ /* 0x000fea0003800200 */
.L_x_7637:
        /* <DEDUP_REMOVED lines=50> */
.L_x_7635:
[----:B------:R-:W-:Y:S05]  /*10300*/  BSYNC.RECONVERGENT B0 ;  /* 0x0000000000007941 */ /* 0x000fea0003800200 */
.L_x_7634:
[----:B------:R-:W-:Y:S01]  /*10310*/  ISETP.NE.AND P3, PT, R119, 0x1, PT ;  /* 0x000000017700780c */ /* 0x000fe20003f65270 */
[----:B------:R-:W-:Y:S01]  /*10320*/  BSSY.RECONVERGENT B0, `(.L_x_7639) ;  /* 0x0000051000007945 */ /* 0x000fe20003800200 */
[----:B------:R-:W-:Y:S01]  /*10330*/  I2FP.F32.U32 R130, R117 ;  /* 0x0000007500827245 */ /* 0x000fe20000201000 */
[----:B------:R-:W-:-:S04]  /*10340*/  HFMA2 R121, -RZ, RZ, 0, 1.1920928955078125e-07 ;  /* 0x00000002ff797431 */ /* 0x000fc800000001ff */
[----:B------:R-:W-:Y:S01]  /*10350*/  FFMA.FTZ R117, R130, R169, 1.1641532182693481445e-10 ;  /* 0x2f00000082757423 */ /* 0x000fe200000100a9 */
[C---:B------:R-:W-:Y:S01]  /*10360*/  IMAD.U32 R130, R122.reuse, 0x10000, RZ ;  /* 0x000100007a827824 */ /* 0x040fe200078e00ff */
[----:B------:R-:W-:-:S03]  /*10370*/  PRMT R122, R122, 0x7632, R122 ;  /* 0x000076327a7a7816 */ /* 0x000fc6000000007a */
        /* <DEDUP_REMOVED lines=11> */
.L_x_7641:
        /* <DEDUP_REMOVED lines=13> */
.L_x_7643:
[----:B------:R-:W-:Y:S05]  /*10500*/  BSYNC.RECONVERGENT B1 ;  /* 0x0000000000017941 */ /* 0x000fea0003800200 */
.L_x_7642:
        /* <DEDUP_REMOVED lines=50> */
.L_x_7640:
[----:B------:R-:W-:Y:S05]  /*10830*/  BSYNC.RECONVERGENT B0 ;  /* 0x0000000000007941 */ /* 0x000fea0003800200 */
.L_x_7639:
        /* <DEDUP_REMOVED lines=17> */
.L_x_7646:
        /* <DEDUP_REMOVED lines=13> */
.L_x_7648:
[----:B------:R-:W-:Y:S05]  /*10a20*/  BSYNC.RECONVERGENT B1 ;  /* 0x0000000000017941 */ /* 0x000fea0003800200 */
.L_x_7647:
        /* <DEDUP_REMOVED lines=50> */
.L_x_7645:
[----:B------:R-:W-:Y:S05]  /*10d50*/  BSYNC.RECONVERGENT B0 ;  /* 0x0000000000007941 */ /* 0x000fea0003800200 */
.L_x_7644:
        /* <DEDUP_REMOVED lines=18> */
.L_x_7651:
        /* <DEDUP_REMOVED lines=13> */
.L_x_7653:
[----:B------:R-:W-:Y:S05]  /*10f50*/  BSYNC.RECONVERGENT B1 ;  /* 0x0000000000017941 */ /* 0x000fea0003800200 */
.L_x_7652:
        /* <DEDUP_REMOVED lines=50> */
.L_x_7650:
[----:B------:R-:W-:Y:S05]  /*11280*/  BSYNC.RECONVERGENT B0 ;  /* 0x0000000000007941 */ /* 0x000fea0003800200 */
.L_x_7649:
[-C--:B------:R-:W-:Y:S01]  /*11290*/  FMUL.FTZ R121, R122, R171.reuse ;  /* 0x000000ab7a797220 */ /* 0x080fe20000410000 */
[----:B------:R-:W-:Y:S01]  /*112a0*/  P2R R129, PR, RZ, 0x2 ;  /* 0x00000002ff817803 */ /* 0x000fe20000000000 */
[----:B------:R-:W-:Y:S01]  /*112b0*/  FMUL.FTZ R116, R116, R171 ;  /* 0x000000ab74747220 */ /* 0x000fe20000410000 */
[----:B------:R-:W-:Y:S01]  /*112c0*/  I2FP.F32.U32 R122, R119 ;  /* 0x00000077007a7245 */ /* 0x000fe20000201000 */
[-C--:B------:R-:W-:Y:S01]  /*112d0*/  FMUL.FTZ R117, R154, R171.reuse ;  /* 0x000000ab9a757220 */ /* 0x080fe20000410000 */
[----:B------:R-:W-:Y:S01]  /*112e0*/  LOP3.LUT P1, RZ, R177, 0x10, RZ, 0xc0, !PT ;  /* 0x00000010b1ff7812 */ /* 0x000fe2000782c0ff */
[----:B------:R-:W-:Y:S01]  /*112f0*/  IMAD.U32 R154, R123, 0x10000, RZ ;  /* 0x000100007b9a7824 */ /* 0x000fe200078e00ff */
[----:B------:R-:W-:Y:S01]  /*11300*/  P2R R131, PR, RZ, 0x1 ;  /* 0x00000001ff837803 */ /* 0x000fe20000000000 */
[-C--:B------:R-:W-:Y:S01]  /*11310*/  FMUL.FTZ R118, R118, R171.reuse ;  /* 0x000000ab76767220 */ /* 0x080fe20000410000 */
[C---:B------:R-:W-:Y:S01]  /*11320*/  LOP3.LUT P0, RZ, R177.reuse, 0x8, RZ, 0xc0, !PT ;  /* 0x00000008b1ff7812 */ /* 0x040fe2000780c0ff */
[----:B------:R-:W-:Y:S01]  /*11330*/  FMUL.FTZ R123, R120, R171 ;  /* 0x000000ab787b7220 */ /* 0x000fe20000410000 */
[----:B------:R-:W-:Y:S01]  /*11340*/  LOP3.LUT P5, RZ, R177, 0x4, RZ, 0xc0, !PT ;  /* 0x00000004b1ff7812 */ /* 0x000fe200078ac0ff */
[----:B------:R-:W-:Y:S01]  /*11350*/  FFMA.FTZ R127, R122, R169, 1.1641532182693481445e-10 ;  /* 0x2f0000007a7f7423 */ /* 0x000fe200000100a9 */
[----:B------:R-:W-:Y:S01]  /*11360*/  FSEL R116, R116, RZ, P1 ;  /* 0x000000ff74747208 */ /* 0x000fe20000800000 */
[-C--:B------:R-:W-:Y:S01]  /*11370*/  FMUL.FTZ R130, R130, R171.reuse ;  /* 0x000000ab82827220 */ /* 0x080fe20000410000 */
[----:B------:R-:W-:Y:S01]  /*11380*/  ISETP.NE.AND P1, PT, R129, RZ, PT ;  /* 0x000000ff8100720c */ /* 0x000fe20003f25270 */
[-C--:B------:R-:W-:Y:S01]  /*11390*/  FMUL.FTZ R128, R128, R171.reuse ;  /* 0x000000ab80807220 */ /* 0x080fe20000410000 */
[----:B------:R-:W-:Y:S01]  /*113a0*/  FSEL R122, R117, RZ, P4 ;  /* 0x000000ff757a7208 */ /* 0x000fe20002000000 */
[----:B------:R-:W-:Y:S01]  /*113b0*/  FMUL.FTZ R154, R154, R171 ;  /* 0x000000ab9a9a7220 */ /* 0x000fe20000410000 */
[----:B------:R-:W-:-:S02]  /*113c0*/  FSEL R117, R118, RZ, P0 ;  /* 0x000000ff76757208 */ /* 0x000fc40000000000 */
[----:B------:R-:W-:Y:S02]  /*113d0*/  FSEL R118, R123, RZ, P5 ;  /* 0x000000ff7b767208 */ /* 0x000fe40002800000 */
[----:B------:R-:W-:Y:S02]  /*113e0*/  LOP3.LUT P6, RZ, R177, 0x2, RZ, 0xc0, !PT ;  /* 0x00000002b1ff7812 */ /* 0x000fe400078cc0ff */
        /* <DEDUP_REMOVED lines=12> */
[----:B------:R-:W-:Y:S01]  /*114b0*/  @P1 FADD.FTZ R121, R5, R121 ;  /* 0x0000007905791221 */ /* 0x000fe20000010000 */
[----:B------:R-:W-:Y:S01]  /*114c0*/  @P1 FADD.FTZ R122, R6, R122 ;  /* 0x0000007a067a1221 */ /* 0x000fe20000010000 */
[----:B------:R-:W-:-:S10]  /*114d0*/  @P1 FADD.FTZ R123, R7, R123 ;  /* 0x0000007b077b1221 */ /* 0x000fd40000010000 */
.L_x_7613:
[----:B------:R-:W-:Y:S01]  /*114e0*/  SEL R131, RZ, 0x1000000, !P5 ;  /* 0x01000000ff837807 */ /* 0x000fe20006800000 */
[----:B------:R-:W0:Y:S01]  /*114f0*/  @P0 LDC.64 R180, c[0x0][0x398] ;  /* 0x0000e600ffb40b82 */ /* 0x000e220000000a00 */
[----:B------:R-:W-:Y:S01]  /*11500*/  SEL R130, RZ, 0x10000, !P4 ;  /* 0x00010000ff827807 */ /* 0x000fe20006000000 */
[----:B------:R-:W-:Y:S01]  /*11510*/  IMAD.WIDE.U32 R178, R155, 0x8, R132 ;  /* 0x000000089bb27825 */ /* 0x000fe200078e0084 */
[----:B------:R-:W-:Y:S02]  /*11520*/  SEL R183, RZ, 0x100, !P3 ;  /* 0x00000100ffb77807 */ /* 0x000fe40005800000 */
[C---:B------:R-:W-:Y:S02]  /*11530*/  LOP3.LUT P5, RZ, R177.reuse, 0x8, RZ, 0xc0, !PT ;  /* 0x00000008b1ff7812 */ /* 0x040fe400078ac0ff */
[C---:B------:R-:W-:Y:S01]  /*11540*/  LOP3.LUT P4, RZ, R177.reuse, 0x4, RZ, 0xc0, !PT ;  /* 0x00000004b1ff7812 */ /* 0x040fe2000788c0ff */
[----:B------:R-:W1:Y:S01]  /*11550*/  @P1 LDC.64 R184, c[0x0][0x3a0] ;  /* 0x0000e800ffb81b82 */ /* 0x000e620000000a00 */
[----:B------:R-:W-:-:S02]  /*11560*/  LOP3.LUT P3, RZ, R177, 0x2, RZ, 0xc0, !PT ;  /* 0x00000002b1ff7812 */ /* 0x000fc4000786c0ff */
[----:B------:R-:W-:Y:S02]  /*11570*/  SEL R128, RZ, 0x10000, !P4 ;  /* 0x00010000ff807807 */ /* 0x000fe40006000000 */
[----:B------:R-:W-:Y:S02]  /*11580*/  SEL R129, RZ, 0x1000000, !P3 ;  /* 0x01000000ff817807 */ /* 0x000fe40005800000 */
[----:B------:R-:W-:Y:S02]  /*11590*/  SEL R127, RZ, 0x100, !P5 ;  /* 0x00000100ff7f7807 */ /* 0x000fe40006800000 */
[----:B------:R-:W-:Y:S02]  /*115a0*/  LOP3.LUT P6, RZ, R177, 0x10, RZ, 0xc0, !PT ;  /* 0x00000010b1ff7812 */ /* 0x000fe400078cc0ff */
[----:B------:R-:W-:Y:S01]  /*115b0*/  LOP3.LUT R183, R183, R131, R130, 0xfe, !PT ;  /* 0x00000083b7b77212 */ /* 0x000fe200078efe82 */
[----:B------:R-:W-:Y:S01]  /*115c0*/  IMAD.WIDE.U32 R130, R155, 0x20, R134 ;  /* 0x000000209b827825 */ /* 0x000fe200078e0086 */
[----:B------:R-:W-:-:S02]  /*115d0*/  LOP3.LUT R127, R127, R129, R128, 0xfe, !PT ;  /* 0x000000817f7f7212 */ /* 0x000fc400078efe80 */
[----:B------:R-:W-:Y:S02]  /*115e0*/  SEL R182, RZ, 0x1, !P2 ;  /* 0x00000001ffb67807 */ /* 0x000fe40005000000 */
[----:B------:R-:W-:Y:S01]  /*115f0*/  SEL R128, RZ, 0x1, !P6 ;  /* 0x00000001ff807807 */ /* 0x000fe20007000000 */
[----:B------:R2:W-:Y:S01]  /*11600*/  STG.E.128 desc[UR6][R130.64], R116 ;  /* 0x0000007482007986 */ /* 0x0005e2000c101d06 */
[----:B------:R-:W-:Y:S02]  /*11610*/  LOP3.LUT R183, R183, R182, RZ, 0xfc, !PT ;  /* 0x000000b6b7b77212 */ /* 0x000fe400078efcff */
[----:B------:R-:W-:Y:S01]  /*11620*/  LOP3.LUT R182, R127, R128, RZ, 0xfc, !PT ;  /* 0x000000807fb67212 */ /* 0x000fe200078efcff */
[----:B------:R2:W-:Y:S01]  /*11630*/  STG.E.128 desc[UR6][R130.64+0x10], R120 ;  /* 0x0000107882007986 */ /* 0x0005e2000c101d06 */
[----:B------:R-:W-:-:S03]  /*11640*/  IADD3 R173, PT, PT, R153, 0x40, RZ ;  /* 0x0000004099ad7810 */ /* 0x000fc60007ffe0ff */
[----:B------:R2:W-:Y:S02]  /*11650*/  STG.E.64 desc[UR6][R178.64], R182 ;  /* 0x000000b6b2007986 */ /* 0x0005e4000c101b06 */
[----:B------:R-:W-:-:S04]  /*11660*/  IMAD.WIDE.U32 R128, R173, 0x10, R124 ;  /* 0x00000010ad807825 */ /* 0x000fc800078e007c */
[----:B0-----:R-:W-:-:S04]  /*11670*/  @P0 IMAD.WIDE.U32 R124, R173, 0x10, R180 ;  /* 0x00000010ad7c0825 */ /* 0x001fc800078e00b4 */
[----:B-1----:R-:W-:Y:S01]  /*11680*/  @P1 IMAD.WIDE.U32 R180, R173, 0x20, R184 ;  /* 0x00000020adb41825 */ /* 0x002fe200078e00b8 */
[----:B--2---:R-:W-:Y:S06]  /*11690*/  @!P0 BRA `(.L_x_7654) ;  /* 0x0000000000508947 */ /* 0x004fec0003800000 */
        /* <DEDUP_REMOVED lines=20> */
.L_x_7654:
[----:B------:R1:W5:Y:S04]  /*117e0*/  @P0 LDG.E.128 R156, desc[UR6][R124.64] ;  /* 0x000000067c9c0981 */ /* 0x000368000c1e1d00 */
[----:B------:R1:W5:Y:S04]  /*117f0*/  @P1 LDG.E.128 R8, desc[UR6][R180.64] ;  /* 0x00000006b4081981 */ /* 0x000368000c1e1d00 */
[----:B------:R1:W5:Y:S04]  /*11800*/  @P1 LDG.E.128 R4, desc[UR6][R180.64+0x10] ;  /* 0x00001006b4041981 */ /* 0x000368000c1e1d00 */
[----:B0-----:R-:W5:Y:S01]  /*11810*/  LDG.E.128 R128, desc[UR6][R128.64] ;  /* 0x0000000680807981 */ /* 0x001f62000c1e1d00 */
[----:B------:R-:W-:Y:S05]  /*11820*/  @!P0 BRA `(.L_x_7655) ;  /* 0x0000005400b88947 */ /* 0x000fea0003800000 */
[----:B------:R-:W-:Y:S01]  /*11830*/  ISETP.NE.AND P2, PT, R172, 0x1, PT ;  /* 0x00000001ac00780c */ /* 0x000fe20003f45270 */
[----:B------:R-:W-:Y:S01]  /*11840*/  BSSY.RECONVERGENT B0, `(.L_x_7656) ;  /* 0x000004f000007945 */ /* 0x000fe20003800200 */
[----:B------:R-:W-:Y:S01]  /*11850*/  IMAD.MOV.U32 R127, RZ, RZ, 0x2 ;  /* 0x00000002ff7f7424 */ /* 0x000fe200078e00ff */
[----:B-1----:R-:W-:Y:S01]  /*11860*/  MOV R124, R142 ;  /* 0x0000008e007c7202 */ /* 0x002fe20000000f00 */
        /* <DEDUP_REMOVED lines=12> */
.L_x_7658:
        /* <DEDUP_REMOVED lines=13> */
.L_x_7660:
[----:B------:R-:W-:Y:S05]  /*11a00*/  BSYNC.RECONVERGENT B1 ;  /* 0x0000000000017941 */ /* 0x000fea0003800200 */
.L_x_7659:
[----:B------:R-:W-:Y:S01]  /*11a10*/  IMAD.WIDE.U32 R140, R136, -0x326172a9, RZ ;  /* 0xcd9e8d57888c7825 */ /* 0x000fe200078e00ff */
[----:B------:R-:W-:Y:S02]  /*11a20*/  LOP3.LUT R148, R143, R125, R3, 0x96, !PT ;  /* 0x0000007d8f947212 */ /* 0x000fe400078e9603 */
        /* <DEDUP_REMOVED lines=48> */
.L_x_7657:
[----:B------:R-:W-:Y:S05]  /*11d30*/  BSYNC.RECONVERGENT B0 ;  /* 0x0000000000007941 */ /* 0x000fea0003800200 */
.L_x_7656:
[----:B------:R-:W-:Y:S01]  /*11d40*/  I2FP.F32.U32 R124, R124 ;  /* 0x0000007c007c7245 */ /* 0x000fe20000201000 */
[----:B------:R-:W-:Y:S01]  /*11d50*/  BSSY.RECONVERGENT B0, `(.L_x_7661) ;  /* 0x0000054000007945 */ /* 0x000fe20003800200 */
[----:B------:R-:W-:Y:S01]  /*11d60*/  ISETP.NE.AND P2, PT, R127, 0x1, PT ;  /* 0x000000017f00780c */ /* 0x000fe20003f45270 */
[----:B------:R-:W-:Y:S01]  /*11d70*/  HFMA2 R146, -RZ, RZ, 0, 1.1920928955078125e-07 ;  /* 0x00000002ff927431 */ /* 0x000fe200000001ff */
[----:B------:R-:W-:Y:S01]  /*11d80*/  LOP3.LUT R177, R177, 0xffffffef, RZ, 0xc0, !PT ;  /* 0xffffffefb1b17812 */ /* 0x000fe200078ec0ff */
[----:B------:R-:W-:Y:S01]  /*11d90*/  FFMA.FTZ R125, R124, R169, 1.1641532182693481445e-10 ;  /* 0x2f0000007c7d7423 */ /* 0x000fe200000100a9 */
[C---:B-----5:R-:W-:Y:S01]  /*11da0*/  IMAD.U32 R124, R128.reuse, 0x10000, RZ ;  /* 0x00010000807c7824 */ /* 0x060fe200078e00ff */
        /* <DEDUP_REMOVED lines=14> */
.L_x_7663:
        /* <DEDUP_REMOVED lines=13> */
.L_x_7665:
[----:B------:R-:W-:Y:S05]  /*11f60*/  BSYNC.RECONVERGENT B1 ;  /* 0x0000000000017941 */ /* 0x000fea0003800200 */
.L_x_7664:
        /* <DEDUP_REMOVED lines=50> */
.L_x_7662:
[----:B------:R-:W-:Y:S05]  /*12290*/  BSYNC.RECONVERGENT B0 ;  /* 0x0000000000007941 */ /* 0x000fea0003800200 */
.L_x_7661:
        /* <DEDUP_REMOVED lines=23> */
.L_x_7668:
        /* <DEDUP_REMOVED lines=13> */
.L_x_7670:
[----:B------:R-:W-:Y:S05]  /*124e0*/  BSYNC.RECONVERGENT B1 ;  /* 0x0000000000017941 */ /* 0x000fea0003800200 */
.L_x_7669:
        /* <DEDUP_REMOVED lines=44> */
[----:B------:R-:W-:Y:S02]  /*127b0*/  LOP3.LUT R141, R166, R126, R149, 0x96, !PT ;  /* 0x0000007ea68d7212 */ /* 0x000fe400078e9695 */
[----:B------:R-:W-:Y:S01]  /*127c0*/  MOV R142, R148 ;  /* 0x00000094008e7202 */ /* 0x000fe20000000f00 */
[----:B------:R-:W-:-:S05]  /*127d0*/  VIADD R125, R3, 0x96a522ad ;  /* 0x96a522ad037d7836 */ /* 0x000fca0000000000 */
[----:B------:R-:W-:Y:S01]  /*127e0*/  LOP3.LUT R140, R125, R140, R147, 0x96, !PT ;  /* 0x0000008c7d8c7212 */ /* 0x000fe200078e9693 */
[----:B------:R-:W-:Y:S02]  /*127f0*/  IMAD.MOV.U32 R125, RZ, RZ, R154 ;  /* 0x000000ffff7d7224 */ /* 0x000fe400078e009a */
[----:B------:R-:W-:-:S07]  /*12800*/  IMAD.MOV.U32 R154, RZ, RZ, R146 ;  /* 0x000000ffff9a7224 */ /* 0x000fce00078e0092 */
.L_x_7667:
[----:B------:R-:W-:Y:S05]  /*12810*/  BSYNC.RECONVERGENT B0 ;  /* 0x0000000000007941 */ /* 0x000fea0003800200 */
.L_x_7666:
[----:B------:R-:W-:Y:S01]  /*12820*/  I2FP.F32.U32 R126, R125 ;  /* 0x0000007d007e7245 */ /* 0x000fe20000201000 */
[----:B------:R-:W-:Y:S01]  /*12830*/  IMAD.U32 R128, R128, 0x10000, RZ ;  /* 0x0001000080807824 */ /* 0x000fe200078e00ff */
[----:B------:R-:W-:Y:S01]  /*12840*/  ISETP.NE.AND P2, PT, R127, 0x1, PT ;  /* 0x000000017f00780c */ /* 0x000fe20003f45270 */
[----:B------:R-:W-:Y:S01]  /*12850*/  BSSY.RECONVERGENT B0, `(.L_x_7671) ;  /* 0x0000051000007945 */ /* 0x000fe20003800200 */
[----:B------:R-:W-:Y:S01]  /*12860*/  LOP3.LUT R177, R177, 0xfffffff7, RZ, 0xc0, !PT ;  /* 0xfffffff7b1b17812 */ /* 0x000fe200078ec0ff */
[----:B------:R-:W-:Y:S01]  /*12870*/  FFMA.FTZ R125, R126, R169, 1.1641532182693481445e-10 ;  /* 0x2f0000007e7d7423 */ /* 0x000fe200000100a9 */
[----:B------:R-:W-:Y:S02]  /*12880*/  IMAD.MOV.U32 R147, RZ, RZ, 0x2 ;  /* 0x00000002ff937424 */ /* 0x000fe400078e00ff */
[----:B------:R-:W-:Y:S02]  /*12890*/  FMUL.FTZ R150, R128, R171 ;  /* 0x000000ab80967220 */ /* 0x000fe40000410000 */
        /* <DEDUP_REMOVED lines=12> */
.L_x_7673:
        /* <DEDUP_REMOVED lines=13> */
.L_x_7675:
[----:B------:R-:W-:Y:S05]  /*12a30*/  BSYNC.RECONVERGENT B1 ;  /* 0x0000000000017941 */ /* 0x000fea0003800200 */
.L_x_7674:
        /* <DEDUP_REMOVED lines=50> */
.L_x_7672:
[----:B------:R-:W-:Y:S05]  /*12d60*/  BSYNC.RECONVERGENT B0 ;  /* 0x0000000000007941 */ /* 0x000fea0003800200 */
.L_x_7671:
[----:B------:R-:W-:Y:S01]  /*12d70*/  I2FP.F32.U32 R126, R125 ;  /* 0x0000007d007e7245 */ /* 0x000fe20000201000 */
[----:B------:R-:W-:Y:S01]  /*12d80*/  BSSY.RECONVERGENT B0, `(.L_x_7676) ;  /* 0x0000057000007945 */ /* 0x000fe20003800200 */
[----:B------:R-:W-:Y:S01]  /*12d90*/  PRMT R125, R156, 0x7632, R125 ;  /* 0x000076329c7d7816 */ /* 0x000fe2000000007d */
[----:B------:R-:W-:Y:S01]  /*12da0*/  HFMA2 R148, -RZ, RZ, 0, 1.1920928955078125e-07 ;  /* 0x00000002ff947431 */ /* 0x000fe200000001ff */
        /* <DEDUP_REMOVED lines=20> */
.L_x_7678:
        /* <DEDUP_REMOVED lines=13> */
.L_x_7680:
[----:B------:R-:W-:Y:S05]  /*12fc0*/  BSYNC.RECONVERGENT B1 ;  /* 0x0000000000017941 */ /* 0x000fea0003800200 */
.L_x_7679:
        /* <DEDUP_REMOVED lines=47> */
[----:B------:R-:W-:Y:S02]  /*132c0*/  HFMA2 R148, -RZ, RZ, 0, 0 ;  /* 0x00000000ff947431 */ /* 0x000fe400000001ff */
[----:B------:R-:W-:Y:S01]  /*132d0*/  IMAD.MOV.U32 R142, RZ, RZ, R150 ;  /* 0x000000ffff8e7224 */ /* 0x000fe200078e0096 */
[----:B------:R-:W-:-:S07]  /*132e0*/  LOP3.LUT R140, R127, R140, R149, 0x96, !PT ;  /* 0x0000008c7f8c7212 */ /* 0x000fce00078e9695 */
.L_x_7677:
[----:B------:R-:W-:Y:S05]  /*132f0*/  BSYNC.RECONVERGENT B0 ;  /* 0x0000000000007941 */ /* 0x000fea0003800200 */
.L_x_7676:
[----:B------:R-:W-:Y:S01]  /*13300*/  I2FP.F32.U32 R126, R126 ;  /* 0x0000007e007e7245 */ /* 0x000fe20000201000 */
[----:B------:R-:W-:Y:S01]  /*13310*/  BSSY.RECONVERGENT B0, `(.L_x_7681) ;  /* 0x0000054000007945 */ /* 0x000fe20003800200 */
[----:B------:R-:W-:Y:S02]  /*13320*/  ISETP.NE.AND P2, PT, R148, 0x1, PT ;  /* 0x000000019400780c */ /* 0x000fe40003f45270 */
[----:B------:R-:W-:Y:S01]  /*13330*/  LOP3.LUT R177, R177, 0xfffffffb, RZ, 0xc0, !PT ;  /* 0xfffffffbb1b17812 */ /* 0x000fe200078ec0ff */
[----:B------:R-:W-:Y:S01]  /*13340*/  FFMA.FTZ R127, R126, R169, 1.1641532182693481445e-10 ;  /* 0x2f0000007e7f7423 */ /* 0x000fe200000100a9 */
[C---:B------:R-:W-:Y:S01]  /*13350*/  IMAD.U32 R126, R129.reuse, 0x10000, RZ ;  /* 0x00010000817e7824 */ /* 0x040fe200078e00ff */
[----:B------:R-:W-:Y:S02]  /*13360*/  PRMT R129, R129, 0x7632, R129 ;  /* 0x0000763281817816 */ /* 0x000fe40000000081 */
[----:B------:R-:W-:Y:S01]  /*13370*/  MOV R149, 0x2 ;  /* 0x0000000200957802 */ /* 0x000fe20000000f00 */
        /* <DEDUP_REMOVED lines=13> */
.L_x_7683:
        /* <DEDUP_REMOVED lines=13> */
.L_x_7685:
[----:B------:R-:W-:Y:S05]  /*13520*/  BSYNC.RECONVERGENT B1 ;  /* 0x0000000000017941 */ /* 0x000fea0003800200 */
.L_x_7684:
        /* <DEDUP_REMOVED lines=50> */
.L_x_7682:
[----:B------:R-:W-:Y:S05]  /*13850*/  BSYNC.RECONVERGENT B0 ;  /* 0x0000000000007941 */ /* 0x000fea0003800200 */
.L_x_7681:
        /* <DEDUP_REMOVED lines=23> */
.L_x_7688:
        /* <DEDUP_REMOVED lines=13> */
.L_x_7690:
[----:B------:R-:W-:Y:S05]  /*13aa0*/  BSYNC.RECONVERGENT B1 ;  /* 0x0000000000017941 */ /* 0x000fea0003800200 */
.L_x_7689:
        /* <DEDUP_REMOVED lines=45> */
[----:B------:R-:W-:Y:S02]  /*13d80*/  HFMA2 R148, -RZ, RZ, 0, 0 ;  /* 0x00000000ff947431 */ /* 0x000fe400000001ff */
[----:B------:R-:W-:Y:S01]  /*13d90*/  IMAD.MOV.U32 R142, RZ, RZ, R178 ;  /* 0x000000ffff8e7224 */ /* 0x000fe200078e00b2 */
[----:B------:R-:W-:Y:S02]  /*13da0*/  LOP3.LUT R140, R127, R140, R151, 0x96, !PT ;  /* 0x0000008c7f8c7212 */ /* 0x000fe400078e9697 */
[----:B------:R-:W-:Y:S01]  /*13db0*/  MOV R127, R154 ;  /* 0x0000009a007f7202 */ /* 0x000fe20000000f00 */
[----:B------:R-:W-:-:S07]  /*13dc0*/  IMAD.MOV.U32 R154, RZ, RZ, R150 ;  /* 0x000000ffff9a7224 */ /* 0x000fce00078e0096 */
.L_x_7687:
[----:B------:R-:W-:Y:S05]  /*13dd0*/  BSYNC.RECONVERGENT B0 ;  /* 0x0000000000007941 */ /* 0x000fea0003800200 */
.L_x_7686:
[----:B------:R-:W-:Y:S01]  /*13de0*/  I2FP.F32.U32 R128, R127 ;  /* 0x0000007f00807245 */ /* 0x000fe20000201000 */
[----:B------:R-:W-:Y:S01]  /*13df0*/  BSSY.RECONVERGENT B0, `(.L_x_7691) ;  /* 0x0000053000007945 */ /* 0x000fe20003800200 */
[----:B------:R-:W-:Y:S02]  /*13e00*/  ISETP.NE.AND P2, PT, R148, 0x1, PT ;  /* 0x000000019400780c */ /* 0x000fe40003f45270 */
[----:B------:R-:W-:Y:S01]  /*13e10*/  LOP3.LUT R177, R177, 0xfffffffd, RZ, 0xc0, !PT ;  /* 0xfffffffdb1b17812 */ /* 0x000fe200078ec0ff */
[----:B------:R-:W-:Y:S01]  /*13e20*/  FFMA.FTZ R127, R128, R169, 1.1641532182693481445e-10 ;  /* 0x2f000000807f7423 */ /* 0x000fe200000100a9 */
[----:B------:R-:W-:Y:S01]  /*13e30*/  IMAD.U32 R128, R129, 0x10000, RZ ;  /* 0x0001000081807824 */ /* 0x000fe200078e00ff */
[----:B------:R-:W-:-:S03]  /*13e40*/  MOV R129, 0x2 ;  /* 0x0000000200817802 */ /* 0x000fc60000000f00 */
        /* <DEDUP_REMOVED lines=13> */
.L_x_7693:
        /* <DEDUP_REMOVED lines=13> */
.L_x_7695:
[----:B------:R-:W-:Y:S05]  /*13ff0*/  BSYNC.RECONVERGENT B1 ;  /* 0x0000000000017941 */ /* 0x000fea0003800200 */
.L_x_7694:
        /* <DEDUP_REMOVED lines=50> */
.L_x_7692:
[----:B------:R-:W-:Y:S05]  /*14320*/  BSYNC.RECONVERGENT B0 ;  /* 0x0000000000007941 */ /* 0x000fea0003800200 */
.L_x_7691:
        /* <DEDUP_REMOVED lines=24> */
.L_x_7698:
        /* <DEDUP_REMOVED lines=13> */
.L_x_7700:
[----:B------:R-:W-:Y:S05]  /*14580*/  BSYNC.RECONVERGENT B1 ;  /* 0x0000000000017941 */ /* 0x000fea0003800200 */
.L_x_7699:
[----:B------:R-:W-:Y:S01]  /*14590*/  IMAD.WIDE.U32 R140, R136, -0x326172a9, RZ ;  /* 0xcd9e8d57888c7825 */ /* 0x000fe200078e00ff */
[----:B------:R-:W-:Y:S02]  /*145a0*/  LOP3.LUT R178, R143, R129, R3, 0x96, !PT ;  /* 0x000000818fb27212 */ /* 0x000fe400078e9603 */
[----:B------:R-:W-:Y:S02]  /*145b0*/  IADD3 R149, PT, PT, R2, 0x78dde6e4, RZ ;  /* 0x78dde6e402957810 */ /* 0x000fe40007ffe0ff */
        /* <DEDUP_REMOVED lines=44> */
[----:B------:R-:W-:Y:S01]  /*14880*/  IMAD.MOV.U32 R142, RZ, RZ, R178 ;  /* 0x000000ffff8e7224 */ /* 0x000fe200078e00b2 */
[----:B------:R-:W-:Y:S01]  /*14890*/  LOP3.LUT R140, R129, R140, R151, 0x96, !PT ;  /* 0x0000008c818c7212 */ /* 0x000fe200078e9697 */
[----:B------:R-:W-:-:S07]  /*148a0*/  IMAD.MOV.U32 R154, RZ, RZ, R150 ;  /* 0x000000ffff9a7224 */ /* 0x000fce00078e0096 */
.L_x_7697:
[----:B------:R-:W-:Y:S05]  /*148b0*/  BSYNC.RECONVERGENT B0 ;  /* 0x0000000000007941 */ /* 0x000fea0003800200 */
.L_x_7696:
[----:B------:R-:W-:Y:S01]  /*148c0*/  ISETP.NE.AND P3, PT, R149, 0x1, PT ;  /* 0x000000019500780c */ /* 0x000fe20003f65270 */
[----:B------:R-:W-:Y:S01]  /*148d0*/  BSSY.RECONVERGENT B0, `(.L_x_7701) ;  /* 0x0000052000007945 */ /* 0x000fe20003800200 */
[----:B------:R-:W-:Y:S02]  /*148e0*/  I2FP.F32.U32 R128, R128 ;  /* 0x0000008000807245 */ /* 0x000fe40000201000 */
[----:B------:R-:W-:-:S03]  /*148f0*/  MOV R151, 0x2 ;  /* 0x0000000200977802 */ /* 0x000fc60000000f00 */
[----:B------:R-:W-:Y:S01]  /*14900*/  FFMA.FTZ R129, R128, R169, 1.1641532182693481445e-10 ;  /* 0x2f00000080817423 */ /* 0x000fe200000100a9 */
[C---:B------:R-:W-:Y:S01]  /*14910*/  IMAD.U32 R128, R130.reuse, 0x10000, RZ ;  /* 0x0001000082807824 */ /* 0x040fe200078e00ff */
[----:B------:R-:W-:-:S03]  /*14920*/  PRMT R130, R130, 0x7632, R130 ;  /* 0x0000763282827816 */ /* 0x000fc60000000082 */
        /* <DEDUP_REMOVED lines=12> */
.L_x_7703:
        /* <DEDUP_REMOVED lines=13> */
.L_x_7705:
[----:B------:R-:W-:Y:S05]  /*14ac0*/  BSYNC.RECONVERGENT B1 ;  /* 0x0000000000017941 */ /* 0x000fea0003800200 */
.L_x_7704:
        /* <DEDUP_REMOVED lines=50> */
.L_x_7702:
[----:B------:R-:W-:Y:S05]  /*14df0*/  BSYNC.RECONVERGENT B0 ;  /* 0x0000000000007941 */ /* 0x000fea0003800200 */
.L_x_7701:
        /* <DEDUP_REMOVED lines=23> */
.L_x_7708:
        /* <DEDUP_REMOVED lines=13> */
.L_x_7710:
[----:B------:R-:W-:Y:S05]  /*15040*/  BSYNC.RECONVERGENT B1 ;  /* 0x0000000000017941 */ /* 0x000fea0003800200 */
.L_x_7709:
        /* <DEDUP_REMOVED lines=50> */
.L_x_7707:
[----:B------:R-:W-:Y:S05]  /*15370*/  BSYNC.RECONVERGENT B0 ;  /* 0x0000000000007941 */ /* 0x000fea0003800200 */
.L_x_7706:
        /* <DEDUP_REMOVED lines=18> */
.L_x_7713:
        /* <DEDUP_REMOVED lines=13> */
.L_x_7715:
[----:B------:R-:W-:Y:S05]  /*15570*/  BSYNC.RECONVERGENT B1 ;  /* 0x0000000000017941 */ /* 0x000fea0003800200 */
.L_x_7714:
        /* <DEDUP_REMOVED lines=46> */
[----:B------:R-:W-:Y:S01]  /*15860*/  IMAD.MOV.U32 R150, RZ, RZ, R154 ;  /* 0x000000ffff967224 */ /* 0x000fe200078e009a */
[----:B------:R-:W-:Y:S01]  /*15870*/  MOV R154, R178 ;  /* 0x000000b2009a7202 */ /* 0x000fe20000000f00 */
[----:B------:R-:W-:Y:S01]  /*15880*/  IMAD.MOV.U32 R151, RZ, RZ, RZ ;  /* 0x000000ffff977224 */ /* 0x000fe200078e00ff */
[----:B------:R-:W-:-:S07]  /*15890*/  LOP3.LUT R140, R129, R140, R179, 0x96, !PT ;  /* 0x0000008c818c7212 */ /* 0x000fce00078e96b3 */
.L_x_7712:
[----:B------:R-:W-:Y:S05]  /*158a0*/  BSYNC.RECONVERGENT B0 ;  /* 0x0000000000007941 */ /* 0x000fea0003800200 */
.L_x_7711:
        /* <DEDUP_REMOVED lines=24> */
.L_x_7718:
        /* <DEDUP_REMOVED lines=13> */
.L_x_7720:
[----:B------:R-:W-:Y:S05]  /*15b00*/  BSYNC.RECONVERGENT B1 ;  /* 0x0000000000017941 */ /* 0x000fea0003800200 */
.L_x_7719:
[----:B------:R-:W-:Y:S01]  /*15b10*/  IMAD.WIDE.U32 R178, R136, -0x326172a9, RZ ;  /* 0xcd9e8d5788b27825 */ /* 0x000fe200078e00ff */
[----:B------:R-:W-:-:S03]  /*15b20*/  LOP3.LUT R182, R143, R141, R3, 0x96, !PT ;  /* 0x0000008d8fb67212 */ /* 0x000fc600078e9603 */
[----:B------:R-:W-:Y:S01]  /*15b30*/  HFMA2 R172, -RZ, RZ, 0, 0 ;  /* 0x00000000ffac7431 */ /* 0x000fe200000001ff */
        /* <DEDUP_REMOVED lines=47> */
.L_x_7717:
[----:B------:R-:W-:Y:S05]  /*15e30*/  BSYNC.RECONVERGENT B0 ;  /* 0x0000000000007941 */ /* 0x000fea0003800200 */
.L_x_7716:
        /* <DEDUP_REMOVED lines=19> */
.L_x_7723:
        /* <DEDUP_REMOVED lines=13> */
.L_x_7725:
[----:B------:R-:W-:Y:S05]  /*16040*/  BSYNC.RECONVERGENT B1 ;  /* 0x0000000000017941 */ /* 0x000fea0003800200 */
.L_x_7724:
        /* <DEDUP_REMOVED lines=47> */
[----:B------:R-:W-:Y:S01]  /*16340*/  VIADD R151, R3, 0x96a522ad ;  /* 0x96a522ad03977836 */ /* 0x000fe20000000000 */
[----:B------:R-:W-:-:S04]  /*16350*/  MOV R154, R180 ;  /* 0x000000b4009a7202 */ /* 0x000fc80000000f00 */
[----:B------:R-:W-:-:S07]  /*16360*/  LOP3.LUT R140, R151, R140, R181, 0x96, !PT ;  /* 0x0000008c978c7212 */ /* 0x000fce00078e96b5 */
.L_x_7722:
[----:B------:R-:W-:Y:S05]  /*16370*/  BSYNC.RECONVERGENT B0 ;  /* 0x0000000000007941 */ /* 0x000fea0003800200 */
.L_x_7721:
[----:B------:R-:W-:Y:S01]  /*16380*/  I2FP.F32.U32 R130, R130 ;  /* 0x0000008200827245 */ /* 0x000fe20000201000 */
[----:B------:R-:W-:Y:S01]  /*16390*/  BSSY.RECONVERGENT B0, `(.L_x_7726) ;  /* 0x0000056000007945 */ /* 0x000fe20003800200 */
[----:B------:R-:W-:Y:S01]  /*163a0*/  SHF.L.U32 R172, R159, 0x10, RZ ;  /* 0x000000109fac7819 */ /* 0x000fe200000006ff */
[----:B------:R-:W-:Y:S01]  /*163b0*/  IMAD.MOV.U32 R176, RZ, RZ, 0x2 ;  /* 0x00000002ffb07424 */ /* 0x000fe200078e00ff */
[----:B------:R-:W-:Y:S01]  /*163c0*/  FSEL R179, R152, RZ, P4 ;  /* 0x000000ff98b37208 */ /* 0x000fe20002000000 */
        /* <DEDUP_REMOVED lines=18> */
.L_x_7728:
        /* <DEDUP_REMOVED lines=13> */
.L_x_7730:
[----:B------:R-:W-:Y:S05]  /*165c0*/  BSYNC.RECONVERGENT B1 ;  /* 0x0000000000017941 */ /* 0x000fea0003800200 */
.L_x_7729:
[----:B------:R-:W-:Y:S01]  /*165d0*/  IMAD.WIDE.U32 R178, R136, -0x326172a9, RZ ;  /* 0xcd9e8d5788b27825 */ /* 0x000fe200078e00ff */
[----:B------:R-:W-:-:S03]  /*165e0*/  LOP3.LUT R182, R143, R141, R3, 0x96, !PT ;  /* 0x0000008d8fb67212 */ /* 0x000fc600078e9603 */
[----:B------:R-:W-:Y:S01]  /*165f0*/  HFMA2 R176, -RZ, RZ, 0, 0 ;  /* 0x00000000ffb07431 */ /* 0x000fe200000001ff */
        /* <DEDUP_REMOVED lines=46> */
[----:B------:R-:W-:-:S07]  /*168e0*/  IMAD.MOV.U32 R154, RZ, RZ, R180 ;  /* 0x000000ffff9a7224 */ /* 0x000fce00078e00b4 */
.L_x_7727:
[----:B------:R-:W-:Y:S05]  /*168f0*/  BSYNC.RECONVERGENT B0 ;  /* 0x0000000000007941 */ /* 0x000fea0003800200 */
.L_x_7726:
        /* <DEDUP_REMOVED lines=18> */
.L_x_7733:
        /* <DEDUP_REMOVED lines=15> */
.L_x_7735:
[----:B------:R-:W-:Y:S05]  /*16b10*/  BSYNC.RECONVERGENT B1 ;  /* 0x0000000000017941 */ /* 0x000fea0003800200 */
.L_x_7734:
        /* <DEDUP_REMOVED lines=50> */
.L_x_7732:
[----:B------:R-:W-:Y:S05]  /*16e40*/  BSYNC.RECONVERGENT B0 ;  /* 0x0000000000007941 */ /* 0x000fea0003800200 */
.L_x_7731:
[----:B------:R-:W-:Y:S02]  /*16e50*/  I2FP.F32.U32 R0, R152 ;  /* 0x0000009800007245 */ /* 0x000fe40000201000 */
[----:B------:R-:W-:-:S03]  /*16e60*/  PRMT R131, R159, 0x7632, R131 ;  /* 0x000076329f837816 */ /* 0x000fc60000000083 */
[----:B------:R-:W-:Y:S01]  /*16e70*/  FFMA.FTZ R169, R0, R169, 1.1641532182693481445e-10 ;  /* 0x2f00000000a97423 */ /* 0x000fe200000100a9 */
[----:B------:R-:W-:Y:S02]  /*16e80*/  SHF.L.U32 R152, R131, 0x10, RZ ;  /* 0x0000001083987819 */ /* 0x000fe400000006ff */
[----:B------:R-:W-:Y:S02]  /*16e90*/  FSEL R0, R174, RZ, P5 ;  /* 0x000000ffae007208 */ /* 0x000fe40002800000 */
[----:B------:R-:W-:Y:S01]  /*16ea0*/  FSETP.GTU.FTZ.AND P6, PT, R169, R170, PT ;  /* 0x000000aaa900720b */ /* 0x000fe20003fdc000 */
[----:B------:R-:W-:-:S05]  /*16eb0*/  FMUL.FTZ R152, R152, R171 ;  /* 0x000000ab98987220 */ /* 0x000fca0000410000 */
[----:B------:R-:W-:Y:S02]  /*16ec0*/  FSEL R131, R152, RZ, !P6 ;  /* 0x000000ff98837208 */ /* 0x000fe40007000000 */
[----:B------:R-:W-:-:S03]  /*16ed0*/  SEL R152, RZ, 0x1, P6 ;  /* 0x00000001ff987807 */ /* 0x000fc60003000000 */
[----:B------:R-:W-:-:S04]  /*16ee0*/  FADD.FTZ R131, R131, R0 ;  /* 0x0000000083837221 */ /* 0x000fc80000010000 */
[----:B------:R-:W-:Y:S01]  /*16ef0*/  @P1 FADD.FTZ R131, R7, R131 ;  /* 0x0000008307831221 */ /* 0x000fe20000010000 */
[----:B------:R-:W-:Y:S06]  /*16f00*/  BRA `(.L_x_7736) ;  /* 0x0000002c00007947 */ /* 0x000fec0003800000 */
.L_x_7655:
        /* <DEDUP_REMOVED lines=16> */
.L_x_7739:
        /* <DEDUP_REMOVED lines=13> */
.L_x_7741:
[----:B------:R-:W-:Y:S05]  /*170e0*/  BSYNC.RECONVERGENT B1 ;  /* 0x0000000000017941 */ /* 0x000fea0003800200 */
.L_x_7740:
        /* <DEDUP_REMOVED lines=46> */
[----:B------:R-:W-:Y:S01]  /*173d0*/  MOV R124, R126 ;  /* 0x0000007e007c7202 */ /* 0x000fe20000000f00 */
[----:B------:R-:W-:Y:S02]  /*173e0*/  IMAD.MOV.U32 R154, RZ, RZ, R178 ;  /* 0x000000ffff9a7224 */ /* 0x000fe400078e00b2 */
[----:B------:R-:W-:Y:S01]  /*173f0*/  IMAD.MOV.U32 R127, RZ, RZ, RZ ;  /* 0x000000ffff7f7224 */ /* 0x000fe200078e00ff */
[----:B------:R-:W-:-:S07]  /*17400*/  LOP3.LUT R140, R125, R140, R179, 0x96, !PT ;  /* 0x0000008c7d8c7212 */ /* 0x000fce00078e96b3 */
.L_x_7738:
[----:B------:R-:W-:Y:S05]  /*17410*/  BSYNC.RECONVERGENT B0 ;  /* 0x0000000000007941 */ /* 0x000fea0003800200 */
.L_x_7737:
[----:B------:R-:W-:Y:S01]  /*17420*/  I2FP.F32.U32 R124, R124 ;  /* 0x0000007c007c7245 */ /* 0x000fe20000201000 */
[----:B------:R-:W-:Y:S01]  /*17430*/  BSSY.RECONVERGENT B0, `(.L_x_7742) ;  /* 0x0000053000007945 */ /* 0x000fe20003800200 */
[----:B------:R-:W-:Y:S01]  /*17440*/  ISETP.NE.AND P2, PT, R127, 0x1, PT ;  /* 0x000000017f00780c */ /* 0x000fe20003f45270 */
[----:B------:R-:W-:Y:S01]  /*17450*/  IMAD.MOV.U32 R172, RZ, RZ, 0x2 ;  /* 0x00000002ffac7424 */ /* 0x000fe200078e00ff */
[----:B------:R-:W-:Y:S01]  /*17460*/  LOP3.LUT R177, R177, 0xffffffef, RZ, 0xc0, !PT ;  /* 0xffffffefb1b17812 */ /* 0x000fe200078ec0ff */
[----:B------:R-:W-:Y:S01]  /*17470*/  FFMA.FTZ R125, R124, R169, 1.1641532182693481445e-10 ;  /* 0x2f0000007c7d7423 */ /* 0x000fe200000100a9 */
[C---:B-----5:R-:W-:Y:S02]  /*17480*/  SHF.L.U32 R124, R128.reuse, 0x10, RZ ;  /* 0x00000010807c7819 */ /* 0x060fe400000006ff */
[----:B------:R-:W-:Y:S02]  /*17490*/  PRMT R128, R128, 0x7632, R128 ;  /* 0x0000763280807816 */ /* 0x000fe40000000080 */
        /* <DEDUP_REMOVED lines=12> */
.L_x_7744:
        /* <DEDUP_REMOVED lines=13> */
.L_x_7746:
[----:B------:R-:W-:Y:S05]  /*17630*/  BSYNC.RECONVERGENT B1 ;  /* 0x0000000000017941 */ /* 0x000fea0003800200 */
.L_x_7745:
        /* <DEDUP_REMOVED lines=50> */
.L_x_7743:
[----:B------:R-:W-:Y:S05]  /*17960*/  BSYNC.RECONVERGENT B0 ;  /* 0x0000000000007941 */ /* 0x000fea0003800200 */
.L_x_7742:
        /* <DEDUP_REMOVED lines=19> */
.L_x_7749:
        /* <DEDUP_REMOVED lines=13> */
.L_x_7751:
[----:B------:R-:W-:Y:S05]  /*17b70*/  BSYNC.RECONVERGENT B1 ;  /* 0x0000000000017941 */ /* 0x000fea0003800200 */
.L_x_7750:
        /* <DEDUP_REMOVED lines=50> */
.L_x_7748:
[----:B------:R-:W-:Y:S05]  /*17ea0*/  BSYNC.RECONVERGENT B0 ;  /* 0x0000000000007941 */ /* 0x000fea0003800200 */
.L_x_7747:
[----:B------:R-:W-:Y:S01]  /*17eb0*/  I2FP.F32.U32 R128, R125 ;  /* 0x0000007d00807245 */ /* 0x000fe20000201000 */
[----:B------:R-:W-:Y:S01]  /*17ec0*/  BSSY.RECONVERGENT B0, `(.L_x_7752) ;  /* 0x0000053000007945 */ /* 0x000fe20003800200 */
[----:B------:R-:W-:Y:S02]  /*17ed0*/  ISETP.NE.AND P2, PT, R127, 0x1, PT ;  /* 0x000000017f00780c */ /* 0x000fe40003f45270 */
[----:B------:R-:W-:Y:S01]  /*17ee0*/  LOP3.LUT R177, R177, 0xfffffffb, RZ, 0xc0, !PT ;  /* 0xfffffffbb1b17812 */ /* 0x000fe200078ec0ff */
[----:B------:R-:W-:Y:S01]  /*17ef0*/  FFMA.FTZ R125, R128, R169, 1.1641532182693481445e-10 ;  /* 0x2f000000807d7423 */ /* 0x000fe200000100a9 */
[C---:B------:R-:W-:Y:S02]  /*17f00*/  SHF.L.U32 R128, R129.reuse, 0x10, RZ ;  /* 0x0000001081807819 */ /* 0x040fe400000006ff */
[----:B------:R-:W-:Y:S01]  /*17f10*/  PRMT R174, R129, 0x7632, R174 ;  /* 0x0000763281ae7816 */ /* 0x000fe200000000ae */
[----:B------:R-:W-:Y:S01]  /*17f20*/  IMAD.MOV.U32 R129, RZ, RZ, 0x2 ;  /* 0x00000002ff817424 */ /* 0x000fe200078e00ff */
        /* <DEDUP_REMOVED lines=12> */
.L_x_7754:
        /* <DEDUP_REMOVED lines=13> */
.L_x_7756:
[----:B------:R-:W-:Y:S05]  /*180c0*/  BSYNC.RECONVERGENT B1 ;  /* 0x0000000000017941 */ /* 0x000fea0003800200 */
.L_x_7755:
        /* <DEDUP_REMOVED lines=50> */
.L_x_7753:
[----:B------:R-:W-:Y:S05]  /*183f0*/  BSYNC.RECONVERGENT B0 ;  /* 0x0000000000007941 */ /* 0x000fea0003800200 */
.L_x_7752:
[----:B------:R-:W-:Y:S01]  /*18400*/  I2FP.F32.U32 R172, R125 ;  /* 0x0000007d00ac7245 */ /* 0x000fe20000201000 */
[----:B------:R-:W-:Y:S01]  /*18410*/  BSSY.RECONVERGENT B0, `(.L_x_7757) ;  /* 0x0000052000007945 */ /* 0x000fe20003800200 */
[----:B------:R-:W-:Y:S01]  /*18420*/  ISETP.NE.AND P2, PT, R129, 0x1, PT ;  /* 0x000000018100780c */ /* 0x000fe20003f45270 */
[----:B------:R-:W-:Y:S01]  /*18430*/  IMAD.U32 R174, R174, 0x10000, RZ ;  /* 0x00010000aeae7824 */ /* 0x000fe200078e00ff */
[----:B------:R-:W-:Y:S01]  /*18440*/  LOP3.LUT R177, R177, 0xfffffffd, RZ, 0xc0, !PT ;  /* 0xfffffffdb1b17812 */ /* 0x000fe200078ec0ff */
[----:B------:R-:W-:Y:S01]  /*18450*/  FFMA.FTZ R125, R172, R169, 1.1641532182693481445e-10 ;  /* 0x2f000000ac7d7423 */ /* 0x000fe200000100a9 */
[----:B------:R-:W-:-:S04]  /*18460*/  MOV R127, 0x2 ;  /* 0x00000002007f7802 */ /* 0x000fc80000000f00 */
        /* <DEDUP_REMOVED lines=12> */
.L_x_7759:
        /* <DEDUP_REMOVED lines=13> */
.L_x_7761:
[----:B------:R-:W-:Y:S05]  /*18600*/  BSYNC.RECONVERGENT B1 ;  /* 0x0000000000017941 */ /* 0x000fea0003800200 */
.L_x_7760:
        /* <DEDUP_REMOVED lines=50> */
.L_x_7758:
[----:B------:R-:W-:Y:S05]  /*18930*/  BSYNC.RECONVERGENT B0 ;  /* 0x0000000000007941 */ /* 0x000fea0003800200 */
.L_x_7757:
        /* <DEDUP_REMOVED lines=18> */
.L_x_7764:
        /* <DEDUP_REMOVED lines=13> */
.L_x_7766:
[----:B------:R-:W-:Y:S05]  /*18b30*/  BSYNC.RECONVERGENT B1 ;  /* 0x0000000000017941 */ /* 0x000fea0003800200 */
.L_x_7765:
        /* <DEDUP_REMOVED lines=50> */
.L_x_7763:
[----:B------:R-:W-:Y:S05]  /*18e60*/  BSYNC.RECONVERGENT B0 ;  /* 0x0000000000007941 */ /* 0x000fea0003800200 */
.L_x_7762:
[----:B------:R-:W-:Y:S01]  /*18e70*/  ISETP.NE.AND P4, PT, R129, 0x1, PT ;  /* 0x000000018100780c */ /* 0x000fe20003f85270 */
[----:B------:R-:W-:Y:S01]  /*18e80*/  BSSY.RECONVERGENT B0, `(.L_x_7767) ;  /* 0x0000050000007945 */ /* 0x000fe20003800200 */
[----:B------:R-:W-:Y:S01]  /*18e90*/  I2FP.F32.U32 R172, R125 ;  /* 0x0000007d00ac7245 */ /* 0x000fe20000201000 */
[----:B------:R-:W-:Y:S01]  /*18ea0*/  IMAD.U32 R130, R130, 0x10000, RZ ;  /* 0x0001000082827824 */ /* 0x000fe200078e00ff */
[----:B------:R-:W-:Y:S01]  /*18eb0*/  MOV R178, 0x2 ;  /* 0x0000000200b27802 */ /* 0x000fe20000000f00 */
        /* <DEDUP_REMOVED lines=12> */
.L_x_7769:
        /* <DEDUP_REMOVED lines=13> */
.L_x_7771:
[----:B------:R-:W-:Y:S05]  /*19050*/  BSYNC.RECONVERGENT B1 ;  /* 0x0000000000017941 */ /* 0x000fea0003800200 */
.L_x_7770:
        /* <DEDUP_REMOVED lines=50> */
.L_x_7768:
[----:B------:R-:W-:Y:S05]  /*19380*/  BSYNC.RECONVERGENT B0 ;  /* 0x0000000000007941 */ /* 0x000fea0003800200 */
.L_x_7767:
        /* <DEDUP_REMOVED lines=18> */
.L_x_7774:
        /* <DEDUP_REMOVED lines=13> */
.L_x_7776:
[----:B------:R-:W-:Y:S05]  /*19580*/  BSYNC.RECONVERGENT B1 ;  /* 0x0000000000017941 */ /* 0x000fea0003800200 */
.L_x_7775:
        /* <DEDUP_REMOVED lines=50> */
.L_x_7773:
[----:B------:R-:W-:Y:S05]  /*198b0*/  BSYNC.RECONVERGENT B0 ;  /* 0x0000000000007941 */ /* 0x000fea0003800200 */
.L_x_7772:
[----:B------:R-:W-:Y:S01]  /*198c0*/  P2R R125, PR, RZ, 0x2 ;  /* 0x00000002ff7d7803 */ /* 0x000fe20000000000 */
[----:B------:R-:W-:Y:S01]  /*198d0*/  FMUL.FTZ R124, R124, R171 ;  /* 0x000000ab7c7c7220 */ /* 0x000fe20000410000 */
[----:B------:R-:W-:Y:S01]  /*198e0*/  I2FP.F32.U32 R160, R127 ;  /* 0x0000007f00a07245 */ /* 0x000fe20000201000 */
[-C--:B------:R-:W-:Y:S01]  /*198f0*/  FMUL.FTZ R129, R130, R171.reuse ;  /* 0x000000ab82817220 */ /* 0x080fe20000410000 */
[C---:B------:R-:W-:Y:S01]  /*19900*/  LOP3.LUT P1, RZ, R177.reuse, 0x10, RZ, 0xc0, !PT ;  /* 0x00000010b1ff7812 */ /* 0x040fe2000782c0ff */
[----:B------:R-:W-:Y:S01]  /*19910*/  FMUL.FTZ R174, R174, R171 ;  /* 0x000000abaeae7220 */ /* 0x000fe20000410000 */
[----:B------:R-:W-:Y:S01]  /*19920*/  LOP3.LUT P5, RZ, R177, 0x2, RZ, 0xc0, !PT ;  /* 0x00000002b1ff7812 */ /* 0x000fe200078ac0ff */
[----:B------:R-:W-:Y:S01]  /*19930*/  FFMA.FTZ R169, R160, R169, 1.1641532182693481445e-10 ;  /* 0x2f000000a0a97423 */ /* 0x000fe200000100a9 */
[----:B------:R-:W-:Y:S01]  /*19940*/  IMAD.U32 R130, R131, 0x10000, RZ ;  /* 0x0001000083827824 */ /* 0x000fe200078e00ff */
[----:B------:R-:W-:Y:S01]  /*19950*/  FSEL R124, R124, RZ, P1 ;  /* 0x000000ff7c7c7208 */ /* 0x000fe20000800000 */
[-C--:B------:R-:W-:Y:S01]  /*19960*/  FMUL.FTZ R126, R126, R171.reuse ;  /* 0x000000ab7e7e7220 */ /* 0x080fe20000410000 */
[----:B------:R-:W-:Y:S01]  /*19970*/  ISETP.NE.AND P1, PT, R125, RZ, PT ;  /* 0x000000ff7d00720c */ /* 0x000fe20003f25270 */
[-C--:B------:R-:W-:Y:S01]  /*19980*/  FMUL.FTZ R128, R128, R171.reuse ;  /* 0x000000ab80807220 */ /* 0x080fe20000410000 */
[----:B------:R-:W-:Y:S01]  /*19990*/  P2R R161, PR, RZ, 0x1 ;  /* 0x00000001ffa17803 */ /* 0x000fe20000000000 */
[-C--:B------:R-:W-:Y:S01]  /*199a0*/  FMUL.FTZ R0, R184, R171.reuse ;  /* 0x000000abb8007220 */ /* 0x080fe20000410000 */
[C---:B------:R-:W-:Y:S01]  /*199b0*/  LOP3.LUT P0, RZ, R177.reuse, 0x8, RZ, 0xc0, !PT ;  /* 0x00000008b1ff7812 */ /* 0x040fe2000780c0ff */
[-C--:B------:R-:W-:Y:S01]  /*199c0*/  FMUL.FTZ R176, R176, R171.reuse ;  /* 0x000000abb0b07220 */ /* 0x080fe20000410000 */
[----:B------:R-:W-:Y:S01]  /*199d0*/  LOP3.LUT P6, RZ, R177, 0x4, RZ, 0xc0, !PT ;  /* 0x00000004b1ff7812 */ /* 0x000fe200078cc0ff */
[----:B------:R-:W-:Y:S01]  /*199e0*/  FMUL.FTZ R131, R130, R171 ;  /* 0x000000ab82837220 */ /* 0x000fe20000410000 */
[----:B------:R-:W-:-:S02]  /*199f0*/  FSEL R127, R174, RZ, P5 ;  /* 0x000000ffae7f7208 */ /* 0x000fc40002800000 */
        /* <DEDUP_REMOVED lines=17> */
.L_x_7736:
[----:B------:R-:W-:Y:S01]  /*19b10*/  FADD.FTZ R0, RZ, R108 ;  /* 0x0000006cff007221 */ /* 0x000fe20000010000 */
[----:B------:R-:W-:Y:S01]  /*19b20*/  SEL R166, RZ, 0x1000000, !P5 ;  /* 0x01000000ffa67807 */ /* 0x000fe20006800000 */
[----:B------:R-:W0:Y:S01]  /*19b30*/  S2R R167, SR_TID.X ;  /* 0x0000000000a77919 */ /* 0x000e220000002100 */
[----:B------:R-:W-:Y:S01]  /*19b40*/  SEL R165, RZ, 0x10000, !P4 ;  /* 0x00010000ffa57807 */ /* 0x000fe20006000000 */
[----:B------:R-:W-:Y:S01]  /*19b50*/  FADD.FTZ R161, R0, R109 ;  /* 0x0000006d00a17221 */ /* 0x000fe20000010000 */
[----:B------:R-:W-:Y:S01]  /*19b60*/  LOP3.LUT P6, RZ, R177, 0x8, RZ, 0xc0, !PT ;  /* 0x00000008b1ff7812 */ /* 0x000fe200078cc0ff */
        /* <DEDUP_REMOVED lines=11> */
[----:B------:R-:W-:Y:S01]  /*19c20*/  SEL R163, RZ, 0x10000, !P5 ;  /* 0x00010000ffa37807 */ /* 0x000fe20006800000 */
[----:B------:R1:W-:Y:S01]  /*19c30*/  STG.E.128 desc[UR6][R134.64+0x10], R128 ;  /* 0x0000108086007986 */ /* 0x0003e2000c101d06 */
[----:B------:R-:W-:Y:S01]  /*19c40*/  SEL R160, RZ, 0x100, !P6 ;  /* 0x00000100ffa07807 */ /* 0x000fe20007000000 */
[----:B------:R-:W-:Y:S01]  /*19c50*/  FADD.FTZ R161, R0, R113 ;  /* 0x0000007100a17221 */ /* 0x000fe20000010000 */
[----:B------:R-:W-:Y:S02]  /*19c60*/  LOP3.LUT R164, R164, R166, R165, 0xfe, !PT ;  /* 0x000000a6a4a47212 */ /* 0x000fe400078efea5 */
[----:B------:R-:W-:Y:S01]  /*19c70*/  LOP3.LUT R160, R160, R162, R163, 0xfe, !PT ;  /* 0x000000a2a0a07212 */ /* 0x000fe200078efea3 */
[----:B------:R-:W-:Y:S01]  /*19c80*/  FADD.FTZ R0, R161, R114 ;  /* 0x00000072a1007221 */ /* 0x000fe20000010000 */
[----:B------:R-:W-:-:S03]  /*19c90*/  SEL R165, RZ, 0x1, !P1 ;  /* 0x00000001ffa57807 */ /* 0x000fc60004800000 */
[----:B------:R-:W-:Y:S01]  /*19ca0*/  FADD.FTZ R161, R0, R115 ;  /* 0x0000007300a17221 */ /* 0x000fe20000010000 */
[----:B------:R-:W-:-:S03]  /*19cb0*/  LOP3.LUT R160, R160, R165, RZ, 0xfc, !PT ;  /* 0x000000a5a0a07212 */ /* 0x000fc600078efcff */
        /* <DEDUP_REMOVED lines=12> */
[----:B------:R-:W-:-:S03]  /*19d80*/  LOP3.LUT R161, R164, R161, RZ, 0xfc, !PT ;  /* 0x000000a1a4a17212 */ /* 0x000fc600078efcff */
[----:B------:R-:W-:Y:S02]  /*19d90*/  FADD.FTZ R0, R163, R126 ;  /* 0x0000007ea3007221 */ /* 0x000fe40000010000 */
[----:B------:R1:W-:Y:S02]  /*19da0*/  STG.E.64 desc[UR6][R132.64], R160 ;  /* 0x000000a084007986 */ /* 0x0003e4000c101b06 */
        /* <DEDUP_REMOVED lines=25> */
.L_x_7777:
        /* <DEDUP_REMOVED lines=72> */
.L_x_7791:
[----:B------:R-:W-:Y:S01]  /*1a3c0*/  FMUL.FTZ R0, R132, R132 ;  /* 0x0000008484007220 */ /* 0x000fe20000410000 */
[----:B------:R-:W-:Y:S01]  /*1a3d0*/  ISETP.NE.AND P2, PT, RZ, UR10, PT ;  /* 0x0000000aff007c0c */ /* 0x000fe2000bf45270 */
[----:B01----:R-:W-:Y:S01]  /*1a3e0*/  FADD.FTZ R160, R160, R163 ;  /* 0x000000a3a0a07221 */ /* 0x003fe20000010000 */
[----:B------:R-:W0:Y:S02]  /*1a3f0*/  @!P1 LDC.64 R134, c[0x0][0x3c0] ;  /* 0x0000f000ff869b82 */ /* 0x000e240000000a00 */
[----:B------:R-:W-:Y:S01]  /*1a400*/  FSEL R0, R0, RZ, P2 ;  /* 0x000000ff00007208 */ /* 0x000fe20001000000 */
[----:B------:R-:W-:Y:S01]  /*1a410*/  FFMA.FTZ R133, R160, R133, UR5 ;  /* 0x00000005a0857e23 */ /* 0x000fe20008010085 */
[----:B------:R-:W-:-:S03]  /*1a420*/  FSEL R160, R132, RZ, !P2 ;  /* 0x000000ff84a07208 */ /* 0x000fc60005000000 */
[----:B------:R-:W-:Y:S01]  /*1a430*/  FADD.FTZ R0, R133, R0 ;  /* 0x0000000085007221 */ /* 0x000fe20000010000 */
[----:B------:R-:W1:Y:S01]  /*1a440*/  LDC.64 R182, c[0x0][0x380] ;  /* 0x0000e000ffb67b82 */ /* 0x000e620000000a00 */
[C---:B------:R-:W-:Y:S01]  /*1a450*/  FADD.FTZ R162, -R160.reuse, R112 ;  /* 0x00000070a0a27221 */ /* 0x040fe20000010100 */
[C---:B------:R-:W-:Y:S01]  /*1a460*/  FADD.FTZ R163, -R160.reuse, R113 ;  /* 0x00000071a0a37221 */ /* 0x040fe20000010100 */
[----:B------:R-:W2:Y:S01]  /*1a470*/  MUFU.RSQ R181, R0 ;  /* 0x0000000000b57308 */ /* 0x000ea20000001400 */
        /* <DEDUP_REMOVED lines=8> */
[C---:B------:R-:W-:Y:S01]  /*1a500*/  FADD.FTZ R115, -R160.reuse, R115 ;  /* 0x00000073a0737221 */ /* 0x040fe20000010100 */
[C---:B------:R-:W-:Y:S01]  /*1a510*/  FADD.FTZ R165, -R160.reuse, R117 ;  /* 0x00000075a0a57221 */ /* 0x040fe20000010100 */
[C---:B------:R-:W-:Y:S01]  /*1a520*/  FADD.FTZ R166, -R160.reuse, R118 ;  /* 0x00000076a0a67221 */ /* 0x040fe20000010100 */
[----:B------:R-:W-:Y:S01]  /*1a530*/  FADD.FTZ R164, -R160, R116 ;  /* 0x00000074a0a47221 */ /* 0x000fe20000010100 */
[----:B------:R-:W4:Y:S01]  /*1a540*/  LDC.64 R122, c[0x0][0x428] ;  /* 0x00010a00ff7a7b82 */ /* 0x000f220000000a00 */
[----:B0-----:R-:W-:-:S04]  /*1a550*/  @!P1 IMAD.WIDE R108, R145, 0x4, R134 ;  /* 0x00000004916c9825 */ /* 0x001fc800078e0286 */
[C---:B------:R-:W-:Y:S01]  /*1a560*/  FADD.FTZ R167, -R160.reuse, R119 ;  /* 0x00000077a0a77221 */ /* 0x040fe20000010100 */
[C---:B------:R-:W-:Y:S01]  /*1a570*/  FADD.FTZ R178, -R160.reuse, R130 ;  /* 0x00000082a0b27221 */ /* 0x040fe20000010100 */
[C---:B------:R-:W-:Y:S01]  /*1a580*/  FADD.FTZ R180, -R160.reuse, R131 ;  /* 0x00000083a0b47221 */ /* 0x040fe20000010100 */
[C---:B--2---:R-:W-:Y:S01]  /*1a590*/  FMUL.FTZ R117, R181.reuse, R110 ;  /* 0x0000006eb5757220 */ /* 0x044fe20000410000 */
[C---:B------:R-:W-:Y:S01]  /*1a5a0*/  FMUL.FTZ R118, R181.reuse, R111 ;  /* 0x0000006fb5767220 */ /* 0x040fe20000410000 */
[C---:B------:R-:W-:Y:S01]  /*1a5b0*/  FMUL.FTZ R133, R181.reuse, R133 ;  /* 0x00000085b5857220 */ /* 0x040fe20000410000 */
[C---:B------:R-:W-:Y:S01]  /*1a5c0*/  FMUL.FTZ R116, R181.reuse, R161 ;  /* 0x000000a1b5747220 */ /* 0x040fe20000410000 */
[C---:B------:R-:W-:Y:S01]  /*1a5d0*/  FMUL.FTZ R119, R181.reuse, R162 ;  /* 0x000000a2b5777220 */ /* 0x040fe20000410000 */
[C---:B------:R-:W-:Y:S01]  /*1a5e0*/  FMUL.FTZ R130, R181.reuse, R163 ;  /* 0x000000a3b5827220 */ /* 0x040fe20000410000 */
[C---:B------:R-:W-:Y:S01]  /*1a5f0*/  FMUL.FTZ R131, R181.reuse, R114 ;  /* 0x00000072b5837220 */ /* 0x040fe20000410000 */
[----:B------:R-:W-:Y:S01]  /*1a600*/  FMUL.FTZ R134, R181, R115 ;  /* 0x00000073b5867220 */ /* 0x000fe20000410000 */
[----:B------:R0:W-:Y:S01]  /*1a610*/  @!P1 STG.E desc[UR6][R108.64], R132 ;  /* 0x000000846c009986 */ /* 0x0001e2000c101906 */
[C---:B------:R-:W-:Y:S01]  /*1a620*/  FADD.FTZ R174, -R160.reuse, R128 ;  /* 0x00000080a0ae7221 */ /* 0x040fe20000010100 */
[----:B------:R-:W-:Y:S01]  /*1a630*/  FADD.FTZ R176, -R160, R129 ;  /* 0x00000081a0b07221 */ /* 0x000fe20000010100 */
[----:B------:R-:W-:Y:S01]  /*1a640*/  FFMA.FTZ R110, R118, R83, R87 ;  /* 0x00000053766e7223 */ /* 0x000fe20000010057 */
[C---:B------:R-:W-:Y:S01]  /*1a650*/  FADD.FTZ R168, -R160.reuse, R120 ;  /* 0x00000078a0a87221 */ /* 0x040fe20000010100 */
[----:B------:R-:W-:Y:S01]  /*1a660*/  FADD.FTZ R169, -R160, R121 ;  /* 0x00000079a0a97221 */ /* 0x000fe20000010100 */
[----:B------:R-:W-:Y:S01]  /*1a670*/  FFMA.FTZ R0, R133, R80, R84 ;  /* 0x0000005085007223 */ /* 0x000fe20000010054 */
[----:B------:R-:W-:Y:S01]  /*1a680*/  FFMA.FTZ R111, R116, R81, R85 ;  /* 0x00000051746f7223 */ /* 0x000fe20000010055 */
[----:B------:R-:W-:Y:S01]  /*1a690*/  FFMA.FTZ R114, R119, R76, R88 ;  /* 0x0000004c77727223 */ /* 0x000fe20000010058 */
[----:B------:R-:W-:Y:S01]  /*1a6a0*/  FFMA.FTZ R115, R130, R77, R89 ;  /* 0x0000004d82737223 */ /* 0x000fe20000010059 */
[----:B------:R-:W2:Y:S01]  /*1a6b0*/  LDC.64 R128, c[0x0][0x430] ;  /* 0x00010c00ff807b82 */ /* 0x000ea20000000a00 */
[----:B------:R-:W-:Y:S01]  /*1a6c0*/  FFMA.FTZ R120, R131, R78, R90 ;  /* 0x0000004e83787223 */ /* 0x000fe2000001005a */
[----:B0-----:R-:W-:Y:S01]  /*1a6d0*/  FFMA.FTZ R109, R117, R82, R86 ;  /* 0x00000052756d7223 */ /* 0x001fe20000010056 */
[----:B------:R-:W-:Y:S01]  /*1a6e0*/  FFMA.FTZ R121, R134, R79, R91 ;  /* 0x0000004f86797223 */ /* 0x000fe2000001005b */
[----:B---3--:R-:W-:Y:S01]  /*1a6f0*/  @!P1 IMAD.WIDE R112, R145, 0x4, R112 ;  /* 0x0000000491709825 */ /* 0x008fe200078e0270 */
[----:B------:R-:W-:-:S03]  /*1a700*/  F2FP.BF16.F32.PACK_AB R108, R111, R0 ;  /* 0x000000006f6c723e */ /* 0x000fc600000010ff */
[C---:B------:R-:W-:Y:S01]  /*1a710*/  FMUL.FTZ R135, R181.reuse, R164 ;  /* 0x000000a4b5877220 */ /* 0x040fe20000410000 */
[----:B------:R-:W-:Y:S01]  /*1a720*/  F2FP.BF16.F32.PACK_AB R109, R110, R109 ;  /* 0x0000006d6e6d723e */ /* 0x000fe200000010ff */
[----:B------:R-:W-:Y:S01]  /*1a730*/  FMUL.FTZ R0, R181, R165 ;  /* 0x000000a5b5007220 */ /* 0x000fe20000410000 */
[----:B------:R-:W-:Y:S01]  /*1a740*/  F2FP.BF16.F32.PACK_AB R110, R115, R114 ;  /* 0x00000072736e723e */ /* 0x000fe200000010ff */
[----:B----4-:R-:W-:Y:S01]  /*1a750*/  IMAD.WIDE.U32 R114, R153, 0x10, R122 ;  /* 0x0000001099727825 */ /* 0x010fe200078e007a */
[----:B------:R-:W-:Y:S01]  /*1a760*/  F2FP.BF16.F32.PACK_AB R111, R121, R120 ;  /* 0x00000078796f723e */ /* 0x000fe200000010ff */
[----:B------:R0:W-:Y:S02]  /*1a770*/  @!P1 STG.E desc[UR6][R112.64], R181 ;  /* 0x000000b570009986 */ /* 0x0001e4000c101906 */
[----:B------:R-:W-:Y:S01]  /*1a780*/  FFMA.FTZ R117, R117, R58, R14 ;  /* 0x0000003a75757223 */ /* 0x000fe2000001000e */
[----:B------:R-:W-:Y:S01]  /*1a790*/  FFMA.FTZ R118, R118, R59, R15 ;  /* 0x0000003b76767223 */ /* 0x000fe2000001000f */
[C---:B------:R-:W-:Y:S01]  /*1a7a0*/  FADD.FTZ R124, -R160.reuse, R124 ;  /* 0x0000007ca07c7221 */ /* 0x040fe20000010100 */
[C---:B------:R-:W-:Y:S01]  /*1a7b0*/  FADD.FTZ R125, -R160.reuse, R125 ;  /* 0x0000007da07d7221 */ /* 0x040fe20000010100 */
[C---:B------:R-:W-:Y:S01]  /*1a7c0*/  FADD.FTZ R126, -R160.reuse, R126 ;  /* 0x0000007ea07e7221 */ /* 0x040fe20000010100 */
[----:B------:R-:W-:Y:S01]  /*1a7d0*/  FADD.FTZ R127, -R160, R127 ;  /* 0x0000007fa07f7221 */ /* 0x000fe20000010100 */
[----:B------:R3:W-:Y:S01]  /*1a7e0*/  STG.E.128 desc[UR6][R114.64], R108 ;  /* 0x0000006c72007986 */ /* 0x0007e2000c101d06 */
[----:B------:R-:W-:Y:S01]  /*1a7f0*/  FFMA.FTZ R133, R133, R56, R12 ;  /* 0x0000003885857223 */ /* 0x000fe2000001000c */
[----:B------:R-:W-:Y:S01]  /*1a800*/  FFMA.FTZ R116, R116, R57, R13 ;  /* 0x0000003974747223 */ /* 0x000fe2000001000d */
[C---:B------:R-:W-:Y:S01]  /*1a810*/  FMUL.FTZ R161, R181.reuse, R166 ;  /* 0x000000a6b5a17220 */ /* 0x040fe20000410000 */
[----:B------:R-:W-:Y:S01]  /*1a820*/  FMUL.FTZ R132, R181, R167 ;  /* 0x000000a7b5847220 */ /* 0x000fe20000410000 */
[----:B0-----:R-:W-:Y:S01]  /*1a830*/  FFMA.FTZ R112, R135, R72, R92 ;  /* 0x0000004887707223 */ /* 0x001fe2000001005c */
[----:B------:R-:W-:Y:S01]  /*1a840*/  FFMA.FTZ R113, R0, R73, R93 ;  /* 0x0000004900717223 */ /* 0x000fe2000001005d */
[C---:B------:R-:W-:Y:S01]  /*1a850*/  FMUL.FTZ R163, R181.reuse, R168 ;  /* 0x000000a8b5a37220 */ /* 0x040fe20000410000 */
[----:B------:R-:W-:Y:S01]  /*1a860*/  FMUL.FTZ R160, R181, R169 ;  /* 0x000000a9b5a07220 */ /* 0x000fe20000410000 */
[----:B------:R-:W-:Y:S01]  /*1a870*/  FFMA.FTZ R119, R119, R52, R16 ;  /* 0x0000003477777223 */ /* 0x000fe20000010010 */
[C---:B------:R-:W-:Y:S01]  /*1a880*/  FMUL.FTZ R165, R181.reuse, R170 ;  /* 0x000000aab5a57220 */ /* 0x040fe20000410000 */
[----:B------:R-:W-:Y:S01]  /*1a890*/  FMUL.FTZ R162, R181, R171 ;  /* 0x000000abb5a27220 */ /* 0x000fe20000410000 */
[----:B------:R-:W-:Y:S01]  /*1a8a0*/  F2FP.BF16.F32.PACK_AB R112, R113, R112 ;  /* 0x000000707170723e */ /* 0x000fe200000010ff */
[----:B------:R-:W-:Y:S01]  /*1a8b0*/  FFMA.FTZ R131, R131, R54, R18 ;  /* 0x0000003683837223 */ /* 0x000fe20000010012 */
[----:B------:R-:W-:Y:S01]  /*1a8c0*/  FFMA.FTZ R134, R134, R55, R19 ;  /* 0x0000003786867223 */ /* 0x000fe20000010013 */
[----:B------:R-:W-:Y:S01]  /*1a8d0*/  FFMA.FTZ R113, R161, R74, R94 ;  /* 0x0000004aa1717223 */ /* 0x000fe2000001005e */
[C---:B------:R-:W-:Y:S01]  /*1a8e0*/  FMUL.FTZ R167, R181.reuse, R124 ;  /* 0x0000007cb5a77220 */ /* 0x040fe20000410000 */
[----:B------:R-:W-:Y:S01]  /*1a8f0*/  FMUL.FTZ R164, R181, R125 ;  /* 0x0000007db5a47220 */ /* 0x000fe20000410000 */
[----:B---3--:R-:W-:Y:S01]  /*1a900*/  FFMA.FTZ R110, R130, R53, R17 ;  /* 0x00000035826e7223 */ /* 0x008fe20000010011 */
[----:B------:R-:W-:Y:S01]  /*1a910*/  F2FP.BF16.F32.PACK_AB R109, R118, R117 ;  /* 0x00000075766d723e */ /* 0x000fe200000010ff */
[C---:B------:R-:W-:Y:S01]  /*1a920*/  FFMA.FTZ R118, R163.reuse, R44, R24 ;  /* 0x0000002ca3767223 */ /* 0x040fe20000010018 */
[----:B------:R-:W-:Y:S01]  /*1a930*/  F2FP.BF16.F32.PACK_AB R108, R116, R133 ;  /* 0x00000085746c723e */ /* 0x000fe200000010ff */
[----:B------:R-:W-:Y:S01]  /*1a940*/  FFMA.FTZ R114, R132, R75, R95 ;  /* 0x0000004b84727223 */ /* 0x000fe2000001005f */
[----:B------:R-:W-:Y:S01]  /*1a950*/  FFMA.FTZ R117, R160, R45, R25 ;  /* 0x0000002da0757223 */ /* 0x000fe20000010019 */
[----:B------:R-:W-:Y:S01]  /*1a960*/  F2FP.BF16.F32.PACK_AB R110, R110, R119 ;  /* 0x000000776e6e723e */ /* 0x000fe200000010ff */
[----:B------:R-:W-:Y:S01]  /*1a970*/  FFMA.FTZ R115, R163, R68, R96 ;  /* 0x00000044a3737223 */ /* 0x000fe20000010060 */
[----:B------:R-:W-:Y:S01]  /*1a980*/  FFMA.FTZ R116, R160, R69, R97 ;  /* 0x00000045a0747223 */ /* 0x000fe20000010061 */
[----:B------:R-:W-:Y:S01]  /*1a990*/  FFMA.FTZ R119, R165, R70, R98 ;  /* 0x00000046a5777223 */ /* 0x000fe20000010062 */
[----:B------:R-:W-:Y:S01]  /*1a9a0*/  FFMA.FTZ R130, R162, R71, R99 ;  /* 0x00000047a2827223 */ /* 0x000fe20000010063 */
        /* <DEDUP_REMOVED lines=15> */
[----:B--2---:R-:W-:-:S04]  /*1aaa0*/  IMAD.WIDE.U32 R124, R153, 0x10, R128 ;  /* 0x00000010997c7825 */ /* 0x004fc800078e0080 */
[----:B------:R-:W-:Y:S01]  /*1aab0*/  FFMA.FTZ R130, R169, R66, R102 ;  /* 0x00000042a9827223 */ /* 0x000fe20000010066 */
        /* <DEDUP_REMOVED lines=23> */
[C---:B------:R-:W-:Y:S01]  /*1ac30*/  IMAD.WIDE.U32 R120, R155.reuse, 0x10, R122 ;  /* 0x000000109b787825 */ /* 0x040fe200078e007a */
[----:B------:R-:W-:Y:S01]  /*1ac40*/  F2FP.BF16.F32.PACK_AB R135, R0, R135 ;  /* 0x000000870087723e */ /* 0x000fe200000010ff */
[----:B------:R0:W-:Y:S01]  /*1ac50*/  STG.E.128 desc[UR6][R124.64], R108 ;  /* 0x0000006c7c007986 */ /* 0x0001e2000c101d06 */
        /* <DEDUP_REMOVED lines=8> */
[----:B------:R-:W-:-:S02]  /*1ace0*/  IMAD.WIDE.U32 R128, R173, 0x10, R128 ;  /* 0x00000010ad807825 */ /* 0x000fc400078e0080 */
[----:B------:R0:W-:Y:S02]  /*1acf0*/  STG.E.128 desc[UR6][R122.64], R132 ;  /* 0x000000847a007986 */ /* 0x0001e4000c101d06 */
[----:B-1----:R-:W-:Y:S02]  /*1ad00*/  IMAD R145, R182, 0x4, R145 ;  /* 0x00000004b6917824 */ /* 0x002fe400078e0291 */
[----:B------:R0:W-:Y:S03]  /*1ad10*/  STG.E.128 desc[UR6][R128.64], R160 ;  /* 0x000000a080007986 */ /* 0x0001e6000c101d06 */
[----:B------:R-:W-:-:S13]  /*1ad20*/  ISETP.GE.AND P1, PT, R145, R183, PT ;  /* 0x000000b79100720c */ /* 0x000fda0003f26270 */
[----:B------:R-:W-:Y:S05]  /*1ad30*/  @!P1 BRA `(.L_x_7779) ;  /* 0xfffffe6000d89947 */ /* 0x000fea000383ffff */
[----:B------:R-:W-:Y:S05]  /*1ad40*/  EXIT ;  /* 0x000000000000794d */ /* 0x000fea0003800000 */
.L_x_7778:
        /* <DEDUP_REMOVED lines=8> */
.L_x_7781:
[----:B------:R-:W-:Y:S05]  /*1add0*/  BSYNC B0 ;  /* 0x0000000000007941 */ /* 0x000fea0003800000 */
.L_x_7780:
        /* <DEDUP_REMOVED lines=9> */
.L_x_7782:
[----:B------:R-:W-:Y:S02]  /*1ae70*/  IMAD.MOV.U32 R164, RZ, RZ, 0x4 ;  /* 0x00000004ffa47424 */ /* 0x000fe400078e00ff */
[----:B------:R-:W-:-:S04]  /*1ae80*/  IMAD.MOV.U32 R133, RZ, RZ, R163 ;  /* 0x000000ffff857224 */ /* 0x000fc800078e00a3 */
[----:B------:R-:W-:-:S05]  /*1ae90*/  FADD.FTZ R135, R134, R133 ;  /* 0x0000008586877221 */ /* 0x000fca0000010000 */
[----:B------:R-:W-:-:S07]  /*1aea0*/  MOV R165, R135 ;  /* 0x0000008700a57202 */ /* 0x000fce0000000f00 */
[----:B------:R-:W-:Y:S05]  /*1aeb0*/  WARPSYNC.COLLECTIVE R162, `(.L_x_7783) ;  /* 0x00000000a2087348 */ /* 0x000fea0003c00000 */
[----:B------:R0:W1:Y:S02]  /*1aec0*/  SHFL.BFLY P2, R163, R165, R164, R167 ;  /* 0x0c0000a4a5a37389 */ /* 0x00006400000400a7 */
[----:B01----:R-:W-:Y:S05]  /*1aed0*/  ENDCOLLECTIVE ;  /* 0x000000000000791b */ /* 0x003fea0003800000 */
.L_x_7783:
[----:B------:R-:W-:Y:S01]  /*1aee0*/  HFMA2 R164, -RZ, RZ, 0, 4.76837158203125e-07 ;  /* 0x00000008ffa47431 */ /* 0x000fe200000001ff */
[----:B------:R-:W-:-:S05]  /*1aef0*/  MOV R132, R163 ;  /* 0x000000a300847202 */ /* 0x000fca0000000f00 */
[----:B------:R-:W-:-:S04]  /*1af00*/  FADD.FTZ R160, R135, R132 ;  /* 0x0000008487a07221 */ /* 0x000fc80000010000 */
[----:B------:R-:W-:-:S07]  /*1af10*/  IMAD.MOV.U32 R165, RZ, RZ, R160 ;  /* 0x000000ffffa57224 */ /* 0x000fce00078e00a0 */
[----:B------:R-:W-:Y:S05]  /*1af20*/  WARPSYNC.COLLECTIVE R162, `(.L_x_7784) ;  /* 0x00000000a2087348 */ /* 0x000fea0003c00000 */
[----:B------:R0:W1:Y:S02]  /*1af30*/  SHFL.BFLY P2, R163, R165, R164, R167 ;  /* 0x0c0000a4a5a37389 */ /* 0x00006400000400a7 */
[----:B01----:R-:W-:Y:S05]  /*1af40*/  ENDCOLLECTIVE ;  /* 0x000000000000791b */ /* 0x003fea0003800000 */
.L_x_7784:
        /* <DEDUP_REMOVED lines=8> */
.L_x_7785:
        /* <DEDUP_REMOVED lines=56> */
.L_x_7786:
[----:B------:R-:W-:Y:S02]  /*1b350*/  IMAD.MOV.U32 R164, RZ, RZ, 0x2 ;  /* 0x00000002ffa47424 */ /* 0x000fe400078e00ff */
[----:B------:R-:W-:-:S04]  /*1b360*/  IMAD.MOV.U32 R135, RZ, RZ, R163 ;  /* 0x000000ffff877224 */ /* 0x000fc800078e00a3 */
[----:B------:R-:W-:-:S05]  /*1b370*/  FADD.FTZ R135, R0, R135 ;  /* 0x0000008700877221 */ /* 0x000fca0000010000 */
[----:B------:R-:W-:-:S07]  /*1b380*/  MOV R165, R135 ;  /* 0x0000008700a57202 */ /* 0x000fce0000000f00 */
[----:B------:R-:W-:Y:S05]  /*1b390*/  WARPSYNC.COLLECTIVE R162, `(.L_x_7787) ;  /* 0x00000000a2087348 */ /* 0x000fea0003c00000 */
[----:B------:R0:W1:Y:S02]  /*1b3a0*/  SHFL.BFLY P2, R163, R165, R164, R167 ;  /* 0x0c0000a4a5a37389 */ /* 0x00006400000400a7 */
[----:B01----:R-:W-:Y:S05]  /*1b3b0*/  ENDCOLLECTIVE ;  /* 0x000000000000791b */ /* 0x003fea0003800000 */
.L_x_7787:
[----:B------:R-:W-:Y:S01]  /*1b3c0*/  HFMA2 R164, -RZ, RZ, 0, 2.384185791015625e-07 ;  /* 0x00000004ffa47431 */ /* 0x000fe200000001ff */
[----:B------:R-:W-:-:S05]  /*1b3d0*/  MOV R134, R163 ;  /* 0x000000a300867202 */ /* 0x000fca0000000f00 */
[----:B------:R-:W-:-:S04]  /*1b3e0*/  FADD.FTZ R134, R135, R134 ;  /* 0x0000008687867221 */ /* 0x000fc80000010000 */
[----:B------:R-:W-:-:S07]  /*1b3f0*/  IMAD.MOV.U32 R165, RZ, RZ, R134 ;  /* 0x000000ffffa57224 */ /* 0x000fce00078e0086 */
[----:B------:R-:W-:Y:S05]  /*1b400*/  WARPSYNC.COLLECTIVE R162, `(.L_x_7788) ;  /* 0x00000000a2087348 */ /* 0x000fea0003c00000 */
[----:B------:R0:W1:Y:S02]  /*1b410*/  SHFL.BFLY P2, R163, R165, R164, R167 ;  /* 0x0c0000a4a5a37389 */ /* 0x00006400000400a7 */
[----:B01----:R-:W-:Y:S05]  /*1b420*/  ENDCOLLECTIVE ;  /* 0x000000000000791b */ /* 0x003fea0003800000 */
.L_x_7788:
[----:B------:R-:W-:Y:S02]  /*1b430*/  IMAD.MOV.U32 R164, RZ, RZ, 0x8 ;  /* 0x00000008ffa47424 */ /* 0x000fe400078e00ff */
[----:B------:R-:W-:-:S04]  /*1b440*/  IMAD.MOV.U32 R161, RZ, RZ, R163 ;  /* 0x000000ffffa17224 */ /* 0x000fc800078e00a3 */
[----:B------:R-:W-:-:S05]  /*1b450*/  FADD.FTZ R161, R134, R161 ;  /* 0x000000a186a17221 */ /* 0x000fca0000010000 */
[----:B------:R-:W-:-:S07]  /*1b460*/  MOV R165, R161 ;  /* 0x000000a100a57202 */ /* 0x000fce0000000f00 */
[----:B------:R-:W-:Y:S05]  /*1b470*/  WARPSYNC.COLLECTIVE R162, `(.L_x_7789) ;  /* 0x00000000a2087348 */ /* 0x000fea0003c00000 */
[----:B------:R0:W1:Y:S02]  /*1b480*/  SHFL.BFLY P2, R163, R165, R164, R167 ;  /* 0x0c0000a4a5a37389 */ /* 0x00006400000400a7 */
[----:B01----:R-:W-:Y:S05]  /*1b490*/  ENDCOLLECTIVE ;  /* 0x000000000000791b */ /* 0x003fea0003800000 */
.L_x_7789:
[----:B------:R-:W-:Y:S01]  /*1b4a0*/  HFMA2 R164, -RZ, RZ, 0, 9.5367431640625e-07 ;  /* 0x00000010ffa47431 */ /* 0x000fe200000001ff */
[----:B------:R-:W-:-:S05]  /*1b4b0*/  MOV R160, R163 ;  /* 0x000000a300a07202 */ /* 0x000fca0000000f00 */
[----:B------:R-:W-:-:S04]  /*1b4c0*/  FADD.FTZ R160, R161, R160 ;  /* 0x000000a0a1a07221 */ /* 0x000fc80000010000 */
[----:B------:R-:W-:-:S07]  /*1b4d0*/  IMAD.MOV.U32 R165, RZ, RZ, R160 ;  /* 0x000000ffffa57224 */ /* 0x000fce00078e00a0 */
[----:B------:R-:W-:Y:S05]  /*1b4e0*/  WARPSYNC.COLLECTIVE R162, `(.L_x_7790) ;  /* 0x00000000a2087348 */ /* 0x000fea0003c00000 */
[----:B------:R0:W1:Y:S02]  /*1b4f0*/  SHFL.BFLY P2, R163, R165, R164, R167 ;  /* 0x0c0000a4a5a37389 */ /* 0x00006400000400a7 */
[----:B01----:R-:W-:Y:S05]  /*1b500*/  ENDCOLLECTIVE ;  /* 0x000000000000791b */ /* 0x003fea0003800000 */
.L_x_7790:
[----:B------:R-:W-:Y:S05]  /*1b510*/  BRA `(.L_x_7791) ;  /* 0xffffffec00a87947 */ /* 0x000fea000383ffff */
.L_x_7792:
        /* <DEDUP_REMOVED lines=14> */
.L_x_17382:


//--------------------- .text._ZN10layer_norm31ln_parallel_residual_fwd_kernelINS_13Kernel_traitsIf13__nv_bfloat16fS2_fjLj768ELj1ELj4ELj1ELj16ENS_18Kernel_traits_baseILj768EfS2_fS2_fjLj128EEEEELb1ELb1ELb0EEEvNS_9FwdParamsE --------------------------
	.section	.text._ZN10layer_norm31ln_parallel_residual_fwd_kernelINS_13Kernel_traitsIf13__nv_bfloat16fS2_fjLj768ELj1ELj4ELj1ELj16ENS_18Kernel_traits_baseILj768EfS2_fS2_fjLj128EEEEELb1ELb1ELb0EEEvNS_9FwdParamsE,"ax",@progbits
	.align	128
        .global         _ZN10layer_norm31ln_parallel_residual_fwd_kernelINS_13Kernel_traitsIf13__nv_bfloat16fS2_fjLj768ELj1ELj4ELj1ELj16ENS_18Kernel_traits_baseILj768EfS2_fS2_fjLj128EEEEELb1ELb1ELb0EEEvNS_9FwdParamsE
        .type           _ZN10layer_norm31ln_parallel_residual_fwd_kernelINS_13Kernel_traitsIf13__nv_bfloat16fS2_fjLj768ELj1ELj4ELj1ELj16ENS_18Kernel_traits_baseILj768EfS2_fS2_fjLj128EEEEELb1ELb1ELb0EEEvNS_9FwdParamsE,@function
        .size           _ZN10layer_norm31ln_parallel_residual_fwd_kernelINS_13Kernel_traitsIf13__nv_bfloat16fS2_fjLj768ELj1ELj4ELj1ELj16ENS_18Kernel_traits_baseILj768EfS2_fS2_fjLj128EEEEELb1ELb1ELb0EEEvNS_9FwdParamsE,(.L_x_17383 - _ZN10layer_norm31ln_parallel_residual_fwd_kernelINS_13Kernel_traitsIf13__nv_bfloat16fS2_fjLj768ELj1ELj4ELj1ELj16ENS_18Kernel_traits_baseILj768EfS2_fS2_fjLj128EEEEELb1ELb1ELb0EEEvNS_9FwdParamsE)
        .other          _ZN10layer_norm31ln_parallel_residual_fwd_kernelINS_13Kernel_traitsIf13__nv_bfloat16fS2_fjLj768ELj1ELj4ELj1ELj16ENS_18Kernel_traits_baseILj768EfS2_fS2_fjLj128EEEEELb1ELb1ELb0EEEvNS_9FwdParamsE,@"STO_CUDA_ENTRY STV_DEFAULT"
_ZN10layer_norm31ln_parallel_residual_fwd_kernelINS_13Kernel_traitsIf13__nv_bfloat16fS2_fjLj768ELj1ELj4ELj1ELj16ENS_18Kernel_traits_baseILj768EfS2_fS2_fjLj128EEEEELb1ELb1ELb0EEEvNS_9FwdParamsE:
.text._ZN10layer_norm31ln_parallel_residual_fwd_kernelINS_13Kernel_traitsIf13__nv_bfloat16fS2_fjLj768ELj1ELj4ELj1ELj16ENS_18Kernel_traits_baseILj768EfS2_fS2_fjLj128EEEEELb1ELb1ELb0EEEvNS_9FwdParamsE:
[----:B------:R-:W-:Y:S01]  /*0000*/  LDC R1, c[0x0][0x37c] ;  /* 0x0000df00ff017b82 */ /* 0x000fe20000000800 */
[----:B------:R-:W0:Y:S07]  /*0010*/  LDCU.U8 UR8, c[0x0][0x464] ;  /* 0x00008c80ff0877ac */ /* 0x000e2e0008000000 */
[----:B------:R-:W1:Y:S01]  /*0020*/  LDC R9, c[0x0][0x45c] ;  /* 0x00011700ff097b82 */ /* 0x000e620000000800 */
[----:B------:R-:W2:Y:S01]  /*0030*/  LDCU.64 UR4, c[0x0][0x450] ;  /* 0x00008a00ff0477ac */ /* 0x000ea20008000a00 */
[----:B------:R-:W3:Y:S06]  /*0040*/  LDCU.64 UR6, c[0x0][0x358] ;  /* 0x00006b00ff0677ac */ /* 0x000eec0008000a00 */
[----:B------:R-:W4:Y:S01]  /*0050*/  LDC R6, c[0x0][0x458] ;  /* 0x00011600ff067b82 */ /* 0x000f220000000800 */
[----:B------:R-:W5:Y:S01]  /*0060*/  S2R R107, SR_TID.X ;  /* 0x00000000006b7919 */ /* 0x000f620000002100 */
[----:B------:R-:W4:Y:S06]  /*0070*/  LDCU.64 UR10, c[0x0][0x438] ;  /* 0x00008700ff0a77ac */ /* 0x000f2c0008000a00 */
[----:B------:R-:W5:Y:S01]  /*0080*/  LDC R13, c[0x0][0x388] ;  /* 0x0000e200ff0d7b82 */ /* 0x000f620000000800 */
[----:B0-----:R-:W-:Y:S01]  /*0090*/  ISETP.NE.AND P0, PT, RZ, UR8, PT ;  /* 0x00000008ff007c0c */ /* 0x001fe2000bf05270 */
[----:B--2---:R-:W-:-:S02]  /*00a0*/  IMAD.U32 R2, RZ, RZ, UR4 ;  /* 0x00000004ff027e24 */ /* 0x004fc4000f8e00ff */
[----:B------:R-:W-:-:S10]  /*00b0*/  IMAD.U32 R3, RZ, RZ, UR5 ;  /* 0x00000005ff037e24 */ /* 0x000fd4000f8e00ff */
[----:B-1----:R-:W-:Y:S01]  /*00c0*/  @P0 MOV R7, R9 ;  /* 0x0000000900070202 */ /* 0x002fe20000000f00 */
[----:B---3--:R-:W2:Y:S01]  /*00d0*/  @P0 LDG.E.64 R2, desc[UR6][R2.64] ;  /* 0x0000000602020981 */ /* 0x008ea2000c1e1b00 */
[----:B------:R-:W0:Y:S03]  /*00e0*/  @P0 LDC R11, c[0x0][0x460] ;  /* 0x00011800ff0b0b82 */ /* 0x000e260000000800 */
[----:B----4-:R1:W0:Y:S01]  /*00f0*/  @P0 LDG.E.64 R4, desc[UR6][R6.64] ;  /* 0x0000000606040981 */ /* 0x010222000c1e1b00 */
[----:B------:R-:W-:Y:S01]  /*0100*/  UISETP.NE.U32.AND UP0, UPT, UR10, URZ, UPT ;  /* 0x000000ff0a00728c */ /* 0x000fe2000bf05070 */
[----:B------:R-:W-:Y:S03]  /*0110*/  BSSY.RECONVERGENT B0, `(.L_x_7793) ;  /* 0x0000065000007945 */ /* 0x000fe60003800200 */
[----:B------:R-:W3:Y:S01]  /*0120*/  S2UR UR9, SR_CTAID.X ;  /* 0x00000000000979c3 */ /* 0x000ee20000002500 */
[----:B-----5:R-:W-:Y:S01]  /*0130*/  LOP3.LUT R108, R107, 0x1f, RZ, 0xc0, !PT ;  /* 0x0000001f6b6c7812 */ /* 0x020fe200078ec0ff */
[----:B------:R-:W-:Y:S01]  /*0140*/  UISETP.NE.AND.EX UP0, UPT, UR11, URZ, UPT, UP0 ;  /* 0x000000ff0b00728c */ /* 0x000fe2000bf05300 */
[----:B------:R-:W-:-:S03]  /*0150*/  SHF.R.S32.HI R0, RZ, 0x1f, R13 ;  /* 0x0000001fff007819 */ /* 0x000fc6000001140d */
[----:B-1----:R-:W-:Y:S01]  /*0160*/  IMAD.MOV.U32 R7, RZ, RZ, R108 ;  /* 0x000000ffff077224 */ /* 0x002fe200078e006c */
[----:B------:R-:W-:Y:S01]  /*0170*/  LEA.HI R0, R0, R13, RZ, 0x3 ;  /* 0x0000000d00007211 */ /* 0x000fe200078f18ff */
[----:B------:R-:W1:Y:S01]  /*0180*/  LDC R106, c[0x0][0x360] ;  /* 0x0000d800ff6a7b82 */ /* 0x000e620000000800 */
[----:B---3--:R-:W-:Y:S02]  /*0190*/  USHF.L.U32 UR8, UR9, 0x2, URZ ;  /* 0x0000000209087899 */ /* 0x008fe400080006ff */
[--C-:B-1----:R-:W-:Y:S01]  /*01a0*/  IMAD R106, R106, UR9, R107.reuse ;  /* 0x000000096a6a7c24 */ /* 0x102fe2000f8e026b */
[----:B------:R-:W-:-:S04]  /*01b0*/  SHF.R.U32.HI R107, RZ, 0x5, R107 ;  /* 0x00000005ff6b7819 */ /* 0x000fc8000001166b */
[----:B------:R-:W-:Y:S02]  /*01c0*/  LOP3.LUT R107, R107, UR8, RZ, 0xfc, !PT ;  /* 0x000000086b6b7c12 */ /* 0x000fe4000f8efcff */
[----:B--2---:R-:W-:Y:S02]  /*01d0*/  @P0 R2UR UR4, R2 ;  /* 0x00000000020402ca */ /* 0x004fe400000e0000 */
[----:B------:R-:W-:Y:S02]  /*01e0*/  @P0 R2UR UR5, R3 ;  /* 0x00000000030502ca */ /* 0x000fe400000e0000 */
[----:B0-----:R-:W-:Y:S02]  /*01f0*/  @P0 IADD3 R6, P1, PT, R4, R11, RZ ;  /* 0x0000000b04060210 */ /* 0x001fe40007f3e0ff */
[----:B------:R-:W-:-:S03]  /*0200*/  LOP3.LUT R3, R7, 0x1f, RZ, 0x3c, !PT ;  /* 0x0000001f07037812 */ /* 0x000fc600078e3cff */
        /* <DEDUP_REMOVED lines=55> */
.L_x_7794:
[C---:B------:R-:W-:Y:S02]  /*0580*/  ISETP.GE.U32.AND P2, PT, R0.reuse, 0x20, PT ;  /* 0x000000200000780c */ /* 0x040fe40003f46070 */
[C---:B------:R-:W-:Y:S02]  /*0590*/  ISETP.GE.U32.AND P0, PT, R0.reuse, 0x40, PT ;  /* 0x000000400000780c */ /* 0x040fe40003f06070 */
[----:B------:R-:W-:Y:S02]  /*05a0*/  ISETP.GE.U32.AND P1, PT, R0, 0x60, PT ;  /* 0x000000600000780c */ /* 0x000fe40003f26070 */
[----:B------:R-:W-:Y:S02]  /*05b0*/  CS2R R42, SRZ ;  /* 0x00000000002a7805 */ /* 0x000fe4000001ff00 */
[----:B------:R-:W-:-:S05]  /*05c0*/  P2R R109, PR, RZ, 0x4 ;  /* 0x00000004ff6d7803 */ /* 0x000fca0000000000 */
[----:B------:R-:W0:Y:S08]  /*05d0*/  @P2 LDC.64 R4, c[0x0][0x3d0] ;  /* 0x0000f400ff042b82 */ /* 0x000e300000000a00 */
[----:B------:R-:W1:Y:S08]  /*05e0*/  @P0 LDC.64 R10, c[0x0][0x3d0] ;  /* 0x0000f400ff0a0b82 */ /* 0x000e700000000a00 */
[----:B------:R-:W2:Y:S01]  /*05f0*/  @P1 LDC.64 R20, c[0x0][0x3d0] ;  /* 0x0000f400ff141b82 */ /* 0x000ea20000000a00 */
[C---:B0-----:R-:W-:Y:S01]  /*0600*/  @P2 IMAD.WIDE.U32 R8, R7.reuse, 0x20, R4 ;  /* 0x0000002007082825 */ /* 0x041fe200078e0004 */
[----:B------:R-:W-:-:S04]  /*0610*/  @P2 LOP3.LUT R7, R7, 0x20, RZ, 0xfc, !PT ;  /* 0x0000002007072812 */ /* 0x000fc800078efcff */
[----:B------:R0:W5:Y:S01]  /*0620*/  @P2 LDG.E.128 R12, desc[UR6][R8.64] ;  /* 0x00000006080c2981 */ /* 0x000162000c1e1d00 */
[----:B-1----:R-:W-:-:S03]  /*0630*/  @P0 IMAD.WIDE.U32 R10, R7, 0x20, R10 ;  /* 0x00000020070a0825 */ /* 0x002fc600078e000a */
[----:B------:R0:W5:Y:S01]  /*0640*/  @P2 LDG.E.128 R16, desc[UR6][R8.64+0x10] ;  /* 0x0000100608102981 */ /* 0x000162000c1e1d00 */
[----:B------:R-:W-:-:S03]  /*0650*/  @P0 VIADD R7, R7, 0x20 ;  /* 0x0000002007070836 */ /* 0x000fc60000000000 */
        /* <DEDUP_REMOVED lines=12> */
[----:B------:R-:W-:-:S02]  /*0720*/  @P1 CS2R R58, SRZ ;  /* 0x00000000003a1805 */ /* 0x000fc4000001ff00 */
[----:B------:R-:W-:Y:S02]  /*0730*/  @P1 CS2R R56, SRZ ;  /* 0x0000000000381805 */ /* 0x000fe4000001ff00 */
[----:B------:R-:W-:Y:S02]  /*0740*/  @P1 CS2R R54, SRZ ;  /* 0x0000000000361805 */ /* 0x000fe4000001ff00 */
[----:B0-----:R-:W-:-:S07]  /*0750*/  @P1 CS2R R52, SRZ ;  /* 0x0000000000341805 */ /* 0x001fce000001ff00 */
.L_x_7795:
[----:B------:R-:W-:Y:S05]  /*0760*/  BSYNC.RECONVERGENT B0 ;  /* 0x0000000000007941 */ /* 0x000fea0003800200 */
.L_x_7793:
[----:B------:R-:W1:Y:S02]  /*0770*/  LDCU UR8, c[0x0][0x384] ;  /* 0x00007080ff0877ac */ /* 0x000e640008000800 */
[----:B-1----:R-:W-:-:S13]  /*0780*/  ISETP.GE.AND P0, PT, R107, UR8, PT ;  /* 0x000000086b007c0c */ /* 0x002fda000bf06270 */
[----:B------:R-:W-:Y:S05]  /*0790*/  @P0 EXIT ;  /* 0x000000000000094d */ /* 0x000fea0003800000 */
[----:B0-----:R-:W-:Y:S01]  /*07a0*/  IMAD.HI.U32 R4, R106, -0x326172a9, RZ ;  /* 0xcd9e8d576a047827 */ /* 0x001fe200078e00ff */
[----:B------:R-:W-:Y:S01]  /*07b0*/  BSSY B0, `(.L_x_7796) ;  /* 0x0001aa4000007945 */ /* 0x000fe20003800000 */
[----:B------:R-:W-:Y:S01]  /*07c0*/  LOP3.LUT R6, R6, 0x3, RZ, 0xc0, !PT ;  /* 0x0000000306067812 */ /* 0x000fe200078ec0ff */
[----:B------:R-:W0:Y:S01]  /*07d0*/  LDCU.64 UR8, c[0x0][0x398] ;  /* 0x00007300ff0877ac */ /* 0x000e220008000a00 */
[----:B------:R-:W-:Y:S01]  /*07e0*/  IMAD.HI.U32 R5, R2, -0x2daee0ad, RZ ;  /* 0xd2511f5302057827 */ /* 0x000fe200078e00ff */
[----:B------:R-:W-:-:S03]  /*07f0*/  LOP3.LUT R4, R3, UR4, R4, 0x96, !PT ;  /* 0x0000000403047c12 */ /* 0x000fc6000f8e9604 */
[----:B------:R-:W-:Y:S01]  /*0800*/  IMAD R10, R2, -0x2daee0ad, RZ ;  /* 0xd2511f53020a7824 */ /* 0x000fe200078e02ff */
[----:B------:R-:W-:Y:S01]  /*0810*/  LOP3.LUT R5, R5, UR5, RZ, 0x3c, !PT ;  /* 0x0000000505057c12 */ /* 0x000fe2000f8e3cff */
[----:B------:R-:W-:-:S04]  /*0820*/  IMAD.HI.U32 R9, R4, -0x2daee0ad, RZ ;  /* 0xd2511f5304097827 */ /* 0x000fc800078e00ff */
[----:B------:R-:W-:Y:S01]  /*0830*/  IMAD R8, R106, -0x326172a9, RZ ;  /* 0xcd9e8d576a087824 */ /* 0x000fe200078e02ff */
[----:B------:R-:W-:Y:S01]  /*0840*/  LOP3.LUT R9, R10, UR19, R9, 0x96, !PT ;  /* 0x000000130a097c12 */ /* 0x000fe2000f8e9609 */
[C---:B------:R-:W-:Y:S01]  /*0850*/  IMAD.HI.U32 R7, R5.reuse, -0x326172a9, RZ ;  /* 0xcd9e8d5705077827 */ /* 0x040fe200078e00ff */
[----:B------:R-:W1:Y:S03]  /*0860*/  LDCU UR19, c[0x0][0x408] ;  /* 0x00008100ff1377ac */ /* 0x000e660008000800 */
[----:B------:R-:W-:Y:S01]  /*0870*/  IMAD R11, R4, -0x2daee0ad, RZ ;  /* 0xd2511f53040b7824 */ /* 0x000fe200078e02ff */
[----:B------:R-:W-:Y:S01]  /*0880*/  LOP3.LUT R7, R8, UR10, R7, 0x96, !PT ;  /* 0x0000000a08077c12 */ /* 0x000fe2000f8e9607 */
[----:B------:R-:W-:Y:S01]  /*0890*/  IMAD R5, R5, -0x326172a9, RZ ;  /* 0xcd9e8d5705057824 */ /* 0x000fe200078e02ff */
[----:B------:R-:W2:Y:S01]  /*08a0*/  LDCU.64 UR10, c[0x0][0x3a0] ;  /* 0x00007400ff0a77ac */ /* 0x000ea20008000a00 */
[----:B------:R-:W-:-:S04]  /*08b0*/  IMAD.HI.U32 R4, R9, -0x326172a9, RZ ;  /* 0xcd9e8d5709047827 */ /* 0x000fc800078e00ff */
[----:B------:R-:W-:Y:S01]  /*08c0*/  IMAD.HI.U32 R8, R7, -0x2daee0ad, RZ ;  /* 0xd2511f5307087827 */ /* 0x000fe200078e00ff */
[----:B------:R-:W-:-:S03]  /*08d0*/  LOP3.LUT R4, R5, UR12, R4, 0x96, !PT ;  /* 0x0000000c05047c12 */ /* 0x000fc6000f8e9604 */
[----:B------:R-:W-:Y:S01]  /*08e0*/  IMAD R60, R7, -0x2daee0ad, RZ ;  /* 0xd2511f53073c7824 */ /* 0x000fe200078e02ff */
[----:B------:R-:W-:Y:S01]  /*08f0*/  LOP3.LUT R8, R11, UR20, R8, 0x96, !PT ;  /* 0x000000140b087c12 */ /* 0x000fe2000f8e9608 */
[----:B------:R-:W-:Y:S01]  /*0900*/  IMAD.HI.U32 R7, R4, -0x2daee0ad, RZ ;  /* 0xd2511f5304077827 */ /* 0x000fe200078e00ff */
[----:B------:R-:W3:Y:S03]  /*0910*/  LDCU UR20, c[0x0][0x388] ;  /* 0x00007100ff1477ac */ /* 0x000ee60008000800 */
[----:B------:R-:W-:Y:S01]  /*0920*/  IMAD R10, R9, -0x326172a9, RZ ;  /* 0xcd9e8d57090a7824 */ /* 0x000fe200078e02ff */
[----:B------:R-:W-:Y:S01]  /*0930*/  LOP3.LUT R7, R60, UR21, R7, 0x96, !PT ;  /* 0x000000153c077c12 */ /* 0x000fe2000f8e9607 */
[----:B------:R-:W-:Y:S01]  /*0940*/  IMAD.HI.U32 R5, R8, -0x326172a9, RZ ;  /* 0xcd9e8d5708057827 */ /* 0x000fe200078e00ff */
[----:B------:R-:W4:Y:S03]  /*0950*/  LDCU.U8 UR21, c[0x0][0x410] ;  /* 0x00008200ff1577ac */ /* 0x000f260008000000 */
[----:B------:R-:W-:Y:S01]  /*0960*/  IMAD R11, R4, -0x2daee0ad, RZ ;  /* 0xd2511f53040b7824 */ /* 0x000fe200078e02ff */
[----:B------:R-:W-:Y:S01]  /*0970*/  LOP3.LUT R5, R10, UR13, R5, 0x96, !PT ;  /* 0x0000000d0a057c12 */ /* 0x000fe2000f8e9605 */
[----:B------:R-:W-:-:S02]  /*0980*/  IMAD R9, R8, -0x326172a9, RZ ;  /* 0xcd9e8d5708097824 */ /* 0x000fc400078e02ff */
[----:B------:R-:W-:-:S04]  /*0990*/  IMAD.HI.U32 R4, R7, -0x326172a9, RZ ;  /* 0xcd9e8d5707047827 */ /* 0x000fc800078e00ff */
[----:B------:R-:W-:Y:S01]  /*09a0*/  IMAD.HI.U32 R8, R5, -0x2daee0ad, RZ ;  /* 0xd2511f5305087827 */ /* 0x000fe200078e00ff */
[----:B------:R-:W-:Y:S01]  /*09b0*/  LOP3.LUT R4, R9, UR22, R4, 0x96, !PT ;  /* 0x0000001609047c12 */ /* 0x000fe2000f8e9604 */
[----:B------:R-:W0:Y:S02]  /*09c0*/  LDCU UR22, c[0x0][0x448] ;  /* 0x00008900ff1677ac */ /* 0x000e240008000800 */
        /* <DEDUP_REMOVED lines=32> */
[----:B------:R-:W-:Y:S02]  /*0bd0*/  IMAD.MOV.U32 R7, RZ, RZ, RZ ;  /* 0x000000ffff077224 */ /* 0x000fe400078e00ff */
[----:B01234-:R-:W-:-:S07]  /*0be0*/  IMAD R8, R9, -0x2daee0ad, RZ ;  /* 0xd2511f5309087824 */ /* 0x01ffce00078e02ff */
.L_x_8178:
        /* <DEDUP_REMOVED lines=41> */
.L_x_7802:
        /* <DEDUP_REMOVED lines=13> */
.L_x_7804:
[----:B------:R-:W-:Y:S05]  /*0f50*/  BSYNC.RECONVERGENT B3 ;  /* 0x0000000000037941 */ /* 0x000fea0003800200 */
.L_x_7803:
[----:B------:R-:W-:Y:S01]  /*0f60*/  IMAD.WIDE.U32 R4, R106, -0x326172a9, RZ ;  /* 0xcd9e8d576a047825 */ /* 0x000fe200078e00ff */
[----:B------:R-:W-:Y:S01]  /*0f70*/  LOP3.LUT R72, R7, UR5, R75, 0x96, !PT ;  /* 0x0000000507487c12 */ /* 0x000fe2000f8e964b */
[----:B------:R-:W-:Y:S02]  /*0f80*/  UIADD3 UR23, UPT, UPT, UR4, -0x61c88647, URZ ;  /* 0x9e3779b904177890 */ /* 0x000fe4000fffe0ff */
[----:B------:R-:W-:Y:S01]  /*0f90*/  UIADD3 UR24, UPT, UPT, UR5, -0x4498517b, URZ ;  /* 0xbb67ae8505187890 */ /* 0x000fe2000fffe0ff */
[----:B------:R-:W-:Y:S01]  /*0fa0*/  LOP3.LUT R96, R3, UR4, R5, 0x96, !PT ;  /* 0x0000000403607c12 */ /* 0x000fe2000f8e9605 */
[----:B------:R-:W-:-:S04]  /*0fb0*/  IMAD.WIDE.U32 R72, R72, -0x326172a9, RZ ;  /* 0xcd9e8d5748487825 */ /* 0x000fc800078e00ff */
[----:B------:R-:W-:Y:S01]  /*0fc0*/  IMAD.WIDE.U32 R96, R96, -0x2daee0ad, RZ ;  /* 0xd2511f5360607825 */ /* 0x000fe200078e00ff */
[----:B------:R-:W-:Y:S01]  /*0fd0*/  LOP3.LUT R4, R4, UR23, R73, 0x96, !PT ;  /* 0x0000001704047c12 */ /* 0x000fe2000f8e9649 */
[----:B------:R-:W-:-:S03]  /*0fe0*/  UIADD3 UR23, UPT, UPT, UR5, 0x76cf5d0a, URZ ;  /* 0x76cf5d0a05177890 */ /* 0x000fc6000fffe0ff */
[----:B------:R-:W-:Y:S01]  /*0ff0*/  LOP3.LUT R74, R74, UR24, R97, 0x96, !PT ;  /* 0x000000184a4a7c12 */ /* 0x000fe2000f8e9661 */
[----:B------:R-:W-:Y:S01]  /*1000*/  IMAD.WIDE.U32 R4, R4, -0x2daee0ad, RZ ;  /* 0xd2511f5304047825 */ /* 0x000fe200078e00ff */
[----:B------:R-:W-:-:S03]  /*1010*/  UIADD3 UR24, UPT, UPT, UR5, 0x1fd5c5a3, URZ ;  /* 0x1fd5c5a305187890 */ /* 0x000fc6000fffe0ff */
[----:B------:R-:W-:Y:S01]  /*1020*/  IMAD.WIDE.U32 R74, R74, -0x326172a9, RZ ;  /* 0xcd9e8d574a4a7825 */ /* 0x000fe200078e00ff */
[----:B------:R-:W-:Y:S01]  /*1030*/  LOP3.LUT R73, R96, UR23, R5, 0x96, !PT ;  /* 0x0000001760497c12 */ /* 0x000fe2000f8e9605 */
[----:B------:R-:W-:-:S03]  /*1040*/  UIADD3 UR23, UPT, UPT, UR5, 0x32370b8f, URZ ;  /* 0x32370b8f05177890 */ /* 0x000fc6000fffe0ff */
[----:B------:R-:W-:Y:S01]  /*1050*/  LOP3.LUT R96, R72, UR12, R75, 0x96, !PT ;  /* 0x0000000c48607c12 */ /* 0x000fe2000f8e964b */
[----:B------:R-:W-:-:S04]  /*1060*/  IMAD.WIDE.U32 R72, R73, -0x326172a9, RZ ;  /* 0xcd9e8d5749487825 */ /* 0x000fc800078e00ff */
[----:B------:R-:W-:Y:S01]  /*1070*/  IMAD.WIDE.U32 R96, R96, -0x2daee0ad, RZ ;  /* 0xd2511f5360607825 */ /* 0x000fe200078e00ff */
[----:B------:R-:W-:-:S04]  /*1080*/  LOP3.LUT R5, R74, UR13, R73, 0x96, !PT ;  /* 0x0000000d4a057c12 */ /* 0x000fc8000f8e9649 */
[----:B------:R-:W-:Y:S01]  /*1090*/  LOP3.LUT R74, R4, UR23, R97, 0x96, !PT ;  /* 0x00000017044a7c12 */ /* 0x000fe2000f8e9661 */
[----:B------:R-:W-:Y:S01]  /*10a0*/  IMAD.WIDE.U32 R4, R5, -0x2daee0ad, RZ ;  /* 0xd2511f5305047825 */ /* 0x000fe200078e00ff */
[----:B------:R-:W-:-:S03]  /*10b0*/  UIADD3 UR23, UPT, UPT, UR4, 0x78dde6e4, URZ ;  /* 0x78dde6e404177890 */ /* 0x000fc6000fffe0ff */
[----:B------:R-:W-:Y:S01]  /*10c0*/  IMAD.WIDE.U32 R74, R74, -0x326172a9, RZ ;  /* 0xcd9e8d574a4a7825 */ /* 0x000fe200078e00ff */
[----:B------:R-:W-:-:S04]  /*10d0*/  LOP3.LUT R73, R96, UR14, R5, 0x96, !PT ;  /* 0x0000000e60497c12 */ /* 0x000fc8000f8e9605 */
[----:B------:R-:W-:Y:S01]  /*10e0*/  LOP3.LUT R96, R72, UR23, R75, 0x96, !PT ;  /* 0x0000001748607c12 */ /* 0x000fe2000f8e964b */
[----:B------:R-:W-:Y:S01]  /*10f0*/  UIADD3 UR23, UPT, UPT, UR4, 0x1715609d, URZ ;  /* 0x1715609d04177890 */ /* 0x000fe2000fffe0ff */
[----:B------:R-:W-:-:S04]  /*1100*/  IMAD.WIDE.U32 R72, R73, -0x326172a9, RZ ;  /* 0xcd9e8d5749487825 */ /* 0x000fc800078e00ff */
[----:B------:R-:W-:Y:S01]  /*1110*/  IMAD.WIDE.U32 R96, R96, -0x2daee0ad, RZ ;  /* 0xd2511f5360607825 */ /* 0x000fe200078e00ff */
[----:B------:R-:W-:Y:S01]  /*1120*/  LOP3.LUT R5, R74, UR23, R73, 0x96, !PT ;  /* 0x000000174a057c12 */ /* 0x000fe2000f8e9649 */
[----:B------:R-:W-:-:S03]  /*1130*/  UIADD3 UR23, UPT, UPT, UR5, 0x646e171e, URZ ;  /* 0x646e171e05177890 */ /* 0x000fc6000fffe0ff */
[----:B------:R-:W-:Y:S01]  /*1140*/  LOP3.LUT R74, R4, UR15, R97, 0x96, !PT ;  /* 0x0000000f044a7c12 */ /* 0x000fe2000f8e9661 */
        /* <DEDUP_REMOVED lines=8> */
[----:B------:R-:W-:-:S03]  /*11d0*/  UIADD3 UR23, UPT, UPT, UR5, -0x24c28bd8, URZ ;  /* 0xdb3d742805177890 */ /* 0x000fc6000fffe0ff */
        /* <DEDUP_REMOVED lines=13> */
.L_x_7801:
[----:B------:R-:W-:Y:S05]  /*12b0*/  BSYNC.RECONVERGENT B2 ;  /* 0x0000000000027941 */ /* 0x000fea0003800200 */
.L_x_7800:
        /* <DEDUP_REMOVED lines=8> */
[----:B------:R-:W-:Y:S01]  /*1340*/  FFMA.FTZ R73, R6, R111, 1.1641532182693481445e-10 ;  /* 0x2f00000006497423 */ /* 0x000fe2000001006f */
[----:B------:R-:W-:-:S04]  /*1350*/  IMAD.MOV.U32 R6, RZ, RZ, R10 ;  /* 0x000000ffff067224 */ /* 0x000fc800078e000a */
[----:B0-----:R-:W-:-:S04]  /*1360*/  FSETP.LE.FTZ.AND P3, PT, R73, R98, PT ;  /* 0x000000624900720b */ /* 0x001fc80003f73000 */
        /* <DEDUP_REMOVED lines=10> */
.L_x_7807:
        /* <DEDUP_REMOVED lines=13> */
.L_x_7809:
[----:B------:R-:W-:Y:S05]  /*14e0*/  BSYNC.RECONVERGENT B3 ;  /* 0x0000000000037941 */ /* 0x000fea0003800200 */
.L_x_7808:
[----:B------:R-:W-:Y:S01]  /*14f0*/  IMAD.WIDE.U32 R4, R106, -0x326172a9, RZ ;  /* 0xcd9e8d576a047825 */ /* 0x000fe200078e00ff */
[----:B------:R-:W-:Y:S01]  /*1500*/  LOP3.LUT R72, R7, UR5, R113, 0x96, !PT ;  /* 0x0000000507487c12 */ /* 0x000fe2000f8e9671 */
[----:B------:R-:W-:Y:S01]  /*1510*/  UIADD3 UR23, UPT, UPT, UR4, -0x61c88647, URZ ;  /* 0x9e3779b904177890 */ /* 0x000fe2000fffe0ff */
[----:B------:R-:W-:Y:S01]  /*1520*/  MOV R6, R96 ;  /* 0x0000006000067202 */ /* 0x000fe20000000f00 */
        /* <DEDUP_REMOVED lines=50> */
.L_x_7806:
[----:B------:R-:W-:Y:S05]  /*1850*/  BSYNC.RECONVERGENT B2 ;  /* 0x0000000000027941 */ /* 0x000fea0003800200 */
.L_x_7805:
        /* <DEDUP_REMOVED lines=18> */
.L_x_7812:
        /* <DEDUP_REMOVED lines=13> */
.L_x_7814:
[----:B------:R-:W-:Y:S05]  /*1a50*/  BSYNC.RECONVERGENT B3 ;  /* 0x0000000000037941 */ /* 0x000fea0003800200 */
.L_x_7813:
        /* <DEDUP_REMOVED lines=54> */
.L_x_7811:
[----:B------:R-:W-:Y:S05]  /*1dc0*/  BSYNC.RECONVERGENT B2 ;  /* 0x0000000000027941 */ /* 0x000fea0003800200 */
.L_x_7810:
        /* <DEDUP_REMOVED lines=19> */
.L_x_7817:
        /* <DEDUP_REMOVED lines=13> */
.L_x_7819:
[----:B------:R-:W-:Y:S05]  /*1fd0*/  BSYNC.RECONVERGENT B3 ;  /* 0x0000000000037941 */ /* 0x000fea0003800200 */
.L_x_7818:
        /* <DEDUP_REMOVED lines=54> */
.L_x_7816:
[----:B------:R-:W-:Y:S05]  /*2340*/  BSYNC.RECONVERGENT B2 ;  /* 0x0000000000027941 */ /* 0x000fea0003800200 */
.L_x_7815:
        /* <DEDUP_REMOVED lines=18> */
.L_x_7822:
        /* <DEDUP_REMOVED lines=13> */
.L_x_7824:
[----:B------:R-:W-:Y:S05]  /*2540*/  BSYNC.RECONVERGENT B3 ;  /* 0x0000000000037941 */ /* 0x000fea0003800200 */
.L_x_7823:
        /* <DEDUP_REMOVED lines=54> */
.L_x_7821:
[----:B------:R-:W-:Y:S05]  /*28b0*/  BSYNC.RECONVERGENT B2 ;  /* 0x0000000000027941 */ /* 0x000fea0003800200 */
.L_x_7820:
        /* <DEDUP_REMOVED lines=18> */
.L_x_7827:
        /* <DEDUP_REMOVED lines=13> */
.L_x_7829:
[----:B------:R-:W-:Y:S05]  /*2ab0*/  BSYNC.RECONVERGENT B3 ;  /* 0x0000000000037941 */ /* 0x000fea0003800200 */
.L_x_7828:
        /* <DEDUP_REMOVED lines=54> */
.L_x_7826:
[----:B------:R-:W-:Y:S05]  /*2e20*/  BSYNC.RECONVERGENT B2 ;  /* 0x0000000000027941 */ /* 0x000fea0003800200 */
.L_x_7825:
[----:B------:R-:W-:Y:S01]  /*2e30*/  ISETP.NE.AND P4, PT, R72, 0x1, PT ;  /* 0x000000014800780c */ /* 0x000fe20003f85270 */
[----:B------:R-:W-:Y:S01]  /*2e40*/  BSSY.RECONVERGENT B2, `(.L_x_7830) ;  /* 0x0000054000027945 */ /* 0x000fe20003800200 */
[----:B------:R-:W-:Y:S01]  /*2e50*/  I2FP.F32.U32 R6, R6 ;  /* 0x0000000600067245 */ /* 0x000fe20000201000 */
[----:B------:R-:W-:Y:S01]  /*2e60*/  IMAD.MOV.U32 R75, RZ, RZ, 0x2 ;  /* 0x00000002ff4b7424 */ /* 0x000fe200078e00ff */
[----:B------:R-:W-:-:S03]  /*2e70*/  SHF.L.U32 R78, R78, 0x10, RZ ;  /* 0x000000104e4e7819 */ /* 0x000fc600000006ff */
        /* <DEDUP_REMOVED lines=12> */
.L_x_7832:
        /* <DEDUP_REMOVED lines=13> */
.L_x_7834:
[----:B------:R-:W-:Y:S05]  /*3010*/  BSYNC.RECONVERGENT B3 ;  /* 0x0000000000037941 */ /* 0x000fea0003800200 */
.L_x_7833:
        /* <DEDUP_REMOVED lines=54> */
.L_x_7831:
[----:B------:R-:W-:Y:S05]  /*3380*/  BSYNC.RECONVERGENT B2 ;  /* 0x0000000000027941 */ /* 0x000fea0003800200 */
.L_x_7830:
        /* <DEDUP_REMOVED lines=18> */
.L_x_7837:
        /* <DEDUP_REMOVED lines=13> */
.L_x_7839:
[----:B------:R-:W-:Y:S05]  /*3580*/  BSYNC.RECONVERGENT B3 ;  /* 0x0000000000037941 */ /* 0x000fea0003800200 */
.L_x_7838:
        /* <DEDUP_REMOVED lines=8> */
[----:B------:R-:W-:Y:S02]  /*3610*/  UIADD3 UR23, UPT, UPT, UR5, 0x76cf5d0a, URZ ;  /* 0x76cf5d0a05177890 */ /* 0x000fe4000fffe0ff */
[----:B------:R-:W-:Y:S01]  /*3620*/  IMAD.MOV.U32 R6, RZ, RZ, RZ ;  /* 0x000000ffff067224 */ /* 0x000fe200078e00ff */
        /* <DEDUP_REMOVED lines=41> */
[----:B------:R-:W-:Y:S01]  /*38c0*/  MOV R74, R96 ;  /* 0x00000060004a7202 */ /* 0x000fe20000000f00 */
[----:B------:R-:W-:Y:S01]  /*38d0*/  IMAD.MOV.U32 R96, RZ, RZ, R72 ;  /* 0x000000ffff607224 */ /* 0x000fe200078e0048 */
[----:B------:R-:W-:-:S07]  /*38e0*/  LOP3.LUT R4, R4, UR18, R73, 0x96, !PT ;  /* 0x0000001204047c12 */ /* 0x000fce000f8e9649 */
.L_x_7836:
[----:B------:R-:W-:Y:S05]  /*38f0*/  BSYNC.RECONVERGENT B2 ;  /* 0x0000000000027941 */ /* 0x000fea0003800200 */
.L_x_7835:
[----:B------:R-:W-:Y:S01]  /*3900*/  I2FP.F32.U32 R72, R74 ;  /* 0x0000004a00487245 */ /* 0x000fe20000201000 */
[----:B------:R-:W-:Y:S01]  /*3910*/  FMUL.FTZ R99, R99, UR19 ;  /* 0x0000001363637c20 */ /* 0x000fe20008410000 */
[----:B------:R-:W-:Y:S01]  /*3920*/  P2R R73, PR, RZ, 0x2 ;  /* 0x00000002ff497803 */ /* 0x000fe20000000000 */
[----:B------:R-:W-:Y:S01]  /*3930*/  FMUL.FTZ R113, R113, UR19 ;  /* 0x0000001371717c20 */ /* 0x000fe20008410000 */
[----:B------:R-:W-:Y:S01]  /*3940*/  ISETP.NE.AND P1, PT, R97, RZ, PT ;  /* 0x000000ff6100720c */ /* 0x000fe20003f25270 */
[----:B------:R-:W-:Y:S01]  /*3950*/  FFMA.FTZ R111, R72, R111, 1.1641532182693481445e-10 ;  /* 0x2f000000486f7423 */ /* 0x000fe2000001006f */
[----:B------:R-:W-:Y:S01]  /*3960*/  P2R R75, PR, RZ, 0x1 ;  /* 0x00000001ff4b7803 */ /* 0x000fe20000000000 */
[----:B------:R-:W-:Y:S01]  /*3970*/  FMUL.FTZ R114, R114, UR19 ;  /* 0x0000001372727c20 */ /* 0x000fe20008410000 */
        /* <DEDUP_REMOVED lines=28> */
[----:B------:R-:W-:Y:S01]  /*3b40*/  @P1 FADD.FTZ R79, R71, R79 ;  /* 0x0000004f474f1221 */ /* 0x000fe20000010000 */
[----:B------:R-:W-:Y:S11]  /*3b50*/  BRA `(.L_x_7840) ;  /* 0x00000054004c7947 */ /* 0x000ff60003800000 */
.L_x_7799:
[----:B------:R-:W-:Y:S01]  /*3b60*/  ISETP.NE.AND P2, PT, R6, 0x1, PT ;  /* 0x000000010600780c */ /* 0x000fe20003f45270 */
[----:B------:R-:W-:Y:S01]  /*3b70*/  IMAD.U32 R105, RZ, RZ, UR5 ;  /* 0x00000005ff697e24 */ /* 0x000fe2000f8e00ff */
[----:B------:R-:W-:Y:S01]  /*3b80*/  MOV R112, UR5 ;  /* 0x0000000500707c02 */ /* 0x000fe20008000f00 */
[----:B------:R-:W-:Y:S01]  /*3b90*/  IMAD.U32 R111, RZ, RZ, UR5 ;  /* 0x00000005ff6f7e24 */ /* 0x000fe2000f8e00ff */
[----:B------:R-:W-:Y:S01]  /*3ba0*/  MOV R115, UR4 ;  /* 0x0000000400737c02 */ /* 0x000fe20008000f00 */
[----:B------:R-:W-:Y:S01]  /*3bb0*/  IMAD.U32 R113, RZ, RZ, UR4 ;  /* 0x00000004ff717e24 */ /* 0x000fe2000f8e00ff */
[----:B------:R-:W-:Y:S01]  /*3bc0*/  BSSY.RECONVERGENT B2, `(.L_x_7841) ;  /* 0x0000052000027945 */ /* 0x000fe20003800200 */
[----:B------:R-:W-:Y:S01]  /*3bd0*/  IMAD.U32 R114, RZ, RZ, UR4 ;  /* 0x00000004ff727e24 */ /* 0x000fe2000f8e00ff */
[----:B------:R-:W-:Y:S01]  /*3be0*/  MOV R96, R8 ;  /* 0x0000000800607202 */ /* 0x000fe20000000f00 */
[----:B------:R-:W-:Y:S01]  /*3bf0*/  IMAD.MOV.U32 R11, RZ, RZ, 0x2 ;  /* 0x00000002ff0b7424 */ /* 0x000fe200078e00ff */
[----:B------:R-:W-:Y:S01]  /*3c00*/  IADD3 R112, PT, PT, R112, -0x4498517b, RZ ;  /* 0xbb67ae8570707810 */ /* 0x000fe20007ffe0ff */
[----:B------:R-:W-:Y:S01]  /*3c10*/  IMAD.MOV.U32 R9, RZ, RZ, R10 ;  /* 0x000000ffff097224 */ /* 0x000fe200078e000a */
[----:B------:R-:W-:Y:S01]  /*3c20*/  IADD3 R115, PT, PT, R115, 0x1715609d, RZ ;  /* 0x1715609d73737810 */ /* 0x000fe20007ffe0ff */
[----:B------:R-:W-:-:S02]  /*3c30*/  VIADD R105, R105, 0xdb3d7428 ;  /* 0xdb3d742869697836 */ /* 0x000fc40000000000 */
[----:B------:R-:W-:Y:S02]  /*3c40*/  VIADD R111, R111, 0x76cf5d0a ;  /* 0x76cf5d0a6f6f7836 */ /* 0x000fe40000000000 */
[----:B------:R-:W-:Y:S02]  /*3c50*/  VIADD R113, R113, 0x8ff34781 ;  /* 0x8ff3478171717836 */ /* 0x000fe40000000000 */
[----:B------:R-:W-:Y:S01]  /*3c60*/  VIADD R114, R114, 0x78dde6e4 ;  /* 0x78dde6e472727836 */ /* 0x000fe20000000000 */
        /* <DEDUP_REMOVED lines=11> */
.L_x_7843:
        /* <DEDUP_REMOVED lines=13> */
.L_x_7845:
[----:B------:R-:W-:Y:S05]  /*3df0*/  BSYNC.RECONVERGENT B3 ;  /* 0x0000000000037941 */ /* 0x000fea0003800200 */
.L_x_7844:
[----:B------:R-:W-:Y:S01]  /*3e00*/  IMAD.WIDE.U32 R74, R106, -0x326172a9, RZ ;  /* 0xcd9e8d576a4a7825 */ /* 0x000fe200078e00ff */
[----:B------:R-:W-:Y:S01]  /*3e10*/  LOP3.LUT R10, R7, UR5, R73, 0x96, !PT ;  /* 0x00000005070a7c12 */ /* 0x000fe2000f8e9649 */
[----:B------:R-:W-:Y:S02]  /*3e20*/  UIADD3 UR23, UPT, UPT, UR4, -0x61c88647, URZ ;  /* 0x9e3779b904177890 */ /* 0x000fe4000fffe0ff */
[----:B------:R-:W-:Y:S01]  /*3e30*/  UIADD3 UR24, UPT, UPT, UR5, 0x1fd5c5a3, URZ ;  /* 0x1fd5c5a305187890 */ /* 0x000fe2000fffe0ff */
[----:B------:R-:W-:Y:S01]  /*3e40*/  LOP3.LUT R4, R3, UR4, R75, 0x96, !PT ;  /* 0x0000000403047c12 */ /* 0x000fe2000f8e964b */
[----:B------:R-:W-:-:S04]  /*3e50*/  IMAD.WIDE.U32 R10, R10, -0x326172a9, RZ ;  /* 0xcd9e8d570a0a7825 */ /* 0x000fc800078e00ff */
[----:B------:R-:W-:Y:S01]  /*3e60*/  IMAD.WIDE.U32 R4, R4, -0x2daee0ad, RZ ;  /* 0xd2511f5304047825 */ /* 0x000fe200078e00ff */
[----:B------:R-:W-:Y:S01]  /*3e70*/  LOP3.LUT R73, R74, UR23, R11, 0x96, !PT ;  /* 0x000000174a497c12 */ /* 0x000fe2000f8e960b */
[----:B------:R-:W-:Y:S02]  /*3e80*/  UIADD3 UR23, UPT, UPT, UR5, 0x32370b8f, URZ ;  /* 0x32370b8f05177890 */ /* 0x000fe4000fffe0ff */
[----:B------:R-:W-:Y:S01]  /*3e90*/  IMAD.MOV.U32 R9, RZ, RZ, R8 ;  /* 0x000000ffff097224 */ /* 0x000fe200078e0008 */
        /* <DEDUP_REMOVED lines=32> */
[----:B------:R-:W-:Y:S01]  /*40a0*/  IMAD.WIDE.U32 R96, R96, -0x2daee0ad, RZ ;  /* 0xd2511f5360607825 */ /* 0x000fe200078e00ff */
[----:B------:R-:W-:-:S03]  /*40b0*/  LOP3.LUT R5, R113, R72, R11, 0x96, !PT ;  /* 0x0000004871057212 */ /* 0x000fc600078e960b */
[----:B------:R-:W-:Y:S01]  /*40c0*/  HFMA2 R11, -RZ, RZ, 0, 0 ;  /* 0x00000000ff0b7431 */ /* 0x000fe200000001ff */
[----:B------:R-:W-:-:S07]  /*40d0*/  LOP3.LUT R4, R4, UR18, R97, 0x96, !PT ;  /* 0x0000001204047c12 */ /* 0x000fce000f8e9661 */
.L_x_7842:
[----:B------:R-:W-:Y:S05]  /*40e0*/  BSYNC.RECONVERGENT B2 ;  /* 0x0000000000027941 */ /* 0x000fea0003800200 */
.L_x_7841:
        /* <DEDUP_REMOVED lines=23> */
.L_x_7848:
        /* <DEDUP_REMOVED lines=13> */
.L_x_7850:
[----:B------:R-:W-:Y:S05]  /*4330*/  BSYNC.RECONVERGENT B3 ;  /* 0x0000000000037941 */ /* 0x000fea0003800200 */
.L_x_7849:
        /* <DEDUP_REMOVED lines=8> */
[----:B------:R-:W-:-:S03]  /*43c0*/  UIADD3 UR23, UPT, UPT, UR5, 0x32370b8f, URZ ;  /* 0x32370b8f05177890 */ /* 0x000fc6000fffe0ff */
        /* <DEDUP_REMOVED lines=32> */
[----:B------:R-:W-:Y:S02]  /*45d0*/  HFMA2 R73, -RZ, RZ, 0, 0 ;  /* 0x00000000ff497431 */ /* 0x000fe400000001ff */
[----:B------:R-:W-:Y:S01]  /*45e0*/  IMAD.WIDE.U32 R8, R8, -0x2daee0ad, RZ ;  /* 0xd2511f5308087825 */ /* 0x000fe200078e00ff */
[----:B------:R-:W-:-:S04]  /*45f0*/  LOP3.LUT R5, R113, R72, R11, 0x96, !PT ;  /* 0x0000004871057212 */ /* 0x000fc800078e960b */
[----:B------:R-:W-:Y:S01]  /*4600*/  LOP3.LUT R4, R4, UR18, R9, 0x96, !PT ;  /* 0x0000001204047c12 */ /* 0x000fe2000f8e9609 */
[----:B------:R-:W-:Y:S02]  /*4610*/  IMAD.MOV.U32 R9, RZ, RZ, R96 ;  /* 0x000000ffff097224 */ /* 0x000fe400078e0060 */
[----:B------:R-:W-:-:S07]  /*4620*/  IMAD.MOV.U32 R96, RZ, RZ, R8 ;  /* 0x000000ffff607224 */ /* 0x000fce00078e0008 */
.L_x_7847:
[----:B------:R-:W-:Y:S05]  /*4630*/  BSYNC.RECONVERGENT B2 ;  /* 0x0000000000027941 */ /* 0x000fea0003800200 */
.L_x_7846:
[----:B------:R-:W-:Y:S01]  /*4640*/  I2FP.F32.U32 R9, R9 ;  /* 0x0000000900097245 */ /* 0x000fe20000201000 */
[----:B------:R-:W-:Y:S01]  /*4650*/  IMAD.U32 R8, R60, 0x10000, RZ ;  /* 0x000100003c087824 */ /* 0x000fe200078e00ff */
[----:B------:R-:W-:Y:S01]  /*4660*/  ISETP.NE.AND P3, PT, R73, 0x1, PT ;  /* 0x000000014900780c */ /* 0x000fe20003f65270 */
[----:B------:R-:W-:Y:S01]  /*4670*/  BSSY.RECONVERGENT B2, `(.L_x_7851) ;  /* 0x0000051000027945 */ /* 0x000fe20003800200 */
[----:B------:R-:W-:Y:S01]  /*4680*/  FSEL R11, R6, RZ, P4 ;  /* 0x000000ff060b7208 */ /* 0x000fe20002000000 */
[----:B------:R-:W-:Y:S01]  /*4690*/  FFMA.FTZ R9, R9, R116, 1.1641532182693481445e-10 ;  /* 0x2f00000009097423 */ /* 0x000fe20000010074 */
[----:B------:R-:W-:Y:S01]  /*46a0*/  FMUL.FTZ R8, R8, R117 ;  /* 0x0000007508087220 */ /* 0x000fe20000410000 */
[----:B------:R-:W-:Y:S01]  /*46b0*/  IMAD.MOV.U32 R74, RZ, RZ, 0x2 ;  /* 0x00000002ff4a7424 */ /* 0x000fe200078e00ff */
[----:B------:R-:W-:Y:S02]  /*46c0*/  MOV R6, R10 ;  /* 0x0000000a00067202 */ /* 0x000fe40000000f00 */
        /* <DEDUP_REMOVED lines=14> */
.L_x_7853:
        /* <DEDUP_REMOVED lines=13> */
.L_x_7855:
[----:B------:R-:W-:Y:S05]  /*4880*/  BSYNC.RECONVERGENT B3 ;  /* 0x0000000000037941 */ /* 0x000fea0003800200 */
.L_x_7854:
[----:B------:R-:W-:Y:S01]  /*4890*/  IMAD.WIDE.U32 R4, R106, -0x326172a9, RZ ;  /* 0xcd9e8d576a047825 */ /* 0x000fe200078e00ff */
[----:B------:R-:W-:Y:S01]  /*48a0*/  LOP3.LUT R10, R7, UR5, R99, 0x96, !PT ;  /* 0x00000005070a7c12 */ /* 0x000fe2000f8e9663 */
[----:B------:R-:W-:Y:S01]  /*48b0*/  UIADD3 UR23, UPT, UPT, UR4, -0x61c88647, URZ ;  /* 0x9e3779b904177890 */ /* 0x000fe2000fffe0ff */
[----:B------:R-:W-:Y:S01]  /*48c0*/  MOV R6, R96 ;  /* 0x0000006000067202 */ /* 0x000fe20000000f00 */
        /* <DEDUP_REMOVED lines=40> */
[----:B------:R-:W-:Y:S01]  /*4b50*/  IMAD.MOV.U32 R96, RZ, RZ, R74 ;  /* 0x000000ffff607224 */ /* 0x000fe200078e004a */
[----:B------:R-:W-:Y:S01]  /*4b60*/  LOP3.LUT R4, R4, UR18, R75, 0x96, !PT ;  /* 0x0000001204047c12 */ /* 0x000fe2000f8e964b */
[----:B------:R-:W-:-:S07]  /*4b70*/  IMAD.MOV.U32 R74, RZ, RZ, RZ ;  /* 0x000000ffff4a7224 */ /* 0x000fce00078e00ff */
.L_x_7852:
[----:B------:R-:W-:Y:S05]  /*4b80*/  BSYNC.RECONVERGENT B2 ;  /* 0x0000000000027941 */ /* 0x000fea0003800200 */
.L_x_7851:
        /* <DEDUP_REMOVED lines=19> */
.L_x_7858:
        /* <DEDUP_REMOVED lines=13> */
.L_x_7860:
[----:B------:R-:W-:Y:S05]  /*4d90*/  BSYNC.RECONVERGENT B3 ;  /* 0x0000000000037941 */ /* 0x000fea0003800200 */
.L_x_7859:
        /* <DEDUP_REMOVED lines=45> */
[----:B------:R-:W-:Y:S01]  /*5070*/  IMAD.MOV.U32 R75, RZ, RZ, RZ ;  /* 0x000000ffff4b7224 */ /* 0x000fe200078e00ff */
[----:B------:R-:W-:-:S07]  /*5080*/  MOV R96, R74 ;  /* 0x0000004a00607202 */ /* 0x000fce0000000f00 */
.L_x_7857:
[----:B------:R-:W-:Y:S05]  /*5090*/  BSYNC.RECONVERGENT B2 ;  /* 0x0000000000027941 */ /* 0x000fea0003800200 */
.L_x_7856:
[----:B------:R-:W-:Y:S01]  /*50a0*/  I2FP.F32.U32 R11, R11 ;  /* 0x0000000b000b7245 */ /* 0x000fe20000201000 */
[----:B------:R-:W-:Y:S01]  /*50b0*/  BSSY.RECONVERGENT B2, `(.L_x_7861) ;  /* 0x0000055000027945 */ /* 0x000fe20003800200 */
[----:B------:R-:W-:Y:S02]  /*50c0*/  PRMT R73, R60, 0x7632, R73 ;  /* 0x000076323c497816 */ /* 0x000fe40000000049 */
[----:B------:R-:W-:Y:S01]  /*50d0*/  ISETP.NE.AND P3, PT, R75, 0x1, PT ;  /* 0x000000014b00780c */ /* 0x000fe20003f65270 */
[----:B------:R-:W-:Y:S02]  /*50e0*/  FFMA.FTZ R11, R11, R116, 1.1641532182693481445e-10 ;  /* 0x2f0000000b0b7423 */ /* 0x000fe40000010074 */
[----:B------:R-:W-:Y:S01]  /*50f0*/  IMAD.U32 R74, R73, 0x10000, RZ ;  /* 0x00010000494a7824 */ /* 0x000fe200078e00ff */
[----:B------:R-:W-:Y:S01]  /*5100*/  FSEL R73, R6, RZ, P4 ;  /* 0x000000ff06497208 */ /* 0x000fe20002000000 */
[----:B------:R-:W-:Y:S01]  /*5110*/  IMAD.MOV.U32 R6, RZ, RZ, R10 ;  /* 0x000000ffff067224 */ /* 0x000fe200078e000a */
[----:B------:R-:W-:Y:S01]  /*5120*/  FSETP.GTU.FTZ.AND P2, PT, R11, R118, PT ;  /* 0x000000760b00720b */ /* 0x000fe20003f5c000 */
[----:B------:R-:W-:-:S03]  /*5130*/  FMUL.FTZ R74, R74, R117 ;  /* 0x000000754a4a7220 */ /* 0x000fc60000410000 */
[----:B------:R-:W-:Y:S02]  /*5140*/  SEL R11, RZ, 0x1, P2 ;  /* 0x00000001ff0b7807 */ /* 0x000fe40001000000 */
[----:B------:R-:W-:-:S05]  /*5150*/  FSEL R74, R74, RZ, !P2 ;  /* 0x000000ff4a4a7208 */ /* 0x000fca0005000000 */
        /* <DEDUP_REMOVED lines=12> */
.L_x_7863:
        /* <DEDUP_REMOVED lines=13> */
.L_x_7865:
[----:B------:R-:W-:Y:S05]  /*52f0*/  BSYNC.RECONVERGENT B3 ;  /* 0x0000000000037941 */ /* 0x000fea0003800200 */
.L_x_7864:
        /* <DEDUP_REMOVED lines=45> */
[----:B------:R-:W-:Y:S01]  /*55d0*/  MOV R96, R74 ;  /* 0x0000004a00607202 */ /* 0x000fe20000000f00 */
[----:B------:R-:W-:Y:S01]  /*55e0*/  IMAD.MOV.U32 R74, RZ, RZ, RZ ;  /* 0x000000ffff4a7224 */ /* 0x000fe200078e00ff */
[----:B------:R-:W-:-:S07]  /*55f0*/  LOP3.LUT R4, R4, UR18, R75, 0x96, !PT ;  /* 0x0000001204047c12 */ /* 0x000fce000f8e964b */
.L_x_7862:
[----:B------:R-:W-:Y:S05]  /*5600*/  BSYNC.RECONVERGENT B2 ;  /* 0x0000000000027941 */ /* 0x000fea0003800200 */
.L_x_7861:
[----:B------:R-:W-:Y:S01]  /*5610*/  ISETP.NE.AND P2, PT, R74, 0x1, PT ;  /* 0x000000014a00780c */ /* 0x000fe20003f45270 */
[C---:B------:R-:W-:Y:S01]  /*5620*/  IMAD.U32 R100, R77.reuse, 0x10000, RZ ;  /* 0x000100004d647824 */ /* 0x040fe200078e00ff */
[----:B------:R-:W-:Y:S01]  /*5630*/  I2FP.F32.U32 R75, R6 ;  /* 0x00000006004b7245 */ /* 0x000fe20000201000 */
[----:B------:R-:W-:Y:S01]  /*5640*/  BSSY.RECONVERGENT B2, `(.L_x_7866) ;  /* 0x000004f000027945 */ /* 0x000fe20003800200 */
[----:B------:R-:W-:Y:S01]  /*5650*/  HFMA2 R76, -RZ, RZ, 0, 1.1920928955078125e-07 ;  /* 0x00000002ff4c7431 */ /* 0x000fe200000001ff */
[----:B------:R-:W-:Y:S01]  /*5660*/  PRMT R6, R77, 0x7632, R6 ;  /* 0x000076324d067816 */ /* 0x000fe20000000006 */
        /* <DEDUP_REMOVED lines=14> */
.L_x_7868:
        /* <DEDUP_REMOVED lines=13> */
.L_x_7870:
[----:B------:R-:W-:Y:S05]  /*5820*/  BSYNC.RECONVERGENT B3 ;  /* 0x0000000000037941 */ /* 0x000fea0003800200 */
.L_x_7869:
        /* <DEDUP_REMOVED lines=45> */
[----:B------:R-:W-:Y:S01]  /*5b00*/  IMAD.MOV.U32 R75, RZ, RZ, R96 ;  /* 0x000000ffff4b7224 */ /* 0x000fe200078e0060 */
[----:B------:R-:W-:Y:S01]  /*5b10*/  MOV R96, R74 ;  /* 0x0000004a00607202 */ /* 0x000fe20000000f00 */
[----:B------:R-:W-:-:S07]  /*5b20*/  IMAD.MOV.U32 R76, RZ, RZ, RZ ;  /* 0x000000ffff4c7224 */ /* 0x000fce00078e00ff */
.L_x_7867:
[----:B------:R-:W-:Y:S05]  /*5b30*/  BSYNC.RECONVERGENT B2 ;  /* 0x0000000000027941 */ /* 0x000fea0003800200 */
.L_x_7866:
        /* <DEDUP_REMOVED lines=23> */
.L_x_7873:
        /* <DEDUP_REMOVED lines=13> */
.L_x_7875:
[----:B------:R-:W-:Y:S05]  /*5d80*/  BSYNC.RECONVERGENT B3 ;  /* 0x0000000000037941 */ /* 0x000fea0003800200 */
.L_x_7874:
        /* <DEDUP_REMOVED lines=48> */
.L_x_7872:
[----:B------:R-:W-:Y:S05]  /*6090*/  BSYNC.RECONVERGENT B2 ;  /* 0x0000000000027941 */ /* 0x000fea0003800200 */
.L_x_7871:
        /* <DEDUP_REMOVED lines=19> */
.L_x_7878:
        /* <DEDUP_REMOVED lines=13> */
.L_x_7880:
[----:B------:R-:W-:Y:S05]  /*62a0*/  BSYNC.RECONVERGENT B3 ;  /* 0x0000000000037941 */ /* 0x000fea0003800200 */
.L_x_7879:
        /* <DEDUP_REMOVED lines=48> */
.L_x_7877:
[----:B------:R-:W-:Y:S05]  /*65b0*/  BSYNC.RECONVERGENT B2 ;  /* 0x0000000000027941 */ /* 0x000fea0003800200 */
.L_x_7876:
[----:B------:R-:W-:Y:S01]  /*65c0*/  I2FP.F32.U32 R75, R75 ;  /* 0x0000004b004b7245 */ /* 0x000fe20000201000 */
[----:B------:R-:W-:Y:S01]  /*65d0*/  BSSY.RECONVERGENT B2, `(.L_x_7881) ;  /* 0x0000055000027945 */ /* 0x000fe20003800200 */
[----:B------:R-:W-:-:S03]  /*65e0*/  PRMT R76, R61, 0x7632, R76 ;  /* 0x000076323d4c7816 */ /* 0x000fc6000000004c */
[----:B------:R-:W-:Y:S02]  /*65f0*/  FFMA.FTZ R75, R75, R116, 1.1641532182693481445e-10 ;  /* 0x2f0000004b4b7423 */ /* 0x000fe40000010074 */
[----:B------:R-:W-:-:S03]  /*6600*/  IMAD.U32 R76, R76, 0x10000, RZ ;  /* 0x000100004c4c7824 */ /* 0x000fc600078e00ff */
[----:B------:R-:W-:Y:S01]  /*6610*/  FSETP.GTU.FTZ.AND P2, PT, R75, R118, PT ;  /* 0x000000764b00720b */ /* 0x000fe20003f5c000 */
[----:B------:R-:W-:Y:S01]  /*6620*/  FMUL.FTZ R76, R76, R117 ;  /* 0x000000754c4c7220 */ /* 0x000fe20000410000 */
[----:B------:R-:W-:Y:S01]  /*6630*/  FSEL R75, R6, RZ, P4 ;  /* 0x000000ff064b7208 */ /* 0x000fe20002000000 */
[----:B------:R-:W-:Y:S01]  /*6640*/  IMAD.MOV.U32 R6, RZ, RZ, R10 ;  /* 0x000000ffff067224 */ /* 0x000fe200078e000a */
[----:B------:R-:W-:Y:S02]  /*6650*/  SEL R101, RZ, 0x1, P2 ;  /* 0x00000001ff657807 */ /* 0x000fe40001000000 */
[----:B------:R-:W-:Y:S02]  /*6660*/  FSEL R76, R76, RZ, !P2 ;  /* 0x000000ff4c4c7208 */ /* 0x000fe40005000000 */
[----:B------:R-:W-:-:S03]  /*6670*/  ISETP.NE.AND P2, PT, R77, 0x1, PT ;  /* 0x000000014d00780c */ /* 0x000fc60003f45270 */
[----:B------:R-:W-:Y:S01]  /*6680*/  FADD.FTZ R75, R76, R75 ;  /* 0x0000004b4c4b7221 */ /* 0x000fe20000010000 */
[----:B------:R-:W-:-:S03]  /*6690*/  HFMA2 R76, -RZ, RZ, 0, 1.1920928955078125e-07 ;  /* 0x00000002ff4c7431 */ /* 0x000fc600000001ff */
        /* <DEDUP_REMOVED lines=10> */
.L_x_7883:
        /* <DEDUP_REMOVED lines=13> */
.L_x_7885:
[----:B------:R-:W-:Y:S05]  /*6810*/  BSYNC.RECONVERGENT B3 ;  /* 0x0000000000037941 */ /* 0x000fea0003800200 */
.L_x_7884:
        /* <DEDUP_REMOVED lines=48> */
.L_x_7882:
[----:B------:R-:W-:Y:S05]  /*6b20*/  BSYNC.RECONVERGENT B2 ;  /* 0x0000000000027941 */ /* 0x000fea0003800200 */
.L_x_7881:
        /* <DEDUP_REMOVED lines=19> */
.L_x_7888:
        /* <DEDUP_REMOVED lines=13> */
.L_x_7890:
[----:B------:R-:W-:Y:S05]  /*6d30*/  BSYNC.RECONVERGENT B3 ;  /* 0x0000000000037941 */ /* 0x000fea0003800200 */
.L_x_7889:
        /* <DEDUP_REMOVED lines=48> */
.L_x_7887:
[----:B------:R-:W-:Y:S05]  /*7040*/  BSYNC.RECONVERGENT B2 ;  /* 0x0000000000027941 */ /* 0x000fea0003800200 */
.L_x_7886:
[----:B------:R-:W-:Y:S01]  /*7050*/  I2FP.F32.U32 R77, R98 ;  /* 0x00000062004d7245 */ /* 0x000fe20000201000 */
[----:B------:R-:W-:Y:S01]  /*7060*/  IMAD.U32 R76, R62, 0x10000, RZ ;  /* 0x000100003e4c7824 */ /* 0x000fe200078e00ff */
[----:B------:R-:W-:Y:S01]  /*7070*/  BSSY.RECONVERGENT B2, `(.L_x_7891) ;  /* 0x0000053000027945 */ /* 0x000fe20003800200 */
[----:B------:R-:W-:Y:S02]  /*7080*/  HFMA2 R103, -RZ, RZ, 0, 1.1920928955078125e-07 ;  /* 0x00000002ff677431 */ /* 0x000fe400000001ff */
[----:B------:R-:W-:Y:S01]  /*7090*/  FFMA.FTZ R77, R77, R116, 1.1641532182693481445e-10 ;  /* 0x2f0000004d4d7423 */ /* 0x000fe20000010074 */
[----:B------:R-:W-:-:S04]  /*70a0*/  FMUL.FTZ R76, R76, R117 ;  /* 0x000000754c4c7220 */ /* 0x000fc80000410000 */
[----:B------:R-:W-:Y:S02]  /*70b0*/  FSETP.GTU.FTZ.AND P3, PT, R77, R118, PT ;  /* 0x000000764d00720b */ /* 0x000fe40003f7c000 */
[----:B------:R-:W-:Y:S01]  /*70c0*/  FSEL R77, R6, RZ, P2 ;  /* 0x000000ff064d7208 */ /* 0x000fe20001000000 */
[----:B------:R-:W-:Y:S01]  /*70d0*/  IMAD.MOV.U32 R6, RZ, RZ, R10 ;  /* 0x000000ffff067224 */ /* 0x000fe200078e000a */
        /* <DEDUP_REMOVED lines=14> */
.L_x_7893:
        /* <DEDUP_REMOVED lines=13> */
.L_x_7895:
[----:B------:R-:W-:Y:S05]  /*7290*/  BSYNC.RECONVERGENT B3 ;  /* 0x0000000000037941 */ /* 0x000fea0003800200 */
.L_x_7894:
        /* <DEDUP_REMOVED lines=13> */
[----:B------:R-:W-:-:S03]  /*7370*/  LOP3.LUT R99, R111, R122, R125, 0x96, !PT ;  /* 0x0000007a6f637212 */ /* 0x000fc600078e967d */
[----:B------:R-:W-:Y:S01]  /*7380*/  IMAD.MOV.U32 R103, RZ, RZ, RZ ;  /* 0x000000ffff677224 */ /* 0x000fe200078e00ff */
        /* <DEDUP_REMOVED lines=31> */
[----:B------:R-:W-:Y:S02]  /*7580*/  LOP3.LUT R4, R4, UR18, R99, 0x96, !PT ;  /* 0x0000001204047c12 */ /* 0x000fe4000f8e9663 */
[----:B------:R-:W-:-:S07]  /*7590*/  MOV R96, R98 ;  /* 0x0000006200607202 */ /* 0x000fce0000000f00 */
.L_x_7892:
[----:B------:R-:W-:Y:S05]  /*75a0*/  BSYNC.RECONVERGENT B2 ;  /* 0x0000000000027941 */ /* 0x000fea0003800200 */
.L_x_7891:
        /* <DEDUP_REMOVED lines=18> */
.L_x_7898:
        /* <DEDUP_REMOVED lines=13> */
.L_x_7900:
[----:B------:R-:W-:Y:S05]  /*77a0*/  BSYNC.RECONVERGENT B3 ;  /* 0x0000000000037941 */ /* 0x000fea0003800200 */
.L_x_7899:
        /* <DEDUP_REMOVED lines=48> */
.L_x_7897:
[----:B------:R-:W-:Y:S05]  /*7ab0*/  BSYNC.RECONVERGENT B2 ;  /* 0x0000000000027941 */ /* 0x000fea0003800200 */
.L_x_7896:
[----:B------:R-:W-:Y:S01]  /*7ac0*/  I2FP.F32.U32 R77, R78 ;  /* 0x0000004e004d7245 */ /* 0x000fe20000201000 */
[----:B------:R-:W-:Y:S01]  /*7ad0*/  BSSY.RECONVERGENT B2, `(.L_x_7901) ;  /* 0x0000055000027945 */ /* 0x000fe20003800200 */
[----:B------:R-:W-:Y:S01]  /*7ae0*/  PRMT R78, R62, 0x7632, R78 ;  /* 0x000076323e4e7816 */ /* 0x000fe2000000004e */
[----:B------:R-:W-:Y:S02]  /*7af0*/  HFMA2 R104, -RZ, RZ, 0, 1.1920928955078125e-07 ;  /* 0x00000002ff687431 */ /* 0x000fe400000001ff */
        /* <DEDUP_REMOVED lines=20> */
.L_x_7903:
        /* <DEDUP_REMOVED lines=13> */
.L_x_7905:
[----:B------:R-:W-:Y:S05]  /*7d10*/  BSYNC.RECONVERGENT B3 ;  /* 0x0000000000037941 */ /* 0x000fea0003800200 */
.L_x_7904:
        /* <DEDUP_REMOVED lines=48> */
.L_x_7902:
[----:B------:R-:W-:Y:S05]  /*8020*/  BSYNC.RECONVERGENT B2 ;  /* 0x0000000000027941 */ /* 0x000fea0003800200 */
.L_x_7901:
        /* <DEDUP_REMOVED lines=19> */
.L_x_7908:
        /* <DEDUP_REMOVED lines=13> */
.L_x_7910:
[----:B------:R-:W-:Y:S05]  /*8230*/  BSYNC.RECONVERGENT B3 ;  /* 0x0000000000037941 */ /* 0x000fea0003800200 */
.L_x_7909:
[----:B------:R-:W-:Y:S01]  /*8240*/  LOP3.LUT R122, R7, UR5, R5, 0x96, !PT ;  /* 0x00000005077a7c12 */ /* 0x000fe2000f8e9605 */
[----:B------:R-:W-:Y:S01]  /*8250*/  IMAD.WIDE.U32 R98, R106, -0x326172a9, RZ ;  /* 0xcd9e8d576a627825 */ /* 0x000fe200078e00ff */
[----:B------:R-:W-:-:S03]  /*8260*/  UIADD3 UR23, UPT, UPT, UR4, -0x61c88647, URZ ;  /* 0x9e3779b904177890 */ /* 0x000fc6000fffe0ff */
[----:B------:R-:W-:Y:S01]  /*8270*/  IMAD.WIDE.U32 R122, R122, -0x326172a9, RZ ;  /* 0xcd9e8d577a7a7825 */ /* 0x000fe200078e00ff */
[----:B------:R-:W-:-:S03]  /*8280*/  LOP3.LUT R99, R3, UR4, R99, 0x96, !PT ;  /* 0x0000000403637c12 */ /* 0x000fc6000f8e9663 */
[----:B------:R-:W-:Y:S01]  /*8290*/  IMAD.MOV.U32 R78, RZ, RZ, R96 ;  /* 0x000000ffff4e7224 */ /* 0x000fe200078e0060 */
[----:B------:R-:W-:Y:S01]  /*82a0*/  LOP3.LUT R5, R98, UR23, R123, 0x96, !PT ;  /* 0x0000001762057c12 */ /* 0x000fe2000f8e967b */
[----:B------:R-:W-:Y:S01]  /*82b0*/  IMAD.WIDE.U32 R98, R99, -0x2daee0ad, RZ ;  /* 0xd2511f5363627825 */ /* 0x000fe200078e00ff */
[----:B------:R-:W-:-:S04]  /*82c0*/  UIADD3 UR23, UPT, UPT, UR5, 0x32370b8f, URZ ;  /* 0x32370b8f05177890 */ /* 0x000fc8000fffe0ff */
[----:B------:R-:W-:Y:S01]  /*82d0*/  LOP3.LUT R99, R112, R4, R99, 0x96, !PT ;  /* 0x0000000470637212 */ /* 0x000fe200078e9663 */
[----:B------:R-:W-:-:S05]  /*82e0*/  IMAD.WIDE.U32 R4, R5, -0x2daee0ad, RZ ;  /* 0xd2511f5305047825 */ /* 0x000fca00078e00ff */
[----:B------:R-:W-:Y:S01]  /*82f0*/  LOP3.LUT R123, R111, R98, R5, 0x96, !PT ;  /* 0x000000626f7b7212 */ /* 0x000fe200078e9605 */
[----:B------:R-:W-:-:S05]  /*8300*/  IMAD.WIDE.U32 R98, R99, -0x326172a9, RZ ;  /* 0xcd9e8d5763627825 */ /* 0x000fca00078e00ff */
[----:B------:R-:W-:Y:S01]  /*8310*/  LOP3.LUT R99, R122, UR12, R99, 0x96, !PT ;  /* 0x0000000c7a637c12 */ /* 0x000fe2000f8e9663 */
[----:B------:R-:W-:-:S05]  /*8320*/  IMAD.WIDE.U32 R122, R123, -0x326172a9, RZ ;  /* 0xcd9e8d577b7a7825 */ /* 0x000fca00078e00ff */
[----:B------:R-:W-:Y:S01]  /*8330*/  LOP3.LUT R5, R98, UR13, R123, 0x96, !PT ;  /* 0x0000000d62057c12 */ /* 0x000fe2000f8e967b */
[----:B------:R-:W-:-:S05]  /*8340*/  IMAD.WIDE.U32 R98, R99, -0x2daee0ad, RZ ;  /* 0xd2511f5363627825 */ /* 0x000fca00078e00ff */
[----:B------:R-:W-:Y:S01]  /*8350*/  LOP3.LUT R99, R4, UR23, R99, 0x96, !PT ;  /* 0x0000001704637c12 */ /* 0x000fe2000f8e9663 */
[----:B------:R-:W-:Y:S01]  /*8360*/  IMAD.WIDE.U32 R4, R5, -0x2daee0ad, RZ ;  /* 0xd2511f5305047825 */ /* 0x000fe200078e00ff */
[----:B------:R-:W-:-:S04]  /*8370*/  UIADD3 UR23, UPT, UPT, UR5, 0x646e171e, URZ ;  /* 0x646e171e05177890 */ /* 0x000fc8000fffe0ff */
        /* <DEDUP_REMOVED lines=13> */
[----:B------:R-:W-:Y:S01]  /*8450*/  LOP3.LUT R5, R98, UR23, R123, 0x96, !PT ;  /* 0x0000001762057c12 */ /* 0x000fe2000f8e967b */
[----:B------:R-:W-:Y:S01]  /*8460*/  UIADD3 UR23, UPT, UPT, UR5, 0x1fd5c5a3, URZ ;  /* 0x1fd5c5a305177890 */ /* 0x000fe2000fffe0ff */
[----:B------:R-:W-:-:S05]  /*8470*/  IMAD.WIDE.U32 R98, R99, -0x2daee0ad, RZ ;  /* 0xd2511f5363627825 */ /* 0x000fca00078e00ff */
[----:B------:R-:W-:Y:S01]  /*8480*/  LOP3.LUT R99, R4, UR23, R99, 0x96, !PT ;  /* 0x0000001704637c12 */ /* 0x000fe2000f8e9663 */
[----:B------:R-:W-:-:S05]  /*8490*/  IMAD.WIDE.U32 R4, R5, -0x2daee0ad, RZ ;  /* 0xd2511f5305047825 */ /* 0x000fca00078e00ff */
[----:B------:R-:W-:Y:S01]  /*84a0*/  LOP3.LUT R123, R105, R98, R5, 0x96, !PT ;  /* 0x00000062697b7212 */ /* 0x000fe200078e9605 */
[----:B------:R-:W-:-:S05]  /*84b0*/  IMAD.WIDE.U32 R98, R99, -0x326172a9, RZ ;  /* 0xcd9e8d5763627825 */ /* 0x000fca00078e00ff */
[----:B------:R-:W-:Y:S01]  /*84c0*/  LOP3.LUT R99, R122, UR17, R99, 0x96, !PT ;  /* 0x000000117a637c12 */ /* 0x000fe2000f8e9663 */
[----:B------:R-:W-:-:S04]  /*84d0*/  IMAD.WIDE.U32 R122, R123, -0x326172a9, RZ ;  /* 0xcd9e8d577b7a7825 */ /* 0x000fc800078e00ff */
[----:B------:R-:W-:Y:S01]  /*84e0*/  IMAD.MOV.U32 R10, RZ, RZ, R122 ;  /* 0x000000ffff0a7224 */ /* 0x000fe200078e007a */
[----:B------:R-:W-:Y:S01]  /*84f0*/  LOP3.LUT R5, R113, R98, R123, 0x96, !PT ;  /* 0x0000006271057212 */ /* 0x000fe200078e967b */
[----:B------:R-:W-:-:S03]  /*8500*/  IMAD.WIDE.U32 R98, R99, -0x2daee0ad, RZ ;  /* 0xd2511f5363627825 */ /* 0x000fc600078e00ff */
[----:B------:R-:W-:Y:S01]  /*8510*/  MOV R96, R98 ;  /* 0x0000006200607202 */ /* 0x000fe20000000f00 */
[----:B------:R-:W-:Y:S01]  /*8520*/  IMAD.MOV.U32 R98, RZ, RZ, RZ ;  /* 0x000000ffff627224 */ /* 0x000fe200078e00ff */
[----:B------:R-:W-:-:S07]  /*8530*/  LOP3.LUT R4, R4, UR18, R99, 0x96, !PT ;  /* 0x0000001204047c12 */ /* 0x000fce000f8e9663 */
.L_x_7907:
[----:B------:R-:W-:Y:S05]  /*8540*/  BSYNC.RECONVERGENT B2 ;  /* 0x0000000000027941 */ /* 0x000fea0003800200 */
.L_x_7906:
        /* <DEDUP_REMOVED lines=23> */
.L_x_7913:
        /* <DEDUP_REMOVED lines=13> */
.L_x_7915:
[----:B------:R-:W-:Y:S05]  /*8790*/  BSYNC.RECONVERGENT B3 ;  /* 0x0000000000037941 */ /* 0x000fea0003800200 */
.L_x_7914:
[----:B------:R-:W-:Y:S01]  /*87a0*/  LOP3.LUT R98, R7, UR5, R5, 0x96, !PT ;  /* 0x0000000507627c12 */ /* 0x000fe2000f8e9605 */
[----:B------:R-:W-:Y:S01]  /*87b0*/  IMAD.WIDE.U32 R122, R106, -0x326172a9, RZ ;  /* 0xcd9e8d576a7a7825 */ /* 0x000fe200078e00ff */
[----:B------:R-:W-:-:S03]  /*87c0*/  UIADD3 UR23, UPT, UPT, UR4, -0x61c88647, URZ ;  /* 0x9e3779b904177890 */ /* 0x000fc6000fffe0ff */
[----:B------:R-:W-:Y:S01]  /*87d0*/  IMAD.WIDE.U32 R98, R98, -0x326172a9, RZ ;  /* 0xcd9e8d5762627825 */ /* 0x000fe200078e00ff */
[----:B------:R-:W-:-:S03]  /*87e0*/  LOP3.LUT R123, R3, UR4, R123, 0x96, !PT ;  /* 0x00000004037b7c12 */ /* 0x000fc6000f8e967b */
[----:B------:R-:W-:Y:S01]  /*87f0*/  IMAD.MOV.U32 R121, RZ, RZ, RZ ;  /* 0x000000ffff797224 */ /* 0x000fe200078e00ff */
        /* <DEDUP_REMOVED lines=38> */
[----:B------:R-:W-:-:S04]  /*8a60*/  IMAD.WIDE.U32 R98, R6, -0x2daee0ad, RZ ;  /* 0xd2511f5306627825 */ /* 0x000fc800078e00ff */
[----:B------:R-:W-:Y:S01]  /*8a70*/  IMAD.MOV.U32 R6, RZ, RZ, R96 ;  /* 0x000000ffff067224 */ /* 0x000fe200078e0060 */
[----:B------:R-:W-:Y:S02]  /*8a80*/  LOP3.LUT R4, R4, UR18, R99, 0x96, !PT ;  /* 0x0000001204047c12 */ /* 0x000fe4000f8e9663 */
[----:B------:R-:W-:-:S07]  /*8a90*/  MOV R96, R98 ;  /* 0x0000006200607202 */ /* 0x000fce0000000f00 */
.L_x_7912:
[----:B------:R-:W-:Y:S05]  /*8aa0*/  BSYNC.RECONVERGENT B2 ;  /* 0x0000000000027941 */ /* 0x000fea0003800200 */
.L_x_7911:
        /* <DEDUP_REMOVED lines=18> */
.L_x_7918:
        /* <DEDUP_REMOVED lines=15> */
.L_x_7920:
[----:B------:R-:W-:Y:S05]  /*8cc0*/  BSYNC.RECONVERGENT B3 ;  /* 0x0000000000037941 */ /* 0x000fea0003800200 */
.L_x_7919:
[----:B------:R-:W-:Y:S01]  /*8cd0*/  LOP3.LUT R4, R7, UR5, R123, 0x96, !PT ;  /* 0x0000000507047c12 */ /* 0x000fe2000f8e967b */
[----:B------:R-:W-:Y:S01]  /*8ce0*/  IMAD.WIDE.U32 R98, R106, -0x326172a9, RZ ;  /* 0xcd9e8d576a627825 */ /* 0x000fe200078e00ff */
[----:B------:R-:W-:Y:S02]  /*8cf0*/  UIADD3 UR23, UPT, UPT, UR4, -0x61c88647, URZ ;  /* 0x9e3779b904177890 */ /* 0x000fe4000fffe0ff */
[----:B------:R-:W-:Y:S01]  /*8d00*/  UIADD3 UR24, UPT, UPT, UR5, 0x1fd5c5a3, URZ ;  /* 0x1fd5c5a305187890 */ /* 0x000fe2000fffe0ff */
        /* <DEDUP_REMOVED lines=43> */
[----:B------:R-:W-:-:S07]  /*8fc0*/  MOV R96, R98 ;  /* 0x0000006200607202 */ /* 0x000fce0000000f00 */
.L_x_7917:
[----:B------:R-:W-:Y:S05]  /*8fd0*/  BSYNC.RECONVERGENT B2 ;  /* 0x0000000000027941 */ /* 0x000fea0003800200 */
.L_x_7916:
        /* <DEDUP_REMOVED lines=11> */
.L_x_7840:
[----:B------:R-:W0:Y:S01]  /*9090*/  LDC.64 R114, c[0x0][0x3a8] ;  /* 0x0000ea00ff727b82 */ /* 0x000e220000000a00 */
[----:B------:R-:W-:Y:S02]  /*90a0*/  SEL R116, RZ, 0x1000000, !P5 ;  /* 0x01000000ff747807 */ /* 0x000fe40006800000 */
[----:B------:R-:W-:Y:S02]  /*90b0*/  SEL R112, RZ, 0x10000, !P4 ;  /* 0x00010000ff707807 */ /* 0x000fe40006000000 */
[----:B------:R-:W-:Y:S02]  /*90c0*/  ISETP.NE.AND P6, PT, R8, RZ, PT ;  /* 0x000000ff0800720c */ /* 0x000fe40003fc5270 */
[----:B------:R-:W-:Y:S01]  /*90d0*/  ISETP.NE.AND P5, PT, R120, RZ, PT ;  /* 0x000000ff7800720c */ /* 0x000fe20003fa5270 */
[----:B------:R-:W1:Y:S01]  /*90e0*/  LDC.64 R98, c[0x0][0x3b0] ;  /* 0x0000ec00ff627b82 */ /* 0x000e620000000a00 */
[----:B------:R-:W-:Y:S02]  /*90f0*/  ISETP.NE.AND P4, PT, R119, RZ, PT ;  /* 0x000000ff7700720c */ /* 0x000fe40003f85270 */
[----:B------:R-:W-:-:S02]  /*9100*/  ISETP.NE.AND P1, PT, R97, RZ, PT ;  /* 0x000000ff6100720c */ /* 0x000fc40003f25270 */
[----:B------:R-:W-:Y:S02]  /*9110*/  SEL R113, RZ, 0x100, !P3 ;  /* 0x00000100ff717807 */ /* 0x000fe40005800000 */
[----:B------:R-:W-:Y:S02]  /*9120*/  SEL R111, RZ, 0x1000000, !P4 ;  /* 0x01000000ff6f7807 */ /* 0x000fe40006000000 */
[----:B------:R-:W-:Y:S02]  /*9130*/  SEL R97, RZ, 0x10000, !P5 ;  /* 0x00010000ff617807 */ /* 0x000fe40006800000 */
        /* <DEDUP_REMOVED lines=13> */
[----:B------:R-:W-:Y:S01]  /*9210*/  SHF.L.U32 R97, R104, 0x10, RZ ;  /* 0x0000001068617819 */ /* 0x000fe200000006ff */
[----:B0-----:R-:W0:Y:S01]  /*9220*/  LDC.64 R98, c[0x0][0x3b8] ;  /* 0x0000ee00ff627b82 */ /* 0x001e220000000a00 */
        /* <DEDUP_REMOVED lines=18> */
.L_x_7921:
[----:B------:R-:W-:Y:S02]  /*9350*/  IMAD.MOV.U32 R8, RZ, RZ, R96 ;  /* 0x000000ffff087224 */ /* 0x000fe400078e0060 */
[----:B------:R-:W-:-:S07]  /*9360*/  VIADD R96, R110, 0x20 ;  /* 0x000000206e607836 */ /* 0x000fce0000000000 */
.L_x_7798:
[----:B------:R-:W-:Y:S05]  /*9370*/  BSYNC.RECONVERGENT B1 ;  /* 0x0000000000017941 */ /* 0x000fea0003800200 */
.L_x_7797:
        /* <DEDUP_REMOVED lines=20> */
[----:B01----:R-:W-:Y:S01]  /*94c0*/  IMAD.U32 R113, RZ, RZ, UR5 ;  /* 0x00000005ff717e24 */ /* 0x003fe2000f8e00ff */
[----:B------:R-:W-:Y:S01]  /*94d0*/  MOV R105, UR5 ;  /* 0x0000000500697c02 */ /* 0x000fe20008000f00 */
[----:B------:R-:W-:Y:S01]  /*94e0*/  IMAD.U32 R112, RZ, RZ, UR4 ;  /* 0x00000004ff707e24 */ /* 0x000fe2000f8e00ff */
[----:B------:R-:W-:Y:S01]  /*94f0*/  MOV R99, UR4 ;  /* 0x0000000400637c02 */ /* 0x000fe20008000f00 */
[----:B------:R-:W-:Y:S01]  /*9500*/  IMAD.U32 R114, RZ, RZ, UR5 ;  /* 0x00000005ff727e24 */ /* 0x000fe2000f8e00ff */
[----:B------:R-:W-:Y:S01]  /*9510*/  BSSY.RECONVERGENT B2, `(.L_x_7925) ;  /* 0x0000052000027945 */ /* 0x000fe20003800200 */
[----:B--2---:R-:W-:Y:S01]  /*9520*/  IMAD.MOV.U32 R80, RZ, RZ, 0x2 ;  /* 0x00000002ff507424 */ /* 0x004fe200078e00ff */
[----:B------:R-:W-:Y:S01]  /*9530*/  MOV R9, R10 ;  /* 0x0000000a00097202 */ /* 0x000fe20000000f00 */
[----:B------:R-:W-:Y:S01]  /*9540*/  IMAD.MOV.U32 R97, RZ, RZ, R8 ;  /* 0x000000ffff617224 */ /* 0x000fe200078e0008 */
[----:B------:R-:W-:Y:S01]  /*9550*/  IADD3 R113, PT, PT, R113, 0x76cf5d0a, RZ ;  /* 0x76cf5d0a71717810 */ /* 0x000fe20007ffe0ff */
[----:B------:R-:W-:Y:S01]  /*9560*/  VIADD R105, R105, 0xdb3d7428 ;  /* 0xdb3d742869697836 */ /* 0x000fe20000000000 */
[----:B------:R-:W-:Y:S01]  /*9570*/  IADD3 R112, PT, PT, R112, 0x78dde6e4, RZ ;  /* 0x78dde6e470707810 */ /* 0x000fe20007ffe0ff */
[----:B------:R-:W-:-:S02]  /*9580*/  VIADD R114, R114, 0xbb67ae85 ;  /* 0xbb67ae8572727836 */ /* 0x000fc40000000000 */
        /* <DEDUP_REMOVED lines=12> */
.L_x_7927:
        /* <DEDUP_REMOVED lines=13> */
.L_x_7929:
[----:B------:R-:W-:Y:S05]  /*9720*/  BSYNC.RECONVERGENT B3 ;  /* 0x0000000000037941 */ /* 0x000fea0003800200 */
.L_x_7928:
        /* <DEDUP_REMOVED lines=48> */
.L_x_7926:
[----:B------:R-:W-:Y:S05]  /*9a30*/  BSYNC.RECONVERGENT B2 ;  /* 0x0000000000027941 */ /* 0x000fea0003800200 */
.L_x_7925:
        /* <DEDUP_REMOVED lines=8> */
[----:B------:R-:W1:Y:S01]  /*9ac0*/  LDC R116, c[0x0][0x408] ;  /* 0x00010200ff747b82 */ /* 0x000e620000000800 */
[----:B------:R-:W-:Y:S01]  /*9ad0*/  FFMA.FTZ R6, R6, R117, 1.1641532182693481445e-10 ;  /* 0x2f00000006067423 */ /* 0x000fe20000010075 */
[----:B------:R-:W-:-:S04]  /*9ae0*/  IMAD.MOV.U32 R11, RZ, RZ, R10 ;  /* 0x000000ffff0b7224 */ /* 0x000fc800078e000a */
[----:B0-----:R-:W-:-:S04]  /*9af0*/  FSETP.LE.FTZ.AND P4, PT, R6, R115, PT ;  /* 0x000000730600720b */ /* 0x001fc80003f93000 */
[----:B------:R-:W-:Y:S01]  /*9b00*/  P2R R8, PR, RZ, 0x10 ;  /* 0x00000010ff087803 */ /* 0x000fe20000000000 */
[----:B-1----:R-:W-:Y:S01]  /*9b10*/  FMUL.FTZ R6, R9, R116 ;  /* 0x0000007409067220 */ /* 0x002fe20000410000 */
        /* <DEDUP_REMOVED lines=9> */
.L_x_7932:
        /* <DEDUP_REMOVED lines=13> */
.L_x_7934:
[----:B------:R-:W-:Y:S05]  /*9c80*/  BSYNC.RECONVERGENT B3 ;  /* 0x0000000000037941 */ /* 0x000fea0003800200 */
.L_x_7933:
        /* <DEDUP_REMOVED lines=48> */
.L_x_7931:
[----:B------:R-:W-:Y:S05]  /*9f90*/  BSYNC.RECONVERGENT B2 ;  /* 0x0000000000027941 */ /* 0x000fea0003800200 */
.L_x_7930:
        /* <DEDUP_REMOVED lines=23> */
.L_x_7937:
        /* <DEDUP_REMOVED lines=13> */
.L_x_7939:
[----:B------:R-:W-:Y:S05]  /*a1e0*/  BSYNC.RECONVERGENT B3 ;  /* 0x0000000000037941 */ /* 0x000fea0003800200 */
.L_x_7938:
        /* <DEDUP_REMOVED lines=45> */
[----:B------:R-:W-:Y:S02]  /*a4c0*/  IMAD.MOV.U32 R97, RZ, RZ, R82 ;  /* 0x000000ffff617224 */ /* 0x000fe400078e0052 */
[----:B------:R-:W-:Y:S01]  /*a4d0*/  HFMA2 R82, -RZ, RZ, 0, 0 ;  /* 0x00000000ff527431 */ /* 0x000fe200000001ff */
[----:B------:R-:W-:-:S07]  /*a4e0*/  LOP3.LUT R4, R4, UR18, R83, 0x96, !PT ;  /* 0x0000001204047c12 */ /* 0x000fce000f8e9653 */
.L_x_7936:
[----:B------:R-:W-:Y:S05]  /*a4f0*/  BSYNC.RECONVERGENT B2 ;  /* 0x0000000000027941 */ /* 0x000fea0003800200 */
.L_x_7935:
[----:B------:R-:W-:Y:S01]  /*a500*/  ISETP.NE.AND P2, PT, R82, 0x1, PT ;  /* 0x000000015200780c */ /* 0x000fe20003f45270 */
[----:B------:R-:W-:Y:S01]  /*a510*/  IMAD.U32 R11, R84, 0x10000, RZ ;  /* 0x00010000540b7824 */ /* 0x000fe200078e00ff */
[----:B------:R-:W-:Y:S01]  /*a520*/  I2FP.F32.U32 R6, R6 ;  /* 0x0000000600067245 */ /* 0x000fe20000201000 */
[----:B------:R-:W-:Y:S01]  /*a530*/  BSSY.RECONVERGENT B2, `(.L_x_7940) ;  /* 0x000004e000027945 */ /* 0x000fe20003800200 */
[----:B------:R-:W-:Y:S01]  /*a540*/  IMAD.MOV.U32 R83, RZ, RZ, 0x2 ;  /* 0x00000002ff537424 */ /* 0x000fe200078e00ff */
[----:B------:R-:W-:Y:S02]  /*a550*/  MOV R81, R10 ;  /* 0x0000000a00517202 */ /* 0x000fe40000000f00 */
        /* <DEDUP_REMOVED lines=13> */
.L_x_7942:
        /* <DEDUP_REMOVED lines=13> */
.L_x_7944:
[----:B------:R-:W-:Y:S05]  /*a700*/  BSYNC.RECONVERGENT B3 ;  /* 0x0000000000037941 */ /* 0x000fea0003800200 */
.L_x_7943:
        /* <DEDUP_REMOVED lines=48> */
.L_x_7941:
[----:B------:R-:W-:Y:S05]  /*aa10*/  BSYNC.RECONVERGENT B2 ;  /* 0x0000000000027941 */ /* 0x000fea0003800200 */
.L_x_7940:
        /* <DEDUP_REMOVED lines=8> */
[----:B------:R-:W-:-:S05]  /*aaa0*/  FMUL.FTZ R11, R11, R116 ;  /* 0x000000740b0b7220 */ /* 0x000fca0000410000 */
        /* <DEDUP_REMOVED lines=15> */
.L_x_7947:
        /* <DEDUP_REMOVED lines=13> */
.L_x_7949:
[----:B------:R-:W-:Y:S05]  /*ac70*/  BSYNC.RECONVERGENT B3 ;  /* 0x0000000000037941 */ /* 0x000fea0003800200 */
.L_x_7948:
        /* <DEDUP_REMOVED lines=47> */
[----:B------:R-:W-:Y:S02]  /*af70*/  IMAD.MOV.U32 R97, RZ, RZ, R82 ;  /* 0x000000ffff617224 */ /* 0x000fe400078e0052 */
[----:B------:R-:W-:-:S07]  /*af80*/  IMAD.MOV.U32 R100, RZ, RZ, RZ ;  /* 0x000000ffff647224 */ /* 0x000fce00078e00ff */
.L_x_7946:
[----:B------:R-:W-:Y:S05]  /*af90*/  BSYNC.RECONVERGENT B2 ;  /* 0x0000000000027941 */ /* 0x000fea0003800200 */
.L_x_7945:
[----:B------:R-:W-:Y:S01]  /*afa0*/  ISETP.NE.AND P2, PT, R100, 0x1, PT ;  /* 0x000000016400780c */ /* 0x000fe20003f45270 */
[----:B------:R-:W-:Y:S01]  /*afb0*/  BSSY.RECONVERGENT B2, `(.L_x_7950) ;  /* 0x0000052000027945 */ /* 0x000fe20003800200 */
[----:B------:R-:W-:Y:S01]  /*afc0*/  I2FP.F32.U32 R6, R6 ;  /* 0x0000000600067245 */ /* 0x000fe20000201000 */
[----:B------:R-:W-:Y:S01]  /*afd0*/  IMAD.MOV.U32 R84, RZ, RZ, R10 ;  /* 0x000000ffff547224 */ /* 0x000fe200078e000a */
[----:B------:R-:W-:-:S03]  /*afe0*/  SHF.L.U32 R83, R85, 0x10, RZ ;  /* 0x0000001055537819 */ /* 0x000fc600000006ff */
[----:B------:R-:W-:Y:S01]  /*aff0*/  FFMA.FTZ R82, R6, R117, 1.1641532182693481445e-10 ;  /* 0x2f00000006527423 */ /* 0x000fe20000010075 */
[----:B------:R-:W-:Y:S01]  /*b000*/  PRMT R6, R85, 0x7632, R6 ;  /* 0x0000763255067816 */ /* 0x000fe20000000006 */
[----:B------:R-:W-:Y:S02]  /*b010*/  IMAD.MOV.U32 R85, RZ, RZ, 0x2 ;  /* 0x00000002ff557424 */ /* 0x000fe400078e00ff */
        /* <DEDUP_REMOVED lines=12> */
.L_x_7952:
        /* <DEDUP_REMOVED lines=13> */
.L_x_7954:
[----:B------:R-:W-:Y:S05]  /*b1b0*/  BSYNC.RECONVERGENT B3 ;  /* 0x0000000000037941 */ /* 0x000fea0003800200 */
.L_x_7953:
        /* <DEDUP_REMOVED lines=46> */
[----:B------:R-:W-:Y:S01]  /*b4a0*/  IMAD.MOV.U32 R97, RZ, RZ, R82 ;  /* 0x000000ffff617224 */ /* 0x000fe200078e0052 */
[----:B------:R-:W-:Y:S01]  /*b4b0*/  LOP3.LUT R4, R4, UR18, R83, 0x96, !PT ;  /* 0x0000001204047c12 */ /* 0x000fe2000f8e9653 */
[----:B------:R-:W-:-:S07]  /*b4c0*/  IMAD.MOV.U32 R85, RZ, RZ, RZ ;  /* 0x000000ffff557224 */ /* 0x000fce00078e00ff */
.L_x_7951:
[----:B------:R-:W-:Y:S05]  /*b4d0*/  BSYNC.RECONVERGENT B2 ;  /* 0x0000000000027941 */ /* 0x000fea0003800200 */
.L_x_7950:
[----:B------:R-:W-:Y:S01]  /*b4e0*/  I2FP.F32.U32 R82, R84 ;  /* 0x0000005400527245 */ /* 0x000fe20000201000 */
[----:B------:R-:W-:Y:S01]  /*b4f0*/  BSSY.RECONVERGENT B2, `(.L_x_7955) ;  /* 0x0000055000027945 */ /* 0x000fe20003800200 */
[----:B------:R-:W-:Y:S01]  /*b500*/  SHF.L.U32 R83, R61, 0x10, RZ ;  /* 0x000000103d537819 */ /* 0x000fe200000006ff */
[----:B------:R-:W-:Y:S02]  /*b510*/  IMAD.MOV.U32 R101, RZ, RZ, 0x2 ;  /* 0x00000002ff657424 */ /* 0x000fe400078e00ff */
[----:B------:R-:W-:Y:S02]  /*b520*/  FFMA.FTZ R82, R82, R117, 1.1641532182693481445e-10 ;  /* 0x2f00000052527423 */ /* 0x000fe40000010075 */
[----:B------:R-:W-:-:S03]  /*b530*/  FMUL.FTZ R83, R83, R116 ;  /* 0x0000007453537220 */ /* 0x000fc60000410000 */
        /* <DEDUP_REMOVED lines=17> */
.L_x_7957:
        /* <DEDUP_REMOVED lines=13> */
.L_x_7959:
[----:B------:R-:W-:Y:S05]  /*b720*/  BSYNC.RECONVERGENT B3 ;  /* 0x0000000000037941 */ /* 0x000fea0003800200 */
.L_x_7958:
        /* <DEDUP_REMOVED lines=9> */
[----:B------:R-:W-:Y:S02]  /*b7c0*/  UIADD3 UR23, UPT, UPT, UR5, 0x32370b8f, URZ ;  /* 0x32370b8f05177890 */ /* 0x000fe4000fffe0ff */
[----:B------:R-:W-:Y:S01]  /*b7d0*/  IMAD.MOV.U32 R101, RZ, RZ, RZ ;  /* 0x000000ffff657224 */ /* 0x000fe200078e00ff */
        /* <DEDUP_REMOVED lines=37> */
[----:B------:R-:W-:-:S07]  /*ba30*/  IMAD.MOV.U32 R97, RZ, RZ, R84 ;  /* 0x000000ffff617224 */ /* 0x000fce00078e0054 */
.L_x_7956:
[----:B------:R-:W-:Y:S05]  /*ba40*/  BSYNC.RECONVERGENT B2 ;  /* 0x0000000000027941 */ /* 0x000fea0003800200 */
.L_x_7955:
        /* <DEDUP_REMOVED lines=19> */
.L_x_7962:
        /* <DEDUP_REMOVED lines=13> */
.L_x_7964:
[----:B------:R-:W-:Y:S05]  /*bc50*/  BSYNC.RECONVERGENT B3 ;  /* 0x0000000000037941 */ /* 0x000fea0003800200 */
.L_x_7963:
        /* <DEDUP_REMOVED lines=47> */
[----:B------:R-:W-:Y:S01]  /*bf50*/  MOV R85, R97 ;  /* 0x0000006100557202 */ /* 0x000fe20000000f00 */
[----:B------:R-:W-:-:S07]  /*bf60*/  IMAD.MOV.U32 R97, RZ, RZ, R84 ;  /* 0x000000ffff617224 */ /* 0x000fce00078e0054 */
.L_x_7961:
[----:B------:R-:W-:Y:S05]  /*bf70*/  BSYNC.RECONVERGENT B2 ;  /* 0x0000000000027941 */ /* 0x000fea0003800200 */
.L_x_7960:
        /* <DEDUP_REMOVED lines=24> */
.L_x_7967:
        /* <DEDUP_REMOVED lines=13> */
.L_x_7969:
[----:B------:R-:W-:Y:S05]  /*c1d0*/  BSYNC.RECONVERGENT B3 ;  /* 0x0000000000037941 */ /* 0x000fea0003800200 */
.L_x_7968:
        /* <DEDUP_REMOVED lines=49> */
.L_x_7966:
[----:B------:R-:W-:Y:S05]  /*c4f0*/  BSYNC.RECONVERGENT B2 ;  /* 0x0000000000027941 */ /* 0x000fea0003800200 */
.L_x_7965:
        /* <DEDUP_REMOVED lines=19> */
.L_x_7972:
        /* <DEDUP_REMOVED lines=13> */
.L_x_7974:
[----:B------:R-:W-:Y:S05]  /*c700*/  BSYNC.RECONVERGENT B3 ;  /* 0x0000000000037941 */ /* 0x000fea0003800200 */
.L_x_7973:
        /* <DEDUP_REMOVED lines=49> */
.L_x_7971:
[----:B------:R-:W-:Y:S05]  /*ca20*/  BSYNC.RECONVERGENT B2 ;  /* 0x0000000000027941 */ /* 0x000fea0003800200 */
.L_x_7970:
        /* <DEDUP_REMOVED lines=10> */
[----:B------:R-:W-:Y:S01]  /*cad0*/  FSEL R85, R6, RZ, P2 ;  /* 0x000000ff06557208 */ /* 0x000fe20001000000 */
[----:B------:R-:W-:-:S04]  /*cae0*/  IMAD.MOV.U32 R6, RZ, RZ, R10 ;  /* 0x000000ffff067224 */ /* 0x000fc800078e000a */
[----:B------:R-:W-:-:S04]  /*caf0*/  FADD.FTZ R84, R84, R85 ;  /* 0x0000005554547221 */ /* 0x000fc80000010000 */
        /* <DEDUP_REMOVED lines=10> */
.L_x_7977:
        /* <DEDUP_REMOVED lines=13> */
.L_x_7979:
[----:B------:R-:W-:Y:S05]  /*cc70*/  BSYNC.RECONVERGENT B3 ;  /* 0x0000000000037941 */ /* 0x000fea0003800200 */
.L_x_7978:
        /* <DEDUP_REMOVED lines=49> */
.L_x_7976:
[----:B------:R-:W-:Y:S05]  /*cf90*/  BSYNC.RECONVERGENT B2 ;  /* 0x0000000000027941 */ /* 0x000fea0003800200 */
.L_x_7975:
        /* <DEDUP_REMOVED lines=18> */
.L_x_7982:
        /* <DEDUP_REMOVED lines=13> */
.L_x_7984:
[----:B------:R-:W-:Y:S05]  /*d190*/  BSYNC.RECONVERGENT B3 ;  /* 0x0000000000037941 */ /* 0x000fea0003800200 */
.L_x_7983:
        /* <DEDUP_REMOVED lines=49> */
.L_x_7981:
[----:B------:R-:W-:Y:S05]  /*d4b0*/  BSYNC.RECONVERGENT B2 ;  /* 0x0000000000027941 */ /* 0x000fea0003800200 */
.L_x_7980:
        /* <DEDUP_REMOVED lines=24> */
.L_x_7987:
        /* <DEDUP_REMOVED lines=13> */
.L_x_7989:
[----:B------:R-:W-:Y:S05]  /*d710*/  BSYNC.RECONVERGENT B3 ;  /* 0x0000000000037941 */ /* 0x000fea0003800200 */
.L_x_7988:
        /* <DEDUP_REMOVED lines=49> */
.L_x_7986:
[----:B------:R-:W-:Y:S05]  /*da30*/  BSYNC.RECONVERGENT B2 ;  /* 0x0000000000027941 */ /* 0x000fea0003800200 */
.L_x_7985:
[----:B------:R-:W-:Y:S01]  /*da40*/  ISETP.NE.AND P5, PT, R120, 0x1, PT ;  /* 0x000000017800780c */ /* 0x000fe20003fa5270 */
[----:B------:R-:W-:Y:S01]  /*da50*/  BSSY.RECONVERGENT B2, `(.L_x_7990) ;  /* 0x0000051000027945 */ /* 0x000fe20003800200 */
[----:B------:R-:W-:Y:S01]  /*da60*/  I2FP.F32.U32 R6, R6 ;  /* 0x0000000600067245 */ /* 0x000fe20000201000 */
[----:B------:R-:W-:Y:S01]  /*da70*/  IMAD.MOV.U32 R104, RZ, RZ, R10 ;  /* 0x000000ffff687224 */ /* 0x000fe200078e000a */
[C---:B------:R-:W-:Y:S02]  /*da80*/  SHF.L.U32 R121, R87.reuse, 0x10, RZ ;  /* 0x0000001057797819 */ /* 0x040fe400000006ff */
[----:B------:R-:W-:Y:S01]  /*da90*/  PRMT R87, R87, 0x7632, R87 ;  /* 0x0000763257577816 */ /* 0x000fe20000000057 */
[----:B------:R-:W-:Y:S02]  /*daa0*/  FFMA.FTZ R86, R6, R117, 1.1641532182693481445e-10 ;  /* 0x2f00000006567423 */ /* 0x000fe40000010075 */
[----:B------:R-:W-:Y:S01]  /*dab0*/  FMUL.FTZ R6, R121, R116 ;  /* 0x0000007479067220 */ /* 0x000fe20000410000 */
[----:B------:R-:W-:-:S02]  /*dac0*/  IMAD.MOV.U32 R121, RZ, RZ, 0x2 ;  /* 0x00000002ff797424 */ /* 0x000fc400078e00ff */
        /* <DEDUP_REMOVED lines=10> */
.L_x_7992:
        /* <DEDUP_REMOVED lines=13> */
.L_x_7994:
[----:B------:R-:W-:Y:S05]  /*dc40*/  BSYNC.RECONVERGENT B3 ;  /* 0x0000000000037941 */ /* 0x000fea0003800200 */
.L_x_7993:
[----:B------:R-:W-:Y:S01]  /*dc50*/  LOP3.LUT R122, R7, UR5, R5, 0x96, !PT ;  /* 0x00000005077a7c12 */ /* 0x000fe2000f8e9605 */
[----:B------:R-:W-:Y:S01]  /*dc60*/  IMAD.WIDE.U32 R120, R106, -0x326172a9, RZ ;  /* 0xcd9e8d576a787825 */ /* 0x000fe200078e00ff */
[----:B------:R-:W-:Y:S01]  /*dc70*/  UIADD3 UR23, UPT, UPT, UR4, -0x61c88647, URZ ;  /* 0x9e3779b904177890 */ /* 0x000fe2000fffe0ff */
[----:B------:R-:W-:Y:S02]  /*dc80*/  MOV R104, R97 ;  /* 0x0000006100687202 */ /* 0x000fe40000000f00 */
[----:B------:R-:W-:Y:S01]  /*dc90*/  IMAD.WIDE.U32 R122, R122, -0x326172a9, RZ ;  /* 0xcd9e8d577a7a7825 */ /* 0x000fe200078e00ff */
[----:B------:R-:W-:-:S04]  /*dca0*/  LOP3.LUT R121, R3, UR4, R121, 0x96, !PT ;  /* 0x0000000403797c12 */ /* 0x000fc8000f8e9679 */
        /* <DEDUP_REMOVED lines=18> */
[----:B------:R-:W-:Y:S01]  /*ddd0*/  LOP3.LUT R5, R120, UR23, R123, 0x96, !PT ;  /* 0x0000001778057c12 */ /* 0x000fe2000f8e967b */
[----:B------:R-:W-:Y:S01]  /*dde0*/  IMAD.WIDE.U32 R120, R121, -0x2daee0ad, RZ ;  /* 0xd2511f5379787825 */ /* 0x000fe200078e00ff */
[----:B------:R-:W-:-:S04]  /*ddf0*/  UIADD3 UR23, UPT, UPT, UR5, 0x646e171e, URZ ;  /* 0x646e171e05177890 */ /* 0x000fc8000fffe0ff */
        /* <DEDUP_REMOVED lines=20> */
[----:B------:R-:W-:Y:S01]  /*df40*/  LOP3.LUT R4, R4, UR18, R121, 0x96, !PT ;  /* 0x0000001204047c12 */ /* 0x000fe2000f8e9679 */
[----:B------:R-:W-:-:S07]  /*df50*/  IMAD.MOV.U32 R121, RZ, RZ, RZ ;  /* 0x000000ffff797224 */ /* 0x000fce00078e00ff */
.L_x_7991:
[----:B------:R-:W-:Y:S05]  /*df60*/  BSYNC.RECONVERGENT B2 ;  /* 0x0000000000027941 */ /* 0x000fea0003800200 */
.L_x_7990:
        /* <DEDUP_REMOVED lines=23> */
.L_x_7997:
        /* <DEDUP_REMOVED lines=13> */
.L_x_7999:
[----:B------:R-:W-:Y:S05]  /*e1b0*/  BSYNC.RECONVERGENT B3 ;  /* 0x0000000000037941 */ /* 0x000fea0003800200 */
.L_x_7998:
[----:B------:R-:W-:Y:S01]  /*e1c0*/  LOP3.LUT R120, R7, UR5, R5, 0x96, !PT ;  /* 0x0000000507787c12 */ /* 0x000fe2000f8e9605 */
[----:B------:R-:W-:Y:S01]  /*e1d0*/  IMAD.WIDE.U32 R122, R106, -0x326172a9, RZ ;  /* 0xcd9e8d576a7a7825 */ /* 0x000fe200078e00ff */
[----:B------:R-:W-:-:S03]  /*e1e0*/  UIADD3 UR23, UPT, UPT, UR4, -0x61c88647, URZ ;  /* 0x9e3779b904177890 */ /* 0x000fc6000fffe0ff */
        /* <DEDUP_REMOVED lines=41> */
[----:B------:R-:W-:Y:S01]  /*e480*/  IMAD.WIDE.U32 R120, R6, -0x2daee0ad, RZ ;  /* 0xd2511f5306787825 */ /* 0x000fe200078e00ff */
[----:B------:R-:W-:-:S03]  /*e490*/  MOV R6, R97 ;  /* 0x0000006100067202 */ /* 0x000fc60000000f00 */
[----:B------:R-:W-:Y:S01]  /*e4a0*/  IMAD.MOV.U32 R97, RZ, RZ, R120 ;  /* 0x000000ffff617224 */ /* 0x000fe200078e0078 */
[----:B------:R-:W-:Y:S01]  /*e4b0*/  LOP3.LUT R4, R4, UR18, R121, 0x96, !PT ;  /* 0x0000001204047c12 */ /* 0x000fe2000f8e9679 */
[----:B------:R-:W-:-:S07]  /*e4c0*/  IMAD.MOV.U32 R122, RZ, RZ, RZ ;  /* 0x000000ffff7a7224 */ /* 0x000fce00078e00ff */
.L_x_7996:
[----:B------:R-:W-:Y:S05]  /*e4d0*/  BSYNC.RECONVERGENT B2 ;  /* 0x0000000000027941 */ /* 0x000fea0003800200 */
.L_x_7995:
[----:B------:R-:W-:Y:S01]  /*e4e0*/  ISETP.NE.AND P6, PT, R122, 0x1, PT ;  /* 0x000000017a00780c */ /* 0x000fe20003fc5270 */
[----:B------:R-:W-:Y:S01]  /*e4f0*/  BSSY.RECONVERGENT B2, `(.L_x_8000) ;  /* 0x0000052000027945 */ /* 0x000fe20003800200 */
[----:B------:R-:W-:Y:S01]  /*e500*/  I2FP.F32.U32 R6, R6 ;  /* 0x0000000600067245 */ /* 0x000fe20000201000 */
[----:B------:R-:W-:Y:S01]  /*e510*/  IMAD.MOV.U32 R121, RZ, RZ, R10 ;  /* 0x000000ffff797224 */ /* 0x000fe200078e000a */
[----:B------:R-:W-:-:S03]  /*e520*/  SHF.L.U32 R87, R87, 0x10, RZ ;  /* 0x0000001057577819 */ /* 0x000fc600000006ff */
[----:B------:R-:W-:Y:S01]  /*e530*/  FFMA.FTZ R120, R6, R117, 1.1641532182693481445e-10 ;  /* 0x2f00000006787423 */ /* 0x000fe20000010075 */
[----:B------:R-:W-:Y:S02]  /*e540*/  IMAD.MOV.U32 R6, RZ, RZ, 0x2 ;  /* 0x00000002ff067424 */ /* 0x000fe400078e00ff */
        /* <DEDUP_REMOVED lines=11> */
.L_x_8002:
        /* <DEDUP_REMOVED lines=15> */
.L_x_8004:
[----:B------:R-:W-:Y:S05]  /*e6f0*/  BSYNC.RECONVERGENT B3 ;  /* 0x0000000000037941 */ /* 0x000fea0003800200 */
.L_x_8003:
        /* <DEDUP_REMOVED lines=44> */
[----:B------:R-:W-:Y:S01]  /*e9c0*/  IMAD.WIDE.U32 R112, R112, -0x2daee0ad, RZ ;  /* 0xd2511f5370707825 */ /* 0x000fe200078e00ff */
[----:B------:R-:W-:-:S03]  /*e9d0*/  LOP3.LUT R5, R99, R120, R123, 0x96, !PT ;  /* 0x0000007863057212 */ /* 0x000fc600078e967b */
[----:B------:R-:W-:Y:S01]  /*e9e0*/  IMAD.MOV.U32 R10, RZ, RZ, R122 ;  /* 0x000000ffff0a7224 */ /* 0x000fe200078e007a */
[----:B------:R-:W-:Y:S01]  /*e9f0*/  LOP3.LUT R4, R4, UR18, R113, 0x96, !PT ;  /* 0x0000001204047c12 */ /* 0x000fe2000f8e9671 */
[----:B------:R-:W-:-:S07]  /*ea00*/  IMAD.MOV.U32 R97, RZ, RZ, R112 ;  /* 0x000000ffff617224 */ /* 0x000fce00078e0070 */
.L_x_8001:
[----:B------:R-:W-:Y:S05]  /*ea10*/  BSYNC.RECONVERGENT B2 ;  /* 0x0000000000027941 */ /* 0x000fea0003800200 */
.L_x_8000:
        /* <DEDUP_REMOVED lines=12> */
.L_x_7924:
[----:B------:R-:W-:Y:S01]  /*eae0*/  ISETP.NE.AND P2, PT, R6, 0x1, PT ;  /* 0x000000010600780c */ /* 0x000fe20003f45270 */
[----:B------:R-:W-:Y:S01]  /*eaf0*/  BSSY.RECONVERGENT B2, `(.L_x_8006) ;  /* 0x0000053000027945 */ /* 0x000fe20003800200 */
[----:B--2---:R-:W-:Y:S01]  /*eb00*/  IMAD.MOV.U32 R81, RZ, RZ, 0x2 ;  /* 0x00000002ff517424 */ /* 0x004fe200078e00ff */
        /* <DEDUP_REMOVED lines=13> */
.L_x_8008:
[----:B------:R-:W-:Y:S01]  /*ebe0*/  VIADD R2, R2, 0x1 ;  /* 0x0000000102027836 */ /* 0x000fe20000000000 */
[----:B------:R-:W-:Y:S03]  /*ebf0*/  BSSY.RECONVERGENT B3, `(.L_x_8009) ;  /* 0x000000c000037945 */ /* 0x000fe60003800200 */
[C---:B01----:R-:W-:Y:S01]  /*ec00*/  IMAD.WIDE.U32 R98, R2.reuse, -0x2daee0ad, RZ ;  /* 0xd2511f5302627825 */ /* 0x043fe200078e00ff */
        /* <DEDUP_REMOVED lines=10> */
.L_x_8010:
[----:B------:R-:W-:Y:S05]  /*ecb0*/  BSYNC.RECONVERGENT B3 ;  /* 0x0000000000037941 */ /* 0x000fea0003800200 */
.L_x_8009:
        /* <DEDUP_REMOVED lines=54> */
.L_x_8007:
[----:B------:R-:W-:Y:S05]  /*f020*/  BSYNC.RECONVERGENT B2 ;  /* 0x0000000000027941 */ /* 0x000fea0003800200 */
.L_x_8006:
        /* <DEDUP_REMOVED lines=21> */
.L_x_8013:
        /* <DEDUP_REMOVED lines=13> */
.L_x_8015:
[----:B------:R-:W-:Y:S05]  /*f250*/  BSYNC.RECONVERGENT B3 ;  /* 0x0000000000037941 */ /* 0x000fea0003800200 */
.L_x_8014:
        /* <DEDUP_REMOVED lines=9> */
[----:B------:R-:W-:Y:S01]  /*f2f0*/  IMAD.MOV.U32 R6, RZ, RZ, R97 ;  /* 0x000000ffff067224 */ /* 0x000fe200078e0061 */
        /* <DEDUP_REMOVED lines=44> */
.L_x_8012:
[----:B------:R-:W-:Y:S05]  /*f5c0*/  BSYNC.RECONVERGENT B2 ;  /* 0x0000000000027941 */ /* 0x000fea0003800200 */
.L_x_8011:
[----:B------:R-:W-:Y:S01]  /*f5d0*/  ISETP.NE.AND P2, PT, R80, 0x1, PT ;  /* 0x000000015000780c */ /* 0x000fe20003f45270 */
[----:B------:R-:W-:Y:S01]  /*f5e0*/  BSSY.RECONVERGENT B2, `(.L_x_8016) ;  /* 0x0000055000027945 */ /* 0x000fe20003800200 */
[----:B------:R-:W-:Y:S01]  /*f5f0*/  I2FP.F32.U32 R6, R6 ;  /* 0x0000000600067245 */ /* 0x000fe20000201000 */
[----:B------:R-:W-:Y:S02]  /*f600*/  IMAD.U32 R115, R84, 0x10000, RZ ;  /* 0x0001000054737824 */ /* 0x000fe400078e00ff */
        /* <DEDUP_REMOVED lines=14> */
.L_x_8018:
        /* <DEDUP_REMOVED lines=13> */
.L_x_8020:
[----:B------:R-:W-:Y:S05]  /*f7c0*/  BSYNC.RECONVERGENT B3 ;  /* 0x0000000000037941 */ /* 0x000fea0003800200 */
.L_x_8019:
        /* <DEDUP_REMOVED lines=54> */
.L_x_8017:
[----:B------:R-:W-:Y:S05]  /*fb30*/  BSYNC.RECONVERGENT B2 ;  /* 0x0000000000027941 */ /* 0x000fea0003800200 */
.L_x_8016:
[----:B------:R-:W-:Y:S01]  /*fb40*/  I2FP.F32.U32 R6, R6 ;  /* 0x0000000600067245 */ /* 0x000fe20000201000 */
[----:B------:R-:W-:Y:S01]  /*fb50*/  BSSY.RECONVERGENT B2, `(.L_x_8021) ;  /* 0x0000056000027945 */ /* 0x000fe20003800200 */
[C---:B------:R-:W-:Y:S01]  /*fb60*/  IMAD.U32 R114, R85.reuse, 0x10000, RZ ;  /* 0x0001000055727824 */ /* 0x040fe200078e00ff */
[----:B------:R-:W-:Y:S01]  /*fb70*/  PRMT R116, R85, 0x7632, R116 ;  /* 0x0000763255747816 */ /* 0x000fe20000000074 */
[----:B------:R-:W-:Y:S02]  /*fb80*/  IMAD.MOV.U32 R80, RZ, RZ, 0x2 ;  /* 0x00000002ff507424 */ /* 0x000fe400078e00ff */
[----:B------:R-:W-:-:S05]  /*fb90*/  FFMA.FTZ R6, R6, R113, 1.1641532182693481445e-10 ;  /* 0x2f00000006067423 */ /* 0x000fca0000010071 */
[----:B------:R-:W-:Y:S02]  /*fba0*/  FSETP.LE.FTZ.AND P2, PT, R6, R99, PT ;  /* 0x000000630600720b */ /* 0x000fe40003f53000 */
[----:B------:R-:W-:Y:S02]  /*fbb0*/  MOV R6, R10 ;  /* 0x0000000a00067202 */ /* 0x000fe40000000f00 */
[----:B------:R-:W-:Y:S02]  /*fbc0*/  P2R R118, PR, RZ, 0x4 ;  /* 0x00000004ff767803 */ /* 0x000fe40000000000 */
[----:B------:R-:W-:-:S13]  /*fbd0*/  ISETP.NE.AND P2, PT, R81, 0x1, PT ;  /* 0x000000015100780c */ /* 0x000fda0003f45270 */
        /* <DEDUP_REMOVED lines=9> */
.L_x_8023:
        /* <DEDUP_REMOVED lines=13> */
.L_x_8025:
[----:B------:R-:W-:Y:S05]  /*fd40*/  BSYNC.RECONVERGENT B3 ;  /* 0x0000000000037941 */ /* 0x000fea0003800200 */
.L_x_8024:
        /* <DEDUP_REMOVED lines=54> */
.L_x_8022:
[----:B------:R-:W-:Y:S05]  /*100b0*/  BSYNC.RECONVERGENT B2 ;  /* 0x0000000000027941 */ /* 0x000fea0003800200 */
.L_x_8021:
        /* <DEDUP_REMOVED lines=18> */
.L_x_8028:
        /* <DEDUP_REMOVED lines=13> */
.L_x_8030:
[----:B------:R-:W-:Y:S05]  /*102b0*/  BSYNC.RECONVERGENT B3 ;  /* 0x0000000000037941 */ /* 0x000fea0003800200 */
.L_x_8029:
        /* <DEDUP_REMOVED lines=54> */
.L_x_8027:
[----:B------:R-:W-:Y:S05]  /*10620*/  BSYNC.RECONVERGENT B2 ;  /* 0x0000000000027941 */ /* 0x000fea0003800200 */
.L_x_8026:
        /* <DEDUP_REMOVED lines=18> */
.L_x_8033:
        /* <DEDUP_REMOVED lines=13> */
.L_x_8035:
[----:B------:R-:W-:Y:S05]  /*10820*/  BSYNC.RECONVERGENT B3 ;  /* 0x0000000000037941 */ /* 0x000fea0003800200 */
.L_x_8034:
        /* <DEDUP_REMOVED lines=54> */
.L_x_8032:
[----:B------:R-:W-:Y:S05]  /*10b90*/  BSYNC.RECONVERGENT B2 ;  /* 0x0000000000027941 */ /* 0x000fea0003800200 */
.L_x_8031:
        /* <DEDUP_REMOVED lines=17> */
.L_x_8038:
        /* <DEDUP_REMOVED lines=13> */
.L_x_8040:
[----:B------:R-:W-:Y:S05]  /*10d80*/  BSYNC.RECONVERGENT B3 ;  /* 0x0000000000037941 */ /* 0x000fea0003800200 */
.L_x_8039:
        /* <DEDUP_REMOVED lines=54> */
.L_x_8037:
[----:B------:R-:W-:Y:S05]  /*110f0*/  BSYNC.RECONVERGENT B2 ;  /* 0x0000000000027941 */ /* 0x000fea0003800200 */
.L_x_8036:
        /* <DEDUP_REMOVED lines=18> */
.L_x_8043:
        /* <DEDUP_REMOVED lines=13> */
.L_x_8045:
[----:B------:R-:W-:Y:S05]  /*112f0*/  BSYNC.RECONVERGENT B3 ;  /* 0x0000000000037941 */ /* 0x000fea0003800200 */
.L_x_8044:
[----:B------:R-:W-:Y:S01]  /*11300*/  IMAD.WIDE.U32 R4, R106, -0x326172a9, RZ ;  /* 0xcd9e8d576a047825 */ /* 0x000fe200078e00ff */
[----:B------:R-:W-:Y:S01]  /*11310*/  LOP3.LUT R80, R7, UR5, R85, 0x96, !PT ;  /* 0x0000000507507c12 */ /* 0x000fe2000f8e9655 */
[----:B------:R-:W-:Y:S02]  /*11320*/  UIADD3 UR23, UPT, UPT, UR4, -0x61c88647, URZ ;  /* 0x9e3779b904177890 */ /* 0x000fe4000fffe0ff */
[----:B------:R-:W-:Y:S01]  /*11330*/  HFMA2 R6, -RZ, RZ, 0, 0 ;  /* 0x00000000ff067431 */ /* 0x000fe200000001ff */
        /* <DEDUP_REMOVED lines=50> */
.L_x_8042:
[----:B------:R-:W-:Y:S05]  /*11660*/  BSYNC.RECONVERGENT B2 ;  /* 0x0000000000027941 */ /* 0x000fea0003800200 */
.L_x_8041:
[----:B------:R-:W-:Y:S01]  /*11670*/  FMUL.FTZ R80, R120, UR19 ;  /* 0x0000001378507c20 */ /* 0x000fe20008410000 */
[----:B------:R-:W-:Y:S01]  /*11680*/  P2R R83, PR, RZ, 0x2 ;  /* 0x00000002ff537803 */ /* 0x000fe20000000000 */
[----:B------:R-:W-:Y:S01]  /*11690*/  FMUL.FTZ R112, R112, UR19 ;  /* 0x0000001370707c20 */ /* 0x000fe20008410000 */
[----:B------:R-:W-:Y:S01]  /*116a0*/  I2FP.F32.U32 R84, R81 ;  /* 0x0000005100547245 */ /* 0x000fe20000201000 */
[----:B------:R-:W-:Y:S01]  /*116b0*/  FMUL.FTZ R85, R86, UR19 ;  /* 0x0000001356557c20 */ /* 0x000fe20008410000 */
[----:B------:R-:W-:Y:S01]  /*116c0*/  ISETP.NE.AND P1, PT, R8, RZ, PT ;  /* 0x000000ff0800720c */ /* 0x000fe20003f25270 */
[----:B------:R-:W-:Y:S01]  /*116d0*/  FMUL.FTZ R116, R116, UR19 ;  /* 0x0000001374747c20 */ /* 0x000fe20008410000 */
[----:B------:R-:W-:Y:S01]  /*116e0*/  FSEL R86, R80, RZ, P4 ;  /* 0x000000ff50567208 */ /* 0x000fe20002000000 */
        /* <DEDUP_REMOVED lines=27> */
[----:B------:R-:W-:-:S02]  /*118a0*/  @P1 FADD.FTZ R84, R68, R84 ;  /* 0x0000005444541221 */ /* 0x000fc40000010000 */
[----:B------:R-:W-:-:S10]  /*118b0*/  @P1 FADD.FTZ R87, R71, R87 ;  /* 0x0000005747571221 */ /* 0x000fd40000010000 */
.L_x_8005:
[----:B------:R-:W-:Y:S01]  /*118c0*/  ISETP.NE.AND P6, PT, R98, RZ, PT ;  /* 0x000000ff6200720c */ /* 0x000fe20003fc5270 */
[----:B------:R-:W0:Y:S01]  /*118d0*/  LDC.64 R114, c[0x0][0x3a8] ;  /* 0x0000ea00ff727b82 */ /* 0x000e220000000a00 */
[----:B------:R-:W-:Y:S02]  /*118e0*/  ISETP.NE.AND P1, PT, R8, RZ, PT ;  /* 0x000000ff0800720c */ /* 0x000fe40003f25270 */
[----:B------:R-:W-:Y:S02]  /*118f0*/  SEL R8, RZ, 0x10000, !P4 ;  /* 0x00010000ff087807 */ /* 0x000fe40006000000 */
        /* <DEDUP_REMOVED lines=12> */
[----:B------:R-:W-:-:S04]  /*119c0*/  SEL R112, RZ, 0x1, !P2 ;  /* 0x00000001ff707807 */ /* 0x000fc80005000000 */
[----:B------:R-:W-:Y:S01]  /*119d0*/  LOP3.LUT R113, R119, R112, RZ, 0xfc, !PT ;  /* 0x0000007077717212 */ /* 0x000fe200078efcff */
[----:B------:R0:W-:Y:S01]  /*119e0*/  STG.E.128 desc[UR6][R114.64], R80 ;  /* 0x0000005072007986 */ /* 0x0001e2000c101d06 */
[----:B------:R-:W-:Y:S01]  /*119f0*/  LOP3.LUT R112, R8, R117, RZ, 0xfc, !PT ;  /* 0x0000007508707212 */ /* 0x000fe200078efcff */
[----:B-1----:R-:W-:Y:S02]  /*11a00*/  IMAD.WIDE.U32 R98, R96, 0x8, R98 ;  /* 0x0000000860627825 */ /* 0x002fe400078e0062 */
[----:B------:R0:W-:Y:S04]  /*11a10*/  STG.E.128 desc[UR6][R114.64+0x10], R84 ;  /* 0x0000105472007986 */ /* 0x0001e8000c101d06 */
        /* <DEDUP_REMOVED lines=22> */
.L_x_8046:
[----:B------:R-:W-:Y:S01]  /*11b80*/  MOV R8, R97 ;  /* 0x0000006100087202 */ /* 0x000fe20000000f00 */
[----:B------:R-:W-:-:S07]  /*11b90*/  VIADD R96, R96, 0x20 ;  /* 0x0000002060607836 */ /* 0x000fce0000000000 */
.L_x_7923:
[----:B------:R-:W-:Y:S05]  /*11ba0*/  BSYNC.RECONVERGENT B1 ;  /* 0x0000000000017941 */ /* 0x000fea0003800200 */
.L_x_7922:
        /* <DEDUP_REMOVED lines=20> */
[----:B------:R-:W-:Y:S01]  /*11cf0*/  IMAD.U32 R113, RZ, RZ, UR5 ;  /* 0x00000005ff717e24 */ /* 0x000fe2000f8e00ff */
[----:B------:R-:W-:Y:S01]  /*11d00*/  MOV R114, UR5 ;  /* 0x0000000500727c02 */ /* 0x000fe20008000f00 */
        /* <DEDUP_REMOVED lines=23> */
.L_x_8052:
[----:B------:R-:W-:Y:S01]  /*11e80*/  IADD3 R2, PT, PT, R2, 0x1, RZ ;  /* 0x0000000102027810 */ /* 0x000fe20007ffe0ff */
[----:B------:R-:W-:Y:S03]  /*11e90*/  BSSY.RECONVERGENT B3, `(.L_x_8053) ;  /* 0x000000c000037945 */ /* 0x000fe60003800200 */
[C---:B------:R-:W-:Y:S01]  /*11ea0*/  ISETP.NE.AND P2, PT, R2.reuse, RZ, PT ;  /* 0x000000ff0200720c */ /* 0x040fe20003f45270 */
[----:B0-----:R-:W-:-:S12]  /*11eb0*/  IMAD.WIDE.U32 R90, R2, -0x2daee0ad, RZ ;  /* 0xd2511f53025a7825 */ /* 0x001fd800078e00ff */
        /* <DEDUP_REMOVED lines=9> */
.L_x_8054:
[----:B------:R-:W-:Y:S05]  /*11f50*/  BSYNC.RECONVERGENT B3 ;  /* 0x0000000000037941 */ /* 0x000fea0003800200 */
.L_x_8053:
        /* <DEDUP_REMOVED lines=45> */
[----:B------:R-:W-:Y:S02]  /*12230*/  HFMA2 R11, -RZ, RZ, 0, 0 ;  /* 0x00000000ff0b7431 */ /* 0x000fe400000001ff */
[----:B------:R-:W-:Y:S01]  /*12240*/  IMAD.MOV.U32 R97, RZ, RZ, R88 ;  /* 0x000000ffff617224 */ /* 0x000fe200078e0058 */
[----:B------:R-:W-:-:S07]  /*12250*/  LOP3.LUT R4, R4, UR18, R89, 0x96, !PT ;  /* 0x0000001204047c12 */ /* 0x000fce000f8e9659 */
.L_x_8051:
[----:B------:R-:W-:Y:S05]  /*12260*/  BSYNC.RECONVERGENT B2 ;  /* 0x0000000000027941 */ /* 0x000fea0003800200 */
.L_x_8050:
[----:B------:R-:W1:Y:S01]  /*12270*/  LDC R116, c[0x0][0x404] ;  /* 0x00010100ff747b82 */ /* 0x000e620000000800 */
[----:B------:R-:W-:Y:S01]  /*12280*/  ISETP.NE.AND P2, PT, R11, 0x1, PT ;  /* 0x000000010b00780c */ /* 0x000fe20003f45270 */
[----:B------:R-:W-:Y:S01]  /*12290*/  IMAD.MOV.U32 R118, RZ, RZ, 0x2f800000 ;  /* 0x2f800000ff767424 */ /* 0x000fe200078e00ff */
[----:B------:R-:W-:Y:S01]  /*122a0*/  I2FP.F32.U32 R9, R9 ;  /* 0x0000000900097245 */ /* 0x000fe20000201000 */
[C---:B-----5:R-:W-:Y:S01]  /*122b0*/  IMAD.U32 R6, R92.reuse, 0x10000, RZ ;  /* 0x000100005c067824 */ /* 0x060fe200078e00ff */
[----:B------:R-:W-:Y:S01]  /*122c0*/  BSSY.RECONVERGENT B2, `(.L_x_8055) ;  /* 0x0000050000027945 */ /* 0x000fe20003800200 */
[----:B------:R-:W-:Y:S02]  /*122d0*/  PRMT R92, R92, 0x7632, R92 ;  /* 0x000076325c5c7816 */ /* 0x000fe4000000005c */
[----:B------:R-:W2:Y:S01]  /*122e0*/  LDC R117, c[0x0][0x408] ;  /* 0x00010200ff757b82 */ /* 0x000ea20000000800 */
[----:B------:R-:W-:Y:S01]  /*122f0*/  FFMA.FTZ R9, R9, R118, 1.1641532182693481445e-10 ;  /* 0x2f00000009097423 */ /* 0x000fe20000010076 */
[----:B0-----:R-:W-:-:S04]  /*12300*/  MOV R89, 0x2 ;  /* 0x0000000200597802 */ /* 0x001fc80000000f00 */
[----:B-1----:R-:W-:Y:S01]  /*12310*/  FSETP.LE.FTZ.AND P4, PT, R9, R116, PT ;  /* 0x000000740900720b */ /* 0x002fe20003f93000 */
[----:B------:R-:W-:-:S03]  /*12320*/  IMAD.MOV.U32 R9, RZ, RZ, R10 ;  /* 0x000000ffff097224 */ /* 0x000fc600078e000a */
[----:B------:R-:W-:Y:S01]  /*12330*/  P2R R98, PR, RZ, 0x10 ;  /* 0x00000010ff627803 */ /* 0x000fe20000000000 */
[----:B--2---:R-:W-:Y:S01]  /*12340*/  FMUL.FTZ R6, R6, R117 ;  /* 0x0000007506067220 */ /* 0x004fe20000410000 */
        /* <DEDUP_REMOVED lines=9> */
.L_x_8057:
        /* <DEDUP_REMOVED lines=13> */
.L_x_8059:
[----:B------:R-:W-:Y:S05]  /*124b0*/  BSYNC.RECONVERGENT B3 ;  /* 0x0000000000037941 */ /* 0x000fea0003800200 */
.L_x_8058:
        /* <DEDUP_REMOVED lines=48> */
.L_x_8056:
[----:B------:R-:W-:Y:S05]  /*127c0*/  BSYNC.RECONVERGENT B2 ;  /* 0x0000000000027941 */ /* 0x000fea0003800200 */
.L_x_8055:
        /* <DEDUP_REMOVED lines=23> */
.L_x_8062:
        /* <DEDUP_REMOVED lines=13> */
.L_x_8064:
[----:B------:R-:W-:Y:S05]  /*12a10*/  BSYNC.RECONVERGENT B3 ;  /* 0x0000000000037941 */ /* 0x000fea0003800200 */
.L_x_8063:
        /* <DEDUP_REMOVED lines=48> */
.L_x_8061:
[----:B------:R-:W-:Y:S05]  /*12d20*/  BSYNC.RECONVERGENT B2 ;  /* 0x0000000000027941 */ /* 0x000fea0003800200 */
.L_x_8060:
        /* <DEDUP_REMOVED lines=19> */
.L_x_8067:
        /* <DEDUP_REMOVED lines=13> */
.L_x_8069:
[----:B------:R-:W-:Y:S05]  /*12f30*/  BSYNC.RECONVERGENT B3 ;  /* 0x0000000000037941 */ /* 0x000fea0003800200 */
.L_x_8068:
        /* <DEDUP_REMOVED lines=48> */
.L_x_8066:
[----:B------:R-:W-:Y:S05]  /*13240*/  BSYNC.RECONVERGENT B2 ;  /* 0x0000000000027941 */ /* 0x000fea0003800200 */
.L_x_8065:
[----:B------:R-:W-:Y:S01]  /*13250*/  I2FP.F32.U32 R11, R11 ;  /* 0x0000000b000b7245 */ /* 0x000fe20000201000 */
[----:B------:R-:W-:Y:S01]  /*13260*/  BSSY.RECONVERGENT B2, `(.L_x_8070) ;  /* 0x0000056000027945 */ /* 0x000fe20003800200 */
[----:B------:R-:W-:-:S03]  /*13270*/  PRMT R89, R60, 0x7632, R89 ;  /* 0x000076323c597816 */ /* 0x000fc60000000059 */
[----:B------:R-:W-:Y:S02]  /*13280*/  FFMA.FTZ R11, R11, R118, 1.1641532182693481445e-10 ;  /* 0x2f0000000b0b7423 */ /* 0x000fe40000010076 */
[----:B------:R-:W-:Y:S01]  /*13290*/  IMAD.U32 R90, R89, 0x10000, RZ ;  /* 0x00010000595a7824 */ /* 0x000fe200078e00ff */
[----:B------:R-:W-:Y:S01]  /*132a0*/  FSEL R89, R6, RZ, P4 ;  /* 0x000000ff06597208 */ /* 0x000fe20002000000 */
[----:B------:R-:W-:Y:S01]  /*132b0*/  IMAD.MOV.U32 R6, RZ, RZ, R10 ;  /* 0x000000ffff067224 */ /* 0x000fe200078e000a */
[----:B------:R-:W-:Y:S01]  /*132c0*/  FSETP.GTU.FTZ.AND P2, PT, R11, R116, PT ;  /* 0x000000740b00720b */ /* 0x000fe20003f5c000 */
[----:B------:R-:W-:-:S03]  /*132d0*/  FMUL.FTZ R90, R90, R117 ;  /* 0x000000755a5a7220 */ /* 0x000fc60000410000 */
        /* <DEDUP_REMOVED lines=15> */
.L_x_8072:
        /* <DEDUP_REMOVED lines=13> */
.L_x_8074:
[----:B------:R-:W-:Y:S05]  /*134a0*/  BSYNC.RECONVERGENT B3 ;  /* 0x0000000000037941 */ /* 0x000fea0003800200 */
.L_x_8073:
        /* <DEDUP_REMOVED lines=49> */
.L_x_8071:
[----:B------:R-:W-:Y:S05]  /*137c0*/  BSYNC.RECONVERGENT B2 ;  /* 0x0000000000027941 */ /* 0x000fea0003800200 */
.L_x_8070:
[----:B------:R-:W-:Y:S01]  /*137d0*/  ISETP.NE.AND P2, PT, R90, 0x1, PT ;  /* 0x000000015a00780c */ /* 0x000fe20003f45270 */
[C---:B------:R-:W-:Y:S01]  /*137e0*/  IMAD.U32 R102, R93.reuse, 0x10000, RZ ;  /* 0x000100005d667824 */ /* 0x040fe200078e00ff */
[----:B------:R-:W-:Y:S01]  /*137f0*/  I2FP.F32.U32 R91, R6 ;  /* 0x00000006005b7245 */ /* 0x000fe20000201000 */
[----:B------:R-:W-:Y:S01]  /*13800*/  BSSY.RECONVERGENT B2, `(.L_x_8075) ;  /* 0x0000050000027945 */ /* 0x000fe20003800200 */
[----:B------:R-:W-:Y:S01]  /*13810*/  PRMT R6, R93, 0x7632, R6 ;  /* 0x000076325d067816 */ /* 0x000fe20000000006 */
        /* <DEDUP_REMOVED lines=15> */
.L_x_8077:
        /* <DEDUP_REMOVED lines=13> */
.L_x_8079:
[----:B------:R-:W-:Y:S05]  /*139e0*/  BSYNC.RECONVERGENT B3 ;  /* 0x0000000000037941 */ /* 0x000fea0003800200 */
.L_x_8078:
        /* <DEDUP_REMOVED lines=49> */
.L_x_8076:
[----:B------:R-:W-:Y:S05]  /*13d00*/  BSYNC.RECONVERGENT B2 ;  /* 0x0000000000027941 */ /* 0x000fea0003800200 */
.L_x_8075:
        /* <DEDUP_REMOVED lines=23> */
.L_x_8082:
        /* <DEDUP_REMOVED lines=13> */
.L_x_8084:
[----:B------:R-:W-:Y:S05]  /*13f50*/  BSYNC.RECONVERGENT B3 ;  /* 0x0000000000037941 */ /* 0x000fea0003800200 */
.L_x_8083:
        /* <DEDUP_REMOVED lines=49> */
.L_x_8081:
[----:B------:R-:W-:Y:S05]  /*14270*/  BSYNC.RECONVERGENT B2 ;  /* 0x0000000000027941 */ /* 0x000fea0003800200 */
.L_x_8080:
        /* <DEDUP_REMOVED lines=19> */
.L_x_8087:
        /* <DEDUP_REMOVED lines=13> */
.L_x_8089:
[----:B------:R-:W-:Y:S05]  /*14480*/  BSYNC.RECONVERGENT B3 ;  /* 0x0000000000037941 */ /* 0x000fea0003800200 */
.L_x_8088:
        /* <DEDUP_REMOVED lines=49> */
.L_x_8086:
[----:B------:R-:W-:Y:S05]  /*147a0*/  BSYNC.RECONVERGENT B2 ;  /* 0x0000000000027941 */ /* 0x000fea0003800200 */
.L_x_8085:
        /* <DEDUP_REMOVED lines=24> */
.L_x_8092:
        /* <DEDUP_REMOVED lines=13> */
.L_x_8094:
[----:B------:R-:W-:Y:S05]  /*14a00*/  BSYNC.RECONVERGENT B3 ;  /* 0x0000000000037941 */ /* 0x000fea0003800200 */
.L_x_8093:
        /* <DEDUP_REMOVED lines=49> */
.L_x_8091:
[----:B------:R-:W-:Y:S05]  /*14d20*/  BSYNC.RECONVERGENT B2 ;  /* 0x0000000000027941 */ /* 0x000fea0003800200 */
.L_x_8090:
        /* <DEDUP_REMOVED lines=19> */
.L_x_8097:
        /* <DEDUP_REMOVED lines=13> */
.L_x_8099:
[----:B------:R-:W-:Y:S05]  /*14f30*/  BSYNC.RECONVERGENT B3 ;  /* 0x0000000000037941 */ /* 0x000fea0003800200 */
.L_x_8098:
        /* <DEDUP_REMOVED lines=49> */
.L_x_8096:
[----:B------:R-:W-:Y:S05]  /*15250*/  BSYNC.RECONVERGENT B2 ;  /* 0x0000000000027941 */ /* 0x000fea0003800200 */
.L_x_8095:
        /* <DEDUP_REMOVED lines=23> */
.L_x_8102:
        /* <DEDUP_REMOVED lines=13> */
.L_x_8104:
[----:B------:R-:W-:Y:S05]  /*154a0*/  BSYNC.RECONVERGENT B3 ;  /* 0x0000000000037941 */ /* 0x000fea0003800200 */
.L_x_8103:
        /* <DEDUP_REMOVED lines=49> */
.L_x_8101:
[----:B------:R-:W-:Y:S05]  /*157c0*/  BSYNC.RECONVERGENT B2 ;  /* 0x0000000000027941 */ /* 0x000fea0003800200 */
.L_x_8100:
        /* <DEDUP_REMOVED lines=18> */
.L_x_8107:
        /* <DEDUP_REMOVED lines=13> */
.L_x_8109:
[----:B------:R-:W-:Y:S05]  /*159c0*/  BSYNC.RECONVERGENT B3 ;  /* 0x0000000000037941 */ /* 0x000fea0003800200 */
.L_x_8108:
        /* <DEDUP_REMOVED lines=49> */
.L_x_8106:
[----:B------:R-:W-:Y:S05]  /*15ce0*/  BSYNC.RECONVERGENT B2 ;  /* 0x0000000000027941 */ /* 0x000fea0003800200 */
.L_x_8105:
        /* <DEDUP_REMOVED lines=24> */
.L_x_8112:
        /* <DEDUP_REMOVED lines=13> */
.L_x_8114:
[----:B------:R-:W-:Y:S05]  /*15f40*/  BSYNC.RECONVERGENT B3 ;  /* 0x0000000000037941 */ /* 0x000fea0003800200 */
.L_x_8113:
        /* <DEDUP_REMOVED lines=49> */
.L_x_8111:
[----:B------:R-:W-:Y:S05]  /*16260*/  BSYNC.RECONVERGENT B2 ;  /* 0x0000000000027941 */ /* 0x000fea0003800200 */
.L_x_8110:
        /* <DEDUP_REMOVED lines=19> */
.L_x_8117:
        /* <DEDUP_REMOVED lines=13> */
.L_x_8119:
[----:B------:R-:W-:Y:S05]  /*16470*/  BSYNC.RECONVERGENT B3 ;  /* 0x0000000000037941 */ /* 0x000fea0003800200 */
.L_x_8118:
        /* <DEDUP_REMOVED lines=49> */
.L_x_8116:
[----:B------:R-:W-:Y:S05]  /*16790*/  BSYNC.RECONVERGENT B2 ;  /* 0x0000000000027941 */ /* 0x000fea0003800200 */
.L_x_8115:
        /* <DEDUP_REMOVED lines=23> */
.L_x_8122:
        /* <DEDUP_REMOVED lines=13> */
.L_x_8124:
[----:B------:R-:W-:Y:S05]  /*169e0*/  BSYNC.RECONVERGENT B3 ;  /* 0x0000000000037941 */ /* 0x000fea0003800200 */
.L_x_8123:
        /* <DEDUP_REMOVED lines=47> */
[----:B------:R-:W-:Y:S01]  /*16ce0*/  IMAD.MOV.U32 R123, RZ, RZ, RZ ;  /* 0x000000ffff7b7224 */ /* 0x000fe200078e00ff */
[----:B------:R-:W-:-:S07]  /*16cf0*/  MOV R97, R122 ;  /* 0x0000007a00617202 */ /* 0x000fce0000000f00 */
.L_x_8121:
[----:B------:R-:W-:Y:S05]  /*16d00*/  BSYNC.RECONVERGENT B2 ;  /* 0x0000000000027941 */ /* 0x000fea0003800200 */
.L_x_8120:
        /* <DEDUP_REMOVED lines=18> */
.L_x_8127:
        /* <DEDUP_REMOVED lines=15> */
.L_x_8129:
[----:B------:R-:W-:Y:S05]  /*16f20*/  BSYNC.RECONVERGENT B3 ;  /* 0x0000000000037941 */ /* 0x000fea0003800200 */
.L_x_8128:
        /* <DEDUP_REMOVED lines=49> */
.L_x_8126:
[----:B------:R-:W-:Y:S05]  /*17240*/  BSYNC.RECONVERGENT B2 ;  /* 0x0000000000027941 */ /* 0x000fea0003800200 */
.L_x_8125:
        /* <DEDUP_REMOVED lines=12> */
.L_x_8049:
        /* <DEDUP_REMOVED lines=16> */
.L_x_8133:
        /* <DEDUP_REMOVED lines=13> */
.L_x_8135:
[----:B------:R-:W-:Y:S05]  /*174e0*/  BSYNC.RECONVERGENT B3 ;  /* 0x0000000000037941 */ /* 0x000fea0003800200 */
.L_x_8134:
        /* <DEDUP_REMOVED lines=54> */
.L_x_8132:
[----:B------:R-:W-:Y:S05]  /*17850*/  BSYNC.RECONVERGENT B2 ;  /* 0x0000000000027941 */ /* 0x000fea0003800200 */
.L_x_8131:
        /* <DEDUP_REMOVED lines=21> */
.L_x_8138:
        /* <DEDUP_REMOVED lines=13> */
.L_x_8140:
[----:B------:R-:W-:Y:S05]  /*17a80*/  BSYNC.RECONVERGENT B3 ;  /* 0x0000000000037941 */ /* 0x000fea0003800200 */
.L_x_8139:
        /* <DEDUP_REMOVED lines=54> */
.L_x_8137:
[----:B------:R-:W-:Y:S05]  /*17df0*/  BSYNC.RECONVERGENT B2 ;  /* 0x0000000000027941 */ /* 0x000fea0003800200 */
.L_x_8136:
        /* <DEDUP_REMOVED lines=18> */
.L_x_8143:
        /* <DEDUP_REMOVED lines=13> */
.L_x_8145:
[----:B------:R-:W-:Y:S05]  /*17ff0*/  BSYNC.RECONVERGENT B3 ;  /* 0x0000000000037941 */ /* 0x000fea0003800200 */
.L_x_8144:
        /* <DEDUP_REMOVED lines=54> */
.L_x_8142:
[----:B------:R-:W-:Y:S05]  /*18360*/  BSYNC.RECONVERGENT B2 ;  /* 0x0000000000027941 */ /* 0x000fea0003800200 */
.L_x_8141:
        /* <DEDUP_REMOVED lines=19> */
.L_x_8148:
        /* <DEDUP_REMOVED lines=13> */
.L_x_8150:
[----:B------:R-:W-:Y:S05]  /*18570*/  BSYNC.RECONVERGENT B3 ;  /* 0x0000000000037941 */ /* 0x000fea0003800200 */
.L_x_8149:
        /* <DEDUP_REMOVED lines=54> */
.L_x_8147:
[----:B------:R-:W-:Y:S05]  /*188e0*/  BSYNC.RECONVERGENT B2 ;  /* 0x0000000000027941 */ /* 0x000fea0003800200 */
.L_x_8146:
        /* <DEDUP_REMOVED lines=18> */
.L_x_8153:
        /* <DEDUP_REMOVED lines=13> */
.L_x_8155:
[----:B------:R-:W-:Y:S05]  /*18ae0*/  BSYNC.RECONVERGENT B3 ;  /* 0x0000000000037941 */ /* 0x000fea0003800200 */
.L_x_8154:
        /* <DEDUP_REMOVED lines=54> */
.L_x_8152:
[----:B------:R-:W-:Y:S05]  /*18e50*/  BSYNC.RECONVERGENT B2 ;  /* 0x0000000000027941 */ /* 0x000fea0003800200 */
.L_x_8151:
        /* <DEDUP_REMOVED lines=18> */
.L_x_8158:
        /* <DEDUP_REMOVED lines=13> */
.L_x_8160:
[----:B------:R-:W-:Y:S05]  /*19050*/  BSYNC.RECONVERGENT B3 ;  /* 0x0000000000037941 */ /* 0x000fea0003800200 */
.L_x_8159:
        /* <DEDUP_REMOVED lines=54> */
.L_x_8157:
[----:B------:R-:W-:Y:S05]  /*193c0*/  BSYNC.RECONVERGENT B2 ;  /* 0x0000000000027941 */ /* 0x000fea0003800200 */
.L_x_8156:
        /* <DEDUP_REMOVED lines=17> */
.L_x_8163:
        /* <DEDUP_REMOVED lines=13> */
.L_x_8165:
[----:B------:R-:W-:Y:S05]  /*195b0*/  BSYNC.RECONVERGENT B3 ;  /* 0x0000000000037941 */ /* 0x000fea0003800200 */
.L_x_8164:
        /* <DEDUP_REMOVED lines=54> */
.L_x_8162:
[----:B------:R-:W-:Y:S05]  /*19920*/  BSYNC.RECONVERGENT B2 ;  /* 0x0000000000027941 */ /* 0x000fea0003800200 */
.L_x_8161:
        /* <DEDUP_REMOVED lines=18> */
.L_x_8168:
        /* <DEDUP_REMOVED lines=13> */
.L_x_8170:
[----:B------:R-:W-:Y:S05]  /*19b20*/  BSYNC.RECONVERGENT B3 ;  /* 0x0000000000037941 */ /* 0x000fea0003800200 */
.L_x_8169:
        /* <DEDUP_REMOVED lines=52> */
[----:B------:R-:W-:Y:S02]  /*19e70*/  LOP3.LUT R4, R4, UR18, R89, 0x96, !PT ;  /* 0x0000001204047c12 */ /* 0x000fe4000f8e9659 */
[----:B------:R-:W-:-:S07]  /*19e80*/  MOV R97, R88 ;  /* 0x0000005800617202 */ /* 0x000fce0000000f00 */
.L_x_8167:
[----:B------:R-:W-:Y:S05]  /*19e90*/  BSYNC.RECONVERGENT B2 ;  /* 0x0000000000027941 */ /* 0x000fea0003800200 */
.L_x_8166:
        /* <DEDUP_REMOVED lines=36> */
[----:B------:R-:W-:-:S10]  /*1a0e0*/  @P1 FADD.FTZ R95, R71, R95 ;  /* 0x0000005f475f1221 */ /* 0x000fd40000010000 */
.L_x_8130:
        /* <DEDUP_REMOVED lines=12> */
[----:B------:R-:W-:-:S04]  /*1a1b0*/  SEL R8, RZ, 0x100, !P6 ;  /* 0x00000100ff087807 */ /* 0x000fc80007000000 */
[----:B------:R-:W-:Y:S01]  /*1a1c0*/  LOP3.LUT R8, R8, R114, R113, 0xfe, !PT ;  /* 0x0000007208087212 */ /* 0x000fe200078efe71 */
[----:B0-----:R-:W-:Y:S01]  /*1a1d0*/  IMAD.WIDE.U32 R116, R96, 0x20, R116 ;  /* 0x0000002060747825 */ /* 0x001fe200078e0074 */
[----:B------:R-:W-:Y:S02]  /*1a1e0*/  SEL R114, RZ, 0x1, !P2 ;  /* 0x00000001ff727807 */ /* 0x000fe40005000000 */
[----:B------:R-:W-:Y:S02]  /*1a1f0*/  SEL R113, RZ, 0x1, !P1 ;  /* 0x00000001ff717807 */ /* 0x000fe40004800000 */
[----:B------:R-:W-:Y:S01]  /*1a200*/  LOP3.LUT R115, R115, R114, RZ, 0xfc, !PT ;  /* 0x0000007273737212 */ /* 0x000fe200078efcff */
[----:B------:R0:W-:Y:S01]  /*1a210*/  STG.E.128 desc[UR6][R116.64], R88 ;  /* 0x0000005874007986 */ /* 0x0001e2000c101d06 */
[----:B------:R-:W-:Y:S01]  /*1a220*/  LOP3.LUT R114, R8, R113, RZ, 0xfc, !PT ;  /* 0x0000007108727212 */ /* 0x000fe200078efcff */
[----:B-1----:R-:W-:Y:S02]  /*1a230*/  IMAD.WIDE.U32 R98, R96, 0x8, R98 ;  /* 0x0000000860627825 */ /* 0x002fe400078e0062 */
[----:B------:R0:W-:Y:S02]  /*1a240*/  STG.E.128 desc[UR6][R116.64+0x10], R92 ;  /* 0x0000105c74007986 */ /* 0x0001e4000c101d06 */
[----:B------:R-:W-:-:S02]  /*1a250*/  IMAD.MOV.U32 R8, RZ, RZ, R97 ;  /* 0x000000ffff087224 */ /* 0x000fc400078e0061 */
        /* <DEDUP_REMOVED lines=22> */
.L_x_8048:
[----:B------:R-:W-:Y:S05]  /*1a3c0*/  BSYNC.RECONVERGENT B1 ;  /* 0x0000000000017941 */ /* 0x000fea0003800200 */
.L_x_8047:
[----:B------:R-:W-:Y:S01]  /*1a3d0*/  FADD.FTZ R96, RZ, R72 ;  /* 0x00000048ff607221 */ /* 0x000fe20000010000 */
[C---:B------:R-:W-:Y:S01]  /*1a3e0*/  ISETP.GE.U32.AND P0, PT, R0.reuse, 0x20, PT ;  /* 0x000000200000780c */ /* 0x040fe20003f06070 */
[----:B01----:R-:W0:Y:S01]  /*1a3f0*/  S2R R98, SR_TID.X ;  /* 0x0000000000627919 */ /* 0x003e220000002100 */
        /* <DEDUP_REMOVED lines=99> */
.L_x_8190:
        /* <DEDUP_REMOVED lines=26> */
[--C-:B------:R-:W-:Y:S01]  /*1abd0*/  FADD.FTZ R98, R74, -R116.reuse ;  /* 0x800000744a627221 */ /* 0x100fe20000010000 */
[--C-:B------:R-:W-:Y:S01]  /*1abe0*/  FADD.FTZ R124, R79, -R116.reuse ;  /* 0x800000744f7c7221 */ /* 0x100fe20000010000 */
[C---:B------:R-:W-:Y:S01]  /*1abf0*/  FMUL.FTZ R99, R113.reuse, R120 ;  /* 0x0000007871637220 */ /* 0x040fe20000410000 */
[----:B------:R-:W-:Y:S01]  /*1ac00*/  FMUL.FTZ R118, R113, R118 ;  /* 0x0000007671767220 */ /* 0x000fe20000410000 */
[----:B------:R-:W-:Y:S01]  /*1ac10*/  F2FP.BF16.F32.PACK_AB R96, R97, R96 ;  /* 0x000000606160723e */ /* 0x000fe200000010ff */
[----:B------:R-:W-:Y:S01]  /*1ac20*/  FMUL.FTZ R97, R113, R98 ;  /* 0x0000006271617220 */ /* 0x000fe20000410000 */
[----:B------:R-:W-:Y:S01]  /*1ac30*/  FADD.FTZ R98, R77, -R116 ;  /* 0x800000744d627221 */ /* 0x000fe20000010000 */
[C---:B------:R-:W-:Y:S01]  /*1ac40*/  FMUL.FTZ R117, R113.reuse, R122 ;  /* 0x0000007a71757220 */ /* 0x040fe20000410000 */
[----:B------:R-:W-:Y:S01]  /*1ac50*/  FMUL.FTZ R124, R113, R124 ;  /* 0x0000007c717c7220 */ /* 0x000fe20000410000 */
[----:B------:R-:W-:Y:S01]  /*1ac60*/  FFMA.FTZ R97, R97, R14, R22 ;  /* 0x0000000e61617223 */ /* 0x000fe20000010016 */
[----:B------:R-:W-:Y:S01]  /*1ac70*/  FMUL.FTZ R120, R113, R98 ;  /* 0x0000006271787220 */ /* 0x000fe20000410000 */
        /* <DEDUP_REMOVED lines=8> */
[----:B------:R-:W-:Y:S01]  /*1ad00*/  VIADD R110, R110, 0x20 ;  /* 0x000000206e6e7836 */ /* 0x000fe20000000000 */
[----:B------:R-:W-:-:S05]  /*1ad10*/  F2FP.BF16.F32.PACK_AB R99, R124, R117 ;  /* 0x000000757c63723e */ /* 0x000fca00000010ff */
[----:B------:R1:W-:Y:S02]  /*1ad20*/  STG.E.128 desc[UR6][R114.64], R96 ;  /* 0x0000006072007986 */ /* 0x0003e4000c101d06 */
.L_x_8173:
[----:B------:R-:W-:Y:S05]  /*1ad30*/  BSYNC.RECONVERGENT B1 ;  /* 0x0000000000017941 */ /* 0x000fea0003800200 */
.L_x_8172:
[----:B------:R-:W-:Y:S01]  /*1ad40*/  ISETP.NE.AND P0, PT, R111, RZ, PT ;  /* 0x000000ff6f00720c */ /* 0x000fe20003f05270 */
[----:B------:R-:W-:-:S12]  /*1ad50*/  BSSY.RECONVERGENT B1, `(.L_x_8174) ;  /* 0x0000022000017945 */ /* 0x000fd80003800200 */
[----:B------:R-:W-:Y:S05]  /*1ad60*/  @!P0 BRA `(.L_x_8175) ;  /* 0x0000000000808947 */ /* 0x000fea0003800000 */
[--C-:B01----:R-:W-:Y:S01]  /*1ad70*/  FADD.FTZ R96, R80, -R116.reuse ;  /* 0x8000007450607221 */ /* 0x103fe20000010000 */
        /* <DEDUP_REMOVED lines=29> */
[----:B------:R-:W-:-:S03]  /*1af50*/  IADD3 R110, PT, PT, R110, 0x20, RZ ;  /* 0x000000206e6e7810 */ /* 0x000fc60007ffe0ff */
[----:B------:R2:W-:Y:S04]  /*1af60*/  STG.E.128 desc[UR6][R114.64], R96 ;  /* 0x0000006072007986 */ /* 0x0005e8000c101d06 */
.L_x_8175:
[----:B------:R-:W-:Y:S05]  /*1af70*/  BSYNC.RECONVERGENT B1 ;  /* 0x0000000000017941 */ /* 0x000fea0003800200 */
.L_x_8174:
[----:B------:R-:W-:Y:S01]  /*1af80*/  ISETP.NE.AND P0, PT, R112, RZ, PT ;  /* 0x000000ff7000720c */ /* 0x000fe20003f05270 */
[----:B------:R-:W-:-:S12]  /*1af90*/  BSSY.RECONVERGENT B1, `(.L_x_8176) ;  /* 0x0000021000017945 */ /* 0x000fd80003800200 */
        /* <DEDUP_REMOVED lines=32> */
.L_x_8177:
[----:B------:R-:W-:Y:S05]  /*1b1a0*/  BSYNC.RECONVERGENT B1 ;  /* 0x0000000000017941 */ /* 0x000fea0003800200 */
.L_x_8176:
[----:B0123--:R-:W0:Y:S02]  /*1b1b0*/  LDC.64 R96, c[0x0][0x380] ;  /* 0x0000e000ff607b82 */ /* 0x00fe240000000a00 */
[----:B0-----:R-:W-:-:S05]  /*1b1c0*/  IMAD R107, R96, 0x4, R107 ;  /* 0x00000004606b7824 */ /* 0x001fca00078e026b */
[----:B------:R-:W-:-:S13]  /*1b1d0*/  ISETP.GE.AND P0, PT, R107, R97, PT ;  /* 0x000000616b00720c */ /* 0x000fda0003f06270 */
[----:B------:R-:W-:Y:S05]  /*1b1e0*/  @!P0 BRA `(.L_x_8178) ;  /* 0xfffffe5800808947 */ /* 0x000fea000383ffff */
[----:B------:R-:W-:Y:S05]  /*1b1f0*/  BSYNC B0 ;  /* 0x0000000000007941 */ /* 0x000fea0003800000 */
.L_x_7796:
[----:B------:R-:W-:Y:S05]  /*1b200*/  EXIT ;  /* 0x000000000000794d */ /* 0x000fea0003800000 */
.L_x_8171:
        /* <DEDUP_REMOVED lines=8> */
.L_x_8180:
[----:B------:R-:W-:Y:S05]  /*1b290*/  BSYNC B1 ;  /* 0x0000000000017941 */ /* 0x000fea0003800000 */
.L_x_8179:
        /* <DEDUP_REMOVED lines=9> */
.L_x_8181:
[----:B------:R-:W-:Y:S02]  /*1b330*/  IMAD.MOV.U32 R120, RZ, RZ, 0x4 ;  /* 0x00000004ff787424 */ /* 0x000fe400078e00ff */
[----:B------:R-:W-:-:S04]  /*1b340*/  IMAD.MOV.U32 R99, RZ, RZ, R117 ;  /* 0x000000ffff637224 */ /* 0x000fc800078e0075 */
[----:B------:R-:W-:-:S05]  /*1b350*/  FADD.FTZ R99, R98, R99 ;  /* 0x0000006362637221 */ /* 0x000fca0000010000 */
[----:B------:R-:W-:-:S07]  /*1b360*/  MOV R119, R99 ;  /* 0x0000006300777202 */ /* 0x000fce0000000f00 */
[----:B------:R-:W-:Y:S05]  /*1b370*/  WARPSYNC.COLLECTIVE R118, `(.L_x_8182) ;  /* 0x0000000076087348 */ /* 0x000fea0003c00000 */
[----:B------:R0:W1:Y:S02]  /*1b380*/  SHFL.BFLY P4, R117, R119, R120, R121 ;  /* 0x0c00007877757389 */ /* 0x0000640000080079 */
[----:B01----:R-:W-:Y:S05]  /*1b390*/  ENDCOLLECTIVE ;  /* 0x000000000000791b */ /* 0x003fea0003800000 */
.L_x_8182:
[----:B------:R-:W-:Y:S01]  /*1b3a0*/  HFMA2 R120, -RZ, RZ, 0, 4.76837158203125e-07 ;  /* 0x00000008ff787431 */ /* 0x000fe200000001ff */
[----:B------:R-:W-:-:S05]  /*1b3b0*/  MOV R96, R117 ;  /* 0x0000007500607202 */ /* 0x000fca0000000f00 */
[----:B------:R-:W-:-:S04]  /*1b3c0*/  FADD.FTZ R114, R99, R96 ;  /* 0x0000006063727221 */ /* 0x000fc80000010000 */
[----:B------:R-:W-:-:S07]  /*1b3d0*/  IMAD.MOV.U32 R119, RZ, RZ, R114 ;  /* 0x000000ffff777224 */ /* 0x000fce00078e0072 */
[----:B------:R-:W-:Y:S05]  /*1b3e0*/  WARPSYNC.COLLECTIVE R118, `(.L_x_8183) ;  /* 0x0000000076087348 */ /* 0x000fea0003c00000 */
[----:B------:R0:W1:Y:S02]  /*1b3f0*/  SHFL.BFLY P4, R117, R119, R120, R121 ;  /* 0x0c00007877757389 */ /* 0x0000640000080079 */
[----:B01----:R-:W-:Y:S05]  /*1b400*/  ENDCOLLECTIVE ;  /* 0x000000000000791b */ /* 0x003fea0003800000 */
.L_x_8183:
        /* <DEDUP_REMOVED lines=8> */
.L_x_8184:
        /* <DEDUP_REMOVED lines=57> */
.L_x_8185:
[----:B------:R-:W-:Y:S02]  /*1b820*/  IMAD.MOV.U32 R120, RZ, RZ, 0x2 ;  /* 0x00000002ff787424 */ /* 0x000fe400078e00ff */
[----:B------:R-:W-:-:S04]  /*1b830*/  IMAD.MOV.U32 R97, RZ, RZ, R117 ;  /* 0x000000ffff617224 */ /* 0x000fc800078e0075 */
[----:B------:R-:W-:-:S05]  /*1b840*/  FADD.FTZ R97, R96, R97 ;  /* 0x0000006160617221 */ /* 0x000fca0000010000 */
[----:B------:R-:W-:-:S07]  /*1b850*/  MOV R119, R97 ;  /* 0x0000006100777202 */ /* 0x000fce0000000f00 */
[----:B------:R-:W-:Y:S05]  /*1b860*/  WARPSYNC.COLLECTIVE R118, `(.L_x_8186) ;  /* 0x0000000076087348 */ /* 0x000fea0003c00000 */
[----:B------:R0:W1:Y:S02]  /*1b870*/  SHFL.BFLY P4, R117, R119, R120, R121 ;  /* 0x0c00007877757389 */ /* 0x0000640000080079 */
[----:B01----:R-:W-:Y:S05]  /*1b880*/  ENDCOLLECTIVE ;  /* 0x000000000000791b */ /* 0x003fea0003800000 */
.L_x_8186:
[----:B------:R-:W-:Y:S01]  /*1b890*/  HFMA2 R120, -RZ, RZ, 0, 2.384185791015625e-07 ;  /* 0x00000004ff787431 */ /* 0x000fe200000001ff */
[----:B------:R-:W-:-:S05]  /*1b8a0*/  MOV R98, R117 ;  /* 0x0000007500627202 */ /* 0x000fca0000000f00 */
[----:B------:R-:W-:-:S04]  /*1b8b0*/  FADD.FTZ R98, R97, R98 ;  /* 0x0000006261627221 */ /* 0x000fc80000010000 */
[----:B------:R-:W-:-:S07]  /*1b8c0*/  IMAD.MOV.U32 R119, RZ, RZ, R98 ;  /* 0x000000ffff777224 */ /* 0x000fce00078e0062 */
[----:B------:R-:W-:Y:S05]  /*1b8d0*/  WARPSYNC.COLLECTIVE R118, `(.L_x_8187) ;  /* 0x0000000076087348 */ /* 0x000fea0003c00000 */
[----:B------:R0:W1:Y:S02]  /*1b8e0*/  SHFL.BFLY P4, R117, R119, R120, R121 ;  /* 0x0c00007877757389 */ /* 0x0000640000080079 */
[----:B01----:R-:W-:Y:S05]  /*1b8f0*/  ENDCOLLECTIVE ;  /* 0x000000000000791b */ /* 0x003fea0003800000 */
.L_x_8187:
[----:B------:R-:W-:Y:S02]  /*1b900*/  IMAD.MOV.U32 R120, RZ, RZ, 0x8 ;  /* 0x00000008ff787424 */ /* 0x000fe400078e00ff */
[----:B------:R-:W-:-:S04]  /*1b910*/  IMAD.MOV.U32 R99, RZ, RZ, R117 ;  /* 0x000000ffff637224 */ /* 0x000fc800078e0075 */
[----:B------:R-:W-:-:S05]  /*1b920*/  FADD.FTZ R99, R98, R99 ;  /* 0x0000006362637221 */ /* 0x000fca0000010000 */
[----:B------:R-:W-:-:S07]  /*1b930*/  MOV R119, R99 ;  /* 0x0000006300777202 */ /* 0x000fce0000000f00 */
[----:B------:R-:W-:Y:S05]  /*1b940*/  WARPSYNC.COLLECTIVE R118, `(.L_x_8188) ;  /* 0x0000000076087348 */ /* 0x000fea0003c00000 */
[----:B------:R0:W1:Y:S02]  /*1b950*/  SHFL.BFLY P4, R117, R119, R120, R121 ;  /* 0x0c00007877757389 */ /* 0x0000640000080079 */
[----:B01----:R-:W-:Y:S05]  /*1b960*/  ENDCOLLECTIVE ;  /* 0x000000000000791b */ /* 0x003fea0003800000 */
.L_x_8188:
[----:B------:R-:W-:Y:S01]  /*1b970*/  HFMA2 R120, -RZ, RZ, 0, 9.5367431640625e-07 ;  /* 0x00000010ff787431 */ /* 0x000fe200000001ff */
[----:B------:R-:W-:-:S05]  /*1b980*/  MOV R114, R117 ;  /* 0x0000007500727202 */ /* 0x000fca0000000f00 */
[----:B------:R-:W-:-:S04]  /*1b990*/  FADD.FTZ R114, R99, R114 ;  /* 0x0000007263727221 */ /* 0x000fc80000010000 */
[----:B------:R-:W-:-:S07]  /*1b9a0*/  IMAD.MOV.U32 R119, RZ, RZ, R114 ;  /* 0x000000ffff777224 */ /* 0x000fce00078e0072 */
[----:B------:R-:W-:Y:S05]  /*1b9b0*/  WARPSYNC.COLLECTIVE R118, `(.L_x_8189) ;  /* 0x0000000076087348 */ /* 0x000fea0003c00000 */
[----:B------:R0:W1:Y:S02]  /*1b9c0*/  SHFL.BFLY P4, R117, R119, R120, R121 ;  /* 0x0c00007877757389 */ /* 0x0000640000080079 */
[----:B01----:R-:W-:Y:S05]  /*1b9d0*/  ENDCOLLECTIVE ;  /* 0x000000000000791b */ /* 0x003fea0003800000 */
.L_x_8189:
[----:B------:R-:W-:Y:S05]  /*1b9e0*/  BRA `(.L_x_8190) ;  /* 0xfffffff000107947 */ /* 0x000fea000383ffff */
.L_x_8191:
        /* <DEDUP_REMOVED lines=9> */
.L_x_17383:


//--------------------- .text._ZN10layer_norm31ln_parallel_residual_fwd_kernelINS_13Kernel_traitsIf13__nv_bfloat16fS2_fjLj768ELj1ELj4ELj1ELj16ENS_18Kernel_traits_baseILj768EfS2_fS2_fjLj128EEEEELb1ELb1ELb1EEEvNS_9FwdParamsE --------------------------
	.section	.text._ZN10layer_norm31ln_parallel_residual_fwd_kernelINS_13Kernel_traitsIf13__nv_bfloat16fS2_fjLj768ELj1ELj4ELj1ELj16ENS_18Kernel_traits_baseILj768EfS2_fS2_fjLj128EEEEELb1ELb1ELb1EEEvNS_9FwdParamsE,"ax",@progbits
	.align	128
        .global         _ZN10layer_norm31ln_parallel_residual_fwd_kernelINS_13Kernel_traitsIf13__nv_bfloat16fS2_fjLj768ELj1ELj4ELj1ELj16ENS_18Kernel_traits_baseILj768EfS2_fS2_fjLj128EEEEELb1ELb1ELb1EEEvNS_9FwdParamsE
        .type           _ZN10layer_norm31ln_parallel_residual_fwd_kernelINS_13Kernel_traitsIf13__nv_bfloat16fS2_fjLj768ELj1ELj4ELj1ELj16ENS_18Kernel_traits_baseILj768EfS2_fS2_fjLj128EEEEELb1ELb1ELb1EEEvNS_9FwdParamsE,@function
        .size           _ZN10layer_norm31ln_parallel_residual_fwd_kernelINS_13Kernel_traitsIf13__nv_bfloat16fS2_fjLj768ELj1ELj4ELj1ELj16ENS_18Kernel_traits_baseILj768EfS2_fS2_fjLj128EEEEELb1ELb1ELb1EEEvNS_9FwdParamsE,(.L_x_17384 - _ZN10layer_norm31ln_parallel_residual_fwd_kernelINS_13Kernel_traitsIf13__nv_bfloat16fS2_fjLj768ELj1ELj4ELj1ELj16ENS_18Kernel_traits_baseILj768EfS2_fS2_fjLj128EEEEELb1ELb1ELb1EEEvNS_9FwdParamsE)
        .other          _ZN10layer_norm31ln_parallel_residual_fwd_kernelINS_13Kernel_traitsIf13__nv_bfloat16fS2_fjLj768ELj1ELj4ELj1ELj16ENS_18Kernel_traits_baseILj768EfS2_fS2_fjLj128EEEEELb1ELb1ELb1EEEvNS_9FwdParamsE,@"STO_CUDA_ENTRY STV_DEFAULT"
_ZN10layer_norm31ln_parallel_residual_fwd_kernelINS_13Kernel_traitsIf13__nv_bfloat16fS2_fjLj768ELj1ELj4ELj1ELj16ENS_18Kernel_traits_baseILj768EfS2_fS2_fjLj128EEEEELb1ELb1ELb1EEEvNS_9FwdParamsE:
.text._ZN10layer_norm31ln_parallel_residual_fwd_kernelINS_13Kernel_traitsIf13__nv_bfloat16fS2_fjLj768ELj1ELj4ELj1ELj16ENS_18Kernel_traits_baseILj768EfS2_fS2_fjLj128EEEEELb1ELb1ELb1EEEvNS_9FwdParamsE:
[----:B------:R-:W-:Y:S01]  /*0000*/  LDC R1, c[0x0][0x37c] ;  /* 0x0000df00ff017b82 */ /* 0x000fe20000000800 */
[----:B------:R-:W0:Y:S01]  /*0010*/  LDCU.U8 UR4, c[0x0][0x464] ;  /* 0x00008c80ff0477ac */ /* 0x000e220008000000 */
[----:B------:R-:W1:Y:S01]  /*0020*/  LDCU.64 UR6, c[0x0][0x450] ;  /* 0x00008a00ff0677ac */ /* 0x000e620008000a00 */
[----:B------:R-:W2:Y:S01]  /*0030*/  LDCU.64 UR8, c[0x0][0x358] ;  /* 0x00006b00ff0877ac */ /* 0x000ea20008000a00 */
[----:B0-----:R-:W-:Y:S01]  /*0040*/  ISETP.NE.AND P1, PT, RZ, UR4, PT ;  /* 0x00000004ff007c0c */ /* 0x001fe2000bf25270 */
[----:B------:R-:W0:Y:S01]  /*0050*/  LDCU.64 UR4, c[0x0][0x438] ;  /* 0x00008700ff0477ac */ /* 0x000e220008000a00 */
[----:B------:R-:W3:Y:S02]  /*0060*/  S2R R10, SR_TID.X ;  /* 0x00000000000a7919 */ /* 0x000ee40000002100 */
[----:B------:R-:W4:Y:S01]  /*0070*/  LDC R119, c[0x0][0x458] ;  /* 0x00011600ff777b82 */ /* 0x000f220000000800 */
[----:B-1----:R-:W-:Y:S02]  /*0080*/  IMAD.U32 R2, RZ, RZ, UR6 ;  /* 0x00000006ff027e24 */ /* 0x002fe4000f8e00ff */
[----:B------:R-:W-:-:S05]  /*0090*/  IMAD.U32 R3, RZ, RZ, UR7 ;  /* 0x00000007ff037e24 */ /* 0x000fca000f8e00ff */
[----:B------:R-:W1:Y:S01]  /*00a0*/  LDC R12, c[0x0][0x45c] ;  /* 0x00011700ff0c7b82 */ /* 0x000e620000000800 */
[----:B--2---:R-:W2:Y:S01]  /*00b0*/  @P1 LDG.E.64 R2, desc[UR8][R2.64] ;  /* 0x0000000802021981 */ /* 0x004ea2000c1e1b00 */
[----:B0-----:R-:W-:-:S06]  /*00c0*/  ISETP.NE.U32.AND P0, PT, RZ, UR4, PT ;  /* 0x00000004ff007c0c */ /* 0x001fcc000bf05070 */
[----:B------:R-:W0:Y:S01]  /*00d0*/  LDC R11, c[0x0][0x360] ;  /* 0x0000d800ff0b7b82 */ /* 0x000e220000000800 */
[----:B------:R-:W-:Y:S02]  /*00e0*/  ISETP.NE.AND.EX P0, PT, RZ, UR5, PT, P0 ;  /* 0x00000005ff007c0c */ /* 0x000fe4000bf05300 */
[----:B----4-:R-:W-:-:S05]  /*00f0*/  @P1 MOV R4, R119 ;  /* 0x0000007700041202 */ /* 0x010fca0000000f00 */
[----:B------:R-:W4:Y:S01]  /*0100*/  @P1 LDC R13, c[0x0][0x460] ;  /* 0x00011800ff0d1b82 */ /* 0x000f220000000800 */
[----:B---3--:R-:W-:Y:S01]  /*0110*/  LOP3.LUT R0, R10, 0x1f, RZ, 0xc0, !PT ;  /* 0x0000001f0a007812 */ /* 0x008fe200078ec0ff */
[----:B-1----:R-:W-:-:S06]  /*0120*/  @P1 IMAD.MOV.U32 R5, RZ, RZ, R12 ;  /* 0x000000ffff051224 */ /* 0x002fcc00078e000c */
[----:B------:R-:W1:Y:S01]  /*0130*/  @P0 LDC.64 R6, c[0x0][0x3d0] ;  /* 0x0000f400ff060b82 */ /* 0x000e620000000a00 */
[----:B------:R-:W5:Y:S07]  /*0140*/  @P1 LDG.E.64 R4, desc[UR8][R4.64] ;  /* 0x0000000804041981 */ /* 0x000f6e000c1e1b00 */
[----:B------:R-:W3:Y:S01]  /*0150*/  @P0 LDC.64 R8, c[0x0][0x438] ;  /* 0x00010e00ff080b82 */ /* 0x000ee20000000a00 */
[----:B-1----:R-:W-:-:S05]  /*0160*/  @P0 IMAD.WIDE.U32 R6, R0, 0x20, R6 ;  /* 0x0000002000060825 */ /* 0x002fca00078e0006 */
[----:B------:R1:W5:Y:S01]  /*0170*/  @P0 LDG.E.128 R96, desc[UR8][R6.64] ;  /* 0x0000000806600981 */ /* 0x000362000c1e1d00 */
[----:B---3--:R-:W-:-:S03]  /*0180*/  @P0 IMAD.WIDE.U32 R8, R0, 0x20, R8 ;  /* 0x0000002000080825 */ /* 0x008fc600078e0008 */
        /* <DEDUP_REMOVED lines=11> */
[----:B------:R-:W3:Y:S02]  /*0240*/  S2UR UR5, SR_CTAID.X ;  /* 0x00000000000579c3 */ /* 0x000ee40000002500 */
[----:B---3--:R-:W-:Y:S01]  /*0250*/  USHF.L.U32 UR4, UR5, 0x2, URZ ;  /* 0x0000000205047899 */ /* 0x008fe200080006ff */
[----:B--2---:R-:W-:-:S02]  /*0260*/  @P1 R2UR UR6, R2 ;  /* 0x00000000020612ca */ /* 0x004fc400000e0000 */
[----:B------:R-:W-:Y:S02]  /*0270*/  @P1 R2UR UR7, R3 ;  /* 0x00000000030712ca */ /* 0x000fe400000e0000 */
[--C-:B------:R-:W-:Y:S01]  /*0280*/  SHF.R.U32.HI R3, RZ, 0x5, R10.reuse ;  /* 0x00000005ff037819 */ /* 0x100fe2000001160a */
[----:B0-----:R-:W-:-:S03]  /*0290*/  IMAD R2, R11, UR5, R10 ;  /* 0x000000050b027c24 */ /* 0x001fc6000f8e020a */
[----:B------:R-:W-:-:S05]  /*02a0*/  LOP3.LUT R3, R3, UR4, RZ, 0xfc, !PT ;  /* 0x0000000403037c12 */ /* 0x000fca000f8efcff */
[----:B------:R-:W-:Y:S02]  /*02b0*/  UIADD3 UR10, UPT, UPT, UR6, -0x61c88647, URZ ;  /* 0x9e3779b9060a7890 */ /* 0x000fe4000fffe0ff */
[----:B------:R-:W-:Y:S02]  /*02c0*/  UIADD3 UR12, UPT, UPT, UR7, -0x4498517b, URZ ;  /* 0xbb67ae85070c7890 */ /* 0x000fe4000fffe0ff */
[----:B------:R-:W-:Y:S02]  /*02d0*/  UIADD3 UR11, UPT, UPT, UR6, 0x3c6ef372, URZ ;  /* 0x3c6ef372060b7890 */ /* 0x000fe4000fffe0ff */
[----:B------:R-:W-:Y:S02]  /*02e0*/  UIADD3 UR13, UPT, UPT, UR7, 0x76cf5d0a, URZ ;  /* 0x76cf5d0a070d7890 */ /* 0x000fe4000fffe0ff */
[----:B------:R-:W-:Y:S02]  /*02f0*/  UIADD3 UR14, UPT, UPT, UR6, -0x255992d5, URZ ;  /* 0xdaa66d2b060e7890 */ /* 0x000fe4000fffe0ff */
[----:B------:R-:W-:Y:S01]  /*0300*/  UIADD3 UR15, UPT, UPT, UR7, 0x32370b8f, URZ ;  /* 0x32370b8f070f7890 */ /* 0x000fe2000fffe0ff */
[----:B-1--4-:R-:W-:Y:S11]  /*0310*/  @P0 BRA `(.L_x_8192) ;  /* 0x0000000000500947 */ /* 0x012ff60003800000 */
        /* <DEDUP_REMOVED lines=20> */
.L_x_8192:
[----:B------:R-:W0:Y:S01]  /*0460*/  LDCU UR4, c[0x0][0x384] ;  /* 0x00007080ff0477ac */ /* 0x000e220008000800 */
[----:B-----5:R-:W-:Y:S01]  /*0470*/  @P1 IADD3 R119, P0, PT, R4, R13, RZ ;  /* 0x0000000d04771210 */ /* 0x020fe20007f1e0ff */
[----:B------:R-:W-:-:S04]  /*0480*/  UIADD3 UR16, UPT, UPT, UR6, 0x78dde6e4, URZ ;  /* 0x78dde6e406107890 */ /* 0x000fc8000fffe0ff */
[----:B------:R-:W-:Y:S01]  /*0490*/  @P1 IMAD.X R12, RZ, RZ, R5, P0 ;  /* 0x000000ffff0c1224 */ /* 0x000fe200000e0605 */
[----:B------:R-:W-:Y:S02]  /*04a0*/  UIADD3 UR17, UPT, UPT, UR7, -0x126145ec, URZ ;  /* 0xed9eba1407117890 */ /* 0x000fe4000fffe0ff */
[----:B------:R-:W-:Y:S02]  /*04b0*/  UIADD3 UR18, UPT, UPT, UR6, 0x1715609d, URZ ;  /* 0x1715609d06127890 */ /* 0x000fe4000fffe0ff */
[----:B------:R-:W-:Y:S01]  /*04c0*/  UIADD3 UR19, UPT, UPT, UR7, -0x56f99767, URZ ;  /* 0xa906689907137890 */ /* 0x000fe2000fffe0ff */
[----:B------:R-:W-:Y:S01]  /*04d0*/  SHF.R.U64 R4, R119, 0x2, R12 ;  /* 0x0000000277047819 */ /* 0x000fe2000000120c */
        /* <DEDUP_REMOVED lines=15> */
[----:B------:R-:W-:Y:S02]  /*05d0*/  LOP3.LUT R6, R5, UR6, R6, 0x96, !PT ;  /* 0x0000000605067c12 */ /* 0x000fe4000f8e9606 */
[----:B------:R-:W-:Y:S01]  /*05e0*/  LOP3.LUT R119, R119, 0x3, RZ, 0xc0, !PT ;  /* 0x0000000377777812 */ /* 0x000fe200078ec0ff */
[----:B------:R-:W-:Y:S01]  /*05f0*/  IMAD R11, R4, -0x2daee0ad, RZ ;  /* 0xd2511f53040b7824 */ /* 0x000fe200078e02ff */
[----:B------:R-:W-:Y:S01]  /*0600*/  LOP3.LUT R7, R7, UR7, RZ, 0x3c, !PT ;  /* 0x0000000707077c12 */ /* 0x000fe2000f8e3cff */
[----:B------:R-:W-:-:S04]  /*0610*/  IMAD.HI.U32 R10, R6, -0x2daee0ad, RZ ;  /* 0xd2511f53060a7827 */ /* 0x000fc800078e00ff */
[----:B------:R-:W-:Y:S01]  /*0620*/  IMAD R9, R2, -0x326172a9, RZ ;  /* 0xcd9e8d5702097824 */ /* 0x000fe200078e02ff */
[----:B------:R-:W-:Y:S01]  /*0630*/  LOP3.LUT R10, R11, UR12, R10, 0x96, !PT ;  /* 0x0000000c0b0a7c12 */ /* 0x000fe2000f8e960a */
[----:B------:R-:W-:-:S04]  /*0640*/  IMAD.HI.U32 R8, R7, -0x326172a9, RZ ;  /* 0xcd9e8d5707087827 */ /* 0x000fc800078e00ff */
[----:B------:R-:W-:Y:S01]  /*0650*/  IMAD R12, R7, -0x326172a9, RZ ;  /* 0xcd9e8d57070c7824 */ /* 0x000fe200078e02ff */
[----:B------:R-:W-:Y:S01]  /*0660*/  LOP3.LUT R8, R9, UR10, R8, 0x96, !PT ;  /* 0x0000000a09087c12 */ /* 0x000fe2000f8e9608 */
[----:B------:R-:W-:Y:S01]  /*0670*/  IMAD R9, R6, -0x2daee0ad, RZ ;  /* 0xd2511f5306097824 */ /* 0x000fe200078e02ff */
[----:B0-----:R-:W-:Y:S01]  /*0680*/  UISETP.NE.U32.AND UP0, UPT, UR4, URZ, UPT ;  /* 0x000000ff0400728c */ /* 0x001fe2000bf05070 */
[----:B------:R-:W-:Y:S01]  /*0690*/  IMAD.HI.U32 R7, R10, -0x326172a9, RZ ;  /* 0xcd9e8d570a077827 */ /* 0x000fe200078e00ff */
[----:B------:R-:W0:Y:S03]  /*06a0*/  LDCU UR4, c[0x0][0x388] ;  /* 0x00007100ff0477ac */ /* 0x000e260008000800 */
[----:B------:R-:W-:Y:S01]  /*06b0*/  IMAD.HI.U32 R6, R8, -0x2daee0ad, RZ ;  /* 0xd2511f5308067827 */ /* 0x000fe200078e00ff */
[----:B------:R-:W-:Y:S01]  /*06c0*/  LOP3.LUT R7, R12, UR11, R7, 0x96, !PT ;  /* 0x0000000b0c077c12 */ /* 0x000fe2000f8e9607 */
[----:B------:R-:W-:-:S02]  /*06d0*/  UISETP.NE.AND.EX UP0, UPT, UR5, URZ, UPT, UP0 ;  /* 0x000000ff0500728c */ /* 0x000fc4000bf05300 */
[----:B------:R-:W-:Y:S01]  /*06e0*/  IMAD R12, R8, -0x2daee0ad, RZ ;  /* 0xd2511f53080c7824 */ /* 0x000fe200078e02ff */
[----:B------:R-:W-:Y:S01]  /*06f0*/  LOP3.LUT R6, R9, UR13, R6, 0x96, !PT ;  /* 0x0000000d09067c12 */ /* 0x000fe2000f8e9606 */
[C---:B------:R-:W-:Y:S01]  /*0700*/  IMAD.HI.U32 R11, R7.reuse, -0x2daee0ad, RZ ;  /* 0xd2511f53070b7827 */ /* 0x040fe200078e00ff */
[----:B------:R-:W1:Y:S01]  /*0710*/  LDCU UR5, c[0x0][0x448] ;  /* 0x00008900ff0577ac */ /* 0x000e620008000800 */
[----:B------:R-:W-:Y:S02]  /*0720*/  PLOP3.LUT P0, PT, PT, PT, UP0, 0x80, 0x8 ;  /* 0x000000000008781c */ /* 0x000fe40003f0f008 */
[----:B------:R-:W-:Y:S01]  /*0730*/  IMAD R9, R10, -0x326172a9, RZ ;  /* 0xcd9e8d570a097824 */ /* 0x000fe200078e02ff */
[----:B------:R-:W-:Y:S01]  /*0740*/  LOP3.LUT R11, R12, UR15, R11, 0x96, !PT ;  /* 0x0000000f0c0b7c12 */ /* 0x000fe2000f8e960b */
[C---:B------:R-:W-:Y:S01]  /*0750*/  IMAD.HI.U32 R8, R6.reuse, -0x326172a9, RZ ;  /* 0xcd9e8d5706087827 */ /* 0x040fe200078e00ff */
[----:B------:R-:W2:Y:S03]  /*0760*/  LDCU UR15, c[0x0][0x404] ;  /* 0x00008080ff0f77ac */ /* 0x000ea60008000800 */
[----:B------:R-:W-:Y:S01]  /*0770*/  IMAD R10, R7, -0x2daee0ad, RZ ;  /* 0xd2511f53070a7824 */ /* 0x000fe200078e02ff */
[----:B------:R-:W-:Y:S01]  /*0780*/  LOP3.LUT R8, R9, UR14, R8, 0x96, !PT ;  /* 0x0000000e09087c12 */ /* 0x000fe2000f8e9608 */
[----:B------:R-:W-:Y:S01]  /*0790*/  IMAD R9, R6, -0x326172a9, RZ ;  /* 0xcd9e8d5706097824 */ /* 0x000fe200078e02ff */
[----:B------:R-:W3:Y:S01]  /*07a0*/  LDCU.U8 UR14, c[0x0][0x410] ;  /* 0x00008200ff0e77ac */ /* 0x000ee20008000000 */
[----:B------:R-:W-:Y:S01]  /*07b0*/  IMAD.HI.U32 R6, R11, -0x326172a9, RZ ;  /* 0xcd9e8d570b067827 */ /* 0x000fe200078e00ff */
[----:B------:R-:W4:Y:S03]  /*07c0*/  LDCU.64 UR10, c[0x0][0x3a0] ;  /* 0x00007400ff0a77ac */ /* 0x000f260008000a00 */
        /* <DEDUP_REMOVED lines=10> */
[----:B------:R-:W-:Y:S01]  /*0870*/  IMAD R11, R6, -0x2daee0ad, RZ ;  /* 0xd2511f53060b7824 */ /* 0x000fe200078e02ff */
[----:B------:R-:W0:Y:S01]  /*0880*/  LDCU UR18, c[0x0][0x408] ;  /* 0x00008100ff1277ac */ /* 0x000e220008000800 */
        /* <DEDUP_REMOVED lines=15> */
[----:B------:R-:W-:Y:S02]  /*0980*/  HFMA2 R6, -RZ, RZ, 0, 0 ;  /* 0x00000000ff067431 */ /* 0x000fe400000001ff */
        /* <DEDUP_REMOVED lines=8> */
[----:B01234-:R-:W-:-:S07]  /*0a10*/  IMAD R128, R10, -0x326172a9, RZ ;  /* 0xcd9e8d570a807824 */ /* 0x01ffce00078e02ff */
.L_x_8564:
[----:B0-----:R-:W0:Y:S01]  /*0a20*/  LDC.64 R100, c[0x0][0x390] ;  /* 0x0000e400ff647b82 */ /* 0x001e220000000a00 */
[----:B------:R-:W-:Y:S01]  /*0a30*/  IMAD R7, R3, UR4, RZ ;  /* 0x0000000403077c24 */ /* 0x000fe2000f8e02ff */
[----:B------:R-:W-:-:S04]  /*0a40*/  ISETP.NE.U32.AND P1, PT, RZ, UR10, PT ;  /* 0x0000000aff007c0c */ /* 0x000fc8000bf25070 */
[----:B------:R-:W-:Y:S02]  /*0a50*/  SHF.R.S32.HI R20, RZ, 0x1f, R7 ;  /* 0x0000001fff147819 */ /* 0x000fe40000011407 */
[----:B------:R-:W1:Y:S01]  /*0a60*/  @P0 LDC.64 R16, c[0x0][0x398] ;  /* 0x0000e600ff100b82 */ /* 0x000e620000000a00 */
[----:B------:R-:W-:Y:S02]  /*0a70*/  ISETP.NE.AND.EX P1, PT, RZ, UR11, PT, P1 ;  /* 0x0000000bff007c0c */ /* 0x000fe4000bf25310 */
[----:B------:R-:W-:-:S04]  /*0a80*/  LEA.HI R7, R20, R7, RZ, 0x3 ;  /* 0x0000000714077211 */ /* 0x000fc800078f18ff */
[----:B------:R-:W-:Y:S01]  /*0a90*/  LEA.HI.SX32 R7, R7, R0, 0x1d ;  /* 0x0000000007077211 */ /* 0x000fe200078feaff */
[----:B------:R-:W2:Y:S04]  /*0aa0*/  LDC.64 R24, c[0x0][0x398] ;  /* 0x0000e600ff187b82 */ /* 0x000ea80000000a00 */
[----:B0-----:R-:W-:-:S04]  /*0ab0*/  IMAD.WIDE.U32 R20, R7, 0x10, R100 ;  /* 0x0000001007147825 */ /* 0x001fc800078e0064 */
[----:B------:R-:W0:Y:S02]  /*0ac0*/  @P1 LDC.64 R18, c[0x0][0x3a0] ;  /* 0x0000e800ff121b82 */ /* 0x000e240000000a00 */
[----:B------:R-:W5:Y:S01]  /*0ad0*/  LDG.E.128 R20, desc[UR8][R20.64] ;  /* 0x0000000814147981 */ /* 0x000f62000c1e1d00 */
[----:B-1----:R-:W-:-:S05]  /*0ae0*/  @P0 IMAD.WIDE.U32 R16, R7, 0x10, R16 ;  /* 0x0000001007100825 */ /* 0x002fca00078e0010 */
[----:B------:R1:W5:Y:S01]  /*0af0*/  @P0 LDG.E.128 R48, desc[UR8][R16.64] ;  /* 0x0000000810300981 */ /* 0x000362000c1e1d00 */
[----:B--2---:R-:W-:-:S04]  /*0b00*/  ISETP.NE.U32.AND P0, PT, R24, RZ, PT ;  /* 0x000000ff1800720c */ /* 0x004fc80003f05070 */
[----:B------:R-:W-:Y:S01]  /*0b10*/  ISETP.NE.AND.EX P0, PT, R25, RZ, PT, P0 ;  /* 0x000000ff1900720c */ /* 0x000fe20003f05300 */
[----:B------:R-:W-:Y:S01]  /*0b20*/  IMAD.U32 R27, RZ, RZ, UR6 ;  /* 0x00000006ff1b7e24 */ /* 0x000fe2000f8e00ff */
[----:B------:R-:W-:Y:S01]  /*0b30*/  MOV R28, UR6 ;  /* 0x00000006001c7c02 */ /* 0x000fe20008000f00 */
[----:B------:R-:W-:Y:S01]  /*0b40*/  IMAD.U32 R105, RZ, RZ, UR6 ;  /* 0x00000006ff697e24 */ /* 0x000fe2000f8e00ff */
[----:B------:R-:W-:Y:S01]  /*0b50*/  MOV R106, UR6 ;  /* 0x00000006006a7c02 */ /* 0x000fe20008000f00 */
[----:B0-----:R-:W-:Y:S01]  /*0b60*/  @P1 IMAD.WIDE.U32 R18, R7, 0x20, R18 ;  /* 0x0000002007121825 */ /* 0x001fe200078e0012 */
[----:B------:R-:W-:-:S03]  /*0b70*/  MOV R109, UR7 ;  /* 0x00000007006d7c02 */ /* 0x000fc60008000f00 */
[----:B------:R-:W-:Y:S01]  /*0b80*/  IMAD.U32 R108, RZ, RZ, UR7 ;  /* 0x00000007ff6c7e24 */ /* 0x000fe2000f8e00ff */
[----:B------:R-:W5:Y:S01]  /*0b90*/  @P1 LDG.E.128 R44, desc[UR8][R18.64] ;  /* 0x00000008122c1981 */ /* 0x000f62000c1e1d00 */
[----:B------:R-:W-:Y:S02]  /*0ba0*/  IMAD.U32 R26, RZ, RZ, UR7 ;  /* 0x00000007ff1a7e24 */ /* 0x000fe4000f8e00ff */
[----:B------:R-:W-:Y:S01]  /*0bb0*/  IMAD.U32 R104, RZ, RZ, UR6 ;  /* 0x00000006ff687e24 */ /* 0x000fe2000f8e00ff */
[----:B------:R0:W5:Y:S01]  /*0bc0*/  @P1 LDG.E.128 R40, desc[UR8][R18.64+0x10] ;  /* 0x0000100812281981 */ /* 0x000162000c1e1d00 */
[----:B------:R-:W-:Y:S01]  /*0bd0*/  IMAD.U32 R107, RZ, RZ, UR7 ;  /* 0x00000007ff6b7e24 */ /* 0x000fe2000f8e00ff */
[----:B------:R-:W-:Y:S01]  /*0be0*/  IADD3 R105, PT, PT, R105, 0x3c6ef372, RZ ;  /* 0x3c6ef37269697810 */ /* 0x000fe20007ffe0ff */
[----:B-1----:R-:W-:Y:S01]  /*0bf0*/  IMAD.MOV.U32 R16, RZ, RZ, 0x2f800000 ;  /* 0x2f800000ff107424 */ /* 0x002fe200078e00ff */
[----:B------:R-:W-:Y:S01]  /*0c00*/  IADD3 R108, PT, PT, R108, -0x695add53, RZ ;  /* 0x96a522ad6c6c7810 */ /* 0x000fe20007ffe0ff */
[----:B------:R-:W-:-:S02]  /*0c10*/  VIADD R17, R26, 0x32370b8f ;  /* 0x32370b8f1a117836 */ /* 0x000fc40000000000 */
[----:B------:R-:W-:Y:S02]  /*0c20*/  VIADD R104, R104, 0x9e3779b9 ;  /* 0x9e3779b968687836 */ /* 0x000fe40000000000 */
[----:B------:R-:W-:Y:S01]  /*0c30*/  VIADD R106, R106, 0xdaa66d2b ;  /* 0xdaa66d2b6a6a7836 */ /* 0x000fe20000000000 */
[----:B0-----:R-:W-:Y:S01]  /*0c40*/  IADD3 R18, PT, PT, R27, 0x1715609d, RZ ;  /* 0x1715609d1b127810 */ /* 0x001fe20007ffe0ff */
[----:B------:R-:W-:Y:S02]  /*0c50*/  VIADD R19, R28, 0xb54cda56 ;  /* 0xb54cda561c137836 */ /* 0x000fe40000000000 */
[----:B------:R-:W-:Y:S02]  /*0c60*/  VIADD R107, R107, 0xa9066899 ;  /* 0xa90668996b6b7836 */ /* 0x000fe40000000000 */
        /* <DEDUP_REMOVED lines=18> */
.L_x_8197:
        /* <DEDUP_REMOVED lines=13> */
.L_x_8199:
[----:B------:R-:W-:Y:S05]  /*0e60*/  BSYNC.RECONVERGENT B2 ;  /* 0x0000000000027941 */ /* 0x000fea0003800200 */
.L_x_8198:
        /* <DEDUP_REMOVED lines=39> */
[----:B------:R-:W-:Y:S02]  /*10e0*/  LOP3.LUT R130, R108, R130, R27, 0x96, !PT ;  /* 0x000000826c827212 */ /* 0x000fe400078e961b */
[----:B------:R-:W-:-:S07]  /*10f0*/  MOV R27, R114 ;  /* 0x00000072001b7202 */ /* 0x000fce0000000f00 */
.L_x_8196:
[----:B------:R-:W-:Y:S05]  /*1100*/  BSYNC.RECONVERGENT B1 ;  /* 0x0000000000017941 */ /* 0x000fea0003800200 */
.L_x_8195:
[----:B------:R-:W-:Y:S01]  /*1110*/  ISETP.NE.AND P0, PT, R30, 0x1, PT ;  /* 0x000000011e00780c */ /* 0x000fe20003f05270 */
[----:B------:R-:W-:Y:S01]  /*1120*/  IMAD.U32 R110, RZ, RZ, UR15 ;  /* 0x0000000fff6e7e24 */ /* 0x000fe2000f8e00ff */
[----:B------:R-:W-:Y:S01]  /*1130*/  I2FP.F32.U32 R27, R27 ;  /* 0x0000001b001b7245 */ /* 0x000fe20000201000 */
[----:B------:R-:W-:Y:S01]  /*1140*/  BSSY.RECONVERGENT B1, `(.L_x_8200) ;  /* 0x0000049000017945 */ /* 0x000fe20003800200 */
[C---:B-----5:R-:W-:Y:S01]  /*1150*/  SHF.L.U32 R28, R20.reuse, 0x10, RZ ;  /* 0x00000010141c7819 */ /* 0x060fe200000006ff */
[----:B------:R-:W-:Y:S01]  /*1160*/  IMAD.MOV.U32 R32, RZ, RZ, 0x2 ;  /* 0x00000002ff207424 */ /* 0x000fe200078e00ff */
        /* <DEDUP_REMOVED lines=14> */
.L_x_8202:
        /* <DEDUP_REMOVED lines=13> */
.L_x_8204:
[----:B------:R-:W-:Y:S05]  /*1320*/  BSYNC.RECONVERGENT B2 ;  /* 0x0000000000027941 */ /* 0x000fea0003800200 */
.L_x_8203:
[----:B------:R-:W-:Y:S01]  /*1330*/  IMAD.WIDE.U32 R32, R2, -0x326172a9, RZ ;  /* 0xcd9e8d5702207825 */ /* 0x000fe200078e00ff */
[----:B------:R-:W-:-:S03]  /*1340*/  LOP3.LUT R36, R6, UR7, R31, 0x96, !PT ;  /* 0x0000000706247c12 */ /* 0x000fc6000f8e961f */
[----:B------:R-:W-:Y:S01]  /*1350*/  IMAD.MOV.U32 R29, RZ, RZ, R26 ;  /* 0x000000ffff1d7224 */ /* 0x000fe200078e001a */
        /* <DEDUP_REMOVED lines=37> */
[----:B------:R-:W-:Y:S02]  /*15b0*/  LOP3.LUT R130, R108, R130, R31, 0x96, !PT ;  /* 0x000000826c827212 */ /* 0x000fe400078e961f */
[----:B------:R-:W-:-:S07]  /*15c0*/  MOV R26, R30 ;  /* 0x0000001e001a7202 */ /* 0x000fce0000000f00 */
.L_x_8201:
[----:B------:R-:W-:Y:S05]  /*15d0*/  BSYNC.RECONVERGENT B1 ;  /* 0x0000000000017941 */ /* 0x000fea0003800200 */
.L_x_8200:
        /* <DEDUP_REMOVED lines=18> */
.L_x_8207:
        /* <DEDUP_REMOVED lines=13> */
.L_x_8209:
[----:B------:R-:W-:Y:S05]  /*17d0*/  BSYNC.RECONVERGENT B2 ;  /* 0x0000000000027941 */ /* 0x000fea0003800200 */
.L_x_8208:
        /* <DEDUP_REMOVED lines=40> */
[----:B------:R-:W-:Y:S02]  /*1a60*/  IMAD.MOV.U32 R31, RZ, RZ, R26 ;  /* 0x000000ffff1f7224 */ /* 0x000fe400078e001a */
[----:B------:R-:W-:-:S07]  /*1a70*/  IMAD.MOV.U32 R26, RZ, RZ, R30 ;  /* 0x000000ffff1a7224 */ /* 0x000fce00078e001e */
.L_x_8206:
[----:B------:R-:W-:Y:S05]  /*1a80*/  BSYNC.RECONVERGENT B1 ;  /* 0x0000000000017941 */ /* 0x000fea0003800200 */
.L_x_8205:
        /* <DEDUP_REMOVED lines=19> */
.L_x_8212:
        /* <DEDUP_REMOVED lines=13> */
.L_x_8214:
[----:B------:R-:W-:Y:S05]  /*1c90*/  BSYNC.RECONVERGENT B2 ;  /* 0x0000000000027941 */ /* 0x000fea0003800200 */
.L_x_8213:
[----:B------:R-:W-:Y:S01]  /*1ca0*/  IMAD.WIDE.U32 R36, R2, -0x326172a9, RZ ;  /* 0xcd9e8d5702247825 */ /* 0x000fe200078e00ff */
[----:B------:R-:W-:Y:S02]  /*1cb0*/  LOP3.LUT R102, R6, UR7, R35, 0x96, !PT ;  /* 0x0000000706667c12 */ /* 0x000fe4000f8e9623 */
[----:B------:R-:W-:Y:S02]  /*1cc0*/  MOV R21, R26 ;  /* 0x0000001a00157202 */ /* 0x000fe40000000f00 */
        /* <DEDUP_REMOVED lines=37> */
[----:B------:R-:W-:Y:S01]  /*1f20*/  LOP3.LUT R130, R108, R130, R35, 0x96, !PT ;  /* 0x000000826c827212 */ /* 0x000fe200078e9623 */
[----:B------:R-:W-:-:S07]  /*1f30*/  IMAD.MOV.U32 R34, RZ, RZ, RZ ;  /* 0x000000ffff227224 */ /* 0x000fce00078e00ff */
.L_x_8211:
[----:B------:R-:W-:Y:S05]  /*1f40*/  BSYNC.RECONVERGENT B1 ;  /* 0x0000000000017941 */ /* 0x000fea0003800200 */
.L_x_8210:
        /* <DEDUP_REMOVED lines=17> */
.L_x_8217:
        /* <DEDUP_REMOVED lines=13> */
.L_x_8219:
[----:B------:R-:W-:Y:S05]  /*2130*/  BSYNC.RECONVERGENT B2 ;  /* 0x0000000000027941 */ /* 0x000fea0003800200 */
.L_x_8218:
[----:B------:R-:W-:Y:S01]  /*2140*/  IMAD.WIDE.U32 R36, R2, -0x326172a9, RZ ;  /* 0xcd9e8d5702247825 */ /* 0x000fe200078e00ff */
[----:B------:R-:W-:-:S03]  /*2150*/  LOP3.LUT R102, R6, UR7, R35, 0x96, !PT ;  /* 0x0000000706667c12 */ /* 0x000fc6000f8e9623 */
[----:B------:R-:W-:Y:S01]  /*2160*/  IMAD.MOV.U32 R21, RZ, RZ, R26 ;  /* 0x000000ffff157224 */ /* 0x000fe200078e001a */
[----:B------:R-:W-:Y:S01]  /*2170*/  LOP3.LUT R38, R5, UR6, R37, 0x96, !PT ;  /* 0x0000000605267c12 */ /* 0x000fe2000f8e9625 */
        /* <DEDUP_REMOVED lines=38> */
.L_x_8216:
[----:B------:R-:W-:Y:S05]  /*23e0*/  BSYNC.RECONVERGENT B1 ;  /* 0x0000000000017941 */ /* 0x000fea0003800200 */
.L_x_8215:
[----:B------:R-:W-:Y:S01]  /*23f0*/  ISETP.NE.AND P0, PT, R33, 0x1, PT ;  /* 0x000000012100780c */ /* 0x000fe20003f05270 */
[----:B------:R-:W-:Y:S01]  /*2400*/  BSSY.RECONVERGENT B1, `(.L_x_8220) ;  /* 0x0000049000017945 */ /* 0x000fe20003800200 */
[----:B------:R-:W-:Y:S01]  /*2410*/  I2FP.F32.U32 R21, R21 ;  /* 0x0000001500157245 */ /* 0x000fe20000201000 */
[----:B------:R-:W-:Y:S02]  /*2420*/  HFMA2 R35, -RZ, RZ, 0, 1.1920928955078125e-07 ;  /* 0x00000002ff237431 */ /* 0x000fe400000001ff */
[C---:B------:R-:W-:Y:S01]  /*2430*/  IMAD.U32 R34, R22.reuse, 0x10000, RZ ;  /* 0x0001000016227824 */ /* 0x040fe200078e00ff */
[----:B------:R-:W-:Y:S01]  /*2440*/  PRMT R22, R22, 0x7632, R22 ;  /* 0x0000763216167816 */ /* 0x000fe20000000016 */
        /* <DEDUP_REMOVED lines=12> */
.L_x_8222:
        /* <DEDUP_REMOVED lines=13> */
.L_x_8224:
[----:B------:R-:W-:Y:S05]  /*25e0*/  BSYNC.RECONVERGENT B2 ;  /* 0x0000000000027941 */ /* 0x000fea0003800200 */
.L_x_8223:
[----:B------:R-:W-:Y:S01]  /*25f0*/  IMAD.WIDE.U32 R38, R2, -0x326172a9, RZ ;  /* 0xcd9e8d5702267825 */ /* 0x000fe200078e00ff */
[----:B------:R-:W-:-:S03]  /*2600*/  LOP3.LUT R112, R6, UR7, R37, 0x96, !PT ;  /* 0x0000000706707c12 */ /* 0x000fc6000f8e9625 */
[----:B------:R-:W-:Y:S02]  /*2610*/  HFMA2 R35, -RZ, RZ, 0, 0 ;  /* 0x00000000ff237431 */ /* 0x000fe400000001ff */
        /* <DEDUP_REMOVED lines=38> */
[----:B------:R-:W-:-:S07]  /*2880*/  LOP3.LUT R130, R108, R130, R37, 0x96, !PT ;  /* 0x000000826c827212 */ /* 0x000fce00078e9625 */
.L_x_8221:
[----:B------:R-:W-:Y:S05]  /*2890*/  BSYNC.RECONVERGENT B1 ;  /* 0x0000000000017941 */ /* 0x000fea0003800200 */
.L_x_8220:
[----:B------:R-:W-:Y:S01]  /*28a0*/  ISETP.NE.AND P4, PT, R35, 0x1, PT ;  /* 0x000000012300780c */ /* 0x000fe20003f85270 */
[----:B------:R-:W-:Y:S01]  /*28b0*/  BSSY.RECONVERGENT B1, `(.L_x_8225) ;  /* 0x0000048000017945 */ /* 0x000fe20003800200 */
[----:B------:R-:W-:Y:S01]  /*28c0*/  I2FP.F32.U32 R21, R21 ;  /* 0x0000001500157245 */ /* 0x000fe20000201000 */
[----:B------:R-:W-:Y:S02]  /*28d0*/  IMAD.U32 R22, R22, 0x10000, RZ ;  /* 0x0001000016167824 */ /* 0x000fe400078e00ff */
[----:B------:R-:W-:Y:S02]  /*28e0*/  IMAD.MOV.U32 R37, RZ, RZ, 0x2 ;  /* 0x00000002ff257424 */ /* 0x000fe400078e00ff */
        /* <DEDUP_REMOVED lines=12> */
.L_x_8227:
        /* <DEDUP_REMOVED lines=13> */
.L_x_8229:
[----:B------:R-:W-:Y:S05]  /*2a80*/  BSYNC.RECONVERGENT B2 ;  /* 0x0000000000027941 */ /* 0x000fea0003800200 */
.L_x_8228:
        /* <DEDUP_REMOVED lines=42> */
.L_x_8226:
[----:B------:R-:W-:Y:S05]  /*2d30*/  BSYNC.RECONVERGENT B1 ;  /* 0x0000000000017941 */ /* 0x000fea0003800200 */
.L_x_8225:
        /* <DEDUP_REMOVED lines=18> */
.L_x_8232:
        /* <DEDUP_REMOVED lines=13> */
.L_x_8234:
[----:B------:R-:W-:Y:S05]  /*2f30*/  BSYNC.RECONVERGENT B2 ;  /* 0x0000000000027941 */ /* 0x000fea0003800200 */
.L_x_8233:
        /* <DEDUP_REMOVED lines=42> */
.L_x_8231:
[----:B------:R-:W-:Y:S05]  /*31e0*/  BSYNC.RECONVERGENT B1 ;  /* 0x0000000000017941 */ /* 0x000fea0003800200 */
.L_x_8230:
[----:B------:R-:W-:Y:S01]  /*31f0*/  IMAD.U32 R111, RZ, RZ, UR18 ;  /* 0x00000012ff6f7e24 */ /* 0x000fe2000f8e00ff */
[----:B------:R-:W-:Y:S02]  /*3200*/  SHF.L.U32 R38, R23, 0x10, RZ ;  /* 0x0000001017267819 */ /* 0x000fe400000006ff */
[----:B------:R-:W-:Y:S01]  /*3210*/  P2R R102, PR, RZ, 0x2 ;  /* 0x00000002ff667803 */ /* 0x000fe20000000000 */
[-C--:B------:R-:W-:Y:S01]  /*3220*/  FMUL.FTZ R36, R36, R111.reuse ;  /* 0x0000006f24247220 */ /* 0x080fe20000410000 */
[----:B------:R-:W-:Y:S01]  /*3230*/  FMUL.FTZ R34, R34, R111 ;  /* 0x0000006f22227220 */ /* 0x000fe20000410000 */
[----:B------:R-:W-:Y:S01]  /*3240*/  I2FP.F32.U32 R21, R33 ;  /* 0x0000002100157245 */ /* 0x000fe20000201000 */
[-C--:B------:R-:W-:Y:S01]  /*3250*/  FMUL.FTZ R30, R30, R111.reuse ;  /* 0x0000006f1e1e7220 */ /* 0x080fe20000410000 */
[----:B------:R-:W-:Y:S01]  /*3260*/  ISETP.NE.AND P1, PT, R31, RZ, PT ;  /* 0x000000ff1f00720c */ /* 0x000fe20003f25270 */
[-C--:B------:R-:W-:Y:S01]  /*3270*/  FMUL.FTZ R39, R38, R111.reuse ;  /* 0x0000006f26277220 */ /* 0x080fe20000410000 */
[-C--:B------:R-:W-:Y:S01]  /*3280*/  FMUL.FTZ R32, R32, R111.reuse ;  /* 0x0000006f20207220 */ /* 0x080fe20000410000 */
[----:B------:R-:W-:Y:S01]  /*3290*/  FSEL R38, R36, RZ, P4 ;  /* 0x000000ff24267208 */ /* 0x000fe20002000000 */
[-C--:B------:R-:W-:Y:S01]  /*32a0*/  FMUL.FTZ R28, R28, R111.reuse ;  /* 0x0000006f1c1c7220 */ /* 0x080fe20000410000 */
[----:B------:R-:W-:Y:S01]  /*32b0*/  FSEL R36, R34, RZ, P3 ;  /* 0x000000ff22247208 */ /* 0x000fe20001800000 */
[----:B------:R-:W-:Y:S01]  /*32c0*/  FFMA.FTZ R21, R21, R16, 1.1641532182693481445e-10 ;  /* 0x2f00000015157423 */ /* 0x000fe20000010010 */
[----:B------:R-:W-:Y:S01]  /*32d0*/  ISETP.NE.AND P5, PT, R27, RZ, PT ;  /* 0x000000ff1b00720c */ /* 0x000fe20003fa5270 */
[-C--:B------:R-:W-:Y:S01]  /*32e0*/  FMUL.FTZ R22, R22, R111.reuse ;  /* 0x0000006f16167220 */ /* 0x080fe20000410000 */
[----:B------:R-:W-:Y:S01]  /*32f0*/  FSEL R34, R30, RZ, P1 ;  /* 0x000000ff1e227208 */ /* 0x000fe20000800000 */
[----:B------:R-:W-:Y:S01]  /*3300*/  FMUL.FTZ R20, R20, R111 ;  /* 0x0000006f14147220 */ /* 0x000fe20000410000 */
[----:B------:R-:W-:-:S02]  /*3310*/  ISETP.NE.AND P1, PT, R102, RZ, PT ;  /* 0x000000ff6600720c */ /* 0x000fc40003f25270 */
[----:B------:R-:W-:Y:S02]  /*3320*/  FSEL R35, R32, RZ, P2 ;  /* 0x000000ff20237208 */ /* 0x000fe40001000000 */
[----:B------:R-:W-:Y:S02]  /*3330*/  FSEL R32, R28, RZ, P5 ;  /* 0x000000ff1c207208 */ /* 0x000fe40002800000 */
[----:B------:R-:W-:Y:S02]  /*3340*/  ISETP.NE.AND P6, PT, R29, RZ, PT ;  /* 0x000000ff1d00720c */ /* 0x000fe40003fc5270 */
[----:B------:R-:W-:Y:S02]  /*3350*/  FSETP.GTU.FTZ.AND P5, PT, R21, R110, PT ;  /* 0x0000006e1500720b */ /* 0x000fe40003fbc000 */
[----:B------:R-:W-:Y:S02]  /*3360*/  FSEL R37, R22, RZ, P0 ;  /* 0x000000ff16257208 */ /* 0x000fe40000000000 */
        /* <DEDUP_REMOVED lines=10> */
[----:B------:R-:W-:Y:S01]  /*3410*/  @P1 FADD.FTZ R39, R43, R39 ;  /* 0x000000272b271221 */ /* 0x000fe20000010000 */
[----:B------:R-:W-:Y:S06]  /*3420*/  BRA `(.L_x_8235) ;  /* 0x0000004c00b07947 */ /* 0x000fec0003800000 */
.L_x_8194:
        /* <DEDUP_REMOVED lines=16> */
.L_x_8238:
        /* <DEDUP_REMOVED lines=13> */
.L_x_8240:
[----:B------:R-:W-:Y:S05]  /*3600*/  BSYNC.RECONVERGENT B2 ;  /* 0x0000000000027941 */ /* 0x000fea0003800200 */
.L_x_8239:
        /* <DEDUP_REMOVED lines=31> */
[----:B------:R-:W-:Y:S01]  /*3800*/  LOP3.LUT R126, R109, R8, R13, 0x96, !PT ;  /* 0x000000086d7e7212 */ /* 0x000fe200078e960d */
[----:B------:R-:W-:-:S04]  /*3810*/  IMAD.WIDE.U32 R130, R130, -0x2daee0ad, RZ ;  /* 0xd2511f5382827825 */ /* 0x000fc800078e00ff */
[----:B------:R-:W-:Y:S01]  /*3820*/  IMAD.WIDE.U32 R126, R126, -0x326172a9, RZ ;  /* 0xcd9e8d577e7e7825 */ /* 0x000fe200078e00ff */
[----:B------:R-:W-:-:S03]  /*3830*/  LOP3.LUT R128, R12, UR25, R131, 0x96, !PT ;  /* 0x000000190c807c12 */ /* 0x000fc6000f8e9683 */
[----:B------:R-:W-:Y:S01]  /*3840*/  IMAD.MOV.U32 R8, RZ, RZ, R114 ;  /* 0x000000ffff087224 */ /* 0x000fe200078e0072 */
[----:B------:R-:W-:Y:S01]  /*3850*/  LOP3.LUT R26, R14, UR24, R127, 0x96, !PT ;  /* 0x000000180e1a7c12 */ /* 0x000fe2000f8e967f */
[----:B------:R-:W-:-:S04]  /*3860*/  IMAD.WIDE.U32 R128, R128, -0x326172a9, RZ ;  /* 0xcd9e8d5780807825 */ /* 0x000fc800078e00ff */
[----:B------:R-:W-:Y:S01]  /*3870*/  IMAD.WIDE.U32 R26, R26, -0x2daee0ad, RZ ;  /* 0xd2511f531a1a7825 */ /* 0x000fe200078e00ff */
[----:B------:R-:W-:-:S04]  /*3880*/  LOP3.LUT R126, R126, UR26, R129, 0x96, !PT ;  /* 0x0000001a7e7e7c12 */ /* 0x000fc8000f8e9681 */
[----:B------:R-:W-:-:S07]  /*3890*/  LOP3.LUT R130, R108, R130, R27, 0x96, !PT ;  /* 0x000000826c827212 */ /* 0x000fce00078e961b */
.L_x_8237:
[----:B------:R-:W-:Y:S05]  /*38a0*/  BSYNC.RECONVERGENT B1 ;  /* 0x0000000000017941 */ /* 0x000fea0003800200 */
.L_x_8236:
        /* <DEDUP_REMOVED lines=9> */
[----:B------:R-:W-:-:S02]  /*3940*/  FMUL.FTZ R28, R111, R28 ;  /* 0x0000001c6f1c7220 */ /* 0x000fc40000410000 */
        /* <DEDUP_REMOVED lines=12> */
.L_x_8243:
        /* <DEDUP_REMOVED lines=13> */
.L_x_8245:
[----:B------:R-:W-:Y:S05]  /*3ae0*/  BSYNC.RECONVERGENT B2 ;  /* 0x0000000000027941 */ /* 0x000fea0003800200 */
.L_x_8244:
        /* <DEDUP_REMOVED lines=40> */
[----:B------:R-:W-:Y:S01]  /*3d70*/  IMAD.MOV.U32 R9, RZ, RZ, R26 ;  /* 0x000000ffff097224 */ /* 0x000fe200078e001a */
[----:B------:R-:W-:-:S07]  /*3d80*/  MOV R26, R8 ;  /* 0x00000008001a7202 */ /* 0x000fce0000000f00 */
.L_x_8242:
[----:B------:R-:W-:Y:S05]  /*3d90*/  BSYNC.RECONVERGENT B1 ;  /* 0x0000000000017941 */ /* 0x000fea0003800200 */
.L_x_8241:
        /* <DEDUP_REMOVED lines=23> */
.L_x_8248:
        /* <DEDUP_REMOVED lines=13> */
.L_x_8250:
[----:B------:R-:W-:Y:S05]  /*3fe0*/  BSYNC.RECONVERGENT B2 ;  /* 0x0000000000027941 */ /* 0x000fea0003800200 */
.L_x_8249:
        /* <DEDUP_REMOVED lines=41> */
[----:B------:R-:W-:-:S07]  /*4280*/  LOP3.LUT R130, R108, R130, R11, 0x96, !PT ;  /* 0x000000826c827212 */ /* 0x000fce00078e960b */
.L_x_8247:
[----:B------:R-:W-:Y:S05]  /*4290*/  BSYNC.RECONVERGENT B1 ;  /* 0x0000000000017941 */ /* 0x000fea0003800200 */
.L_x_8246:
        /* <DEDUP_REMOVED lines=19> */
.L_x_8253:
        /* <DEDUP_REMOVED lines=13> */
.L_x_8255:
[----:B------:R-:W-:Y:S05]  /*44a0*/  BSYNC.RECONVERGENT B2 ;  /* 0x0000000000027941 */ /* 0x000fea0003800200 */
.L_x_8254:
        /* <DEDUP_REMOVED lines=42> */
.L_x_8252:
[----:B------:R-:W-:Y:S05]  /*4750*/  BSYNC.RECONVERGENT B1 ;  /* 0x0000000000017941 */ /* 0x000fea0003800200 */
.L_x_8251:
[----:B------:R-:W-:Y:S01]  /*4760*/  I2FP.F32.U32 R9, R9 ;  /* 0x0000000900097245 */ /* 0x000fe20000201000 */
[----:B------:R-:W-:Y:S01]  /*4770*/  BSSY.RECONVERGENT B1, `(.L_x_8256) ;  /* 0x000004f000017945 */ /* 0x000fe20003800200 */
[----:B------:R-:W-:Y:S01]  /*4780*/  PRMT R10, R48, 0x7632, R10 ;  /* 0x00007632300a7816 */ /* 0x000fe2000000000a */
[----:B------:R-:W-:Y:S01]  /*4790*/  IMAD.MOV.U32 R11, RZ, RZ, R128 ;  /* 0x000000ffff0b7224 */ /* 0x000fe200078e0080 */
[----:B------:R-:W-:Y:S01]  /*47a0*/  ISETP.NE.AND P2, PT, R12, 0x1, PT ;  /* 0x000000010c00780c */ /* 0x000fe20003f45270 */
[----:B------:R-:W-:Y:S01]  /*47b0*/  FFMA.FTZ R9, R9, R16, 1.1641532182693481445e-10 ;  /* 0x2f00000009097423 */ /* 0x000fe20000010010 */
[----:B------:R-:W-:Y:S02]  /*47c0*/  SHF.L.U32 R10, R10, 0x10, RZ ;  /* 0x000000100a0a7819 */ /* 0x000fe400000006ff */
[----:B------:R-:W-:Y:S02]  /*47d0*/  FSEL R33, R20, RZ, P3 ;  /* 0x000000ff14217208 */ /* 0x000fe40001800000 */
[----:B------:R-:W-:Y:S01]  /*47e0*/  FSETP.GTU.FTZ.AND P0, PT, R9, R110, PT ;  /* 0x0000006e0900720b */ /* 0x000fe20003f1c000 */
[----:B------:R-:W-:-:S03]  /*47f0*/  FMUL.FTZ R10, R10, R111 ;  /* 0x0000006f0a0a7220 */ /* 0x000fc60000410000 */
[----:B------:R-:W-:Y:S02]  /*4800*/  SEL R9, RZ, 0x1, P0 ;  /* 0x00000001ff097807 */ /* 0x000fe40000000000 */
[----:B------:R-:W-:-:S05]  /*4810*/  FSEL R10, R10, RZ, !P0 ;  /* 0x000000ff0a0a7208 */ /* 0x000fca0004000000 */
[----:B------:R-:W-:Y:S01]  /*4820*/  FADD.FTZ R33, R10, R33 ;  /* 0x000000210a217221 */ /* 0x000fe20000010000 */
[----:B------:R-:W-:-:S03]  /*4830*/  IMAD.MOV.U32 R10, RZ, RZ, 0x2 ;  /* 0x00000002ff0a7424 */ /* 0x000fc600078e00ff */
        /* <DEDUP_REMOVED lines=10> */
.L_x_8258:
        /* <DEDUP_REMOVED lines=13> */
.L_x_8260:
[----:B------:R-:W-:Y:S05]  /*49b0*/  BSYNC.RECONVERGENT B2 ;  /* 0x0000000000027941 */ /* 0x000fea0003800200 */
.L_x_8259:
        /* <DEDUP_REMOVED lines=40> */
[----:B------:R-:W-:Y:S01]  /*4c40*/  MOV R26, R10 ;  /* 0x0000000a001a7202 */ /* 0x000fe20000000f00 */
[----:B------:R-:W-:-:S07]  /*4c50*/  IMAD.MOV.U32 R10, RZ, RZ, RZ ;  /* 0x000000ffff0a7224 */ /* 0x000fce00078e00ff */
.L_x_8257:
[----:B------:R-:W-:Y:S05]  /*4c60*/  BSYNC.RECONVERGENT B1 ;  /* 0x0000000000017941 */ /* 0x000fea0003800200 */
.L_x_8256:
        /* <DEDUP_REMOVED lines=20> */
.L_x_8263:
        /* <DEDUP_REMOVED lines=13> */
.L_x_8265:
[----:B------:R-:W-:Y:S05]  /*4e80*/  BSYNC.RECONVERGENT B2 ;  /* 0x0000000000027941 */ /* 0x000fea0003800200 */
.L_x_8264:
        /* <DEDUP_REMOVED lines=42> */
.L_x_8262:
[----:B------:R-:W-:Y:S05]  /*5130*/  BSYNC.RECONVERGENT B1 ;  /* 0x0000000000017941 */ /* 0x000fea0003800200 */
.L_x_8261:
        /* <DEDUP_REMOVED lines=23> */
.L_x_8268:
        /* <DEDUP_REMOVED lines=13> */
.L_x_8270:
[----:B------:R-:W-:Y:S05]  /*5380*/  BSYNC.RECONVERGENT B2 ;  /* 0x0000000000027941 */ /* 0x000fea0003800200 */
.L_x_8269:
        /* <DEDUP_REMOVED lines=42> */
.L_x_8267:
[----:B------:R-:W-:Y:S05]  /*5630*/  BSYNC.RECONVERGENT B1 ;  /* 0x0000000000017941 */ /* 0x000fea0003800200 */
.L_x_8266:
        /* <DEDUP_REMOVED lines=18> */
.L_x_8273:
        /* <DEDUP_REMOVED lines=13> */
.L_x_8275:
[----:B------:R-:W-:Y:S05]  /*5830*/  BSYNC.RECONVERGENT B2 ;  /* 0x0000000000027941 */ /* 0x000fea0003800200 */
.L_x_8274:
        /* <DEDUP_REMOVED lines=42> */
.L_x_8272:
[----:B------:R-:W-:Y:S05]  /*5ae0*/  BSYNC.RECONVERGENT B1 ;  /* 0x0000000000017941 */ /* 0x000fea0003800200 */
.L_x_8271:
        /* <DEDUP_REMOVED lines=24> */
.L_x_8278:
        /* <DEDUP_REMOVED lines=13> */
.L_x_8280:
[----:B------:R-:W-:Y:S05]  /*5d40*/  BSYNC.RECONVERGENT B2 ;  /* 0x0000000000027941 */ /* 0x000fea0003800200 */
.L_x_8279:
        /* <DEDUP_REMOVED lines=42> */
.L_x_8277:
[----:B------:R-:W-:Y:S05]  /*5ff0*/  BSYNC.RECONVERGENT B1 ;  /* 0x0000000000017941 */ /* 0x000fea0003800200 */
.L_x_8276:
[----:B------:R-:W-:Y:S01]  /*6000*/  ISETP.NE.AND P0, PT, R14, 0x1, PT ;  /* 0x000000010e00780c */ /* 0x000fe20003f05270 */
[C---:B------:R-:W-:Y:S01]  /*6010*/  IMAD.U32 R12, R22.reuse, 0x10000, RZ ;  /* 0x00010000160c7824 */ /* 0x040fe200078e00ff */
[----:B------:R-:W-:Y:S01]  /*6020*/  I2FP.F32.U32 R13, R13 ;  /* 0x0000000d000d7245 */ /* 0x000fe20000201000 */
[----:B------:R-:W-:Y:S01]  /*6030*/  BSSY.RECONVERGENT B1, `(.L_x_8281) ;  /* 0x0000048000017945 */ /* 0x000fe20003800200 */
[----:B------:R-:W-:Y:S01]  /*6040*/  PRMT R22, R22, 0x7632, R22 ;  /* 0x0000763216167816 */ /* 0x000fe20000000016 */
[----:B------:R-:W-:Y:S02]  /*6050*/  IMAD.MOV.U32 R15, RZ, RZ, 0x2 ;  /* 0x00000002ff0f7424 */ /* 0x000fe400078e00ff */
[----:B------:R-:W-:Y:S01]  /*6060*/  FMUL.FTZ R12, R111, R12 ;  /* 0x0000000c6f0c7220 */ /* 0x000fe20000410000 */
        /* <DEDUP_REMOVED lines=12> */
.L_x_8283:
        /* <DEDUP_REMOVED lines=13> */
.L_x_8285:
[----:B------:R-:W-:Y:S05]  /*6200*/  BSYNC.RECONVERGENT B2 ;  /* 0x0000000000027941 */ /* 0x000fea0003800200 */
.L_x_8284:
        /* <DEDUP_REMOVED lines=42> */
.L_x_8282:
[----:B------:R-:W-:Y:S05]  /*64b0*/  BSYNC.RECONVERGENT B1 ;  /* 0x0000000000017941 */ /* 0x000fea0003800200 */
.L_x_8281:
[----:B------:R-:W-:Y:S01]  /*64c0*/  I2FP.F32.U32 R13, R13 ;  /* 0x0000000d000d7245 */ /* 0x000fe20000201000 */
[----:B------:R-:W-:Y:S01]  /*64d0*/  BSSY.RECONVERGENT B1, `(.L_x_8286) ;  /* 0x000004e000017945 */ /* 0x000fe20003800200 */
[----:B------:R-:W-:-:S03]  /*64e0*/  SHF.L.U32 R14, R50, 0x10, RZ ;  /* 0x00000010320e7819 */ /* 0x000fc600000006ff */
        /* <DEDUP_REMOVED lines=8> */
[----:B------:R-:W-:-:S02]  /*6570*/  IMAD.MOV.U32 R14, RZ, RZ, 0x2 ;  /* 0x00000002ff0e7424 */ /* 0x000fc400078e00ff */
[----:B------:R-:W-:Y:S02]  /*6580*/  IMAD.MOV.U32 R13, RZ, RZ, R128 ;  /* 0x000000ffff0d7224 */ /* 0x000fe400078e0080 */
[----:B------:R-:W-:-:S07]  /*6590*/  @P1 FADD.FTZ R36, R40, R36 ;  /* 0x0000002428241221 */ /* 0x000fce0000010000 */
        /* <DEDUP_REMOVED lines=9> */
.L_x_8288:
        /* <DEDUP_REMOVED lines=13> */
.L_x_8290:
[----:B------:R-:W-:Y:S05]  /*6700*/  BSYNC.RECONVERGENT B2 ;  /* 0x0000000000027941 */ /* 0x000fea0003800200 */
.L_x_8289:
        /* <DEDUP_REMOVED lines=41> */
[----:B------:R-:W-:-:S07]  /*69a0*/  LOP3.LUT R130, R108, R130, R15, 0x96, !PT ;  /* 0x000000826c827212 */ /* 0x000fce00078e960f */
.L_x_8287:
[----:B------:R-:W-:Y:S05]  /*69b0*/  BSYNC.RECONVERGENT B1 ;  /* 0x0000000000017941 */ /* 0x000fea0003800200 */
.L_x_8286:
[----:B------:R-:W-:Y:S01]  /*69c0*/  ISETP.NE.AND P4, PT, R14, 0x1, PT ;  /* 0x000000010e00780c */ /* 0x000fe20003f85270 */
[----:B------:R-:W-:Y:S01]  /*69d0*/  IMAD.U32 R22, R22, 0x10000, RZ ;  /* 0x0001000016167824 */ /* 0x000fe200078e00ff */
[----:B------:R-:W-:Y:S01]  /*69e0*/  I2FP.F32.U32 R13, R13 ;  /* 0x0000000d000d7245 */ /* 0x000fe20000201000 */
[----:B------:R-:W-:Y:S01]  /*69f0*/  BSSY.RECONVERGENT B1, `(.L_x_8291) ;  /* 0x0000047000017945 */ /* 0x000fe20003800200 */
[----:B------:R-:W-:Y:S02]  /*6a00*/  HFMA2 R21, -RZ, RZ, 0, 1.1920928955078125e-07 ;  /* 0x00000002ff157431 */ /* 0x000fe400000001ff */
        /* <DEDUP_REMOVED lines=13> */
.L_x_8293:
        /* <DEDUP_REMOVED lines=13> */
.L_x_8295:
[----:B------:R-:W-:Y:S05]  /*6bb0*/  BSYNC.RECONVERGENT B2 ;  /* 0x0000000000027941 */ /* 0x000fea0003800200 */
.L_x_8294:
        /* <DEDUP_REMOVED lines=42> */
.L_x_8292:
[----:B------:R-:W-:Y:S05]  /*6e60*/  BSYNC.RECONVERGENT B1 ;  /* 0x0000000000017941 */ /* 0x000fea0003800200 */
.L_x_8291:
        /* <DEDUP_REMOVED lines=8> */
[----:B------:R-:W-:-:S04]  /*6ef0*/  MOV R15, R128 ;  /* 0x00000080000f7202 */ /* 0x000fc80000000f00 */
[----:B------:R-:W-:Y:S02]  /*6f00*/  FSEL R37, R14, RZ, !P4 ;  /* 0x000000ff0e257208 */ /* 0x000fe40006000000 */
[----:B------:R-:W-:Y:S02]  /*6f10*/  SEL R14, RZ, 0x1, P4 ;  /* 0x00000001ff0e7807 */ /* 0x000fe40002000000 */
[----:B------:R-:W-:Y:S01]  /*6f20*/  ISETP.NE.AND P4, PT, R21, 0x1, PT ;  /* 0x000000011500780c */ /* 0x000fe20003f85270 */
[----:B------:R-:W-:Y:S01]  /*6f30*/  FADD.FTZ R37, R37, R20 ;  /* 0x0000001425257221 */ /* 0x000fe20000010000 */
[----:B------:R-:W-:Y:S01]  /*6f40*/  IMAD.MOV.U32 R20, RZ, RZ, 0x2 ;  /* 0x00000002ff147424 */ /* 0x000fe200078e00ff */
[----:B------:R-:W-:Y:S02]  /*6f50*/  PRMT R13, R14, 0x7610, R13 ;  /* 0x000076100e0d7816 */ /* 0x000fe4000000000d */
        /* <DEDUP_REMOVED lines=10> */
.L_x_8298:
        /* <DEDUP_REMOVED lines=13> */
.L_x_8300:
[----:B------:R-:W-:Y:S05]  /*70d0*/  BSYNC.RECONVERGENT B2 ;  /* 0x0000000000027941 */ /* 0x000fea0003800200 */
.L_x_8299:
        /* <DEDUP_REMOVED lines=40> */
[----:B------:R-:W-:Y:S01]  /*7360*/  MOV R15, R26 ;  /* 0x0000001a000f7202 */ /* 0x000fe20000000f00 */
[----:B------:R-:W-:-:S07]  /*7370*/  IMAD.MOV.U32 R26, RZ, RZ, R14 ;  /* 0x000000ffff1a7224 */ /* 0x000fce00078e000e */
.L_x_8297:
[----:B------:R-:W-:Y:S05]  /*7380*/  BSYNC.RECONVERGENT B1 ;  /* 0x0000000000017941 */ /* 0x000fea0003800200 */
.L_x_8296:
        /* <DEDUP_REMOVED lines=19> */
.L_x_8303:
        /* <DEDUP_REMOVED lines=13> */
.L_x_8305:
[----:B------:R-:W-:Y:S05]  /*7590*/  BSYNC.RECONVERGENT B2 ;  /* 0x0000000000027941 */ /* 0x000fea0003800200 */
.L_x_8304:
        /* <DEDUP_REMOVED lines=42> */
.L_x_8302:
[----:B------:R-:W-:Y:S05]  /*7840*/  BSYNC.RECONVERGENT B1 ;  /* 0x0000000000017941 */ /* 0x000fea0003800200 */
.L_x_8301:
        /* <DEDUP_REMOVED lines=24> */
.L_x_8308:
        /* <DEDUP_REMOVED lines=13> */
.L_x_8310:
[----:B------:R-:W-:Y:S05]  /*7aa0*/  BSYNC.RECONVERGENT B2 ;  /* 0x0000000000027941 */ /* 0x000fea0003800200 */
.L_x_8309:
[----:B------:R-:W-:Y:S01]  /*7ab0*/  IMAD.WIDE.U32 R102, R2, -0x326172a9, RZ ;  /* 0xcd9e8d5702667825 */ /* 0x000fe200078e00ff */
[----:B------:R-:W-:-:S03]  /*7ac0*/  LOP3.LUT R114, R6, UR7, R21, 0x96, !PT ;  /* 0x0000000706727c12 */ /* 0x000fc6000f8e9615 */
[----:B------:R-:W-:Y:S01]  /*7ad0*/  HFMA2 R28, -RZ, RZ, 0, 0 ;  /* 0x00000000ff1c7431 */ /* 0x000fe200000001ff */
        /* <DEDUP_REMOVED lines=39> */
.L_x_8307:
[----:B------:R-:W-:Y:S05]  /*7d50*/  BSYNC.RECONVERGENT B1 ;  /* 0x0000000000017941 */ /* 0x000fea0003800200 */
.L_x_8306:
        /* <DEDUP_REMOVED lines=18> */
.L_x_8313:
        /* <DEDUP_REMOVED lines=15> */
.L_x_8315:
[----:B------:R-:W-:Y:S05]  /*7f70*/  BSYNC.RECONVERGENT B2 ;  /* 0x0000000000027941 */ /* 0x000fea0003800200 */
.L_x_8314:
        /* <DEDUP_REMOVED lines=29> */
[----:B------:R-:W-:Y:S02]  /*8150*/  LOP3.LUT R130, R22, UR22, R113, 0x96, !PT ;  /* 0x0000001616827c12 */ /* 0x000fe4000f8e9671 */
[----:B------:R-:W-:Y:S01]  /*8160*/  MOV R22, R26 ;  /* 0x0000001a00167202 */ /* 0x000fe20000000f00 */
        /* <DEDUP_REMOVED lines=11> */
.L_x_8312:
[----:B------:R-:W-:Y:S05]  /*8220*/  BSYNC.RECONVERGENT B1 ;  /* 0x0000000000017941 */ /* 0x000fea0003800200 */
.L_x_8311:
[----:B------:R-:W-:Y:S02]  /*8230*/  I2FP.F32.U32 R21, R22 ;  /* 0x0000001600157245 */ /* 0x000fe40000201000 */
[----:B------:R-:W-:Y:S02]  /*8240*/  PRMT R20, R51, 0x7632, R20 ;  /* 0x0000763233147816 */ /* 0x000fe40000000014 */
[----:B------:R-:W-:Y:S01]  /*8250*/  FSEL R22, R15, RZ, P5 ;  /* 0x000000ff0f167208 */ /* 0x000fe20002800000 */
[----:B------:R-:W-:Y:S01]  /*8260*/  FFMA.FTZ R21, R21, R16, 1.1641532182693481445e-10 ;  /* 0x2f00000015157423 */ /* 0x000fe20000010010 */
[----:B------:R-:W-:-:S04]  /*8270*/  SHF.L.U32 R20, R20, 0x10, RZ ;  /* 0x0000001014147819 */ /* 0x000fc800000006ff */
[----:B------:R-:W-:Y:S01]  /*8280*/  FSETP.GTU.FTZ.AND P6, PT, R21, R110, PT ;  /* 0x0000006e1500720b */ /* 0x000fe20003fdc000 */
[----:B------:R-:W-:-:S05]  /*8290*/  FMUL.FTZ R20, R20, R111 ;  /* 0x0000006f14147220 */ /* 0x000fca0000410000 */
[----:B------:R-:W-:Y:S02]  /*82a0*/  FSEL R39, R20, RZ, !P6 ;  /* 0x000000ff14277208 */ /* 0x000fe40007000000 */
[----:B------:R-:W-:-:S03]  /*82b0*/  SEL R20, RZ, 0x1, P6 ;  /* 0x00000001ff147807 */ /* 0x000fc60003000000 */
[----:B------:R-:W-:Y:S01]  /*82c0*/  FADD.FTZ R39, R39, R22 ;  /* 0x0000001627277221 */ /* 0x000fe20000010000 */
[----:B------:R-:W-:-:S03]  /*82d0*/  PRMT R15, R20, 0x7610, R15 ;  /* 0x00007610140f7816 */ /* 0x000fc6000000000f */
[----:B------:R-:W-:-:S07]  /*82e0*/  @P1 FADD.FTZ R39, R43, R39 ;  /* 0x000000272b271221 */ /* 0x000fce0000010000 */
.L_x_8235:
[----:B------:R-:W0:Y:S01]  /*82f0*/  LDC.64 R122, c[0x0][0x3a8] ;  /* 0x0000ea00ff7a7b82 */ /* 0x000e220000000a00 */
[----:B------:R-:W-:Y:S01]  /*8300*/  SEL R22, RZ, 0x10000, !P4 ;  /* 0x00010000ff167807 */ /* 0x000fe20006000000 */
[----:B------:R-:W-:Y:S01]  /*8310*/  VIADD R112, R7, 0x20 ;  /* 0x0000002007707836 */ /* 0x000fe20000000000 */
[----:B------:R-:W-:Y:S02]  /*8320*/  ISETP.NE.AND P4, PT, R31, RZ, PT ;  /* 0x000000ff1f00720c */ /* 0x000fe40003f85270 */
[----:B------:R-:W-:Y:S02]  /*8330*/  SEL R31, RZ, 0x100, !P0 ;  /* 0x00000100ff1f7807 */ /* 0x000fe40004000000 */
[----:B------:R-:W-:Y:S01]  /*8340*/  ISETP.NE.U32.AND P0, PT, R24, RZ, PT ;  /* 0x000000ff1800720c */ /* 0x000fe20003f05070 */
[----:B------:R-:W1:Y:S01]  /*8350*/  LDC.64 R120, c[0x0][0x3b0] ;  /* 0x0000ec00ff787b82 */ /* 0x000e620000000a00 */
[----:B------:R-:W-:Y:S02]  /*8360*/  SEL R23, RZ, 0x1000000, !P5 ;  /* 0x01000000ff177807 */ /* 0x000fe40006800000 */
[----:B------:R-:W-:-:S02]  /*8370*/  ISETP.NE.AND P5, PT, R29, RZ, PT ;  /* 0x000000ff1d00720c */ /* 0x000fc40003fa5270 */
[----:B------:R-:W-:Y:S02]  /*8380*/  ISETP.NE.AND.EX P0, PT, R25, RZ, PT, P0 ;  /* 0x000000ff1900720c */ /* 0x000fe40003f05300 */
[----:B------:R-:W-:Y:S01]  /*8390*/  ISETP.NE.AND P6, PT, R27, RZ, PT ;  /* 0x000000ff1b00720c */ /* 0x000fe20003fc5270 */
[----:B------:R-:W2:Y:S01]  /*83a0*/  @P1 LDC.64 R24, c[0x0][0x3a0] ;  /* 0x0000e800ff181b82 */ /* 0x000ea20000000a00 */
[----:B------:R-:W-:Y:S02]  /*83b0*/  LOP3.LUT R31, R31, R23, R22, 0xfe, !PT ;  /* 0x000000171f1f7212 */ /* 0x000fe400078efe16 */
[----:B------:R-:W-:Y:S02]  /*83c0*/  SEL R27, RZ, 0x1000000, !P2 ;  /* 0x01000000ff1b7807 */ /* 0x000fe40005000000 */
[----:B------:R-:W-:Y:S02]  /*83d0*/  SEL R23, RZ, 0x10000, !P4 ;  /* 0x00010000ff177807 */ /* 0x000fe40006000000 */
[----:B------:R-:W-:Y:S01]  /*83e0*/  SEL R22, RZ, 0x100, !P5 ;  /* 0x00000100ff167807 */ /* 0x000fe20006800000 */
[----:B0-----:R-:W-:Y:S01]  /*83f0*/  IMAD.WIDE.U32 R20, R7, 0x20, R122 ;  /* 0x0000002007147825 */ /* 0x001fe200078e007a */
[----:B------:R-:W-:Y:S01]  /*8400*/  SEL R30, RZ, 0x1, !P3 ;  /* 0x00000001ff1e7807 */ /* 0x000fe20005800000 */
[----:B------:R-:W0:Y:S01]  /*8410*/  @P0 LDC.64 R28, c[0x0][0x398] ;  /* 0x0000e600ff1c0b82 */ /* 0x000e220000000a00 */
[----:B------:R-:W-:-:S02]  /*8420*/  LOP3.LUT R22, R22, R27, R23, 0xfe, !PT ;  /* 0x0000001b16167212 */ /* 0x000fc400078efe17 */
[----:B------:R-:W-:Y:S01]  /*8430*/  SEL R23, RZ, 0x1, !P6 ;  /* 0x00000001ff177807 */ /* 0x000fe20007000000 */
[----:B------:R3:W-:Y:S01]  /*8440*/  STG.E.128 desc[UR8][R20.64], R32 ;  /* 0x0000002014007986 */ /* 0x0007e2000c101d08 */
[----:B------:R-:W-:Y:S02]  /*8450*/  LOP3.LUT R31, R31, R30, RZ, 0xfc, !PT ;  /* 0x0000001e1f1f7212 */ /* 0x000fe400078efcff */
[----:B------:R-:W-:Y:S01]  /*8460*/  LOP3.LUT R30, R22, R23, RZ, 0xfc, !PT ;  /* 0x00000017161e7212 */ /* 0x000fe200078efcff */
[----:B-1----:R-:W-:Y:S01]  /*8470*/  IMAD.WIDE.U32 R22, R7, 0x8, R120 ;  /* 0x0000000807167825 */ /* 0x002fe200078e0078 */
[----:B------:R3:W-:Y:S04]  /*8480*/  STG.E.128 desc[UR8][R20.64+0x10], R36 ;  /* 0x0000102414007986 */ /* 0x0007e8000c101d08 */
[----:B------:R3:W-:Y:S01]  /*8490*/  STG.E.64 desc[UR8][R22.64], R30 ;  /* 0x0000001e16007986 */ /* 0x0007e2000c101b08 */
[----:B--2---:R-:W-:-:S04]  /*84a0*/  @P1 IMAD.WIDE.U32 R24, R112, 0x20, R24 ;  /* 0x0000002070181825 */ /* 0x004fc800078e0018 */
[----:B0-----:R-:W-:Y:S01]  /*84b0*/  @P0 IMAD.WIDE.U32 R28, R112, 0x10, R28 ;  /* 0x00000010701c0825 */ /* 0x001fe200078e001c */
[----:B---3--:R-:W-:Y:S06]  /*84c0*/  @!P0 BRA `(.L_x_8316) ;  /* 0x0000000000508947 */ /* 0x008fec0003800000 */
        /* <DEDUP_REMOVED lines=13> */
[----:B------:R-:W-:-:S05]  /*85a0*/  IMAD.WIDE.U32 R22, R22, 0x1000000, RZ ;  /* 0x0100000016167825 */ /* 0x000fca00078e00ff */
[----:B------:R-:W-:Y:S02]  /*85b0*/  LOP3.LUT R27, R31, R27, R23, 0xfe, !PT ;  /* 0x0000001b1f1b7212 */ /* 0x000fe400078efe17 */
[----:B------:R-:W-:Y:S02]  /*85c0*/  LOP3.LUT R23, R102, R22, R30, 0xfe, !PT ;  /* 0x0000001666177212 */ /* 0x000fe400078efe1e */
[----:B------:R-:W-:Y:S02]  /*85d0*/  LOP3.LUT R103, R27, R103, RZ, 0xfc, !PT ;  /* 0x000000671b677212 */ /* 0x000fe400078efcff */
[----:B------:R-:W-:Y:S01]  /*85e0*/  LOP3.LUT R102, R23, 0xff, R8, 0xf8, !PT ;  /* 0x000000ff17667812 */ /* 0x000fe200078ef808 */
[----:B0-----:R-:W-:-:S05]  /*85f0*/  IMAD.WIDE.U32 R20, R7, 0x8, R20 ;  /* 0x0000000807147825 */ /* 0x001fca00078e0014 */
[----:B------:R0:W-:Y:S02]  /*8600*/  STG.E.64 desc[UR8][R20.64], R102 ;  /* 0x0000006614007986 */ /* 0x0001e4000c101b08 */
.L_x_8316:
[----:B0-----:R-:W-:Y:S01]  /*8610*/  IMAD.WIDE.U32 R20, R112, 0x10, R100 ;  /* 0x0000001070147825 */ /* 0x001fe200078e0064 */
[----:B------:R0:W5:Y:S04]  /*8620*/  @P0 LDG.E.128 R48, desc[UR8][R28.64] ;  /* 0x000000081c300981 */ /* 0x000168000c1e1d00 */
[----:B------:R0:W5:Y:S04]  /*8630*/  @P1 LDG.E.128 R44, desc[UR8][R24.64] ;  /* 0x00000008182c1981 */ /* 0x000168000c1e1d00 */
[----:B------:R0:W5:Y:S04]  /*8640*/  @P1 LDG.E.128 R40, desc[UR8][R24.64+0x10] ;  /* 0x0000100818281981 */ /* 0x000168000c1e1d00 */
[----:B------:R-:W5:Y:S01]  /*8650*/  LDG.E.128 R20, desc[UR8][R20.64] ;  /* 0x0000000814147981 */ /* 0x000f62000c1e1d00 */
        /* <DEDUP_REMOVED lines=17> */
.L_x_8320:
        /* <DEDUP_REMOVED lines=13> */
.L_x_8322:
[----:B------:R-:W-:Y:S05]  /*8840*/  BSYNC.RECONVERGENT B2 ;  /* 0x0000000000027941 */ /* 0x000fea0003800200 */
.L_x_8321:
[----:B------:R-:W-:Y:S01]  /*8850*/  IMAD.WIDE.U32 R10, R2, -0x326172a9, RZ ;  /* 0xcd9e8d57020a7825 */ /* 0x000fe200078e00ff */
[----:B------:R-:W-:-:S04]  /*8860*/  LOP3.LUT R14, R6, UR7, R9, 0x96, !PT ;  /* 0x00000007060e7c12 */ /* 0x000fc8000f8e9609 */
[----:B------:R-:W-:Y:S01]  /*8870*/  LOP3.LUT R12, R5, UR6, R11, 0x96, !PT ;  /* 0x00000006050c7c12 */ /* 0x000fe2000f8e960b */
[----:B------:R-:W-:-:S04]  /*8880*/  IMAD.WIDE.U32 R14, R14, -0x326172a9, RZ ;  /* 0xcd9e8d570e0e7825 */ /* 0x000fc800078e00ff */
[----:B------:R-:W-:Y:S01]  /*8890*/  IMAD.WIDE.U32 R12, R12, -0x2daee0ad, RZ ;  /* 0xd2511f530c0c7825 */ /* 0x000fe200078e00ff */
[----:B------:R-:W-:-:S04]  /*88a0*/  LOP3.LUT R9, R104, R10, R15, 0x96, !PT ;  /* 0x0000000a68097212 */ /* 0x000fc800078e960f */
[----:B0-----:R-:W-:Y:S01]  /*88b0*/  LOP3.LUT R24, R8, UR12, R13, 0x96, !PT ;  /* 0x0000000c08187c12 */ /* 0x001fe2000f8e960d */
        /* <DEDUP_REMOVED lines=33> */
[----:B------:R-:W-:-:S07]  /*8ad0*/  LOP3.LUT R130, R108, R130, R117, 0x96, !PT ;  /* 0x000000826c827212 */ /* 0x000fce00078e9675 */
.L_x_8319:
[----:B------:R-:W-:Y:S05]  /*8ae0*/  BSYNC.RECONVERGENT B1 ;  /* 0x0000000000017941 */ /* 0x000fea0003800200 */
.L_x_8318:
[----:B------:R-:W-:Y:S01]  /*8af0*/  ISETP.NE.AND P2, PT, R10, 0x1, PT ;  /* 0x000000010a00780c */ /* 0x000fe20003f45270 */
[----:B------:R-:W-:Y:S01]  /*8b00*/  BSSY.RECONVERGENT B1, `(.L_x_8323) ;  /* 0x000004b000017945 */ /* 0x000fe20003800200 */
[----:B------:R-:W-:Y:S01]  /*8b10*/  I2FP.F32.U32 R9, R8 ;  /* 0x0000000800097245 */ /* 0x000fe20000201000 */
[----:B------:R-:W-:Y:S01]  /*8b20*/  IMAD.MOV.U32 R11, RZ, RZ, 0x2 ;  /* 0x00000002ff0b7424 */ /* 0x000fe200078e00ff */
[C---:B-----5:R-:W-:Y:S02]  /*8b30*/  SHF.L.U32 R8, R20.reuse, 0x10, RZ ;  /* 0x0000001014087819 */ /* 0x060fe400000006ff */
        /* <DEDUP_REMOVED lines=15> */
.L_x_8325:
        /* <DEDUP_REMOVED lines=13> */
.L_x_8327:
[----:B------:R-:W-:Y:S05]  /*8d00*/  BSYNC.RECONVERGENT B2 ;  /* 0x0000000000027941 */ /* 0x000fea0003800200 */
.L_x_8326:
[----:B------:R-:W-:Y:S01]  /*8d10*/  IMAD.WIDE.U32 R12, R2, -0x326172a9, RZ ;  /* 0xcd9e8d57020c7825 */ /* 0x000fe200078e00ff */
[----:B0-----:R-:W-:-:S03]  /*8d20*/  LOP3.LUT R24, R6, UR7, R11, 0x96, !PT ;  /* 0x0000000706187c12 */ /* 0x001fc6000f8e960b */
        /* <DEDUP_REMOVED lines=38> */
[----:B------:R-:W-:Y:S01]  /*8f90*/  IMAD.MOV.U32 R11, RZ, RZ, RZ ;  /* 0x000000ffff0b7224 */ /* 0x000fe200078e00ff */
[----:B------:R-:W-:-:S07]  /*8fa0*/  MOV R116, R10 ;  /* 0x0000000a00747202 */ /* 0x000fce0000000f00 */
.L_x_8324:
[----:B------:R-:W-:Y:S05]  /*8fb0*/  BSYNC.RECONVERGENT B1 ;  /* 0x0000000000017941 */ /* 0x000fea0003800200 */
.L_x_8323:
[----:B------:R-:W-:Y:S01]  /*8fc0*/  I2FP.F32.U32 R9, R9 ;  /* 0x0000000900097245 */ /* 0x000fe20000201000 */
[----:B------:R-:W-:Y:S01]  /*8fd0*/  IMAD.U32 R10, R48, 0x10000, RZ ;  /* 0x00010000300a7824 */ /* 0x000fe200078e00ff */
[----:B------:R-:W-:Y:S01]  /*8fe0*/  ISETP.NE.AND P3, PT, R11, 0x1, PT ;  /* 0x000000010b00780c */ /* 0x000fe20003f65270 */
[----:B------:R-:W-:Y:S02]  /*8ff0*/  BSSY.RECONVERGENT B1, `(.L_x_8328) ;  /* 0x000004c000017945 */ /* 0x000fe40003800200 */
[----:B------:R-:W-:Y:S01]  /*9000*/  FFMA.FTZ R9, R9, R16, 1.1641532182693481445e-10 ;  /* 0x2f00000009097423 */ /* 0x000fe20000010010 */
[----:B------:R-:W-:-:S04]  /*9010*/  FMUL.FTZ R10, R10, R111 ;  /* 0x0000006f0a0a7220 */ /* 0x000fc80000410000 */
[----:B------:R-:W-:Y:S02]  /*9020*/  FSETP.GTU.FTZ.AND P2, PT, R9, R110, PT ;  /* 0x0000006e0900720b */ /* 0x000fe40003f5c000 */
[----:B------:R-:W-:Y:S02]  /*9030*/  FSEL R9, R8, RZ, P4 ;  /* 0x000000ff08097208 */ /* 0x000fe40002000000 */
[----:B0-----:R-:W-:Y:S01]  /*9040*/  FSEL R28, R10, RZ, !P2 ;  /* 0x000000ff0a1c7208 */ /* 0x001fe20005000000 */
        /* <DEDUP_REMOVED lines=14> */
.L_x_8330:
        /* <DEDUP_REMOVED lines=13> */
.L_x_8332:
[----:B------:R-:W-:Y:S05]  /*9200*/  BSYNC.RECONVERGENT B2 ;  /* 0x0000000000027941 */ /* 0x000fea0003800200 */
.L_x_8331:
        /* <DEDUP_REMOVED lines=42> */
.L_x_8329:
[----:B------:R-:W-:Y:S05]  /*94b0*/  BSYNC.RECONVERGENT B1 ;  /* 0x0000000000017941 */ /* 0x000fea0003800200 */
.L_x_8328:
        /* <DEDUP_REMOVED lines=19> */
.L_x_8335:
        /* <DEDUP_REMOVED lines=13> */
.L_x_8337:
[----:B------:R-:W-:Y:S05]  /*96c0*/  BSYNC.RECONVERGENT B2 ;  /* 0x0000000000027941 */ /* 0x000fea0003800200 */
.L_x_8336:
        /* <DEDUP_REMOVED lines=42> */
.L_x_8334:
[----:B------:R-:W-:Y:S05]  /*9970*/  BSYNC.RECONVERGENT B1 ;  /* 0x0000000000017941 */ /* 0x000fea0003800200 */
.L_x_8333:
[----:B------:R-:W-:Y:S01]  /*9980*/  I2FP.F32.U32 R11, R11 ;  /* 0x0000000b000b7245 */ /* 0x000fe20000201000 */
[----:B------:R-:W-:Y:S01]  /*9990*/  BSSY.RECONVERGENT B1, `(.L_x_8338) ;  /* 0x000004f000017945 */ /* 0x000fe20003800200 */
[----:B------:R-:W-:Y:S01]  /*99a0*/  PRMT R10, R48, 0x7632, R10 ;  /* 0x00007632300a7816 */ /* 0x000fe2000000000a */
[----:B------:R-:W-:Y:S01]  /*99b0*/  IMAD.MOV.U32 R13, RZ, RZ, 0x2 ;  /* 0x00000002ff0d7424 */ /* 0x000fe200078e00ff */
[----:B------:R-:W-:Y:S01]  /*99c0*/  ISETP.NE.AND P3, PT, R12, 0x1, PT ;  /* 0x000000010c00780c */ /* 0x000fe20003f65270 */
[----:B------:R-:W-:Y:S01]  /*99d0*/  FFMA.FTZ R11, R11, R16, 1.1641532182693481445e-10 ;  /* 0x2f0000000b0b7423 */ /* 0x000fe20000010010 */
[----:B------:R-:W-:Y:S02]  /*99e0*/  SHF.L.U32 R10, R10, 0x10, RZ ;  /* 0x000000100a0a7819 */ /* 0x000fe400000006ff */
[----:B------:R-:W-:Y:S02]  /*99f0*/  FSEL R29, R9, RZ, P4 ;  /* 0x000000ff091d7208 */ /* 0x000fe40002000000 */
[----:B------:R-:W-:Y:S01]  /*9a00*/  FSETP.GTU.FTZ.AND P2, PT, R11, R110, PT ;  /* 0x0000006e0b00720b */ /* 0x000fe20003f5c000 */
[----:B------:R-:W-:Y:S01]  /*9a10*/  FMUL.FTZ R10, R10, R111 ;  /* 0x0000006f0a0a7220 */ /* 0x000fe20000410000 */
[----:B------:R-:W-:-:S02]  /*9a20*/  IMAD.MOV.U32 R11, RZ, RZ, R128 ;  /* 0x000000ffff0b7224 */ /* 0x000fc400078e0080 */
        /* <DEDUP_REMOVED lines=13> */
.L_x_8340:
        /* <DEDUP_REMOVED lines=13> */
.L_x_8342:
[----:B------:R-:W-:Y:S05]  /*9bd0*/  BSYNC.RECONVERGENT B2 ;  /* 0x0000000000027941 */ /* 0x000fea0003800200 */
.L_x_8341:
        /* <DEDUP_REMOVED lines=42> */
.L_x_8339:
[----:B------:R-:W-:Y:S05]  /*9e80*/  BSYNC.RECONVERGENT B1 ;  /* 0x0000000000017941 */ /* 0x000fea0003800200 */
.L_x_8338:
        /* <DEDUP_REMOVED lines=20> */
.L_x_8345:
        /* <DEDUP_REMOVED lines=13> */
.L_x_8347:
[----:B------:R-:W-:Y:S05]  /*a0a0*/  BSYNC.RECONVERGENT B2 ;  /* 0x0000000000027941 */ /* 0x000fea0003800200 */
.L_x_8346:
        /* <DEDUP_REMOVED lines=42> */
.L_x_8344:
[----:B------:R-:W-:Y:S05]  /*a350*/  BSYNC.RECONVERGENT B1 ;  /* 0x0000000000017941 */ /* 0x000fea0003800200 */
.L_x_8343:
        /* <DEDUP_REMOVED lines=23> */
.L_x_8350:
        /* <DEDUP_REMOVED lines=13> */
.L_x_8352:
[----:B------:R-:W-:Y:S05]  /*a5a0*/  BSYNC.RECONVERGENT B2 ;  /* 0x0000000000027941 */ /* 0x000fea0003800200 */
.L_x_8351:
        /* <DEDUP_REMOVED lines=42> */
.L_x_8349:
[----:B------:R-:W-:Y:S05]  /*a850*/  BSYNC.RECONVERGENT B1 ;  /* 0x0000000000017941 */ /* 0x000fea0003800200 */
.L_x_8348:
        /* <DEDUP_REMOVED lines=19> */
.L_x_8355:
        /* <DEDUP_REMOVED lines=13> */
.L_x_8357:
[----:B------:R-:W-:Y:S05]  /*aa60*/  BSYNC.RECONVERGENT B2 ;  /* 0x0000000000027941 */ /* 0x000fea0003800200 */
.L_x_8356:
        /* <DEDUP_REMOVED lines=42> */
.L_x_8354:
[----:B------:R-:W-:Y:S05]  /*ad10*/  BSYNC.RECONVERGENT B1 ;  /* 0x0000000000017941 */ /* 0x000fea0003800200 */
.L_x_8353:
        /* <DEDUP_REMOVED lines=24> */
.L_x_8360:
        /* <DEDUP_REMOVED lines=13> */
.L_x_8362:
[----:B------:R-:W-:Y:S05]  /*af70*/  BSYNC.RECONVERGENT B2 ;  /* 0x0000000000027941 */ /* 0x000fea0003800200 */
.L_x_8361:
        /* <DEDUP_REMOVED lines=42> */
.L_x_8359:
[----:B------:R-:W-:Y:S05]  /*b220*/  BSYNC.RECONVERGENT B1 ;  /* 0x0000000000017941 */ /* 0x000fea0003800200 */
.L_x_8358:
        /* <DEDUP_REMOVED lines=19> */
.L_x_8365:
        /* <DEDUP_REMOVED lines=13> */
.L_x_8367:
[----:B------:R-:W-:Y:S05]  /*b430*/  BSYNC.RECONVERGENT B2 ;  /* 0x0000000000027941 */ /* 0x000fea0003800200 */
.L_x_8366:
        /* <DEDUP_REMOVED lines=42> */
.L_x_8364:
[----:B------:R-:W-:Y:S05]  /*b6e0*/  BSYNC.RECONVERGENT B1 ;  /* 0x0000000000017941 */ /* 0x000fea0003800200 */
.L_x_8363:
        /* <DEDUP_REMOVED lines=8> */
[----:B------:R-:W-:Y:S01]  /*b770*/  IMAD.MOV.U32 R14, RZ, RZ, 0x2 ;  /* 0x00000002ff0e7424 */ /* 0x000fe200078e00ff */
        /* <DEDUP_REMOVED lines=15> */
.L_x_8370:
        /* <DEDUP_REMOVED lines=13> */
.L_x_8372:
[----:B------:R-:W-:Y:S05]  /*b940*/  BSYNC.RECONVERGENT B2 ;  /* 0x0000000000027941 */ /* 0x000fea0003800200 */
.L_x_8371:
        /* <DEDUP_REMOVED lines=42> */
.L_x_8369:
[----:B------:R-:W-:Y:S05]  /*bbf0*/  BSYNC.RECONVERGENT B1 ;  /* 0x0000000000017941 */ /* 0x000fea0003800200 */
.L_x_8368:
[----:B------:R-:W-:Y:S01]  /*bc00*/  ISETP.NE.AND P4, PT, R14, 0x1, PT ;  /* 0x000000010e00780c */ /* 0x000fe20003f85270 */
[----:B------:R-:W-:Y:S01]  /*bc10*/  IMAD.U32 R22, R22, 0x10000, RZ ;  /* 0x0001000016167824 */ /* 0x000fe200078e00ff */
[----:B------:R-:W-:Y:S01]  /*bc20*/  I2FP.F32.U32 R13, R15 ;  /* 0x0000000f000d7245 */ /* 0x000fe20000201000 */
[----:B------:R-:W-:Y:S01]  /*bc30*/  BSSY.RECONVERGENT B1, `(.L_x_8373) ;  /* 0x0000047000017945 */ /* 0x000fe20003800200 */
        /* <DEDUP_REMOVED lines=14> */
.L_x_8375:
        /* <DEDUP_REMOVED lines=13> */
.L_x_8377:
[----:B------:R-:W-:Y:S05]  /*bdf0*/  BSYNC.RECONVERGENT B2 ;  /* 0x0000000000027941 */ /* 0x000fea0003800200 */
.L_x_8376:
        /* <DEDUP_REMOVED lines=42> */
.L_x_8374:
[----:B------:R-:W-:Y:S05]  /*c0a0*/  BSYNC.RECONVERGENT B1 ;  /* 0x0000000000017941 */ /* 0x000fea0003800200 */
.L_x_8373:
        /* <DEDUP_REMOVED lines=25> */
.L_x_8380:
        /* <DEDUP_REMOVED lines=13> */
.L_x_8382:
[----:B------:R-:W-:Y:S05]  /*c310*/  BSYNC.RECONVERGENT B2 ;  /* 0x0000000000027941 */ /* 0x000fea0003800200 */
.L_x_8381:
[----:B------:R-:W-:Y:S01]  /*c320*/  LOP3.LUT R102, R6, UR7, R15, 0x96, !PT ;  /* 0x0000000706667c12 */ /* 0x000fe2000f8e960f */
[----:B------:R-:W-:-:S04]  /*c330*/  IMAD.WIDE.U32 R26, R2, -0x326172a9, RZ ;  /* 0xcd9e8d57021a7825 */ /* 0x000fc800078e00ff */
[----:B------:R-:W-:Y:S01]  /*c340*/  IMAD.WIDE.U32 R102, R102, -0x326172a9, RZ ;  /* 0xcd9e8d5766667825 */ /* 0x000fe200078e00ff */
[----:B------:R-:W-:-:S04]  /*c350*/  LOP3.LUT R27, R5, UR6, R27, 0x96, !PT ;  /* 0x00000006051b7c12 */ /* 0x000fc8000f8e961b */
[----:B------:R-:W-:Y:S01]  /*c360*/  LOP3.LUT R15, R104, R26, R103, 0x96, !PT ;  /* 0x0000001a680f7212 */ /* 0x000fe200078e9667 */
[----:B------:R-:W-:-:S05]  /*c370*/  IMAD.WIDE.U32 R26, R27, -0x2daee0ad, RZ ;  /* 0xd2511f531b1a7825 */ /* 0x000fca00078e00ff */
[----:B------:R-:W-:Y:S01]  /*c380*/  LOP3.LUT R27, R14, UR12, R27, 0x96, !PT ;  /* 0x0000000c0e1b7c12 */ /* 0x000fe2000f8e961b */
[----:B------:R-:W-:-:S05]  /*c390*/  IMAD.WIDE.U32 R14, R15, -0x2daee0ad, RZ ;  /* 0xd2511f530f0e7825 */ /* 0x000fca00078e00ff */
[----:B------:R-:W-:Y:S01]  /*c3a0*/  LOP3.LUT R103, R26, UR13, R15, 0x96, !PT ;  /* 0x0000000d1a677c12 */ /* 0x000fe2000f8e960f */
        /* <DEDUP_REMOVED lines=29> */
[----:B------:R-:W-:-:S05]  /*c580*/  IMAD.WIDE.U32 R14, R14, -0x2daee0ad, RZ ;  /* 0xd2511f530e0e7825 */ /* 0x000fca00078e00ff */
[----:B------:R-:W-:Y:S02]  /*c590*/  LOP3.LUT R130, R108, R130, R15, 0x96, !PT ;  /* 0x000000826c827212 */ /* 0x000fe400078e960f */
[----:B------:R-:W-:Y:S01]  /*c5a0*/  MOV R15, R116 ;  /* 0x00000074000f7202 */ /* 0x000fe20000000f00 */
[----:B------:R-:W-:-:S07]  /*c5b0*/  IMAD.MOV.U32 R116, RZ, RZ, R14 ;  /* 0x000000ffff747224 */ /* 0x000fce00078e000e */
.L_x_8379:
[----:B------:R-:W-:Y:S05]  /*c5c0*/  BSYNC.RECONVERGENT B1 ;  /* 0x0000000000017941 */ /* 0x000fea0003800200 */
.L_x_8378:
        /* <DEDUP_REMOVED lines=19> */
.L_x_8385:
        /* <DEDUP_REMOVED lines=13> */
.L_x_8387:
[----:B------:R-:W-:Y:S05]  /*c7d0*/  BSYNC.RECONVERGENT B2 ;  /* 0x0000000000027941 */ /* 0x000fea0003800200 */
.L_x_8386:
[----:B------:R-:W-:Y:S01]  /*c7e0*/  LOP3.LUT R14, R6, UR7, R27, 0x96, !PT ;  /* 0x00000007060e7c12 */ /* 0x000fe2000f8e961b */
[----:B------:R-:W-:-:S04]  /*c7f0*/  IMAD.WIDE.U32 R102, R2, -0x326172a9, RZ ;  /* 0xcd9e8d5702667825 */ /* 0x000fc800078e00ff */
[----:B------:R-:W-:Y:S01]  /*c800*/  IMAD.WIDE.U32 R14, R14, -0x326172a9, RZ ;  /* 0xcd9e8d570e0e7825 */ /* 0x000fe200078e00ff */
[----:B------:R-:W-:-:S03]  /*c810*/  LOP3.LUT R114, R5, UR6, R103, 0x96, !PT ;  /* 0x0000000605727c12 */ /* 0x000fc6000f8e9667 */
[----:B------:R-:W-:Y:S01]  /*c820*/  IMAD.MOV.U32 R22, RZ, RZ, R116 ;  /* 0x000000ffff167224 */ /* 0x000fe200078e0074 */
        /* <DEDUP_REMOVED lines=34> */
[----:B------:R-:W-:-:S05]  /*ca50*/  IMAD.WIDE.U32 R14, R14, -0x2daee0ad, RZ ;  /* 0xd2511f530e0e7825 */ /* 0x000fca00078e00ff */
[----:B------:R-:W-:Y:S02]  /*ca60*/  LOP3.LUT R130, R108, R130, R15, 0x96, !PT ;  /* 0x000000826c827212 */ /* 0x000fe400078e960f */
[----:B------:R-:W-:-:S07]  /*ca70*/  MOV R116, R14 ;  /* 0x0000000e00747202 */ /* 0x000fce0000000f00 */
.L_x_8384:
[----:B------:R-:W-:Y:S05]  /*ca80*/  BSYNC.RECONVERGENT B1 ;  /* 0x0000000000017941 */ /* 0x000fea0003800200 */
.L_x_8383:
        /* <DEDUP_REMOVED lines=23> */
.L_x_8390:
        /* <DEDUP_REMOVED lines=13> */
.L_x_8392:
[----:B------:R-:W-:Y:S05]  /*ccd0*/  BSYNC.RECONVERGENT B2 ;  /* 0x0000000000027941 */ /* 0x000fea0003800200 */
.L_x_8391:
[----:B------:R-:W-:Y:S01]  /*cce0*/  LOP3.LUT R102, R6, UR7, R115, 0x96, !PT ;  /* 0x0000000706667c12 */ /* 0x000fe2000f8e9673 */
[----:B------:R-:W-:-:S04]  /*ccf0*/  IMAD.WIDE.U32 R118, R2, -0x326172a9, RZ ;  /* 0xcd9e8d5702767825 */ /* 0x000fc800078e00ff */
[----:B------:R-:W-:Y:S02]  /*cd00*/  HFMA2 R22, -RZ, RZ, 0, 0 ;  /* 0x00000000ff167431 */ /* 0x000fe400000001ff */
[----:B------:R-:W-:Y:S01]  /*cd10*/  IMAD.WIDE.U32 R102, R102, -0x326172a9, RZ ;  /* 0xcd9e8d5766667825 */ /* 0x000fe200078e00ff */
[----:B------:R-:W-:-:S03]  /*cd20*/  LOP3.LUT R119, R5, UR6, R119, 0x96, !PT ;  /* 0x0000000605777c12 */ /* 0x000fc6000f8e9677 */
[----:B------:R-:W-:Y:S01]  /*cd30*/  IMAD.MOV.U32 R15, RZ, RZ, R116 ;  /* 0x000000ffff0f7224 */ /* 0x000fe200078e0074 */
        /* <DEDUP_REMOVED lines=34> */
[----:B------:R-:W-:Y:S01]  /*cf60*/  IMAD.MOV.U32 R116, RZ, RZ, R102 ;  /* 0x000000ffff747224 */ /* 0x000fe200078e0066 */
[----:B------:R-:W-:-:S07]  /*cf70*/  LOP3.LUT R130, R108, R130, R103, 0x96, !PT ;  /* 0x000000826c827212 */ /* 0x000fce00078e9667 */
.L_x_8389:
[----:B------:R-:W-:Y:S05]  /*cf80*/  BSYNC.RECONVERGENT B1 ;  /* 0x0000000000017941 */ /* 0x000fea0003800200 */
.L_x_8388:
[----:B------:R-:W-:Y:S01]  /*cf90*/  ISETP.NE.AND P6, PT, R22, 0x1, PT ;  /* 0x000000011600780c */ /* 0x000fe20003fc5270 */
[----:B------:R-:W-:Y:S01]  /*cfa0*/  IMAD.U32 R20, R23, 0x10000, RZ ;  /* 0x0001000017147824 */ /* 0x000fe200078e00ff */
[----:B------:R-:W-:Y:S01]  /*cfb0*/  I2FP.F32.U32 R15, R15 ;  /* 0x0000000f000f7245 */ /* 0x000fe20000201000 */
[----:B------:R-:W-:Y:S01]  /*cfc0*/  BSSY.RECONVERGENT B1, `(.L_x_8393) ;  /* 0x0000049000017945 */ /* 0x000fe20003800200 */
[----:B------:R-:W-:-:S03]  /*cfd0*/  IMAD.MOV.U32 R115, RZ, RZ, 0x2 ;  /* 0x00000002ff737424 */ /* 0x000fc600078e00ff */
        /* <DEDUP_REMOVED lines=13> */
.L_x_8395:
        /* <DEDUP_REMOVED lines=15> */
.L_x_8397:
[----:B------:R-:W-:Y:S05]  /*d1a0*/  BSYNC.RECONVERGENT B2 ;  /* 0x0000000000027941 */ /* 0x000fea0003800200 */
.L_x_8396:
[----:B------:R-:W-:Y:S01]  /*d1b0*/  LOP3.LUT R22, R6, UR7, R103, 0x96, !PT ;  /* 0x0000000706167c12 */ /* 0x000fe2000f8e9667 */
[----:B------:R-:W-:Y:S01]  /*d1c0*/  IMAD.WIDE.U32 R114, R2, -0x326172a9, RZ ;  /* 0xcd9e8d5702727825 */ /* 0x000fe200078e00ff */
[----:B------:R-:W-:-:S03]  /*d1d0*/  MOV R20, R116 ;  /* 0x0000007400147202 */ /* 0x000fc60000000f00 */
        /* <DEDUP_REMOVED lines=39> */
.L_x_8394:
[----:B------:R-:W-:Y:S05]  /*d450*/  BSYNC.RECONVERGENT B1 ;  /* 0x0000000000017941 */ /* 0x000fea0003800200 */
.L_x_8393:
        /* <DEDUP_REMOVED lines=11> */
[----:B------:R-:W-:Y:S01]  /*d510*/  @P1 FADD.FTZ R27, R43, R27 ;  /* 0x0000001b2b1b1221 */ /* 0x000fe20000010000 */
[----:B------:R-:W-:Y:S06]  /*d520*/  BRA `(.L_x_8398) ;  /* 0x0000002400ec7947 */ /* 0x000fec0003800000 */
.L_x_8317:
        /* <DEDUP_REMOVED lines=16> */
.L_x_8401:
        /* <DEDUP_REMOVED lines=13> */
.L_x_8403:
[----:B------:R-:W-:Y:S05]  /*d700*/  BSYNC.RECONVERGENT B2 ;  /* 0x0000000000027941 */ /* 0x000fea0003800200 */
.L_x_8402:
        /* <DEDUP_REMOVED lines=40> */
[----:B------:R-:W-:-:S07]  /*d990*/  LOP3.LUT R130, R108, R130, R117, 0x96, !PT ;  /* 0x000000826c827212 */ /* 0x000fce00078e9675 */
.L_x_8400:
[----:B------:R-:W-:Y:S05]  /*d9a0*/  BSYNC.RECONVERGENT B1 ;  /* 0x0000000000017941 */ /* 0x000fea0003800200 */
.L_x_8399:
[----:B------:R-:W-:Y:S01]  /*d9b0*/  ISETP.NE.AND P2, PT, R27, 0x1, PT ;  /* 0x000000011b00780c */ /* 0x000fe20003f45270 */
[----:B------:R-:W-:Y:S01]  /*d9c0*/  BSSY.RECONVERGENT B1, `(.L_x_8404) ;  /* 0x000004a000017945 */ /* 0x000fe20003800200 */
[----:B------:R-:W-:Y:S01]  /*d9d0*/  I2FP.F32.U32 R25, R24 ;  /* 0x0000001800197245 */ /* 0x000fe20000201000 */
[C---:B-----5:R-:W-:Y:S01]  /*d9e0*/  IMAD.U32 R24, R20.reuse, 0x10000, RZ ;  /* 0x0001000014187824 */ /* 0x060fe200078e00ff */
        /* <DEDUP_REMOVED lines=15> */
.L_x_8406:
        /* <DEDUP_REMOVED lines=13> */
.L_x_8408:
[----:B------:R-:W-:Y:S05]  /*dbb0*/  BSYNC.RECONVERGENT B2 ;  /* 0x0000000000027941 */ /* 0x000fea0003800200 */
.L_x_8407:
        /* <DEDUP_REMOVED lines=40> */
[----:B------:R-:W-:Y:S01]  /*de40*/  LOP3.LUT R130, R108, R130, R27, 0x96, !PT ;  /* 0x000000826c827212 */ /* 0x000fe200078e961b */
[----:B------:R-:W-:-:S07]  /*de50*/  IMAD.MOV.U32 R26, RZ, RZ, RZ ;  /* 0x000000ffff1a7224 */ /* 0x000fce00078e00ff */
.L_x_8405:
[----:B------:R-:W-:Y:S05]  /*de60*/  BSYNC.RECONVERGENT B1 ;  /* 0x0000000000017941 */ /* 0x000fea0003800200 */
.L_x_8404:
        /* <DEDUP_REMOVED lines=18> */
.L_x_8411:
        /* <DEDUP_REMOVED lines=13> */
.L_x_8413:
[----:B------:R-:W-:Y:S05]  /*e060*/  BSYNC.RECONVERGENT B2 ;  /* 0x0000000000027941 */ /* 0x000fea0003800200 */
.L_x_8412:
[----:B------:R-:W-:Y:S01]  /*e070*/  LOP3.LUT R30, R6, UR7, R27, 0x96, !PT ;  /* 0x00000007061e7c12 */ /* 0x000fe2000f8e961b */
[----:B------:R-:W-:-:S04]  /*e080*/  IMAD.WIDE.U32 R28, R2, -0x326172a9, RZ ;  /* 0xcd9e8d57021c7825 */ /* 0x000fc800078e00ff */
        /* <DEDUP_REMOVED lines=36> */
[----:B------:R-:W-:-:S05]  /*e2d0*/  IMAD.WIDE.U32 R26, R26, -0x2daee0ad, RZ ;  /* 0xd2511f531a1a7825 */ /* 0x000fca00078e00ff */
[----:B------:R-:W-:Y:S01]  /*e2e0*/  LOP3.LUT R130, R108, R130, R27, 0x96, !PT ;  /* 0x000000826c827212 */ /* 0x000fe200078e961b */
[----:B------:R-:W-:Y:S01]  /*e2f0*/  IMAD.MOV.U32 R27, RZ, RZ, RZ ;  /* 0x000000ffff1b7224 */ /* 0x000fe200078e00ff */
[----:B------:R-:W-:-:S07]  /*e300*/  MOV R116, R26 ;  /* 0x0000001a00747202 */ /* 0x000fce0000000f00 */
.L_x_8410:
[----:B------:R-:W-:Y:S05]  /*e310*/  BSYNC.RECONVERGENT B1 ;  /* 0x0000000000017941 */ /* 0x000fea0003800200 */
.L_x_8409:
        /* <DEDUP_REMOVED lines=19> */
.L_x_8416:
        /* <DEDUP_REMOVED lines=13> */
.L_x_8418:
[----:B------:R-:W-:Y:S05]  /*e520*/  BSYNC.RECONVERGENT B2 ;  /* 0x0000000000027941 */ /* 0x000fea0003800200 */
.L_x_8417:
        /* <DEDUP_REMOVED lines=41> */
[----:B------:R-:W-:-:S07]  /*e7c0*/  HFMA2 R29, -RZ, RZ, 0, 0 ;  /* 0x00000000ff1d7431 */ /* 0x000fce00000001ff */
.L_x_8415:
[----:B------:R-:W-:Y:S05]  /*e7d0*/  BSYNC.RECONVERGENT B1 ;  /* 0x0000000000017941 */ /* 0x000fea0003800200 */
.L_x_8414:
        /* <DEDUP_REMOVED lines=18> */
.L_x_8421:
        /* <DEDUP_REMOVED lines=13> */
.L_x_8423:
[----:B------:R-:W-:Y:S05]  /*e9d0*/  BSYNC.RECONVERGENT B2 ;  /* 0x0000000000027941 */ /* 0x000fea0003800200 */
.L_x_8422:
        /* <DEDUP_REMOVED lines=42> */
.L_x_8420:
[----:B------:R-:W-:Y:S05]  /*ec80*/  BSYNC.RECONVERGENT B1 ;  /* 0x0000000000017941 */ /* 0x000fea0003800200 */
.L_x_8419:
[----:B------:R-:W-:Y:S01]  /*ec90*/  ISETP.NE.AND P3, PT, R27, 0x1, PT ;  /* 0x000000011b00780c */ /* 0x000fe20003f65270 */
[----:B------:R-:W-:Y:S01]  /*eca0*/  BSSY.RECONVERGENT B1, `(.L_x_8424) ;  /* 0x0000049000017945 */ /* 0x000fe20003800200 */
[----:B------:R-:W-:Y:S01]  /*ecb0*/  I2FP.F32.U32 R25, R25 ;  /* 0x0000001900197245 */ /* 0x000fe20000201000 */
[----:B------:R-:W-:Y:S01]  /*ecc0*/  IMAD.MOV.U32 R29, RZ, RZ, 0x2 ;  /* 0x00000002ff1d7424 */ /* 0x000fe200078e00ff */
[C---:B------:R-:W-:Y:S02]  /*ecd0*/  SHF.L.U32 R30, R22.reuse, 0x10, RZ ;  /* 0x00000010161e7819 */ /* 0x040fe400000006ff */
        /* <DEDUP_REMOVED lines=13> */
.L_x_8426:
        /* <DEDUP_REMOVED lines=13> */
.L_x_8428:
[----:B------:R-:W-:Y:S05]  /*ee80*/  BSYNC.RECONVERGENT B2 ;  /* 0x0000000000027941 */ /* 0x000fea0003800200 */
.L_x_8427:
        /* <DEDUP_REMOVED lines=40> */
[----:B------:R-:W-:Y:S02]  /*f110*/  LOP3.LUT R130, R108, R130, R103, 0x96, !PT ;  /* 0x000000826c827212 */ /* 0x000fe400078e9667 */
[----:B------:R-:W-:-:S07]  /*f120*/  MOV R116, R102 ;  /* 0x0000006600747202 */ /* 0x000fce0000000f00 */
.L_x_8425:
[----:B------:R-:W-:Y:S05]  /*f130*/  BSYNC.RECONVERGENT B1 ;  /* 0x0000000000017941 */ /* 0x000fea0003800200 */
.L_x_8424:
        /* <DEDUP_REMOVED lines=17> */
.L_x_8431:
        /* <DEDUP_REMOVED lines=13> */
.L_x_8433:
[----:B------:R-:W-:Y:S05]  /*f320*/  BSYNC.RECONVERGENT B2 ;  /* 0x0000000000027941 */ /* 0x000fea0003800200 */
.L_x_8432:
        /* <DEDUP_REMOVED lines=42> */
.L_x_8430:
[----:B------:R-:W-:Y:S05]  /*f5d0*/  BSYNC.RECONVERGENT B1 ;  /* 0x0000000000017941 */ /* 0x000fea0003800200 */
.L_x_8429:
[----:B------:R-:W-:Y:S01]  /*f5e0*/  ISETP.NE.AND P5, PT, R31, 0x1, PT ;  /* 0x000000011f00780c */ /* 0x000fe20003fa5270 */
[----:B------:R-:W-:Y:S01]  /*f5f0*/  BSSY.RECONVERGENT B1, `(.L_x_8434) ;  /* 0x0000049000017945 */ /* 0x000fe20003800200 */
[----:B------:R-:W-:Y:S01]  /*f600*/  I2FP.F32.U32 R25, R22 ;  /* 0x0000001600197245 */ /* 0x000fe20000201000 */
[----:B------:R-:W-:Y:S02]  /*f610*/  IMAD.U32 R132, R23, 0x10000, RZ ;  /* 0x0001000017847824 */ /* 0x000fe400078e00ff */
[----:B------:R-:W-:Y:S02]  /*f620*/  IMAD.MOV.U32 R115, RZ, RZ, 0x2 ;  /* 0x00000002ff737424 */ /* 0x000fe400078e00ff */
[----:B------:R-:W-:Y:S01]  /*f630*/  FFMA.FTZ R27, R25, R16, 1.1641532182693481445e-10 ;  /* 0x2f000000191b7423 */ /* 0x000fe20000010010 */
[----:B------:R-:W-:Y:S02]  /*f640*/  PRMT R25, R23, 0x7632, R25 ;  /* 0x0000763217197816 */ /* 0x000fe40000000019 */
[----:B------:R-:W-:-:S02]  /*f650*/  MOV R23, R128 ;  /* 0x0000008000177202 */ /* 0x000fc40000000f00 */
        /* <DEDUP_REMOVED lines=10> */
.L_x_8436:
        /* <DEDUP_REMOVED lines=13> */
.L_x_8438:
[----:B------:R-:W-:Y:S05]  /*f7d0*/  BSYNC.RECONVERGENT B2 ;  /* 0x0000000000027941 */ /* 0x000fea0003800200 */
.L_x_8437:
[----:B------:R-:W-:Y:S01]  /*f7e0*/  LOP3.LUT R22, R6, UR7, R103, 0x96, !PT ;  /* 0x0000000706167c12 */ /* 0x000fe2000f8e9667 */
[----:B------:R-:W-:-:S04]  /*f7f0*/  IMAD.WIDE.U32 R118, R2, -0x326172a9, RZ ;  /* 0xcd9e8d5702767825 */ /* 0x000fc800078e00ff */
        /* <DEDUP_REMOVED lines=40> */
.L_x_8435:
[----:B------:R-:W-:Y:S05]  /*fa80*/  BSYNC.RECONVERGENT B1 ;  /* 0x0000000000017941 */ /* 0x000fea0003800200 */
.L_x_8434:
[-C--:B------:R-:W-:Y:S01]  /*fa90*/  FMUL.FTZ R31, R28, R111.reuse ;  /* 0x0000006f1c1f7220 */ /* 0x080fe20000410000 */
[----:B------:R-:W-:Y:S01]  /*faa0*/  SHF.L.U32 R28, R25, 0x10, RZ ;  /* 0x00000010191c7819 */ /* 0x000fe200000006ff */
[-C--:B------:R-:W-:Y:S01]  /*fab0*/  FMUL.FTZ R24, R24, R111.reuse ;  /* 0x0000006f18187220 */ /* 0x080fe20000410000 */
[----:B------:R-:W-:Y:S01]  /*fac0*/  P2R R29, PR, RZ, 0x2 ;  /* 0x00000002ff1d7803 */ /* 0x000fe20000000000 */
[----:B------:R-:W-:Y:S01]  /*fad0*/  FMUL.FTZ R30, R30, R111 ;  /* 0x0000006f1e1e7220 */ /* 0x000fe20000410000 */
[----:B------:R-:W-:Y:S01]  /*fae0*/  I2FP.F32.U32 R23, R23 ;  /* 0x0000001700177245 */ /* 0x000fe20000201000 */
[-C--:B------:R-:W-:Y:S01]  /*faf0*/  FMUL.FTZ R22, R26, R111.reuse ;  /* 0x0000006f1a167220 */ /* 0x080fe20000410000 */
[----:B------:R-:W-:Y:S01]  /*fb00*/  ISETP.NE.AND P1, PT, R117, RZ, PT ;  /* 0x000000ff7500720c */ /* 0x000fe20003f25270 */
[-C--:B------:R-:W-:Y:S01]  /*fb10*/  FMUL.FTZ R27, R28, R111.reuse ;  /* 0x0000006f1c1b7220 */ /* 0x080fe20000410000 */
[----:B------:R-:W-:Y:S01]  /*fb20*/  ISETP.NE.AND P5, PT, R113, RZ, PT ;  /* 0x000000ff7100720c */ /* 0x000fe20003fa5270 */
[----:B------:R-:W-:Y:S01]  /*fb30*/  FFMA.FTZ R23, R23, R16, 1.1641532182693481445e-10 ;  /* 0x2f00000017177423 */ /* 0x000fe20000010010 */
[----:B------:R-:W-:Y:S01]  /*fb40*/  FSEL R28, R24, RZ, P1 ;  /* 0x000000ff181c7208 */ /* 0x000fe20000800000 */
[-C--:B------:R-:W-:Y:S01]  /*fb50*/  FMUL.FTZ R132, R132, R111.reuse ;  /* 0x0000006f84847220 */ /* 0x080fe20000410000 */
[----:B------:R-:W-:Y:S01]  /*fb60*/  ISETP.NE.AND P1, PT, R29, RZ, PT ;  /* 0x000000ff1d00720c */ /* 0x000fe20003f25270 */
[-C--:B------:R-:W-:Y:S01]  /*fb70*/  FMUL.FTZ R114, R114, R111.reuse ;  /* 0x0000006f72727220 */ /* 0x080fe20000410000 */
[----:B------:R-:W-:Y:S01]  /*fb80*/  FSEL R24, R30, RZ, P2 ;  /* 0x000000ff1e187208 */ /* 0x000fe20001000000 */
[----:B------:R-:W-:Y:S01]  /*fb90*/  FMUL.FTZ R20, R20, R111 ;  /* 0x0000006f14147220 */ /* 0x000fe20000410000 */
[----:B------:R-:W-:-:S02]  /*fba0*/  P2R R102, PR, RZ, 0x1 ;  /* 0x00000001ff667803 */ /* 0x000fc40000000000 */
[----:B------:R-:W-:Y:S02]  /*fbb0*/  FSEL R30, R22, RZ, P5 ;  /* 0x000000ff161e7208 */ /* 0x000fe40002800000 */
[----:B------:R-:W-:Y:S02]  /*fbc0*/  ISETP.NE.AND P0, PT, R124, RZ, PT ;  /* 0x000000ff7c00720c */ /* 0x000fe40003f05270 */
        /* <DEDUP_REMOVED lines=17> */
.L_x_8398:
[----:B------:R-:W-:Y:S02]  /*fce0*/  SEL R23, RZ, 0x1000000, !P5 ;  /* 0x01000000ff177807 */ /* 0x000fe40006800000 */
[----:B------:R-:W-:Y:S02]  /*fcf0*/  SEL R22, RZ, 0x10000, !P4 ;  /* 0x00010000ff167807 */ /* 0x000fe40006000000 */
[----:B------:R-:W-:Y:S02]  /*fd00*/  SEL R103, RZ, 0x100, !P3 ;  /* 0x00000100ff677807 */ /* 0x000fe40005800000 */
[----:B------:R-:W-:Y:S02]  /*fd10*/  ISETP.NE.AND P5, PT, R124, RZ, PT ;  /* 0x000000ff7c00720c */ /* 0x000fe40003fa5270 */
[----:B------:R-:W-:Y:S02]  /*fd20*/  ISETP.NE.AND P4, PT, R113, RZ, PT ;  /* 0x000000ff7100720c */ /* 0x000fe40003f85270 */
[----:B------:R-:W-:Y:S01]  /*fd30*/  ISETP.NE.AND P3, PT, R21, RZ, PT ;  /* 0x000000ff1500720c */ /* 0x000fe20003f65270 */
[----:B------:R-:W-:Y:S01]  /*fd40*/  IMAD.WIDE.U32 R20, R112, 0x20, R122 ;  /* 0x0000002070147825 */ /* 0x000fe200078e007a */
[----:B------:R-:W-:-:S02]  /*fd50*/  LOP3.LUT R103, R103, R23, R22, 0xfe, !PT ;  /* 0x0000001767677212 */ /* 0x000fc400078efe16 */
[----:B------:R-:W-:Y:S02]  /*fd60*/  SEL R102, RZ, 0x1000000, !P3 ;  /* 0x01000000ff667807 */ /* 0x000fe40005800000 */
[----:B------:R-:W-:Y:S01]  /*fd70*/  SEL R23, RZ, 0x10000, !P4 ;  /* 0x00010000ff177807 */ /* 0x000fe20006000000 */
[----:B------:R0:W-:Y:S01]  /*fd80*/  STG.E.128 desc[UR8][R20.64], R28 ;  /* 0x0000001c14007986 */ /* 0x0001e2000c101d08 */
[----:B------:R-:W-:Y:S02]  /*fd90*/  SEL R22, RZ, 0x100, !P5 ;  /* 0x00000100ff167807 */ /* 0x000fe40006800000 */
[----:B------:R-:W-:Y:S01]  /*fda0*/  ISETP.NE.AND P6, PT, R117, RZ, PT ;  /* 0x000000ff7500720c */ /* 0x000fe20003fc5270 */
[----:B------:R0:W-:Y:S01]  /*fdb0*/  STG.E.128 desc[UR8][R20.64+0x10], R24 ;  /* 0x0000101814007986 */ /* 0x0001e2000c101d08 */
[----:B------:R-:W-:Y:S02]  /*fdc0*/  LOP3.LUT R22, R22, R102, R23, 0xfe, !PT ;  /* 0x0000006616167212 */ /* 0x000fe400078efe17 */
[----:B------:R-:W-:-:S02]  /*fdd0*/  SEL R102, RZ, 0x1, !P2 ;  /* 0x00000001ff667807 */ /* 0x000fc40005000000 */
[----:B------:R-:W-:Y:S02]  /*fde0*/  SEL R23, RZ, 0x1, !P6 ;  /* 0x00000001ff177807 */ /* 0x000fe40007000000 */
[----:B------:R-:W-:Y:S02]  /*fdf0*/  LOP3.LUT R103, R103, R102, RZ, 0xfc, !PT ;  /* 0x0000006667677212 */ /* 0x000fe400078efcff */
[----:B------:R-:W-:Y:S01]  /*fe00*/  LOP3.LUT R102, R22, R23, RZ, 0xfc, !PT ;  /* 0x0000001716667212 */ /* 0x000fe200078efcff */
[----:B------:R-:W-:-:S05]  /*fe10*/  IMAD.WIDE.U32 R22, R112, 0x8, R120 ;  /* 0x0000000870167825 */ /* 0x000fca00078e0078 */
[----:B------:R0:W-:Y:S01]  /*fe20*/  STG.E.64 desc[UR8][R22.64], R102 ;  /* 0x0000006616007986 */ /* 0x0001e2000c101b08 */
[----:B------:R-:W-:Y:S05]  /*fe30*/  @!P0 BRA `(.L_x_8439) ;  /* 0x0000000000508947 */ /* 0x000fea0003800000 */
[----:B0-----:R-:W-:Y:S01]  /*fe40*/  IMAD.U32 R20, R14, 0x10000, RZ ;  /* 0x000100000e147824 */ /* 0x001fe200078e00ff */
[----:B------:R-:W-:Y:S02]  /*fe50*/  LOP3.LUT R22, R10, 0xff, RZ, 0xc0, !PT ;  /* 0x000000ff0a167812 */ /* 0x000fe400078ec0ff */
[----:B------:R-:W-:Y:S02]  /*fe60*/  LOP3.LUT R102, R9, 0xff, RZ, 0xc0, !PT ;  /* 0x000000ff09667812 */ /* 0x000fe400078ec0ff */
[----:B------:R-:W-:Y:S01]  /*fe70*/  LOP3.LUT R21, R20, 0xff0000, RZ, 0xc0, !PT ;  /* 0x00ff000014157812 */ /* 0x000fe200078ec0ff */
[----:B------:R-:W-:Y:S01]  /*fe80*/  IMAD.WIDE.U32 R22, R22, 0x10000, RZ ;  /* 0x0001000016167825 */ /* 0x000fe200078e00ff */
[----:B------:R-:W-:-:S03]  /*fe90*/  LOP3.LUT R20, R15, 0xffff, RZ, 0xc0, !PT ;  /* 0x0000ffff0f147812 */ /* 0x000fc600078ec0ff */
[----:B------:R-:W-:Y:S01]  /*fea0*/  IMAD.WIDE.U32 R102, R102, 0x100, RZ ;  /* 0x0000010066667825 */ /* 0x000fe200078e00ff */
[----:B------:R-:W-:Y:S02]  /*feb0*/  PRMT R20, R21, 0x4210, R20 ;  /* 0x0000421015147816 */ /* 0x000fe40000000014 */
[----:B------:R-:W-:-:S04]  /*fec0*/  PRMT R21, R13, 0x7104, RZ ;  /* 0x000071040d157816 */ /* 0x000fc800000000ff */
        /* <DEDUP_REMOVED lines=11> */
.L_x_8439:
[----:B01----:R-:W0:Y:S01]  /*ff80*/  @P0 LDC.64 R20, c[0x0][0x398] ;  /* 0x0000e600ff140b82 */ /* 0x003e220000000a00 */
[----:B------:R-:W-:-:S07]  /*ff90*/  VIADD R113, R7, 0x40 ;  /* 0x0000004007717836 */ /* 0x000fce0000000000 */
[----:B------:R-:W1:Y:S01]  /*ffa0*/  @P1 LDC.64 R22, c[0x0][0x3a0] ;  /* 0x0000e800ff161b82 */ /* 0x000e620000000a00 */
        /* <DEDUP_REMOVED lines=24> */
.L_x_8443:
        /* <DEDUP_REMOVED lines=13> */
.L_x_8445:
[----:B------:R-:W-:Y:S05]  /*10200*/  BSYNC.RECONVERGENT B2 ;  /* 0x0000000000027941 */ /* 0x000fea0003800200 */
.L_x_8444:
        /* <DEDUP_REMOVED lines=41> */
.L_x_8442:
[----:B------:R-:W-:Y:S05]  /*104a0*/  BSYNC.RECONVERGENT B1 ;  /* 0x0000000000017941 */ /* 0x000fea0003800200 */
.L_x_8441:
        /* <DEDUP_REMOVED lines=20> */
.L_x_8448:
        /* <DEDUP_REMOVED lines=13> */
.L_x_8450:
[----:B------:R-:W-:Y:S05]  /*106c0*/  BSYNC.RECONVERGENT B2 ;  /* 0x0000000000027941 */ /* 0x000fea0003800200 */
.L_x_8449:
        /* <DEDUP_REMOVED lines=42> */
.L_x_8447:
[----:B------:R-:W-:Y:S05]  /*10970*/  BSYNC.RECONVERGENT B1 ;  /* 0x0000000000017941 */ /* 0x000fea0003800200 */
.L_x_8446:
        /* <DEDUP_REMOVED lines=23> */
.L_x_8453:
        /* <DEDUP_REMOVED lines=13> */
.L_x_8455:
[----:B------:R-:W-:Y:S05]  /*10bc0*/  BSYNC.RECONVERGENT B2 ;  /* 0x0000000000027941 */ /* 0x000fea0003800200 */
.L_x_8454:
        /* <DEDUP_REMOVED lines=39> */
[----:B------:R-:W-:Y:S02]  /*10e40*/  IMAD.MOV.U32 R114, RZ, RZ, R10 ;  /* 0x000000ffff727224 */ /* 0x000fe400078e000a */
[----:B------:R-:W-:Y:S01]  /*10e50*/  HFMA2 R10, -RZ, RZ, 0, 0 ;  /* 0x00000000ff0a7431 */ /* 0x000fe200000001ff */
[----:B------:R-:W-:-:S07]  /*10e60*/  LOP3.LUT R130, R108, R130, R11, 0x96, !PT ;  /* 0x000000826c827212 */ /* 0x000fce00078e960b */
.L_x_8452:
[----:B------:R-:W-:Y:S05]  /*10e70*/  BSYNC.RECONVERGENT B1 ;  /* 0x0000000000017941 */ /* 0x000fea0003800200 */
.L_x_8451:
        /* <DEDUP_REMOVED lines=19> */
.L_x_8458:
        /* <DEDUP_REMOVED lines=13> */
.L_x_8460:
[----:B------:R-:W-:Y:S05]  /*11080*/  BSYNC.RECONVERGENT B2 ;  /* 0x0000000000027941 */ /* 0x000fea0003800200 */
.L_x_8459:
        /* <DEDUP_REMOVED lines=40> */
[----:B------:R-:W-:Y:S01]  /*11310*/  MOV R11, R114 ;  /* 0x00000072000b7202 */ /* 0x000fe20000000f00 */
[----:B------:R-:W-:-:S07]  /*11320*/  IMAD.MOV.U32 R114, RZ, RZ, R10 ;  /* 0x000000ffff727224 */ /* 0x000fce00078e000a */
.L_x_8457:
[----:B------:R-:W-:Y:S05]  /*11330*/  BSYNC.RECONVERGENT B1 ;  /* 0x0000000000017941 */ /* 0x000fea0003800200 */
.L_x_8456:
        /* <DEDUP_REMOVED lines=9> */
[----:B------:R-:W-:-:S04]  /*113d0*/  IMAD.MOV.U32 R11, RZ, RZ, R128 ;  /* 0x000000ffff0b7224 */ /* 0x000fc800078e0080 */
        /* <DEDUP_REMOVED lines=14> */
.L_x_8463:
        /* <DEDUP_REMOVED lines=13> */
.L_x_8465:
[----:B------:R-:W-:Y:S05]  /*11590*/  BSYNC.RECONVERGENT B2 ;  /* 0x0000000000027941 */ /* 0x000fea0003800200 */
.L_x_8464:
        /* <DEDUP_REMOVED lines=39> */
[----:B------:R-:W-:Y:S01]  /*11810*/  LOP3.LUT R130, R108, R130, R11, 0x96, !PT ;  /* 0x000000826c827212 */ /* 0x000fe200078e960b */
[----:B------:R-:W-:Y:S01]  /*11820*/  IMAD.MOV.U32 R11, RZ, RZ, R114 ;  /* 0x000000ffff0b7224 */ /* 0x000fe200078e0072 */
[----:B------:R-:W-:-:S07]  /*11830*/  MOV R114, R10 ;  /* 0x0000000a00727202 */ /* 0x000fce0000000f00 */
.L_x_8462:
[----:B------:R-:W-:Y:S05]  /*11840*/  BSYNC.RECONVERGENT B1 ;  /* 0x0000000000017941 */ /* 0x000fea0003800200 */
.L_x_8461:
        /* <DEDUP_REMOVED lines=20> */
.L_x_8468:
        /* <DEDUP_REMOVED lines=13> */
.L_x_8470:
[----:B------:R-:W-:Y:S05]  /*11a60*/  BSYNC.RECONVERGENT B2 ;  /* 0x0000000000027941 */ /* 0x000fea0003800200 */
.L_x_8469:
        /* <DEDUP_REMOVED lines=37> */
[----:B------:R-:W-:-:S04]  /*11cc0*/  LOP3.LUT R12, R22, UR24, R127, 0x96, !PT ;  /* 0x00000018160c7c12 */ /* 0x000fc8000f8e967f */
[----:B------:R-:W-:Y:S01]  /*11cd0*/  LOP3.LUT R126, R126, UR26, R129, 0x96, !PT ;  /* 0x0000001a7e7e7c12 */ /* 0x000fe2000f8e9681 */
[----:B------:R-:W-:-:S04]  /*11ce0*/  IMAD.WIDE.U32 R12, R12, -0x2daee0ad, RZ ;  /* 0xd2511f530c0c7825 */ /* 0x000fc800078e00ff */
[----:B------:R-:W-:Y:S01]  /*11cf0*/  IMAD.MOV.U32 R114, RZ, RZ, R12 ;  /* 0x000000ffff727224 */ /* 0x000fe200078e000c */
[----:B------:R-:W-:-:S07]  /*11d00*/  LOP3.LUT R130, R108, R130, R13, 0x96, !PT ;  /* 0x000000826c827212 */ /* 0x000fce00078e960d */
.L_x_8467:
[----:B------:R-:W-:Y:S05]  /*11d10*/  BSYNC.RECONVERGENT B1 ;  /* 0x0000000000017941 */ /* 0x000fea0003800200 */
.L_x_8466:
        /* <DEDUP_REMOVED lines=23> */
.L_x_8473:
        /* <DEDUP_REMOVED lines=13> */
.L_x_8475:
[----:B------:R-:W-:Y:S05]  /*11f60*/  BSYNC.RECONVERGENT B2 ;  /* 0x0000000000027941 */ /* 0x000fea0003800200 */
.L_x_8474:
        /* <DEDUP_REMOVED lines=42> */
.L_x_8472:
[----:B------:R-:W-:Y:S05]  /*12210*/  BSYNC.RECONVERGENT B1 ;  /* 0x0000000000017941 */ /* 0x000fea0003800200 */
.L_x_8471:
        /* <DEDUP_REMOVED lines=19> */
.L_x_8478:
        /* <DEDUP_REMOVED lines=13> */
.L_x_8480:
[----:B------:R-:W-:Y:S05]  /*12420*/  BSYNC.RECONVERGENT B2 ;  /* 0x0000000000027941 */ /* 0x000fea0003800200 */
.L_x_8479:
        /* <DEDUP_REMOVED lines=42> */
.L_x_8477:
[----:B------:R-:W-:Y:S05]  /*126d0*/  BSYNC.RECONVERGENT B1 ;  /* 0x0000000000017941 */ /* 0x000fea0003800200 */
.L_x_8476:
        /* <DEDUP_REMOVED lines=24> */
.L_x_8483:
        /* <DEDUP_REMOVED lines=13> */
.L_x_8485:
[----:B------:R-:W-:Y:S05]  /*12930*/  BSYNC.RECONVERGENT B2 ;  /* 0x0000000000027941 */ /* 0x000fea0003800200 */
.L_x_8484:
        /* <DEDUP_REMOVED lines=25> */
[----:B------:R-:W-:-:S04]  /*12ad0*/  IMAD.WIDE.U32 R100, R101, -0x326172a9, RZ ;  /* 0xcd9e8d5765647825 */ /* 0x000fc800078e00ff */
[----:B------:R-:W-:Y:S01]  /*12ae0*/  HFMA2 R15, -RZ, RZ, 0, 0 ;  /* 0x00000000ff0f7431 */ /* 0x000fe200000001ff */
        /* <DEDUP_REMOVED lines=13> */
[----:B------:R-:W-:Y:S02]  /*12bc0*/  IMAD.MOV.U32 R13, RZ, RZ, R114 ;  /* 0x000000ffff0d7224 */ /* 0x000fe400078e0072 */
[----:B------:R-:W-:-:S07]  /*12bd0*/  IMAD.MOV.U32 R114, RZ, RZ, R12 ;  /* 0x000000ffff727224 */ /* 0x000fce00078e000c */
.L_x_8482:
[----:B------:R-:W-:Y:S05]  /*12be0*/  BSYNC.RECONVERGENT B1 ;  /* 0x0000000000017941 */ /* 0x000fea0003800200 */
.L_x_8481:
[----:B------:R-:W-:Y:S01]  /*12bf0*/  ISETP.NE.AND P3, PT, R15, 0x1, PT ;  /* 0x000000010f00780c */ /* 0x000fe20003f65270 */
[C---:B------:R-:W-:Y:S01]  /*12c00*/  IMAD.U32 R12, R102.reuse, 0x10000, RZ ;  /* 0x00010000660c7824 */ /* 0x040fe200078e00ff */
[----:B------:R-:W-:Y:S01]  /*12c10*/  I2FP.F32.U32 R13, R13 ;  /* 0x0000000d000d7245 */ /* 0x000fe20000201000 */
[----:B------:R-:W-:Y:S01]  /*12c20*/  BSSY.RECONVERGENT B1, `(.L_x_8486) ;  /* 0x0000048000017945 */ /* 0x000fe20003800200 */
[----:B------:R-:W-:Y:S01]  /*12c30*/  PRMT R102, R102, 0x7632, R102 ;  /* 0x0000763266667816 */ /* 0x000fe20000000066 */
[----:B------:R-:W-:Y:S01]  /*12c40*/  FMUL.FTZ R12, R12, R111 ;  /* 0x0000006f0c0c7220 */ /* 0x000fe20000410000 */
        /* <DEDUP_REMOVED lines=13> */
.L_x_8488:
        /* <DEDUP_REMOVED lines=13> */
.L_x_8490:
[----:B------:R-:W-:Y:S05]  /*12df0*/  BSYNC.RECONVERGENT B2 ;  /* 0x0000000000027941 */ /* 0x000fea0003800200 */
.L_x_8489:
        /* <DEDUP_REMOVED lines=27> */
[----:B------:R-:W-:Y:S01]  /*12fb0*/  IMAD.MOV.U32 R101, RZ, RZ, RZ ;  /* 0x000000ffff657224 */ /* 0x000fe200078e00ff */
        /* <DEDUP_REMOVED lines=14> */
.L_x_8487:
[----:B------:R-:W-:Y:S05]  /*130a0*/  BSYNC.RECONVERGENT B1 ;  /* 0x0000000000017941 */ /* 0x000fea0003800200 */
.L_x_8486:
        /* <DEDUP_REMOVED lines=12> */
[----:B------:R-:W-:Y:S01]  /*13170*/  PRMT R12, R13, 0x7610, R12 ;  /* 0x000076100d0c7816 */ /* 0x000fe2000000000c */
[----:B------:R-:W-:Y:S02]  /*13180*/  IMAD.MOV.U32 R13, RZ, RZ, R128 ;  /* 0x000000ffff0d7224 */ /* 0x000fe400078e0080 */
        /* <DEDUP_REMOVED lines=10> */
.L_x_8493:
        /* <DEDUP_REMOVED lines=13> */
.L_x_8495:
[----:B------:R-:W-:Y:S05]  /*13300*/  BSYNC.RECONVERGENT B2 ;  /* 0x0000000000027941 */ /* 0x000fea0003800200 */
.L_x_8494:
        /* <DEDUP_REMOVED lines=17> */
[----:B------:R-:W-:Y:S01]  /*13420*/  LOP3.LUT R127, R14, UR17, R127, 0x96, !PT ;  /* 0x000000110e7f7c12 */ /* 0x000fe2000f8e967f */
[----:B------:R-:W-:-:S05]  /*13430*/  IMAD.WIDE.U32 R14, R15, -0x326172a9, RZ ;  /* 0xcd9e8d570f0e7825 */ /* 0x000fca00078e00ff */
[----:B------:R-:W-:-:S05]  /*13440*/  LOP3.LUT R124, R124, UR16, R15, 0x96, !PT ;  /* 0x000000107c7c7c12 */ /* 0x000fca000f8e960f */
        /* <DEDUP_REMOVED lines=11> */
[----:B------:R-:W-:-:S05]  /*13500*/  LOP3.LUT R130, R14, UR22, R125, 0x96, !PT ;  /* 0x000000160e827c12 */ /* 0x000fca000f8e967d */
        /* <DEDUP_REMOVED lines=9> */
[----:B------:R-:W-:-:S07]  /*135a0*/  LOP3.LUT R130, R108, R130, R15, 0x96, !PT ;  /* 0x000000826c827212 */ /* 0x000fce00078e960f */
.L_x_8492:
[----:B------:R-:W-:Y:S05]  /*135b0*/  BSYNC.RECONVERGENT B1 ;  /* 0x0000000000017941 */ /* 0x000fea0003800200 */
.L_x_8491:
        /* <DEDUP_REMOVED lines=18> */
.L_x_8498:
        /* <DEDUP_REMOVED lines=13> */
.L_x_8500:
[----:B------:R-:W-:Y:S05]  /*137b0*/  BSYNC.RECONVERGENT B2 ;  /* 0x0000000000027941 */ /* 0x000fea0003800200 */
.L_x_8499:
        /* <DEDUP_REMOVED lines=28> */
[----:B------:R-:W-:-:S05]  /*13980*/  LOP3.LUT R126, R19, R126, R125, 0x96, !PT ;  /* 0x0000007e137e7212 */ /* 0x000fca00078e967d */
[----:B------:R-:W-:-:S05]  /*13990*/  IMAD.WIDE.U32 R126, R126, -0x2daee0ad, RZ ;  /* 0xd2511f537e7e7825 */ /* 0x000fca00078e00ff */
[----:B------:R-:W-:Y:S01]  /*139a0*/  LOP3.LUT R127, R109, R14, R127, 0x96, !PT ;  /* 0x0000000e6d7f7212 */ /* 0x000fe200078e967f */
[----:B------:R-:W-:-:S05]  /*139b0*/  IMAD.WIDE.U32 R14, R15, -0x326172a9, RZ ;  /* 0xcd9e8d570f0e7825 */ /* 0x000fca00078e00ff */
[----:B------:R-:W-:-:S05]  /*139c0*/  LOP3.LUT R130, R124, UR22, R15, 0x96, !PT ;  /* 0x000000167c827c12 */ /* 0x000fca000f8e960f */
[----:B------:R-:W-:-:S05]  /*139d0*/  IMAD.WIDE.U32 R130, R130, -0x2daee0ad, RZ ;  /* 0xd2511f5382827825 */ /* 0x000fca00078e00ff */
        /* <DEDUP_REMOVED lines=8> */
.L_x_8497:
[----:B------:R-:W-:Y:S05]  /*13a60*/  BSYNC.RECONVERGENT B1 ;  /* 0x0000000000017941 */ /* 0x000fea0003800200 */
.L_x_8496:
        /* <DEDUP_REMOVED lines=13> */
[----:B------:R-:W-:Y:S01]  /*13b40*/  PRMT R13, R14, 0x7610, R13 ;  /* 0x000076100e0d7816 */ /* 0x000fe2000000000d */
[----:B------:R-:W-:Y:S02]  /*13b50*/  IMAD.MOV.U32 R14, RZ, RZ, 0x2 ;  /* 0x00000002ff0e7424 */ /* 0x000fe400078e00ff */
        /* <DEDUP_REMOVED lines=10> */
.L_x_8503:
        /* <DEDUP_REMOVED lines=13> */
.L_x_8505:
[----:B------:R-:W-:Y:S05]  /*13cd0*/  BSYNC.RECONVERGENT B2 ;  /* 0x0000000000027941 */ /* 0x000fea0003800200 */
.L_x_8504:
        /* <DEDUP_REMOVED lines=10> */
[----:B------:R-:W-:-:S05]  /*13d80*/  LOP3.LUT R128, R105, R14, R125, 0x96, !PT ;  /* 0x0000000e69807212 */ /* 0x000fca00078e967d */
        /* <DEDUP_REMOVED lines=19> */
[----:B------:R-:W-:Y:S01]  /*13ec0*/  LOP3.LUT R130, R126, UR22, R125, 0x96, !PT ;  /* 0x000000167e827c12 */ /* 0x000fe2000f8e967d */
[----:B------:R-:W-:-:S04]  /*13ed0*/  IMAD.WIDE.U32 R126, R127, -0x326172a9, RZ ;  /* 0xcd9e8d577f7e7825 */ /* 0x000fc800078e00ff */
[----:B------:R-:W-:-:S05]  /*13ee0*/  IMAD.WIDE.U32 R130, R130, -0x2daee0ad, RZ ;  /* 0xd2511f5382827825 */ /* 0x000fca00078e00ff */
[----:B------:R-:W-:Y:S02]  /*13ef0*/  LOP3.LUT R128, R14, UR25, R131, 0x96, !PT ;  /* 0x000000190e807c12 */ /* 0x000fe4000f8e9683 */
[----:B------:R-:W-:-:S03]  /*13f00*/  LOP3.LUT R14, R124, UR24, R127, 0x96, !PT ;  /* 0x000000187c0e7c12 */ /* 0x000fc6000f8e967f */
[----:B------:R-:W-:-:S04]  /*13f10*/  IMAD.WIDE.U32 R128, R128, -0x326172a9, RZ ;  /* 0xcd9e8d5780807825 */ /* 0x000fc800078e00ff */
[----:B------:R-:W-:Y:S01]  /*13f20*/  IMAD.WIDE.U32 R14, R14, -0x2daee0ad, RZ ;  /* 0xd2511f530e0e7825 */ /* 0x000fe200078e00ff */
[----:B------:R-:W-:-:S04]  /*13f30*/  LOP3.LUT R126, R126, UR26, R129, 0x96, !PT ;  /* 0x0000001a7e7e7c12 */ /* 0x000fc8000f8e9681 */
[----:B------:R-:W-:Y:S02]  /*13f40*/  LOP3.LUT R130, R108, R130, R15, 0x96, !PT ;  /* 0x000000826c827212 */ /* 0x000fe400078e960f */
[----:B------:R-:W-:Y:S01]  /*13f50*/  MOV R15, R114 ;  /* 0x00000072000f7202 */ /* 0x000fe20000000f00 */
[----:B------:R-:W-:Y:S02]  /*13f60*/  IMAD.MOV.U32 R114, RZ, RZ, R14 ;  /* 0x000000ffff727224 */ /* 0x000fe400078e000e */
[----:B------:R-:W-:-:S07]  /*13f70*/  IMAD.MOV.U32 R14, RZ, RZ, RZ ;  /* 0x000000ffff0e7224 */ /* 0x000fce00078e00ff */
.L_x_8502:
[----:B------:R-:W-:Y:S05]  /*13f80*/  BSYNC.RECONVERGENT B1 ;  /* 0x0000000000017941 */ /* 0x000fea0003800200 */
.L_x_8501:
        /* <DEDUP_REMOVED lines=19> */
.L_x_8508:
        /* <DEDUP_REMOVED lines=13> */
.L_x_8510:
[----:B------:R-:W-:Y:S05]  /*14190*/  BSYNC.RECONVERGENT B2 ;  /* 0x0000000000027941 */ /* 0x000fea0003800200 */
.L_x_8509:
        /* <DEDUP_REMOVED lines=42> */
.L_x_8507:
[----:B------:R-:W-:Y:S05]  /*14440*/  BSYNC.RECONVERGENT B1 ;  /* 0x0000000000017941 */ /* 0x000fea0003800200 */
.L_x_8506:
        /* <DEDUP_REMOVED lines=23> */
.L_x_8513:
        /* <DEDUP_REMOVED lines=13> */
.L_x_8515:
[----:B------:R-:W-:Y:S05]  /*14690*/  BSYNC.RECONVERGENT B2 ;  /* 0x0000000000027941 */ /* 0x000fea0003800200 */
.L_x_8514:
        /* <DEDUP_REMOVED lines=10> */
[----:B------:R-:W-:-:S05]  /*14740*/  IMAD.WIDE.U32 R126, R126, -0x326172a9, RZ ;  /* 0xcd9e8d577e7e7825 */ /* 0x000fca00078e00ff */
[----:B------:R-:W-:Y:S01]  /*14750*/  LOP3.LUT R128, R105, R124, R127, 0x96, !PT ;  /* 0x0000007c69807212 */ /* 0x000fe200078e967f */
[----:B------:R-:W-:-:S04]  /*14760*/  IMAD.WIDE.U32 R124, R125, -0x326172a9, RZ ;  /* 0xcd9e8d577d7c7825 */ /* 0x000fc800078e00ff */
[----:B------:R-:W-:Y:S01]  /*14770*/  IMAD.WIDE.U32 R128, R128, -0x2daee0ad, RZ ;  /* 0xd2511f5380807825 */ /* 0x000fe200078e00ff */
[----:B------:R-:W-:-:S04]  /*14780*/  LOP3.LUT R126, R106, R126, R125, 0x96, !PT ;  /* 0x0000007e6a7e7212 */ /* 0x000fc800078e967d */
[----:B------:R-:W-:Y:S01]  /*14790*/  LOP3.LUT R129, R17, R130, R129, 0x96, !PT ;  /* 0x0000008211817212 */ /* 0x000fe200078e9681 */
        /* <DEDUP_REMOVED lines=22> */
[----:B------:R-:W-:-:S03]  /*14900*/  LOP3.LUT R126, R126, UR26, R129, 0x96, !PT ;  /* 0x0000001a7e7e7c12 */ /* 0x000fc6000f8e9681 */
[----:B------:R-:W-:Y:S01]  /*14910*/  IMAD.MOV.U32 R114, RZ, RZ, R124 ;  /* 0x000000ffff727224 */ /* 0x000fe200078e007c */
[----:B------:R-:W-:Y:S01]  /*14920*/  LOP3.LUT R130, R108, R130, R125, 0x96, !PT ;  /* 0x000000826c827212 */ /* 0x000fe200078e967d */
[----:B------:R-:W-:-:S07]  /*14930*/  HFMA2 R125, -RZ, RZ, 0, 0 ;  /* 0x00000000ff7d7431 */ /* 0x000fce00000001ff */
.L_x_8512:
[----:B------:R-:W-:Y:S05]  /*14940*/  BSYNC.RECONVERGENT B1 ;  /* 0x0000000000017941 */ /* 0x000fea0003800200 */
.L_x_8511:
        /* <DEDUP_REMOVED lines=18> */
.L_x_8518:
        /* <DEDUP_REMOVED lines=15> */
.L_x_8520:
[----:B------:R-:W-:Y:S05]  /*14b60*/  BSYNC.RECONVERGENT B2 ;  /* 0x0000000000027941 */ /* 0x000fea0003800200 */
.L_x_8519:
        /* <DEDUP_REMOVED lines=14> */
[----:B------:R-:W-:Y:S01]  /*14c50*/  LOP3.LUT R128, R106, R126, R125, 0x96, !PT ;  /* 0x0000007e6a807212 */ /* 0x000fe200078e967d */
[----:B------:R-:W-:-:S04]  /*14c60*/  IMAD.WIDE.U32 R126, R127, -0x2daee0ad, RZ ;  /* 0xd2511f537f7e7825 */ /* 0x000fc800078e00ff */
[----:B------:R-:W-:Y:S01]  /*14c70*/  IMAD.WIDE.U32 R128, R128, -0x2daee0ad, RZ ;  /* 0xd2511f5380807825 */ /* 0x000fe200078e00ff */
[----:B------:R-:W-:-:S04]  /*14c80*/  LOP3.LUT R104, R17, R104, R127, 0x96, !PT ;  /* 0x0000006811687212 */ /* 0x000fc800078e967f */
[----:B------:R-:W-:Y:S01]  /*14c90*/  LOP3.LUT R106, R126, UR17, R129, 0x96, !PT ;  /* 0x000000117e6a7c12 */ /* 0x000fe2000f8e9681 */
[----:B------:R-:W-:-:S05]  /*14ca0*/  IMAD.WIDE.U32 R104, R104, -0x326172a9, RZ ;  /* 0xcd9e8d5768687825 */ /* 0x000fca00078e00ff */
[----:B------:R-:W-:-:S05]  /*14cb0*/  LOP3.LUT R124, R124, UR16, R105, 0x96, !PT ;  /* 0x000000107c7c7c12 */ /* 0x000fca000f8e9669 */
        /* <DEDUP_REMOVED lines=19> */
[----:B------:R-:W-:-:S05]  /*14df0*/  IMAD.WIDE.U32 R128, R128, -0x326172a9, RZ ;  /* 0xcd9e8d5780807825 */ /* 0x000fca00078e00ff */
[----:B------:R-:W-:-:S07]  /*14e00*/  LOP3.LUT R126, R126, UR26, R129, 0x96, !PT ;  /* 0x0000001a7e7e7c12 */ /* 0x000fce000f8e9681 */
.L_x_8517:
[----:B------:R-:W-:Y:S05]  /*14e10*/  BSYNC.RECONVERGENT B1 ;  /* 0x0000000000017941 */ /* 0x000fea0003800200 */
.L_x_8516:
        /* <DEDUP_REMOVED lines=13> */
.L_x_8440:
        /* <DEDUP_REMOVED lines=16> */
.L_x_8524:
        /* <DEDUP_REMOVED lines=13> */
.L_x_8526:
[----:B------:R-:W-:Y:S05]  /*150c0*/  BSYNC.RECONVERGENT B2 ;  /* 0x0000000000027941 */ /* 0x000fea0003800200 */
.L_x_8525:
        /* <DEDUP_REMOVED lines=37> */
[----:B------:R-:W-:Y:S01]  /*15320*/  HFMA2 R22, -RZ, RZ, 0, 0 ;  /* 0x00000000ff167431 */ /* 0x000fe200000001ff */
[----:B------:R-:W-:Y:S01]  /*15330*/  LOP3.LUT R130, R108, R130, R115, 0x96, !PT ;  /* 0x000000826c827212 */ /* 0x000fe200078e9673 */
[----:B------:R-:W-:-:S05]  /*15340*/  IMAD.WIDE.U32 R128, R128, -0x326172a9, RZ ;  /* 0xcd9e8d5780807825 */ /* 0x000fca00078e00ff */
[----:B------:R-:W-:-:S07]  /*15350*/  LOP3.LUT R126, R126, UR26, R129, 0x96, !PT ;  /* 0x0000001a7e7e7c12 */ /* 0x000fce000f8e9681 */
.L_x_8523:
[----:B------:R-:W-:Y:S05]  /*15360*/  BSYNC.RECONVERGENT B1 ;  /* 0x0000000000017941 */ /* 0x000fea0003800200 */
.L_x_8522:
        /* <DEDUP_REMOVED lines=19> */
.L_x_8529:
        /* <DEDUP_REMOVED lines=13> */
.L_x_8531:
[----:B------:R-:W-:Y:S05]  /*15570*/  BSYNC.RECONVERGENT B2 ;  /* 0x0000000000027941 */ /* 0x000fea0003800200 */
.L_x_8530:
        /* <DEDUP_REMOVED lines=41> */
[----:B------:R-:W-:-:S07]  /*15810*/  LOP3.LUT R126, R126, UR26, R129, 0x96, !PT ;  /* 0x0000001a7e7e7c12 */ /* 0x000fce000f8e9681 */
.L_x_8528:
[----:B------:R-:W-:Y:S05]  /*15820*/  BSYNC.RECONVERGENT B1 ;  /* 0x0000000000017941 */ /* 0x000fea0003800200 */
.L_x_8527:
        /* <DEDUP_REMOVED lines=18> */
.L_x_8534:
        /* <DEDUP_REMOVED lines=13> */
.L_x_8536:
[----:B------:R-:W-:Y:S05]  /*15a20*/  BSYNC.RECONVERGENT B2 ;  /* 0x0000000000027941 */ /* 0x000fea0003800200 */
.L_x_8535:
        /* <DEDUP_REMOVED lines=42> */
.L_x_8533:
[----:B------:R-:W-:Y:S05]  /*15cd0*/  BSYNC.RECONVERGENT B1 ;  /* 0x0000000000017941 */ /* 0x000fea0003800200 */
.L_x_8532:
        /* <DEDUP_REMOVED lines=19> */
.L_x_8539:
        /* <DEDUP_REMOVED lines=13> */
.L_x_8541:
[----:B------:R-:W-:Y:S05]  /*15ee0*/  BSYNC.RECONVERGENT B2 ;  /* 0x0000000000027941 */ /* 0x000fea0003800200 */
.L_x_8540:
        /* <DEDUP_REMOVED lines=39> */
[----:B------:R-:W-:-:S03]  /*16160*/  LOP3.LUT R126, R126, UR26, R129, 0x96, !PT ;  /* 0x0000001a7e7e7c12 */ /* 0x000fc6000f8e9681 */
[----:B------:R-:W-:Y:S01]  /*16170*/  IMAD.MOV.U32 R114, RZ, RZ, R118 ;  /* 0x000000ffff727224 */ /* 0x000fe200078e0076 */
[----:B------:R-:W-:-:S07]  /*16180*/  LOP3.LUT R130, R108, R130, R119, 0x96, !PT ;  /* 0x000000826c827212 */ /* 0x000fce00078e9677 */
.L_x_8538:
[----:B------:R-:W-:Y:S05]  /*16190*/  BSYNC.RECONVERGENT B1 ;  /* 0x0000000000017941 */ /* 0x000fea0003800200 */
.L_x_8537:
        /* <DEDUP_REMOVED lines=18> */
.L_x_8544:
        /* <DEDUP_REMOVED lines=13> */
.L_x_8546:
[----:B------:R-:W-:Y:S05]  /*16390*/  BSYNC.RECONVERGENT B2 ;  /* 0x0000000000027941 */ /* 0x000fea0003800200 */
.L_x_8545:
[----:B------:R-:W-:Y:S01]  /*163a0*/  LOP3.LUT R124, R6, UR7, R129, 0x96, !PT ;  /* 0x00000007067c7c12 */ /* 0x000fe2000f8e9681 */
[----:B------:R-:W-:Y:S01]  /*163b0*/  IMAD.WIDE.U32 R126, R2, -0x326172a9, RZ ;  /* 0xcd9e8d57027e7825 */ /* 0x000fe200078e00ff */
[----:B------:R-:W-:-:S03]  /*163c0*/  MOV R21, R114 ;  /* 0x0000007200157202 */ /* 0x000fc60000000f00 */
[----:B------:R-:W-:Y:S02]  /*163d0*/  HFMA2 R101, -RZ, RZ, 0, 0 ;  /* 0x00000000ff657431 */ /* 0x000fe400000001ff */
        /* <DEDUP_REMOVED lines=33> */
[----:B------:R-:W-:-:S04]  /*165f0*/  IMAD.WIDE.U32 R124, R124, -0x2daee0ad, RZ ;  /* 0xd2511f537c7c7825 */ /* 0x000fc800078e00ff */
[----:B------:R-:W-:Y:S01]  /*16600*/  IMAD.MOV.U32 R114, RZ, RZ, R124 ;  /* 0x000000ffff727224 */ /* 0x000fe200078e007c */
[----:B------:R-:W-:Y:S01]  /*16610*/  LOP3.LUT R130, R108, R128, R125, 0x96, !PT ;  /* 0x000000806c827212 */ /* 0x000fe200078e967d */
[----:B------:R-:W-:-:S04]  /*16620*/  IMAD.WIDE.U32 R124, R23, -0x326172a9, RZ ;  /* 0xcd9e8d57177c7825 */ /* 0x000fc800078e00ff */
[----:B------:R-:W-:Y:S01]  /*16630*/  IMAD.MOV.U32 R128, RZ, RZ, R124 ;  /* 0x000000ffff807224 */ /* 0x000fe200078e007c */
[----:B------:R-:W-:-:S07]  /*16640*/  LOP3.LUT R126, R126, UR26, R125, 0x96, !PT ;  /* 0x0000001a7e7e7c12 */ /* 0x000fce000f8e967d */
.L_x_8543:
[----:B------:R-:W-:Y:S05]  /*16650*/  BSYNC.RECONVERGENT B1 ;  /* 0x0000000000017941 */ /* 0x000fea0003800200 */
.L_x_8542:
        /* <DEDUP_REMOVED lines=18> */
.L_x_8549:
        /* <DEDUP_REMOVED lines=13> */
.L_x_8551:
[----:B------:R-:W-:Y:S05]  /*16850*/  BSYNC.RECONVERGENT B2 ;  /* 0x0000000000027941 */ /* 0x000fea0003800200 */
.L_x_8550:
        /* <DEDUP_REMOVED lines=40> */
[----:B------:R-:W-:Y:S01]  /*16ae0*/  IMAD.MOV.U32 R23, RZ, RZ, RZ ;  /* 0x000000ffff177224 */ /* 0x000fe200078e00ff */
[----:B------:R-:W-:-:S07]  /*16af0*/  LOP3.LUT R126, R126, UR26, R129, 0x96, !PT ;  /* 0x0000001a7e7e7c12 */ /* 0x000fce000f8e9681 */
.L_x_8548:
[----:B------:R-:W-:Y:S05]  /*16b00*/  BSYNC.RECONVERGENT B1 ;  /* 0x0000000000017941 */ /* 0x000fea0003800200 */
.L_x_8547:
        /* <DEDUP_REMOVED lines=17> */
.L_x_8554:
        /* <DEDUP_REMOVED lines=13> */
.L_x_8556:
[----:B------:R-:W-:Y:S05]  /*16cf0*/  BSYNC.RECONVERGENT B2 ;  /* 0x0000000000027941 */ /* 0x000fea0003800200 */
.L_x_8555:
        /* <DEDUP_REMOVED lines=38> */
[----:B------:R-:W-:Y:S02]  /*16f60*/  LOP3.LUT R130, R108, R130, R129, 0x96, !PT ;  /* 0x000000826c827212 */ /* 0x000fe400078e9681 */
[----:B------:R-:W-:Y:S01]  /*16f70*/  MOV R114, R128 ;  /* 0x0000008000727202 */ /* 0x000fe20000000f00 */
[----:B------:R-:W-:-:S05]  /*16f80*/  IMAD.WIDE.U32 R128, R23, -0x326172a9, RZ ;  /* 0xcd9e8d5717807825 */ /* 0x000fca00078e00ff */
[----:B------:R-:W-:-:S07]  /*16f90*/  LOP3.LUT R126, R126, UR26, R129, 0x96, !PT ;  /* 0x0000001a7e7e7c12 */ /* 0x000fce000f8e9681 */
.L_x_8553:
[----:B------:R-:W-:Y:S05]  /*16fa0*/  BSYNC.RECONVERGENT B1 ;  /* 0x0000000000017941 */ /* 0x000fea0003800200 */
.L_x_8552:
[----:B------:R-:W-:Y:S01]  /*16fb0*/  ISETP.NE.AND P5, PT, R101, 0x1, PT ;  /* 0x000000016500780c */ /* 0x000fe20003fa5270 */
[----:B------:R-:W-:Y:S01]  /*16fc0*/  BSSY.RECONVERGENT B1, `(.L_x_8557) ;  /* 0x0000049000017945 */ /* 0x000fe20003800200 */
[----:B------:R-:W-:Y:S01]  /*16fd0*/  I2FP.F32.U32 R21, R21 ;  /* 0x0000001500157245 */ /* 0x000fe20000201000 */
[----:B------:R-:W-:Y:S01]  /*16fe0*/  IMAD.MOV.U32 R119, RZ, RZ, 0x2 ;  /* 0x00000002ff777424 */ /* 0x000fe200078e00ff */
[----:B------:R-:W-:Y:S02]  /*16ff0*/  SHF.L.U32 R136, R103, 0x10, RZ ;  /* 0x0000001067887819 */ /* 0x000fe400000006ff */
[----:B------:R-:W-:Y:S01]  /*17000*/  MOV R23, R128 ;  /* 0x0000008000177202 */ /* 0x000fe20000000f00 */
[----:B------:R-:W-:-:S05]  /*17010*/  FFMA.FTZ R21, R21, R16, 1.1641532182693481445e-10 ;  /* 0x2f00000015157423 */ /* 0x000fca0000010010 */
[----:B------:R-:W-:Y:S02]  /*17020*/  FSETP.LE.FTZ.AND P4, PT, R21, R110, PT ;  /* 0x0000006e1500720b */ /* 0x000fe40003f93000 */
[----:B------:R-:W-:Y:S01]  /*17030*/  PRMT R21, R103, 0x7632, R21 ;  /* 0x0000763267157816 */ /* 0x000fe20000000015 */
        /* <DEDUP_REMOVED lines=9> */
.L_x_8559:
        /* <DEDUP_REMOVED lines=13> */
.L_x_8561:
[----:B------:R-:W-:Y:S05]  /*171a0*/  BSYNC.RECONVERGENT B2 ;  /* 0x0000000000027941 */ /* 0x000fea0003800200 */
.L_x_8560:
[----:B------:R-:W-:Y:S01]  /*171b0*/  LOP3.LUT R128, R6, UR7, R103, 0x96, !PT ;  /* 0x0000000706807c12 */ /* 0x000fe2000f8e9667 */
[----:B------:R-:W-:-:S04]  /*171c0*/  IMAD.WIDE.U32 R126, R2, -0x326172a9, RZ ;  /* 0xcd9e8d57027e7825 */ /* 0x000fc800078e00ff */
[----:B------:R-:W-:Y:S01]  /*171d0*/  HFMA2 R119, -RZ, RZ, 0, 0 ;  /* 0x00000000ff777431 */ /* 0x000fe200000001ff */
[----:B------:R-:W-:Y:S01]  /*171e0*/  MOV R23, R114 ;  /* 0x0000007200177202 */ /* 0x000fe20000000f00 */
[----:B------:R-:W-:Y:S01]  /*171f0*/  IMAD.WIDE.U32 R128, R128, -0x326172a9, RZ ;  /* 0xcd9e8d5780807825 */ /* 0x000fe200078e00ff */
[----:B------:R-:W-:-:S04]  /*17200*/  LOP3.LUT R127, R5, UR6, R127, 0x96, !PT ;  /* 0x00000006057f7c12 */ /* 0x000fc8000f8e967f */
        /* <DEDUP_REMOVED lines=18> */
[----:B------:R-:W-:-:S05]  /*17330*/  LOP3.LUT R104, R107, R104, R127, 0x96, !PT ;  /* 0x000000686b687212 */ /* 0x000fca00078e967f */
        /* <DEDUP_REMOVED lines=10> */
[----:B------:R-:W-:-:S05]  /*173e0*/  IMAD.WIDE.U32 R130, R130, -0x2daee0ad, RZ ;  /* 0xd2511f5382827825 */ /* 0x000fca00078e00ff */
[----:B------:R-:W-:Y:S01]  /*173f0*/  LOP3.LUT R128, R18, UR25, R131, 0x96, !PT ;  /* 0x0000001912807c12 */ /* 0x000fe2000f8e9683 */
[----:B------:R-:W-:-:S04]  /*17400*/  IMAD.WIDE.U32 R18, R19, -0x2daee0ad, RZ ;  /* 0xd2511f5313127825 */ /* 0x000fc800078e00ff */
[----:B------:R-:W-:Y:S01]  /*17410*/  IMAD.WIDE.U32 R128, R128, -0x326172a9, RZ ;  /* 0xcd9e8d5780807825 */ /* 0x000fe200078e00ff */
[----:B------:R-:W-:-:S03]  /*17420*/  LOP3.LUT R130, R108, R130, R19, 0x96, !PT ;  /* 0x000000826c827212 */ /* 0x000fc600078e9613 */
[----:B------:R-:W-:Y:S01]  /*17430*/  IMAD.MOV.U32 R114, RZ, RZ, R18 ;  /* 0x000000ffff727224 */ /* 0x000fe200078e0012 */
[----:B------:R-:W-:-:S07]  /*17440*/  LOP3.LUT R126, R126, UR26, R129, 0x96, !PT ;  /* 0x0000001a7e7e7c12 */ /* 0x000fce000f8e9681 */
.L_x_8558:
[----:B------:R-:W-:Y:S05]  /*17450*/  BSYNC.RECONVERGENT B1 ;  /* 0x0000000000017941 */ /* 0x000fea0003800200 */
.L_x_8557:
        /* <DEDUP_REMOVED lines=14> */
[----:B------:R-:W-:Y:S01]  /*17540*/  ISETP.NE.AND P0, PT, R117, RZ, PT ;  /* 0x000000ff7500720c */ /* 0x000fe20003f05270 */
[-C--:B------:R-:W-:Y:S01]  /*17550*/  FMUL.FTZ R134, R134, R111.reuse ;  /* 0x0000006f86867220 */ /* 0x080fe20000410000 */
[----:B------:R-:W-:Y:S01]  /*17560*/  ISETP.NE.AND P6, PT, R116, RZ, PT ;  /* 0x000000ff7400720c */ /* 0x000fe20003fc5270 */
[-C--:B------:R-:W-:Y:S01]  /*17570*/  FMUL.FTZ R124, R124, R111.reuse ;  /* 0x0000006f7c7c7220 */ /* 0x080fe20000410000 */
        /* <DEDUP_REMOVED lines=19> */
.L_x_8521:
        /* <DEDUP_REMOVED lines=67> */
.L_x_8562:
[----:B------:R-:W-:Y:S01]  /*17ae0*/  UMOV UR19, 0xffffffff ;  /* 0xffffffff00137882 */ /* 0x000fe20000000000 */
[----:B------:R-:W-:Y:S02]  /*17af0*/  FADD.FTZ R108, R108, R103 ;  /* 0x000000676c6c7221 */ /* 0x000fe40000010000 */
[----:B------:R-:W-:Y:S05]  /*17b00*/  BRA.DIV UR19, `(.L_x_8563) ;  /* 0x0000000a13d07947 */ /* 0x000fea000b800000 */
[----:B0-----:R-:W0:Y:S02]  /*17b10*/  SHFL.BFLY PT, R17, R108, 0x1, 0x1f ;  /* 0x0c201f006c117f89 */ /* 0x001e2400000e0000 */
[----:B0-----:R-:W-:-:S05]  /*17b20*/  FADD.FTZ R18, R108, R17 ;  /* 0x000000116c127221 */ /* 0x001fca0000010000 */
[----:B------:R-:W0:Y:S02]  /*17b30*/  SHFL.BFLY PT, R17, R18, 0x2, 0x1f ;  /* 0x0c401f0012117f89 */ /* 0x000e2400000e0000 */
[----:B0-----:R-:W-:Y:S02]  /*17b40*/  FADD.FTZ R19, R18, R17 ;  /* 0x0000001112137221 */ /* 0x001fe40000010000 */
[----:B------:R-:W0:Y:S03]  /*17b50*/  LDC R17, c[0x0][0x400] ;  /* 0x00010000ff117b82 */ /* 0x000e260000000800 */
        /* <DEDUP_REMOVED lines=64> */
.L_x_8576:
[----:B------:R-:W-:Y:S01]  /*17f60*/  FMUL.FTZ R16, R104, R104 ;  /* 0x0000006868107220 */ /* 0x000fe20000410000 */
[----:B------:R-:W-:Y:S01]  /*17f70*/  ISETP.NE.AND P2, PT, RZ, UR14, PT ;  /* 0x0000000eff007c0c */ /* 0x000fe2000bf45270 */
[----:B-1----:R-:W-:-:S03]  /*17f80*/  FADD.FTZ R18, R106, R107 ;  /* 0x0000006b6a127221 */ /* 0x002fc60000010000 */
[----:B------:R-:W-:Y:S01]  /*17f90*/  FSEL R19, R16, RZ, P2 ;  /* 0x000000ff10137208 */ /* 0x000fe20001000000 */
[----:B------:R-:W-:Y:S01]  /*17fa0*/  FFMA.FTZ R18, R18, R17, UR5 ;  /* 0x0000000512127e23 */ /* 0x000fe20008010011 */
[----:B0-----:R-:W-:Y:S01]  /*17fb0*/  FSEL R106, R104, RZ, !P2 ;  /* 0x000000ff686a7208 */ /* 0x001fe20005000000 */
[----:B------:R-:W0:Y:S02]  /*17fc0*/  LDC.64 R16, c[0x0][0x428] ;  /* 0x00010a00ff107b82 */ /* 0x000e240000000a00 */
[----:B------:R-:W-:Y:S02]  /*17fd0*/  FADD.FTZ R18, R18, R19 ;  /* 0x0000001312127221 */ /* 0x000fe40000010000 */
        /* <DEDUP_REMOVED lines=26> */
[C---:B------:R-:W-:Y:S01]  /*18180*/  FMUL.FTZ R19, R34.reuse, R19 ;  /* 0x0000001322137220 */ /* 0x040fe20000410000 */
[C---:B------:R-:W-:Y:S01]  /*18190*/  FMUL.FTZ R18, R34.reuse, R33 ;  /* 0x0000002122127220 */ /* 0x040fe20000410000 */
[----:B------:R-:W-:Y:S01]  /*181a0*/  FMUL.FTZ R117, R34, R117 ;  /* 0x0000007522757220 */ /* 0x000fe20000410000 */
[----:B------:R-:W-:Y:S01]  /*181b0*/  FFMA.FTZ R111, R111, R98, R74 ;  /* 0x000000626f6f7223 */ /* 0x000fe2000001004a */
[----:B------:R-:W-:Y:S01]  /*181c0*/  FFMA.FTZ R22, R20, R99, R75 ;  /* 0x0000006314167223 */ /* 0x000fe2000001004b */
[----:B0-----:R-:W-:-:S04]  /*181d0*/  IMAD.WIDE.U32 R28, R7, 0x10, R16 ;  /* 0x00000010071c7825 */ /* 0x001fc800078e0010 */
[C---:B------:R-:W-:Y:S01]  /*181e0*/  FADD.FTZ R21, -R106.reuse, R102 ;  /* 0x000000666a157221 */ /* 0x040fe20000010100 */
[----:B------:R-:W-:Y:S01]  /*181f0*/  FADD.FTZ R23, -R106, R103 ;  /* 0x000000676a177221 */ /* 0x000fe20000010100 */
[----:B------:R-:W-:Y:S01]  /*18200*/  FFMA.FTZ R7, R19, R96, R72 ;  /* 0x0000006013077223 */ /* 0x000fe20000010048 */
[----:B------:R-:W-:-:S04]  /*18210*/  IMAD.WIDE.U32 R30, R112, 0x10, R16 ;  /* 0x00000010701e7825 */ /* 0x000fc800078e0010 */
[----:B------:R-:W-:Y:S01]  /*18220*/  FFMA.FTZ R117, R117, R92, R68 ;  /* 0x0000005c75757223 */ /* 0x000fe20000010044 */
[----:B------:R-:W-:Y:S01]  /*18230*/  FFMA.FTZ R20, R18, R97, R73 ;  /* 0x0000006112147223 */ /* 0x000fe20000010049 */
[----:B------:R-:W-:Y:S01]  /*18240*/  FADD.FTZ R27, -R106, R27 ;  /* 0x0000001b6a1b7221 */ /* 0x000fe20000010100 */
[----:B------:R-:W-:Y:S01]  /*18250*/  IMAD.WIDE.U32 R32, R113, 0x10, R16 ;  /* 0x0000001071207825 */ /* 0x000fe200078e0010 */
[----:B------:R-:W-:-:S03]  /*18260*/  F2FP.BF16.F32.PACK_AB R17, R22, R111 ;  /* 0x0000006f1611723e */ /* 0x000fc600000010ff */
[C---:B------:R-:W-:Y:S01]  /*18270*/  FMUL.FTZ R22, R34.reuse, R127 ;  /* 0x0000007f22167220 */ /* 0x040fe20000410000 */
[C---:B------:R-:W-:Y:S01]  /*18280*/  FMUL.FTZ R133, R34.reuse, R133 ;  /* 0x0000008522857220 */ /* 0x040fe20000410000 */
[C---:B------:R-:W-:Y:S01]  /*18290*/  FMUL.FTZ R38, R34.reuse, R135 ;  /* 0x0000008722267220 */ /* 0x040fe20000410000 */
[C---:B------:R-:W-:Y:S01]  /*182a0*/  FMUL.FTZ R121, R34.reuse, R121 ;  /* 0x0000007922797220 */ /* 0x040fe20000410000 */
[C---:B------:R-:W-:Y:S01]  /*182b0*/  FMUL.FTZ R103, R34.reuse, R21 ;  /* 0x0000001522677220 */ /* 0x040fe20000410000 */
[----:B------:R-:W-:Y:S01]  /*182c0*/  FMUL.FTZ R102, R34, R23 ;  /* 0x0000001722667220 */ /* 0x000fe20000410000 */
[----:B------:R-:W-:Y:S01]  /*182d0*/  FADD.FTZ R109, -R106, R100 ;  /* 0x000000646a6d7221 */ /* 0x000fe20000010100 */
[----:B------:R-:W-:Y:S01]  /*182e0*/  F2FP.BF16.F32.PACK_AB R18, R24, R117 ;  /* 0x000000751812723e */ /* 0x000fe200000010ff */
[----:B------:R-:W0:Y:S01]  /*182f0*/  @!P1 LDC.64 R36, c[0x0][0x3c0] ;  /* 0x0000f000ff249b82 */ /* 0x000e220000000a00 */
[----:B------:R-:W-:Y:S01]  /*18300*/  F2FP.BF16.F32.PACK_AB R16, R20, R7 ;  /* 0x000000071410723e */ /* 0x000fe200000010ff */
[----:B------:R-:W-:Y:S01]  /*18310*/  FMUL.FTZ R100, R34, R27 ;  /* 0x0000001b22647220 */ /* 0x000fe20000410000 */
[----:B------:R-:W-:Y:S01]  /*18320*/  FFMA.FTZ R7, R22, R89, R65 ;  /* 0x0000005916077223 */ /* 0x000fe20000010041 */
[----:B------:R-:W-:Y:S01]  /*18330*/  FFMA.FTZ R22, R133, R84, R60 ;  /* 0x0000005485167223 */ /* 0x000fe2000001003c */
[----:B------:R-:W-:Y:S01]  /*18340*/  FFMA.FTZ R27, R38, R85, R61 ;  /* 0x00000055261b7223 */ /* 0x000fe2000001003d */
[----:B------:R-:W-:Y:S01]  /*18350*/  FFMA.FTZ R19, R121, R94, R70 ;  /* 0x0000005e79137223 */ /* 0x000fe20000010046 */
[----:B------:R-:W-:Y:S01]  /*18360*/  FFMA.FTZ R103, R103, R78, R54 ;  /* 0x0000004e67677223 */ /* 0x000fe20000010036 */
[----:B------:R-:W1:Y:S01]  /*18370*/  @!P1 LDC.64 R24, c[0x0][0x3c8] ;  /* 0x0000f200ff189b82 */ /* 0x000e620000000a00 */
[----:B------:R-:W-:Y:S01]  /*18380*/  FFMA.FTZ R102, R102, R79, R55 ;  /* 0x0000004f66667223 */ /* 0x000fe20000010037 */
[----:B------:R-:W-:Y:S01]  /*18390*/  F2FP.BF16.F32.PACK_AB R22, R27, R22 ;  /* 0x000000161b16723e */ /* 0x000fe200000010ff */
[----:B------:R-:W-:Y:S01]  /*183a0*/  FMUL.FTZ R137, R34, R137 ;  /* 0x0000008922897220 */ /* 0x000fe20000410000 */
[----:B------:R-:W-:Y:S01]  /*183b0*/  F2FP.BF16.F32.PACK_AB R19, R26, R19 ;  /* 0x000000131a13723e */ /* 0x000fe200000010ff */
[----:B------:R-:W-:Y:S01]  /*183c0*/  FMUL.FTZ R129, R34, R129 ;  /* 0x0000008122817220 */ /* 0x000fe20000410000 */
[----:B------:R-:W-:Y:S01]  /*183d0*/  F2FP.BF16.F32.PACK_AB R27, R102, R103 ;  /* 0x00000067661b723e */ /* 0x000fe200000010ff */
[----:B------:R-:W-:Y:S01]  /*183e0*/  FMUL.FTZ R26, R34, R131 ;  /* 0x00000083221a7220 */ /* 0x000fe20000410000 */
[----:B------:R-:W2:Y:S01]  /*183f0*/  LDC.64 R102, c[0x0][0x380] ;  /* 0x0000e000ff667b82 */ /* 0x000ea20000000a00 */
[----:B------:R-:W-:Y:S01]  /*18400*/  FFMA.FTZ R23, R137, R86, R62 ;  /* 0x0000005689177223 */ /* 0x000fe2000001003e */
[----:B------:R-:W-:Y:S01]  /*18410*/  FFMA.FTZ R100, R100, R87, R63 ;  /* 0x0000005764647223 */ /* 0x000fe2000001003f */
[----:B------:R-:W-:Y:S01]  /*18420*/  FFMA.FTZ R21, R129, R90, R66 ;  /* 0x0000005a81157223 */ /* 0x000fe20000010042 */
[----:B------:R-:W-:Y:S01]  /*18430*/  FFMA.FTZ R26, R26, R91, R67 ;  /* 0x0000005b1a1a7223 */ /* 0x000fe20000010043 */
[----:B------:R-:W-:Y:S01]  /*18440*/  FADD.FTZ R101, -R106, R101 ;  /* 0x000000656a657221 */ /* 0x000fe20000010100 */
[----:B------:R-:W-:Y:S01]  /*18450*/  FMUL.FTZ R125, R34, R125 ;  /* 0x0000007d227d7220 */ /* 0x000fe20000410000 */
[----:B------:R-:W-:Y:S01]  /*18460*/  F2FP.BF16.F32.PACK_AB R23, R100, R23 ;  /* 0x000000176417723e */ /* 0x000fe200000010ff */
[----:B------:R-:W-:Y:S01]  /*18470*/  FMUL.FTZ R35, R34, R35 ;  /* 0x0000002322237220 */ /* 0x000fe20000410000 */
[----:B------:R-:W-:Y:S01]  /*18480*/  F2FP.BF16.F32.PACK_AB R21, R26, R21 ;  /* 0x000000151a15723e */ /* 0x000fe200000010ff */
        /* <DEDUP_REMOVED lines=19> */
[----:B--2---:R-:W-:Y:S02]  /*185c0*/  IMAD R3, R102, 0x4, R3 ;  /* 0x0000000466037824 */ /* 0x004fe400078e0203 */
[----:B------:R0:W-:Y:S03]  /*185d0*/  @!P1 STG.E desc[UR8][R38.64], R34 ;  /* 0x0000002226009986 */ /* 0x0001e6000c101908 */
[----:B------:R-:W-:Y:S01]  /*185e0*/  ISETP.GE.AND P1, PT, R3, R103, PT ;  /* 0x000000670300720c */ /* 0x000fe20003f26270 */
[----:B------:R0:W-:Y:S04]  /*185f0*/  STG.E.128 desc[UR8][R28.64], R16 ;  /* 0x000000101c007986 */ /* 0x0001e8000c101d08 */
[----:B------:R0:W-:Y:S04]  /*18600*/  STG.E.128 desc[UR8][R30.64], R20 ;  /* 0x000000141e007986 */ /* 0x0001e8000c101d08 */
[----:B------:R0:W-:Y:S04]  /*18610*/  STG.E.128 desc[UR8][R32.64], R24 ;  /* 0x0000001820007986 */ /* 0x0001e8000c101d08 */
[----:B------:R-:W-:Y:S05]  /*18620*/  @!P1 BRA `(.L_x_8564) ;  /* 0xfffffe8000fc9947 */ /* 0x000fea000383ffff */
[----:B------:R-:W-:Y:S05]  /*18630*/  BSYNC B0 ;  /* 0x0000000000007941 */ /* 0x000fea0003800000 */
.L_x_8193:
[----:B------:R-:W-:Y:S05]  /*18640*/  EXIT ;  /* 0x000000000000794d */ /* 0x000fea0003800000 */
.L_x_8563:
[----:B------:R-:W-:Y:S01]  /*18650*/  HFMA2 R110, -RZ, RZ, 0, 5.9604644775390625e-08 ;  /* 0x00000001ff6e7431 */ /* 0x000fe200000001ff */
[----:B------:R-:W-:Y:S01]  /*18660*/  BSSY B1, `(.L_x_8565) ;  /* 0x0000006000017945 */ /* 0x000fe20003800000 */
[----:B------:R-:W-:Y:S01]  /*18670*/  IMAD.MOV.U32 R111, RZ, RZ, 0x1f ;  /* 0x0000001fff6f7424 */ /* 0x000fe200078e00ff */
[----:B------:R-:W-:-:S07]  /*18680*/  MOV R109, 0xffffffff ;  /* 0xffffffff006d7802 */ /* 0x000fce0000000f00 */
[----:B0-----:R-:W-:Y:S05]  /*18690*/  WARPSYNC.COLLECTIVE R109, `(.L_x_8566) ;  /* 0x000000006d087348 */ /* 0x001fea0003c00000 */
[----:B------:R1:W2:Y:S02]  /*186a0*/  SHFL.BFLY P2, R107, R108, R110, R111 ;  /* 0x0c00006e6c6b7389 */ /* 0x0002a4000004006f */
[----:B012---:R-:W-:Y:S05]  /*186b0*/  ENDCOLLECTIVE ;  /* 0x000000000000791b */ /* 0x007fea0003800000 */
.L_x_8566:
[----:B------:R-:W-:Y:S05]  /*186c0*/  BSYNC B1 ;  /* 0x0000000000017941 */ /* 0x000fea0003800000 */
.L_x_8565:
        /* <DEDUP_REMOVED lines=9> */
.L_x_8567:
        /* <DEDUP_REMOVED lines=8> */
.L_x_8568:
[----:B------:R-:W-:Y:S02]  /*187e0*/  IMAD.MOV.U32 R110, RZ, RZ, 0x8 ;  /* 0x00000008ff6e7424 */ /* 0x000fe400078e00ff */
[----:B------:R-:W-:-:S04]  /*187f0*/  IMAD.MOV.U32 R16, RZ, RZ, R107 ;  /* 0x000000ffff107224 */ /* 0x000fc800078e006b */
[----:B------:R-:W-:-:S05]  /*18800*/  FADD.FTZ R105, R19, R16 ;  /* 0x0000001013697221 */ /* 0x000fca0000010000 */
[----:B------:R-:W-:-:S07]  /*18810*/  MOV R108, R105 ;  /* 0x00000069006c7202 */ /* 0x000fce0000000f00 */
[----:B------:R-:W-:Y:S05]  /*18820*/  WARPSYNC.COLLECTIVE R109, `(.L_x_8569) ;  /* 0x000000006d087348 */ /* 0x000fea0003c00000 */
[----:B------:R0:W1:Y:S02]  /*18830*/  SHFL.BFLY P2, R107, R108, R110, R111 ;  /* 0x0c00006e6c6b7389 */ /* 0x000064000004006f */
[----:B01----:R-:W-:Y:S05]  /*18840*/  ENDCOLLECTIVE ;  /* 0x000000000000791b */ /* 0x003fea0003800000 */
.L_x_8569:
[----:B------:R-:W-:Y:S01]  /*18850*/  HFMA2 R110, -RZ, RZ, 0, 9.5367431640625e-07 ;  /* 0x00000010ff6e7431 */ /* 0x000fe200000001ff */
[----:B------:R-:W-:-:S05]  /*18860*/  MOV R16, R107 ;  /* 0x0000006b00107202 */ /* 0x000fca0000000f00 */
[----:B------:R-:W-:-:S04]  /*18870*/  FADD.FTZ R106, R105, R16 ;  /* 0x00000010696a7221 */ /* 0x000fc80000010000 */
[----:B------:R-:W-:-:S07]  /*18880*/  IMAD.MOV.U32 R108, RZ, RZ, R106 ;  /* 0x000000ffff6c7224 */ /* 0x000fce00078e006a */
[----:B------:R-:W-:Y:S05]  /*18890*/  WARPSYNC.COLLECTIVE R109, `(.L_x_8570) ;  /* 0x000000006d087348 */ /* 0x000fea0003c00000 */
[----:B------:R0:W1:Y:S02]  /*188a0*/  SHFL.BFLY P2, R107, R108, R110, R111 ;  /* 0x0c00006e6c6b7389 */ /* 0x000064000004006f */
[----:B01----:R-:W-:Y:S05]  /*188b0*/  ENDCOLLECTIVE ;  /* 0x000000000000791b */ /* 0x003fea0003800000 */
.L_x_8570:
[----:B------:R-:W-:Y:S01]  /*188c0*/  MOV R110, 0x1 ;  /* 0x00000001006e7802 */ /* 0x000fe20000000f00 */
        /* <DEDUP_REMOVED lines=54> */
.L_x_8571:
[----:B------:R-:W-:Y:S02]  /*18c30*/  IMAD.MOV.U32 R110, RZ, RZ, 0x2 ;  /* 0x00000002ff6e7424 */ /* 0x000fe400078e00ff */
[----:B------:R-:W-:-:S04]  /*18c40*/  IMAD.MOV.U32 R19, RZ, RZ, R107 ;  /* 0x000000ffff137224 */ /* 0x000fc800078e006b */
[----:B------:R-:W-:-:S05]  /*18c50*/  FADD.FTZ R19, R16, R19 ;  /* 0x0000001310137221 */ /* 0x000fca0000010000 */
[----:B------:R-:W-:-:S07]  /*18c60*/  MOV R108, R19 ;  /* 0x00000013006c7202 */ /* 0x000fce0000000f00 */
[----:B------:R-:W-:Y:S05]  /*18c70*/  WARPSYNC.COLLECTIVE R109, `(.L_x_8572) ;  /* 0x000000006d087348 */ /* 0x000fea0003c00000 */
[----:B------:R0:W1:Y:S02]  /*18c80*/  SHFL.BFLY P2, R107, R108, R110, R111 ;  /* 0x0c00006e6c6b7389 */ /* 0x000064000004006f */
[----:B01----:R-:W-:Y:S05]  /*18c90*/  ENDCOLLECTIVE ;  /* 0x000000000000791b */ /* 0x003fea0003800000 */
.L_x_8572:
[----:B------:R-:W-:Y:S01]  /*18ca0*/  HFMA2 R110, -RZ, RZ, 0, 2.384185791015625e-07 ;  /* 0x00000004ff6e7431 */ /* 0x000fe200000001ff */
[----:B------:R-:W-:-:S05]  /*18cb0*/  MOV R18, R107 ;  /* 0x0000006b00127202 */ /* 0x000fca0000000f00 */
[----:B------:R-:W-:-:S04]  /*18cc0*/  FADD.FTZ R18, R19, R18 ;  /* 0x0000001213127221 */ /* 0x000fc80000010000 */
[----:B------:R-:W-:-:S07]  /*18cd0*/  IMAD.MOV.U32 R108, RZ, RZ, R18 ;  /* 0x000000ffff6c7224 */ /* 0x000fce00078e0012 */
[----:B------:R-:W-:Y:S05]  /*18ce0*/  WARPSYNC.COLLECTIVE R109, `(.L_x_8573) ;  /* 0x000000006d087348 */ /* 0x000fea0003c00000 */
[----:B------:R0:W1:Y:S02]  /*18cf0*/  SHFL.BFLY P2, R107, R108, R110, R111 ;  /* 0x0c00006e6c6b7389 */ /* 0x000064000004006f */
[----:B01----:R-:W-:Y:S05]  /*18d00*/  ENDCOLLECTIVE ;  /* 0x000000000000791b */ /* 0x003fea0003800000 */
.L_x_8573:
[----:B------:R-:W-:Y:S02]  /*18d10*/  IMAD.MOV.U32 R110, RZ, RZ, 0x8 ;  /* 0x00000008ff6e7424 */ /* 0x000fe400078e00ff */
[----:B------:R-:W-:-:S04]  /*18d20*/  IMAD.MOV.U32 R105, RZ, RZ, R107 ;  /* 0x000000ffff697224 */ /* 0x000fc800078e006b */
[----:B------:R-:W-:-:S05]  /*18d30*/  FADD.FTZ R105, R18, R105 ;  /* 0x0000006912697221 */ /* 0x000fca0000010000 */
[----:B------:R-:W-:-:S07]  /*18d40*/  MOV R108, R105 ;  /* 0x00000069006c7202 */ /* 0x000fce0000000f00 */
[----:B------:R-:W-:Y:S05]  /*18d50*/  WARPSYNC.COLLECTIVE R109, `(.L_x_8574) ;  /* 0x000000006d087348 */ /* 0x000fea0003c00000 */
[----:B------:R0:W1:Y:S02]  /*18d60*/  SHFL.BFLY P2, R107, R108, R110, R111 ;  /* 0x0c00006e6c6b7389 */ /* 0x000064000004006f */
[----:B01----:R-:W-:Y:S05]  /*18d70*/  ENDCOLLECTIVE ;  /* 0x000000000000791b */ /* 0x003fea0003800000 */
.L_x_8574:
[----:B------:R-:W-:Y:S01]  /*18d80*/  HFMA2 R110, -RZ, RZ, 0, 9.5367431640625e-07 ;  /* 0x00000010ff6e7431 */ /* 0x000fe200000001ff */
[----:B------:R-:W-:-:S05]  /*18d90*/  MOV R106, R107 ;  /* 0x0000006b006a7202 */ /* 0x000fca0000000f00 */
[----:B------:R-:W-:-:S04]  /*18da0*/  FADD.FTZ R106, R105, R106 ;  /* 0x0000006a696a7221 */ /* 0x000fc80000010000 */
[----:B------:R-:W-:-:S07]  /*18db0*/  IMAD.MOV.U32 R108, RZ, RZ, R106 ;  /* 0x000000ffff6c7224 */ /* 0x000fce00078e006a */
[----:B------:R-:W-:Y:S05]  /*18dc0*/  WARPSYNC.COLLECTIVE R109, `(.L_x_8575) ;  /* 0x000000006d087348 */ /* 0x000fea0003c00000 */
[----:B------:R0:W1:Y:S02]  /*18dd0*/  SHFL.BFLY P2, R107, R108, R110, R111 ;  /* 0x0c00006e6c6b7389 */ /* 0x000064000004006f */
[----:B01----:R-:W-:Y:S05]  /*18de0*/  ENDCOLLECTIVE ;  /* 0x000000000000791b */ /* 0x003fea0003800000 */
.L_x_8575:
[----:B------:R-:W-:Y:S05]  /*18df0*/  BRA `(.L_x_8576) ;  /* 0xfffffff000587947 */ /* 0x000fea000383ffff */
.L_x_8577:
        /* <DEDUP_REMOVED lines=16> */
.L_x_17384:


//--------------------- .text._ZN10layer_norm31ln_parallel_residual_fwd_kernelINS_13Kernel_traitsIf6__halfS2_S2_fjLj768ELj1ELj4ELj1ELj16ENS_18Kernel_traits_baseILj768EfS2_S2_S2_fjLj128EEEEELb0ELb0ELb0EEEvNS_9FwdParamsE --------------------------
	.section	.text._ZN10layer_norm31ln_parallel_residual_fwd_kernelINS_13Kernel_traitsIf6__halfS2_S2_fjLj768ELj1ELj4ELj1ELj16ENS_18Kernel_traits_baseILj768EfS2_S2_S2_fjLj128EEEEELb0ELb0ELb0EEEvNS_9FwdParamsE,"ax",@progbits
	.align	128
        .global         _ZN10layer_norm31ln_parallel_residual_fwd_kernelINS_13Kernel_traitsIf6__halfS2_S2_fjLj768ELj1ELj4ELj1ELj16ENS_18Kernel_traits_baseILj768EfS2_S2_S2_fjLj128EEEEELb0ELb0ELb0EEEvNS_9FwdParamsE
        .type           _ZN10layer_norm31ln_parallel_residual_fwd_kernelINS_13Kernel_traitsIf6__halfS2_S2_fjLj768ELj1ELj4ELj1ELj16ENS_18Kernel_traits_baseILj768EfS2_S2_S2_fjLj128EEEEELb0ELb0ELb0EEEvNS_9FwdParamsE,@function
        .size           _ZN10layer_norm31ln_parallel_residual_fwd_kernelINS_13Kernel_traitsIf6__halfS2_S2_fjLj768ELj1ELj4ELj1ELj16ENS_18Kernel_traits_baseILj768EfS2_S2_S2_fjLj128EEEEELb0ELb0ELb0EEEvNS_9FwdParamsE,(.L_x_17385 - _ZN10layer_norm31ln_parallel_residual_fwd_kernelINS_13Kernel_traitsIf6__halfS2_S2_fjLj768ELj1ELj4ELj1ELj16ENS_18Kernel_traits_baseILj768EfS2_S2_S2_fjLj128EEEEELb0ELb0ELb0EEEvNS_9FwdParamsE)
        .other          _ZN10layer_norm31ln_parallel_residual_fwd_kernelINS_13Kernel_traitsIf6__halfS2_S2_fjLj768ELj1ELj4ELj1ELj16ENS_18Kernel_traits_baseILj768EfS2_S2_S2_fjLj128EEEEELb0ELb0ELb0EEEvNS_9FwdParamsE,@"STO_CUDA_ENTRY STV_DEFAULT"
_ZN10layer_norm31ln_parallel_residual_fwd_kernelINS_13Kernel_traitsIf6__halfS2_S2_fjLj768ELj1ELj4ELj1ELj16ENS_18Kernel_traits_baseILj768EfS2_S2_S2_fjLj128EEEEELb0ELb0ELb0EEEvNS_9FwdParamsE:
.text._ZN10layer_norm31ln_parallel_residual_fwd_kernelINS_13Kernel_traitsIf6__halfS2_S2_fjLj768ELj1ELj4ELj1ELj16ENS_18Kernel_traits_baseILj768EfS2_S2_S2_fjLj128EEEEELb0ELb0ELb0EEEvNS_9FwdParamsE:
        /* <DEDUP_REMOVED lines=13> */
[----:B0-----:R-:W-:Y:S01]  /*00d0*/  LOP3.LUT R5, R4, 0x1f, RZ, 0xc, !PT ;  /* 0x0000001f04057812 */ /* 0x001fe200078e0cff */
        /* <DEDUP_REMOVED lines=18> */
[----:B------:R-:W3:Y:S01]  /*0200*/  LDC.64 R10, c[0x0][0x3d0] ;  /* 0x0000f400ff0a7b82 */ /* 0x000ee20000000a00 */
[----:B-1----:R-:W-:-:S07]  /*0210*/  @P0 IMAD.WIDE.U32 R6, R4, 0x20, R6 ;  /* 0x0000002004060825 */ /* 0x002fce00078e0006 */
[----:B------:R-:W1:Y:S01]  /*0220*/  LDC.64 R52, c[0x0][0x3d8] ;  /* 0x0000f600ff347b82 */ /* 0x000e620000000a00 */
[----:B0-----:R-:W5:Y:S01]  /*0230*/  @P0 LDG.E.128 R12, desc[UR6][R6.64] ;  /* 0x00000006060c0981 */ /* 0x001f62000c1e1d00 */
[----:B--2---:R-:W-:-:S03]  /*0240*/  @P0 IMAD.WIDE.U32 R8, R4, 0x20, R8 ;  /* 0x0000002004080825 */ /* 0x004fc600078e0008 */
[----:B------:R-:W5:Y:S04]  /*0250*/  @P0 LDG.E.128 R16, desc[UR6][R6.64+0x10] ;  /* 0x0000100606100981 */ /* 0x000f68000c1e1d00 */
[----:B------:R-:W5:Y:S01]  /*0260*/  @P0 LDG.E.128 R20, desc[UR6][R8.64] ;  /* 0x0000000608140981 */ /* 0x000f62000c1e1d00 */
[----:B---3--:R-:W-:-:S03]  /*0270*/  @P1 IMAD.WIDE.U32 R10, R77, 0x20, R10 ;  /* 0x000000204d0a1825 */ /* 0x008fc600078e000a */
[----:B------:R-:W5:Y:S04]  /*0280*/  @P0 LDG.E.128 R24, desc[UR6][R8.64+0x10] ;  /* 0x0000100608180981 */ /* 0x000f68000c1e1d00 */
[----:B------:R-:W5:Y:S04]  /*0290*/  @P1 LDG.E.128 R28, desc[UR6][R10.64] ;  /* 0x000000060a1c1981 */ /* 0x000f68000c1e1d00 */
[----:B------:R-:W5:Y:S01]  /*02a0*/  @P1 LDG.E.128 R32, desc[UR6][R10.64+0x10] ;  /* 0x000010060a201981 */ /* 0x000f62000c1e1d00 */
[----:B------:R-:W-:Y:S01]  /*02b0*/  ISETP.GE.U32.AND P2, PT, R5, 0x60, PT ;  /* 0x000000600500780c */ /* 0x000fe20003f46070 */
[----:B-1----:R-:W-:Y:S01]  /*02c0*/  @P1 IMAD.WIDE.U32 R52, R77, 0x20, R52 ;  /* 0x000000204d341825 */ /* 0x002fe200078e0034 */
[----:B------:R-:W-:-:S02]  /*02d0*/  CS2R R46, SRZ ;  /* 0x00000000002e7805 */ /* 0x000fc4000001ff00 */
        /* <DEDUP_REMOVED lines=16> */
[----:B------:R-:W-:Y:S02]  /*03e0*/  @P1 IADD3 R77, PT, PT, R77, 0x20, RZ ;  /* 0x000000204d4d1810 */ /* 0x000fe40007ffe0ff */
[----:B0-----:R-:W-:Y:S01]  /*03f0*/  CS2R R52, SRZ ;  /* 0x0000000000347805 */ /* 0x001fe2000001ff00 */
[----:B------:R-:W-:Y:S06]  /*0400*/  @!P2 BRA `(.L_x_8581) ;  /* 0x0000000c0070a947 */ /* 0x000fec0003800000 */
        /* <DEDUP_REMOVED lines=33> */
.L_x_8580:
        /* <DEDUP_REMOVED lines=17> */
[----:B---3--:R-:W-:Y:S01]  /*0730*/  @P0 IMAD.WIDE.U32 R6, R4, 0x20, R6 ;  /* 0x0000002004060825 */ /* 0x008fe200078e0006 */
[----:B------:R-:W2:Y:S02]  /*0740*/  @P1 LDC.64 R52, c[0x0][0x440] ;  /* 0x00011000ff341b82 */ /* 0x000ea40000000a00 */
[----:B------:R-:W5:Y:S04]  /*0750*/  @P0 LDG.E.128 R20, desc[UR6][R46.64] ;  /* 0x000000062e140981 */ /* 0x000f68000c1e1d00 */
[----:B------:R-:W5:Y:S01]  /*0760*/  @P0 LD.E.128 R72, desc[UR6][R6.64] ;  /* 0x0000000606480980 */ /* 0x000f62000c101d00 */
[----:B----4-:R-:W-:-:S03]  /*0770*/  @P1 IMAD.WIDE.U32 R8, R77, 0x20, R48 ;  /* 0x000000204d081825 */ /* 0x010fc600078e0030 */
[----:B------:R-:W5:Y:S04]  /*0780*/  @P0 LD.E.128 R68, desc[UR6][R6.64+0x10] ;  /* 0x0000100606440980 */ /* 0x000f68000c101d00 */
[----:B------:R-:W5:Y:S01]  /*0790*/  @P1 LDG.E.128 R28, desc[UR6][R8.64] ;  /* 0x00000006081c1981 */ /* 0x000f62000c1e1d00 */
[----:B-1----:R-:W-:-:S03]  /*07a0*/  @P1 IMAD.WIDE.U32 R10, R77, 0x20, R50 ;  /* 0x000000204d0a1825 */ /* 0x002fc600078e0032 */
[----:B------:R-:W5:Y:S04]  /*07b0*/  @P1 LDG.E.128 R32, desc[UR6][R8.64+0x10] ;  /* 0x0000100608201981 */ /* 0x000f68000c1e1d00 */
[----:B------:R-:W5:Y:S04]  /*07c0*/  @P1 LDG.E.128 R36, desc[UR6][R10.64] ;  /* 0x000000060a241981 */ /* 0x000f68000c1e1d00 */
[----:B------:R-:W5:Y:S01]  /*07d0*/  @P1 LDG.E.128 R40, desc[UR6][R10.64+0x10] ;  /* 0x000010060a281981 */ /* 0x000f62000c1e1d00 */
[----:B--2---:R-:W-:Y:S01]  /*07e0*/  @P1 IMAD.WIDE.U32 R52, R77, 0x20, R52 ;  /* 0x000000204d341825 */ /* 0x004fe200078e0034 */
[----:B0-----:R-:W-:-:S02]  /*07f0*/  CS2R R44, SRZ ;  /* 0x00000000002c7805 */ /* 0x001fc4000001ff00 */
[----:B------:R-:W-:Y:S01]  /*0800*/  CS2R R50, SRZ ;  /* 0x0000000000327805 */ /* 0x000fe2000001ff00 */
[----:B------:R0:W5:Y:S01]  /*0810*/  @P0 LDG.E.128 R24, desc[UR6][R46.64+0x10] ;  /* 0x000010062e180981 */ /* 0x000162000c1e1d00 */
[----:B------:R-:W-:Y:S02]  /*0820*/  CS2R R48, SRZ ;  /* 0x0000000000307805 */ /* 0x000fe4000001ff00 */
[----:B------:R-:W-:Y:S01]  /*0830*/  @P1 IADD3 R77, PT, PT, R77, 0x20, RZ ;  /* 0x000000204d4d1810 */ /* 0x000fe20007ffe0ff */
[----:B------:R-:W5:Y:S04]  /*0840*/  @P1 LD.E.128 R64, desc[UR6][R52.64] ;  /* 0x0000000634401980 */ /* 0x000f68000c101d00 */
[----:B------:R1:W5:Y:S01]  /*0850*/  @P1 LD.E.128 R60, desc[UR6][R52.64+0x10] ;  /* 0x00001006343c1980 */ /* 0x000362000c101d00 */
[----:B0-----:R-:W-:-:S02]  /*0860*/  CS2R R46, SRZ ;  /* 0x00000000002e7805 */ /* 0x001fc4000001ff00 */
[----:B-1----:R-:W-:Y:S01]  /*0870*/  CS2R R52, SRZ ;  /* 0x0000000000347805 */ /* 0x002fe2000001ff00 */
        /* <DEDUP_REMOVED lines=26> */
.L_x_8579:
        /* <DEDUP_REMOVED lines=60> */
.L_x_8582:
        /* <DEDUP_REMOVED lines=9> */
[----:B------:R-:W1:Y:S08]  /*0e70*/  LDC.64 R70, c[0x0][0x3d8] ;  /* 0x0000f600ff467b82 */ /* 0x000e700000000a00 */
[----:B------:R-:W1:Y:S01]  /*0e80*/  @P1 LDC.64 R68, c[0x0][0x438] ;  /* 0x00010e00ff441b82 */ /* 0x000e620000000a00 */
[C---:B---3--:R-:W-:Y:S01]  /*0e90*/  @P0 IMAD.WIDE.U32 R62, R4.reuse, 0x20, R8 ;  /* 0x00000020043e0825 */ /* 0x048fe200078e0008 */
[----:B------:R-:W-:Y:S01]  /*0ea0*/  ISETP.GE.U32.AND P2, PT, R5, 0x60, PT ;  /* 0x000000600500780c */ /* 0x000fe20003f46070 */
[----:B0-----:R-:W5:Y:S02]  /*0eb0*/  @P0 LDG.E.128 R12, desc[UR6][R60.64] ;  /* 0x000000063c0c0981 */ /* 0x001f64000c1e1d00 */
[----:B--2---:R-:W-:Y:S01]  /*0ec0*/  @P0 IMAD.WIDE.U32 R64, R4, 0x20, R10 ;  /* 0x0000002004400825 */ /* 0x004fe200078e000a */
[----:B------:R-:W-:Y:S01]  /*0ed0*/  CS2R R74, SRZ ;  /* 0x00000000004a7805 */ /* 0x000fe2000001ff00 */
[----:B------:R0:W5:Y:S02]  /*0ee0*/  @P0 LDG.E.128 R16, desc[UR6][R60.64+0x10] ;  /* 0x000010063c100981 */ /* 0x000164000c1e1d00 */
[C---:B----4-:R-:W-:Y:S01]  /*0ef0*/  @P1 IMAD.WIDE.U32 R6, R77.reuse, 0x20, R66 ;  /* 0x000000204d061825 */ /* 0x050fe200078e0042 */
[----:B------:R-:W-:Y:S01]  /*0f00*/  CS2R R72, SRZ ;  /* 0x0000000000487805 */ /* 0x000fe2000001ff00 */
[----:B------:R-:W5:Y:S04]  /*0f10*/  @P0 LD.E.128 R56, desc[UR6][R62.64] ;  /* 0x000000063e380980 */ /* 0x000f68000c101d00 */
[----:B------:R-:W5:Y:S01]  /*0f20*/  @P1 LDG.E.128 R28, desc[UR6][R6.64] ;  /* 0x00000006061c1981 */ /* 0x000f62000c1e1d00 */
[----:B-1----:R-:W-:-:S03]  /*0f30*/  @P1 IMAD.WIDE.U32 R10, R77, 0x20, R70 ;  /* 0x000000204d0a1825 */ /* 0x002fc600078e0046 */
[----:B------:R-:W5:Y:S04]  /*0f40*/  @P1 LDG.E.128 R32, desc[UR6][R6.64+0x10] ;  /* 0x0000100606201981 */ /* 0x000f68000c1e1d00 */
[----:B------:R-:W5:Y:S01]  /*0f50*/  @P1 LDG.E.128 R36, desc[UR6][R10.64] ;  /* 0x000000060a241981 */ /* 0x000f62000c1e1d00 */
[----:B------:R-:W-:-:S03]  /*0f60*/  @P1 IMAD.WIDE.U32 R8, R77, 0x20, R68 ;  /* 0x000000204d081825 */ /* 0x000fc600078e0044 */
[----:B------:R-:W5:Y:S04]  /*0f70*/  @P1 LDG.E.128 R40, desc[UR6][R10.64+0x10] ;  /* 0x000010060a281981 */ /* 0x000f68000c1e1d00 */
[----:B------:R-:W5:Y:S04]  /*0f80*/  @P1 LD.E.128 R48, desc[UR6][R8.64] ;  /* 0x0000000608301980 */ /* 0x000f68000c101d00 */
[----:B------:R-:W5:Y:S01]  /*0f90*/  @P1 LD.E.128 R44, desc[UR6][R8.64+0x10] ;  /* 0x00001006082c1980 */ /* 0x000f62000c101d00 */
[----:B0-----:R-:W-:Y:S02]  /*0fa0*/  CS2R R60, SRZ ;  /* 0x00000000003c7805 */ /* 0x001fe4000001ff00 */
[----:B------:R-:W-:-:S02]  /*0fb0*/  CS2R R66, SRZ ;  /* 0x0000000000427805 */ /* 0x000fc4000001ff00 */
[----:B------:R-:W-:Y:S01]  /*0fc0*/  CS2R R70, SRZ ;  /* 0x0000000000467805 */ /* 0x000fe2000001ff00 */
[----:B------:R0:W5:Y:S01]  /*0fd0*/  @P0 LD.E.128 R52, desc[UR6][R62.64+0x10] ;  /* 0x000010063e340980 */ /* 0x000162000c101d00 */
[----:B------:R-:W-:Y:S02]  /*0fe0*/  CS2R R68, SRZ ;  /* 0x0000000000447805 */ /* 0x000fe4000001ff00 */
[----:B------:R-:W-:Y:S01]  /*0ff0*/  @P1 IADD3 R77, PT, PT, R77, 0x20, RZ ;  /* 0x000000204d4d1810 */ /* 0x000fe20007ffe0ff */
[----:B------:R-:W5:Y:S04]  /*1000*/  @P0 LDG.E.128 R20, desc[UR6][R64.64] ;  /* 0x0000000640140981 */ /* 0x000f68000c1e1d00 */
[----:B------:R1:W5:Y:S01]  /*1010*/  @P0 LDG.E.128 R24, desc[UR6][R64.64+0x10] ;  /* 0x0000100640180981 */ /* 0x000362000c1e1d00 */
        /* <DEDUP_REMOVED lines=27> */
.L_x_8581:
[----:B------:R-:W-:Y:S05]  /*11d0*/  BSYNC.RECONVERGENT B0 ;  /* 0x0000000000007941 */ /* 0x000fea0003800200 */
.L_x_8578:
        /* <DEDUP_REMOVED lines=10> */
.L_x_8608:
        /* <DEDUP_REMOVED lines=23> */
[----:B0-----:R-:W-:Y:S02]  /*13f0*/  HADD2.F32 R9, -RZ, R108.H0_H0 ;  /* 0x2000006cff097230 */ /* 0x001fe40000004100 */
[----:B------:R-:W-:Y:S02]  /*1400*/  HADD2.F32 R120, -RZ, R120.H1_H1 ;  /* 0x30000078ff787230 */ /* 0x000fe40000004100 */
[----:B------:R-:W-:Y:S02]  /*1410*/  HADD2.F32 R118, -RZ, R122.H0_H0 ;  /* 0x2000007aff767230 */ /* 0x000fe40000004100 */
[----:B------:R-:W-:Y:S01]  /*1420*/  FADD.FTZ R2, R2, R9 ;  /* 0x0000000902027221 */ /* 0x000fe20000010000 */
[----:B------:R-:W-:Y:S02]  /*1430*/  HADD2.F32 R9, -RZ, R108.H1_H1 ;  /* 0x3000006cff097230 */ /* 0x000fe40000004100 */
[----:B------:R-:W-:-:S02]  /*1440*/  HADD2.F32 R119, -RZ, R110.H0_H0 ;  /* 0x2000006eff777230 */ /* 0x000fc40000004100 */
[--C-:B------:R-:W-:Y:S02]  /*1450*/  HADD2.F32 R8, -RZ, R121.reuse.H0_H0 ;  /* 0x20000079ff087230 */ /* 0x100fe40000004100 */
[----:B------:R-:W-:Y:S01]  /*1460*/  FADD.FTZ R120, R120, R9 ;  /* 0x0000000978787221 */ /* 0x000fe20000010000 */
[----:B------:R-:W-:Y:S02]  /*1470*/  HADD2.F32 R121, -RZ, R121.H1_H1 ;  /* 0x30000079ff797230 */ /* 0x000fe40000004100 */
[----:B------:R-:W-:Y:S01]  /*1480*/  FADD.FTZ R118, R118, R119 ;  /* 0x0000007776767221 */ /* 0x000fe20000010000 */
[--C-:B------:R-:W-:Y:S02]  /*1490*/  HADD2.F32 R116, -RZ, R109.reuse.H1_H1 ;  /* 0x3000006dff747230 */ /* 0x100fe40000004100 */
[----:B------:R-:W-:Y:S02]  /*14a0*/  HADD2.F32 R117, -RZ, R109.H0_H0 ;  /* 0x2000006dff757230 */ /* 0x000fe40000004100 */
[----:B------:R-:W-:-:S02]  /*14b0*/  HADD2.F32 R9, -RZ, R112.H0_H0 ;  /* 0x20000070ff097230 */ /* 0x000fc40000004100 */
[----:B------:R-:W-:Y:S01]  /*14c0*/  FADD.FTZ R116, R121, R116 ;  /* 0x0000007479747221 */ /* 0x000fe20000010000 */
[----:B------:R-:W-:Y:S02]  /*14d0*/  HADD2.F32 R119, -RZ, R114.H0_H0 ;  /* 0x20000072ff777230 */ /* 0x000fe40000004100 */
[----:B------:R-:W-:Y:S01]  /*14e0*/  FADD.FTZ R8, R8, R117 ;  /* 0x0000007508087221 */ /* 0x000fe20000010000 */
[--C-:B------:R-:W-:Y:S02]  /*14f0*/  HADD2.F32 R124, -RZ, R123.reuse.H0_H0 ;  /* 0x2000007bff7c7230 */ /* 0x100fe40000004100 */
[----:B------:R-:W-:Y:S01]  /*1500*/  FADD.FTZ R2, R2, R9 ;  /* 0x0000000902027221 */ /* 0x000fe20000010000 */
[----:B------:R-:W-:Y:S02]  /*1510*/  HADD2.F32 R125, -RZ, R123.H1_H1 ;  /* 0x3000007bff7d7230 */ /* 0x000fe40000004100 */
[----:B------:R-:W-:Y:S01]  /*1520*/  FADD.FTZ R130, R118, R119 ;  /* 0x0000007776827221 */ /* 0x000fe20000010000 */
[----:B------:R-:W-:-:S02]  /*1530*/  HADD2.F32 R122, -RZ, R122.H1_H1 ;  /* 0x3000007aff7a7230 */ /* 0x000fc40000004100 */
[----:B------:R-:W-:Y:S02]  /*1540*/  HADD2.F32 R123, -RZ, R110.H1_H1 ;  /* 0x3000006eff7b7230 */ /* 0x000fe40000004100 */
[--C-:B------:R-:W-:Y:S02]  /*1550*/  HADD2.F32 R121, -RZ, R111.reuse.H0_H0 ;  /* 0x2000006fff797230 */ /* 0x100fe40000004100 */
        /* <DEDUP_REMOVED lines=21> */
.L_x_8586:
[----:B-----5:R-:W-:Y:S02]  /*16b0*/  HADD2.F32 R2, -RZ, R120.H0_H0 ;  /* 0x20000078ff027230 */ /* 0x020fe40000004100 */
[----:B0-----:R-:W-:Y:S02]  /*16c0*/  HADD2.F32 R8, -RZ, R121.H0_H0 ;  /* 0x20000079ff087230 */ /* 0x001fe40000004100 */
        /* <DEDUP_REMOVED lines=27> */
.L_x_8585:
[----:B------:R-:W-:Y:S05]  /*1880*/  @!P1 BRA `(.L_x_8588) ;  /* 0x0000000000749947 */ /* 0x000fea0003800000 */
        /* <DEDUP_REMOVED lines=29> */
.L_x_8588:
[--C-:B-----5:R-:W-:Y:S02]  /*1a60*/  HADD2.F32 R2, -RZ, R120.reuse.H0_H0 ;  /* 0x20000078ff027230 */ /* 0x120fe40000004100 */
[----:B0-----:R-:W-:Y:S02]  /*1a70*/  HADD2.F32 R9, -RZ, R120.H1_H1 ;  /* 0x30000078ff097230 */ /* 0x001fe40000004100 */
[--C-:B------:R-:W-:Y:S02]  /*1a80*/  HADD2.F32 R8, -RZ, R121.reuse.H0_H0 ;  /* 0x20000079ff087230 */ /* 0x100fe40000004100 */
[----:B------:R-:W-:Y:S02]  /*1a90*/  HADD2.F32 R131, -RZ, R121.H1_H1 ;  /* 0x30000079ff837230 */ /* 0x000fe40000004100 */
[--C-:B------:R-:W-:Y:S02]  /*1aa0*/  HADD2.F32 R130, -RZ, R122.reuse.H0_H0 ;  /* 0x2000007aff827230 */ /* 0x100fe40000004100 */
[----:B------:R-:W-:-:S02]  /*1ab0*/  HADD2.F32 R141, -RZ, R122.H1_H1 ;  /* 0x3000007aff8d7230 */ /* 0x000fc40000004100 */
[--C-:B------:R-:W-:Y:S02]  /*1ac0*/  HADD2.F32 R138, -RZ, R123.reuse.H0_H0 ;  /* 0x2000007bff8a7230 */ /* 0x100fe40000004100 */
[----:B------:R-:W-:-:S07]  /*1ad0*/  HADD2.F32 R143, -RZ, R123.H1_H1 ;  /* 0x3000007bff8f7230 */ /* 0x000fce0000004100 */
.L_x_8587:
[----:B------:R-:W0:Y:S01]  /*1ae0*/  @UP0 LDCU.64 UR4, c[0x0][0x3a8] ;  /* 0x00007500ff0407ac */ /* 0x000e220008000a00 */
[----:B------:R-:W-:Y:S01]  /*1af0*/  PLOP3.LUT P0, PT, PT, PT, UP0, 0x80, 0x8 ;  /* 0x000000000008781c */ /* 0x000fe20003f0f008 */
[----:B------:R-:W-:Y:S01]  /*1b00*/  HFMA2 R121, -RZ, RZ, 0, 9.5367431640625e-07 ;  /* 0x00000010ff797431 */ /* 0x000fe200000001ff */
[----:B------:R-:W-:Y:S02]  /*1b10*/  PLOP3.LUT P1, PT, PT, PT, UP0, 0x80, 0x8 ;  /* 0x000000000008781c */ /* 0x000fe40003f2f008 */
[----:B------:R-:W-:-:S09]  /*1b20*/  IADD3 R124, PT, PT, R142, 0x20, RZ ;  /* 0x000000208e7c7810 */ /* 0x000fd20007ffe0ff */
[----:B0-----:R-:W-:-:S05]  /*1b30*/  @P0 IMAD.WIDE.U32 R120, R142, R121, UR4 ;  /* 0x000000048e780e25 */ /* 0x001fca000f8e0079 */
[----:B------:R0:W-:Y:S02]  /*1b40*/  @P1 STG.E.128 desc[UR6][R120.64], R116 ;  /* 0x0000007478001986 */ /* 0x0001e4000c101d06 */
.L_x_8584:
[----:B------:R-:W-:Y:S05]  /*1b50*/  BSYNC.RECONVERGENT B0 ;  /* 0x0000000000007941 */ /* 0x000fea0003800200 */
.L_x_8583:
        /* <DEDUP_REMOVED lines=31> */
.L_x_8592:
        /* <DEDUP_REMOVED lines=29> */
.L_x_8591:
[----:B------:R-:W-:-:S04]  /*1f20*/  UISETP.NE.U32.AND UP1, UPT, UR12, URZ, UPT ;  /* 0x000000ff0c00728c */ /* 0x000fc8000bf25070 */
[----:B------:R-:W-:-:S09]  /*1f30*/  UISETP.NE.AND.EX UP1, UPT, UR13, URZ, UPT, UP1 ;  /* 0x000000ff0d00728c */ /* 0x000fd2000bf25310 */
[----:B------:R-:W-:Y:S05]  /*1f40*/  BRA.U UP1, `(.L_x_8594) ;  /* 0x0000000101747547 */ /* 0x000fea000b800000 */
        /* <DEDUP_REMOVED lines=29> */
.L_x_8594:
[----:B-----5:R-:W-:Y:S02]  /*2120*/  HADD2.F32 R0, -RZ, R120.H0_H0 ;  /* 0x20000078ff007230 */ /* 0x020fe40000004100 */
[----:B------:R-:W-:Y:S02]  /*2130*/  HADD2.F32 R11, -RZ, R108.H0_H0 ;  /* 0x2000006cff0b7230 */ /* 0x000fe40000004100 */
[----:B------:R-:W-:Y:S02]  /*2140*/  HADD2.F32 R120, -RZ, R120.H1_H1 ;  /* 0x30000078ff787230 */ /* 0x000fe40000004100 */
[----:B------:R-:W-:Y:S02]  /*2150*/  HADD2.F32 R118, -RZ, R122.H0_H0 ;  /* 0x2000007aff767230 */ /* 0x000fe40000004100 */
[----:B------:R-:W-:Y:S01]  /*2160*/  FADD.FTZ R0, R11, R0 ;  /* 0x000000000b007221 */ /* 0x000fe20000010000 */
[----:B------:R-:W-:Y:S02]  /*2170*/  HADD2.F32 R11, -RZ, R108.H1_H1 ;  /* 0x3000006cff0b7230 */ /* 0x000fe40000004100 */
[----:B------:R-:W-:-:S02]  /*2180*/  HADD2.F32 R119, -RZ, R110.H0_H0 ;  /* 0x2000006eff777230 */ /* 0x000fc40000004100 */
[----:B------:R-:W-:Y:S02]  /*2190*/  HADD2.F32 R127, -RZ, R123.H1_H1 ;  /* 0x3000007bff7f7230 */ /* 0x000fe40000004100 */
[----:B------:R-:W-:Y:S01]  /*21a0*/  FADD.FTZ R120, R11, R120 ;  /* 0x000000780b787221 */ /* 0x000fe20000010000 */
[----:B------:R-:W-:Y:S02]  /*21b0*/  HADD2.F32 R132, -RZ, R111.H1_H1 ;  /* 0x3000006fff847230 */ /* 0x000fe40000004100 */
[----:B------:R-:W-:Y:S01]  /*21c0*/  FADD.FTZ R118, R119, R118 ;  /* 0x0000007677767221 */ /* 0x000fe20000010000 */
[----:B------:R-:W-:Y:S02]  /*21d0*/  HADD2.F32 R10, -RZ, R121.H0_H0 ;  /* 0x20000079ff0a7230 */ /* 0x000fe40000004100 */
[----:B------:R-:W-:Y:S02]  /*21e0*/  HADD2.F32 R117, -RZ, R109.H0_H0 ;  /* 0x2000006dff757230 */ /* 0x000fe40000004100 */
[----:B------:R-:W-:Y:S01]  /*21f0*/  FADD.FTZ R127, R132, R127 ;  /* 0x0000007f847f7221 */ /* 0x000fe20000010000 */
[----:B------:R-:W-:-:S02]  /*2200*/  HADD2.F32 R11, -RZ, R112.H0_H0 ;  /* 0x20000070ff0b7230 */ /* 0x000fc40000004100 */
[----:B------:R-:W-:Y:S02]  /*2210*/  HADD2.F32 R119, -RZ, R114.H0_H0 ;  /* 0x20000072ff777230 */ /* 0x000fe40000004100 */
[----:B------:R-:W-:Y:S01]  /*2220*/  FADD.FTZ R10, R117, R10 ;  /* 0x0000000a750a7221 */ /* 0x000fe20000010000 */
[----:B------:R-:W-:Y:S02]  /*2230*/  HADD2.F32 R125, -RZ, R123.H0_H0 ;  /* 0x2000007bff7d7230 */ /* 0x000fe40000004100 */
[----:B------:R-:W-:Y:S01]  /*2240*/  FADD.FTZ R0, R11, R0 ;  /* 0x000000000b007221 */ /* 0x000fe20000010000 */
[----:B------:R-:W-:Y:S02]  /*2250*/  HADD2.F32 R121, -RZ, R121.H1_H1 ;  /* 0x30000079ff797230 */ /* 0x000fe40000004100 */
[----:B------:R-:W-:Y:S01]  /*2260*/  FADD.FTZ R132, R119, R118 ;  /* 0x0000007677847221 */ /* 0x000fe20000010000 */
[----:B------:R-:W-:Y:S02]  /*2270*/  HADD2.F32 R122, -RZ, R122.H1_H1 ;  /* 0x3000007aff7a7230 */ /* 0x000fe40000004100 */
[----:B------:R-:W-:-:S02]  /*2280*/  HADD2.F32 R116, -RZ, R109.H1_H1 ;  /* 0x3000006dff747230 */ /* 0x000fc40000004100 */
[----:B------:R-:W-:Y:S02]  /*2290*/  HADD2.F32 R123, -RZ, R110.H1_H1 ;  /* 0x3000006eff7b7230 */ /* 0x000fe40000004100 */
        /* <DEDUP_REMOVED lines=20> */
.L_x_8593:
[----:B------:R-:W0:Y:S01]  /*23e0*/  @UP0 LDCU.64 UR4, c[0x0][0x3a8] ;  /* 0x00007500ff0407ac */ /* 0x000e220008000a00 */
[----:B------:R-:W-:Y:S02]  /*23f0*/  PLOP3.LUT P0, PT, PT, PT, UP0, 0x80, 0x8 ;  /* 0x000000000008781c */ /* 0x000fe40003f0f008 */
[----:B------:R-:W-:Y:S02]  /*2400*/  PLOP3.LUT P2, PT, PT, PT, UP0, 0x80, 0x8 ;  /* 0x000000000008781c */ /* 0x000fe40003f4f008 */
[----:B------:R-:W-:-:S09]  /*2410*/  MOV R121, 0x10 ;  /* 0x0000001000797802 */ /* 0x000fd20000000f00 */
[C---:B0-----:R-:W-:Y:S01]  /*2420*/  @P0 IMAD.WIDE.U32 R120, R124.reuse, R121, UR4 ;  /* 0x000000047c780e25 */ /* 0x041fe2000f8e0079 */
[----:B------:R-:W-:-:S04]  /*2430*/  IADD3 R124, PT, PT, R124, 0x20, RZ ;  /* 0x000000207c7c7810 */ /* 0x000fc80007ffe0ff */
[----:B------:R1:W-:Y:S03]  /*2440*/  @P2 STG.E.128 desc[UR6][R120.64], R116 ;  /* 0x0000007478002986 */ /* 0x0003e6000c101d06 */
.L_x_8590:
[----:B------:R-:W-:Y:S05]  /*2450*/  BSYNC.RECONVERGENT B0 ;  /* 0x0000000000007941 */ /* 0x000fea0003800200 */
.L_x_8589:
        /* <DEDUP_REMOVED lines=31> */
.L_x_8598:
        /* <DEDUP_REMOVED lines=29> */
.L_x_8597:
        /* <DEDUP_REMOVED lines=32> */
.L_x_8600:
[----:B-----5:R-:W-:Y:S02]  /*2a20*/  HADD2.F32 R6, -RZ, R120.H0_H0 ;  /* 0x20000078ff067230 */ /* 0x020fe40000004100 */
[----:B------:R-:W-:Y:S02]  /*2a30*/  HADD2.F32 R117, -RZ, R108.H0_H0 ;  /* 0x2000006cff757230 */ /* 0x000fe40000004100 */
[--C-:B------:R-:W-:Y:S02]  /*2a40*/  HADD2.F32 R125, -RZ, R122.reuse.H0_H0 ;  /* 0x2000007aff7d7230 */ /* 0x100fe40000004100 */
[----:B------:R-:W-:Y:S02]  /*2a50*/  HADD2.F32 R126, -RZ, R122.H1_H1 ;  /* 0x3000007aff7e7230 */ /* 0x000fe40000004100 */
[----:B------:R-:W-:Y:S01]  /*2a60*/  FADD.FTZ R6, R117, R6 ;  /* 0x0000000675067221 */ /* 0x000fe20000010000 */
[----:B------:R-:W-:Y:S02]  /*2a70*/  HADD2.F32 R116, -RZ, R121.H0_H0 ;  /* 0x20000079ff747230 */ /* 0x000fe40000004100 */
[----:B------:R-:W-:-:S02]  /*2a80*/  HADD2.F32 R122, -RZ, R110.H0_H0 ;  /* 0x2000006eff7a7230 */ /* 0x000fc40000004100 */
[----:B------:R-:W-:Y:S02]  /*2a90*/  HADD2.F32 R120, -RZ, R120.H1_H1 ;  /* 0x30000078ff787230 */ /* 0x000fe40000004100 */
[----:B------:R-:W-:Y:S02]  /*2aa0*/  HADD2.F32 R121, -RZ, R121.H1_H1 ;  /* 0x30000079ff797230 */ /* 0x000fe40000004100 */
[----:B------:R-:W-:Y:S01]  /*2ab0*/  FADD.FTZ R122, R122, R125 ;  /* 0x0000007d7a7a7221 */ /* 0x000fe20000010000 */
[----:B------:R-:W-:Y:S02]  /*2ac0*/  HADD2.F32 R117, -RZ, R108.H1_H1 ;  /* 0x3000006cff757230 */ /* 0x000fe40000004100 */
[--C-:B------:R-:W-:Y:S02]  /*2ad0*/  HADD2.F32 R119, -RZ, R109.reuse.H0_H0 ;  /* 0x2000006dff777230 */ /* 0x100fe40000004100 */
[----:B------:R-:W-:Y:S02]  /*2ae0*/  HADD2.F32 R118, -RZ, R109.H1_H1 ;  /* 0x3000006dff767230 */ /* 0x000fe40000004100 */
[----:B------:R-:W-:Y:S01]  /*2af0*/  FADD.FTZ R120, R117, R120 ;  /* 0x0000007875787221 */ /* 0x000fe20000010000 */
[----:B------:R-:W-:-:S02]  /*2b00*/  HADD2.F32 R127, -RZ, R123.H0_H0 ;  /* 0x2000007bff7f7230 */ /* 0x000fc40000004100 */
[----:B------:R-:W-:Y:S01]  /*2b10*/  FADD.FTZ R116, R119, R116 ;  /* 0x0000007477747221 */ /* 0x000fe20000010000 */
[----:B------:R-:W-:Y:S02]  /*2b20*/  HADD2.F32 R128, -RZ, R123.H1_H1 ;  /* 0x3000007bff807230 */ /* 0x000fe40000004100 */
[----:B------:R-:W-:Y:S01]  /*2b30*/  FADD.FTZ R118, R118, R121 ;  /* 0x0000007976767221 */ /* 0x000fe20000010000 */
[----:B------:R-:W-:Y:S02]  /*2b40*/  HADD2.F32 R123, -RZ, R110.H1_H1 ;  /* 0x3000006eff7b7230 */ /* 0x000fe40000004100 */
        /* <DEDUP_REMOVED lines=14> */
[----:B------:R-:W-:Y:S02]  /*2c30*/  HADD2.F32 R135, -RZ, R113.H1_H1 ;  /* 0x30000071ff877230 */ /* 0x000fe40000004100 */
[----:B------:R-:W-:Y:S01]  /*2c40*/  FADD.FTZ R140, R117, R126 ;  /* 0x0000007e758c7221 */ /* 0x000fe20000010000 */
[----:B------:R-:W-:Y:S02]  /*2c50*/  HADD2.F32 R129, -RZ, R112.H1_H1 ;  /* 0x30000070ff817230 */ /* 0x000fe40000004100 */
[----:B------:R-:W-:Y:S01]  /*2c60*/  FADD.FTZ R147, R122, R125 ;  /* 0x0000007d7a937221 */ /* 0x000fe20000010000 */
[----:B------:R-:W-:Y:S01]  /*2c70*/  FADD.FTZ R137, R116, R123 ;  /* 0x0000007b74897221 */ /* 0x000fe20000010000 */
[----:B------:R-:W-:Y:S01]  /*2c80*/  FADD.FTZ R135, R135, R118 ;  /* 0x0000007687877221 */ /* 0x000fe20000010000 */
[----:B------:R-:W-:-:S02]  /*2c90*/  FADD.FTZ R129, R129, R120 ;  /* 0x0000007881817221 */ /* 0x000fc40000010000 */
[----:B------:R-:W-:Y:S02]  /*2ca0*/  F2FP.F16.F32.PACK_AB R119, R147, R140 ;  /* 0x0000008c9377723e */ /* 0x000fe400000000ff */
[----:B------:R-:W-:Y:S02]  /*2cb0*/  F2FP.F16.F32.PACK_AB R118, R137, R134 ;  /* 0x000000868976723e */ /* 0x000fe400000000ff */
[----:B------:R-:W-:Y:S02]  /*2cc0*/  F2FP.F16.F32.PACK_AB R117, R135, R128 ;  /* 0x000000808775723e */ /* 0x000fe400000000ff */
[----:B------:R-:W-:-:S07]  /*2cd0*/  F2FP.F16.F32.PACK_AB R116, R129, R6 ;  /* 0x000000068174723e */ /* 0x000fce00000000ff */
.L_x_8599:
[----:B------:R-:W0:Y:S01]  /*2ce0*/  @UP0 LDCU.64 UR4, c[0x0][0x3a8] ;  /* 0x00007500ff0407ac */ /* 0x000e220008000a00 */
[----:B------:R-:W-:Y:S01]  /*2cf0*/  PLOP3.LUT P0, PT, PT, PT, UP0, 0x80, 0x8 ;  /* 0x000000000008781c */ /* 0x000fe20003f0f008 */
[----:B------:R-:W-:Y:S01]  /*2d00*/  HFMA2 R121, -RZ, RZ, 0, 9.5367431640625e-07 ;  /* 0x00000010ff797431 */ /* 0x000fe200000001ff */
[----:B------:R-:W-:-:S11]  /*2d10*/  PLOP3.LUT P3, PT, PT, PT, UP0, 0x80, 0x8 ;  /* 0x000000000008781c */ /* 0x000fd60003f6f008 */
[----:B0-----:R-:W-:-:S05]  /*2d20*/  @P0 IMAD.WIDE.U32 R120, R124, R121, UR4 ;  /* 0x000000047c780e25 */ /* 0x001fca000f8e0079 */
[----:B------:R2:W-:Y:S02]  /*2d30*/  @P3 STG.E.128 desc[UR6][R120.64], R116 ;  /* 0x0000007478003986 */ /* 0x0005e4000c101d06 */
.L_x_8596:
[----:B------:R-:W-:Y:S05]  /*2d40*/  BSYNC.RECONVERGENT B0 ;  /* 0x0000000000007941 */ /* 0x000fea0003800200 */
.L_x_8595:
        /* <DEDUP_REMOVED lines=101> */
.L_x_8620:
        /* <DEDUP_REMOVED lines=17> */
[--C-:B------:R-:W-:Y:S01]  /*34b0*/  FADD.FTZ R127, R143, -R144.reuse ;  /* 0x800000908f7f7221 */ /* 0x100fe20000010000 */
[--C-:B------:R-:W-:Y:S01]  /*34c0*/  FADD.FTZ R125, R2, -R144.reuse ;  /* 0x80000090027d7221 */ /* 0x100fe20000010000 */
[----:B------:R-:W-:Y:S01]  /*34d0*/  FADD.FTZ R121, R9, -R144 ;  /* 0x8000009009797221 */ /* 0x000fe20000010000 */
[C---:B------:R-:W-:Y:S01]  /*34e0*/  FMUL.FTZ R123, R146.reuse, R123 ;  /* 0x0000007b927b7220 */ /* 0x040fe20000410000 */
[C---:B0-----:R-:W-:Y:S01]  /*34f0*/  FMUL.FTZ R126, R146.reuse, R127 ;  /* 0x0000007f927e7220 */ /* 0x041fe20000410000 */
        /* <DEDUP_REMOVED lines=10> */
[----:B------:R-:W-:Y:S01]  /*35a0*/  F2FP.F16.F32.PACK_AB R127, R126, R127 ;  /* 0x0000007f7e7f723e */ /* 0x000fe200000000ff */
[----:B------:R-:W-:Y:S01]  /*35b0*/  FMUL.FTZ R126, R146, R149 ;  /* 0x00000095927e7220 */ /* 0x000fe20000410000 */
[--C-:B------:R-:W-:Y:S01]  /*35c0*/  FADD.FTZ R155, R130, -R144.reuse ;  /* 0x80000090829b7221 */ /* 0x100fe20000010000 */
[----:B------:R-:W-:Y:S01]  /*35d0*/  F2FP.F16.F32.PACK_AB R120, R121, R120 ;  /* 0x000000787978723e */ /* 0x000fe200000000ff */
[--C-:B------:R-:W-:Y:S01]  /*35e0*/  FADD.FTZ R121, R8, -R144.reuse ;  /* 0x8000009008797221 */ /* 0x100fe20000010000 */
[----:B------:R-:W-:Y:S01]  /*35f0*/  FADD.FTZ R157, R141, -R144 ;  /* 0x800000908d9d7221 */ /* 0x000fe20000010000 */
[C---:B------:R-:W-:Y:S01]  /*3600*/  FMUL.FTZ R155, R146.reuse, R155 ;  /* 0x0000009b929b7220 */ /* 0x040fe20000410000 */
[----:B------:R-:W1:Y:S01]  /*3610*/  LDC.64 R148, c[0x0][0x430] ;  /* 0x00010c00ff947b82 */ /* 0x000e620000000a00 */
[C---:B------:R-:W-:Y:S01]  /*3620*/  FMUL.FTZ R153, R146.reuse, R121 ;  /* 0x0000007992997220 */ /* 0x040fe20000410000 */
[----:B------:R-:W-:Y:S01]  /*3630*/  FMUL.FTZ R154, R146, R157 ;  /* 0x0000009d929a7220 */ /* 0x000fe20000410000 */
[----:B------:R-:W-:Y:S01]  /*3640*/  F2FP.F16.F32.PACK_AB R123, R123, R122 ;  /* 0x0000007a7b7b723e */ /* 0x000fe200000000ff */
[----:B------:R-:W-:Y:S01]  /*3650*/  FFMA.FTZ R122, R126, R15, R59 ;  /* 0x0000000f7e7a7223 */ /* 0x000fe2000001003b */
[----:B------:R-:W-:Y:S01]  /*3660*/  FFMA.FTZ R121, R153, R14, R58 ;  /* 0x0000000e99797223 */ /* 0x000fe2000001003a */
[C---:B------:R-:W-:Y:S01]  /*3670*/  FFMA.FTZ R152, R155.reuse, R16, R52 ;  /* 0x000000109b987223 */ /* 0x040fe20000010034 */
[C---:B------:R-:W-:Y:S01]  /*3680*/  FFMA.FTZ R157, R154.reuse, R17, R53 ;  /* 0x000000119a9d7223 */ /* 0x040fe20000010035 */
        /* <DEDUP_REMOVED lines=8> */
[----:B0-----:R-:W-:Y:S01]  /*3710*/  IMAD.WIDE.U32 R150, R142, 0x10, R150 ;  /* 0x000000108e967825 */ /* 0x001fe200078e0096 */
[----:B------:R-:W-:-:S02]  /*3720*/  F2FP.F16.F32.PACK_AB R126, R156, R155 ;  /* 0x0000009b9c7e723e */ /* 0x000fc400000000ff */
[----:B------:R-:W-:Y:S02]  /*3730*/  F2FP.F16.F32.PACK_AB R125, R154, R125 ;  /* 0x0000007d9a7d723e */ /* 0x000fe400000000ff */
[----:B------:R-:W-:Y:S01]  /*3740*/  F2FP.F16.F32.PACK_AB R124, R153, R152 ;  /* 0x00000098997c723e */ /* 0x000fe200000000ff */
[----:B------:R2:W-:Y:S01]  /*3750*/  STG.E.128 desc[UR6][R150.64], R120 ;  /* 0x0000007896007986 */ /* 0x0005e2000c101d06 */
[C---:B-1----:R-:W-:Y:S01]  /*3760*/  IMAD.WIDE.U32 R148, R142.reuse, 0x10, R148 ;  /* 0x000000108e947825 */ /* 0x042fe200078e0094 */
[----:B------:R-:W-:-:S04]  /*3770*/  IADD3 R142, PT, PT, R142, 0x20, RZ ;  /* 0x000000208e8e7810 */ /* 0x000fc80007ffe0ff */
[----:B------:R2:W-:Y:S03]  /*3780*/  STG.E.128 desc[UR6][R148.64], R124 ;  /* 0x0000007c94007986 */ /* 0x0005e6000c101d06 */
.L_x_8603:
[----:B------:R-:W-:Y:S05]  /*3790*/  BSYNC.RECONVERGENT B0 ;  /* 0x0000000000007941 */ /* 0x000fea0003800200 */
.L_x_8602:
[----:B------:R-:W-:Y:S04]  /*37a0*/  BSSY.RECONVERGENT B0, `(.L_x_8604) ;  /* 0x0000031000007945 */ /* 0x000fe80003800200 */
[----:B------:R-:W-:Y:S05]  /*37b0*/  @!P1 BRA `(.L_x_8605) ;  /* 0x0000000000bc9947 */ /* 0x000fea0003800000 */
[--C-:B-12---:R-:W-:Y:S01]  /*37c0*/  FADD.FTZ R123, R136, -R144.reuse ;  /* 0x80000090887b7221 */ /* 0x106fe20000010000 */
        /* <DEDUP_REMOVED lines=46> */
.L_x_8605:
[----:B------:R-:W-:Y:S05]  /*3ab0*/  BSYNC.RECONVERGENT B0 ;  /* 0x0000000000007941 */ /* 0x000fea0003800200 */
.L_x_8604:
[----:B------:R-:W-:Y:S04]  /*3ac0*/  BSSY.RECONVERGENT B0, `(.L_x_8606) ;  /* 0x0000030000007945 */ /* 0x000fe80003800200 */
[----:B------:R-:W-:Y:S05]  /*3ad0*/  @!P2 BRA `(.L_x_8607) ;  /* 0x0000000000b8a947 */ /* 0x000fea0003800000 */
[--C-:B-123--:R-:W-:Y:S01]  /*3ae0*/  FADD.FTZ R125, R134, -R144.reuse ;  /* 0x80000090867d7221 */ /* 0x10efe20000010000 */
[--C-:B------:R-:W-:Y:S01]  /*3af0*/  FADD.FTZ R155, R147, -R144.reuse ;  /* 0x80000090939b7221 */ /* 0x100fe20000010000 */
[--C-:B------:R-:W-:Y:S01]  /*3b00*/  FADD.FTZ R127, R137, -R144.reuse ;  /* 0x80000090897f7221 */ /* 0x100fe20000010000 */
[--C-:B------:R-:W-:Y:S01]  /*3b10*/  FADD.FTZ R123, R135, -R144.reuse ;  /* 0x80000090877b7221 */ /* 0x100fe20000010000 */
[--C-:B------:R-:W-:Y:S01]  /*3b20*/  FADD.FTZ R149, R140, -R144.reuse ;  /* 0x800000908c957221 */ /* 0x100fe20000010000 */
[C---:B------:R-:W-:Y:S01]  /*3b30*/  FMUL.FTZ R125, R146.reuse, R125 ;  /* 0x0000007d927d7220 */ /* 0x040fe20000410000 */
[C---:B------:R-:W-:Y:S01]  /*3b40*/  FMUL.FTZ R124, R146.reuse, R155 ;  /* 0x0000009b927c7220 */ /* 0x040fe20000410000 */
[--C-:B------:R-:W-:Y:S01]  /*3b50*/  FADD.FTZ R121, R129, -R144.reuse ;  /* 0x8000009081797221 */ /* 0x100fe20000010000 */
[C---:B------:R-:W-:Y:S01]  /*3b60*/  FMUL.FTZ R120, R146.reuse, R127 ;  /* 0x0000007f92787220 */ /* 0x040fe20000410000 */
[----:B------:R-:W-:Y:S01]  /*3b70*/  FMUL.FTZ R150, R146, R123 ;  /* 0x0000007b92967220 */ /* 0x000fe20000410000 */
[--C-:B------:R-:W-:Y:S01]  /*3b80*/  FADD.FTZ R151, R6, -R144.reuse ;  /* 0x8000009006977221 */ /* 0x100fe20000010000 */
[----:B------:R-:W-:Y:S01]  /*3b90*/  FADD.FTZ R153, R128, -R144 ;  /* 0x8000009080997221 */ /* 0x000fe20000010000 */
[C---:B-----5:R-:W-:Y:S01]  /*3ba0*/  FFMA.FTZ R122, R125.reuse, R80, R92 ;  /* 0x000000507d7a7223 */ /* 0x060fe2000001005c */
[----:B------:R-:W-:Y:S01]  /*3bb0*/  FMUL.FTZ R123, R146, R149 ;  /* 0x00000095927b7220 */ /* 0x000fe20000410000 */
[----:B0-----:R-:W-:Y:S01]  /*3bc0*/  FFMA.FTZ R126, R125, R88, R100 ;  /* 0x000000587d7e7223 */ /* 0x001fe20000010064 */
[C---:B------:R-:W-:Y:S01]  /*3bd0*/  FFMA.FTZ R152, R124.reuse, R83, R95 ;  /* 0x000000537c987223 */ /* 0x040fe2000001005f */
[----:B------:R-:W-:Y:S01]  /*3be0*/  FFMA.FTZ R155, R124, R91, R103 ;  /* 0x0000005b7c9b7223 */ /* 0x000fe20000010067 */
[----:B------:R-:W-:Y:S01]  /*3bf0*/  FMUL.FTZ R144, R146, R121 ;  /* 0x0000007992907220 */ /* 0x000fe20000410000 */
[----:B------:R-:W0:Y:S01]  /*3c00*/  LDC.64 R148, c[0x0][0x428] ;  /* 0x00010a00ff947b82 */ /* 0x000e220000000a00 */
[----:B------:R-:W-:Y:S01]  /*3c10*/  FFMA.FTZ R121, R120, R81, R93 ;  /* 0x0000005178797223 */ /* 0x000fe2000001005d */
[C---:B------:R-:W-:Y:S01]  /*3c20*/  FMUL.FTZ R151, R146.reuse, R151 ;  /* 0x0000009792977220 */ /* 0x040fe20000410000 */
[----:B------:R-:W-:Y:S01]  /*3c30*/  FMUL.FTZ R153, R146, R153 ;  /* 0x0000009992997220 */ /* 0x000fe20000410000 */
[C---:B------:R-:W-:Y:S01]  /*3c40*/  FFMA.FTZ R127, R123.reuse, R82, R94 ;  /* 0x000000527b7f7223 */ /* 0x040fe2000001005e */
[----:B------:R-:W-:Y:S01]  /*3c50*/  FFMA.FTZ R146, R123, R90, R102 ;  /* 0x0000005a7b927223 */ /* 0x000fe20000010066 */
[----:B------:R-:W-:Y:S01]  /*3c60*/  F2FP.F16.F32.PACK_AB R122, R121, R122 ;  /* 0x0000007a797a723e */ /* 0x000fe200000000ff */
[----:B------:R-:W-:Y:S01]  /*3c70*/  FFMA.FTZ R121, R120, R89, R101 ;  /* 0x0000005978797223 */ /* 0x000fe20000010065 */
[----:B------:R-:W1:Y:S01]  /*3c80*/  LDC.64 R124, c[0x0][0x430] ;  /* 0x00010c00ff7c7b82 */ /* 0x000e620000000a00 */
[----:B------:R-:W-:Y:S01]  /*3c90*/  F2FP.F16.F32.PACK_AB R123, R152, R127 ;  /* 0x0000007f987b723e */ /* 0x000fe200000000ff */
[----:B------:R-:W-:Y:S01]  /*3ca0*/  FFMA.FTZ R120, R151, R76, R96 ;  /* 0x0000004c97787223 */ /* 0x000fe20000010060 */
[----:B------:R-:W-:Y:S01]  /*3cb0*/  F2FP.F16.F32.PACK_AB R127, R155, R146 ;  /* 0x000000929b7f723e */ /* 0x000fe200000000ff */
[----:B------:R-:W-:Y:S01]  /*3cc0*/  FFMA.FTZ R146, R153, R78, R98 ;  /* 0x0000004e99927223 */ /* 0x000fe20000010062 */
[----:B------:R-:W-:Y:S01]  /*3cd0*/  F2FP.F16.F32.PACK_AB R126, R121, R126 ;  /* 0x0000007e797e723e */ /* 0x000fe200000000ff */
[----:B------:R-:W-:Y:S01]  /*3ce0*/  FFMA.FTZ R121, R144, R77, R97 ;  /* 0x0000004d90797223 */ /* 0x000fe20000010061 */
[----:B------:R-:W-:Y:S01]  /*3cf0*/  FFMA.FTZ R155, R150, R79, R99 ;  /* 0x0000004f969b7223 */ /* 0x000fe20000010063 */
[----:B------:R-:W-:Y:S01]  /*3d00*/  FFMA.FTZ R152, R153, R86, R106 ;  /* 0x0000005699987223 */ /* 0x000fe2000001006a */
[----:B------:R-:W-:-:S02]  /*3d10*/  FFMA.FTZ R153, R144, R85, R105 ;  /* 0x0000005590997223 */ /* 0x000fc40000010069 */
[----:B------:R-:W-:Y:S02]  /*3d20*/  F2FP.F16.F32.PACK_AB R120, R121, R120 ;  /* 0x000000787978723e */ /* 0x000fe400000000ff */
[----:B------:R-:W-:Y:S01]  /*3d30*/  F2FP.F16.F32.PACK_AB R121, R155, R146 ;  /* 0x000000929b79723e */ /* 0x000fe200000000ff */
[----:B------:R-:W-:Y:S01]  /*3d40*/  FFMA.FTZ R146, R151, R84, R104 ;  /* 0x0000005497927223 */ /* 0x000fe20000010068 */
[----:B------:R-:W-:Y:S01]  /*3d50*/  FFMA.FTZ R155, R150, R87, R107 ;  /* 0x00000057969b7223 */ /* 0x000fe2000001006b */
[----:B0-----:R-:W-:-:S05]  /*3d60*/  IMAD.WIDE.U32 R148, R142, 0x10, R148 ;  /* 0x000000108e947825 */ /* 0x001fca00078e0094 */
[----:B------:R4:W-:Y:S01]  /*3d70*/  STG.E.128 desc[UR6][R148.64], R120 ;  /* 0x0000007894007986 */ /* 0x0009e2000c101d06 */
[----:B-1----:R-:W-:Y:S01]  /*3d80*/  IMAD.WIDE.U32 R150, R142, 0x10, R124 ;  /* 0x000000108e967825 */ /* 0x002fe200078e007c */
[----:B------:R-:W-:Y:S02]  /*3d90*/  F2FP.F16.F32.PACK_AB R125, R155, R152 ;  /* 0x000000989b7d723e */ /* 0x000fe400000000ff */
[----:B------:R-:W-:-:S05]  /*3da0*/  F2FP.F16.F32.PACK_AB R124, R153, R146 ;  /* 0x00000092997c723e */ /* 0x000fca00000000ff */
[----:B------:R4:W-:Y:S02]  /*3db0*/  STG.E.128 desc[UR6][R150.64], R124 ;  /* 0x0000007c96007986 */ /* 0x0009e4000c101d06 */
.L_x_8607:
[----:B------:R-:W-:Y:S05]  /*3dc0*/  BSYNC.RECONVERGENT B0 ;  /* 0x0000000000007941 */ /* 0x000fea0003800200 */
.L_x_8606:
[----:B-1234-:R-:W1:Y:S02]  /*3dd0*/  LDC.64 R120, c[0x0][0x380] ;  /* 0x0000e000ff787b82 */ /* 0x01ee640000000a00 */
[----:B-1----:R-:W-:-:S04]  /*3de0*/  LEA R3, R120, R3, 0x2 ;  /* 0x0000000378037211 */ /* 0x002fc800078e10ff */
[----:B------:R-:W-:-:S13]  /*3df0*/  ISETP.GE.AND P1, PT, R3, R121, PT ;  /* 0x000000790300720c */ /* 0x000fda0003f26270 */
[----:B------:R-:W-:Y:S05]  /*3e00*/  @!P1 BRA `(.L_x_8608) ;  /* 0xffffffd4001c9947 */ /* 0x000fea000383ffff */
[----:B------:R-:W-:Y:S05]  /*3e10*/  EXIT ;  /* 0x000000000000794d */ /* 0x000fea0003800000 */
.L_x_8601:
        /* <DEDUP_REMOVED lines=8> */
.L_x_8610:
[----:B------:R-:W-:Y:S05]  /*3ea0*/  BSYNC B0 ;  /* 0x0000000000007941 */ /* 0x000fea0003800000 */
.L_x_8609:
        /* <DEDUP_REMOVED lines=10> */
.L_x_8611:
[----:B------:R-:W-:Y:S01]  /*3f50*/  HFMA2 R148, -RZ, RZ, 0, 2.384185791015625e-07 ;  /* 0x00000004ff947431 */ /* 0x000fe200000001ff */
[----:B------:R-:W-:-:S05]  /*3f60*/  MOV R123, R146 ;  /* 0x00000092007b7202 */ /* 0x000fca0000000f00 */
[----:B------:R-:W-:-:S05]  /*3f70*/  FADD.FTZ R123, R122, R123 ;  /* 0x0000007b7a7b7221 */ /* 0x000fca0000010000 */
[----:B------:R-:W-:-:S07]  /*3f80*/  MOV R149, R123 ;  /* 0x0000007b00957202 */ /* 0x000fce0000000f00 */
[----:B------:R-:W-:Y:S05]  /*3f90*/  WARPSYNC.COLLECTIVE R144, `(.L_x_8612) ;  /* 0x0000000090087348 */ /* 0x000fea0003c00000 */
[----:B------:R0:W1:Y:S02]  /*3fa0*/  SHFL.BFLY P6, R146, R149, R148, R151 ;  /* 0x0c00009495927389 */ /* 0x00006400000c0097 */
[----:B01----:R-:W-:Y:S05]  /*3fb0*/  ENDCOLLECTIVE ;  /* 0x000000000000791b */ /* 0x003fea0003800000 */
.L_x_8612:
[----:B------:R-:W-:Y:S01]  /*3fc0*/  HFMA2 R148, -RZ, RZ, 0, 4.76837158203125e-07 ;  /* 0x00000008ff947431 */ /* 0x000fe200000001ff */
[----:B------:R-:W-:-:S05]  /*3fd0*/  MOV R120, R146 ;  /* 0x0000009200787202 */ /* 0x000fca0000000f00 */
[----:B------:R-:W-:-:S05]  /*3fe0*/  FADD.FTZ R126, R123, R120 ;  /* 0x000000787b7e7221 */ /* 0x000fca0000010000 */
[----:B------:R-:W-:-:S07]  /*3ff0*/  MOV R149, R126 ;  /* 0x0000007e00957202 */ /* 0x000fce0000000f00 */
[----:B------:R-:W-:Y:S05]  /*4000*/  WARPSYNC.COLLECTIVE R144, `(.L_x_8613) ;  /* 0x0000000090087348 */ /* 0x000fea0003c00000 */
[----:B------:R0:W1:Y:S02]  /*4010*/  SHFL.BFLY P6, R146, R149, R148, R151 ;  /* 0x0c00009495927389 */ /* 0x00006400000c0097 */
[----:B01----:R-:W-:Y:S05]  /*4020*/  ENDCOLLECTIVE ;  /* 0x000000000000791b */ /* 0x003fea0003800000 */
.L_x_8613:
[----:B------:R-:W-:Y:S01]  /*4030*/  HFMA2 R148, -RZ, RZ, 0, 9.5367431640625e-07 ;  /* 0x00000010ff947431 */ /* 0x000fe200000001ff */
[----:B------:R-:W-:-:S05]  /*4040*/  MOV R125, R146 ;  /* 0x00000092007d7202 */ /* 0x000fca0000000f00 */
[----:B------:R-:W-:-:S05]  /*4050*/  FADD.FTZ R127, R126, R125 ;  /* 0x0000007d7e7f7221 */ /* 0x000fca0000010000 */
[----:B------:R-:W-:-:S07]  /*4060*/  MOV R149, R127 ;  /* 0x0000007f00957202 */ /* 0x000fce0000000f00 */
[----:B------:R-:W-:Y:S05]  /*4070*/  WARPSYNC.COLLECTIVE R144, `(.L_x_8614) ;  /* 0x0000000090087348 */ /* 0x000fea0003c00000 */
[----:B------:R0:W1:Y:S02]  /*4080*/  SHFL.BFLY P6, R146, R149, R148, R151 ;  /* 0x0c00009495927389 */ /* 0x00006400000c0097 */
[----:B01----:R-:W-:Y:S05]  /*4090*/  ENDCOLLECTIVE ;  /* 0x000000000000791b */ /* 0x003fea0003800000 */
.L_x_8614:
        /* <DEDUP_REMOVED lines=57> */
.L_x_8615:
[----:B------:R-:W-:Y:S01]  /*4430*/  HFMA2 R148, -RZ, RZ, 0, 1.1920928955078125e-07 ;  /* 0x00000002ff947431 */ /* 0x000fe200000001ff */
[----:B------:R-:W-:-:S05]  /*4440*/  MOV R121, R146 ;  /* 0x0000009200797202 */ /* 0x000fca0000000f00 */
[----:B------:R-:W-:-:S05]  /*4450*/  FADD.FTZ R121, R120, R121 ;  /* 0x0000007978797221 */ /* 0x000fca0000010000 */
[----:B------:R-:W-:-:S07]  /*4460*/  MOV R149, R121 ;  /* 0x0000007900957202 */ /* 0x000fce0000000f00 */
[----:B------:R-:W-:Y:S05]  /*4470*/  WARPSYNC.COLLECTIVE R144, `(.L_x_8616) ;  /* 0x0000000090087348 */ /* 0x000fea0003c00000 */
[----:B------:R0:W1:Y:S02]  /*4480*/  SHFL.BFLY P6, R146, R149, R148, R151 ;  /* 0x0c00009495927389 */ /* 0x00006400000c0097 */
[----:B01----:R-:W-:Y:S05]  /*4490*/  ENDCOLLECTIVE ;  /* 0x000000000000791b */ /* 0x003fea0003800000 */
.L_x_8616:
[----:B------:R-:W-:Y:S01]  /*44a0*/  HFMA2 R148, -RZ, RZ, 0, 2.384185791015625e-07 ;  /* 0x00000004ff947431 */ /* 0x000fe200000001ff */
[----:B------:R-:W-:-:S05]  /*44b0*/  MOV R122, R146 ;  /* 0x00000092007a7202 */ /* 0x000fca0000000f00 */
[----:B------:R-:W-:-:S05]  /*44c0*/  FADD.FTZ R122, R121, R122 ;  /* 0x0000007a797a7221 */ /* 0x000fca0000010000 */
[----:B------:R-:W-:-:S07]  /*44d0*/  MOV R149, R122 ;  /* 0x0000007a00957202 */ /* 0x000fce0000000f00 */
[----:B------:R-:W-:Y:S05]  /*44e0*/  WARPSYNC.COLLECTIVE R144, `(.L_x_8617) ;  /* 0x0000000090087348 */ /* 0x000fea0003c00000 */
[----:B------:R0:W1:Y:S02]  /*44f0*/  SHFL.BFLY P6, R146, R149, R148, R151 ;  /* 0x0c00009495927389 */ /* 0x00006400000c0097 */
[----:B01----:R-:W-:Y:S05]  /*4500*/  ENDCOLLECTIVE ;  /* 0x000000000000791b */ /* 0x003fea0003800000 */
.L_x_8617:
[----:B------:R-:W-:Y:S01]  /*4510*/  HFMA2 R148, -RZ, RZ, 0, 4.76837158203125e-07 ;  /* 0x00000008ff947431 */ /* 0x000fe200000001ff */
[----:B------:R-:W-:-:S05]  /*4520*/  MOV R123, R146 ;  /* 0x00000092007b7202 */ /* 0x000fca0000000f00 */
[----:B------:R-:W-:-:S05]  /*4530*/  FADD.FTZ R123, R122, R123 ;  /* 0x0000007b7a7b7221 */ /* 0x000fca0000010000 */
[----:B------:R-:W-:-:S07]  /*4540*/  MOV R149, R123 ;  /* 0x0000007b00957202 */ /* 0x000fce0000000f00 */
[----:B------:R-:W-:Y:S05]  /*4550*/  WARPSYNC.COLLECTIVE R144, `(.L_x_8618) ;  /* 0x0000000090087348 */ /* 0x000fea0003c00000 */
[----:B------:R0:W1:Y:S02]  /*4560*/  SHFL.BFLY P6, R146, R149, R148, R151 ;  /* 0x0c00009495927389 */ /* 0x00006400000c0097 */
[----:B01----:R-:W-:Y:S05]  /*4570*/  ENDCOLLECTIVE ;  /* 0x000000000000791b */ /* 0x003fea0003800000 */
.L_x_8618:
[----:B------:R-:W-:Y:S01]  /*4580*/  HFMA2 R148, -RZ, RZ, 0, 9.5367431640625e-07 ;  /* 0x00000010ff947431 */ /* 0x000fe200000001ff */
[----:B------:R-:W-:-:S05]  /*4590*/  MOV R126, R146 ;  /* 0x00000092007e7202 */ /* 0x000fca0000000f00 */
[----:B------:R-:W-:-:S05]  /*45a0*/  FADD.FTZ R126, R123, R126 ;  /* 0x0000007e7b7e7221 */ /* 0x000fca0000010000 */
[----:B------:R-:W-:-:S07]  /*45b0*/  MOV R149, R126 ;  /* 0x0000007e00957202 */ /* 0x000fce0000000f00 */
[----:B------:R-:W-:Y:S05]  /*45c0*/  WARPSYNC.COLLECTIVE R144, `(.L_x_8619) ;  /* 0x0000000090087348 */ /* 0x000fea0003c00000 */
[----:B------:R0:W1:Y:S02]  /*45d0*/  SHFL.BFLY P6, R146, R149, R148, R151 ;  /* 0x0c00009495927389 */ /* 0x00006400000c0097 */
[----:B01----:R-:W-:Y:S05]  /*45e0*/  ENDCOLLECTIVE ;  /* 0x000000000000791b */ /* 0x003fea0003800000 */
.L_x_8619:
[----:B------:R-:W-:Y:S01]  /*45f0*/  MOV R127, R146 ;  /* 0x00000092007f7202 */ /* 0x000fe20000000f00 */
[----:B------:R-:W-:Y:S06]  /*4600*/  BRA `(.L_x_8620) ;  /* 0xffffffec00647947 */ /* 0x000fec000383ffff */
.L_x_8621:
        /* <DEDUP_REMOVED lines=15> */
.L_x_17385:


//--------------------- .text._ZN10layer_norm31ln_parallel_residual_fwd_kernelINS_13Kernel_traitsIf6__halfS2_S2_fjLj768ELj1ELj4ELj1ELj16ENS_18Kernel_traits_baseILj768EfS2_S2_S2_fjLj128EEEEELb0ELb0ELb1EEEvNS_9FwdParamsE --------------------------
	.section	.text._ZN10layer_norm31ln_parallel_residual_fwd_kernelINS_13Kernel_traitsIf6__halfS2_S2_fjLj768ELj1ELj4ELj1ELj16ENS_18Kernel_traits_baseILj768EfS2_S2_S2_fjLj128EEEEELb0ELb0ELb1EEEvNS_9FwdParamsE,"ax",@progbits
	.align	128
        .global         _ZN10layer_norm31ln_parallel_residual_fwd_kernelINS_13Kernel_traitsIf6__halfS2_S2_fjLj768ELj1ELj4ELj1ELj16ENS_18Kernel_traits_baseILj768EfS2_S2_S2_fjLj128EEEEELb0ELb0ELb1EEEvNS_9FwdParamsE
        .type           _ZN10layer_norm31ln_parallel_residual_fwd_kernelINS_13Kernel_traitsIf6__halfS2_S2_fjLj768ELj1ELj4ELj1ELj16ENS_18Kernel_traits_baseILj768EfS2_S2_S2_fjLj128EEEEELb0ELb0ELb1EEEvNS_9FwdParamsE,@function
        .size           _ZN10layer_norm31ln_parallel_residual_fwd_kernelINS_13Kernel_traitsIf6__halfS2_S2_fjLj768ELj1ELj4ELj1ELj16ENS_18Kernel_traits_baseILj768EfS2_S2_S2_fjLj128EEEEELb0ELb0ELb1EEEvNS_9FwdParamsE,(.L_x_17386 - _ZN10layer_norm31ln_parallel_residual_fwd_kernelINS_13Kernel_traitsIf6__halfS2_S2_fjLj768ELj1ELj4ELj1ELj16ENS_18Kernel_traits_baseILj768EfS2_S2_S2_fjLj128EEEEELb0ELb0ELb1EEEvNS_9FwdParamsE)
        .other          _ZN10layer_norm31ln_parallel_residual_fwd_kernelINS_13Kernel_traitsIf6__halfS2_S2_fjLj768ELj1ELj4ELj1ELj16ENS_18Kernel_traits_baseILj768EfS2_S2_S2_fjLj128EEEEELb0ELb0ELb1EEEvNS_9FwdParamsE,@"STO_CUDA_ENTRY STV_DEFAULT"
_ZN10layer_norm31ln_parallel_residual_fwd_kernelINS_13Kernel_traitsIf6__halfS2_S2_fjLj768ELj1ELj4ELj1ELj16ENS_18Kernel_traits_baseILj768EfS2_S2_S2_fjLj128EEEEELb0ELb0ELb1EEEvNS_9FwdParamsE:
.text._ZN10layer_norm31ln_parallel_residual_fwd_kernelINS_13Kernel_traitsIf6__halfS2_S2_fjLj768ELj1ELj4ELj1ELj16ENS_18Kernel_traits_baseILj768EfS2_S2_S2_fjLj128EEEEELb0ELb0ELb1EEEvNS_9FwdParamsE:
        /* <DEDUP_REMOVED lines=61> */
.L_x_8623:
        /* <DEDUP_REMOVED lines=25> */
.L_x_8622:
        /* <DEDUP_REMOVED lines=37> */
.L_x_8625:
        /* <DEDUP_REMOVED lines=36> */
.L_x_8624:
        /* <DEDUP_REMOVED lines=11> */
.L_x_8639:
        /* <DEDUP_REMOVED lines=19> */
[----:B------:R-:W-:Y:S02]  /*0bd0*/  HADD2.F32 R108, -RZ, R113.H0_H0 ;  /* 0x20000071ff6c7230 */ /* 0x000fe40000004100 */
[----:B------:R-:W-:Y:S02]  /*0be0*/  HADD2.F32 R111, -RZ, R101.H0_H0 ;  /* 0x20000065ff6f7230 */ /* 0x000fe40000004100 */
[----:B------:R-:W-:Y:S01]  /*0bf0*/  FADD.FTZ R0, R0, R109 ;  /* 0x0000006d00007221 */ /* 0x000fe20000010000 */
[----:B------:R-:W-:Y:S02]  /*0c00*/  HADD2.F32 R112, -RZ, R112.H1_H1 ;  /* 0x30000070ff707230 */ /* 0x000fe40000004100 */
[----:B------:R-:W-:-:S02]  /*0c10*/  HADD2.F32 R109, -RZ, R100.H1_H1 ;  /* 0x30000064ff6d7230 */ /* 0x000fc40000004100 */
[----:B------:R-:W-:Y:S01]  /*0c20*/  FADD.FTZ R108, R108, R111 ;  /* 0x0000006f6c6c7221 */ /* 0x000fe20000010000 */
[--C-:B0-----:R-:W-:Y:S02]  /*0c30*/  HADD2.F32 R116, -RZ, R114.reuse.H0_H0 ;  /* 0x20000072ff747230 */ /* 0x101fe40000004100 */
[----:B------:R-:W-:Y:S02]  /*0c40*/  HADD2.F32 R113, -RZ, R113.H1_H1 ;  /* 0x30000071ff717230 */ /* 0x000fe40000004100 */
[----:B------:R-:W-:Y:S01]  /*0c50*/  FADD.FTZ R109, R112, R109 ;  /* 0x0000006d706d7221 */ /* 0x000fe20000010000 */
[----:B------:R-:W-:Y:S02]  /*0c60*/  HADD2.F32 R114, -RZ, R114.H1_H1 ;  /* 0x30000072ff727230 */ /* 0x000fe40000004100 */
[----:B------:R-:W-:Y:S02]  /*0c70*/  HADD2.F32 R118, -RZ, R115.H0_H0 ;  /* 0x20000073ff767230 */ /* 0x000fe40000004100 */
[----:B------:R-:W-:-:S02]  /*0c80*/  HADD2.F32 R110, -RZ, R101.H1_H1 ;  /* 0x30000065ff6e7230 */ /* 0x000fc40000004100 */
[--C-:B------:R-:W-:Y:S02]  /*0c90*/  HADD2.F32 R117, -RZ, R102.reuse.H1_H1 ;  /* 0x30000066ff757230 */ /* 0x100fe40000004100 */
[----:B------:R-:W-:Y:S02]  /*0ca0*/  HADD2.F32 R111, -RZ, R103.H0_H0 ;  /* 0x20000067ff6f7230 */ /* 0x000fe40000004100 */
[----:B------:R-:W-:Y:S01]  /*0cb0*/  FADD.FTZ R110, R113, R110 ;  /* 0x0000006e716e7221 */ /* 0x000fe20000010000 */
[----:B------:R-:W-:Y:S02]  /*0cc0*/  HADD2.F32 R119, -RZ, R115.H1_H1 ;  /* 0x30000073ff777230 */ /* 0x000fe40000004100 */
[----:B------:R-:W-:Y:S01]  /*0cd0*/  FADD.FTZ R114, R114, R117 ;  /* 0x0000007572727221 */ /* 0x000fe20000010000 */
[----:B------:R-:W-:Y:S02]  /*0ce0*/  HADD2.F32 R115, -RZ, R102.H0_H0 ;  /* 0x20000066ff737230 */ /* 0x000fe40000004100 */
[----:B------:R-:W-:Y:S01]  /*0cf0*/  FADD.FTZ R118, R118, R111 ;  /* 0x0000006f76767221 */ /* 0x000fe20000010000 */
[----:B------:R-:W-:-:S02]  /*0d00*/  HADD2.F32 R112, -RZ, R103.H1_H1 ;  /* 0x30000067ff707230 */ /* 0x000fc40000004100 */
        /* <DEDUP_REMOVED lines=23> */
.L_x_8627:
        /* <DEDUP_REMOVED lines=19> */
[----:B0-----:R-:W-:Y:S01]  /*0fb0*/  FADD.FTZ R117, R115, R0 ;  /* 0x0000000073757221 */ /* 0x001fe20000010000 */
        /* <DEDUP_REMOVED lines=9> */
.L_x_8626:
        /* <DEDUP_REMOVED lines=30> */
.L_x_8629:
[--C-:B-----5:R-:W-:Y:S02]  /*1230*/  HADD2.F32 R147, -RZ, R112.reuse.H0_H0 ;  /* 0x20000070ff937230 */ /* 0x120fe40000004100 */
[----:B------:R-:W-:Y:S02]  /*1240*/  HADD2.F32 R126, -RZ, R112.H1_H1 ;  /* 0x30000070ff7e7230 */ /* 0x000fe40000004100 */
[--C-:B------:R-:W-:Y:S02]  /*1250*/  HADD2.F32 R149, -RZ, R113.reuse.H0_H0 ;  /* 0x20000071ff957230 */ /* 0x100fe40000004100 */
[----:B------:R-:W-:Y:S02]  /*1260*/  HADD2.F32 R144, -RZ, R113.H1_H1 ;  /* 0x30000071ff907230 */ /* 0x000fe40000004100 */
[--C-:B------:R-:W-:Y:S02]  /*1270*/  HADD2.F32 R138, -RZ, R114.reuse.H0_H0 ;  /* 0x20000072ff8a7230 */ /* 0x100fe40000004100 */
[----:B------:R-:W-:-:S02]  /*1280*/  HADD2.F32 R135, -RZ, R114.H1_H1 ;  /* 0x30000072ff877230 */ /* 0x000fc40000004100 */
[--C-:B------:R-:W-:Y:S02]  /*1290*/  HADD2.F32 R134, -RZ, R115.reuse.H0_H0 ;  /* 0x20000073ff867230 */ /* 0x100fe40000004100 */
[----:B0-----:R-:W-:-:S07]  /*12a0*/  HADD2.F32 R117, -RZ, R115.H1_H1 ;  /* 0x30000073ff757230 */ /* 0x001fce0000004100 */
.L_x_8628:
        /* <DEDUP_REMOVED lines=27> */
.L_x_8631:
[----:B-----5:R-:W-:Y:S02]  /*1460*/  HADD2.F32 R121, -RZ, R112.H0_H0 ;  /* 0x20000070ff797230 */ /* 0x020fe40000004100 */
[----:B------:R-:W-:Y:S02]  /*1470*/  HADD2.F32 R132, -RZ, R113.H0_H0 ;  /* 0x20000071ff847230 */ /* 0x000fe40000004100 */
        /* <DEDUP_REMOVED lines=27> */
.L_x_8630:
        /* <DEDUP_REMOVED lines=32> */
.L_x_8633:
        /* <DEDUP_REMOVED lines=15> */
[----:B------:R-:W-:Y:S02]  /*1920*/  HADD2.F32 R113, -RZ, R113.H1_H1 ;  /* 0x30000071ff717230 */ /* 0x000fe40000004100 */
[----:B------:R-:W-:Y:S02]  /*1930*/  HADD2.F32 R110, -RZ, R101.H1_H1 ;  /* 0x30000065ff6e7230 */ /* 0x000fe40000004100 */
[----:B------:R-:W-:Y:S02]  /*1940*/  HADD2.F32 R115, -RZ, R102.H0_H0 ;  /* 0x20000066ff737230 */ /* 0x000fe40000004100 */
        /* <DEDUP_REMOVED lines=26> */
.L_x_8632:
        /* <DEDUP_REMOVED lines=13> */
[----:B------:R-:W-:Y:S05]  /*1bc0*/  BRA.U UP1, `(.L_x_8635) ;  /* 0x0000000101247547 */ /* 0x000fea000b800000 */
[--C-:B-----5:R-:W-:Y:S02]  /*1bd0*/  HADD2.F32 R127, -RZ, R112.reuse.H0_H0 ;  /* 0x20000070ff7f7230 */ /* 0x120fe40000004100 */
[----:B0-----:R-:W-:Y:S02]  /*1be0*/  HADD2.F32 R124, -RZ, R112.H1_H1 ;  /* 0x30000070ff7c7230 */ /* 0x001fe40000004100 */
[--C-:B------:R-:W-:Y:S02]  /*1bf0*/  HADD2.F32 R139, -RZ, R113.reuse.H0_H0 ;  /* 0x20000071ff8b7230 */ /* 0x100fe40000004100 */
[----:B------:R-:W-:Y:S02]  /*1c00*/  HADD2.F32 R122, -RZ, R113.H1_H1 ;  /* 0x30000071ff7a7230 */ /* 0x000fe40000004100 */
[--C-:B------:R-:W-:Y:S02]  /*1c10*/  HADD2.F32 R141, -RZ, R114.reuse.H0_H0 ;  /* 0x20000072ff8d7230 */ /* 0x100fe40000004100 */
[----:B------:R-:W-:-:S02]  /*1c20*/  HADD2.F32 R118, -RZ, R114.H1_H1 ;  /* 0x30000072ff767230 */ /* 0x000fc40000004100 */
[--C-:B------:R-:W-:Y:S02]  /*1c30*/  HADD2.F32 R157, -RZ, R115.reuse.H0_H0 ;  /* 0x20000073ff9d7230 */ /* 0x100fe40000004100 */
[----:B------:R-:W-:Y:S01]  /*1c40*/  HADD2.F32 R116, -RZ, R115.H1_H1 ;  /* 0x30000073ff747230 */ /* 0x000fe20000004100 */
[----:B------:R-:W-:Y:S06]  /*1c50*/  BRA `(.L_x_8636) ;  /* 0x00000004009c7947 */ /* 0x000fec0003800000 */
.L_x_8635:
[----:B-----5:R-:W-:Y:S02]  /*1c60*/  HADD2.F32 R127, -RZ, R112.H0_H0 ;  /* 0x20000070ff7f7230 */ /* 0x020fe40000004100 */
[----:B------:R-:W-:Y:S02]  /*1c70*/  HADD2.F32 R0, -RZ, R104.H0_H0 ;  /* 0x20000068ff007230 */ /* 0x000fe40000004100 */
[----:B------:R-:W-:Y:S02]  /*1c80*/  HADD2.F32 R139, -RZ, R113.H0_H0 ;  /* 0x20000071ff8b7230 */ /* 0x000fe40000004100 */
[----:B0-----:R-:W-:Y:S02]  /*1c90*/  HADD2.F32 R141, -RZ, R114.H0_H0 ;  /* 0x20000072ff8d7230 */ /* 0x001fe40000004100 */
        /* <DEDUP_REMOVED lines=25> */
.L_x_8634:
[----:B------:R-:W-:Y:S05]  /*1e30*/  BRA.U UP1, `(.L_x_8637) ;  /* 0x0000000101747547 */ /* 0x000fea000b800000 */
        /* <DEDUP_REMOVED lines=29> */
.L_x_8637:
        /* <DEDUP_REMOVED lines=10> */
[----:B------:R-:W-:Y:S01]  /*20b0*/  FADD.FTZ R0, R3, R0 ;  /* 0x0000000003007221 */ /* 0x000fe20000010000 */
[--C-:B------:R-:W-:Y:S02]  /*20c0*/  HADD2.F32 R116, -RZ, R115.reuse.H0_H0 ;  /* 0x20000073ff747230 */ /* 0x100fe40000004100 */
        /* <DEDUP_REMOVED lines=32> */
.L_x_8636:
        /* <DEDUP_REMOVED lines=99> */
.L_x_8651:
        /* <DEDUP_REMOVED lines=53> */
[----:B------:R-:W-:Y:S01]  /*2c50*/  F2FP.F16.F32.PACK_AB R112, R113, R0 ;  /* 0x000000007170723e */ /* 0x000fe200000000ff */
        /* <DEDUP_REMOVED lines=12> */
[----:B------:R-:W-:Y:S01]  /*2d20*/  F2FP.F16.F32.PACK_AB R115, R118, R116 ;  /* 0x000000747673723e */ /* 0x000fe200000000ff */
        /* <DEDUP_REMOVED lines=24> */
[----:B------:R-:W-:Y:S01]  /*2eb0*/  F2FP.F16.F32.PACK_AB R112, R126, R147 ;  /* 0x000000937e70723e */ /* 0x000fe200000000ff */
[----:B------:R-:W-:Y:S01]  /*2ec0*/  IMAD.WIDE.U32 R134, R145, 0x10, R134 ;  /* 0x0000001091867825 */ /* 0x000fe200078e0086 */
[----:B------:R-:W-:-:S03]  /*2ed0*/  F2FP.F16.F32.PACK_AB R115, R148, R153 ;  /* 0x000000999473723e */ /* 0x000fc600000000ff */
[----:B------:R-:W-:Y:S01]  /*2ee0*/  FFMA.FTZ R126, R124, R39, R19 ;  /* 0x000000277c7e7223 */ /* 0x000fe20000010013 */
[----:B------:R-:W-:Y:S01]  /*2ef0*/  F2FP.F16.F32.PACK_AB R116, R117, R116 ;  /* 0x000000747574723e */ /* 0x000fe200000000ff */
[----:B------:R-:W-:Y:S01]  /*2f00*/  FFMA.FTZ R117, R125, R38, R18 ;  /* 0x000000267d757223 */ /* 0x000fe20000010012 */
[----:B------:R-:W-:Y:S01]  /*2f10*/  F2FP.F16.F32.PACK_AB R113, R144, R149 ;  /* 0x000000959071723e */ /* 0x000fe200000000ff */
[C---:B------:R-:W-:Y:S01]  /*2f20*/  FFMA.FTZ R144, R119.reuse, R40, R12 ;  /* 0x0000002877907223 */ /* 0x040fe2000001000c */
[----:B------:R-:W-:Y:S01]  /*2f30*/  FFMA.FTZ R145, R119, R64, R84 ;  /* 0x0000004077917223 */ /* 0x000fe20000010054 */
[C---:B------:R-:W-:Y:S01]  /*2f40*/  FFMA.FTZ R147, R122.reuse, R43, R15 ;  /* 0x0000002b7a937223 */ /* 0x040fe2000001000f */
[----:B------:R-:W-:Y:S01]  /*2f50*/  FFMA.FTZ R148, R122, R67, R87 ;  /* 0x000000437a947223 */ /* 0x000fe20000010057 */
[C---:B------:R-:W-:Y:S01]  /*2f60*/  FFMA.FTZ R119, R118.reuse, R41, R13 ;  /* 0x0000002976777223 */ /* 0x040fe2000001000d */
[----:B------:R-:W-:Y:S01]  /*2f70*/  FFMA.FTZ R122, R118, R65, R85 ;  /* 0x00000041767a7223 */ /* 0x000fe20000010055 */
[----:B------:R-:W-:Y:S01]  /*2f80*/  F2FP.F16.F32.PACK_AB R117, R126, R117 ;  /* 0x000000757e75723e */ /* 0x000fe200000000ff */
        /* <DEDUP_REMOVED lines=8> */
[----:B------:R-:W-:Y:S01]  /*3010*/  FFMA.FTZ R114, R146, R57, R93 ;  /* 0x0000003992727223 */ /* 0x000fe2000001005d */
[C---:B------:R-:W-:Y:S01]  /*3020*/  FFMA.FTZ R146, R123.reuse, R42, R14 ;  /* 0x0000002a7b927223 */ /* 0x040fe2000001000e */
[----:B------:R-:W-:Y:S01]  /*3030*/  F2FP.F16.F32.PACK_AB R121, R124, R121 ;  /* 0x000000797c79723e */ /* 0x000fe200000000ff */
[----:B------:R-:W-:Y:S01]  /*3040*/  FFMA.FTZ R123, R123, R66, R86 ;  /* 0x000000427b7b7223 */ /* 0x000fe20000010056 */
[----:B------:R-:W-:Y:S01]  /*3050*/  F2FP.F16.F32.PACK_AB R120, R145, R126 ;  /* 0x0000007e9178723e */ /* 0x000fe200000000ff */
[----:B------:R-:W-:Y:S01]  /*3060*/  FFMA.FTZ R149, R140, R49, R5 ;  /* 0x000000318c957223 */ /* 0x000fe20000010005 */
[----:B------:R-:W-:-:S02]  /*3070*/  F2FP.F16.F32.PACK_AB R124, R144, R125 ;  /* 0x0000007d907c723e */ /* 0x000fc400000000ff */
[----:B------:R-:W0:Y:S01]  /*3080*/  LDC.64 R144, c[0x0][0x380] ;  /* 0x0000e000ff907b82 */ /* 0x000e220000000a00 */
[----:B------:R-:W-:Y:S01]  /*3090*/  F2FP.F16.F32.PACK_AB R119, R147, R146 ;  /* 0x000000929377723e */ /* 0x000fe200000000ff */
[----:B------:R-:W-:Y:S01]  /*30a0*/  FFMA.FTZ R146, R139, R46, R10 ;  /* 0x0000002e8b927223 */ /* 0x000fe2000001000a */
[----:B------:R-:W-:Y:S01]  /*30b0*/  F2FP.F16.F32.PACK_AB R123, R148, R123 ;  /* 0x0000007b947b723e */ /* 0x000fe200000000ff */
[C---:B------:R-:W-:Y:S01]  /*30c0*/  FFMA.FTZ R147, R138.reuse, R47, R11 ;  /* 0x0000002f8a937223 */ /* 0x040fe2000001000b */
[C---:B------:R-:W-:Y:S01]  /*30d0*/  FFMA.FTZ R148, R141.reuse, R48, R4 ;  /* 0x000000308d947223 */ /* 0x040fe20000010004 */
[----:B------:R-:W-:Y:S01]  /*30e0*/  FFMA.FTZ R141, R141, R72, R76 ;  /* 0x000000488d8d7223 */ /* 0x000fe2000001004c */
[----:B------:R-:W-:Y:S01]  /*30f0*/  FFMA.FTZ R138, R138, R71, R83 ;  /* 0x000000478a8a7223 */ /* 0x000fe20000010053 */
[----:B------:R-:W-:Y:S02]  /*3100*/  F2FP.F16.F32.PACK_AB R114, R114, R151 ;  /* 0x000000977272723e */ /* 0x000fe400000000ff */
[----:B------:R-:W-:Y:S01]  /*3110*/  F2FP.F16.F32.PACK_AB R125, R147, R146 ;  /* 0x00000092937d723e */ /* 0x000fe200000000ff */
[----:B------:R-:W-:Y:S01]  /*3120*/  FFMA.FTZ R146, R127, R68, R80 ;  /* 0x000000447f927223 */ /* 0x000fe20000010050 */
[----:B------:R-:W-:Y:S01]  /*3130*/  F2FP.F16.F32.PACK_AB R126, R149, R148 ;  /* 0x00000094957e723e */ /* 0x000fe200000000ff */
[----:B------:R-:W-:Y:S01]  /*3140*/  FFMA.FTZ R148, R142, R51, R7 ;  /* 0x000000338e947223 */ /* 0x000fe20000010007 */
[----:B------:R-:W-:Y:S01]  /*3150*/  FFMA.FTZ R147, R139, R70, R82 ;  /* 0x000000468b937223 */ /* 0x000fe20000010052 */
[C---:B------:R-:W-:Y:S01]  /*3160*/  FFMA.FTZ R127, R143.reuse, R50, R6 ;  /* 0x000000328f7f7223 */ /* 0x040fe20000010006 */
[----:B------:R-:W-:Y:S01]  /*3170*/  FFMA.FTZ R142, R140, R73, R77 ;  /* 0x000000498c8e7223 */ /* 0x000fe2000001004d */
[----:B------:R-:W-:Y:S01]  /*3180*/  FFMA.FTZ R143, R143, R74, R78 ;  /* 0x0000004a8f8f7223 */ /* 0x000fe2000001004e */
[----:B------:R-:W-:Y:S01]  /*3190*/  FFMA.FTZ R139, R0, R69, R81 ;  /* 0x00000045008b7223 */ /* 0x000fe20000010051 */
[----:B------:R1:W-:Y:S01]  /*31a0*/  STG.E.128 desc[UR6][R130.64], R112 ;  /* 0x0000007082007986 */ /* 0x0003e2000c101d06 */
[----:B------:R-:W-:-:S02]  /*31b0*/  F2FP.F16.F32.PACK_AB R127, R148, R127 ;  /* 0x0000007f947f723e */ /* 0x000fc400000000ff */
[----:B------:R-:W-:Y:S01]  /*31c0*/  F2FP.F16.F32.PACK_AB R142, R142, R141 ;  /* 0x0000008d8e8e723e */ /* 0x000fe200000000ff */
[----:B------:R1:W-:Y:S01]  /*31d0*/  STG.E.128 desc[UR6][R2.64], R116 ;  /* 0x0000007402007986 */ /* 0x0003e2000c101d06 */
[----:B------:R-:W-:Y:S02]  /*31e0*/  F2FP.F16.F32.PACK_AB R143, R150, R143 ;  /* 0x0000008f968f723e */ /* 0x000fe400000000ff */
[----:B------:R-:W-:Y:S01]  /*31f0*/  F2FP.F16.F32.PACK_AB R141, R138, R147 ;  /* 0x000000938a8d723e */ /* 0x000fe200000000ff */
[----:B------:R1:W-:Y:S01]  /*3200*/  STG.E.128 desc[UR6][R132.64], R120 ;  /* 0x0000007884007986 */ /* 0x0003e2000c101d06 */
[----:B------:R-:W-:Y:S02]  /*3210*/  F2FP.F16.F32.PACK_AB R140, R139, R146 ;  /* 0x000000928b8c723e */ /* 0x000fe400000000ff */
[----:B0-----:R-:W-:Y:S01]  /*3220*/  LEA R137, R144, R137, 0x2 ;  /* 0x0000008990897211 */ /* 0x001fe200078e10ff */
[----:B------:R1:W-:Y:S03]  /*3230*/  STG.E.128 desc[UR6][R128.64], R124 ;  /* 0x0000007c80007986 */ /* 0x0003e6000c101d06 */
[----:B------:R-:W-:Y:S01]  /*3240*/  ISETP.GE.AND P2, PT, R137, R145, PT ;  /* 0x000000918900720c */ /* 0x000fe20003f46270 */
[----:B------:R1:W-:-:S12]  /*3250*/  STG.E.128 desc[UR6][R134.64], R140 ;  /* 0x0000008c86007986 */ /* 0x0003d8000c101d06 */
[----:B------:R-:W-:Y:S05]  /*3260*/  @!P2 BRA `(.L_x_8639) ;  /* 0xffffffd8000ca947 */ /* 0x000fea000383ffff */
[----:B------:R-:W-:Y:S05]  /*3270*/  EXIT ;  /* 0x000000000000794d */ /* 0x000fea0003800000 */
.L_x_8638:
        /* <DEDUP_REMOVED lines=8> */
.L_x_8641:
[----:B------:R-:W-:Y:S05]  /*3300*/  BSYNC B0 ;  /* 0x0000000000007941 */ /* 0x000fea0003800000 */
.L_x_8640:
        /* <DEDUP_REMOVED lines=9> */
.L_x_8642:
[----:B------:R-:W-:Y:S01]  /*33a0*/  HFMA2 R143, -RZ, RZ, 0, 2.384185791015625e-07 ;  /* 0x00000004ff8f7431 */ /* 0x000fe200000001ff */
[----:B------:R-:W-:-:S05]  /*33b0*/  MOV R3, R140 ;  /* 0x0000008c00037202 */ /* 0x000fca0000000f00 */
[----:B------:R-:W-:-:S05]  /*33c0*/  FADD.FTZ R114, R112, R3 ;  /* 0x0000000370727221 */ /* 0x000fca0000010000 */
[----:B------:R-:W-:-:S07]  /*33d0*/  MOV R142, R114 ;  /* 0x00000072008e7202 */ /* 0x000fce0000000f00 */
[----:B------:R-:W-:Y:S05]  /*33e0*/  WARPSYNC.COLLECTIVE R129, `(.L_x_8643) ;  /* 0x0000000081087348 */ /* 0x000fea0003c00000 */
[----:B------:R0:W1:Y:S02]  /*33f0*/  SHFL.BFLY P4, R140, R142, R143, R146 ;  /* 0x0c00008f8e8c7389 */ /* 0x0000640000080092 */
[----:B01----:R-:W-:Y:S05]  /*3400*/  ENDCOLLECTIVE ;  /* 0x000000000000791b */ /* 0x003fea0003800000 */
.L_x_8643:
        /* <DEDUP_REMOVED lines=8> */
.L_x_8644:
[----:B------:R-:W-:Y:S01]  /*3490*/  HFMA2 R143, -RZ, RZ, 0, 9.5367431640625e-07 ;  /* 0x00000010ff8f7431 */ /* 0x000fe200000001ff */
[----:B------:R-:W-:-:S05]  /*34a0*/  MOV R0, R140 ;  /* 0x0000008c00007202 */ /* 0x000fca0000000f00 */
[----:B------:R-:W-:-:S05]  /*34b0*/  FADD.FTZ R125, R115, R0 ;  /* 0x00000000737d7221 */ /* 0x000fca0000010000 */
[----:B------:R-:W-:-:S07]  /*34c0*/  MOV R142, R125 ;  /* 0x0000007d008e7202 */ /* 0x000fce0000000f00 */
[----:B------:R-:W-:Y:S05]  /*34d0*/  WARPSYNC.COLLECTIVE R129, `(.L_x_8645) ;  /* 0x0000000081087348 */ /* 0x000fea0003c00000 */
[----:B------:R0:W1:Y:S02]  /*34e0*/  SHFL.BFLY P4, R140, R142, R143, R146 ;  /* 0x0c00008f8e8c7389 */ /* 0x0000640000080092 */
[----:B01----:R-:W-:Y:S05]  /*34f0*/  ENDCOLLECTIVE ;  /* 0x000000000000791b */ /* 0x003fea0003800000 */
.L_x_8645:
        /* <DEDUP_REMOVED lines=56> */
.L_x_8646:
[----:B------:R-:W-:Y:S01]  /*3880*/  HFMA2 R143, -RZ, RZ, 0, 1.1920928955078125e-07 ;  /* 0x00000002ff8f7431 */ /* 0x000fe200000001ff */
[----:B------:R-:W-:-:S05]  /*3890*/  MOV R113, R140 ;  /* 0x0000008c00717202 */ /* 0x000fca0000000f00 */
[----:B------:R-:W-:-:S05]  /*38a0*/  FADD.FTZ R113, R0, R113 ;  /* 0x0000007100717221 */ /* 0x000fca0000010000 */
[----:B------:R-:W-:-:S07]  /*38b0*/  MOV R142, R113 ;  /* 0x00000071008e7202 */ /* 0x000fce0000000f00 */
[----:B------:R-:W-:Y:S05]  /*38c0*/  WARPSYNC.COLLECTIVE R129, `(.L_x_8647) ;  /* 0x0000000081087348 */ /* 0x000fea0003c00000 */
[----:B------:R0:W1:Y:S02]  /*38d0*/  SHFL.BFLY P4, R140, R142, R143, R146 ;  /* 0x0c00008f8e8c7389 */ /* 0x0000640000080092 */
[----:B01----:R-:W-:Y:S05]  /*38e0*/  ENDCOLLECTIVE ;  /* 0x000000000000791b */ /* 0x003fea0003800000 */
.L_x_8647:
[----:B------:R-:W-:Y:S01]  /*38f0*/  HFMA2 R143, -RZ, RZ, 0, 2.384185791015625e-07 ;  /* 0x00000004ff8f7431 */ /* 0x000fe200000001ff */
[----:B------:R-:W-:-:S05]  /*3900*/  MOV R112, R140 ;  /* 0x0000008c00707202 */ /* 0x000fca0000000f00 */
[----:B------:R-:W-:-:S05]  /*3910*/  FADD.FTZ R112, R113, R112 ;  /* 0x0000007071707221 */ /* 0x000fca0000010000 */
[----:B------:R-:W-:-:S07]  /*3920*/  MOV R142, R112 ;  /* 0x00000070008e7202 */ /* 0x000fce0000000f00 */
[----:B------:R-:W-:Y:S05]  /*3930*/  WARPSYNC.COLLECTIVE R129, `(.L_x_8648) ;  /* 0x0000000081087348 */ /* 0x000fea0003c00000 */
[----:B------:R0:W1:Y:S02]  /*3940*/  SHFL.BFLY P4, R140, R142, R143, R146 ;  /* 0x0c00008f8e8c7389 */ /* 0x0000640000080092 */
[----:B01----:R-:W-:Y:S05]  /*3950*/  ENDCOLLECTIVE ;  /* 0x000000000000791b */ /* 0x003fea0003800000 */
.L_x_8648:
[----:B------:R-:W-:Y:S01]  /*3960*/  HFMA2 R143, -RZ, RZ, 0, 4.76837158203125e-07 ;  /* 0x00000008ff8f7431 */ /* 0x000fe200000001ff */
[----:B------:R-:W-:-:S05]  /*3970*/  MOV R115, R140 ;  /* 0x0000008c00737202 */ /* 0x000fca0000000f00 */
[----:B------:R-:W-:-:S05]  /*3980*/  FADD.FTZ R115, R112, R115 ;  /* 0x0000007370737221 */ /* 0x000fca0000010000 */
[----:B------:R-:W-:-:S07]  /*3990*/  MOV R142, R115 ;  /* 0x00000073008e7202 */ /* 0x000fce0000000f00 */
[----:B------:R-:W-:Y:S05]  /*39a0*/  WARPSYNC.COLLECTIVE R129, `(.L_x_8649) ;  /* 0x0000000081087348 */ /* 0x000fea0003c00000 */
[----:B------:R0:W1:Y:S02]  /*39b0*/  SHFL.BFLY P4, R140, R142, R143, R146 ;  /* 0x0c00008f8e8c7389 */ /* 0x0000640000080092 */
[----:B01----:R-:W-:Y:S05]  /*39c0*/  ENDCOLLECTIVE ;  /* 0x000000000000791b */ /* 0x003fea0003800000 */
.L_x_8649:
[----:B------:R-:W-:Y:S01]  /*39d0*/  HFMA2 R143, -RZ, RZ, 0, 9.5367431640625e-07 ;  /* 0x00000010ff8f7431 */ /* 0x000fe200000001ff */
[----:B------:R-:W-:-:S05]  /*39e0*/  MOV R114, R140 ;  /* 0x0000008c00727202 */ /* 0x000fca0000000f00 */
[----:B------:R-:W-:-:S05]  /*39f0*/  FADD.FTZ R114, R115, R114 ;  /* 0x0000007273727221 */ /* 0x000fca0000010000 */
[----:B------:R-:W-:-:S07]  /*3a00*/  MOV R142, R114 ;  /* 0x00000072008e7202 */ /* 0x000fce0000000f00 */
[----:B------:R-:W-:Y:S05]  /*3a10*/  WARPSYNC.COLLECTIVE R129, `(.L_x_8650) ;  /* 0x0000000081087348 */ /* 0x000fea0003c00000 */
[----:B------:R0:W1:Y:S02]  /*3a20*/  SHFL.BFLY P4, R140, R142, R143, R146 ;  /* 0x0c00008f8e8c7389 */ /* 0x0000640000080092 */
[----:B01----:R-:W-:Y:S05]  /*3a30*/  ENDCOLLECTIVE ;  /* 0x000000000000791b */ /* 0x003fea0003800000 */
.L_x_8650:
[----:B------:R-:W-:Y:S01]  /*3a40*/  MOV R125, R140 ;  /* 0x0000008c007d7202 */ /* 0x000fe20000000f00 */
[----:B------:R-:W-:Y:S06]  /*3a50*/  BRA `(.L_x_8651) ;  /* 0xffffffec00a87947 */ /* 0x000fec000383ffff */
.L_x_8652:
        /* <DEDUP_REMOVED lines=10> */
.L_x_17386:


//--------------------- .text._ZN10layer_norm31ln_parallel_residual_fwd_kernelINS_13Kernel_traitsIf6__halfS2_S2_fjLj768ELj1ELj4ELj1ELj16ENS_18Kernel_traits_baseILj768EfS2_S2_S2_fjLj128EEEEELb0ELb1ELb0EEEvNS_9FwdParamsE --------------------------
	.section	.text._ZN10layer_norm31ln_parallel_residual_fwd_kernelINS_13Kernel_traitsIf6__halfS2_S2_fjLj768ELj1ELj4ELj1ELj16ENS_18Kernel_traits_baseILj768EfS2_S2_S2_fjLj128EEEEELb0ELb1ELb0EEEvNS_9FwdParamsE,"ax",@progbits
	.align	128
        .global         _ZN10layer_norm31ln_parallel_residual_fwd_kernelINS_13Kernel_traitsIf6__halfS2_S2_fjLj768ELj1ELj4ELj1ELj16ENS_18Kernel_traits_baseILj768EfS2_S2_S2_fjLj128EEEEELb0ELb1ELb0EEEvNS_9FwdParamsE
        .type           _ZN10layer_norm31ln_parallel_residual_fwd_kernelINS_13Kernel_traitsIf6__halfS2_S2_fjLj768ELj1ELj4ELj1ELj16ENS_18Kernel_traits_baseILj768EfS2_S2_S2_fjLj128EEEEELb0ELb1ELb0EEEvNS_9FwdParamsE,@function
        .size           _ZN10layer_norm31ln_parallel_residual_fwd_kernelINS_13Kernel_traitsIf6__halfS2_S2_fjLj768ELj1ELj4ELj1ELj16ENS_18Kernel_traits_baseILj768EfS2_S2_S2_fjLj128EEEEELb0ELb1ELb0EEEvNS_9FwdParamsE,(.L_x_17387 - _ZN10layer_norm31ln_parallel_residual_fwd_kernelINS_13Kernel_traitsIf6__halfS2_S2_fjLj768ELj1ELj4ELj1ELj16ENS_18Kernel_traits_baseILj768EfS2_S2_S2_fjLj128EEEEELb0ELb1ELb0EEEvNS_9FwdParamsE)
        .other          _ZN10layer_norm31ln_parallel_residual_fwd_kernelINS_13Kernel_traitsIf6__halfS2_S2_fjLj768ELj1ELj4ELj1ELj16ENS_18Kernel_traits_baseILj768EfS2_S2_S2_fjLj128EEEEELb0ELb1ELb0EEEvNS_9FwdParamsE,@"STO_CUDA_ENTRY STV_DEFAULT"
_ZN10layer_norm31ln_parallel_residual_fwd_kernelINS_13Kernel_traitsIf6__halfS2_S2_fjLj768ELj1ELj4ELj1ELj16ENS_18Kernel_traits_baseILj768EfS2_S2_S2_fjLj128EEEEELb0ELb1ELb0EEEvNS_9FwdParamsE:
.text._ZN10layer_norm31ln_parallel_residual_fwd_kernelINS_13Kernel_traitsIf6__halfS2_S2_fjLj768ELj1ELj4ELj1ELj16ENS_18Kernel_traits_baseILj768EfS2_S2_S2_fjLj128EEEEELb0ELb1ELb0EEEvNS_9FwdParamsE:
        /* <DEDUP_REMOVED lines=54> */
.L_x_8654:
        /* <DEDUP_REMOVED lines=10> */
[----:B------:R0:W5:Y:S01]  /*0400*/  @P2 LDG.E.128 R44, desc[UR6][R4.64] ;  /* 0x00000006042c2981 */ /* 0x000162000c1e1d00 */
[----:B-1----:R-:W-:-:S03]  /*0410*/  @P3 IMAD.WIDE.U32 R6, R11, 0x20, R6 ;  /* 0x000000200b063825 */ /* 0x002fc600078e0006 */
        /* <DEDUP_REMOVED lines=18> */
.L_x_8655:
[----:B------:R-:W-:Y:S05]  /*0540*/  BSYNC.RECONVERGENT B0 ;  /* 0x0000000000007941 */ /* 0x000fea0003800200 */
.L_x_8653:
        /* <DEDUP_REMOVED lines=10> */
.L_x_8681:
        /* <DEDUP_REMOVED lines=22> */
[--C-:B-----5:R-:W-:Y:S02]  /*0750*/  HADD2.F32 R69, -RZ, R66.reuse.H0_H0 ;  /* 0x20000042ff457230 */ /* 0x120fe40000004100 */
[----:B------:R-:W-:Y:S02]  /*0760*/  HADD2.F32 R70, -RZ, R66.H1_H1 ;  /* 0x30000042ff467230 */ /* 0x000fe40000004100 */
[----:B------:R-:W-:Y:S02]  /*0770*/  HADD2.F32 R4, -RZ, R65.H0_H0 ;  /* 0x20000041ff047230 */ /* 0x000fe40000004100 */
[----:B------:R-:W-:Y:S02]  /*0780*/  HADD2.F32 R7, -RZ, R13.H0_H0 ;  /* 0x2000000dff077230 */ /* 0x000fe40000004100 */
[----:B------:R-:W-:Y:S02]  /*0790*/  HADD2.F32 R66, -RZ, R14.H0_H0 ;  /* 0x2000000eff427230 */ /* 0x000fe40000004100 */
[----:B------:R-:W-:-:S02]  /*07a0*/  HADD2.F32 R0, -RZ, R64.H0_H0 ;  /* 0x20000040ff007230 */ /* 0x000fc40000004100 */
[----:B------:R-:W-:Y:S01]  /*07b0*/  FADD.FTZ R4, R4, R7 ;  /* 0x0000000704047221 */ /* 0x000fe20000010000 */
[----:B------:R-:W-:Y:S02]  /*07c0*/  HADD2.F32 R5, -RZ, R12.H0_H0 ;  /* 0x2000000cff057230 */ /* 0x000fe40000004100 */
[----:B------:R-:W-:Y:S01]  /*07d0*/  FADD.FTZ R66, R69, R66 ;  /* 0x0000004245427221 */ /* 0x000fe20000010000 */
[--C-:B------:R-:W-:Y:S02]  /*07e0*/  HADD2.F32 R72, -RZ, R67.reuse.H0_H0 ;  /* 0x20000043ff487230 */ /* 0x100fe40000004100 */
[----:B0-----:R-:W-:Y:S02]  /*07f0*/  HADD2.F32 R78, -RZ, R67.H1_H1 ;  /* 0x30000043ff4e7230 */ /* 0x001fe40000004100 */
[----:B------:R-:W-:Y:S01]  /*0800*/  FADD.FTZ R0, R0, R5 ;  /* 0x0000000500007221 */ /* 0x000fe20000010000 */
[----:B------:R-:W-:Y:S02]  /*0810*/  HADD2.F32 R67, -RZ, R14.H1_H1 ;  /* 0x3000000eff437230 */ /* 0x000fe40000004100 */
[----:B------:R-:W-:-:S02]  /*0820*/  HADD2.F32 R65, -RZ, R65.H1_H1 ;  /* 0x30000041ff417230 */ /* 0x000fc40000004100 */
[----:B------:R-:W-:Y:S02]  /*0830*/  HADD2.F32 R6, -RZ, R13.H1_H1 ;  /* 0x3000000dff067230 */ /* 0x000fe40000004100 */
[----:B------:R-:W-:Y:S01]  /*0840*/  FADD.FTZ R67, R70, R67 ;  /* 0x0000004346437221 */ /* 0x000fe20000010000 */
[----:B------:R-:W-:Y:S02]  /*0850*/  HADD2.F32 R79, -RZ, R15.H0_H0 ;  /* 0x2000000fff4f7230 */ /* 0x000fe40000004100 */
[----:B------:R-:W-:Y:S02]  /*0860*/  HADD2.F32 R69, -RZ, R8.H0_H0 ;  /* 0x20000008ff457230 */ /* 0x000fe40000004100 */
[----:B------:R-:W-:Y:S01]  /*0870*/  FADD.FTZ R6, R65, R6 ;  /* 0x0000000641067221 */ /* 0x000fe20000010000 */
[----:B------:R-:W-:Y:S02]  /*0880*/  HADD2.F32 R7, -RZ, R9.H0_H0 ;  /* 0x20000009ff077230 */ /* 0x000fe40000004100 */
[----:B------:R-:W-:Y:S01]  /*0890*/  FADD.FTZ R79, R72, R79 ;  /* 0x0000004f484f7221 */ /* 0x000fe20000010000 */
[----:B------:R-:W-:-:S02]  /*08a0*/  HADD2.F32 R81, -RZ, R15.H1_H1 ;  /* 0x3000000fff517230 */ /* 0x000fc40000004100 */
[----:B------:R-:W-:Y:S01]  /*08b0*/  FADD.FTZ R69, R0, R69 ;  /* 0x0000004500457221 */ /* 0x000fe20000010000 */
[----:B------:R-:W-:Y:S02]  /*08c0*/  HADD2.F32 R64, -RZ, R64.H1_H1 ;  /* 0x30000040ff407230 */ /* 0x000fe40000004100 */
[----:B------:R-:W-:Y:S01]  /*08d0*/  FADD.FTZ R70, R4, R7 ;  /* 0x0000000704467221 */ /* 0x000fe20000010000 */
[----:B------:R-:W-:Y:S02]  /*08e0*/  HADD2.F32 R5, -RZ, R12.H1_H1 ;  /* 0x3000000cff057230 */ /* 0x000fe40000004100 */
[----:B------:R-:W-:Y:S01]  /*08f0*/  FADD.FTZ R81, R78, R81 ;  /* 0x000000514e517221 */ /* 0x000fe20000010000 */
[--C-:B------:R-:W-:Y:S02]  /*0900*/  HADD2.F32 R90, -RZ, R11.reuse.H1_H1 ;  /* 0x3000000bff5a7230 */ /* 0x100fe40000004100 */
        /* <DEDUP_REMOVED lines=17> */
.L_x_8659:
[----:B-----5:R-:W-:Y:S02]  /*0a20*/  HADD2.F32 R69, -RZ, R64.H0_H0 ;  /* 0x20000040ff457230 */ /* 0x020fe40000004100 */
[----:B------:R-:W-:Y:S02]  /*0a30*/  HADD2.F32 R70, -RZ, R65.H0_H0 ;  /* 0x20000041ff467230 */ /* 0x000fe40000004100 */
[----:B------:R-:W-:Y:S02]  /*0a40*/  HADD2.F32 R0, -RZ, R12.H0_H0 ;  /* 0x2000000cff007230 */ /* 0x000fe40000004100 */
[----:B------:R-:W-:Y:S02]  /*0a50*/  HADD2.F32 R5, -RZ, R13.H0_H0 ;  /* 0x2000000dff057230 */ /* 0x000fe40000004100 */
[----:B0-----:R-:W-:Y:S02]  /*0a60*/  HADD2.F32 R78, -RZ, R66.H0_H0 ;  /* 0x20000042ff4e7230 */ /* 0x001fe40000004100 */
        /* <DEDUP_REMOVED lines=24> */
.L_x_8658:
[----:B------:R-:W-:Y:S05]  /*0bf0*/  @!P2 BRA `(.L_x_8661) ;  /* 0x000000000074a947 */ /* 0x000fea0003800000 */
        /* <DEDUP_REMOVED lines=29> */
.L_x_8661:
[--C-:B-----5:R-:W-:Y:S02]  /*0dd0*/  HADD2.F32 R69, -RZ, R64.reuse.H0_H0 ;  /* 0x20000040ff457230 */ /* 0x120fe40000004100 */
[----:B------:R-:W-:Y:S02]  /*0de0*/  HADD2.F32 R72, -RZ, R64.H1_H1 ;  /* 0x30000040ff487230 */ /* 0x000fe40000004100 */
[--C-:B------:R-:W-:Y:S02]  /*0df0*/  HADD2.F32 R70, -RZ, R65.reuse.H0_H0 ;  /* 0x20000041ff467230 */ /* 0x100fe40000004100 */
[----:B------:R-:W-:Y:S02]  /*0e00*/  HADD2.F32 R83, -RZ, R65.H1_H1 ;  /* 0x30000041ff537230 */ /* 0x000fe40000004100 */
[--C-:B0-----:R-:W-:Y:S02]  /*0e10*/  HADD2.F32 R78, -RZ, R66.reuse.H0_H0 ;  /* 0x20000042ff4e7230 */ /* 0x101fe40000004100 */
[----:B------:R-:W-:-:S02]  /*0e20*/  HADD2.F32 R81, -RZ, R66.H1_H1 ;  /* 0x30000042ff517230 */ /* 0x000fc40000004100 */
[--C-:B------:R-:W-:Y:S02]  /*0e30*/  HADD2.F32 R79, -RZ, R67.reuse.H0_H0 ;  /* 0x20000043ff4f7230 */ /* 0x100fe40000004100 */
[----:B------:R-:W-:-:S07]  /*0e40*/  HADD2.F32 R90, -RZ, R67.H1_H1 ;  /* 0x30000043ff5a7230 */ /* 0x000fce0000004100 */
.L_x_8660:
[----:B------:R-:W0:Y:S01]  /*0e50*/  @P1 LDC.64 R64, c[0x0][0x3a8] ;  /* 0x0000ea00ff401b82 */ /* 0x000e220000000a00 */
[C---:B------:R-:W-:Y:S01]  /*0e60*/  IADD3 R0, PT, PT, R93.reuse, 0x20, RZ ;  /* 0x000000205d007810 */ /* 0x040fe20007ffe0ff */
[----:B0-----:R-:W-:-:S05]  /*0e70*/  @P1 IMAD.WIDE.U32 R64, R93, 0x10, R64 ;  /* 0x000000105d401825 */ /* 0x001fca00078e0040 */
[----:B------:R0:W-:Y:S02]  /*0e80*/  @P1 STG.E.128 desc[UR6][R64.64], R4 ;  /* 0x0000000440001986 */ /* 0x0001e4000c101d06 */
.L_x_8657:
[----:B------:R-:W-:Y:S05]  /*0e90*/  BSYNC.RECONVERGENT B0 ;  /* 0x0000000000007941 */ /* 0x000fea0003800200 */
.L_x_8656:
        /* <DEDUP_REMOVED lines=32> */
.L_x_8665:
        /* <DEDUP_REMOVED lines=29> */
.L_x_8664:
        /* <DEDUP_REMOVED lines=32> */
.L_x_8667:
[----:B-----5:R-:W-:Y:S02]  /*1470*/  HADD2.F32 R6, -RZ, R65.H0_H0 ;  /* 0x20000041ff067230 */ /* 0x020fe40000004100 */
[--C-:B------:R-:W-:Y:S02]  /*1480*/  HADD2.F32 R71, -RZ, R66.reuse.H0_H0 ;  /* 0x20000042ff477230 */ /* 0x100fe40000004100 */
[----:B------:R-:W-:Y:S02]  /*1490*/  HADD2.F32 R73, -RZ, R66.H1_H1 ;  /* 0x30000042ff497230 */ /* 0x000fe40000004100 */
[----:B------:R-:W-:Y:S02]  /*14a0*/  HADD2.F32 R7, -RZ, R13.H0_H0 ;  /* 0x2000000dff077230 */ /* 0x000fe40000004100 */
[--C-:B------:R-:W-:Y:S02]  /*14b0*/  HADD2.F32 R74, -RZ, R14.reuse.H0_H0 ;  /* 0x2000000eff4a7230 */ /* 0x100fe40000004100 */
[----:B------:R-:W-:-:S02]  /*14c0*/  HADD2.F32 R80, -RZ, R14.H1_H1 ;  /* 0x3000000eff507230 */ /* 0x000fc40000004100 */
[----:B------:R-:W-:Y:S01]  /*14d0*/  FADD.FTZ R6, R7, R6 ;  /* 0x0000000607067221 */ /* 0x000fe20000010000 */
[----:B------:R-:W-:Y:S02]  /*14e0*/  HADD2.F32 R4, -RZ, R64.H0_H0 ;  /* 0x20000040ff047230 */ /* 0x000fe40000004100 */
[----:B------:R-:W-:Y:S01]  /*14f0*/  FADD.FTZ R74, R74, R71 ;  /* 0x000000474a4a7221 */ /* 0x000fe20000010000 */
[----:B------:R-:W-:Y:S02]  /*1500*/  HADD2.F32 R5, -RZ, R12.H0_H0 ;  /* 0x2000000cff057230 */ /* 0x000fe40000004100 */
[----:B------:R-:W-:Y:S01]  /*1510*/  FADD.FTZ R85, R80, R73 ;  /* 0x0000004950557221 */ /* 0x000fe20000010000 */
[--C-:B------:R-:W-:Y:S02]  /*1520*/  HADD2.F32 R82, -RZ, R67.reuse.H0_H0 ;  /* 0x20000043ff527230 */ /* 0x100fe40000004100 */
[----:B------:R-:W-:Y:S02]  /*1530*/  HADD2.F32 R84, -RZ, R67.H1_H1 ;  /* 0x30000043ff547230 */ /* 0x000fe40000004100 */
[----:B------:R-:W-:Y:S01]  /*1540*/  FADD.FTZ R4, R5, R4 ;  /* 0x0000000405047221 */ /* 0x000fe20000010000 */
[----:B------:R-:W-:-:S02]  /*1550*/  HADD2.F32 R67, -RZ, R15.H0_H0 ;  /* 0x2000000fff437230 */ /* 0x000fc40000004100 */
[----:B------:R-:W-:Y:S02]  /*1560*/  HADD2.F32 R91, -RZ, R15.H1_H1 ;  /* 0x3000000fff5b7230 */ /* 0x000fe40000004100 */
[----:B------:R-:W-:Y:S02]  /*1570*/  HADD2.F32 R71, -RZ, R8.H0_H0 ;  /* 0x20000008ff477230 */ /* 0x000fe40000004100 */
[----:B------:R-:W-:Y:S01]  /*1580*/  FADD.FTZ R67, R67, R82 ;  /* 0x0000005243437221 */ /* 0x000fe20000010000 */
        /* <DEDUP_REMOVED lines=26> */
.L_x_8666:
[----:B------:R-:W0:Y:S02]  /*1730*/  @P1 LDC.64 R64, c[0x0][0x3a8] ;  /* 0x0000ea00ff401b82 */ /* 0x000e240000000a00 */
[C---:B0-----:R-:W-:Y:S01]  /*1740*/  @P1 IMAD.WIDE.U32 R64, R0.reuse, 0x10, R64 ;  /* 0x0000001000401825 */ /* 0x041fe200078e0040 */
[----:B------:R-:W-:-:S04]  /*1750*/  IADD3 R0, PT, PT, R0, 0x20, RZ ;  /* 0x0000002000007810 */ /* 0x000fc80007ffe0ff */
[----:B------:R0:W-:Y:S03]  /*1760*/  @P1 STG.E.128 desc[UR6][R64.64], R4 ;  /* 0x0000000440001986 */ /* 0x0001e6000c101d06 */
.L_x_8663:
[----:B------:R-:W-:Y:S05]  /*1770*/  BSYNC.RECONVERGENT B0 ;  /* 0x0000000000007941 */ /* 0x000fea0003800200 */
.L_x_8662:
        /* <DEDUP_REMOVED lines=31> */
.L_x_8671:
[----:B-----5:R-:W-:Y:S02]  /*1970*/  HADD2.F32 R75, -RZ, R64.H0_H0 ;  /* 0x20000040ff4b7230 */ /* 0x020fe40000004100 */
[----:B------:R-:W-:Y:S02]  /*1980*/  HADD2.F32 R4, -RZ, R8.H0_H0 ;  /* 0x20000008ff047230 */ /* 0x000fe40000004100 */
[----:B------:R-:W-:Y:S02]  /*1990*/  HADD2.F32 R77, -RZ, R65.H0_H0 ;  /* 0x20000041ff4d7230 */ /* 0x000fe40000004100 */
[--C-:B------:R-:W-:Y:S02]  /*19a0*/  HADD2.F32 R87, -RZ, R66.reuse.H0_H0 ;  /* 0x20000042ff577230 */ /* 0x100fe40000004100 */
[----:B------:R-:W-:Y:S01]  /*19b0*/  FADD.FTZ R75, R4, R75 ;  /* 0x0000004b044b7221 */ /* 0x000fe20000010000 */
[----:B------:R-:W-:Y:S02]  /*19c0*/  HADD2.F32 R88, -RZ, R66.H1_H1 ;  /* 0x30000042ff587230 */ /* 0x000fe40000004100 */
[----:B------:R-:W-:-:S02]  /*19d0*/  HADD2.F32 R89, -RZ, R67.H0_H0 ;  /* 0x20000043ff597230 */ /* 0x000fc40000004100 */
        /* <DEDUP_REMOVED lines=22> */
.L_x_8670:
[----:B------:R-:W-:-:S04]  /*1b40*/  UISETP.NE.U32.AND UP0, UPT, UR12, URZ, UPT ;  /* 0x000000ff0c00728c */ /* 0x000fc8000bf05070 */
[----:B------:R-:W-:-:S09]  /*1b50*/  UISETP.NE.AND.EX UP0, UPT, UR13, URZ, UPT, UP0 ;  /* 0x000000ff0d00728c */ /* 0x000fd2000bf05300 */
[----:B------:R-:W-:Y:S05]  /*1b60*/  BRA.U UP0, `(.L_x_8673) ;  /* 0x0000000100747547 */ /* 0x000fea000b800000 */
        /* <DEDUP_REMOVED lines=29> */
.L_x_8673:
[----:B-----5:R-:W-:Y:S02]  /*1d40*/  HADD2.F32 R4, -RZ, R64.H0_H0 ;  /* 0x20000040ff047230 */ /* 0x020fe40000004100 */
[----:B------:R-:W-:Y:S02]  /*1d50*/  HADD2.F32 R5, -RZ, R12.H0_H0 ;  /* 0x2000000cff057230 */ /* 0x000fe40000004100 */
[--C-:B------:R-:W-:Y:S02]  /*1d60*/  HADD2.F32 R6, -RZ, R65.reuse.H0_H0 ;  /* 0x20000041ff067230 */ /* 0x100fe40000004100 */
[--C-:B------:R-:W-:Y:S02]  /*1d70*/  HADD2.F32 R75, -RZ, R66.reuse.H0_H0 ;  /* 0x20000042ff4b7230 */ /* 0x100fe40000004100 */
[----:B------:R-:W-:Y:S01]  /*1d80*/  FADD.FTZ R4, R5, R4 ;  /* 0x0000000405047221 */ /* 0x000fe20000010000 */
[----:B------:R-:W-:Y:S02]  /*1d90*/  HADD2.F32 R77, -RZ, R66.H1_H1 ;  /* 0x30000042ff4d7230 */ /* 0x000fe40000004100 */
[----:B------:R-:W-:-:S02]  /*1da0*/  HADD2.F32 R65, -RZ, R65.H1_H1 ;  /* 0x30000041ff417230 */ /* 0x000fc40000004100 */
[----:B------:R-:W-:Y:S02]  /*1db0*/  HADD2.F32 R66, -RZ, R13.H1_H1 ;  /* 0x3000000dff427230 */ /* 0x000fe40000004100 */
        /* <DEDUP_REMOVED lines=8> */
[----:B------:R-:W-:Y:S02]  /*1e40*/  HADD2.F32 R7, -RZ, R13.H0_H0 ;  /* 0x2000000dff077230 */ /* 0x000fe40000004100 */
[----:B------:R-:W-:Y:S02]  /*1e50*/  HADD2.F32 R86, -RZ, R14.H1_H1 ;  /* 0x3000000eff567230 */ /* 0x000fe40000004100 */
        /* <DEDUP_REMOVED lines=26> */
.L_x_8672:
[----:B------:R-:W0:Y:S02]  /*2000*/  @P1 LDC.64 R64, c[0x0][0x3a8] ;  /* 0x0000ea00ff401b82 */ /* 0x000e240000000a00 */
[----:B0-----:R-:W-:-:S05]  /*2010*/  @P1 IMAD.WIDE.U32 R64, R0, 0x10, R64 ;  /* 0x0000001000401825 */ /* 0x001fca00078e0040 */
[----:B------:R1:W-:Y:S02]  /*2020*/  @P1 STG.E.128 desc[UR6][R64.64], R4 ;  /* 0x0000000440001986 */ /* 0x0003e4000c101d06 */
.L_x_8669:
[----:B------:R-:W-:Y:S05]  /*2030*/  BSYNC.RECONVERGENT B0 ;  /* 0x0000000000007941 */ /* 0x000fea0003800200 */
.L_x_8668:
        /* <DEDUP_REMOVED lines=101> */
.L_x_8693:
        /* <DEDUP_REMOVED lines=41> */
[----:B------:R-:W-:Y:S01]  /*2920*/  F2FP.F16.F32.PACK_AB R64, R65, R64 ;  /* 0x000000404140723e */ /* 0x000fe200000000ff */
[----:B0-----:R-:W-:Y:S01]  /*2930*/  IMAD.WIDE.U32 R94, R93, 0x10, R94 ;  /* 0x000000105d5e7825 */ /* 0x001fe200078e005e */
[----:B------:R-:W-:-:S02]  /*2940*/  F2FP.F16.F32.PACK_AB R65, R100, R67 ;  /* 0x000000436441723e */ /* 0x000fc400000000ff */
[----:B------:R-:W-:Y:S02]  /*2950*/  F2FP.F16.F32.PACK_AB R66, R99, R66 ;  /* 0x000000426342723e */ /* 0x000fe400000000ff */
[----:B------:R-:W-:Y:S02]  /*2960*/  F2FP.F16.F32.PACK_AB R67, R108, R101 ;  /* 0x000000656c43723e */ /* 0x000fe400000000ff */
[----:B------:R-:W-:-:S03]  /*2970*/  IADD3 R93, PT, PT, R93, 0x20, RZ ;  /* 0x000000205d5d7810 */ /* 0x000fc60007ffe0ff */
[----:B------:R1:W-:Y:S04]  /*2980*/  STG.E.128 desc[UR6][R94.64], R64 ;  /* 0x000000405e007986 */ /* 0x0003e8000c101d06 */
.L_x_8676:
[----:B------:R-:W-:Y:S05]  /*2990*/  BSYNC.RECONVERGENT B0 ;  /* 0x0000000000007941 */ /* 0x000fea0003800200 */
.L_x_8675:
        /* <DEDUP_REMOVED lines=35> */
.L_x_8678:
[----:B------:R-:W-:Y:S05]  /*2bd0*/  BSYNC.RECONVERGENT B0 ;  /* 0x0000000000007941 */ /* 0x000fea0003800200 */
.L_x_8677:
        /* <DEDUP_REMOVED lines=28> */
[----:B------:R-:W-:-:S02]  /*2da0*/  F2FP.F16.F32.PACK_AB R67, R102, R67 ;  /* 0x000000436643723e */ /* 0x000fc400000000ff */
[----:B------:R-:W-:Y:S02]  /*2db0*/  F2FP.F16.F32.PACK_AB R66, R101, R66 ;  /* 0x000000426542723e */ /* 0x000fe400000000ff */
[----:B------:R-:W-:Y:S02]  /*2dc0*/  F2FP.F16.F32.PACK_AB R65, R99, R98 ;  /* 0x000000626341723e */ /* 0x000fe400000000ff */
[----:B------:R-:W-:-:S05]  /*2dd0*/  F2FP.F16.F32.PACK_AB R64, R97, R0 ;  /* 0x000000006140723e */ /* 0x000fca00000000ff */
[----:B------:R3:W-:Y:S02]  /*2de0*/  STG.E.128 desc[UR6][R94.64], R64 ;  /* 0x000000405e007986 */ /* 0x0007e4000c101d06 */
.L_x_8680:
[----:B------:R-:W-:Y:S05]  /*2df0*/  BSYNC.RECONVERGENT B0 ;  /* 0x0000000000007941 */ /* 0x000fea0003800200 */
.L_x_8679:
[----:B0123--:R-:W0:Y:S02]  /*2e00*/  LDC.64 R64, c[0x0][0x380] ;  /* 0x0000e000ff407b82 */ /* 0x00fe240000000a00 */
[----:B0-----:R-:W-:-:S04]  /*2e10*/  LEA R68, R64, R68, 0x2 ;  /* 0x0000004440447211 */ /* 0x001fc800078e10ff */
[----:B------:R-:W-:-:S13]  /*2e20*/  ISETP.GE.AND P2, PT, R68, R65, PT ;  /* 0x000000414400720c */ /* 0x000fda0003f46270 */
[----:B------:R-:W-:Y:S05]  /*2e30*/  @!P2 BRA `(.L_x_8681) ;  /* 0xffffffd400eca947 */ /* 0x000fea000383ffff */
[----:B------:R-:W-:Y:S05]  /*2e40*/  EXIT ;  /* 0x000000000000794d */ /* 0x000fea0003800000 */
.L_x_8674:
        /* <DEDUP_REMOVED lines=8> */
.L_x_8683:
[----:B------:R-:W-:Y:S05]  /*2ed0*/  BSYNC B0 ;  /* 0x0000000000007941 */ /* 0x000fea0003800000 */
.L_x_8682:
        /* <DEDUP_REMOVED lines=10> */
.L_x_8684:
[----:B------:R-:W-:Y:S01]  /*2f80*/  HFMA2 R100, -RZ, RZ, 0, 2.384185791015625e-07 ;  /* 0x00000004ff647431 */ /* 0x000fe200000001ff */
[----:B------:R-:W-:-:S05]  /*2f90*/  MOV R64, R97 ;  /* 0x0000006100407202 */ /* 0x000fca0000000f00 */
[----:B------:R-:W-:-:S05]  /*2fa0*/  FADD.FTZ R64, R65, R64 ;  /* 0x0000004041407221 */ /* 0x000fca0000010000 */
[----:B------:R-:W-:-:S07]  /*2fb0*/  MOV R99, R64 ;  /* 0x0000004000637202 */ /* 0x000fce0000000f00 */
[----:B------:R-:W-:Y:S05]  /*2fc0*/  WARPSYNC.COLLECTIVE R98, `(.L_x_8685) ;  /* 0x0000000062087348 */ /* 0x000fea0003c00000 */
[----:B------:R0:W1:Y:S02]  /*2fd0*/  SHFL.BFLY P6, R97, R99, R100, R101 ;  /* 0x0c00006463617389 */ /* 0x00006400000c0065 */
[----:B01----:R-:W-:Y:S05]  /*2fe0*/  ENDCOLLECTIVE ;  /* 0x000000000000791b */ /* 0x003fea0003800000 */
.L_x_8685:
[----:B------:R-:W-:Y:S01]  /*2ff0*/  HFMA2 R100, -RZ, RZ, 0, 4.76837158203125e-07 ;  /* 0x00000008ff647431 */ /* 0x000fe200000001ff */
[----:B------:R-:W-:-:S05]  /*3000*/  MOV R67, R97 ;  /* 0x0000006100437202 */ /* 0x000fca0000000f00 */
[----:B------:R-:W-:-:S05]  /*3010*/  FADD.FTZ R67, R64, R67 ;  /* 0x0000004340437221 */ /* 0x000fca0000010000 */
[----:B------:R-:W-:-:S07]  /*3020*/  MOV R99, R67 ;  /* 0x0000004300637202 */ /* 0x000fce0000000f00 */
[----:B------:R-:W-:Y:S05]  /*3030*/  WARPSYNC.COLLECTIVE R98, `(.L_x_8686) ;  /* 0x0000000062087348 */ /* 0x000fea0003c00000 */
[----:B------:R0:W1:Y:S02]  /*3040*/  SHFL.BFLY P6, R97, R99, R100, R101 ;  /* 0x0c00006463617389 */ /* 0x00006400000c0065 */
[----:B01----:R-:W-:Y:S05]  /*3050*/  ENDCOLLECTIVE ;  /* 0x000000000000791b */ /* 0x003fea0003800000 */
.L_x_8686:
[----:B------:R-:W-:Y:S01]  /*3060*/  HFMA2 R100, -RZ, RZ, 0, 9.5367431640625e-07 ;  /* 0x00000010ff647431 */ /* 0x000fe200000001ff */
[----:B------:R-:W-:-:S05]  /*3070*/  MOV R66, R97 ;  /* 0x0000006100427202 */ /* 0x000fca0000000f00 */
[----:B------:R-:W-:-:S05]  /*3080*/  FADD.FTZ R66, R67, R66 ;  /* 0x0000004243427221 */ /* 0x000fca0000010000 */
[----:B------:R-:W-:-:S07]  /*3090*/  MOV R99, R66 ;  /* 0x0000004200637202 */ /* 0x000fce0000000f00 */
[----:B------:R-:W-:Y:S05]  /*30a0*/  WARPSYNC.COLLECTIVE R98, `(.L_x_8687) ;  /* 0x0000000062087348 */ /* 0x000fea0003c00000 */
[----:B------:R0:W1:Y:S02]  /*30b0*/  SHFL.BFLY P6, R97, R99, R100, R101 ;  /* 0x0c00006463617389 */ /* 0x00006400000c0065 */
[----:B01----:R-:W-:Y:S05]  /*30c0*/  ENDCOLLECTIVE ;  /* 0x000000000000791b */ /* 0x003fea0003800000 */
.L_x_8687:
        /* <DEDUP_REMOVED lines=57> */
.L_x_8688:
[----:B------:R-:W-:Y:S01]  /*3460*/  HFMA2 R100, -RZ, RZ, 0, 1.1920928955078125e-07 ;  /* 0x00000002ff647431 */ /* 0x000fe200000001ff */
[----:B------:R-:W-:-:S05]  /*3470*/  MOV R65, R97 ;  /* 0x0000006100417202 */ /* 0x000fca0000000f00 */
[----:B------:R-:W-:-:S05]  /*3480*/  FADD.FTZ R65, R0, R65 ;  /* 0x0000004100417221 */ /* 0x000fca0000010000 */
[----:B------:R-:W-:-:S07]  /*3490*/  MOV R99, R65 ;  /* 0x0000004100637202 */ /* 0x000fce0000000f00 */
[----:B------:R-:W-:Y:S05]  /*34a0*/  WARPSYNC.COLLECTIVE R98, `(.L_x_8689) ;  /* 0x0000000062087348 */ /* 0x000fea0003c00000 */
[----:B------:R0:W1:Y:S02]  /*34b0*/  SHFL.BFLY P6, R97, R99, R100, R101 ;  /* 0x0c00006463617389 */ /* 0x00006400000c0065 */
[----:B01----:R-:W-:Y:S05]  /*34c0*/  ENDCOLLECTIVE ;  /* 0x000000000000791b */ /* 0x003fea0003800000 */
.L_x_8689:
[----:B------:R-:W-:Y:S01]  /*34d0*/  HFMA2 R100, -RZ, RZ, 0, 2.384185791015625e-07 ;  /* 0x00000004ff647431 */ /* 0x000fe200000001ff */
[----:B------:R-:W-:-:S05]  /*34e0*/  MOV R64, R97 ;  /* 0x0000006100407202 */ /* 0x000fca0000000f00 */
[----:B------:R-:W-:-:S05]  /*34f0*/  FADD.FTZ R64, R65, R64 ;  /* 0x0000004041407221 */ /* 0x000fca0000010000 */
[----:B------:R-:W-:-:S07]  /*3500*/  MOV R99, R64 ;  /* 0x0000004000637202 */ /* 0x000fce0000000f00 */
[----:B------:R-:W-:Y:S05]  /*3510*/  WARPSYNC.COLLECTIVE R98, `(.L_x_8690) ;  /* 0x0000000062087348 */ /* 0x000fea0003c00000 */
[----:B------:R0:W1:Y:S02]  /*3520*/  SHFL.BFLY P6, R97, R99, R100, R101 ;  /* 0x0c00006463617389 */ /* 0x00006400000c0065 */
[----:B01----:R-:W-:Y:S05]  /*3530*/  ENDCOLLECTIVE ;  /* 0x000000000000791b */ /* 0x003fea0003800000 */
.L_x_8690:
[----:B------:R-:W-:Y:S01]  /*3540*/  HFMA2 R100, -RZ, RZ, 0, 4.76837158203125e-07 ;  /* 0x00000008ff647431 */ /* 0x000fe200000001ff */
[----:B------:R-:W-:-:S05]  /*3550*/  MOV R67, R97 ;  /* 0x0000006100437202 */ /* 0x000fca0000000f00 */
[----:B------:R-:W-:-:S05]  /*3560*/  FADD.FTZ R67, R64, R67 ;  /* 0x0000004340437221 */ /* 0x000fca0000010000 */
[----:B------:R-:W-:-:S07]  /*3570*/  MOV R99, R67 ;  /* 0x0000004300637202 */ /* 0x000fce0000000f00 */
[----:B------:R-:W-:Y:S05]  /*3580*/  WARPSYNC.COLLECTIVE R98, `(.L_x_8691) ;  /* 0x0000000062087348 */ /* 0x000fea0003c00000 */
[----:B------:R0:W1:Y:S02]  /*3590*/  SHFL.BFLY P6, R97, R99, R100, R101 ;  /* 0x0c00006463617389 */ /* 0x00006400000c0065 */
[----:B01----:R-:W-:Y:S05]  /*35a0*/  ENDCOLLECTIVE ;  /* 0x000000000000791b */ /* 0x003fea0003800000 */
.L_x_8691:
[----:B------:R-:W-:Y:S01]  /*35b0*/  HFMA2 R100, -RZ, RZ, 0, 9.5367431640625e-07 ;  /* 0x00000010ff647431 */ /* 0x000fe200000001ff */
[----:B------:R-:W-:-:S05]  /*35c0*/  MOV R66, R97 ;  /* 0x0000006100427202 */ /* 0x000fca0000000f00 */
[----:B------:R-:W-:-:S05]  /*35d0*/  FADD.FTZ R66, R67, R66 ;  /* 0x0000004243427221 */ /* 0x000fca0000010000 */
[----:B------:R-:W-:-:S07]  /*35e0*/  MOV R99, R66 ;  /* 0x0000004200637202 */ /* 0x000fce0000000f00 */
[----:B------:R-:W-:Y:S05]  /*35f0*/  WARPSYNC.COLLECTIVE R98, `(.L_x_8692) ;  /* 0x0000000062087348 */ /* 0x000fea0003c00000 */
[----:B------:R0:W1:Y:S02]  /*3600*/  SHFL.BFLY P6, R97, R99, R100, R101 ;  /* 0x0c00006463617389 */ /* 0x00006400000c0065 */
[----:B01----:R-:W-:Y:S05]  /*3610*/  ENDCOLLECTIVE ;  /* 0x000000000000791b */ /* 0x003fea0003800000 */
.L_x_8692:
[----:B------:R-:W-:Y:S05]  /*3620*/  BRA `(.L_x_8693) ;  /* 0xfffffff000187947 */ /* 0x000fea000383ffff */
.L_x_8694:
        /* <DEDUP_REMOVED lines=13> */
.L_x_17387:


//--------------------- .text._ZN10layer_norm31ln_parallel_residual_fwd_kernelINS_13Kernel_traitsIf6__halfS2_S2_fjLj768ELj1ELj4ELj1ELj16ENS_18Kernel_traits_baseILj768EfS2_S2_S2_fjLj128EEEEELb0ELb1ELb1EEEvNS_9FwdParamsE --------------------------
	.section	.text._ZN10layer_norm31ln_parallel_residual_fwd_kernelINS_13Kernel_traitsIf6__halfS2_S2_fjLj768ELj1ELj4ELj1ELj16ENS_18Kernel_traits_baseILj768EfS2_S2_S2_fjLj128EEEEELb0ELb1ELb1EEEvNS_9FwdParamsE,"ax",@progbits
	.align	128
        .global         _ZN10layer_norm31ln_parallel_residual_fwd_kernelINS_13Kernel_traitsIf6__halfS2_S2_fjLj768ELj1ELj4ELj1ELj16ENS_18Kernel_traits_baseILj768EfS2_S2_S2_fjLj128EEEEELb0ELb1ELb1EEEvNS_9FwdParamsE
        .type           _ZN10layer_norm31ln_parallel_residual_fwd_kernelINS_13Kernel_traitsIf6__halfS2_S2_fjLj768ELj1ELj4ELj1ELj16ENS_18Kernel_traits_baseILj768EfS2_S2_S2_fjLj128EEEEELb0ELb1ELb1EEEvNS_9FwdParamsE,@function
        .size           _ZN10layer_norm31ln_parallel_residual_fwd_kernelINS_13Kernel_traitsIf6__halfS2_S2_fjLj768ELj1ELj4ELj1ELj16ENS_18Kernel_traits_baseILj768EfS2_S2_S2_fjLj128EEEEELb0ELb1ELb1EEEvNS_9FwdParamsE,(.L_x_17388 - _ZN10layer_norm31ln_parallel_residual_fwd_kernelINS_13Kernel_traitsIf6__halfS2_S2_fjLj768ELj1ELj4ELj1ELj16ENS_18Kernel_traits_baseILj768EfS2_S2_S2_fjLj128EEEEELb0ELb1ELb1EEEvNS_9FwdParamsE)
        .other          _ZN10layer_norm31ln_parallel_residual_fwd_kernelINS_13Kernel_traitsIf6__halfS2_S2_fjLj768ELj1ELj4ELj1ELj16ENS_18Kernel_traits_baseILj768EfS2_S2_S2_fjLj128EEEEELb0ELb1ELb1EEEvNS_9FwdParamsE,@"STO_CUDA_ENTRY STV_DEFAULT"
_ZN10layer_norm31ln_parallel_residual_fwd_kernelINS_13Kernel_traitsIf6__halfS2_S2_fjLj768ELj1ELj4ELj1ELj16ENS_18Kernel_traits_baseILj768EfS2_S2_S2_fjLj128EEEEELb0ELb1ELb1EEEvNS_9FwdParamsE:
.text._ZN10layer_norm31ln_parallel_residual_fwd_kernelINS_13Kernel_traitsIf6__halfS2_S2_fjLj768ELj1ELj4ELj1ELj16ENS_18Kernel_traits_baseILj768EfS2_S2_S2_fjLj128EEEEELb0ELb1ELb1EEEvNS_9FwdParamsE:
        /* <DEDUP_REMOVED lines=52> */
.L_x_8695:
        /* <DEDUP_REMOVED lines=11> */
.L_x_8709:
[----:B---3--:R-:W-:Y:S01]  /*03f0*/  ISETP.NE.U32.AND P2, PT, RZ, UR10, PT ;  /* 0x0000000aff007c0c */ /* 0x008fe2000bf45070 */
[----:B------:R-:W0:Y:S01]  /*0400*/  LDC.64 R70, c[0x0][0x390] ;  /* 0x0000e400ff467b82 */ /* 0x000e220000000a00 */
        /* <DEDUP_REMOVED lines=20> */
[--C-:B0-----:R-:W-:Y:S02]  /*0550*/  HADD2.F32 R66, -RZ, R83.reuse.H0_H0 ;  /* 0x20000053ff427230 */ /* 0x101fe40000004100 */
[----:B------:R-:W-:-:S02]  /*0560*/  HADD2.F32 R83, -RZ, R83.H1_H1 ;  /* 0x30000053ff537230 */ /* 0x000fc40000004100 */
[----:B------:R-:W-:Y:S01]  /*0570*/  FADD.FTZ R0, R0, R61 ;  /* 0x0000003d00007221 */ /* 0x000fe20000010000 */
[----:B------:R-:W-:Y:S02]  /*0580*/  HADD2.F32 R72, -RZ, R11.H1_H1 ;  /* 0x3000000bff487230 */ /* 0x000fe40000004100 */
[----:B------:R-:W-:Y:S02]  /*0590*/  HADD2.F32 R64, -RZ, R82.H0_H0 ;  /* 0x20000052ff407230 */ /* 0x000fe40000004100 */
[----:B------:R-:W-:Y:S02]  /*05a0*/  HADD2.F32 R65, -RZ, R10.H0_H0 ;  /* 0x2000000aff417230 */ /* 0x000fe40000004100 */
[----:B------:R-:W-:Y:S01]  /*05b0*/  FADD.FTZ R83, R83, R72 ;  /* 0x0000004853537221 */ /* 0x000fe20000010000 */
        /* <DEDUP_REMOVED lines=8> */
[----:B------:R-:W-:Y:S02]  /*0640*/  HADD2.F32 R61, -RZ, R8.H1_H1 ;  /* 0x30000008ff3d7230 */ /* 0x000fe40000004100 */
[----:B------:R-:W-:-:S02]  /*0650*/  HADD2.F32 R62, -RZ, R9.H1_H1 ;  /* 0x30000009ff3e7230 */ /* 0x000fc40000004100 */
[----:B------:R-:W-:Y:S02]  /*0660*/  HADD2.F32 R67, -RZ, R10.H1_H1 ;  /* 0x3000000aff437230 */ /* 0x000fe40000004100 */
        /* <DEDUP_REMOVED lines=22> */
.L_x_8697:
        /* <DEDUP_REMOVED lines=29> */
.L_x_8696:
[----:B------:R-:W-:Y:S05]  /*09a0*/  @!P2 BRA `(.L_x_8699) ;  /* 0x000000000074a947 */ /* 0x000fea0003800000 */
        /* <DEDUP_REMOVED lines=29> */
.L_x_8699:
[----:B-----5:R-:W-:Y:S02]  /*0b80*/  HADD2.F32 R78, -RZ, R83.H0_H0 ;  /* 0x20000053ff4e7230 */ /* 0x020fe40000004100 */
[--C-:B------:R-:W-:Y:S02]  /*0b90*/  HADD2.F32 R69, -RZ, R80.reuse.H0_H0 ;  /* 0x20000050ff457230 */ /* 0x100fe40000004100 */
[----:B------:R-:W-:Y:S02]  /*0ba0*/  HADD2.F32 R74, -RZ, R80.H1_H1 ;  /* 0x30000050ff4a7230 */ /* 0x000fe40000004100 */
[--C-:B------:R-:W-:Y:S02]  /*0bb0*/  HADD2.F32 R72, -RZ, R81.reuse.H0_H0 ;  /* 0x20000051ff487230 */ /* 0x100fe40000004100 */
[----:B------:R-:W-:Y:S02]  /*0bc0*/  HADD2.F32 R75, -RZ, R81.H1_H1 ;  /* 0x30000051ff4b7230 */ /* 0x000fe40000004100 */
[----:B------:R-:W-:-:S02]  /*0bd0*/  HADD2.F32 R76, -RZ, R82.H0_H0 ;  /* 0x20000052ff4c7230 */ /* 0x000fc40000004100 */
[----:B------:R-:W-:Y:S02]  /*0be0*/  HADD2.F32 R77, -RZ, R82.H1_H1 ;  /* 0x30000052ff4d7230 */ /* 0x000fe40000004100 */
[----:B------:R-:W-:-:S07]  /*0bf0*/  HADD2.F32 R83, -RZ, R83.H1_H1 ;  /* 0x30000053ff537230 */ /* 0x000fce0000004100 */
.L_x_8698:
[----:B------:R-:W1:Y:S01]  /*0c00*/  @P0 LDC.64 R80, c[0x0][0x3a8] ;  /* 0x0000ea00ff500b82 */ /* 0x000e620000000a00 */
[----:B------:R-:W-:-:S05]  /*0c10*/  IADD3 R73, PT, PT, R68, 0x20, RZ ;  /* 0x0000002044497810 */ /* 0x000fca0007ffe0ff */
[----:B0-----:R-:W-:Y:S02]  /*0c20*/  IMAD.WIDE.U32 R64, R73, 0x10, R70 ;  /* 0x0000001049407825 */ /* 0x001fe400078e0046 */
[----:B------:R-:W0:Y:S08]  /*0c30*/  @P1 LDC.64 R84, c[0x0][0x398] ;  /* 0x0000e600ff541b82 */ /* 0x000e300000000a00 */
[----:B------:R-:W3:Y:S01]  /*0c40*/  @P2 LDC.64 R86, c[0x0][0x3a0] ;  /* 0x0000e800ff562b82 */ /* 0x000ee20000000a00 */
[----:B-1----:R-:W-:-:S05]  /*0c50*/  @P0 IMAD.WIDE.U32 R80, R68, 0x10, R80 ;  /* 0x0000001044500825 */ /* 0x002fca00078e0050 */
[----:B------:R1:W-:Y:S01]  /*0c60*/  @P0 STG.E.128 desc[UR6][R80.64], R60 ;  /* 0x0000003c50000986 */ /* 0x0003e2000c101d06 */
[----:B0-----:R-:W-:-:S03]  /*0c70*/  @P1 IMAD.WIDE.U32 R84, R73, 0x10, R84 ;  /* 0x0000001049541825 */ /* 0x001fc600078e0054 */
[----:B------:R-:W5:Y:S04]  /*0c80*/  LDG.E.128 R64, desc[UR6][R64.64] ;  /* 0x0000000640407981 */ /* 0x000f68000c1e1d00 */
[----:B------:R1:W5:Y:S01]  /*0c90*/  @P1 LDG.E.128 R8, desc[UR6][R84.64] ;  /* 0x0000000654081981 */ /* 0x000362000c1e1d00 */
[----:B---3--:R-:W-:-:S05]  /*0ca0*/  @P2 IMAD.WIDE.U32 R86, R73, 0x10, R86 ;  /* 0x0000001049562825 */ /* 0x008fca00078e0056 */
[----:B------:R1:W5:Y:S01]  /*0cb0*/  @P2 LDG.E.128 R4, desc[UR6][R86.64] ;  /* 0x0000000656042981 */ /* 0x000362000c1e1d00 */
[----:B----4-:R-:W-:-:S04]  /*0cc0*/  UISETP.NE.U32.AND UP0, UPT, UR12, URZ, UPT ;  /* 0x000000ff0c00728c */ /* 0x010fc8000bf05070 */
        /* <DEDUP_REMOVED lines=14> */
.L_x_8701:
        /* <DEDUP_REMOVED lines=29> */
.L_x_8700:
        /* <DEDUP_REMOVED lines=32> */
.L_x_8703:
[--C-:B-----5:R-:W-:Y:S02]  /*1180*/  HADD2.F32 R79, -RZ, R66.reuse.H0_H0 ;  /* 0x20000042ff4f7230 */ /* 0x120fe40000004100 */
[----:B------:R-:W-:Y:S02]  /*1190*/  HADD2.F32 R80, -RZ, R66.H1_H1 ;  /* 0x30000042ff507230 */ /* 0x000fe40000004100 */
[----:B------:R-:W-:Y:S02]  /*11a0*/  HADD2.F32 R66, -RZ, R10.H0_H0 ;  /* 0x2000000aff427230 */ /* 0x000fe40000004100 */
[----:B------:R-:W-:Y:S02]  /*11b0*/  HADD2.F32 R60, -RZ, R65.H0_H0 ;  /* 0x20000041ff3c7230 */ /* 0x000fe40000004100 */
[----:B------:R-:W-:Y:S02]  /*11c0*/  HADD2.F32 R63, -RZ, R9.H0_H0 ;  /* 0x20000009ff3f7230 */ /* 0x000fe40000004100 */
[----:B------:R-:W-:Y:S01]  /*11d0*/  FADD.FTZ R66, R66, R79 ;  /* 0x0000004f42427221 */ /* 0x000fe20000010000 */
[----:B------:R-:W-:-:S02]  /*11e0*/  HADD2.F32 R0, -RZ, R64.H0_H0 ;  /* 0x20000040ff007230 */ /* 0x000fc40000004100 */
[----:B------:R-:W-:Y:S02]  /*11f0*/  HADD2.F32 R65, -RZ, R65.H1_H1 ;  /* 0x30000041ff417230 */ /* 0x000fe40000004100 */
[----:B------:R-:W-:Y:S01]  /*1200*/  FADD.FTZ R60, R63, R60 ;  /* 0x0000003c3f3c7221 */ /* 0x000fe20000010000 */
[----:B------:R-:W-:Y:S02]  /*1210*/  HADD2.F32 R61, -RZ, R8.H0_H0 ;  /* 0x20000008ff3d7230 */ /* 0x000fe40000004100 */
[----:B------:R-:W-:Y:S02]  /*1220*/  HADD2.F32 R62, -RZ, R9.H1_H1 ;  /* 0x30000009ff3e7230 */ /* 0x000fe40000004100 */
[--C-:B------:R-:W-:Y:S02]  /*1230*/  HADD2.F32 R82, -RZ, R67.reuse.H0_H0 ;  /* 0x20000043ff527230 */ /* 0x100fe40000004100 */
[----:B------:R-:W-:Y:S01]  /*1240*/  FADD.FTZ R0, R61, R0 ;  /* 0x000000003d007221 */ /* 0x000fe20000010000 */
[----:B------:R-:W-:-:S02]  /*1250*/  HADD2.F32 R84, -RZ, R67.H1_H1 ;  /* 0x30000043ff547230 */ /* 0x000fc40000004100 */
[----:B------:R-:W-:Y:S01]  /*1260*/  FADD.FTZ R62, R62, R65 ;  /* 0x000000413e3e7221 */ /* 0x000fe20000010000 */
[----:B------:R-:W-:Y:S02]  /*1270*/  HADD2.F32 R85, -RZ, R11.H1_H1 ;  /* 0x3000000bff557230 */ /* 0x000fe40000004100 */
[----:B------:R-:W-:Y:S02]  /*1280*/  HADD2.F32 R79, -RZ, R5.H0_H0 ;  /* 0x20000005ff4f7230 */ /* 0x000fe40000004100 */
        /* <DEDUP_REMOVED lines=11> */
[--C-:B------:R-:W-:Y:S02]  /*1340*/  HADD2.F32 R60, -RZ, R7.reuse.H1_H1 ;  /* 0x30000007ff3c7230 */ /* 0x100fe40000004100 */
        /* <DEDUP_REMOVED lines=15> */
.L_x_8702:
        /* <DEDUP_REMOVED lines=9> */
[----:B------:R0:W5:Y:S01]  /*14d0*/  @P1 LDG.E.128 R8, desc[UR6][R92.64] ;  /* 0x000000065c081981 */ /* 0x000162000c1e1d00 */
[----:B---3--:R-:W-:-:S05]  /*14e0*/  @P2 IMAD.WIDE.U32 R94, R89, 0x10, R94 ;  /* 0x00000010595e2825 */ /* 0x008fca00078e005e */
        /* <DEDUP_REMOVED lines=12> */
.L_x_8705:
[----:B-----5:R-:W-:Y:S02]  /*15b0*/  HADD2.F32 R70, -RZ, R64.H0_H0 ;  /* 0x20000040ff467230 */ /* 0x020fe40000004100 */
[----:B0-----:R-:W-:Y:S02]  /*15c0*/  HADD2.F32 R61, -RZ, R4.H0_H0 ;  /* 0x20000004ff3d7230 */ /* 0x001fe40000004100 */
        /* <DEDUP_REMOVED lines=27> */
.L_x_8704:
[----:B------:R-:W-:Y:S05]  /*1780*/  BRA.U UP1, `(.L_x_8707) ;  /* 0x0000000101747547 */ /* 0x000fea000b800000 */
        /* <DEDUP_REMOVED lines=29> */
.L_x_8707:
[----:B-----5:R-:W-:Y:S02]  /*1960*/  HADD2.F32 R0, -RZ, R64.H0_H0 ;  /* 0x20000040ff007230 */ /* 0x020fe40000004100 */
[----:B0-----:R-:W-:Y:S02]  /*1970*/  HADD2.F32 R61, -RZ, R8.H0_H0 ;  /* 0x20000008ff3d7230 */ /* 0x001fe40000004100 */
[----:B------:R-:W-:Y:S02]  /*1980*/  HADD2.F32 R60, -RZ, R65.H0_H0 ;  /* 0x20000041ff3c7230 */ /* 0x000fe40000004100 */
[----:B------:R-:W-:Y:S02]  /*1990*/  HADD2.F32 R64, -RZ, R64.H1_H1 ;  /* 0x30000040ff407230 */ /* 0x000fe40000004100 */
[----:B------:R-:W-:Y:S01]  /*19a0*/  FADD.FTZ R0, R61, R0 ;  /* 0x000000003d007221 */ /* 0x000fe20000010000 */
[----:B------:R-:W-:Y:S02]  /*19b0*/  HADD2.F32 R61, -RZ, R9.H0_H0 ;  /* 0x20000009ff3d7230 */ /* 0x000fe40000004100 */
[----:B------:R-:W-:-:S02]  /*19c0*/  HADD2.F32 R63, -RZ, R8.H1_H1 ;  /* 0x30000008ff3f7230 */ /* 0x000fc40000004100 */
        /* <DEDUP_REMOVED lines=13> */
[----:B------:R-:W-:Y:S02]  /*1aa0*/  HADD2.F32 R66, -RZ, R11.H0_H0 ;  /* 0x2000000bff427230 */ /* 0x000fe40000004100 */
[----:B------:R-:W-:-:S02]  /*1ab0*/  HADD2.F32 R67, -RZ, R67.H1_H1 ;  /* 0x30000043ff437230 */ /* 0x000fc40000004100 */
[----:B------:R-:W-:Y:S02]  /*1ac0*/  HADD2.F32 R71, -RZ, R5.H0_H0 ;  /* 0x20000005ff477230 */ /* 0x000fe40000004100 */
[----:B------:R-:W-:Y:S01]  /*1ad0*/  FADD.FTZ R66, R66, R61 ;  /* 0x0000003d42427221 */ /* 0x000fe20000010000 */
[----:B------:R-:W-:Y:S02]  /*1ae0*/  HADD2.F32 R61, -RZ, R4.H0_H0 ;  /* 0x20000004ff3d7230 */ /* 0x000fe40000004100 */
[----:B------:R-:W-:Y:S01]  /*1af0*/  FADD.FTZ R67, R70, R67 ;  /* 0x0000004346437221 */ /* 0x000fe20000010000 */
[----:B------:R-:W-:Y:S02]  /*1b00*/  FADD.FTZ R71, R71, R60 ;  /* 0x0000003c47477221 */ /* 0x000fe40000010000 */
[----:B------:R-:W-:Y:S01]  /*1b10*/  FADD.FTZ R70, R61, R0 ;  /* 0x000000003d467221 */ /* 0x000fe20000010000 */
[--C-:B------:R-:W-:Y:S02]  /*1b20*/  HADD2.F32 R61, -RZ, R6.reuse.H0_H0 ;  /* 0x20000006ff3d7230 */ /* 0x100fe40000004100 */
[----:B------:R-:W-:-:S03]  /*1b30*/  HADD2.F32 R0, -RZ, R6.H1_H1 ;  /* 0x30000006ff007230 */ /* 0x000fc60000004100 */
[----:B------:R-:W-:Y:S01]  /*1b40*/  FADD.FTZ R88, R61, R64 ;  /* 0x000000403d587221 */ /* 0x000fe20000010000 */
[--C-:B------:R-:W-:Y:S02]  /*1b50*/  HADD2.F32 R61, -RZ, R7.reuse.H0_H0 ;  /* 0x20000007ff3d7230 */ /* 0x100fe40000004100 */
[----:B------:R-:W-:Y:S01]  /*1b60*/  FADD.FTZ R93, R0, R65 ;  /* 0x00000041005d7221 */ /* 0x000fe20000010000 */
[----:B------:R-:W-:Y:S02]  /*1b70*/  HADD2.F32 R0, -RZ, R7.H1_H1 ;  /* 0x30000007ff007230 */ /* 0x000fe40000004100 */
[----:B------:R-:W-:Y:S01]  /*1b80*/  FADD.FTZ R90, R61, R66 ;  /* 0x000000423d5a7221 */ /* 0x000fe20000010000 */
[----:B------:R-:W-:Y:S02]  /*1b90*/  HADD2.F32 R61, -RZ, R5.H1_H1 ;  /* 0x30000005ff3d7230 */ /* 0x000fe40000004100 */
[----:B------:R-:W-:Y:S01]  /*1ba0*/  FADD.FTZ R95, R0, R67 ;  /* 0x00000043005f7221 */ /* 0x000fe20000010000 */
[----:B------:R-:W-:-:S02]  /*1bb0*/  HADD2.F32 R0, -RZ, R4.H1_H1 ;  /* 0x30000004ff007230 */ /* 0x000fc40000004100 */
[----:B------:R-:W-:Y:S01]  /*1bc0*/  FADD.FTZ R92, R61, R62 ;  /* 0x0000003e3d5c7221 */ /* 0x000fe20000010000 */
[----:B------:R-:W-:Y:S02]  /*1bd0*/  F2FP.F16.F32.PACK_AB R62, R93, R88 ;  /* 0x000000585d3e723e */ /* 0x000fe400000000ff */
[----:B------:R-:W-:Y:S01]  /*1be0*/  FADD.FTZ R91, R0, R63 ;  /* 0x0000003f005b7221 */ /* 0x000fe20000010000 */
[----:B------:R-:W-:Y:S02]  /*1bf0*/  F2FP.F16.F32.PACK_AB R63, R95, R90 ;  /* 0x0000005a5f3f723e */ /* 0x000fe400000000ff */
[----:B------:R-:W-:Y:S02]  /*1c00*/  F2FP.F16.F32.PACK_AB R61, R92, R71 ;  /* 0x000000475c3d723e */ /* 0x000fe400000000ff */
[----:B------:R-:W-:-:S07]  /*1c10*/  F2FP.F16.F32.PACK_AB R60, R91, R70 ;  /* 0x000000465b3c723e */ /* 0x000fce00000000ff */
.L_x_8706:
        /* <DEDUP_REMOVED lines=99> */
.L_x_8721:
[----:B------:R-:W-:Y:S01]  /*2250*/  FMUL.FTZ R0, R64, R64 ;  /* 0x0000004040007220 */ /* 0x000fe20000410000 */
[----:B01----:R-:W-:Y:S01]  /*2260*/  FADD.FTZ R94, R94, R99 ;  /* 0x000000635e5e7221 */ /* 0x003fe20000010000 */
[----:B------:R-:W0:Y:S03]  /*2270*/  @!P2 LDC.64 R66, c[0x0][0x3c0] ;  /* 0x0000f000ff42ab82 */ /* 0x000e260000000a00 */
[----:B------:R-:W-:Y:S01]  /*2280*/  FSEL R0, R0, RZ, P3 ;  /* 0x000000ff00007208 */ /* 0x000fe20001800000 */
[----:B--2---:R-:W-:Y:S01]  /*2290*/  FFMA.FTZ R65, R94, R65, UR8 ;  /* 0x000000085e417e23 */ /* 0x004fe20008010041 */
        /* <DEDUP_REMOVED lines=21> */
[C---:B------:R-:W-:Y:S01]  /*23f0*/  FMUL.FTZ R65, R0.reuse, R65 ;  /* 0x0000004100417220 */ /* 0x040fe20000410000 */
[C---:B------:R-:W-:Y:S01]  /*2400*/  FMUL.FTZ R69, R0.reuse, R69 ;  /* 0x0000004500457220 */ /* 0x040fe20000410000 */
[C---:B------:R-:W-:Y:S01]  /*2410*/  FMUL.FTZ R99, R0.reuse, R99 ;  /* 0x0000006300637220 */ /* 0x040fe20000410000 */
[C---:B------:R-:W-:Y:S01]  /*2420*/  FMUL.FTZ R79, R0.reuse, R79 ;  /* 0x0000004f004f7220 */ /* 0x040fe20000410000 */
[----:B------:R-:W-:Y:S01]  /*2430*/  FFMA.FTZ R65, R65, R52, R28 ;  /* 0x0000003441417223 */ /* 0x000fe2000001001c */
[----:B------:R-:W-:Y:S01]  /*2440*/  FFMA.FTZ R69, R69, R56, R32 ;  /* 0x0000003845457223 */ /* 0x000fe20000010020 */
[C---:B------:R-:W-:Y:S01]  /*2450*/  FMUL.FTZ R81, R0.reuse, R81 ;  /* 0x0000005100517220 */ /* 0x040fe20000410000 */
[C---:B------:R-:W-:Y:S01]  /*2460*/  FMUL.FTZ R101, R0.reuse, R101 ;  /* 0x0000006500657220 */ /* 0x040fe20000410000 */
[C---:B0-----:R-:W-:Y:S01]  /*2470*/  FMUL.FTZ R66, R0.reuse, R83 ;  /* 0x0000005300427220 */ /* 0x041fe20000410000 */
[----:B------:R-:W-:Y:S01]  /*2480*/  FMUL.FTZ R64, R0, R77 ;  /* 0x0000004d00407220 */ /* 0x000fe20000410000 */
[----:B------:R-:W-:Y:S01]  /*2490*/  FFMA.FTZ R67, R97, R54, R30 ;  /* 0x0000003661437223 */ /* 0x000fe2000001001e */
[----:B------:R-:W-:Y:S01]  /*24a0*/  FADD.FTZ R77, -R94, R72 ;  /* 0x000000485e4d7221 */ /* 0x000fe20000010100 */
[----:B------:R-:W-:Y:S01]  /*24b0*/  FFMA.FTZ R66, R66, R55, R31 ;  /* 0x0000003742427223 */ /* 0x000fe2000001001f */
[----:B------:R-:W-:Y:S01]  /*24c0*/  FFMA.FTZ R64, R64, R53, R29 ;  /* 0x0000003540407223 */ /* 0x000fe2000001001d */
[C---:B------:R-:W-:Y:S01]  /*24d0*/  FADD.FTZ R83, -R94.reuse, R75 ;  /* 0x0000004b5e537221 */ /* 0x040fe20000010100 */
[----:B------:R-:W-:Y:S01]  /*24e0*/  FADD.FTZ R75, -R94, R74 ;  /* 0x0000004a5e4b7221 */ /* 0x000fe20000010100 */
[----:B------:R-:W-:Y:S01]  /*24f0*/  FMUL.FTZ R77, R0, R77 ;  /* 0x0000004d004d7220 */ /* 0x000fe20000410000 */
[----:B------:R-:W-:Y:S01]  /*2500*/  F2FP.F16.F32.PACK_AB R67, R66, R67 ;  /* 0x000000434243723e */ /* 0x000fe200000000ff */
[----:B------:R-:W-:Y:S01]  /*2510*/  FMUL.FTZ R74, R0, R83 ;  /* 0x00000053004a7220 */ /* 0x000fe20000410000 */
[----:B------:R-:W-:Y:S01]  /*2520*/  F2FP.F16.F32.PACK_AB R66, R64, R65 ;  /* 0x000000414042723e */ /* 0x000fe200000000ff */
[----:B------:R-:W-:Y:S01]  /*2530*/  FFMA.FTZ R77, R77, R58, R34 ;  /* 0x0000003a4d4d7223 */ /* 0x000fe20000010022 */
[----:B------:R-:W0:Y:S01]  /*2540*/  @!P2 LDC.64 R64, c[0x0][0x3c8] ;  /* 0x0000f200ff40ab82 */ /* 0x000e220000000a00 */
[----:B------:R-:W-:Y:S01]  /*2550*/  FFMA.FTZ R74, R74, R59, R35 ;  /* 0x0000003b4a4a7223 */ /* 0x000fe20000010023 */
[----:B------:R-:W-:Y:S01]  /*2560*/  FMUL.FTZ R72, R0, R75 ;  /* 0x0000004b00487220 */ /* 0x000fe20000410000 */
[C---:B------:R-:W-:Y:S01]  /*2570*/  FADD.FTZ R83, -R94.reuse, R82 ;  /* 0x000000525e537221 */ /* 0x040fe20000010100 */
[----:B------:R-:W-:Y:S01]  /*2580*/  FADD.FTZ R97, -R94, R84 ;  /* 0x000000545e617221 */ /* 0x000fe20000010100 */
[----:B------:R-:W-:Y:S01]  /*2590*/  FMUL.FTZ R76, R0, R91 ;  /* 0x0000005b004c7220 */ /* 0x000fe20000410000 */
[----:B------:R-:W-:-:S02]  /*25a0*/  FFMA.FTZ R101, R101, R40, R16 ;  /* 0x0000002865657223 */ /* 0x000fc40000010010 */
[----:B------:R-:W-:Y:S01]  /*25b0*/  FMUL.FTZ R97, R0, R97 ;  /* 0x0000006100617220 */ /* 0x000fe20000410000 */
[----:B------:R-:W-:-:S05]  /*25c0*/  FFMA.FTZ R76, R76, R41, R17 ;  /* 0x000000294c4c7223 */ /* 0x000fca0000010011 */
[----:B------:R-:W-:Y:S01]  /*25d0*/  F2FP.F16.F32.PACK_AB R84, R76, R101 ;  /* 0x000000654c54723e */ /* 0x000fe200000000ff */
[----:B0-----:R-:W-:-:S05]  /*25e0*/  @!P2 IMAD.WIDE R64, R3, 0x4, R64 ;  /* 0x000000040340a825 */ /* 0x001fca00078e0240 */
[----:B------:R0:W-:Y:S02]  /*25f0*/  @!P2 STG.E desc[UR6][R64.64], R0 ;  /* 0x000000004000a986 */ /* 0x0001e4000c101906 */
[----:B0-----:R-:W-:Y:S01]  /*2600*/  F2FP.F16.F32.PACK_AB R65, R74, R77 ;  /* 0x0000004d4a41723e */ /* 0x001fe200000000ff */
[----:B------:R-:W-:Y:S01]  /*2610*/  FFMA.FTZ R64, R72, R57, R33 ;  /* 0x0000003948407223 */ /* 0x000fe20000010021 */
[----:B------:R-:W0:Y:S01]  /*2620*/  LDC.64 R74, c[0x0][0x428] ;  /* 0x00010a00ff4a7b82 */ /* 0x000e220000000a00 */
[----:B------:R-:W-:Y:S01]  /*2630*/  FMUL.FTZ R72, R0, R87 ;  /* 0x0000005700487220 */ /* 0x000fe20000410000 */
[----:B------:R-:W-:Y:S01]  /*2640*/  FADD.FTZ R77, -R94, R80 ;  /* 0x000000505e4d7221 */ /* 0x000fe20000010100 */
[----:B------:R-:W-:Y:S01]  /*2650*/  FMUL.FTZ R80, R0, R93 ;  /* 0x0000005d00507220 */ /* 0x000fe20000410000 */
[----:B------:R-:W-:Y:S01]  /*2660*/  F2FP.F16.F32.PACK_AB R64, R64, R69 ;  /* 0x000000454040723e */ /* 0x000fe200000000ff */
[----:B------:R-:W-:Y:S01]  /*2670*/  FFMA.FTZ R72, R72, R47, R23 ;  /* 0x0000002f48487223 */ /* 0x000fe20000010017 */
[C---:B------:R-:W-:Y:S01]  /*2680*/  FMUL.FTZ R70, R0.reuse, R77 ;  /* 0x0000004d00467220 */ /* 0x040fe20000410000 */
[----:B------:R-:W-:Y:S01]  /*2690*/  FMUL.FTZ R77, R0, R71 ;  /* 0x00000047004d7220 */ /* 0x000fe20000410000 */
[----:B------:R-:W-:-:S03]  /*26a0*/  FFMA.FTZ R80, R80, R37, R13 ;  /* 0x0000002550507223 */ /* 0x000fc6000001000d */
[----:B------:R-:W-:Y:S01]  /*26b0*/  FFMA.FTZ R77, R77, R42, R18 ;  /* 0x0000002a4d4d7223 */ /* 0x000fe20000010012 */
[----:B0-----:R-:W-:-:S05]  /*26c0*/  IMAD.WIDE.U32 R68, R68, 0x10, R74 ;  /* 0x0000001044447825 */ /* 0x001fca00078e004a */
[----:B------:R0:W-:Y:S02]  /*26d0*/  STG.E.128 desc[UR6][R68.64], R64 ;  /* 0x0000004044007986 */ /* 0x0001e4000c101d06 */
[----:B0-----:R-:W-:Y:S01]  /*26e0*/  FADD.FTZ R67, -R94, R88 ;  /* 0x000000585e437221 */ /* 0x001fe20000010100 */
[----:B------:R-:W-:Y:S01]  /*26f0*/  FMUL.FTZ R64, R0, R83 ;  /* 0x0000005300407220 */ /* 0x000fe20000410000 */
[----:B------:R-:W-:Y:S01]  /*2700*/  FADD.FTZ R69, -R94, R90 ;  /* 0x0000005a5e457221 */ /* 0x000fe20000010100 */
[C---:B------:R-:W-:Y:S01]  /*2710*/  FMUL.FTZ R68, R0.reuse, R85 ;  /* 0x0000005500447220 */ /* 0x040fe20000410000 */
[C---:B------:R-:W-:Y:S01]  /*2720*/  FMUL.FTZ R83, R0.reuse, R67 ;  /* 0x0000004300537220 */ /* 0x040fe20000410000 */
[----:B------:R-:W-:Y:S01]  /*2730*/  FFMA.FTZ R67, R99, R46, R22 ;  /* 0x0000002e63437223 */ /* 0x000fe20000010016 */
[----:B------:R-:W-:Y:S01]  /*2740*/  FMUL.FTZ R85, R0, R69 ;  /* 0x0000004500557220 */ /* 0x000fe20000410000 */
[----:B------:R-:W-:Y:S01]  /*2750*/  FFMA.FTZ R71, R68, R45, R21 ;  /* 0x0000002d44477223 */ /* 0x000fe20000010015 */
[----:B------:R-:W-:-:S04]  /*2760*/  IMAD.WIDE.U32 R68, R73, 0x10, R74 ;  /* 0x0000001049447825 */ /* 0x000fc800078e004a */
[----:B------:R-:W-:Y:S01]  /*2770*/  FADD.FTZ R65, -R94, R92 ;  /* 0x0000005c5e417221 */ /* 0x000fe20000010100 */
[----:B------:R-:W-:Y:S01]  /*2780*/  F2FP.F16.F32.PACK_AB R67, R72, R67 ;  /* 0x000000434843723e */ /* 0x000fe200000000ff */
[----:B------:R-:W-:Y:S01]  /*2790*/  FFMA.FTZ R66, R97, R44, R20 ;  /* 0x0000002c61427223 */ /* 0x000fe20000010014 */
[----:B------:R-:W0:Y:S01]  /*27a0*/  LDC.64 R72, c[0x0][0x380] ;  /* 0x0000e000ff487b82 */ /* 0x000e220000000a00 */
[----:B------:R-:W-:Y:S01]  /*27b0*/  FMUL.FTZ R78, R0, R65 ;  /* 0x00000041004e7220 */ /* 0x000fe20000410000 */
[----:B------:R-:W-:Y:S01]  /*27c0*/  FFMA.FTZ R65, R79, R50, R26 ;  /* 0x000000324f417223 */ /* 0x000fe2000001001a */
[----:B------:R-:W-:Y:S01]  /*27d0*/  FFMA.FTZ R64, R64, R51, R27 ;  /* 0x0000003340407223 */ /* 0x000fe2000001001b */
[----:B------:R-:W-:Y:S01]  /*27e0*/  FMUL.FTZ R0, R0, R95 ;  /* 0x0000005f00007220 */ /* 0x000fe20000410000 */
[----:B------:R-:W-:Y:S01]  /*27f0*/  F2FP.F16.F32.PACK_AB R66, R71, R66 ;  /* 0x000000424742723e */ /* 0x000fe200000000ff */
[----:B------:R-:W-:Y:S01]  /*2800*/  FFMA.FTZ R71, R70, R49, R25 ;  /* 0x0000003146477223 */ /* 0x000fe20000010019 */
[----:B------:R-:W-:Y:S01]  /*2810*/  FFMA.FTZ R85, R85, R38, R14 ;  /* 0x0000002655557223 */ /* 0x000fe2000001000e */
[----:B------:R-:W-:Y:S01]  /*2820*/  F2FP.F16.F32.PACK_AB R65, R64, R65 ;  /* 0x000000414041723e */ /* 0x000fe200000000ff */
[----:B------:R-:W-:Y:S01]  /*2830*/  FFMA.FTZ R64, R81, R48, R24 ;  /* 0x0000003051407223 */ /* 0x000fe20000010018 */
[----:B------:R-:W-:Y:S01]  /*2840*/  FFMA.FTZ R0, R0, R39, R15 ;  /* 0x0000002700007223 */ /* 0x000fe2000001000f */
[----:B------:R-:W-:Y:S01]  /*2850*/  FFMA.FTZ R83, R83, R36, R12 ;  /* 0x0000002453537223 */ /* 0x000fe2000001000c */
[----:B------:R-:W-:Y:S01]  /*2860*/  FFMA.FTZ R78, R78, R43, R19 ;  /* 0x0000002b4e4e7223 */ /* 0x000fe20000010013 */
[----:B------:R-:W-:Y:S01]  /*2870*/  IMAD.WIDE.U32 R74, R89, 0x10, R74 ;  /* 0x00000010594a7825 */ /* 0x000fe200078e004a */
[----:B------:R-:W-:-:S02]  /*2880*/  F2FP.F16.F32.PACK_AB R64, R71, R64 ;  /* 0x000000404740723e */ /* 0x000fc400000000ff */
[----:B------:R-:W-:Y:S02]  /*2890*/  F2FP.F16.F32.PACK_AB R87, R0, R85 ;  /* 0x000000550057723e */ /* 0x000fe400000000ff */
        /* <DEDUP_REMOVED lines=8> */
.L_x_8708:
        /* <DEDUP_REMOVED lines=8> */
.L_x_8711:
[----:B------:R-:W-:Y:S05]  /*29a0*/  BSYNC B0 ;  /* 0x0000000000007941 */ /* 0x000fea0003800000 */
.L_x_8710:
        /* <DEDUP_REMOVED lines=9> */
.L_x_8712:
[----:B------:R-:W-:Y:S01]  /*2a40*/  HFMA2 R100, -RZ, RZ, 0, 2.384185791015625e-07 ;  /* 0x00000004ff647431 */ /* 0x000fe200000001ff */
[----:B------:R-:W-:-:S05]  /*2a50*/  MOV R65, R99 ;  /* 0x0000006300417202 */ /* 0x000fca0000000f00 */
[----:B------:R-:W-:-:S05]  /*2a60*/  FADD.FTZ R67, R66, R65 ;  /* 0x0000004142437221 */ /* 0x000fca0000010000 */
[----:B------:R-:W-:-:S07]  /*2a70*/  MOV R101, R67 ;  /* 0x0000004300657202 */ /* 0x000fce0000000f00 */
[----:B------:R-:W-:Y:S05]  /*2a80*/  WARPSYNC.COLLECTIVE R98, `(.L_x_8713) ;  /* 0x0000000062087348 */ /* 0x000fea0003c00000 */
[----:B------:R0:W1:Y:S02]  /*2a90*/  SHFL.BFLY P4, R99, R101, R100, R103 ;  /* 0x0c00006465637389 */ /* 0x0000640000080067 */
[----:B01----:R-:W-:Y:S05]  /*2aa0*/  ENDCOLLECTIVE ;  /* 0x000000000000791b */ /* 0x003fea0003800000 */
.L_x_8713:
[----:B------:R-:W-:Y:S01]  /*2ab0*/  HFMA2 R100, -RZ, RZ, 0, 4.76837158203125e-07 ;  /* 0x00000008ff647431 */ /* 0x000fe200000001ff */
[----:B------:R-:W-:-:S05]  /*2ac0*/  MOV R64, R99 ;  /* 0x0000006300407202 */ /* 0x000fca0000000f00 */
[----:B------:R-:W-:-:S05]  /*2ad0*/  FADD.FTZ R94, R67, R64 ;  /* 0x00000040435e7221 */ /* 0x000fca0000010000 */
[----:B------:R-:W-:-:S07]  /*2ae0*/  MOV R101, R94 ;  /* 0x0000005e00657202 */ /* 0x000fce0000000f00 */
[----:B------:R-:W-:Y:S05]  /*2af0*/  WARPSYNC.COLLECTIVE R98, `(.L_x_8714) ;  /* 0x0000000062087348 */ /* 0x000fea0003c00000 */
[----:B------:R0:W1:Y:S02]  /*2b00*/  SHFL.BFLY P4, R99, R101, R100, R103 ;  /* 0x0c00006465637389 */ /* 0x0000640000080067 */
[----:B01----:R-:W-:Y:S05]  /*2b10*/  ENDCOLLECTIVE ;  /* 0x000000000000791b */ /* 0x003fea0003800000 */
.L_x_8714:
[----:B------:R-:W-:Y:S01]  /*2b20*/  HFMA2 R100, -RZ, RZ, 0, 9.5367431640625e-07 ;  /* 0x00000010ff647431 */ /* 0x000fe200000001ff */
[----:B------:R-:W-:-:S05]  /*2b30*/  MOV R65, R99 ;  /* 0x0000006300417202 */ /* 0x000fca0000000f00 */
[----:B------:R-:W-:-:S05]  /*2b40*/  FADD.FTZ R96, R94, R65 ;  /* 0x000000415e607221 */ /* 0x000fca0000010000 */
[----:B------:R-:W-:-:S07]  /*2b50*/  MOV R101, R96 ;  /* 0x0000006000657202 */ /* 0x000fce0000000f00 */
[----:B------:R-:W-:Y:S05]  /*2b60*/  WARPSYNC.COLLECTIVE R98, `(.L_x_8715) ;  /* 0x0000000062087348 */ /* 0x000fea0003c00000 */
[----:B------:R0:W1:Y:S02]  /*2b70*/  SHFL.BFLY P4, R99, R101, R100, R103 ;  /* 0x0c00006465637389 */ /* 0x0000640000080067 */
[----:B01----:R-:W-:Y:S05]  /*2b80*/  ENDCOLLECTIVE ;  /* 0x000000000000791b */ /* 0x003fea0003800000 */
.L_x_8715:
        /* <DEDUP_REMOVED lines=57> */
.L_x_8716:
[----:B------:R-:W-:Y:S01]  /*2f20*/  HFMA2 R100, -RZ, RZ, 0, 1.1920928955078125e-07 ;  /* 0x00000002ff647431 */ /* 0x000fe200000001ff */
[----:B------:R-:W-:-:S05]  /*2f30*/  MOV R67, R99 ;  /* 0x0000006300437202 */ /* 0x000fca0000000f00 */
[----:B------:R-:W-:-:S05]  /*2f40*/  FADD.FTZ R67, R0, R67 ;  /* 0x0000004300437221 */ /* 0x000fca0000010000 */
[----:B------:R-:W-:-:S07]  /*2f50*/  MOV R101, R67 ;  /* 0x0000004300657202 */ /* 0x000fce0000000f00 */
[----:B------:R-:W-:Y:S05]  /*2f60*/  WARPSYNC.COLLECTIVE R98, `(.L_x_8717) ;  /* 0x0000000062087348 */ /* 0x000fea0003c00000 */
[----:B------:R0:W1:Y:S02]  /*2f70*/  SHFL.BFLY P4, R99, R101, R100, R103 ;  /* 0x0c00006465637389 */ /* 0x0000640000080067 */
[----:B01----:R-:W-:Y:S05]  /*2f80*/  ENDCOLLECTIVE ;  /* 0x000000000000791b */ /* 0x003fea0003800000 */
.L_x_8717:
[----:B------:R-:W-:Y:S01]  /*2f90*/  HFMA2 R100, -RZ, RZ, 0, 2.384185791015625e-07 ;  /* 0x00000004ff647431 */ /* 0x000fe200000001ff */
[----:B------:R-:W-:-:S05]  /*2fa0*/  MOV R66, R99 ;  /* 0x0000006300427202 */ /* 0x000fca0000000f00 */
[----:B------:R-:W-:-:S05]  /*2fb0*/  FADD.FTZ R66, R67, R66 ;  /* 0x0000004243427221 */ /* 0x000fca0000010000 */
[----:B------:R-:W-:-:S07]  /*2fc0*/  MOV R101, R66 ;  /* 0x0000004200657202 */ /* 0x000fce0000000f00 */
[----:B------:R-:W-:Y:S05]  /*2fd0*/  WARPSYNC.COLLECTIVE R98, `(.L_x_8718) ;  /* 0x0000000062087348 */ /* 0x000fea0003c00000 */
[----:B------:R0:W1:Y:S02]  /*2fe0*/  SHFL.BFLY P4, R99, R101, R100, R103 ;  /* 0x0c00006465637389 */ /* 0x0000640000080067 */
[----:B01----:R-:W-:Y:S05]  /*2ff0*/  ENDCOLLECTIVE ;  /* 0x000000000000791b */ /* 0x003fea0003800000 */
.L_x_8718:
[----:B------:R-:W-:Y:S01]  /*3000*/  HFMA2 R100, -RZ, RZ, 0, 4.76837158203125e-07 ;  /* 0x00000008ff647431 */ /* 0x000fe200000001ff */
[----:B------:R-:W-:-:S05]  /*3010*/  MOV R97, R99 ;  /* 0x0000006300617202 */ /* 0x000fca0000000f00 */
[----:B------:R-:W-:-:S05]  /*3020*/  FADD.FTZ R97, R66, R97 ;  /* 0x0000006142617221 */ /* 0x000fca0000010000 */
[----:B------:R-:W-:-:S07]  /*3030*/  MOV R101, R97 ;  /* 0x0000006100657202 */ /* 0x000fce0000000f00 */
[----:B------:R-:W-:Y:S05]  /*3040*/  WARPSYNC.COLLECTIVE R98, `(.L_x_8719) ;  /* 0x0000000062087348 */ /* 0x000fea0003c00000 */
[----:B------:R0:W1:Y:S02]  /*3050*/  SHFL.BFLY P4, R99, R101, R100, R103 ;  /* 0x0c00006465637389 */ /* 0x0000640000080067 */
[----:B01----:R-:W-:Y:S05]  /*3060*/  ENDCOLLECTIVE ;  /* 0x000000000000791b */ /* 0x003fea0003800000 */
.L_x_8719:
[----:B------:R-:W-:Y:S01]  /*3070*/  HFMA2 R100, -RZ, RZ, 0, 9.5367431640625e-07 ;  /* 0x00000010ff647431 */ /* 0x000fe200000001ff */
[----:B------:R-:W-:-:S05]  /*3080*/  MOV R94, R99 ;  /* 0x00000063005e7202 */ /* 0x000fca0000000f00 */
[----:B------:R-:W-:-:S05]  /*3090*/  FADD.FTZ R94, R97, R94 ;  /* 0x0000005e615e7221 */ /* 0x000fca0000010000 */
[----:B------:R-:W-:-:S07]  /*30a0*/  MOV R101, R94 ;  /* 0x0000005e00657202 */ /* 0x000fce0000000f00 */
[----:B------:R-:W-:Y:S05]  /*30b0*/  WARPSYNC.COLLECTIVE R98, `(.L_x_8720) ;  /* 0x0000000062087348 */ /* 0x000fea0003c00000 */
[----:B------:R0:W1:Y:S02]  /*30c0*/  SHFL.BFLY P4, R99, R101, R100, R103 ;  /* 0x0c00006465637389 */ /* 0x0000640000080067 */
[----:B01----:R-:W-:Y:S05]  /*30d0*/  ENDCOLLECTIVE ;  /* 0x000000000000791b */ /* 0x003fea0003800000 */
.L_x_8720:
[----:B------:R-:W-:Y:S05]  /*30e0*/  BRA `(.L_x_8721) ;  /* 0xfffffff000587947 */ /* 0x000fea000383ffff */
.L_x_8722:
        /* <DEDUP_REMOVED lines=9> */
.L_x_17388:


//--------------------- .text._ZN10layer_norm31ln_parallel_residual_fwd_kernelINS_13Kernel_traitsIf6__halfS2_S2_fjLj768ELj1ELj4ELj1ELj16ENS_18Kernel_traits_baseILj768EfS2_S2_S2_fjLj128EEEEELb1ELb0ELb0EEEvNS_9FwdParamsE --------------------------
	.section	.text._ZN10layer_norm31ln_parallel_residual_fwd_kernelINS_13Kernel_traitsIf6__halfS2_S2_fjLj768ELj1ELj4ELj1ELj16ENS_18Kernel_traits_baseILj768EfS2_S2_S2_fjLj128EEEEELb1ELb0ELb0EEEvNS_9FwdParamsE,"ax",@progbits
	.align	128
        .global         _ZN10layer_norm31ln_parallel_residual_fwd_kernelINS_13Kernel_traitsIf6__halfS2_S2_fjLj768ELj1ELj4ELj1ELj16ENS_18Kernel_traits_baseILj768EfS2_S2_S2_fjLj128EEEEELb1ELb0ELb0EEEvNS_9FwdParamsE
        .type           _ZN10layer_norm31ln_parallel_residual_fwd_kernelINS_13Kernel_traitsIf6__halfS2_S2_fjLj768ELj1ELj4ELj1ELj16ENS_18Kernel_traits_baseILj768EfS2_S2_S2_fjLj128EEEEELb1ELb0ELb0EEEvNS_9FwdParamsE,@function
        .size           _ZN10layer_norm31ln_parallel_residual_fwd_kernelINS_13Kernel_traitsIf6__halfS2_S2_fjLj768ELj1ELj4ELj1ELj16ENS_18Kernel_traits_baseILj768EfS2_S2_S2_fjLj128EEEEELb1ELb0ELb0EEEvNS_9FwdParamsE,(.L_x_17389 - _ZN10layer_norm31ln_parallel_residual_fwd_kernelINS_13Kernel_traitsIf6__halfS2_S2_fjLj768ELj1ELj4ELj1ELj16ENS_18Kernel_traits_baseILj768EfS2_S2_S2_fjLj128EEEEELb1ELb0ELb0EEEvNS_9FwdParamsE)
        .other          _ZN10layer_norm31ln_parallel_residual_fwd_kernelINS_13Kernel_traitsIf6__halfS2_S2_fjLj768ELj1ELj4ELj1ELj16ENS_18Kernel_traits_baseILj768EfS2_S2_S2_fjLj128EEEEELb1ELb0ELb0EEEvNS_9FwdParamsE,@"STO_CUDA_ENTRY STV_DEFAULT"
_ZN10layer_norm31ln_parallel_residual_fwd_kernelINS_13Kernel_traitsIf6__halfS2_S2_fjLj768ELj1ELj4ELj1ELj16ENS_18Kernel_traits_baseILj768EfS2_S2_S2_fjLj128EEEEELb1ELb0ELb0EEEvNS_9FwdParamsE:
.text._ZN10layer_norm31ln_parallel_residual_fwd_kernelINS_13Kernel_traitsIf6__halfS2_S2_fjLj768ELj1ELj4ELj1ELj16ENS_18Kernel_traits_baseILj768EfS2_S2_S2_fjLj128EEEEELb1ELb0ELb0EEEvNS_9FwdParamsE:
        /* <DEDUP_REMOVED lines=127> */
.L_x_8725:
        /* <DEDUP_REMOVED lines=65> */
.L_x_8724:
        /* <DEDUP_REMOVED lines=61> */
.L_x_8727:
        /* <DEDUP_REMOVED lines=64> */
.L_x_8726:
[----:B------:R-:W-:Y:S05]  /*13d0*/  BSYNC.RECONVERGENT B0 ;  /* 0x0000000000007941 */ /* 0x000fea0003800200 */
.L_x_8723:
        /* <DEDUP_REMOVED lines=73> */
.L_x_9109:
        /* <DEDUP_REMOVED lines=40> */
.L_x_8733:
        /* <DEDUP_REMOVED lines=13> */
.L_x_8735:
[----:B------:R-:W-:Y:S05]  /*1bc0*/  BSYNC.RECONVERGENT B2 ;  /* 0x0000000000027941 */ /* 0x000fea0003800200 */
.L_x_8734:
        /* <DEDUP_REMOVED lines=61> */
.L_x_8732:
[----:B------:R-:W-:Y:S05]  /*1fa0*/  BSYNC.RECONVERGENT B1 ;  /* 0x0000000000017941 */ /* 0x000fea0003800200 */
.L_x_8731:
[----:B------:R-:W0:Y:S01]  /*1fb0*/  LDC R113, c[0x0][0x408] ;  /* 0x00010200ff717b82 */ /* 0x000e220000000800 */
[----:B------:R-:W-:Y:S01]  /*1fc0*/  I2FP.F32.U32 R112, R112 ;  /* 0x0000007000707245 */ /* 0x000fe20000201000 */
[----:B------:R-:W-:Y:S01]  /*1fd0*/  IMAD.MOV.U32 R115, RZ, RZ, 0x2f800000 ;  /* 0x2f800000ff737424 */ /* 0x000fe200078e00ff */
[----:B------:R-:W-:Y:S01]  /*1fe0*/  ISETP.NE.AND P3, PT, R138, 0x1, PT ;  /* 0x000000018a00780c */ /* 0x000fe20003f65270 */
[----:B-----5:R-:W-:Y:S01]  /*1ff0*/  HADD2.F32 R134, -RZ, R108.H0_H0 ;  /* 0x2000006cff867230 */ /* 0x020fe20000004100 */
[----:B------:R-:W-:Y:S01]  /*2000*/  LOP3.LUT R164, R164, 0xffffffef, RZ, 0xc0, !PT ;  /* 0xffffffefa4a47812 */ /* 0x000fe200078ec0ff */
[----:B------:R-:W-:Y:S01]  /*2010*/  FFMA.FTZ R131, R112, R115, 1.1641532182693481445e-10 ;  /* 0x2f00000070837423 */ /* 0x000fe20000010073 */
[----:B------:R-:W-:Y:S01]  /*2020*/  @P1 HADD2.F32 R112, -RZ, R4.H0_H0 ;  /* 0x20000004ff701230 */ /* 0x000fe20000004100 */
[----:B------:R-:W1:Y:S01]  /*2030*/  LDC R114, c[0x0][0x404] ;  /* 0x00010100ff727b82 */ /* 0x000e620000000800 */
[----:B------:R-:W-:Y:S01]  /*2040*/  BSSY.RECONVERGENT B1, `(.L_x_8736) ;  /* 0x000005e000017945 */ /* 0x000fe20003800200 */
[----:B------:R-:W-:-:S02]  /*2050*/  IMAD.MOV.U32 R144, RZ, RZ, 0x2 ;  /* 0x00000002ff907424 */ /* 0x000fc400078e00ff */
[----:B0-----:R-:W-:Y:S01]  /*2060*/  FMUL.FTZ R134, R134, R113 ;  /* 0x0000007186867220 */ /* 0x001fe20000410000 */
[----:B-1----:R-:W-:-:S04]  /*2070*/  FSETP.GTU.FTZ.AND P2, PT, R131, R114, PT ;  /* 0x000000728300720b */ /* 0x002fc80003f5c000 */
[----:B------:R-:W-:Y:S02]  /*2080*/  FSEL R131, R134, RZ, !P2 ;  /* 0x000000ff86837208 */ /* 0x000fe40005000000 */
[----:B------:R-:W-:Y:S02]  /*2090*/  PLOP3.LUT P2, PT, P2, PT, PT, 0x8, 0x80 ;  /* 0x000000000080781c */ /* 0x000fe4000174e170 */
[----:B------:R-:W-:Y:S01]  /*20a0*/  MOV R134, R132 ;  /* 0x0000008400867202 */ /* 0x000fe20000000f00 */
[----:B------:R-:W-:-:S05]  /*20b0*/  @P1 FADD.FTZ R131, R112, R131 ;  /* 0x0000008370831221 */ /* 0x000fca0000010000 */
[----:B------:R-:W-:-:S05]  /*20c0*/  F2FP.F16.F32.PACK_AB R112, RZ, R131 ;  /* 0x00000083ff70723e */ /* 0x000fca00000000ff */
        /* <DEDUP_REMOVED lines=10> */
.L_x_8738:
        /* <DEDUP_REMOVED lines=13> */
.L_x_8740:
[----:B------:R-:W-:Y:S05]  /*2240*/  BSYNC.RECONVERGENT B2 ;  /* 0x0000000000027941 */ /* 0x000fea0003800200 */
.L_x_8739:
        /* <DEDUP_REMOVED lines=61> */
.L_x_8737:
[----:B------:R-:W-:Y:S05]  /*2620*/  BSYNC.RECONVERGENT B1 ;  /* 0x0000000000017941 */ /* 0x000fea0003800200 */
.L_x_8736:
[----:B------:R-:W-:Y:S01]  /*2630*/  I2FP.F32.U32 R134, R134 ;  /* 0x0000008600867245 */ /* 0x000fe20000201000 */
[----:B------:R-:W-:Y:S01]  /*2640*/  HADD2.F32 R108, -RZ, R108.H1_H1 ;  /* 0x3000006cff6c7230 */ /* 0x000fe20000004100 */
[----:B------:R-:W-:Y:S01]  /*2650*/  ISETP.NE.AND P3, PT, R144, 0x1, PT ;  /* 0x000000019000780c */ /* 0x000fe20003f65270 */
[----:B------:R-:W-:Y:S01]  /*2660*/  BSSY.RECONVERGENT B1, `(.L_x_8741) ;  /* 0x0000061000017945 */ /* 0x000fe20003800200 */
[----:B------:R-:W-:Y:S01]  /*2670*/  LOP3.LUT R164, R164, 0xfffffff7, RZ, 0xc0, !PT ;  /* 0xfffffff7a4a47812 */ /* 0x000fe200078ec0ff */
[----:B------:R-:W-:Y:S01]  /*2680*/  FFMA.FTZ R139, R134, R115, 1.1641532182693481445e-10 ;  /* 0x2f000000868b7423 */ /* 0x000fe20000010073 */
[----:B------:R-:W-:Y:S01]  /*2690*/  FMUL.FTZ R108, R108, R113 ;  /* 0x000000716c6c7220 */ /* 0x000fe20000410000 */
[----:B------:R-:W-:Y:S02]  /*26a0*/  @P1 HADD2.F32 R134, -RZ, R4.H1_H1 ;  /* 0x30000004ff861230 */ /* 0x000fe40000004100 */
[----:B------:R-:W-:Y:S01]  /*26b0*/  IMAD.MOV.U32 R150, RZ, RZ, 0x2 ;  /* 0x00000002ff967424 */ /* 0x000fe200078e00ff */
[----:B------:R-:W-:-:S04]  /*26c0*/  FSETP.GTU.FTZ.AND P2, PT, R139, R114, PT ;  /* 0x000000728b00720b */ /* 0x000fc80003f5c000 */
[----:B------:R-:W-:Y:S02]  /*26d0*/  FSEL R139, R108, RZ, !P2 ;  /* 0x000000ff6c8b7208 */ /* 0x000fe40005000000 */
[----:B------:R-:W-:-:S03]  /*26e0*/  PLOP3.LUT P2, PT, P2, PT, PT, 0x8, 0x80 ;  /* 0x000000000080781c */ /* 0x000fc6000174e170 */
[----:B------:R-:W-:Y:S01]  /*26f0*/  @P1 FADD.FTZ R139, R134, R139 ;  /* 0x0000008b868b1221 */ /* 0x000fe20000010000 */
[----:B------:R-:W-:-:S04]  /*2700*/  IMAD.MOV.U32 R134, RZ, RZ, R132 ;  /* 0x000000ffff867224 */ /* 0x000fc800078e0084 */
[----:B------:R-:W-:-:S05]  /*2710*/  F2FP.F16.F32.PACK_AB R108, RZ, R139 ;  /* 0x0000008bff6c723e */ /* 0x000fca00000000ff */
        /* <DEDUP_REMOVED lines=10> */
.L_x_8743:
        /* <DEDUP_REMOVED lines=13> */
.L_x_8745:
[----:B------:R-:W-:Y:S05]  /*2890*/  BSYNC.RECONVERGENT B2 ;  /* 0x0000000000027941 */ /* 0x000fea0003800200 */
.L_x_8744:
        /* <DEDUP_REMOVED lines=61> */
.L_x_8742:
[----:B------:R-:W-:Y:S05]  /*2c70*/  BSYNC.RECONVERGENT B1 ;  /* 0x0000000000017941 */ /* 0x000fea0003800200 */
.L_x_8741:
[----:B------:R-:W-:Y:S01]  /*2c80*/  I2FP.F32.U32 R134, R134 ;  /* 0x0000008600867245 */ /* 0x000fe20000201000 */
[----:B------:R-:W-:Y:S01]  /*2c90*/  HADD2.F32 R138, -RZ, R109.H0_H0 ;  /* 0x2000006dff8a7230 */ /* 0x000fe20000004100 */
[----:B------:R-:W-:Y:S01]  /*2ca0*/  ISETP.NE.AND P2, PT, R150, 0x1, PT ;  /* 0x000000019600780c */ /* 0x000fe20003f45270 */
[----:B------:R-:W-:Y:S01]  /*2cb0*/  BSSY.RECONVERGENT B1, `(.L_x_8746) ;  /* 0x0000061000017945 */ /* 0x000fe20003800200 */
[----:B------:R-:W-:Y:S01]  /*2cc0*/  LOP3.LUT R164, R164, 0xfffffffb, RZ, 0xc0, !PT ;  /* 0xfffffffba4a47812 */ /* 0x000fe200078ec0ff */
[----:B------:R-:W-:Y:S01]  /*2cd0*/  FFMA.FTZ R145, R134, R115, 1.1641532182693481445e-10 ;  /* 0x2f00000086917423 */ /* 0x000fe20000010073 */
[----:B------:R-:W-:Y:S01]  /*2ce0*/  FMUL.FTZ R138, R138, R113 ;  /* 0x000000718a8a7220 */ /* 0x000fe20000410000 */
[----:B------:R-:W-:Y:S02]  /*2cf0*/  HFMA2 R151, -RZ, RZ, 0, 1.1920928955078125e-07 ;  /* 0x00000002ff977431 */ /* 0x000fe400000001ff */
[----:B------:R-:W-:Y:S01]  /*2d00*/  IMAD.MOV.U32 R134, RZ, RZ, R132 ;  /* 0x000000ffff867224 */ /* 0x000fe200078e0084 */
[----:B------:R-:W-:Y:S01]  /*2d10*/  FSETP.GTU.FTZ.AND P3, PT, R145, R114, PT ;  /* 0x000000729100720b */ /* 0x000fe20003f7c000 */
[----:B------:R-:W-:-:S03]  /*2d20*/  @P1 HADD2.F32 R145, -RZ, R5.H0_H0 ;  /* 0x20000005ff911230 */ /* 0x000fc60000004100 */
[----:B------:R-:W-:Y:S02]  /*2d30*/  FSEL R138, R138, RZ, !P3 ;  /* 0x000000ff8a8a7208 */ /* 0x000fe40005800000 */
[----:B------:R-:W-:-:S03]  /*2d40*/  PLOP3.LUT P3, PT, P3, PT, PT, 0x8, 0x80 ;  /* 0x000000000080781c */ /* 0x000fc60001f6e170 */
        /* <DEDUP_REMOVED lines=12> */
.L_x_8748:
        /* <DEDUP_REMOVED lines=13> */
.L_x_8750:
[----:B------:R-:W-:Y:S05]  /*2ee0*/  BSYNC.RECONVERGENT B2 ;  /* 0x0000000000027941 */ /* 0x000fea0003800200 */
.L_x_8749:
        /* <DEDUP_REMOVED lines=61> */
.L_x_8747:
[----:B------:R-:W-:Y:S05]  /*32c0*/  BSYNC.RECONVERGENT B1 ;  /* 0x0000000000017941 */ /* 0x000fea0003800200 */
.L_x_8746:
[----:B------:R-:W-:Y:S01]  /*32d0*/  I2FP.F32.U32 R134, R134 ;  /* 0x0000008600867245 */ /* 0x000fe20000201000 */
[----:B------:R-:W-:Y:S01]  /*32e0*/  HADD2.F32 R144, -RZ, R109.H1_H1 ;  /* 0x3000006dff907230 */ /* 0x000fe20000004100 */
[----:B------:R-:W-:Y:S01]  /*32f0*/  LOP3.LUT R164, R164, 0xfffffffd, RZ, 0xc0, !PT ;  /* 0xfffffffda4a47812 */ /* 0x000fe200078ec0ff */
        /* <DEDUP_REMOVED lines=10> */
[----:B------:R-:W-:-:S04]  /*33a0*/  MOV R134, R132 ;  /* 0x0000008400867202 */ /* 0x000fc80000000f00 */
[----:B------:R-:W-:-:S05]  /*33b0*/  F2FP.F16.F32.PACK_AB R109, RZ, R145 ;  /* 0x00000091ff6d723e */ /* 0x000fca00000000ff */
        /* <DEDUP_REMOVED lines=10> */
.L_x_8753:
        /* <DEDUP_REMOVED lines=13> */
.L_x_8755:
[----:B------:R-:W-:Y:S05]  /*3530*/  BSYNC.RECONVERGENT B2 ;  /* 0x0000000000027941 */ /* 0x000fea0003800200 */
.L_x_8754:
        /* <DEDUP_REMOVED lines=58> */
[----:B------:R-:W-:-:S03]  /*38e0*/  IMAD.MOV.U32 R0, RZ, RZ, R162 ;  /* 0x000000ffff007224 */ /* 0x000fc600078e00a2 */
[----:B------:R-:W-:Y:S01]  /*38f0*/  LOP3.LUT R121, R121, R150, R163, 0x96, !PT ;  /* 0x0000009679797212 */ /* 0x000fe200078e96a3 */
[----:B------:R-:W-:-:S07]  /*3900*/  HFMA2 R150, -RZ, RZ, 0, 0 ;  /* 0x00000000ff967431 */ /* 0x000fce00000001ff */
.L_x_8752:
[----:B------:R-:W-:Y:S05]  /*3910*/  BSYNC.RECONVERGENT B1 ;  /* 0x0000000000017941 */ /* 0x000fea0003800200 */
.L_x_8751:
        /* <DEDUP_REMOVED lines=23> */
.L_x_8758:
        /* <DEDUP_REMOVED lines=13> */
.L_x_8760:
[----:B------:R-:W-:Y:S05]  /*3b60*/  BSYNC.RECONVERGENT B2 ;  /* 0x0000000000027941 */ /* 0x000fea0003800200 */
.L_x_8759:
        /* <DEDUP_REMOVED lines=61> */
.L_x_8757:
[----:B------:R-:W-:Y:S05]  /*3f40*/  BSYNC.RECONVERGENT B1 ;  /* 0x0000000000017941 */ /* 0x000fea0003800200 */
.L_x_8756:
        /* <DEDUP_REMOVED lines=23> */
.L_x_8763:
        /* <DEDUP_REMOVED lines=13> */
.L_x_8765:
[----:B------:R-:W-:Y:S05]  /*4190*/  BSYNC.RECONVERGENT B2 ;  /* 0x0000000000027941 */ /* 0x000fea0003800200 */
.L_x_8764:
        /* <DEDUP_REMOVED lines=61> */
.L_x_8762:
[----:B------:R-:W-:Y:S05]  /*4570*/  BSYNC.RECONVERGENT B1 ;  /* 0x0000000000017941 */ /* 0x000fea0003800200 */
.L_x_8761:
        /* <DEDUP_REMOVED lines=23> */
.L_x_8768:
        /* <DEDUP_REMOVED lines=13> */
.L_x_8770:
[----:B------:R-:W-:Y:S05]  /*47c0*/  BSYNC.RECONVERGENT B2 ;  /* 0x0000000000027941 */ /* 0x000fea0003800200 */
.L_x_8769:
        /* <DEDUP_REMOVED lines=58> */
[----:B------:R-:W-:Y:S02]  /*4b70*/  IMAD.MOV.U32 R157, RZ, RZ, R0 ;  /* 0x000000ffff9d7224 */ /* 0x000fe400078e0000 */
[----:B------:R-:W-:Y:S01]  /*4b80*/  IMAD.MOV.U32 R0, RZ, RZ, R168 ;  /* 0x000000ffff007224 */ /* 0x000fe200078e00a8 */
[----:B------:R-:W-:-:S07]  /*4b90*/  LOP3.LUT R121, R121, R162, R169, 0x96, !PT ;  /* 0x000000a279797212 */ /* 0x000fce00078e96a9 */
.L_x_8767:
[----:B------:R-:W-:Y:S05]  /*4ba0*/  BSYNC.RECONVERGENT B1 ;  /* 0x0000000000017941 */ /* 0x000fea0003800200 */
.L_x_8766:
        /* <DEDUP_REMOVED lines=15> */
.L_x_8730:
[----:B------:R-:W-:Y:S01]  /*4ca0*/  ISETP.NE.AND P2, PT, R134, 0x1, PT ;  /* 0x000000018600780c */ /* 0x000fe20003f45270 */
[----:B------:R-:W-:Y:S01]  /*4cb0*/  BSSY.RECONVERGENT B1, `(.L_x_8772) ;  /* 0x000005a000017945 */ /* 0x000fe20003800200 */
[----:B------:R-:W-:Y:S02]  /*4cc0*/  HFMA2 R126, -RZ, RZ, 0, 1.1920928955078125e-07 ;  /* 0x00000002ff7e7431 */ /* 0x000fe400000001ff */
[C---:B------:R-:W-:Y:S01]  /*4cd0*/  VIADD R112, R3.reuse, 0xbb67ae85 ;  /* 0xbb67ae8503707836 */ /* 0x040fe20000000000 */
[C---:B------:R-:W-:Y:S01]  /*4ce0*/  IADD3 R114, PT, PT, R2.reuse, -0x4ab325aa, RZ ;  /* 0xb54cda5602727810 */ /* 0x040fe20007ffe0ff */
        /* <DEDUP_REMOVED lines=16> */
.L_x_8774:
        /* <DEDUP_REMOVED lines=13> */
.L_x_8776:
[----:B------:R-:W-:Y:S05]  /*4ec0*/  BSYNC.RECONVERGENT B2 ;  /* 0x0000000000027941 */ /* 0x000fea0003800200 */
.L_x_8775:
        /* <DEDUP_REMOVED lines=56> */
.L_x_8773:
[----:B------:R-:W-:Y:S05]  /*5250*/  BSYNC.RECONVERGENT B1 ;  /* 0x0000000000017941 */ /* 0x000fea0003800200 */
.L_x_8772:
[----:B------:R-:W0:Y:S01]  /*5260*/  LDC R158, c[0x0][0x404] ;  /* 0x00010100ff9e7b82 */ /* 0x000e220000000800 */
[----:B------:R-:W-:Y:S01]  /*5270*/  I2FP.F32.U32 R125, R124 ;  /* 0x0000007c007d7245 */ /* 0x000fe20000201000 */
[----:B------:R-:W-:Y:S01]  /*5280*/  HFMA2 R160, -RZ, RZ, 0.1171875, 0 ;  /* 0x2f800000ffa07431 */ /* 0x000fe200000001ff */
[----:B------:R-:W-:Y:S01]  /*5290*/  ISETP.NE.AND P3, PT, R126, 0x1, PT ;  /* 0x000000017e00780c */ /* 0x000fe20003f65270 */
[----:B-----5:R-:W-:Y:S01]  /*52a0*/  HADD2.F32 R124, -RZ, R108.H0_H0 ;  /* 0x2000006cff7c7230 */ /* 0x020fe20000004100 */
[----:B------:R-:W-:Y:S01]  /*52b0*/  LOP3.LUT R164, R164, 0xffffffef, RZ, 0xc0, !PT ;  /* 0xffffffefa4a47812 */ /* 0x000fe200078ec0ff */
[----:B------:R-:W-:Y:S01]  /*52c0*/  BSSY.RECONVERGENT B1, `(.L_x_8777) ;  /* 0x0000059000017945 */ /* 0x000fe20003800200 */
[----:B------:R-:W-:Y:S01]  /*52d0*/  FFMA.FTZ R125, R125, R160, 1.1641532182693481445e-10 ;  /* 0x2f0000007d7d7423 */ /* 0x000fe200000100a0 */
[----:B------:R-:W1:Y:S01]  /*52e0*/  LDC R159, c[0x0][0x408] ;  /* 0x00010200ff9f7b82 */ /* 0x000e620000000800 */
[----:B------:R-:W-:-:S03]  /*52f0*/  IMAD.MOV.U32 R127, RZ, RZ, 0x2 ;  /* 0x00000002ff7f7424 */ /* 0x000fc600078e00ff */
[----:B0-----:R-:W-:-:S04]  /*5300*/  FSETP.GTU.FTZ.AND P2, PT, R125, R158, PT ;  /* 0x0000009e7d00720b */ /* 0x001fc80003f5c000 */
[----:B------:R-:W-:Y:S01]  /*5310*/  PLOP3.LUT P4, PT, P2, PT, PT, 0x8, 0x80 ;  /* 0x000000000080781c */ /* 0x000fe2000178e170 */
[----:B-1----:R-:W-:Y:S01]  /*5320*/  FMUL.FTZ R134, R124, R159 ;  /* 0x0000009f7c867220 */ /* 0x002fe20000410000 */
[----:B------:R-:W-:-:S04]  /*5330*/  IMAD.MOV.U32 R124, RZ, RZ, R132 ;  /* 0x000000ffff7c7224 */ /* 0x000fc800078e0084 */
        /* <DEDUP_REMOVED lines=11> */
.L_x_8779:
        /* <DEDUP_REMOVED lines=13> */
.L_x_8781:
[----:B------:R-:W-:Y:S05]  /*54c0*/  BSYNC.RECONVERGENT B2 ;  /* 0x0000000000027941 */ /* 0x000fea0003800200 */
.L_x_8780:
        /* <DEDUP_REMOVED lines=56> */
.L_x_8778:
[----:B------:R-:W-:Y:S05]  /*5850*/  BSYNC.RECONVERGENT B1 ;  /* 0x0000000000017941 */ /* 0x000fea0003800200 */
.L_x_8777:
        /* <DEDUP_REMOVED lines=25> */
.L_x_8784:
        /* <DEDUP_REMOVED lines=13> */
.L_x_8786:
[----:B------:R-:W-:Y:S05]  /*5ac0*/  BSYNC.RECONVERGENT B2 ;  /* 0x0000000000027941 */ /* 0x000fea0003800200 */
.L_x_8785:
        /* <DEDUP_REMOVED lines=56> */
.L_x_8783:
[----:B------:R-:W-:Y:S05]  /*5e50*/  BSYNC.RECONVERGENT B1 ;  /* 0x0000000000017941 */ /* 0x000fea0003800200 */
.L_x_8782:
[----:B------:R-:W-:Y:S01]  /*5e60*/  I2FP.F32.U32 R125, R124 ;  /* 0x0000007c007d7245 */ /* 0x000fe20000201000 */
[----:B------:R-:W-:Y:S01]  /*5e70*/  HADD2.F32 R108, -RZ, R108.H1_H1 ;  /* 0x3000006cff6c7230 */ /* 0x000fe20000004100 */
        /* <DEDUP_REMOVED lines=20> */
.L_x_8789:
        /* <DEDUP_REMOVED lines=13> */
.L_x_8791:
[----:B------:R-:W-:Y:S05]  /*6090*/  BSYNC.RECONVERGENT B2 ;  /* 0x0000000000027941 */ /* 0x000fea0003800200 */
.L_x_8790:
        /* <DEDUP_REMOVED lines=56> */
.L_x_8788:
[----:B------:R-:W-:Y:S05]  /*6420*/  BSYNC.RECONVERGENT B1 ;  /* 0x0000000000017941 */ /* 0x000fea0003800200 */
.L_x_8787:
        /* <DEDUP_REMOVED lines=10> */
[----:B------:R-:W-:-:S03]  /*64d0*/  SEL R129, RZ, 0x1, P2 ;  /* 0x00000001ff817807 */ /* 0x000fc60001000000 */
[----:B------:R-:W-:Y:S01]  /*64e0*/  FADD.FTZ R108, R134, R125 ;  /* 0x0000007d866c7221 */ /* 0x000fe20000010000 */
[----:B------:R-:W-:-:S03]  /*64f0*/  IMAD.MOV.U32 R125, RZ, RZ, R132 ;  /* 0x000000ffff7d7224 */ /* 0x000fc600078e0084 */
        /* <DEDUP_REMOVED lines=12> */
.L_x_8794:
        /* <DEDUP_REMOVED lines=13> */
.L_x_8796:
[----:B------:R-:W-:Y:S05]  /*6690*/  BSYNC.RECONVERGENT B2 ;  /* 0x0000000000027941 */ /* 0x000fea0003800200 */
.L_x_8795:
        /* <DEDUP_REMOVED lines=26> */
[----:B------:R-:W-:Y:S01]  /*6840*/  LOP3.LUT R127, R127, R162, R125, 0x96, !PT ;  /* 0x000000a27f7f7212 */ /* 0x000fe200078e967d */
[----:B------:R-:W-:Y:S02]  /*6850*/  VIADD R125, R3, 0x646e171e ;  /* 0x646e171e037d7836 */ /* 0x000fe40000000000 */
[----:B------:R-:W-:-:S04]  /*6860*/  IMAD.WIDE.U32 R144, R121, -0x2daee0ad, RZ ;  /* 0xd2511f5379907825 */ /* 0x000fc800078e00ff */
        /* <DEDUP_REMOVED lines=27> */
.L_x_8793:
[----:B------:R-:W-:Y:S05]  /*6a20*/  BSYNC.RECONVERGENT B1 ;  /* 0x0000000000017941 */ /* 0x000fea0003800200 */
.L_x_8792:
[----:B------:R-:W-:Y:S01]  /*6a30*/  I2FP.F32.U32 R125, R125 ;  /* 0x0000007d007d7245 */ /* 0x000fe20000201000 */
[----:B------:R-:W-:Y:S01]  /*6a40*/  HADD2.F32 R124, -RZ, R109.H0_H0 ;  /* 0x2000006dff7c7230 */ /* 0x000fe20000004100 */
[----:B------:R-:W-:Y:S01]  /*6a50*/  ISETP.NE.AND P2, PT, R126, 0x1, PT ;  /* 0x000000017e00780c */ /* 0x000fe20003f45270 */
[----:B------:R-:W-:Y:S01]  /*6a60*/  BSSY.RECONVERGENT B1, `(.L_x_8797) ;  /* 0x0000059000017945 */ /* 0x000fe20003800200 */
[----:B------:R-:W-:Y:S01]  /*6a70*/  LOP3.LUT R164, R164, 0xfffffffb, RZ, 0xc0, !PT ;  /* 0xfffffffba4a47812 */ /* 0x000fe200078ec0ff */
[----:B------:R-:W-:Y:S01]  /*6a80*/  FFMA.FTZ R125, R125, R160, 1.1641532182693481445e-10 ;  /* 0x2f0000007d7d7423 */ /* 0x000fe200000100a0 */
[----:B------:R-:W-:Y:S01]  /*6a90*/  FMUL.FTZ R124, R124, R159 ;  /* 0x0000009f7c7c7220 */ /* 0x000fe20000410000 */
[----:B------:R-:W-:-:S03]  /*6aa0*/  HFMA2 R134, -RZ, RZ, 0, 1.1920928955078125e-07 ;  /* 0x00000002ff867431 */ /* 0x000fc600000001ff */
[----:B------:R-:W-:-:S04]  /*6ab0*/  FSETP.GTU.FTZ.AND P3, PT, R125, R158, PT ;  /* 0x0000009e7d00720b */ /* 0x000fc80003f7c000 */
[----:B------:R-:W-:Y:S01]  /*6ac0*/  FSEL R128, R124, RZ, !P3 ;  /* 0x000000ff7c807208 */ /* 0x000fe20005800000 */
[----:B------:R-:W-:Y:S01]  /*6ad0*/  IMAD.MOV.U32 R124, RZ, RZ, R132 ;  /* 0x000000ffff7c7224 */ /* 0x000fe200078e0084 */
        /* <DEDUP_REMOVED lines=11> */
.L_x_8799:
        /* <DEDUP_REMOVED lines=13> */
.L_x_8801:
[----:B------:R-:W-:Y:S05]  /*6c60*/  BSYNC.RECONVERGENT B2 ;  /* 0x0000000000027941 */ /* 0x000fea0003800200 */
.L_x_8800:
        /* <DEDUP_REMOVED lines=56> */
.L_x_8798:
[----:B------:R-:W-:Y:S05]  /*6ff0*/  BSYNC.RECONVERGENT B1 ;  /* 0x0000000000017941 */ /* 0x000fea0003800200 */
.L_x_8797:
        /* <DEDUP_REMOVED lines=25> */
.L_x_8804:
        /* <DEDUP_REMOVED lines=13> */
.L_x_8806:
[----:B------:R-:W-:Y:S05]  /*7260*/  BSYNC.RECONVERGENT B2 ;  /* 0x0000000000027941 */ /* 0x000fea0003800200 */
.L_x_8805:
        /* <DEDUP_REMOVED lines=56> */
.L_x_8803:
[----:B------:R-:W-:Y:S05]  /*75f0*/  BSYNC.RECONVERGENT B1 ;  /* 0x0000000000017941 */ /* 0x000fea0003800200 */
.L_x_8802:
[----:B------:R-:W-:Y:S01]  /*7600*/  I2FP.F32.U32 R125, R124 ;  /* 0x0000007c007d7245 */ /* 0x000fe20000201000 */
[----:B------:R-:W-:Y:S01]  /*7610*/  HADD2.F32 R124, -RZ, R109.H1_H1 ;  /* 0x3000006dff7c7230 */ /* 0x000fe20000004100 */
[----:B------:R-:W-:Y:S01]  /*7620*/  LOP3.LUT R164, R164, 0xfffffffd, RZ, 0xc0, !PT ;  /* 0xfffffffda4a47812 */ /* 0x000fe200078ec0ff */
[----:B------:R-:W-:Y:S01]  /*7630*/  BSSY.RECONVERGENT B1, `(.L_x_8807) ;  /* 0x0000059000017945 */ /* 0x000fe20003800200 */
[----:B------:R-:W-:Y:S02]  /*7640*/  IMAD.MOV.U32 R109, RZ, RZ, R132 ;  /* 0x000000ffff6d7224 */ /* 0x000fe400078e0084 */
[----:B------:R-:W-:Y:S01]  /*7650*/  FFMA.FTZ R125, R125, R160, 1.1641532182693481445e-10 ;  /* 0x2f0000007d7d7423 */ /* 0x000fe200000100a0 */
[----:B------:R-:W-:-:S04]  /*7660*/  FMUL.FTZ R124, R124, R159 ;  /* 0x0000009f7c7c7220 */ /* 0x000fc80000410000 */
[----:B------:R-:W-:Y:S01]  /*7670*/  FSETP.GTU.FTZ.AND P2, PT, R125, R158, PT ;  /* 0x0000009e7d00720b */ /* 0x000fe20003f5c000 */
[----:B------:R-:W-:-:S03]  /*7680*/  IMAD.MOV.U32 R125, RZ, RZ, 0x2 ;  /* 0x00000002ff7d7424 */ /* 0x000fc600078e00ff */
        /* <DEDUP_REMOVED lines=13> */
.L_x_8809:
        /* <DEDUP_REMOVED lines=13> */
.L_x_8811:
[----:B------:R-:W-:Y:S05]  /*7830*/  BSYNC.RECONVERGENT B2 ;  /* 0x0000000000027941 */ /* 0x000fea0003800200 */
.L_x_8810:
        /* <DEDUP_REMOVED lines=48> */
[----:B------:R-:W-:Y:S01]  /*7b40*/  VIADD R121, R2, 0x8ff34781 ;  /* 0x8ff3478102797836 */ /* 0x000fe20000000000 */
[----:B------:R-:W-:Y:S01]  /*7b50*/  MOV R132, R150 ;  /* 0x0000009600847202 */ /* 0x000fe20000000f00 */
[----:B------:R-:W-:-:S03]  /*7b60*/  IMAD.WIDE.U32 R144, R109, -0x2daee0ad, RZ ;  /* 0xd2511f536d907825 */ /* 0x000fc600078e00ff */
[----:B------:R-:W-:Y:S01]  /*7b70*/  LOP3.LUT R122, R121, R126, R151, 0x96, !PT ;  /* 0x0000007e797a7212 */ /* 0x000fe200078e9697 */
[----:B------:R-:W-:-:S05]  /*7b80*/  VIADD R109, R3, 0x96a522ad ;  /* 0x96a522ad036d7836 */ /* 0x000fca0000000000 */
[----:B------:R-:W-:Y:S01]  /*7b90*/  LOP3.LUT R121, R109, R124, R145, 0x96, !PT ;  /* 0x0000007c6d797212 */ /* 0x000fe200078e9691 */
[----:B------:R-:W-:Y:S02]  /*7ba0*/  IMAD.MOV.U32 R109, RZ, RZ, R0 ;  /* 0x000000ffff6d7224 */ /* 0x000fe400078e0000 */
[----:B------:R-:W-:-:S07]  /*7bb0*/  IMAD.MOV.U32 R0, RZ, RZ, R144 ;  /* 0x000000ffff007224 */ /* 0x000fce00078e0090 */
.L_x_8808:
[----:B------:R-:W-:Y:S05]  /*7bc0*/  BSYNC.RECONVERGENT B1 ;  /* 0x0000000000017941 */ /* 0x000fea0003800200 */
.L_x_8807:
[----:B------:R-:W-:Y:S01]  /*7bd0*/  I2FP.F32.U32 R109, R109 ;  /* 0x0000006d006d7245 */ /* 0x000fe20000201000 */
[----:B------:R-:W-:Y:S01]  /*7be0*/  HADD2.F32 R124, -RZ, R9.H1_H1 ;  /* 0x30000009ff7c7230 */ /* 0x000fe20000004100 */
[----:B------:R-:W-:Y:S01]  /*7bf0*/  BSSY.RECONVERGENT B1, `(.L_x_8812) ;  /* 0x000005d000017945 */ /* 0x000fe20003800200 */
[----:B------:R-:W-:Y:S02]  /*7c00*/  IMAD.MOV.U32 R144, RZ, RZ, 0x2 ;  /* 0x00000002ff907424 */ /* 0x000fe400078e00ff */
[----:B------:R-:W-:Y:S01]  /*7c10*/  FFMA.FTZ R109, R109, R160, 1.1641532182693481445e-10 ;  /* 0x2f0000006d6d7423 */ /* 0x000fe200000100a0 */
[----:B------:R-:W-:-:S04]  /*7c20*/  FMUL.FTZ R124, R124, R159 ;  /* 0x0000009f7c7c7220 */ /* 0x000fc80000410000 */
[----:B------:R-:W-:-:S04]  /*7c30*/  FSETP.GTU.FTZ.AND P2, PT, R109, R158, PT ;  /* 0x0000009e6d00720b */ /* 0x000fc80003f5c000 */
[----:B------:R-:W-:Y:S01]  /*7c40*/  FSEL R109, R124, RZ, !P2 ;  /* 0x000000ff7c6d7208 */ /* 0x000fe20005000000 */
[----:B------:R-:W-:Y:S01]  /*7c50*/  @P1 HADD2.F32 R124, -RZ, R5.H1_H1 ;  /* 0x30000005ff7c1230 */ /* 0x000fe20000004100 */
        /* <DEDUP_REMOVED lines=16> */
.L_x_8814:
        /* <DEDUP_REMOVED lines=13> */
.L_x_8816:
[----:B------:R-:W-:Y:S05]  /*7e30*/  BSYNC.RECONVERGENT B2 ;  /* 0x0000000000027941 */ /* 0x000fea0003800200 */
.L_x_8815:
        /* <DEDUP_REMOVED lines=56> */
.L_x_8813:
[----:B------:R-:W-:Y:S05]  /*81c0*/  BSYNC.RECONVERGENT B1 ;  /* 0x0000000000017941 */ /* 0x000fea0003800200 */
.L_x_8812:
        /* <DEDUP_REMOVED lines=20> */
.L_x_8819:
        /* <DEDUP_REMOVED lines=13> */
.L_x_8821:
[----:B------:R-:W-:Y:S05]  /*83e0*/  BSYNC.RECONVERGENT B2 ;  /* 0x0000000000027941 */ /* 0x000fea0003800200 */
.L_x_8820:
        /* <DEDUP_REMOVED lines=56> */
.L_x_8818:
[----:B------:R-:W-:Y:S05]  /*8770*/  BSYNC.RECONVERGENT B1 ;  /* 0x0000000000017941 */ /* 0x000fea0003800200 */
.L_x_8817:
        /* <DEDUP_REMOVED lines=13> */
[----:B------:R-:W-:Y:S02]  /*8850*/  HFMA2 R151, -RZ, RZ, 0, 1.1920928955078125e-07 ;  /* 0x00000002ff977431 */ /* 0x000fe400000001ff */
[----:B------:R-:W-:Y:S01]  /*8860*/  IMAD.MOV.U32 R124, RZ, RZ, R132 ;  /* 0x000000ffff7c7224 */ /* 0x000fe200078e0084 */
        /* <DEDUP_REMOVED lines=10> */
.L_x_8824:
        /* <DEDUP_REMOVED lines=13> */
.L_x_8826:
[----:B------:R-:W-:Y:S05]  /*89e0*/  BSYNC.RECONVERGENT B2 ;  /* 0x0000000000027941 */ /* 0x000fea0003800200 */
.L_x_8825:
        /* <DEDUP_REMOVED lines=56> */
.L_x_8823:
[----:B------:R-:W-:Y:S05]  /*8d70*/  BSYNC.RECONVERGENT B1 ;  /* 0x0000000000017941 */ /* 0x000fea0003800200 */
.L_x_8822:
        /* <DEDUP_REMOVED lines=20> */
.L_x_8829:
        /* <DEDUP_REMOVED lines=13> */
.L_x_8831:
[----:B------:R-:W-:Y:S05]  /*8f90*/  BSYNC.RECONVERGENT B2 ;  /* 0x0000000000027941 */ /* 0x000fea0003800200 */
.L_x_8830:
        /* <DEDUP_REMOVED lines=56> */
.L_x_8828:
[----:B------:R-:W-:Y:S05]  /*9320*/  BSYNC.RECONVERGENT B1 ;  /* 0x0000000000017941 */ /* 0x000fea0003800200 */
.L_x_8827:
[----:B------:R-:W-:Y:S01]  /*9330*/  I2FP.F32.U32 R125, R110 ;  /* 0x0000006e007d7245 */ /* 0x000fe20000201000 */
[----:B------:R-:W-:Y:S01]  /*9340*/  HADD2.F32 R110, -RZ, R10.H1_H1 ;  /* 0x3000000aff6e7230 */ /* 0x000fe20000004100 */
[----:B------:R-:W-:Y:S01]  /*9350*/  BSSY.RECONVERGENT B1, `(.L_x_8832) ;  /* 0x000005d000017945 */ /* 0x000fe20003800200 */
[----:B------:R-:W-:Y:S02]  /*9360*/  @P1 HADD2.F32 R167, -RZ, R6.H1_H1 ;  /* 0x30000006ffa71230 */ /* 0x000fe40000004100 */
        /* <DEDUP_REMOVED lines=21> */
.L_x_8834:
        /* <DEDUP_REMOVED lines=13> */
.L_x_8836:
[----:B------:R-:W-:Y:S05]  /*9590*/  BSYNC.RECONVERGENT B2 ;  /* 0x0000000000027941 */ /* 0x000fea0003800200 */
.L_x_8835:
        /* <DEDUP_REMOVED lines=56> */
.L_x_8833:
[----:B------:R-:W-:Y:S05]  /*9920*/  BSYNC.RECONVERGENT B1 ;  /* 0x0000000000017941 */ /* 0x000fea0003800200 */
.L_x_8832:
        /* <DEDUP_REMOVED lines=20> */
.L_x_8839:
        /* <DEDUP_REMOVED lines=13> */
.L_x_8841:
[----:B------:R-:W-:Y:S05]  /*9b40*/  BSYNC.RECONVERGENT B2 ;  /* 0x0000000000027941 */ /* 0x000fea0003800200 */
.L_x_8840:
        /* <DEDUP_REMOVED lines=56> */
.L_x_8838:
[----:B------:R-:W-:Y:S05]  /*9ed0*/  BSYNC.RECONVERGENT B1 ;  /* 0x0000000000017941 */ /* 0x000fea0003800200 */
.L_x_8837:
        /* <DEDUP_REMOVED lines=25> */
.L_x_8844:
        /* <DEDUP_REMOVED lines=13> */
.L_x_8846:
[----:B------:R-:W-:Y:S05]  /*a140*/  BSYNC.RECONVERGENT B2 ;  /* 0x0000000000027941 */ /* 0x000fea0003800200 */
.L_x_8845:
        /* <DEDUP_REMOVED lines=54> */
[----:B------:R-:W-:Y:S02]  /*a4b0*/  LOP3.LUT R121, R121, R168, R173, 0x96, !PT ;  /* 0x000000a879797212 */ /* 0x000fe400078e96ad */
[----:B------:R-:W-:-:S07]  /*a4c0*/  MOV R0, R172 ;  /* 0x000000ac00007202 */ /* 0x000fce0000000f00 */
.L_x_8843:
[----:B------:R-:W-:Y:S05]  /*a4d0*/  BSYNC.RECONVERGENT B1 ;  /* 0x0000000000017941 */ /* 0x000fea0003800200 */
.L_x_8842:
        /* <DEDUP_REMOVED lines=20> */
.L_x_8849:
        /* <DEDUP_REMOVED lines=15> */
.L_x_8851:
[----:B------:R-:W-:Y:S05]  /*a710*/  BSYNC.RECONVERGENT B2 ;  /* 0x0000000000027941 */ /* 0x000fea0003800200 */
.L_x_8850:
        /* <DEDUP_REMOVED lines=28> */
[----:B------:R-:W-:Y:S02]  /*a8e0*/  IADD3 R111, PT, PT, R3, -0x56f99767, RZ ;  /* 0xa9066899036f7810 */ /* 0x000fe40007ffe0ff */
[----:B------:R-:W-:Y:S02]  /*a8f0*/  LOP3.LUT R121, R121, R170, R173, 0x96, !PT ;  /* 0x000000aa79797212 */ /* 0x000fe400078e96ad */
[----:B------:R-:W-:Y:S01]  /*a900*/  LOP3.LUT R111, R111, R168, R113, 0x96, !PT ;  /* 0x000000a86f6f7212 */ /* 0x000fe200078e9671 */
[----:B------:R-:W-:Y:S02]  /*a910*/  VIADD R113, R3, 0x646e171e ;  /* 0x646e171e03717836 */ /* 0x000fe40000000000 */
        /* <DEDUP_REMOVED lines=15> */
[----:B------:R-:W-:-:S03]  /*aa10*/  IMAD.WIDE.U32 R170, R113, -0x326172a9, RZ ;  /* 0xcd9e8d5771aa7825 */ /* 0x000fc600078e00ff */
        /* <DEDUP_REMOVED lines=8> */
.L_x_8848:
[----:B------:R-:W-:Y:S05]  /*aaa0*/  BSYNC.RECONVERGENT B1 ;  /* 0x0000000000017941 */ /* 0x000fea0003800200 */
.L_x_8847:
        /* <DEDUP_REMOVED lines=16> */
.L_x_8771:
        /* <DEDUP_REMOVED lines=43> */
.L_x_8852:
[----:B------:R-:W-:Y:S02]  /*ae60*/  IMAD.MOV.U32 R159, RZ, RZ, R0 ;  /* 0x000000ffff9f7224 */ /* 0x000fe400078e0000 */
[----:B------:R-:W-:-:S07]  /*ae70*/  VIADD R0, R154, 0x20 ;  /* 0x000000209a007836 */ /* 0x000fce0000000000 */
.L_x_8729:
[----:B------:R-:W-:Y:S05]  /*ae80*/  BSYNC.RECONVERGENT B0 ;  /* 0x0000000000007941 */ /* 0x000fea0003800200 */
.L_x_8728:
        /* <DEDUP_REMOVED lines=21> */
[C---:B0-----:R-:W-:Y:S01]  /*afe0*/  IADD3 R112, PT, PT, R3.reuse, -0x4498517b, RZ ;  /* 0xbb67ae8503707810 */ /* 0x041fe20007ffe0ff */
[----:B------:R-:W-:Y:S01]  /*aff0*/  VIADD R113, R3, 0xed9eba14 ;  /* 0xed9eba1403717836 */ /* 0x000fe20000000000 */
[C---:B------:R-:W-:Y:S01]  /*b000*/  IADD3 R115, PT, PT, R2.reuse, 0x5384540f, RZ ;  /* 0x5384540f02737810 */ /* 0x040fe20007ffe0ff */
[----:B------:R-:W-:Y:S01]  /*b010*/  VIADD R114, R2, 0xb54cda56 ;  /* 0xb54cda5602727836 */ /* 0x000fe20000000000 */
[----:B------:R-:W-:Y:S01]  /*b020*/  MOV R160, R159 ;  /* 0x0000009f00a07202 */ /* 0x000fe20000000f00 */
[----:B------:R-:W-:Y:S02]  /*b030*/  IMAD.MOV.U32 R126, RZ, RZ, 0x2 ;  /* 0x00000002ff7e7424 */ /* 0x000fe400078e00ff */
[----:B------:R-:W-:-:S04]  /*b040*/  IMAD.MOV.U32 R123, RZ, RZ, R132 ;  /* 0x000000ffff7b7224 */ /* 0x000fc800078e0084 */
        /* <DEDUP_REMOVED lines=11> */
.L_x_8858:
        /* <DEDUP_REMOVED lines=13> */
.L_x_8860:
[----:B------:R-:W-:Y:S05]  /*b1d0*/  BSYNC.RECONVERGENT B2 ;  /* 0x0000000000027941 */ /* 0x000fea0003800200 */
.L_x_8859:
        /* <DEDUP_REMOVED lines=52> */
[----:B------:R-:W-:-:S04]  /*b520*/  LOP3.LUT R122, R121, R122, R125, 0x96, !PT ;  /* 0x0000007a797a7212 */ /* 0x000fc800078e967d */
[----:B------:R-:W-:Y:S01]  /*b530*/  LOP3.LUT R121, R123, R126, R161, 0x96, !PT ;  /* 0x0000007e7b797212 */ /* 0x000fe200078e96a1 */
[----:B------:R-:W-:Y:S02]  /*b540*/  HFMA2 R126, -RZ, RZ, 0, 0 ;  /* 0x00000000ff7e7431 */ /* 0x000fe400000001ff */
[----:B------:R-:W-:-:S07]  /*b550*/  IMAD.MOV.U32 R123, RZ, RZ, R159 ;  /* 0x000000ffff7b7224 */ /* 0x000fce00078e009f */
.L_x_8857:
[----:B------:R-:W-:Y:S05]  /*b560*/  BSYNC.RECONVERGENT B1 ;  /* 0x0000000000017941 */ /* 0x000fea0003800200 */
.L_x_8856:
[----:B------:R-:W0:Y:S01]  /*b570*/  LDC R156, c[0x0][0x404] ;  /* 0x00010100ff9c7b82 */ /* 0x000e220000000800 */
[----:B------:R-:W-:Y:S01]  /*b580*/  I2FP.F32.U32 R124, R123 ;  /* 0x0000007b007c7245 */ /* 0x000fe20000201000 */
[----:B------:R-:W-:Y:S01]  /*b590*/  IMAD.MOV.U32 R159, RZ, RZ, 0x2f800000 ;  /* 0x2f800000ff9f7424 */ /* 0x000fe200078e00ff */
[----:B------:R-:W-:Y:S01]  /*b5a0*/  ISETP.NE.AND P3, PT, R126, 0x1, PT ;  /* 0x000000017e00780c */ /* 0x000fe20003f65270 */
[----:B-----5:R-:W-:Y:S01]  /*b5b0*/  HADD2.F32 R125, -RZ, R108.H0_H0 ;  /* 0x2000006cff7d7230 */ /* 0x020fe20000004100 */
[----:B------:R-:W-:Y:S01]  /*b5c0*/  LOP3.LUT R164, R164, 0xffffffef, RZ, 0xc0, !PT ;  /* 0xffffffefa4a47812 */ /* 0x000fe200078ec0ff */
[----:B------:R-:W-:Y:S01]  /*b5d0*/  FFMA.FTZ R123, R124, R159, 1.1641532182693481445e-10 ;  /* 0x2f0000007c7b7423 */ /* 0x000fe2000001009f */
[----:B------:R-:W-:Y:S01]  /*b5e0*/  BSSY.RECONVERGENT B1, `(.L_x_8861) ;  /* 0x0000059000017945 */ /* 0x000fe20003800200 */
[----:B------:R-:W1:Y:S01]  /*b5f0*/  LDC R158, c[0x0][0x408] ;  /* 0x00010200ff9e7b82 */ /* 0x000e620000000800 */
[----:B------:R-:W-:Y:S02]  /*b600*/  IMAD.MOV.U32 R127, RZ, RZ, 0x2 ;  /* 0x00000002ff7f7424 */ /* 0x000fe400078e00ff */
[----:B0-----:R-:W-:-:S02]  /*b610*/  FSETP.GTU.FTZ.AND P2, PT, R123, R156, PT ;  /* 0x0000009c7b00720b */ /* 0x001fc40003f5c000 */
[----:B------:R-:W-:Y:S02]  /*b620*/  MOV R123, R132 ;  /* 0x00000084007b7202 */ /* 0x000fe40000000f00 */
        /* <DEDUP_REMOVED lines=13> */
.L_x_8863:
        /* <DEDUP_REMOVED lines=13> */
.L_x_8865:
[----:B------:R-:W-:Y:S05]  /*b7d0*/  BSYNC.RECONVERGENT B2 ;  /* 0x0000000000027941 */ /* 0x000fea0003800200 */
.L_x_8864:
        /* <DEDUP_REMOVED lines=57> */
.L_x_8862:
[----:B------:R-:W-:Y:S05]  /*bb70*/  BSYNC.RECONVERGENT B1 ;  /* 0x0000000000017941 */ /* 0x000fea0003800200 */
.L_x_8861:
[----:B------:R-:W-:Y:S01]  /*bb80*/  I2FP.F32.U32 R124, R123 ;  /* 0x0000007b007c7245 */ /* 0x000fe20000201000 */
[----:B------:R-:W-:Y:S01]  /*bb90*/  HADD2.F32 R125, -RZ, R8.H0_H0 ;  /* 0x20000008ff7d7230 */ /* 0x000fe20000004100 */
[----:B------:R-:W-:Y:S01]  /*bba0*/  ISETP.NE.AND P3, PT, R127, 0x1, PT ;  /* 0x000000017f00780c */ /* 0x000fe20003f65270 */
[----:B------:R-:W-:Y:S01]  /*bbb0*/  BSSY.RECONVERGENT B1, `(.L_x_8866) ;  /* 0x000005d000017945 */ /* 0x000fe20003800200 */
[----:B------:R-:W-:Y:S02]  /*bbc0*/  IMAD.MOV.U32 R126, RZ, RZ, 0x2 ;  /* 0x00000002ff7e7424 */ /* 0x000fe400078e00ff */
[----:B------:R-:W-:Y:S01]  /*bbd0*/  FFMA.FTZ R123, R124, R159, 1.1641532182693481445e-10 ;  /* 0x2f0000007c7b7423 */ /* 0x000fe2000001009f */
[----:B------:R-:W-:-:S04]  /*bbe0*/  FMUL.FTZ R125, R125, R158 ;  /* 0x0000009e7d7d7220 */ /* 0x000fc80000410000 */
[----:B------:R-:W-:-:S04]  /*bbf0*/  FSETP.GTU.FTZ.AND P2, PT, R123, R156, PT ;  /* 0x0000009c7b00720b */ /* 0x000fc80003f5c000 */
[----:B------:R-:W-:Y:S01]  /*bc00*/  FSEL R123, R125, RZ, !P2 ;  /* 0x000000ff7d7b7208 */ /* 0x000fe20005000000 */
[----:B------:R-:W-:-:S04]  /*bc10*/  @P1 HADD2.F32 R125, -RZ, R4.H0_H0 ;  /* 0x20000004ff7d1230 */ /* 0x000fc80000004100 */
[----:B------:R-:W-:Y:S01]  /*bc20*/  FADD.FTZ R124, R130, R123 ;  /* 0x0000007b827c7221 */ /* 0x000fe20000010000 */
[----:B------:R-:W-:-:S03]  /*bc30*/  SEL R130, RZ, 0x1, P2 ;  /* 0x00000001ff827807 */ /* 0x000fc60001000000 */
[----:B------:R-:W-:Y:S01]  /*bc40*/  @P1 FADD.FTZ R123, R125, R124 ;  /* 0x0000007c7d7b1221 */ /* 0x000fe20000010000 */
[----:B------:R-:W-:Y:S01]  /*bc50*/  @!P1 MOV R123, R124 ;  /* 0x0000007c007b9202 */ /* 0x000fe20000000f00 */
        /* <DEDUP_REMOVED lines=11> */
.L_x_8868:
        /* <DEDUP_REMOVED lines=13> */
.L_x_8870:
[----:B------:R-:W-:Y:S05]  /*bde0*/  BSYNC.RECONVERGENT B2 ;  /* 0x0000000000027941 */ /* 0x000fea0003800200 */
.L_x_8869:
        /* <DEDUP_REMOVED lines=57> */
.L_x_8867:
[----:B------:R-:W-:Y:S05]  /*c180*/  BSYNC.RECONVERGENT B1 ;  /* 0x0000000000017941 */ /* 0x000fea0003800200 */
.L_x_8866:
        /* <DEDUP_REMOVED lines=22> */
.L_x_8873:
        /* <DEDUP_REMOVED lines=13> */
.L_x_8875:
[----:B------:R-:W-:Y:S05]  /*c3c0*/  BSYNC.RECONVERGENT B2 ;  /* 0x0000000000027941 */ /* 0x000fea0003800200 */
.L_x_8874:
        /* <DEDUP_REMOVED lines=57> */
.L_x_8872:
[----:B------:R-:W-:Y:S05]  /*c760*/  BSYNC.RECONVERGENT B1 ;  /* 0x0000000000017941 */ /* 0x000fea0003800200 */
.L_x_8871:
        /* <DEDUP_REMOVED lines=25> */
.L_x_8878:
        /* <DEDUP_REMOVED lines=13> */
.L_x_8880:
[----:B------:R-:W-:Y:S05]  /*c9d0*/  BSYNC.RECONVERGENT B2 ;  /* 0x0000000000027941 */ /* 0x000fea0003800200 */
.L_x_8879:
        /* <DEDUP_REMOVED lines=57> */
.L_x_8877:
[----:B------:R-:W-:Y:S05]  /*cd70*/  BSYNC.RECONVERGENT B1 ;  /* 0x0000000000017941 */ /* 0x000fea0003800200 */
.L_x_8876:
[----:B------:R-:W-:Y:S01]  /*cd80*/  I2FP.F32.U32 R124, R124 ;  /* 0x0000007c007c7245 */ /* 0x000fe20000201000 */
[----:B------:R-:W-:Y:S01]  /*cd90*/  HADD2.F32 R127, -RZ, R109.H0_H0 ;  /* 0x2000006dff7f7230 */ /* 0x000fe20000004100 */
[----:B------:R-:W-:Y:S01]  /*cda0*/  LOP3.LUT R164, R164, 0xfffffffb, RZ, 0xc0, !PT ;  /* 0xfffffffba4a47812 */ /* 0x000fe200078ec0ff */
        /* <DEDUP_REMOVED lines=19> */
.L_x_8883:
        /* <DEDUP_REMOVED lines=13> */
.L_x_8885:
[----:B------:R-:W-:Y:S05]  /*cfb0*/  BSYNC.RECONVERGENT B2 ;  /* 0x0000000000027941 */ /* 0x000fea0003800200 */
.L_x_8884:
        /* <DEDUP_REMOVED lines=57> */
.L_x_8882:
[----:B------:R-:W-:Y:S05]  /*d350*/  BSYNC.RECONVERGENT B1 ;  /* 0x0000000000017941 */ /* 0x000fea0003800200 */
.L_x_8881:
[----:B------:R-:W-:Y:S01]  /*d360*/  I2FP.F32.U32 R124, R124 ;  /* 0x0000007c007c7245 */ /* 0x000fe20000201000 */
[----:B------:R-:W-:Y:S01]  /*d370*/  HADD2.F32 R127, -RZ, R9.H0_H0 ;  /* 0x20000009ff7f7230 */ /* 0x000fe20000004100 */
[----:B------:R-:W-:Y:S01]  /*d380*/  BSSY.RECONVERGENT B1, `(.L_x_8886) ;  /* 0x000005e000017945 */ /* 0x000fe20003800200 */
[----:B------:R-:W-:Y:S02]  /*d390*/  IMAD.MOV.U32 R126, RZ, RZ, 0x2 ;  /* 0x00000002ff7e7424 */ /* 0x000fe400078e00ff */
[----:B------:R-:W-:Y:S01]  /*d3a0*/  FFMA.FTZ R125, R124, R159, 1.1641532182693481445e-10 ;  /* 0x2f0000007c7d7423 */ /* 0x000fe2000001009f */
[----:B------:R-:W-:-:S04]  /*d3b0*/  FMUL.FTZ R127, R127, R158 ;  /* 0x0000009e7f7f7220 */ /* 0x000fc80000410000 */
[----:B------:R-:W-:-:S04]  /*d3c0*/  FSETP.GTU.FTZ.AND P2, PT, R125, R156, PT ;  /* 0x0000009c7d00720b */ /* 0x000fc80003f5c000 */
[----:B------:R-:W-:Y:S01]  /*d3d0*/  FSEL R125, R127, RZ, !P2 ;  /* 0x000000ff7f7d7208 */ /* 0x000fe20005000000 */
[----:B------:R-:W-:Y:S01]  /*d3e0*/  @P1 HADD2.F32 R127, -RZ, R5.H0_H0 ;  /* 0x20000005ff7f1230 */ /* 0x000fe20000004100 */
[----:B------:R-:W-:Y:S02]  /*d3f0*/  SEL R128, RZ, 0x1, P2 ;  /* 0x00000001ff807807 */ /* 0x000fe40001000000 */
[----:B------:R-:W-:Y:S01]  /*d400*/  ISETP.NE.AND P2, PT, R142, 0x1, PT ;  /* 0x000000018e00780c */ /* 0x000fe20003f45270 */
[----:B------:R-:W-:-:S04]  /*d410*/  FADD.FTZ R124, R134, R125 ;  /* 0x0000007d867c7221 */ /* 0x000fc80000010000 */
[----:B------:R-:W-:Y:S01]  /*d420*/  @P1 FADD.FTZ R136, R127, R124 ;  /* 0x0000007c7f881221 */ /* 0x000fe20000010000 */
[----:B------:R-:W-:Y:S01]  /*d430*/  @!P1 MOV R136, R124 ;  /* 0x0000007c00889202 */ /* 0x000fe20000000f00 */
[----:B------:R-:W-:-:S03]  /*d440*/  IMAD.MOV.U32 R124, RZ, RZ, R132 ;  /* 0x000000ffff7c7224 */ /* 0x000fc600078e0084 */
        /* <DEDUP_REMOVED lines=10> */
.L_x_8888:
        /* <DEDUP_REMOVED lines=13> */
.L_x_8890:
[----:B------:R-:W-:Y:S05]  /*d5c0*/  BSYNC.RECONVERGENT B2 ;  /* 0x0000000000027941 */ /* 0x000fea0003800200 */
.L_x_8889:
        /* <DEDUP_REMOVED lines=57> */
.L_x_8887:
[----:B------:R-:W-:Y:S05]  /*d960*/  BSYNC.RECONVERGENT B1 ;  /* 0x0000000000017941 */ /* 0x000fea0003800200 */
.L_x_8886:
[----:B------:R-:W-:Y:S01]  /*d970*/  I2FP.F32.U32 R124, R124 ;  /* 0x0000007c007c7245 */ /* 0x000fe20000201000 */
[----:B------:R-:W-:Y:S01]  /*d980*/  HADD2.F32 R125, -RZ, R109.H1_H1 ;  /* 0x3000006dff7d7230 */ /* 0x000fe20000004100 */
        /* <DEDUP_REMOVED lines=20> */
.L_x_8893:
        /* <DEDUP_REMOVED lines=13> */
.L_x_8895:
[----:B------:R-:W-:Y:S05]  /*dba0*/  BSYNC.RECONVERGENT B2 ;  /* 0x0000000000027941 */ /* 0x000fea0003800200 */
.L_x_8894:
        /* <DEDUP_REMOVED lines=57> */
.L_x_8892:
[----:B------:R-:W-:Y:S05]  /*df40*/  BSYNC.RECONVERGENT B1 ;  /* 0x0000000000017941 */ /* 0x000fea0003800200 */
.L_x_8891:
        /* <DEDUP_REMOVED lines=25> */
.L_x_8898:
        /* <DEDUP_REMOVED lines=13> */
.L_x_8900:
[----:B------:R-:W-:Y:S05]  /*e1b0*/  BSYNC.RECONVERGENT B2 ;  /* 0x0000000000027941 */ /* 0x000fea0003800200 */
.L_x_8899:
        /* <DEDUP_REMOVED lines=57> */
.L_x_8897:
[----:B------:R-:W-:Y:S05]  /*e550*/  BSYNC.RECONVERGENT B1 ;  /* 0x0000000000017941 */ /* 0x000fea0003800200 */
.L_x_8896:
        /* <DEDUP_REMOVED lines=20> */
.L_x_8903:
        /* <DEDUP_REMOVED lines=13> */
.L_x_8905:
[----:B------:R-:W-:Y:S05]  /*e770*/  BSYNC.RECONVERGENT B2 ;  /* 0x0000000000027941 */ /* 0x000fea0003800200 */
.L_x_8904:
        /* <DEDUP_REMOVED lines=57> */
.L_x_8902:
[----:B------:R-:W-:Y:S05]  /*eb10*/  BSYNC.RECONVERGENT B1 ;  /* 0x0000000000017941 */ /* 0x000fea0003800200 */
.L_x_8901:
        /* <DEDUP_REMOVED lines=25> */
.L_x_8908:
        /* <DEDUP_REMOVED lines=13> */
.L_x_8910:
[----:B------:R-:W-:Y:S05]  /*ed80*/  BSYNC.RECONVERGENT B2 ;  /* 0x0000000000027941 */ /* 0x000fea0003800200 */
.L_x_8909:
        /* <DEDUP_REMOVED lines=57> */
.L_x_8907:
[----:B------:R-:W-:Y:S05]  /*f120*/  BSYNC.RECONVERGENT B1 ;  /* 0x0000000000017941 */ /* 0x000fea0003800200 */
.L_x_8906:
        /* <DEDUP_REMOVED lines=20> */
.L_x_8913:
        /* <DEDUP_REMOVED lines=13> */
.L_x_8915:
[----:B------:R-:W-:Y:S05]  /*f340*/  BSYNC.RECONVERGENT B2 ;  /* 0x0000000000027941 */ /* 0x000fea0003800200 */
.L_x_8914:
        /* <DEDUP_REMOVED lines=57> */
.L_x_8912:
[----:B------:R-:W-:Y:S05]  /*f6e0*/  BSYNC.RECONVERGENT B1 ;  /* 0x0000000000017941 */ /* 0x000fea0003800200 */
.L_x_8911:
        /* <DEDUP_REMOVED lines=25> */
.L_x_8918:
        /* <DEDUP_REMOVED lines=13> */
.L_x_8920:
[----:B------:R-:W-:Y:S05]  /*f950*/  BSYNC.RECONVERGENT B2 ;  /* 0x0000000000027941 */ /* 0x000fea0003800200 */
.L_x_8919:
        /* <DEDUP_REMOVED lines=57> */
.L_x_8917:
[----:B------:R-:W-:Y:S05]  /*fcf0*/  BSYNC.RECONVERGENT B1 ;  /* 0x0000000000017941 */ /* 0x000fea0003800200 */
.L_x_8916:
        /* <DEDUP_REMOVED lines=20> */
.L_x_8923:
        /* <DEDUP_REMOVED lines=13> */
.L_x_8925:
[----:B------:R-:W-:Y:S05]  /*ff10*/  BSYNC.RECONVERGENT B2 ;  /* 0x0000000000027941 */ /* 0x000fea0003800200 */
.L_x_8924:
        /* <DEDUP_REMOVED lines=57> */
.L_x_8922:
[----:B------:R-:W-:Y:S05]  /*102b0*/  BSYNC.RECONVERGENT B1 ;  /* 0x0000000000017941 */ /* 0x000fea0003800200 */
.L_x_8921:
[----:B------:R-:W-:Y:S01]  /*102c0*/  I2FP.F32.U32 R124, R124 ;  /* 0x0000007c007c7245 */ /* 0x000fe20000201000 */
[----:B------:R-:W-:Y:S01]  /*102d0*/  HADD2.F32 R169, -RZ, R11.H0_H0 ;  /* 0x2000000bffa97230 */ /* 0x000fe20000004100 */
[----:B------:R-:W-:Y:S03]  /*102e0*/  BSSY.RECONVERGENT B1, `(.L_x_8926) ;  /* 0x000005e000017945 */ /* 0x000fe60003800200 */
        /* <DEDUP_REMOVED lines=10> */
[----:B------:R-:W-:Y:S02]  /*10390*/  IMAD.MOV.U32 R169, RZ, RZ, 0x2 ;  /* 0x00000002ffa97424 */ /* 0x000fe400078e00ff */
[----:B------:R-:W-:Y:S01]  /*103a0*/  IMAD.MOV.U32 R134, RZ, RZ, R132 ;  /* 0x000000ffff867224 */ /* 0x000fe200078e0084 */
        /* <DEDUP_REMOVED lines=10> */
.L_x_8928:
        /* <DEDUP_REMOVED lines=13> */
.L_x_8930:
[----:B------:R-:W-:Y:S05]  /*10520*/  BSYNC.RECONVERGENT B2 ;  /* 0x0000000000027941 */ /* 0x000fea0003800200 */
.L_x_8929:
        /* <DEDUP_REMOVED lines=57> */
.L_x_8927:
[----:B------:R-:W-:Y:S05]  /*108c0*/  BSYNC.RECONVERGENT B1 ;  /* 0x0000000000017941 */ /* 0x000fea0003800200 */
.L_x_8926:
        /* <DEDUP_REMOVED lines=20> */
.L_x_8933:
        /* <DEDUP_REMOVED lines=15> */
.L_x_8935:
[----:B------:R-:W-:Y:S05]  /*10b00*/  BSYNC.RECONVERGENT B2 ;  /* 0x0000000000027941 */ /* 0x000fea0003800200 */
.L_x_8934:
        /* <DEDUP_REMOVED lines=47> */
[----:B------:R-:W-:-:S03]  /*10e00*/  IADD3 R115, PT, PT, R2, -0x700cb87f, RZ ;  /* 0x8ff3478102737810 */ /* 0x000fc60007ffe0ff */
[----:B------:R-:W-:Y:S01]  /*10e10*/  IMAD.WIDE.U32 R170, R121, -0x326172a9, RZ ;  /* 0xcd9e8d5779aa7825 */ /* 0x000fe200078e00ff */
[----:B------:R-:W-:-:S03]  /*10e20*/  LOP3.LUT R113, R113, R172, R169, 0x96, !PT ;  /* 0x000000ac71717212 */ /* 0x000fc600078e96a9 */
[----:B------:R-:W-:Y:S01]  /*10e30*/  VIADD R121, R3, 0x96a522ad ;  /* 0x96a522ad03797836 */ /* 0x000fe20000000000 */
[----:B------:R-:W-:Y:S01]  /*10e40*/  LOP3.LUT R122, R115, R168, R171, 0x96, !PT ;  /* 0x000000a8737a7212 */ /* 0x000fe200078e96ab */
[----:B------:R-:W-:Y:S01]  /*10e50*/  IMAD.WIDE.U32 R112, R113, -0x2daee0ad, RZ ;  /* 0xd2511f5371707825 */ /* 0x000fe200078e00ff */
[----:B------:R-:W-:-:S03]  /*10e60*/  MOV R168, R160 ;  /* 0x000000a000a87202 */ /* 0x000fc60000000f00 */
[----:B------:R-:W-:Y:S01]  /*10e70*/  IMAD.MOV.U32 R132, RZ, RZ, R170 ;  /* 0x000000ffff847224 */ /* 0x000fe200078e00aa */
[----:B------:R-:W-:Y:S01]  /*10e80*/  LOP3.LUT R121, R121, R114, R113, 0x96, !PT ;  /* 0x0000007279797212 */ /* 0x000fe200078e9671 */
[----:B------:R-:W-:-:S07]  /*10e90*/  IMAD.MOV.U32 R160, RZ, RZ, R112 ;  /* 0x000000ffffa07224 */ /* 0x000fce00078e0070 */
.L_x_8932:
[----:B------:R-:W-:Y:S05]  /*10ea0*/  BSYNC.RECONVERGENT B1 ;  /* 0x0000000000017941 */ /* 0x000fea0003800200 */
.L_x_8931:
[----:B------:R-:W-:Y:S01]  /*10eb0*/  I2FP.F32.U32 R112, R168 ;  /* 0x000000a800707245 */ /* 0x000fe20000201000 */
[----:B------:R-:W-:Y:S01]  /*10ec0*/  HADD2.F32 R113, -RZ, R11.H1_H1 ;  /* 0x3000000bff717230 */ /* 0x000fe20000004100 */
[----:B------:R-:W-:Y:S02]  /*10ed0*/  PRMT R110, R163, 0x5410, R110 ;  /* 0x00005410a36e7816 */ /* 0x000fe4000000006e */
[----:B------:R-:W-:Y:S01]  /*10ee0*/  PRMT R109, R162, 0x5410, R109 ;  /* 0x00005410a26d7816 */ /* 0x000fe2000000006d */
[----:B------:R-:W-:Y:S01]  /*10ef0*/  FFMA.FTZ R159, R112, R159, 1.1641532182693481445e-10 ;  /* 0x2f000000709f7423 */ /* 0x000fe2000001009f */
[----:B------:R-:W-:Y:S01]  /*10f00*/  FMUL.FTZ R112, R113, R158 ;  /* 0x0000009e71707220 */ /* 0x000fe20000410000 */
[----:B------:R-:W-:-:S03]  /*10f10*/  PRMT R108, R161, 0x5410, R108 ;  /* 0x00005410a16c7816 */ /* 0x000fc6000000006c */
[----:B------:R-:W-:Y:S01]  /*10f20*/  FSETP.GTU.FTZ.AND P6, PT, R159, R156, PT ;  /* 0x0000009c9f00720b */ /* 0x000fe20003fdc000 */
[----:B------:R-:W-:-:S03]  /*10f30*/  @P1 HADD2.F32 R156, -RZ, R7.H1_H1 ;  /* 0x30000007ff9c1230 */ /* 0x000fc60000004100 */
[----:B------:R-:W-:Y:S02]  /*10f40*/  FSEL R112, R112, RZ, !P6 ;  /* 0x000000ff70707208 */ /* 0x000fe40007000000 */
[----:B------:R-:W-:-:S03]  /*10f50*/  SEL R158, RZ, 0x1, P6 ;  /* 0x00000001ff9e7807 */ /* 0x000fc60003000000 */
[----:B------:R-:W-:-:S04]  /*10f60*/  FADD.FTZ R111, R111, R112 ;  /* 0x000000706f6f7221 */ /* 0x000fc80000010000 */
[--C-:B------:R-:W-:Y:S01]  /*10f70*/  @P1 FADD.FTZ R156, R156, R111.reuse ;  /* 0x0000006f9c9c1221 */ /* 0x100fe20000010000 */
[----:B------:R-:W-:-:S05]  /*10f80*/  @!P1 IMAD.MOV.U32 R156, RZ, RZ, R111 ;  /* 0x000000ffff9c9224 */ /* 0x000fca00078e006f */
[----:B------:R-:W-:-:S04]  /*10f90*/  F2FP.F16.F32.PACK_AB R111, RZ, R156 ;  /* 0x0000009cff6f723e */ /* 0x000fc800000000ff */
[----:B------:R-:W-:Y:S01]  /*10fa0*/  PRMT R111, R166, 0x5410, R111 ;  /* 0x00005410a66f7816 */ /* 0x000fe2000000006f */
[----:B------:R-:W-:Y:S06]  /*10fb0*/  BRA `(.L_x_8936) ;  /* 0x0000003000a47947 */ /* 0x000fec0003800000 */
.L_x_8855:
[----:B------:R-:W-:Y:S01]  /*10fc0*/  ISETP.NE.AND P2, PT, R134, 0x1, PT ;  /* 0x000000018600780c */ /* 0x000fe20003f45270 */
[----:B------:R-:W-:Y:S01]  /*10fd0*/  BSSY.RECONVERGENT B1, `(.L_x_8937) ;  /* 0x0000059000017945 */ /* 0x000fe20003800200 */
[----:B------:R-:W-:Y:S01]  /*10fe0*/  MOV R136, 0x2 ;  /* 0x0000000200887802 */ /* 0x000fe20000000f00 */
[----:B0-----:R-:W-:Y:S01]  /*10ff0*/  IMAD.MOV.U32 R112, RZ, RZ, R132 ;  /* 0x000000ffff707224 */ /* 0x001fe200078e0084 */
        /* <DEDUP_REMOVED lines=12> */
.L_x_8939:
        /* <DEDUP_REMOVED lines=13> */
.L_x_8941:
[----:B------:R-:W-:Y:S05]  /*11190*/  BSYNC.RECONVERGENT B2 ;  /* 0x0000000000027941 */ /* 0x000fea0003800200 */
.L_x_8940:
        /* <DEDUP_REMOVED lines=59> */
[----:B------:R-:W-:-:S07]  /*11550*/  IMAD.MOV.U32 R112, RZ, RZ, R159 ;  /* 0x000000ffff707224 */ /* 0x000fce00078e009f */
.L_x_8938:
[----:B------:R-:W-:Y:S05]  /*11560*/  BSYNC.RECONVERGENT B1 ;  /* 0x0000000000017941 */ /* 0x000fea0003800200 */
.L_x_8937:
        /* <DEDUP_REMOVED lines=10> */
[----:B------:R-:W-:-:S02]  /*11610*/  HFMA2 R142, -RZ, RZ, 0, 1.1920928955078125e-07 ;  /* 0x00000002ff8e7431 */ /* 0x000fc400000001ff */
[----:B0-----:R-:W-:Y:S01]  /*11620*/  FMUL.FTZ R134, R134, R113 ;  /* 0x0000007186867220 */ /* 0x001fe20000410000 */
[----:B-1----:R-:W-:-:S04]  /*11630*/  FSETP.GTU.FTZ.AND P2, PT, R123, R114, PT ;  /* 0x000000727b00720b */ /* 0x002fc80003f5c000 */
[----:B------:R-:W-:Y:S01]  /*11640*/  FSEL R123, R134, RZ, !P2 ;  /* 0x000000ff867b7208 */ /* 0x000fe20005000000 */
[----:B------:R-:W-:Y:S01]  /*11650*/  IMAD.MOV.U32 R134, RZ, RZ, R132 ;  /* 0x000000ffff867224 */ /* 0x000fe200078e0084 */
        /* <DEDUP_REMOVED lines=13> */
.L_x_8944:
        /* <DEDUP_REMOVED lines=13> */
.L_x_8946:
[----:B------:R-:W-:Y:S05]  /*11800*/  BSYNC.RECONVERGENT B2 ;  /* 0x0000000000027941 */ /* 0x000fea0003800200 */
.L_x_8945:
        /* <DEDUP_REMOVED lines=61> */
.L_x_8943:
[----:B------:R-:W-:Y:S05]  /*11be0*/  BSYNC.RECONVERGENT B1 ;  /* 0x0000000000017941 */ /* 0x000fea0003800200 */
.L_x_8942:
        /* <DEDUP_REMOVED lines=13> */
[----:B------:R-:W-:-:S04]  /*11cc0*/  MOV R134, R132 ;  /* 0x0000008400867202 */ /* 0x000fc80000000f00 */
        /* <DEDUP_REMOVED lines=11> */
.L_x_8949:
        /* <DEDUP_REMOVED lines=13> */
.L_x_8951:
[----:B------:R-:W-:Y:S05]  /*11e50*/  BSYNC.RECONVERGENT B2 ;  /* 0x0000000000027941 */ /* 0x000fea0003800200 */
.L_x_8950:
        /* <DEDUP_REMOVED lines=61> */
.L_x_8948:
[----:B------:R-:W-:Y:S05]  /*12230*/  BSYNC.RECONVERGENT B1 ;  /* 0x0000000000017941 */ /* 0x000fea0003800200 */
.L_x_8947:
[----:B------:R-:W-:Y:S01]  /*12240*/  I2FP.F32.U32 R134, R134 ;  /* 0x0000008600867245 */ /* 0x000fe20000201000 */
[----:B------:R-:W-:Y:S01]  /*12250*/  HADD2.F32 R136, -RZ, R109.H0_H0 ;  /* 0x2000006dff887230 */ /* 0x000fe20000004100 */
[----:B------:R-:W-:Y:S01]  /*12260*/  LOP3.LUT R164, R164, 0xfffffffb, RZ, 0xc0, !PT ;  /* 0xfffffffba4a47812 */ /* 0x000fe200078ec0ff */
[----:B------:R-:W-:Y:S01]  /*12270*/  BSSY.RECONVERGENT B1, `(.L_x_8952) ;  /* 0x0000061000017945 */ /* 0x000fe20003800200 */
[----:B------:R-:W-:Y:S02]  /*12280*/  HFMA2 R149, -RZ, RZ, 0, 1.1920928955078125e-07 ;  /* 0x00000002ff957431 */ /* 0x000fe400000001ff */
[----:B------:R-:W-:Y:S01]  /*12290*/  FFMA.FTZ R143, R134, R115, 1.1641532182693481445e-10 ;  /* 0x2f000000868f7423 */ /* 0x000fe20000010073 */
[----:B------:R-:W-:Y:S01]  /*122a0*/  FMUL.FTZ R136, R136, R113 ;  /* 0x0000007188887220 */ /* 0x000fe20000410000 */
[----:B------:R-:W-:-:S03]  /*122b0*/  IMAD.MOV.U32 R134, RZ, RZ, R132 ;  /* 0x000000ffff867224 */ /* 0x000fc600078e0084 */
[----:B------:R-:W-:Y:S01]  /*122c0*/  FSETP.GTU.FTZ.AND P2, PT, R143, R114, PT ;  /* 0x000000728f00720b */ /* 0x000fe20003f5c000 */
[----:B------:R-:W-:-:S03]  /*122d0*/  @P1 HADD2.F32 R143, -RZ, R5.H0_H0 ;  /* 0x20000005ff8f1230 */ /* 0x000fc60000004100 */
[----:B------:R-:W-:Y:S02]  /*122e0*/  FSEL R136, R136, RZ, !P2 ;  /* 0x000000ff88887208 */ /* 0x000fe40005000000 */
[----:B------:R-:W-:Y:S02]  /*122f0*/  PLOP3.LUT P3, PT, P2, PT, PT, 0x8, 0x80 ;  /* 0x000000000080781c */ /* 0x000fe4000176e170 */
[----:B------:R-:W-:Y:S01]  /*12300*/  ISETP.NE.AND P2, PT, R148, 0x1, PT ;  /* 0x000000019400780c */ /* 0x000fe20003f45270 */
[----:B------:R-:W-:-:S05]  /*12310*/  @P1 FADD.FTZ R136, R143, R136 ;  /* 0x000000888f881221 */ /* 0x000fca0000010000 */
[----:B------:R-:W-:-:S05]  /*12320*/  F2FP.F16.F32.PACK_AB R159, RZ, R136 ;  /* 0x00000088ff9f723e */ /* 0x000fca00000000ff */
        /* <DEDUP_REMOVED lines=10> */
.L_x_8954:
        /* <DEDUP_REMOVED lines=13> */
.L_x_8956:
[----:B------:R-:W-:Y:S05]  /*124a0*/  BSYNC.RECONVERGENT B2 ;  /* 0x0000000000027941 */ /* 0x000fea0003800200 */
.L_x_8955:
        /* <DEDUP_REMOVED lines=59> */
[----:B------:R-:W-:Y:S01]  /*12860*/  LOP3.LUT R121, R121, R142, R163, 0x96, !PT ;  /* 0x0000008e79797212 */ /* 0x000fe200078e96a3 */
[----:B------:R-:W-:-:S07]  /*12870*/  IMAD.MOV.U32 R160, RZ, RZ, R162 ;  /* 0x000000ffffa07224 */ /* 0x000fce00078e00a2 */
.L_x_8953:
[----:B------:R-:W-:Y:S05]  /*12880*/  BSYNC.RECONVERGENT B1 ;  /* 0x0000000000017941 */ /* 0x000fea0003800200 */
.L_x_8952:
        /* <DEDUP_REMOVED lines=25> */
.L_x_8959:
        /* <DEDUP_REMOVED lines=13> */
.L_x_8961:
[----:B------:R-:W-:Y:S05]  /*12af0*/  BSYNC.RECONVERGENT B2 ;  /* 0x0000000000027941 */ /* 0x000fea0003800200 */
.L_x_8960:
        /* <DEDUP_REMOVED lines=58> */
[----:B------:R-:W-:-:S04]  /*12ea0*/  MOV R160, R166 ;  /* 0x000000a600a07202 */ /* 0x000fc80000000f00 */
[----:B------:R-:W-:Y:S01]  /*12eb0*/  LOP3.LUT R121, R121, R148, R167, 0x96, !PT ;  /* 0x0000009479797212 */ /* 0x000fe200078e96a7 */
[----:B------:R-:W-:-:S07]  /*12ec0*/  IMAD.MOV.U32 R148, RZ, RZ, RZ ;  /* 0x000000ffff947224 */ /* 0x000fce00078e00ff */
.L_x_8958:
[----:B------:R-:W-:Y:S05]  /*12ed0*/  BSYNC.RECONVERGENT B1 ;  /* 0x0000000000017941 */ /* 0x000fea0003800200 */
.L_x_8957:
        /* <DEDUP_REMOVED lines=23> */
.L_x_8964:
        /* <DEDUP_REMOVED lines=13> */
.L_x_8966:
[----:B------:R-:W-:Y:S05]  /*13120*/  BSYNC.RECONVERGENT B2 ;  /* 0x0000000000027941 */ /* 0x000fea0003800200 */
.L_x_8965:
[----:B------:R-:W-:Y:S01]  /*13130*/  IMAD.WIDE.U32 R162, R119, -0x326172a9, RZ ;  /* 0xcd9e8d5777a27825 */ /* 0x000fe200078e00ff */
[----:B------:R-:W-:-:S03]  /*13140*/  LOP3.LUT R168, R133, R149, R3, 0x96, !PT ;  /* 0x0000009585a87212 */ /* 0x000fc600078e9603 */
[----:B------:R-:W-:Y:S01]  /*13150*/  HFMA2 R156, -RZ, RZ, 0, 0 ;  /* 0x00000000ff9c7431 */ /* 0x000fe200000001ff */
        /* <DEDUP_REMOVED lines=57> */
[----:B------:R-:W-:-:S07]  /*134f0*/  IMAD.MOV.U32 R160, RZ, RZ, R166 ;  /* 0x000000ffffa07224 */ /* 0x000fce00078e00a6 */
.L_x_8963:
[----:B------:R-:W-:Y:S05]  /*13500*/  BSYNC.RECONVERGENT B1 ;  /* 0x0000000000017941 */ /* 0x000fea0003800200 */
.L_x_8962:
        /* <DEDUP_REMOVED lines=23> */
.L_x_8969:
        /* <DEDUP_REMOVED lines=13> */
.L_x_8971:
[----:B------:R-:W-:Y:S05]  /*13750*/  BSYNC.RECONVERGENT B2 ;  /* 0x0000000000027941 */ /* 0x000fea0003800200 */
.L_x_8970:
        /* <DEDUP_REMOVED lines=61> */
.L_x_8968:
[----:B------:R-:W-:Y:S05]  /*13b30*/  BSYNC.RECONVERGENT B1 ;  /* 0x0000000000017941 */ /* 0x000fea0003800200 */
.L_x_8967:
        /* <DEDUP_REMOVED lines=23> */
.L_x_8974:
        /* <DEDUP_REMOVED lines=13> */
.L_x_8976:
[----:B------:R-:W-:Y:S05]  /*13d80*/  BSYNC.RECONVERGENT B2 ;  /* 0x0000000000027941 */ /* 0x000fea0003800200 */
.L_x_8975:
        /* <DEDUP_REMOVED lines=61> */
.L_x_8973:
[----:B------:R-:W-:Y:S05]  /*14160*/  BSYNC.RECONVERGENT B1 ;  /* 0x0000000000017941 */ /* 0x000fea0003800200 */
.L_x_8972:
        /* <DEDUP_REMOVED lines=14> */
.L_x_8936:
        /* <DEDUP_REMOVED lines=43> */
.L_x_8977:
[----:B------:R-:W-:Y:S01]  /*14500*/  MOV R159, R160 ;  /* 0x000000a0009f7202 */ /* 0x000fe20000000f00 */
[----:B------:R-:W-:-:S07]  /*14510*/  VIADD R0, R0, 0x20 ;  /* 0x0000002000007836 */ /* 0x000fce0000000000 */
.L_x_8854:
[----:B------:R-:W-:Y:S05]  /*14520*/  BSYNC.RECONVERGENT B0 ;  /* 0x0000000000007941 */ /* 0x000fea0003800200 */
.L_x_8853:
        /* <DEDUP_REMOVED lines=19> */
[----:B------:R-:W-:Y:S01]  /*14660*/  HFMA2 R127, -RZ, RZ, 0, 1.1920928955078125e-07 ;  /* 0x00000002ff7f7431 */ /* 0x000fe200000001ff */
[C---:B0-----:R-:W-:Y:S01]  /*14670*/  IADD3 R112, PT, PT, R3.reuse, -0x4498517b, RZ ;  /* 0xbb67ae8503707810 */ /* 0x041fe20007ffe0ff */
[----:B------:R-:W-:Y:S01]  /*14680*/  VIADD R113, R3, 0xed9eba14 ;  /* 0xed9eba1403717836 */ /* 0x000fe20000000000 */
[C---:B------:R-:W-:Y:S01]  /*14690*/  IADD3 R114, PT, PT, R2.reuse, -0x4ab325aa, RZ ;  /* 0xb54cda5602727810 */ /* 0x040fe20007ffe0ff */
[----:B------:R-:W-:Y:S01]  /*146a0*/  VIADD R115, R2, 0x5384540f ;  /* 0x5384540f02737836 */ /* 0x000fe20000000000 */
[----:B------:R-:W-:Y:S01]  /*146b0*/  MOV R158, R159 ;  /* 0x0000009f009e7202 */ /* 0x000fe20000000f00 */
[----:B------:R-:W-:-:S05]  /*146c0*/  IMAD.MOV.U32 R124, RZ, RZ, R132 ;  /* 0x000000ffff7c7224 */ /* 0x000fca00078e0084 */
        /* <DEDUP_REMOVED lines=11> */
.L_x_8983:
        /* <DEDUP_REMOVED lines=13> */
.L_x_8985:
[----:B------:R-:W-:Y:S05]  /*14850*/  BSYNC.RECONVERGENT B2 ;  /* 0x0000000000027941 */ /* 0x000fea0003800200 */
.L_x_8984:
        /* <DEDUP_REMOVED lines=55> */
[----:B------:R-:W-:Y:S01]  /*14bd0*/  IMAD.MOV.U32 R127, RZ, RZ, RZ ;  /* 0x000000ffff7f7224 */ /* 0x000fe200078e00ff */
[----:B------:R-:W-:-:S07]  /*14be0*/  MOV R124, R159 ;  /* 0x0000009f007c7202 */ /* 0x000fce0000000f00 */
.L_x_8982:
[----:B------:R-:W-:Y:S05]  /*14bf0*/  BSYNC.RECONVERGENT B1 ;  /* 0x0000000000017941 */ /* 0x000fea0003800200 */
.L_x_8981:
[----:B------:R-:W0:Y:S01]  /*14c00*/  LDC R155, c[0x0][0x408] ;  /* 0x00010200ff9b7b82 */ /* 0x000e220000000800 */
[----:B------:R-:W-:Y:S01]  /*14c10*/  I2FP.F32.U32 R125, R124 ;  /* 0x0000007c007d7245 */ /* 0x000fe20000201000 */
[----:B------:R-:W-:Y:S02]  /*14c20*/  HFMA2 R160, -RZ, RZ, 0.1171875, 0 ;  /* 0x2f800000ffa07431 */ /* 0x000fe400000001ff */
[----:B-----5:R-:W-:Y:S01]  /*14c30*/  HADD2.F32 R126, -RZ, R108.H0_H0 ;  /* 0x2000006cff7e7230 */ /* 0x020fe20000004100 */
        /* <DEDUP_REMOVED lines=8> */
[----:B------:R-:W-:Y:S02]  /*14cc0*/  MOV R124, R132 ;  /* 0x00000084007c7202 */ /* 0x000fe40000000f00 */
        /* <DEDUP_REMOVED lines=12> */
.L_x_8988:
        /* <DEDUP_REMOVED lines=13> */
.L_x_8990:
[----:B------:R-:W-:Y:S05]  /*14e60*/  BSYNC.RECONVERGENT B2 ;  /* 0x0000000000027941 */ /* 0x000fea0003800200 */
.L_x_8989:
        /* <DEDUP_REMOVED lines=57> */
.L_x_8987:
[----:B------:R-:W-:Y:S05]  /*15200*/  BSYNC.RECONVERGENT B1 ;  /* 0x0000000000017941 */ /* 0x000fea0003800200 */
.L_x_8986:
        /* <DEDUP_REMOVED lines=13> */
[----:B------:R-:W-:Y:S02]  /*152e0*/  @!P2 MOV R135, R124 ;  /* 0x0000007c0087a202 */ /* 0x000fe40000000f00 */
[----:B------:R-:W-:Y:S02]  /*152f0*/  MOV R125, R132 ;  /* 0x00000084007d7202 */ /* 0x000fe40000000f00 */
        /* <DEDUP_REMOVED lines=10> */
.L_x_8993:
        /* <DEDUP_REMOVED lines=13> */
.L_x_8995:
[----:B------:R-:W-:Y:S05]  /*15470*/  BSYNC.RECONVERGENT B2 ;  /* 0x0000000000027941 */ /* 0x000fea0003800200 */
.L_x_8994:
        /* <DEDUP_REMOVED lines=57> */
.L_x_8992:
[----:B------:R-:W-:Y:S05]  /*15810*/  BSYNC.RECONVERGENT B1 ;  /* 0x0000000000017941 */ /* 0x000fea0003800200 */
.L_x_8991:
[----:B------:R-:W-:Y:S01]  /*15820*/  I2FP.F32.U32 R125, R125 ;  /* 0x0000007d007d7245 */ /* 0x000fe20000201000 */
[----:B------:R-:W-:Y:S01]  /*15830*/  HADD2.F32 R124, -RZ, R108.H1_H1 ;  /* 0x3000006cff7c7230 */ /* 0x000fe20000004100 */
        /* <DEDUP_REMOVED lines=20> */
.L_x_8998:
        /* <DEDUP_REMOVED lines=13> */
.L_x_9000:
[----:B------:R-:W-:Y:S05]  /*15a50*/  BSYNC.RECONVERGENT B2 ;  /* 0x0000000000027941 */ /* 0x000fea0003800200 */
.L_x_8999:
        /* <DEDUP_REMOVED lines=54> */
[----:B------:R-:W-:Y:S02]  /*15dc0*/  HFMA2 R128, -RZ, RZ, 0, 0 ;  /* 0x00000000ff807431 */ /* 0x000fe400000001ff */
[----:B------:R-:W-:Y:S01]  /*15dd0*/  IMAD.MOV.U32 R132, RZ, RZ, R140 ;  /* 0x000000ffff847224 */ /* 0x000fe200078e008c */
[----:B------:R-:W-:-:S07]  /*15de0*/  LOP3.LUT R121, R121, R124, R129, 0x96, !PT ;  /* 0x0000007c79797212 */ /* 0x000fce00078e9681 */
.L_x_8997:
[----:B------:R-:W-:Y:S05]  /*15df0*/  BSYNC.RECONVERGENT B1 ;  /* 0x0000000000017941 */ /* 0x000fea0003800200 */
.L_x_8996:
        /* <DEDUP_REMOVED lines=13> */
[----:B------:R-:W-:Y:S01]  /*15ed0*/  @!P2 IMAD.MOV.U32 R140, RZ, RZ, R108 ;  /* 0x000000ffff8ca224 */ /* 0x000fe200078e006c */
[----:B------:R-:W-:-:S04]  /*15ee0*/  MOV R127, 0x2 ;  /* 0x00000002007f7802 */ /* 0x000fc80000000f00 */
        /* <DEDUP_REMOVED lines=10> */
.L_x_9003:
        /* <DEDUP_REMOVED lines=13> */
.L_x_9005:
[----:B------:R-:W-:Y:S05]  /*16060*/  BSYNC.RECONVERGENT B2 ;  /* 0x0000000000027941 */ /* 0x000fea0003800200 */
.L_x_9004:
        /* <DEDUP_REMOVED lines=57> */
.L_x_9002:
[----:B------:R-:W-:Y:S05]  /*16400*/  BSYNC.RECONVERGENT B1 ;  /* 0x0000000000017941 */ /* 0x000fea0003800200 */
.L_x_9001:
        /* <DEDUP_REMOVED lines=22> */
.L_x_9008:
        /* <DEDUP_REMOVED lines=13> */
.L_x_9010:
[----:B------:R-:W-:Y:S05]  /*16640*/  BSYNC.RECONVERGENT B2 ;  /* 0x0000000000027941 */ /* 0x000fea0003800200 */
.L_x_9009:
        /* <DEDUP_REMOVED lines=57> */
.L_x_9007:
[----:B------:R-:W-:Y:S05]  /*169e0*/  BSYNC.RECONVERGENT B1 ;  /* 0x0000000000017941 */ /* 0x000fea0003800200 */
.L_x_9006:
        /* <DEDUP_REMOVED lines=25> */
.L_x_9013:
        /* <DEDUP_REMOVED lines=13> */
.L_x_9015:
[----:B------:R-:W-:Y:S05]  /*16c50*/  BSYNC.RECONVERGENT B2 ;  /* 0x0000000000027941 */ /* 0x000fea0003800200 */
.L_x_9014:
        /* <DEDUP_REMOVED lines=57> */
.L_x_9012:
[----:B------:R-:W-:Y:S05]  /*16ff0*/  BSYNC.RECONVERGENT B1 ;  /* 0x0000000000017941 */ /* 0x000fea0003800200 */
.L_x_9011:
[----:B------:R-:W-:Y:S01]  /*17000*/  I2FP.F32.U32 R125, R124 ;  /* 0x0000007c007d7245 */ /* 0x000fe20000201000 */
[----:B------:R-:W-:Y:S01]  /*17010*/  HADD2.F32 R126, -RZ, R109.H1_H1 ;  /* 0x3000006dff7e7230 */ /* 0x000fe20000004100 */
[----:B------:R-:W-:Y:S01]  /*17020*/  LOP3.LUT R164, R164, 0xfffffffb, RZ, 0xc0, !PT ;  /* 0xfffffffba4a47812 */ /* 0x000fe200078ec0ff */
[----:B------:R-:W-:Y:S01]  /*17030*/  BSSY.RECONVERGENT B1, `(.L_x_9016) ;  /* 0x000005a000017945 */ /* 0x000fe20003800200 */
[----:B------:R-:W-:Y:S02]  /*17040*/  IMAD.MOV.U32 R109, RZ, RZ, R132 ;  /* 0x000000ffff6d7224 */ /* 0x000fe400078e0084 */
[----:B------:R-:W-:Y:S01]  /*17050*/  FFMA.FTZ R124, R125, R160, 1.1641532182693481445e-10 ;  /* 0x2f0000007d7c7423 */ /* 0x000fe200000100a0 */
[----:B------:R-:W-:Y:S01]  /*17060*/  FMUL.FTZ R126, R126, R155 ;  /* 0x0000009b7e7e7220 */ /* 0x000fe20000410000 */
[----:B------:R-:W-:-:S03]  /*17070*/  HFMA2 R125, -RZ, RZ, 0, 1.1920928955078125e-07 ;  /* 0x00000002ff7d7431 */ /* 0x000fc600000001ff */
        /* <DEDUP_REMOVED lines=14> */
.L_x_9018:
        /* <DEDUP_REMOVED lines=13> */
.L_x_9020:
[----:B------:R-:W-:Y:S05]  /*17230*/  BSYNC.RECONVERGENT B2 ;  /* 0x0000000000027941 */ /* 0x000fea0003800200 */
.L_x_9019:
        /* <DEDUP_REMOVED lines=57> */
.L_x_9017:
[----:B------:R-:W-:Y:S05]  /*175d0*/  BSYNC.RECONVERGENT B1 ;  /* 0x0000000000017941 */ /* 0x000fea0003800200 */
.L_x_9016:
        /* <DEDUP_REMOVED lines=25> */
.L_x_9023:
        /* <DEDUP_REMOVED lines=13> */
.L_x_9025:
[----:B------:R-:W-:Y:S05]  /*17840*/  BSYNC.RECONVERGENT B2 ;  /* 0x0000000000027941 */ /* 0x000fea0003800200 */
.L_x_9024:
        /* <DEDUP_REMOVED lines=57> */
.L_x_9022:
[----:B------:R-:W-:Y:S05]  /*17be0*/  BSYNC.RECONVERGENT B1 ;  /* 0x0000000000017941 */ /* 0x000fea0003800200 */
.L_x_9021:
        /* <DEDUP_REMOVED lines=22> */
.L_x_9028:
        /* <DEDUP_REMOVED lines=13> */
.L_x_9030:
[----:B------:R-:W-:Y:S05]  /*17e20*/  BSYNC.RECONVERGENT B2 ;  /* 0x0000000000027941 */ /* 0x000fea0003800200 */
.L_x_9029:
        /* <DEDUP_REMOVED lines=57> */
.L_x_9027:
[----:B------:R-:W-:Y:S05]  /*181c0*/  BSYNC.RECONVERGENT B1 ;  /* 0x0000000000017941 */ /* 0x000fea0003800200 */
.L_x_9026:
        /* <DEDUP_REMOVED lines=25> */
.L_x_9033:
        /* <DEDUP_REMOVED lines=13> */
.L_x_9035:
[----:B------:R-:W-:Y:S05]  /*18430*/  BSYNC.RECONVERGENT B2 ;  /* 0x0000000000027941 */ /* 0x000fea0003800200 */
.L_x_9034:
        /* <DEDUP_REMOVED lines=57> */
.L_x_9032:
[----:B------:R-:W-:Y:S05]  /*187d0*/  BSYNC.RECONVERGENT B1 ;  /* 0x0000000000017941 */ /* 0x000fea0003800200 */
.L_x_9031:
        /* <DEDUP_REMOVED lines=20> */
.L_x_9038:
        /* <DEDUP_REMOVED lines=13> */
.L_x_9040:
[----:B------:R-:W-:Y:S05]  /*189f0*/  BSYNC.RECONVERGENT B2 ;  /* 0x0000000000027941 */ /* 0x000fea0003800200 */
.L_x_9039:
        /* <DEDUP_REMOVED lines=57> */
.L_x_9037:
[----:B------:R-:W-:Y:S05]  /*18d90*/  BSYNC.RECONVERGENT B1 ;  /* 0x0000000000017941 */ /* 0x000fea0003800200 */
.L_x_9036:
        /* <DEDUP_REMOVED lines=25> */
.L_x_9043:
        /* <DEDUP_REMOVED lines=13> */
.L_x_9045:
[----:B------:R-:W-:Y:S05]  /*19000*/  BSYNC.RECONVERGENT B2 ;  /* 0x0000000000027941 */ /* 0x000fea0003800200 */
.L_x_9044:
        /* <DEDUP_REMOVED lines=57> */
.L_x_9042:
[----:B------:R-:W-:Y:S05]  /*193a0*/  BSYNC.RECONVERGENT B1 ;  /* 0x0000000000017941 */ /* 0x000fea0003800200 */
.L_x_9041:
        /* <DEDUP_REMOVED lines=20> */
.L_x_9048:
        /* <DEDUP_REMOVED lines=13> */
.L_x_9050:
[----:B------:R-:W-:Y:S05]  /*195c0*/  BSYNC.RECONVERGENT B2 ;  /* 0x0000000000027941 */ /* 0x000fea0003800200 */
.L_x_9049:
        /* <DEDUP_REMOVED lines=57> */
.L_x_9047:
[----:B------:R-:W-:Y:S05]  /*19960*/  BSYNC.RECONVERGENT B1 ;  /* 0x0000000000017941 */ /* 0x000fea0003800200 */
.L_x_9046:
        /* <DEDUP_REMOVED lines=25> */
.L_x_9053:
        /* <DEDUP_REMOVED lines=13> */
.L_x_9055:
[----:B------:R-:W-:Y:S05]  /*19bd0*/  BSYNC.RECONVERGENT B2 ;  /* 0x0000000000027941 */ /* 0x000fea0003800200 */
.L_x_9054:
        /* <DEDUP_REMOVED lines=57> */
.L_x_9052:
[----:B------:R-:W-:Y:S05]  /*19f70*/  BSYNC.RECONVERGENT B1 ;  /* 0x0000000000017941 */ /* 0x000fea0003800200 */
.L_x_9051:
        /* <DEDUP_REMOVED lines=20> */
.L_x_9058:
        /* <DEDUP_REMOVED lines=15> */
.L_x_9060:
[----:B------:R-:W-:Y:S05]  /*1a1b0*/  BSYNC.RECONVERGENT B2 ;  /* 0x0000000000027941 */ /* 0x000fea0003800200 */
.L_x_9059:
[----:B------:R-:W-:Y:S01]  /*1a1c0*/  IMAD.WIDE.U32 R170, R119, -0x326172a9, RZ ;  /* 0xcd9e8d5777aa7825 */ /* 0x000fe200078e00ff */
[----:B------:R-:W-:-:S03]  /*1a1d0*/  LOP3.LUT R174, R133, R169, R3, 0x96, !PT ;  /* 0x000000a985ae7212 */ /* 0x000fc600078e9603 */
[----:B------:R-:W-:Y:S01]  /*1a1e0*/  HFMA2 R134, -RZ, RZ, 0, 0 ;  /* 0x00000000ff867431 */ /* 0x000fe200000001ff */
        /* <DEDUP_REMOVED lines=51> */
[----:B------:R-:W-:Y:S01]  /*1a520*/  IMAD.MOV.U32 R132, RZ, RZ, R170 ;  /* 0x000000ffff847224 */ /* 0x000fe200078e00aa */
[----:B------:R-:W-:Y:S01]  /*1a530*/  LOP3.LUT R121, R121, R114, R113, 0x96, !PT ;  /* 0x0000007279797212 */ /* 0x000fe200078e9671 */
[----:B------:R-:W-:-:S07]  /*1a540*/  IMAD.MOV.U32 R158, RZ, RZ, R112 ;  /* 0x000000ffff9e7224 */ /* 0x000fce00078e0070 */
.L_x_9057:
[----:B------:R-:W-:Y:S05]  /*1a550*/  BSYNC.RECONVERGENT B1 ;  /* 0x0000000000017941 */ /* 0x000fea0003800200 */
.L_x_9056:
        /* <DEDUP_REMOVED lines=8> */
[----:B------:R-:W-:Y:S02]  /*1a5e0*/  FSETP.GTU.FTZ.AND P6, PT, R160, R159, PT ;  /* 0x0000009fa000720b */ /* 0x000fe40003fdc000 */
[----:B------:R-:W-:Y:S02]  /*1a5f0*/  MOV R159, R158 ;  /* 0x0000009e009f7202 */ /* 0x000fe40000000f00 */
[----:B------:R-:W-:-:S05]  /*1a600*/  FSEL R112, R112, RZ, !P6 ;  /* 0x000000ff70707208 */ /* 0x000fca0007000000 */
[----:B------:R-:W-:-:S04]  /*1a610*/  FADD.FTZ R111, R167, R112 ;  /* 0x00000070a76f7221 */ /* 0x000fc80000010000 */
[--C-:B------:R-:W-:Y:S01]  /*1a620*/  @P2 FADD.FTZ R155, R114, R111.reuse ;  /* 0x0000006f729b2221 */ /* 0x100fe20000010000 */
[----:B------:R-:W-:Y:S01]  /*1a630*/  @!P2 IMAD.MOV.U32 R155, RZ, RZ, R111 ;  /* 0x000000ffff9ba224 */ /* 0x000fe200078e006f */
[----:B------:R-:W-:-:S04]  /*1a640*/  SEL R111, RZ, 0x1, P6 ;  /* 0x00000001ff6f7807 */ /* 0x000fc80003000000 */
[----:B------:R-:W-:Y:S02]  /*1a650*/  F2FP.F16.F32.PACK_AB R112, RZ, R155 ;  /* 0x0000009bff70723e */ /* 0x000fe400000000ff */
[----:B------:R-:W-:Y:S02]  /*1a660*/  PRMT R158, R111, 0x7610, R158 ;  /* 0x000076106f9e7816 */ /* 0x000fe4000000009e */
[----:B------:R-:W-:Y:S01]  /*1a670*/  PRMT R111, R166, 0x5410, R112 ;  /* 0x00005410a66f7816 */ /* 0x000fe20000000070 */
[----:B------:R-:W-:Y:S06]  /*1a680*/  BRA `(.L_x_9061) ;  /* 0x0000003000b47947 */ /* 0x000fec0003800000 */
.L_x_8980:
        /* <DEDUP_REMOVED lines=16> */
.L_x_9064:
        /* <DEDUP_REMOVED lines=13> */
.L_x_9066:
[----:B------:R-:W-:Y:S05]  /*1a860*/  BSYNC.RECONVERGENT B2 ;  /* 0x0000000000027941 */ /* 0x000fea0003800200 */
.L_x_9065:
        /* <DEDUP_REMOVED lines=61> */
.L_x_9063:
[----:B------:R-:W-:Y:S05]  /*1ac40*/  BSYNC.RECONVERGENT B1 ;  /* 0x0000000000017941 */ /* 0x000fea0003800200 */
.L_x_9062:
        /* <DEDUP_REMOVED lines=9> */
[----:B------:R-:W-:Y:S02]  /*1ace0*/  HFMA2 R146, -RZ, RZ, 0, 1.1920928955078125e-07 ;  /* 0x00000002ff927431 */ /* 0x000fe400000001ff */
[----:B0-----:R-:W-:Y:S01]  /*1acf0*/  FMUL.FTZ R134, R134, R113 ;  /* 0x0000007186867220 */ /* 0x001fe20000410000 */
[----:B-1----:R-:W-:Y:S01]  /*1ad00*/  FSETP.GTU.FTZ.AND P4, PT, R112, R115, PT ;  /* 0x000000737000720b */ /* 0x002fe20003f9c000 */
[----:B------:R-:W-:-:S03]  /*1ad10*/  @P2 HADD2.F32 R112, -RZ, R4.H0_H0 ;  /* 0x20000004ff702230 */ /* 0x000fc60000004100 */
        /* <DEDUP_REMOVED lines=15> */
.L_x_9069:
        /* <DEDUP_REMOVED lines=13> */
.L_x_9071:
[----:B------:R-:W-:Y:S05]  /*1aee0*/  BSYNC.RECONVERGENT B2 ;  /* 0x0000000000027941 */ /* 0x000fea0003800200 */
.L_x_9070:
        /* <DEDUP_REMOVED lines=61> */
.L_x_9068:
[----:B------:R-:W-:Y:S05]  /*1b2c0*/  BSYNC.RECONVERGENT B1 ;  /* 0x0000000000017941 */ /* 0x000fea0003800200 */
.L_x_9067:
[----:B------:R-:W-:Y:S01]  /*1b2d0*/  I2FP.F32.U32 R134, R134 ;  /* 0x0000008600867245 */ /* 0x000fe20000201000 */
[----:B------:R-:W-:Y:S01]  /*1b2e0*/  HADD2.F32 R108, -RZ, R108.H1_H1 ;  /* 0x3000006cff6c7230 */ /* 0x000fe20000004100 */
[----:B------:R-:W-:Y:S01]  /*1b2f0*/  LOP3.LUT R164, R164, 0xffffffef, RZ, 0xc0, !PT ;  /* 0xffffffefa4a47812 */ /* 0x000fe200078ec0ff */
        /* <DEDUP_REMOVED lines=22> */
.L_x_9074:
        /* <DEDUP_REMOVED lines=13> */
.L_x_9076:
[----:B------:R-:W-:Y:S05]  /*1b530*/  BSYNC.RECONVERGENT B2 ;  /* 0x0000000000027941 */ /* 0x000fea0003800200 */
.L_x_9075:
        /* <DEDUP_REMOVED lines=61> */
.L_x_9073:
[----:B------:R-:W-:Y:S05]  /*1b910*/  BSYNC.RECONVERGENT B1 ;  /* 0x0000000000017941 */ /* 0x000fea0003800200 */
.L_x_9072:
[----:B------:R-:W-:Y:S01]  /*1b920*/  I2FP.F32.U32 R134, R134 ;  /* 0x0000008600867245 */ /* 0x000fe20000201000 */
[----:B------:R-:W-:Y:S01]  /*1b930*/  HADD2.F32 R146, -RZ, R109.H0_H0 ;  /* 0x2000006dff927230 */ /* 0x000fe20000004100 */
[----:B------:R-:W-:Y:S01]  /*1b940*/  LOP3.LUT R164, R164, 0xfffffff7, RZ, 0xc0, !PT ;  /* 0xfffffff7a4a47812 */ /* 0x000fe200078ec0ff */
[----:B------:R-:W-:Y:S01]  /*1b950*/  @P2 HADD2.F32 R152, -RZ, R5.H0_H0 ;  /* 0x20000005ff982230 */ /* 0x000fe20000004100 */
[----:B------:R-:W-:Y:S01]  /*1b960*/  BSSY.RECONVERGENT B1, `(.L_x_9077) ;  /* 0x0000060000017945 */ /* 0x000fe20003800200 */
        /* <DEDUP_REMOVED lines=8> */
[----:B------:R-:W-:-:S04]  /*1b9f0*/  HFMA2 R152, -RZ, RZ, 0, 1.1920928955078125e-07 ;  /* 0x00000002ff987431 */ /* 0x000fc800000001ff */
        /* <DEDUP_REMOVED lines=11> */
.L_x_9079:
        /* <DEDUP_REMOVED lines=13> */
.L_x_9081:
[----:B------:R-:W-:Y:S05]  /*1bb80*/  BSYNC.RECONVERGENT B2 ;  /* 0x0000000000027941 */ /* 0x000fea0003800200 */
.L_x_9080:
        /* <DEDUP_REMOVED lines=61> */
.L_x_9078:
[----:B------:R-:W-:Y:S05]  /*1bf60*/  BSYNC.RECONVERGENT B1 ;  /* 0x0000000000017941 */ /* 0x000fea0003800200 */
.L_x_9077:
        /* <DEDUP_REMOVED lines=25> */
.L_x_9084:
        /* <DEDUP_REMOVED lines=13> */
.L_x_9086:
[----:B------:R-:W-:Y:S05]  /*1c1d0*/  BSYNC.RECONVERGENT B2 ;  /* 0x0000000000027941 */ /* 0x000fea0003800200 */
.L_x_9085:
        /* <DEDUP_REMOVED lines=61> */
.L_x_9083:
[----:B------:R-:W-:Y:S05]  /*1c5b0*/  BSYNC.RECONVERGENT B1 ;  /* 0x0000000000017941 */ /* 0x000fea0003800200 */
.L_x_9082:
[----:B------:R-:W-:Y:S01]  /*1c5c0*/  I2FP.F32.U32 R134, R134 ;  /* 0x0000008600867245 */ /* 0x000fe20000201000 */
[----:B------:R-:W-:Y:S01]  /*1c5d0*/  HADD2.F32 R152, -RZ, R110.H0_H0 ;  /* 0x2000006eff987230 */ /* 0x000fe20000004100 */
[----:B------:R-:W-:Y:S01]  /*1c5e0*/  LOP3.LUT R164, R164, 0xfffffffd, RZ, 0xc0, !PT ;  /* 0xfffffffda4a47812 */ /* 0x000fe200078ec0ff */
        /* <DEDUP_REMOVED lines=22> */
.L_x_9089:
        /* <DEDUP_REMOVED lines=13> */
.L_x_9091:
[----:B------:R-:W-:Y:S05]  /*1c820*/  BSYNC.RECONVERGENT B2 ;  /* 0x0000000000027941 */ /* 0x000fea0003800200 */
.L_x_9090:
        /* <DEDUP_REMOVED lines=59> */
[----:B------:R-:W-:Y:S01]  /*1cbe0*/  LOP3.LUT R121, R121, R152, R167, 0x96, !PT ;  /* 0x0000009879797212 */ /* 0x000fe200078e96a7 */
[----:B------:R-:W-:-:S07]  /*1cbf0*/  IMAD.MOV.U32 R114, RZ, RZ, R166 ;  /* 0x000000ffff727224 */ /* 0x000fce00078e00a6 */
.L_x_9088:
[----:B------:R-:W-:Y:S05]  /*1cc00*/  BSYNC.RECONVERGENT B1 ;  /* 0x0000000000017941 */ /* 0x000fea0003800200 */
.L_x_9087:
        /* <DEDUP_REMOVED lines=23> */
.L_x_9094:
        /* <DEDUP_REMOVED lines=13> */
.L_x_9096:
[----:B------:R-:W-:Y:S05]  /*1ce50*/  BSYNC.RECONVERGENT B2 ;  /* 0x0000000000027941 */ /* 0x000fea0003800200 */
.L_x_9095:
        /* <DEDUP_REMOVED lines=61> */
.L_x_9093:
[----:B------:R-:W-:Y:S05]  /*1d230*/  BSYNC.RECONVERGENT B1 ;  /* 0x0000000000017941 */ /* 0x000fea0003800200 */
.L_x_9092:
        /* <DEDUP_REMOVED lines=23> */
.L_x_9099:
        /* <DEDUP_REMOVED lines=13> */
.L_x_9101:
[----:B------:R-:W-:Y:S05]  /*1d480*/  BSYNC.RECONVERGENT B2 ;  /* 0x0000000000027941 */ /* 0x000fea0003800200 */
.L_x_9100:
        /* <DEDUP_REMOVED lines=61> */
.L_x_9098:
[----:B------:R-:W-:Y:S05]  /*1d860*/  BSYNC.RECONVERGENT B1 ;  /* 0x0000000000017941 */ /* 0x000fea0003800200 */
.L_x_9097:
        /* <DEDUP_REMOVED lines=15> */
.L_x_9061:
        /* <DEDUP_REMOVED lines=44> */
.L_x_8979:
[----:B------:R-:W-:Y:S05]  /*1dc20*/  BSYNC.RECONVERGENT B0 ;  /* 0x0000000000007941 */ /* 0x000fea0003800200 */
.L_x_8978:
        /* <DEDUP_REMOVED lines=102> */
.L_x_9121:
        /* <DEDUP_REMOVED lines=38> */
[----:B------:R-:W-:Y:S01]  /*1e4f0*/  F2FP.F16.F32.PACK_AB R108, R109, R108 ;  /* 0x0000006c6d6c723e */ /* 0x000fe200000000ff */
[C---:B------:R-:W-:Y:S01]  /*1e500*/  FMUL.FTZ R171, R0.reuse, R171 ;  /* 0x000000ab00ab7220 */ /* 0x040fe20000410000 */
[----:B------:R-:W-:Y:S01]  /*1e510*/  FMUL.FTZ R172, R0, R173 ;  /* 0x000000ad00ac7220 */ /* 0x000fe20000410000 */
        /* <DEDUP_REMOVED lines=15> */
[----:B------:R-:W-:Y:S01]  /*1e610*/  F2FP.F16.F32.PACK_AB R114, R170, R169 ;  /* 0x000000a9aa72723e */ /* 0x000fe200000000ff */
[----:B-1----:R-:W-:Y:S01]  /*1e620*/  IMAD.WIDE.U32 R160, R154, 0x10, R160 ;  /* 0x000000109aa07825 */ /* 0x002fe200078e00a0 */
[----:B------:R-:W-:Y:S01]  /*1e630*/  F2FP.F16.F32.PACK_AB R113, R168, R113 ;  /* 0x00000071a871723e */ /* 0x000fe200000000ff */
[----:B------:R0:W-:Y:S01]  /*1e640*/  STG.E.128 desc[UR6][R162.64], R108 ;  /* 0x0000006ca2007986 */ /* 0x0001e2000c101d06 */
[----:B------:R-:W-:Y:S01]  /*1e650*/  F2FP.F16.F32.PACK_AB R112, R167, R112 ;  /* 0x00000070a770723e */ /* 0x000fe200000000ff */
[----:B------:R-:W-:-:S04]  /*1e660*/  VIADD R154, R154, 0x20 ;  /* 0x000000209a9a7836 */ /* 0x000fc80000000000 */
[----:B------:R0:W-:Y:S03]  /*1e670*/  STG.E.128 desc[UR6][R160.64], R112 ;  /* 0x00000070a0007986 */ /* 0x0001e6000c101d06 */
.L_x_9104:
[----:B------:R-:W-:Y:S05]  /*1e680*/  BSYNC.RECONVERGENT B0 ;  /* 0x0000000000007941 */ /* 0x000fea0003800200 */
.L_x_9103:
        /* <DEDUP_REMOVED lines=47> */
[----:B------:R-:W-:Y:S02]  /*1e980*/  F2FP.F16.F32.PACK_AB R112, R167, R112 ;  /* 0x00000070a770723e */ /* 0x000fe400000000ff */
[----:B------:R-:W-:-:S03]  /*1e990*/  IADD3 R154, PT, PT, R154, 0x20, RZ ;  /* 0x000000209a9a7810 */ /* 0x000fc60007ffe0ff */
[----:B------:R2:W-:Y:S04]  /*1e9a0*/  STG.E.128 desc[UR6][R160.64], R112 ;  /* 0x00000070a0007986 */ /* 0x0005e8000c101d06 */
.L_x_9106:
[----:B------:R-:W-:Y:S05]  /*1e9b0*/  BSYNC.RECONVERGENT B0 ;  /* 0x0000000000007941 */ /* 0x000fea0003800200 */
.L_x_9105:
        /* <DEDUP_REMOVED lines=27> */
[----:B------:R-:W-:-:S03]  /*1eb70*/  F2FP.F16.F32.PACK_AB R109, R167, R110 ;  /* 0x0000006ea76d723e */ /* 0x000fc600000000ff */
[----:B------:R-:W-:Y:S01]  /*1eb80*/  FFMA.FTZ R169, R169, R28, R16 ;  /* 0x0000001ca9a97223 */ /* 0x000fe20000010010 */
[----:B------:R-:W-:Y:S01]  /*1eb90*/  F2FP.F16.F32.PACK_AB R110, R171, R112 ;  /* 0x00000070ab6e723e */ /* 0x000fe200000000ff */
[----:B------:R-:W-:Y:S01]  /*1eba0*/  FFMA.FTZ R112, R111, R32, R12 ;  /* 0x000000206f707223 */ /* 0x000fe2000001000c */
[----:B------:R-:W-:Y:S01]  /*1ebb0*/  F2FP.F16.F32.PACK_AB R108, R113, R0 ;  /* 0x00000000716c723e */ /* 0x000fe200000000ff */
        /* <DEDUP_REMOVED lines=9> */
[----:B------:R-:W-:-:S02]  /*1ec50*/  F2FP.F16.F32.PACK_AB R111, R0, R111 ;  /* 0x0000006f006f723e */ /* 0x000fc400000000ff */
[----:B------:R-:W-:Y:S02]  /*1ec60*/  F2FP.F16.F32.PACK_AB R115, R170, R115 ;  /* 0x00000073aa73723e */ /* 0x000fe400000000ff */
[----:B------:R-:W-:Y:S01]  /*1ec70*/  F2FP.F16.F32.PACK_AB R114, R168, R169 ;  /* 0x000000a9a872723e */ /* 0x000fe200000000ff */
[----:B------:R3:W-:Y:S01]  /*1ec80*/  STG.E.128 desc[UR6][R160.64], R108 ;  /* 0x0000006ca0007986 */ /* 0x0007e2000c101d06 */
[----:B------:R-:W-:Y:S02]  /*1ec90*/  F2FP.F16.F32.PACK_AB R113, R166, R113 ;  /* 0x00000071a671723e */ /* 0x000fe400000000ff */
[----:B------:R-:W-:-:S05]  /*1eca0*/  F2FP.F16.F32.PACK_AB R112, R167, R112 ;  /* 0x00000070a770723e */ /* 0x000fca00000000ff */
[----:B------:R3:W-:Y:S02]  /*1ecb0*/  STG.E.128 desc[UR6][R162.64], R112 ;  /* 0x00000070a2007986 */ /* 0x0007e4000c101d06 */
.L_x_9108:
[----:B------:R-:W-:Y:S05]  /*1ecc0*/  BSYNC.RECONVERGENT B0 ;  /* 0x0000000000007941 */ /* 0x000fea0003800200 */
.L_x_9107:
[----:B0123--:R-:W0:Y:S02]  /*1ecd0*/  LDC.64 R108, c[0x0][0x380] ;  /* 0x0000e000ff6c7b82 */ /* 0x00fe240000000a00 */
[----:B0-----:R-:W-:-:S05]  /*1ece0*/  IMAD R116, R108, 0x4, R116 ;  /* 0x000000046c747824 */ /* 0x001fca00078e0274 */
[----:B------:R-:W-:-:S13]  /*1ecf0*/  ISETP.GE.AND P0, PT, R116, R109, PT ;  /* 0x0000006d7400720c */ /* 0x000fda0003f06270 */
[----:B------:R-:W-:Y:S05]  /*1ed00*/  @!P0 BRA `(.L_x_9109) ;  /* 0xfffffe2800d88947 */ /* 0x000fea000383ffff */
[----:B------:R-:W-:Y:S05]  /*1ed10*/  EXIT ;  /* 0x000000000000794d */ /* 0x000fea0003800000 */
.L_x_9102:
        /* <DEDUP_REMOVED lines=8> */
.L_x_9111:
[----:B------:R-:W-:Y:S05]  /*1eda0*/  BSYNC B0 ;  /* 0x0000000000007941 */ /* 0x000fea0003800000 */
.L_x_9110:
        /* <DEDUP_REMOVED lines=9> */
.L_x_9112:
[----:B------:R-:W-:Y:S02]  /*1ee40*/  IMAD.MOV.U32 R160, RZ, RZ, 0x4 ;  /* 0x00000004ffa07424 */ /* 0x000fe400078e00ff */
[----:B------:R-:W-:-:S04]  /*1ee50*/  IMAD.MOV.U32 R109, RZ, RZ, R115 ;  /* 0x000000ffff6d7224 */ /* 0x000fc800078e0073 */
[----:B------:R-:W-:-:S05]  /*1ee60*/  FADD.FTZ R111, R110, R109 ;  /* 0x0000006d6e6f7221 */ /* 0x000fca0000010000 */
[----:B------:R-:W-:-:S07]  /*1ee70*/  MOV R161, R111 ;  /* 0x0000006f00a17202 */ /* 0x000fce0000000f00 */
[----:B------:R-:W-:Y:S05]  /*1ee80*/  WARPSYNC.COLLECTIVE R114, `(.L_x_9113) ;  /* 0x0000000072087348 */ /* 0x000fea0003c00000 */
[----:B------:R0:W1:Y:S02]  /*1ee90*/  SHFL.BFLY P5, R115, R161, R160, R163 ;  /* 0x0c0000a0a1737389 */ /* 0x00006400000a00a3 */
[----:B01----:R-:W-:Y:S05]  /*1eea0*/  ENDCOLLECTIVE ;  /* 0x000000000000791b */ /* 0x003fea0003800000 */
.L_x_9113:
[----:B------:R-:W-:Y:S01]  /*1eeb0*/  HFMA2 R160, -RZ, RZ, 0, 4.76837158203125e-07 ;  /* 0x00000008ffa07431 */ /* 0x000fe200000001ff */
[----:B------:R-:W-:-:S05]  /*1eec0*/  MOV R108, R115 ;  /* 0x00000073006c7202 */ /* 0x000fca0000000f00 */
[----:B------:R-:W-:-:S04]  /*1eed0*/  FADD.FTZ R112, R111, R108 ;  /* 0x0000006c6f707221 */ /* 0x000fc80000010000 */
[----:B------:R-:W-:-:S07]  /*1eee0*/  IMAD.MOV.U32 R161, RZ, RZ, R112 ;  /* 0x000000ffffa17224 */ /* 0x000fce00078e0070 */
[----:B------:R-:W-:Y:S05]  /*1eef0*/  WARPSYNC.COLLECTIVE R114, `(.L_x_9114) ;  /* 0x0000000072087348 */ /* 0x000fea0003c00000 */
[----:B------:R0:W1:Y:S02]  /*1ef00*/  SHFL.BFLY P5, R115, R161, R160, R163 ;  /* 0x0c0000a0a1737389 */ /* 0x00006400000a00a3 */
[----:B01----:R-:W-:Y:S05]  /*1ef10*/  ENDCOLLECTIVE ;  /* 0x000000000000791b */ /* 0x003fea0003800000 */
.L_x_9114:
        /* <DEDUP_REMOVED lines=8> */
.L_x_9115:
        /* <DEDUP_REMOVED lines=57> */
.L_x_9116:
[----:B------:R-:W-:Y:S02]  /*1f330*/  IMAD.MOV.U32 R160, RZ, RZ, 0x2 ;  /* 0x00000002ffa07424 */ /* 0x000fe400078e00ff */
[----:B------:R-:W-:-:S04]  /*1f340*/  IMAD.MOV.U32 R111, RZ, RZ, R115 ;  /* 0x000000ffff6f7224 */ /* 0x000fc800078e0073 */
[----:B------:R-:W-:-:S05]  /*1f350*/  FADD.FTZ R111, R0, R111 ;  /* 0x0000006f006f7221 */ /* 0x000fca0000010000 */
[----:B------:R-:W-:-:S07]  /*1f360*/  MOV R161, R111 ;  /* 0x0000006f00a17202 */ /* 0x000fce0000000f00 */
[----:B------:R-:W-:Y:S05]  /*1f370*/  WARPSYNC.COLLECTIVE R114, `(.L_x_9117) ;  /* 0x0000000072087348 */ /* 0x000fea0003c00000 */
[----:B------:R0:W1:Y:S02]  /*1f380*/  SHFL.BFLY P5, R115, R161, R160, R163 ;  /* 0x0c0000a0a1737389 */ /* 0x00006400000a00a3 */
[----:B01----:R-:W-:Y:S05]  /*1f390*/  ENDCOLLECTIVE ;  /* 0x000000000000791b */ /* 0x003fea0003800000 */
.L_x_9117:
[----:B------:R-:W-:Y:S01]  /*1f3a0*/  HFMA2 R160, -RZ, RZ, 0, 2.384185791015625e-07 ;  /* 0x00000004ffa07431 */ /* 0x000fe200000001ff */
[----:B------:R-:W-:-:S05]  /*1f3b0*/  MOV R110, R115 ;  /* 0x00000073006e7202 */ /* 0x000fca0000000f00 */
[----:B------:R-:W-:-:S04]  /*1f3c0*/  FADD.FTZ R110, R111, R110 ;  /* 0x0000006e6f6e7221 */ /* 0x000fc80000010000 */
[----:B------:R-:W-:-:S07]  /*1f3d0*/  IMAD.MOV.U32 R161, RZ, RZ, R110 ;  /* 0x000000ffffa17224 */ /* 0x000fce00078e006e */
[----:B------:R-:W-:Y:S05]  /*1f3e0*/  WARPSYNC.COLLECTIVE R114, `(.L_x_9118) ;  /* 0x0000000072087348 */ /* 0x000fea0003c00000 */
[----:B------:R0:W1:Y:S02]  /*1f3f0*/  SHFL.BFLY P5, R115, R161, R160, R163 ;  /* 0x0c0000a0a1737389 */ /* 0x00006400000a00a3 */
[----:B01----:R-:W-:Y:S05]  /*1f400*/  ENDCOLLECTIVE ;  /* 0x000000000000791b */ /* 0x003fea0003800000 */
.L_x_9118:
[----:B------:R-:W-:Y:S02]  /*1f410*/  IMAD.MOV.U32 R160, RZ, RZ, 0x8 ;  /* 0x00000008ffa07424 */ /* 0x000fe400078e00ff */
[----:B------:R-:W-:-:S04]  /*1f420*/  IMAD.MOV.U32 R113, RZ, RZ, R115 ;  /* 0x000000ffff717224 */ /* 0x000fc800078e0073 */
[----:B------:R-:W-:-:S05]  /*1f430*/  FADD.FTZ R113, R110, R113 ;  /* 0x000000716e717221 */ /* 0x000fca0000010000 */
[----:B------:R-:W-:-:S07]  /*1f440*/  MOV R161, R113 ;  /* 0x0000007100a17202 */ /* 0x000fce0000000f00 */
[----:B------:R-:W-:Y:S05]  /*1f450*/  WARPSYNC.COLLECTIVE R114, `(.L_x_9119) ;  /* 0x0000000072087348 */ /* 0x000fea0003c00000 */
[----:B------:R0:W1:Y:S02]  /*1f460*/  SHFL.BFLY P5, R115, R161, R160, R163 ;  /* 0x0c0000a0a1737389 */ /* 0x00006400000a00a3 */
[----:B01----:R-:W-:Y:S05]  /*1f470*/  ENDCOLLECTIVE ;  /* 0x000000000000791b */ /* 0x003fea0003800000 */
.L_x_9119:
[----:B------:R-:W-:Y:S01]  /*1f480*/  HFMA2 R160, -RZ, RZ, 0, 9.5367431640625e-07 ;  /* 0x00000010ffa07431 */ /* 0x000fe200000001ff */
[----:B------:R-:W-:-:S05]  /*1f490*/  MOV R112, R115 ;  /* 0x0000007300707202 */ /* 0x000fca0000000f00 */
[----:B------:R-:W-:-:S04]  /*1f4a0*/  FADD.FTZ R112, R113, R112 ;  /* 0x0000007071707221 */ /* 0x000fc80000010000 */
[----:B------:R-:W-:-:S07]  /*1f4b0*/  IMAD.MOV.U32 R161, RZ, RZ, R112 ;  /* 0x000000ffffa17224 */ /* 0x000fce00078e0070 */
[----:B------:R-:W-:Y:S05]  /*1f4c0*/  WARPSYNC.COLLECTIVE R114, `(.L_x_9120) ;  /* 0x0000000072087348 */ /* 0x000fea0003c00000 */
[----:B------:R0:W1:Y:S02]  /*1f4d0*/  SHFL.BFLY P5, R115, R161, R160, R163 ;  /* 0x0c0000a0a1737389 */ /* 0x00006400000a00a3 */
[----:B01----:R-:W-:Y:S05]  /*1f4e0*/  ENDCOLLECTIVE ;  /* 0x000000000000791b */ /* 0x003fea0003800000 */
.L_x_9120:
[----:B------:R-:W-:Y:S05]  /*1f4f0*/  BRA `(.L_x_9121) ;  /* 0xffffffec00647947 */ /* 0x000fea000383ffff */
.L_x_9122:
        /* <DEDUP_REMOVED lines=16> */
.L_x_17389:


//--------------------- .text._ZN10layer_norm31ln_parallel_residual_fwd_kernelINS_13Kernel_traitsIf6__halfS2_S2_fjLj768ELj1ELj4ELj1ELj16ENS_18Kernel_traits_baseILj768EfS2_S2_S2_fjLj128EEEEELb1ELb0ELb1EEEvNS_9FwdParamsE --------------------------
	.section	.text._ZN10layer_norm31ln_parallel_residual_fwd_kernelINS_13Kernel_traitsIf6__halfS2_S2_fjLj768ELj1ELj4ELj1ELj16ENS_18Kernel_traits_baseILj768EfS2_S2_S2_fjLj128EEEEELb1ELb0ELb1EEEvNS_9FwdParamsE,"ax",@progbits
	.align	128
        .global         _ZN10layer_norm31ln_parallel_residual_fwd_kernelINS_13Kernel_traitsIf6__halfS2_S2_fjLj768ELj1ELj4ELj1ELj16ENS_18Kernel_traits_baseILj768EfS2_S2_S2_fjLj128EEEEELb1ELb0ELb1EEEvNS_9FwdParamsE
        .type           _ZN10layer_norm31ln_parallel_residual_fwd_kernelINS_13Kernel_traitsIf6__halfS2_S2_fjLj768ELj1ELj4ELj1ELj16ENS_18Kernel_traits_baseILj768EfS2_S2_S2_fjLj128EEEEELb1ELb0ELb1EEEvNS_9FwdParamsE,@function
        .size           _ZN10layer_norm31ln_parallel_residual_fwd_kernelINS_13Kernel_traitsIf6__halfS2_S2_fjLj768ELj1ELj4ELj1ELj16ENS_18Kernel_traits_baseILj768EfS2_S2_S2_fjLj128EEEEELb1ELb0ELb1EEEvNS_9FwdParamsE,(.L_x_17390 - _ZN10layer_norm31ln_parallel_residual_fwd_kernelINS_13Kernel_traitsIf6__halfS2_S2_fjLj768ELj1ELj4ELj1ELj16ENS_18Kernel_traits_baseILj768EfS2_S2_S2_fjLj128EEEEELb1ELb0ELb1EEEvNS_9FwdParamsE)
        .other          _ZN10layer_norm31ln_parallel_residual_fwd_kernelINS_13Kernel_traitsIf6__halfS2_S2_fjLj768ELj1ELj4ELj1ELj16ENS_18Kernel_traits_baseILj768EfS2_S2_S2_fjLj128EEEEELb1ELb0ELb1EEEvNS_9FwdParamsE,@"STO_CUDA_ENTRY STV_DEFAULT"
_ZN10layer_norm31ln_parallel_residual_fwd_kernelINS_13Kernel_traitsIf6__halfS2_S2_fjLj768ELj1ELj4ELj1ELj16ENS_18Kernel_traits_baseILj768EfS2_S2_S2_fjLj128EEEEELb1ELb0ELb1EEEvNS_9FwdParamsE:
.text._ZN10layer_norm31ln_parallel_residual_fwd_kernelINS_13Kernel_traitsIf6__halfS2_S2_fjLj768ELj1ELj4ELj1ELj16ENS_18Kernel_traits_baseILj768EfS2_S2_S2_fjLj128EEEEELb1ELb0ELb1EEEvNS_9FwdParamsE:
        /* <DEDUP_REMOVED lines=91> */
.L_x_9124:
        /* <DEDUP_REMOVED lines=25> */
.L_x_9123:
        /* <DEDUP_REMOVED lines=37> */
.L_x_9126:
        /* <DEDUP_REMOVED lines=36> */
.L_x_9125:
        /* <DEDUP_REMOVED lines=77> */
.L_x_9497:
        /* <DEDUP_REMOVED lines=21> */
[C---:B------:R-:W-:Y:S01]  /*11f0*/  IADD3 R145, PT, PT, R2.reuse, 0x1715609d, RZ ;  /* 0x1715609d02917810 */ /* 0x040fe20007ffe0ff */
[C---:B------:R-:W-:Y:S01]  /*1200*/  VIADD R139, R2.reuse, 0xf1bbcdc8 ;  /* 0xf1bbcdc8028b7836 */ /* 0x040fe20000000000 */
[C---:B------:R-:W-:Y:S01]  /*1210*/  IADD3 R148, PT, PT, R2.reuse, 0x3c6ef372, RZ ;  /* 0x3c6ef37202947810 */ /* 0x040fe20007ffe0ff */
[C---:B------:R-:W-:Y:S01]  /*1220*/  VIADD R144, R2.reuse, 0x9e3779b9 ;  /* 0x9e3779b902907836 */ /* 0x040fe20000000000 */
[----:B------:R-:W-:Y:S01]  /*1230*/  IADD3 R151, PT, PT, R2, -0x4ab325aa, RZ ;  /* 0xb54cda5602977810 */ /* 0x000fe20007ffe0ff */
        /* <DEDUP_REMOVED lines=22> */
.L_x_9130:
        /* <DEDUP_REMOVED lines=13> */
.L_x_9132:
[----:B------:R-:W-:Y:S05]  /*1470*/  BSYNC.RECONVERGENT B1 ;  /* 0x0000000000017941 */ /* 0x000fea0003800200 */
.L_x_9131:
        /* <DEDUP_REMOVED lines=44> */
.L_x_9129:
[----:B------:R-:W-:Y:S05]  /*1740*/  BSYNC.RECONVERGENT B0 ;  /* 0x0000000000007941 */ /* 0x000fea0003800200 */
.L_x_9128:
[----:B------:R-:W-:Y:S01]  /*1750*/  I2FP.F32.U32 R111, R110 ;  /* 0x0000006e006f7245 */ /* 0x000fe20000201000 */
[----:B-----5:R-:W-:Y:S01]  /*1760*/  HADD2.F32 R110, -RZ, R104.H0_H0 ;  /* 0x20000068ff6e7230 */ /* 0x020fe20000004100 */
[----:B------:R-:W-:Y:S01]  /*1770*/  MOV R154, UR11 ;  /* 0x0000000b009a7c02 */ /* 0x000fe20008000f00 */
[----:B------:R-:W-:Y:S01]  /*1780*/  IMAD.U32 R153, RZ, RZ, UR12 ;  /* 0x0000000cff997e24 */ /* 0x000fe2000f8e00ff */
[----:B------:R-:W-:Y:S01]  /*1790*/  ISETP.NE.AND P2, PT, R120, 0x1, PT ;  /* 0x000000017800780c */ /* 0x000fe20003f45270 */
[----:B------:R-:W-:Y:S01]  /*17a0*/  FFMA.FTZ R111, R111, R152, 1.1641532182693481445e-10 ;  /* 0x2f0000006f6f7423 */ /* 0x000fe20000010098 */
[----:B------:R-:W-:Y:S01]  /*17b0*/  LOP3.LUT R182, R182, 0xfffffff7, RZ, 0xc0, !PT ;  /* 0xfffffff7b6b67812 */ /* 0x000fe200078ec0ff */
[----:B------:R-:W-:Y:S01]  /*17c0*/  FMUL.FTZ R110, R110, R153 ;  /* 0x000000996e6e7220 */ /* 0x000fe20000410000 */
[----:B------:R-:W-:Y:S01]  /*17d0*/  BSSY.RECONVERGENT B0, `(.L_x_9133) ;  /* 0x000004e000007945 */ /* 0x000fe20003800200 */
[----:B------:R-:W-:Y:S01]  /*17e0*/  IMAD.MOV.U32 R122, RZ, RZ, 0x2 ;  /* 0x00000002ff7a7424 */ /* 0x000fe200078e00ff */
[----:B------:R-:W-:Y:S01]  /*17f0*/  FSETP.GTU.FTZ.AND P0, PT, R111, R154, PT ;  /* 0x0000009a6f00720b */ /* 0x000fe20003f1c000 */
[----:B------:R-:W-:-:S03]  /*1800*/  @P1 HADD2.F32 R111, -RZ, R4.H0_H0 ;  /* 0x20000004ff6f1230 */ /* 0x000fc60000004100 */
        /* <DEDUP_REMOVED lines=15> */
.L_x_9135:
        /* <DEDUP_REMOVED lines=13> */
.L_x_9137:
[----:B------:R-:W-:Y:S05]  /*19d0*/  BSYNC.RECONVERGENT B1 ;  /* 0x0000000000017941 */ /* 0x000fea0003800200 */
.L_x_9136:
        /* <DEDUP_REMOVED lines=45> */
.L_x_9134:
[----:B------:R-:W-:Y:S05]  /*1cb0*/  BSYNC.RECONVERGENT B0 ;  /* 0x0000000000007941 */ /* 0x000fea0003800200 */
.L_x_9133:
[----:B------:R-:W-:Y:S01]  /*1cc0*/  I2FP.F32.U32 R111, R111 ;  /* 0x0000006f006f7245 */ /* 0x000fe20000201000 */
[----:B------:R-:W-:Y:S01]  /*1cd0*/  HADD2.F32 R104, -RZ, R104.H1_H1 ;  /* 0x30000068ff687230 */ /* 0x000fe20000004100 */
[----:B------:R-:W-:Y:S01]  /*1ce0*/  ISETP.NE.AND P2, PT, R122, 0x1, PT ;  /* 0x000000017a00780c */ /* 0x000fe20003f45270 */
[----:B------:R-:W-:Y:S01]  /*1cf0*/  BSSY.RECONVERGENT B0, `(.L_x_9138) ;  /* 0x0000051000007945 */ /* 0x000fe20003800200 */
[----:B------:R-:W-:Y:S01]  /*1d00*/  LOP3.LUT R182, R182, 0xfffffffb, RZ, 0xc0, !PT ;  /* 0xfffffffbb6b67812 */ /* 0x000fe200078ec0ff */
[----:B------:R-:W-:Y:S01]  /*1d10*/  FFMA.FTZ R111, R111, R152, 1.1641532182693481445e-10 ;  /* 0x2f0000006f6f7423 */ /* 0x000fe20000010098 */
[----:B------:R-:W-:Y:S01]  /*1d20*/  FMUL.FTZ R104, R104, R153 ;  /* 0x0000009968687220 */ /* 0x000fe20000410000 */
[----:B------:R-:W-:-:S03]  /*1d30*/  IMAD.MOV.U32 R132, RZ, RZ, 0x2 ;  /* 0x00000002ff847424 */ /* 0x000fc600078e00ff */
[----:B------:R-:W-:Y:S01]  /*1d40*/  FSETP.GTU.FTZ.AND P0, PT, R111, R154, PT ;  /* 0x0000009a6f00720b */ /* 0x000fe20003f1c000 */
[----:B------:R-:W-:-:S03]  /*1d50*/  @P1 HADD2.F32 R111, -RZ, R4.H1_H1 ;  /* 0x30000004ff6f1230 */ /* 0x000fc60000004100 */
        /* <DEDUP_REMOVED lines=15> */
.L_x_9140:
        /* <DEDUP_REMOVED lines=13> */
.L_x_9142:
[----:B------:R-:W-:Y:S05]  /*1f20*/  BSYNC.RECONVERGENT B1 ;  /* 0x0000000000017941 */ /* 0x000fea0003800200 */
.L_x_9141:
        /* <DEDUP_REMOVED lines=45> */
.L_x_9139:
[----:B------:R-:W-:Y:S05]  /*2200*/  BSYNC.RECONVERGENT B0 ;  /* 0x0000000000007941 */ /* 0x000fea0003800200 */
.L_x_9138:
        /* <DEDUP_REMOVED lines=25> */
.L_x_9145:
        /* <DEDUP_REMOVED lines=13> */
.L_x_9147:
[----:B------:R-:W-:Y:S05]  /*2470*/  BSYNC.RECONVERGENT B1 ;  /* 0x0000000000017941 */ /* 0x000fea0003800200 */
.L_x_9146:
        /* <DEDUP_REMOVED lines=42> */
[----:B------:R-:W-:-:S03]  /*2720*/  LOP3.LUT R174, R0, R174, R177, 0x96, !PT ;  /* 0x000000ae00ae7212 */ /* 0x000fc600078e96b1 */
[----:B------:R-:W-:Y:S01]  /*2730*/  IMAD.MOV.U32 R156, RZ, RZ, R134 ;  /* 0x000000ffff9c7224 */ /* 0x000fe200078e0086 */
[----:B------:R-:W-:-:S07]  /*2740*/  LOP3.LUT R173, R136, R132, R135, 0x96, !PT ;  /* 0x0000008488ad7212 */ /* 0x000fce00078e9687 */
.L_x_9144:
[----:B------:R-:W-:Y:S05]  /*2750*/  BSYNC.RECONVERGENT B0 ;  /* 0x0000000000007941 */ /* 0x000fea0003800200 */
.L_x_9143:
        /* <DEDUP_REMOVED lines=8> */
[----:B------:R-:W-:Y:S01]  /*27e0*/  FSEL R131, R132, RZ, !P2 ;  /* 0x000000ff84837208 */ /* 0x000fe20005000000 */
[----:B------:R-:W-:Y:S01]  /*27f0*/  IMAD.MOV.U32 R132, RZ, RZ, R176 ;  /* 0x000000ffff847224 */ /* 0x000fe200078e00b0 */
        /* <DEDUP_REMOVED lines=13> */
.L_x_9150:
        /* <DEDUP_REMOVED lines=13> */
.L_x_9152:
[----:B------:R-:W-:Y:S05]  /*29a0*/  BSYNC.RECONVERGENT B1 ;  /* 0x0000000000017941 */ /* 0x000fea0003800200 */
.L_x_9151:
        /* <DEDUP_REMOVED lines=45> */
.L_x_9149:
[----:B------:R-:W-:Y:S05]  /*2c80*/  BSYNC.RECONVERGENT B0 ;  /* 0x0000000000007941 */ /* 0x000fea0003800200 */
.L_x_9148:
        /* <DEDUP_REMOVED lines=23> */
.L_x_9155:
        /* <DEDUP_REMOVED lines=13> */
.L_x_9157:
[----:B------:R-:W-:Y:S05]  /*2ed0*/  BSYNC.RECONVERGENT B1 ;  /* 0x0000000000017941 */ /* 0x000fea0003800200 */
.L_x_9156:
        /* <DEDUP_REMOVED lines=45> */
.L_x_9154:
[----:B------:R-:W-:Y:S05]  /*31b0*/  BSYNC.RECONVERGENT B0 ;  /* 0x0000000000007941 */ /* 0x000fea0003800200 */
.L_x_9153:
        /* <DEDUP_REMOVED lines=23> */
.L_x_9160:
        /* <DEDUP_REMOVED lines=13> */
.L_x_9162:
[----:B------:R-:W-:Y:S05]  /*3400*/  BSYNC.RECONVERGENT B1 ;  /* 0x0000000000017941 */ /* 0x000fea0003800200 */
.L_x_9161:
        /* <DEDUP_REMOVED lines=45> */
.L_x_9159:
[----:B------:R-:W-:Y:S05]  /*36e0*/  BSYNC.RECONVERGENT B0 ;  /* 0x0000000000007941 */ /* 0x000fea0003800200 */
.L_x_9158:
        /* <DEDUP_REMOVED lines=23> */
.L_x_9165:
        /* <DEDUP_REMOVED lines=13> */
.L_x_9167:
[----:B------:R-:W-:Y:S05]  /*3930*/  BSYNC.RECONVERGENT B1 ;  /* 0x0000000000017941 */ /* 0x000fea0003800200 */
.L_x_9166:
        /* <DEDUP_REMOVED lines=45> */
.L_x_9164:
[----:B------:R-:W-:Y:S05]  /*3c10*/  BSYNC.RECONVERGENT B0 ;  /* 0x0000000000007941 */ /* 0x000fea0003800200 */
.L_x_9163:
        /* <DEDUP_REMOVED lines=15> */
.L_x_9127:
[----:B------:R-:W-:Y:S01]  /*3d10*/  ISETP.NE.AND P0, PT, R172, 0x1, PT ;  /* 0x00000001ac00780c */ /* 0x000fe20003f05270 */
[----:B------:R-:W-:Y:S01]  /*3d20*/  BSSY.RECONVERGENT B0, `(.L_x_9169) ;  /* 0x0000049000007945 */ /* 0x000fe20003800200 */
[C---:B------:R-:W-:Y:S01]  /*3d30*/  VIADD R110, R3.reuse, 0xa9066899 ;  /* 0xa9066899036e7836 */ /* 0x040fe20000000000 */
        /* <DEDUP_REMOVED lines=16> */
.L_x_9171:
        /* <DEDUP_REMOVED lines=13> */
.L_x_9173:
[----:B------:R-:W-:Y:S05]  /*3f10*/  BSYNC.RECONVERGENT B1 ;  /* 0x0000000000017941 */ /* 0x000fea0003800200 */
.L_x_9172:
        /* <DEDUP_REMOVED lines=41> */
.L_x_9170:
[----:B------:R-:W-:Y:S05]  /*41b0*/  BSYNC.RECONVERGENT B0 ;  /* 0x0000000000007941 */ /* 0x000fea0003800200 */
.L_x_9169:
[----:B------:R-:W-:Y:S01]  /*41c0*/  I2FP.F32.U32 R125, R118 ;  /* 0x00000076007d7245 */ /* 0x000fe20000201000 */
[----:B------:R-:W-:Y:S01]  /*41d0*/  IMAD.U32 R154, RZ, RZ, UR11 ;  /* 0x0000000bff9a7e24 */ /* 0x000fe2000f8e00ff */
[----:B------:R-:W-:Y:S01]  /*41e0*/  ISETP.NE.AND P2, PT, R122, 0x1, PT ;  /* 0x000000017a00780c */ /* 0x000fe20003f45270 */
[----:B-----5:R-:W-:Y:S01]  /*41f0*/  HADD2.F32 R118, -RZ, R104.H0_H0 ;  /* 0x20000068ff767230 */ /* 0x020fe20000004100 */
[----:B------:R-:W-:Y:S01]  /*4200*/  MOV R153, UR12 ;  /* 0x0000000c00997c02 */ /* 0x000fe20008000f00 */
[----:B------:R-:W-:Y:S01]  /*4210*/  FFMA.FTZ R125, R125, R152, 1.1641532182693481445e-10 ;  /* 0x2f0000007d7d7423 */ /* 0x000fe20000010098 */
[----:B------:R-:W-:Y:S01]  /*4220*/  LOP3.LUT R182, R182, 0xfffffff7, RZ, 0xc0, !PT ;  /* 0xfffffff7b6b67812 */ /* 0x000fe200078ec0ff */
[----:B------:R-:W-:Y:S01]  /*4230*/  BSSY.RECONVERGENT B0, `(.L_x_9174) ;  /* 0x0000049000007945 */ /* 0x000fe20003800200 */
[----:B------:R-:W-:Y:S02]  /*4240*/  IMAD.MOV.U32 R126, RZ, RZ, 0x2 ;  /* 0x00000002ff7e7424 */ /* 0x000fe400078e00ff */
        /* <DEDUP_REMOVED lines=15> */
.L_x_9176:
        /* <DEDUP_REMOVED lines=13> */
.L_x_9178:
[----:B------:R-:W-:Y:S05]  /*4410*/  BSYNC.RECONVERGENT B1 ;  /* 0x0000000000017941 */ /* 0x000fea0003800200 */
.L_x_9177:
        /* <DEDUP_REMOVED lines=42> */
.L_x_9175:
[----:B------:R-:W-:Y:S05]  /*46c0*/  BSYNC.RECONVERGENT B0 ;  /* 0x0000000000007941 */ /* 0x000fea0003800200 */
.L_x_9174:
        /* <DEDUP_REMOVED lines=25> */
.L_x_9181:
        /* <DEDUP_REMOVED lines=13> */
.L_x_9183:
[----:B------:R-:W-:Y:S05]  /*4930*/  BSYNC.RECONVERGENT B1 ;  /* 0x0000000000017941 */ /* 0x000fea0003800200 */
.L_x_9182:
        /* <DEDUP_REMOVED lines=42> */
.L_x_9180:
[----:B------:R-:W-:Y:S05]  /*4be0*/  BSYNC.RECONVERGENT B0 ;  /* 0x0000000000007941 */ /* 0x000fea0003800200 */
.L_x_9179:
[----:B------:R-:W-:Y:S01]  /*4bf0*/  I2FP.F32.U32 R125, R120 ;  /* 0x00000078007d7245 */ /* 0x000fe20000201000 */
[----:B------:R-:W-:Y:S01]  /*4c00*/  HADD2.F32 R104, -RZ, R104.H1_H1 ;  /* 0x30000068ff687230 */ /* 0x000fe20000004100 */
[----:B------:R-:W-:Y:S01]  /*4c10*/  ISETP.NE.AND P2, PT, R122, 0x1, PT ;  /* 0x000000017a00780c */ /* 0x000fe20003f45270 */
[----:B------:R-:W-:Y:S01]  /*4c20*/  BSSY.RECONVERGENT B0, `(.L_x_9184) ;  /* 0x000004b000007945 */ /* 0x000fe20003800200 */
[----:B------:R-:W-:Y:S01]  /*4c30*/  LOP3.LUT R182, R182, 0xfffffffb, RZ, 0xc0, !PT ;  /* 0xfffffffbb6b67812 */ /* 0x000fe200078ec0ff */
[----:B------:R-:W-:Y:S01]  /*4c40*/  FFMA.FTZ R125, R125, R152, 1.1641532182693481445e-10 ;  /* 0x2f0000007d7d7423 */ /* 0x000fe20000010098 */
[----:B------:R-:W-:Y:S01]  /*4c50*/  FMUL.FTZ R120, R104, R153 ;  /* 0x0000009968787220 */ /* 0x000fe20000410000 */
[----:B------:R-:W-:Y:S02]  /*4c60*/  IMAD.MOV.U32 R126, RZ, RZ, 0x2 ;  /* 0x00000002ff7e7424 */ /* 0x000fe400078e00ff */
        /* <DEDUP_REMOVED lines=14> */
.L_x_9186:
        /* <DEDUP_REMOVED lines=13> */
.L_x_9188:
[----:B------:R-:W-:Y:S05]  /*4e20*/  BSYNC.RECONVERGENT B1 ;  /* 0x0000000000017941 */ /* 0x000fea0003800200 */
.L_x_9187:
        /* <DEDUP_REMOVED lines=42> */
.L_x_9185:
[----:B------:R-:W-:Y:S05]  /*50d0*/  BSYNC.RECONVERGENT B0 ;  /* 0x0000000000007941 */ /* 0x000fea0003800200 */
.L_x_9184:
[----:B------:R-:W-:Y:S01]  /*50e0*/  I2FP.F32.U32 R125, R104 ;  /* 0x00000068007d7245 */ /* 0x000fe20000201000 */
[----:B------:R-:W-:Y:S01]  /*50f0*/  HADD2.F32 R104, -RZ, R140.H1_H1 ;  /* 0x3000008cff687230 */ /* 0x000fe20000004100 */
[----:B------:R-:W-:Y:S01]  /*5100*/  ISETP.NE.AND P2, PT, R126, 0x1, PT ;  /* 0x000000017e00780c */ /* 0x000fe20003f45270 */
[----:B------:R-:W-:Y:S01]  /*5110*/  @P1 HADD2.F32 R127, -RZ, R4.H1_H1 ;  /* 0x30000004ff7f1230 */ /* 0x000fe20000004100 */
[----:B------:R-:W-:Y:S01]  /*5120*/  BSSY.RECONVERGENT B0, `(.L_x_9189) ;  /* 0x000004d000007945 */ /* 0x000fe20003800200 */
[----:B------:R-:W-:Y:S01]  /*5130*/  FFMA.FTZ R125, R125, R152, 1.1641532182693481445e-10 ;  /* 0x2f0000007d7d7423 */ /* 0x000fe20000010098 */
[----:B------:R-:W-:Y:S01]  /*5140*/  FMUL.FTZ R104, R104, R153 ;  /* 0x0000009968687220 */ /* 0x000fe20000410000 */
[----:B------:R-:W-:Y:S02]  /*5150*/  HFMA2 R128, -RZ, RZ, 0, 1.1920928955078125e-07 ;  /* 0x00000002ff807431 */ /* 0x000fe400000001ff */
[----:B------:R-:W-:Y:S01]  /*5160*/  IMAD.MOV.U32 R122, RZ, RZ, R176 ;  /* 0x000000ffff7a7224 */ /* 0x000fe200078e00b0 */
[----:B------:R-:W-:-:S04]  /*5170*/  FSETP.GTU.FTZ.AND P0, PT, R125, R154, PT ;  /* 0x0000009a7d00720b */ /* 0x000fc80003f1c000 */
[----:B------:R-:W-:-:S05]  /*5180*/  FSEL R125, R104, RZ, !P0 ;  /* 0x000000ff687d7208 */ /* 0x000fca0004000000 */
[----:B------:R-:W-:Y:S01]  /*5190*/  FADD.FTZ R104, R120, R125 ;  /* 0x0000007d78687221 */ /* 0x000fe20000010000 */
[----:B------:R-:W-:-:S03]  /*51a0*/  SEL R125, RZ, 0x1, P0 ;  /* 0x00000001ff7d7807 */ /* 0x000fc60000000000 */
        /* <DEDUP_REMOVED lines=12> */
.L_x_9191:
        /* <DEDUP_REMOVED lines=13> */
.L_x_9193:
[----:B------:R-:W-:Y:S05]  /*5340*/  BSYNC.RECONVERGENT B1 ;  /* 0x0000000000017941 */ /* 0x000fea0003800200 */
.L_x_9192:
        /* <DEDUP_REMOVED lines=42> */
.L_x_9190:
[----:B------:R-:W-:Y:S05]  /*55f0*/  BSYNC.RECONVERGENT B0 ;  /* 0x0000000000007941 */ /* 0x000fea0003800200 */
.L_x_9189:
[----:B------:R-:W-:Y:S01]  /*5600*/  I2FP.F32.U32 R127, R122 ;  /* 0x0000007a007f7245 */ /* 0x000fe20000201000 */
[----:B------:R-:W-:Y:S01]  /*5610*/  HADD2.F32 R122, -RZ, R105.H0_H0 ;  /* 0x20000069ff7a7230 */ /* 0x000fe20000004100 */
        /* <DEDUP_REMOVED lines=20> */
.L_x_9196:
        /* <DEDUP_REMOVED lines=13> */
.L_x_9198:
[----:B------:R-:W-:Y:S05]  /*5830*/  BSYNC.RECONVERGENT B1 ;  /* 0x0000000000017941 */ /* 0x000fea0003800200 */
.L_x_9197:
        /* <DEDUP_REMOVED lines=42> */
.L_x_9195:
[----:B------:R-:W-:Y:S05]  /*5ae0*/  BSYNC.RECONVERGENT B0 ;  /* 0x0000000000007941 */ /* 0x000fea0003800200 */
.L_x_9194:
        /* <DEDUP_REMOVED lines=25> */
.L_x_9201:
        /* <DEDUP_REMOVED lines=13> */
.L_x_9203:
[----:B------:R-:W-:Y:S05]  /*5d50*/  BSYNC.RECONVERGENT B1 ;  /* 0x0000000000017941 */ /* 0x000fea0003800200 */
.L_x_9202:
        /* <DEDUP_REMOVED lines=42> */
.L_x_9200:
[----:B------:R-:W-:Y:S05]  /*6000*/  BSYNC.RECONVERGENT B0 ;  /* 0x0000000000007941 */ /* 0x000fea0003800200 */
.L_x_9199:
        /* <DEDUP_REMOVED lines=20> */
.L_x_9206:
        /* <DEDUP_REMOVED lines=13> */
.L_x_9208:
[----:B------:R-:W-:Y:S05]  /*6220*/  BSYNC.RECONVERGENT B1 ;  /* 0x0000000000017941 */ /* 0x000fea0003800200 */
.L_x_9207:
        /* <DEDUP_REMOVED lines=42> */
.L_x_9205:
[----:B------:R-:W-:Y:S05]  /*64d0*/  BSYNC.RECONVERGENT B0 ;  /* 0x0000000000007941 */ /* 0x000fea0003800200 */
.L_x_9204:
        /* <DEDUP_REMOVED lines=11> */
[----:B------:R-:W-:Y:S01]  /*6590*/  SEL R127, RZ, 0x1, P0 ;  /* 0x00000001ff7f7807 */ /* 0x000fe20000000000 */
[----:B------:R-:W-:Y:S02]  /*65a0*/  IMAD.MOV.U32 R128, RZ, RZ, R176 ;  /* 0x000000ffff807224 */ /* 0x000fe400078e00b0 */
        /* <DEDUP_REMOVED lines=12> */
.L_x_9211:
        /* <DEDUP_REMOVED lines=13> */
.L_x_9213:
[----:B------:R-:W-:Y:S05]  /*6740*/  BSYNC.RECONVERGENT B1 ;  /* 0x0000000000017941 */ /* 0x000fea0003800200 */
.L_x_9212:
        /* <DEDUP_REMOVED lines=42> */
.L_x_9210:
[----:B------:R-:W-:Y:S05]  /*69f0*/  BSYNC.RECONVERGENT B0 ;  /* 0x0000000000007941 */ /* 0x000fea0003800200 */
.L_x_9209:
        /* <DEDUP_REMOVED lines=20> */
.L_x_9216:
        /* <DEDUP_REMOVED lines=13> */
.L_x_9218:
[----:B------:R-:W-:Y:S05]  /*6c10*/  BSYNC.RECONVERGENT B1 ;  /* 0x0000000000017941 */ /* 0x000fea0003800200 */
.L_x_9217:
        /* <DEDUP_REMOVED lines=42> */
.L_x_9215:
[----:B------:R-:W-:Y:S05]  /*6ec0*/  BSYNC.RECONVERGENT B0 ;  /* 0x0000000000007941 */ /* 0x000fea0003800200 */
.L_x_9214:
        /* <DEDUP_REMOVED lines=25> */
.L_x_9221:
        /* <DEDUP_REMOVED lines=13> */
.L_x_9223:
[----:B------:R-:W-:Y:S05]  /*7130*/  BSYNC.RECONVERGENT B1 ;  /* 0x0000000000017941 */ /* 0x000fea0003800200 */
.L_x_9222:
        /* <DEDUP_REMOVED lines=42> */
.L_x_9220:
[----:B------:R-:W-:Y:S05]  /*73e0*/  BSYNC.RECONVERGENT B0 ;  /* 0x0000000000007941 */ /* 0x000fea0003800200 */
.L_x_9219:
        /* <DEDUP_REMOVED lines=20> */
.L_x_9226:
        /* <DEDUP_REMOVED lines=13> */
.L_x_9228:
[----:B------:R-:W-:Y:S05]  /*7600*/  BSYNC.RECONVERGENT B1 ;  /* 0x0000000000017941 */ /* 0x000fea0003800200 */
.L_x_9227:
        /* <DEDUP_REMOVED lines=42> */
.L_x_9225:
[----:B------:R-:W-:Y:S05]  /*78b0*/  BSYNC.RECONVERGENT B0 ;  /* 0x0000000000007941 */ /* 0x000fea0003800200 */
.L_x_9224:
        /* <DEDUP_REMOVED lines=25> */
.L_x_9231:
        /* <DEDUP_REMOVED lines=13> */
.L_x_9233:
[----:B------:R-:W-:Y:S05]  /*7b20*/  BSYNC.RECONVERGENT B1 ;  /* 0x0000000000017941 */ /* 0x000fea0003800200 */
.L_x_9232:
        /* <DEDUP_REMOVED lines=42> */
.L_x_9230:
[----:B------:R-:W-:Y:S05]  /*7dd0*/  BSYNC.RECONVERGENT B0 ;  /* 0x0000000000007941 */ /* 0x000fea0003800200 */
.L_x_9229:
        /* <DEDUP_REMOVED lines=20> */
.L_x_9236:
        /* <DEDUP_REMOVED lines=13> */
.L_x_9238:
[----:B------:R-:W-:Y:S05]  /*7ff0*/  BSYNC.RECONVERGENT B1 ;  /* 0x0000000000017941 */ /* 0x000fea0003800200 */
.L_x_9237:
        /* <DEDUP_REMOVED lines=42> */
.L_x_9235:
[----:B------:R-:W-:Y:S05]  /*82a0*/  BSYNC.RECONVERGENT B0 ;  /* 0x0000000000007941 */ /* 0x000fea0003800200 */
.L_x_9234:
        /* <DEDUP_REMOVED lines=13> */
[----:B------:R-:W-:Y:S02]  /*8380*/  @!P1 IMAD.MOV.U32 R134, RZ, RZ, R158 ;  /* 0x000000ffff869224 */ /* 0x000fe400078e009e */
[----:B------:R-:W-:-:S03]  /*8390*/  HFMA2 R161, -RZ, RZ, 0, 1.1920928955078125e-07 ;  /* 0x00000002ffa17431 */ /* 0x000fc600000001ff */
        /* <DEDUP_REMOVED lines=10> */
.L_x_9241:
        /* <DEDUP_REMOVED lines=13> */
.L_x_9243:
[----:B------:R-:W-:Y:S05]  /*8510*/  BSYNC.RECONVERGENT B1 ;  /* 0x0000000000017941 */ /* 0x000fea0003800200 */
.L_x_9242:
        /* <DEDUP_REMOVED lines=42> */
.L_x_9240:
[----:B------:R-:W-:Y:S05]  /*87c0*/  BSYNC.RECONVERGENT B0 ;  /* 0x0000000000007941 */ /* 0x000fea0003800200 */
.L_x_9239:
        /* <DEDUP_REMOVED lines=20> */
.L_x_9246:
        /* <DEDUP_REMOVED lines=15> */
.L_x_9248:
[----:B------:R-:W-:Y:S05]  /*8a00*/  BSYNC.RECONVERGENT B1 ;  /* 0x0000000000017941 */ /* 0x000fea0003800200 */
.L_x_9247:
        /* <DEDUP_REMOVED lines=42> */
.L_x_9245:
[----:B------:R-:W-:Y:S05]  /*8cb0*/  BSYNC.RECONVERGENT B0 ;  /* 0x0000000000007941 */ /* 0x000fea0003800200 */
.L_x_9244:
        /* <DEDUP_REMOVED lines=16> */
.L_x_9168:
        /* <DEDUP_REMOVED lines=50> */
.L_x_9249:
        /* <DEDUP_REMOVED lines=20> */
.L_x_9253:
        /* <DEDUP_REMOVED lines=13> */
.L_x_9255:
[----:B------:R-:W-:Y:S05]  /*92f0*/  BSYNC.RECONVERGENT B1 ;  /* 0x0000000000017941 */ /* 0x000fea0003800200 */
.L_x_9254:
[----:B------:R-:W-:Y:S01]  /*9300*/  IMAD.WIDE.U32 R126, R112, -0x326172a9, RZ ;  /* 0xcd9e8d57707e7825 */ /* 0x000fe200078e00ff */
[----:B-1----:R-:W-:-:S03]  /*9310*/  LOP3.LUT R158, R121, R125, R3, 0x96, !PT ;  /* 0x0000007d799e7212 */ /* 0x002fc600078e9603 */
        /* <DEDUP_REMOVED lines=42> */
.L_x_9252:
[----:B------:R-:W-:Y:S05]  /*95c0*/  BSYNC.RECONVERGENT B0 ;  /* 0x0000000000007941 */ /* 0x000fea0003800200 */
.L_x_9251:
[----:B------:R-:W-:Y:S01]  /*95d0*/  I2FP.F32.U32 R125, R124 ;  /* 0x0000007c007d7245 */ /* 0x000fe20000201000 */
[----:B-----5:R-:W-:Y:S01]  /*95e0*/  HADD2.F32 R124, -RZ, R104.H0_H0 ;  /* 0x20000068ff7c7230 */ /* 0x020fe20000004100 */
[----:B------:R-:W-:Y:S01]  /*95f0*/  ISETP.NE.AND P3, PT, R126, 0x1, PT ;  /* 0x000000017e00780c */ /* 0x000fe20003f65270 */
[----:B------:R-:W-:Y:S01]  /*9600*/  BSSY.RECONVERGENT B0, `(.L_x_9256) ;  /* 0x000004e000007945 */ /* 0x000fe20003800200 */
[----:B------:R-:W-:Y:S01]  /*9610*/  LOP3.LUT R182, R182, 0xffffffef, RZ, 0xc0, !PT ;  /* 0xffffffefb6b67812 */ /* 0x000fe200078ec0ff */
[----:B------:R-:W-:Y:S01]  /*9620*/  FFMA.FTZ R125, R125, R152, 1.1641532182693481445e-10 ;  /* 0x2f0000007d7d7423 */ /* 0x000fe20000010098 */
[----:B------:R-:W-:Y:S01]  /*9630*/  FMUL.FTZ R124, R124, R153 ;  /* 0x000000997c7c7220 */ /* 0x000fe20000410000 */
[----:B------:R-:W-:-:S03]  /*9640*/  IMAD.MOV.U32 R127, RZ, RZ, 0x2 ;  /* 0x00000002ff7f7424 */ /* 0x000fc600078e00ff */
[----:B------:R-:W-:Y:S02]  /*9650*/  FSETP.GTU.FTZ.AND P2, PT, R125, R154, PT ;  /* 0x0000009a7d00720b */ /* 0x000fe40003f5c000 */
[----:B------:R-:W-:Y:S02]  /*9660*/  MOV R125, R176 ;  /* 0x000000b0007d7202 */ /* 0x000fe40000000f00 */
        /* <DEDUP_REMOVED lines=12> */
.L_x_9258:
        /* <DEDUP_REMOVED lines=13> */
.L_x_9260:
[----:B------:R-:W-:Y:S05]  /*9800*/  BSYNC.RECONVERGENT B1 ;  /* 0x0000000000017941 */ /* 0x000fea0003800200 */
.L_x_9259:
        /* <DEDUP_REMOVED lines=45> */
.L_x_9257:
[----:B------:R-:W-:Y:S05]  /*9ae0*/  BSYNC.RECONVERGENT B0 ;  /* 0x0000000000007941 */ /* 0x000fea0003800200 */
.L_x_9256:
        /* <DEDUP_REMOVED lines=15> */
[----:B-1----:R-:W-:Y:S01]  /*9be0*/  F2FP.F16.F32.PACK_AB R162, RZ, R155 ;  /* 0x0000009bffa2723e */ /* 0x002fe200000000ff */
        /* <DEDUP_REMOVED lines=9> */
.L_x_9263:
        /* <DEDUP_REMOVED lines=13> */
.L_x_9265:
[----:B------:R-:W-:Y:S05]  /*9d50*/  BSYNC.RECONVERGENT B1 ;  /* 0x0000000000017941 */ /* 0x000fea0003800200 */
.L_x_9264:
        /* <DEDUP_REMOVED lines=45> */
.L_x_9262:
[----:B------:R-:W-:Y:S05]  /*a030*/  BSYNC.RECONVERGENT B0 ;  /* 0x0000000000007941 */ /* 0x000fea0003800200 */
.L_x_9261:
        /* <DEDUP_REMOVED lines=22> */
.L_x_9268:
        /* <DEDUP_REMOVED lines=13> */
.L_x_9270:
[----:B------:R-:W-:Y:S05]  /*a270*/  BSYNC.RECONVERGENT B1 ;  /* 0x0000000000017941 */ /* 0x000fea0003800200 */
.L_x_9269:
        /* <DEDUP_REMOVED lines=45> */
.L_x_9267:
[----:B------:R-:W-:Y:S05]  /*a550*/  BSYNC.RECONVERGENT B0 ;  /* 0x0000000000007941 */ /* 0x000fea0003800200 */
.L_x_9266:
        /* <DEDUP_REMOVED lines=9> */
[----:B------:R-:W-:Y:S01]  /*a5f0*/  FSEL R125, R126, RZ, !P2 ;  /* 0x000000ff7e7d7208 */ /* 0x000fe20005000000 */
[----:B------:R-:W-:-:S04]  /*a600*/  IMAD.MOV.U32 R126, RZ, RZ, R176 ;  /* 0x000000ffff7e7224 */ /* 0x000fc800078e00b0 */
[----:B------:R-:W-:Y:S01]  /*a610*/  FADD.FTZ R104, R104, R125 ;  /* 0x0000007d68687221 */ /* 0x000fe20000010000 */
[----:B------:R-:W-:-:S03]  /*a620*/  SEL R125, RZ, 0x1, P2 ;  /* 0x00000001ff7d7807 */ /* 0x000fc60001000000 */
        /* <DEDUP_REMOVED lines=12> */
.L_x_9273:
        /* <DEDUP_REMOVED lines=13> */
.L_x_9275:
[----:B------:R-:W-:Y:S05]  /*a7c0*/  BSYNC.RECONVERGENT B1 ;  /* 0x0000000000017941 */ /* 0x000fea0003800200 */
.L_x_9274:
        /* <DEDUP_REMOVED lines=45> */
.L_x_9272:
[----:B------:R-:W-:Y:S05]  /*aaa0*/  BSYNC.RECONVERGENT B0 ;  /* 0x0000000000007941 */ /* 0x000fea0003800200 */
.L_x_9271:
[----:B------:R-:W-:Y:S01]  /*aab0*/  I2FP.F32.U32 R127, R126 ;  /* 0x0000007e007f7245 */ /* 0x000fe20000201000 */
[----:B------:R-:W-:Y:S01]  /*aac0*/  HADD2.F32 R126, -RZ, R105.H0_H0 ;  /* 0x20000069ff7e7230 */ /* 0x000fe20000004100 */
        /* <DEDUP_REMOVED lines=20> */
.L_x_9278:
        /* <DEDUP_REMOVED lines=13> */
.L_x_9280:
[----:B------:R-:W-:Y:S05]  /*ace0*/  BSYNC.RECONVERGENT B1 ;  /* 0x0000000000017941 */ /* 0x000fea0003800200 */
.L_x_9279:
        /* <DEDUP_REMOVED lines=45> */
.L_x_9277:
[----:B------:R-:W-:Y:S05]  /*afc0*/  BSYNC.RECONVERGENT B0 ;  /* 0x0000000000007941 */ /* 0x000fea0003800200 */
.L_x_9276:
        /* <DEDUP_REMOVED lines=25> */
.L_x_9283:
        /* <DEDUP_REMOVED lines=13> */
.L_x_9285:
[----:B------:R-:W-:Y:S05]  /*b230*/  BSYNC.RECONVERGENT B1 ;  /* 0x0000000000017941 */ /* 0x000fea0003800200 */
.L_x_9284:
        /* <DEDUP_REMOVED lines=45> */
.L_x_9282:
[----:B------:R-:W-:Y:S05]  /*b510*/  BSYNC.RECONVERGENT B0 ;  /* 0x0000000000007941 */ /* 0x000fea0003800200 */
.L_x_9281:
        /* <DEDUP_REMOVED lines=22> */
.L_x_9288:
        /* <DEDUP_REMOVED lines=13> */
.L_x_9290:
[----:B------:R-:W-:Y:S05]  /*b750*/  BSYNC.RECONVERGENT B1 ;  /* 0x0000000000017941 */ /* 0x000fea0003800200 */
.L_x_9289:
        /* <DEDUP_REMOVED lines=45> */
.L_x_9287:
[----:B------:R-:W-:Y:S05]  /*ba30*/  BSYNC.RECONVERGENT B0 ;  /* 0x0000000000007941 */ /* 0x000fea0003800200 */
.L_x_9286:
        /* <DEDUP_REMOVED lines=25> */
.L_x_9293:
        /* <DEDUP_REMOVED lines=13> */
.L_x_9295:
[----:B------:R-:W-:Y:S05]  /*bca0*/  BSYNC.RECONVERGENT B1 ;  /* 0x0000000000017941 */ /* 0x000fea0003800200 */
.L_x_9294:
        /* <DEDUP_REMOVED lines=45> */
.L_x_9292:
[----:B------:R-:W-:Y:S05]  /*bf80*/  BSYNC.RECONVERGENT B0 ;  /* 0x0000000000007941 */ /* 0x000fea0003800200 */
.L_x_9291:
        /* <DEDUP_REMOVED lines=20> */
.L_x_9298:
        /* <DEDUP_REMOVED lines=13> */
.L_x_9300:
[----:B------:R-:W-:Y:S05]  /*c1a0*/  BSYNC.RECONVERGENT B1 ;  /* 0x0000000000017941 */ /* 0x000fea0003800200 */
.L_x_9299:
        /* <DEDUP_REMOVED lines=45> */
.L_x_9297:
[----:B------:R-:W-:Y:S05]  /*c480*/  BSYNC.RECONVERGENT B0 ;  /* 0x0000000000007941 */ /* 0x000fea0003800200 */
.L_x_9296:
        /* <DEDUP_REMOVED lines=25> */
.L_x_9303:
        /* <DEDUP_REMOVED lines=13> */
.L_x_9305:
[----:B------:R-:W-:Y:S05]  /*c6f0*/  BSYNC.RECONVERGENT B1 ;  /* 0x0000000000017941 */ /* 0x000fea0003800200 */
.L_x_9304:
        /* <DEDUP_REMOVED lines=45> */
.L_x_9302:
[----:B------:R-:W-:Y:S05]  /*c9d0*/  BSYNC.RECONVERGENT B0 ;  /* 0x0000000000007941 */ /* 0x000fea0003800200 */
.L_x_9301:
        /* <DEDUP_REMOVED lines=20> */
.L_x_9308:
        /* <DEDUP_REMOVED lines=13> */
.L_x_9310:
[----:B------:R-:W-:Y:S05]  /*cbf0*/  BSYNC.RECONVERGENT B1 ;  /* 0x0000000000017941 */ /* 0x000fea0003800200 */
.L_x_9309:
        /* <DEDUP_REMOVED lines=45> */
.L_x_9307:
[----:B------:R-:W-:Y:S05]  /*ced0*/  BSYNC.RECONVERGENT B0 ;  /* 0x0000000000007941 */ /* 0x000fea0003800200 */
.L_x_9306:
        /* <DEDUP_REMOVED lines=8> */
[----:B------:R-:W-:Y:S01]  /*cf60*/  FSEL R161, R130, RZ, !P4 ;  /* 0x000000ff82a17208 */ /* 0x000fe20006000000 */
[----:B------:R-:W-:Y:S01]  /*cf70*/  IMAD.MOV.U32 R130, RZ, RZ, R176 ;  /* 0x000000ffff827224 */ /* 0x000fe200078e00b0 */
        /* <DEDUP_REMOVED lines=15> */
.L_x_9313:
        /* <DEDUP_REMOVED lines=13> */
.L_x_9315:
[----:B------:R-:W-:Y:S05]  /*d140*/  BSYNC.RECONVERGENT B1 ;  /* 0x0000000000017941 */ /* 0x000fea0003800200 */
.L_x_9314:
        /* <DEDUP_REMOVED lines=45> */
.L_x_9312:
[----:B------:R-:W-:Y:S05]  /*d420*/  BSYNC.RECONVERGENT B0 ;  /* 0x0000000000007941 */ /* 0x000fea0003800200 */
.L_x_9311:
        /* <DEDUP_REMOVED lines=20> */
.L_x_9318:
        /* <DEDUP_REMOVED lines=13> */
.L_x_9320:
[----:B------:R-:W-:Y:S05]  /*d640*/  BSYNC.RECONVERGENT B1 ;  /* 0x0000000000017941 */ /* 0x000fea0003800200 */
.L_x_9319:
        /* <DEDUP_REMOVED lines=45> */
.L_x_9317:
[----:B------:R-:W-:Y:S05]  /*d920*/  BSYNC.RECONVERGENT B0 ;  /* 0x0000000000007941 */ /* 0x000fea0003800200 */
.L_x_9316:
        /* <DEDUP_REMOVED lines=25> */
.L_x_9323:
        /* <DEDUP_REMOVED lines=13> */
.L_x_9325:
[----:B------:R-:W-:Y:S05]  /*db90*/  BSYNC.RECONVERGENT B1 ;  /* 0x0000000000017941 */ /* 0x000fea0003800200 */
.L_x_9324:
        /* <DEDUP_REMOVED lines=46> */
.L_x_9322:
[----:B------:R-:W-:Y:S05]  /*de80*/  BSYNC.RECONVERGENT B0 ;  /* 0x0000000000007941 */ /* 0x000fea0003800200 */
.L_x_9321:
        /* <DEDUP_REMOVED lines=20> */
.L_x_9328:
        /* <DEDUP_REMOVED lines=15> */
.L_x_9330:
[----:B------:R-:W-:Y:S05]  /*e0c0*/  BSYNC.RECONVERGENT B1 ;  /* 0x0000000000017941 */ /* 0x000fea0003800200 */
.L_x_9329:
        /* <DEDUP_REMOVED lines=46> */
.L_x_9327:
[----:B------:R-:W-:Y:S05]  /*e3b0*/  BSYNC.RECONVERGENT B0 ;  /* 0x0000000000007941 */ /* 0x000fea0003800200 */
.L_x_9326:
        /* <DEDUP_REMOVED lines=17> */
.L_x_9250:
        /* <DEDUP_REMOVED lines=16> */
.L_x_9334:
[----:B------:R-:W-:Y:S01]  /*e5d0*/  IADD3 R181, PT, PT, R181, 0x1, RZ ;  /* 0x00000001b5b57810 */ /* 0x000fe20007ffe0ff */
[----:B------:R-:W-:Y:S03]  /*e5e0*/  BSSY.RECONVERGENT B1, `(.L_x_9335) ;  /* 0x000000c000017945 */ /* 0x000fe60003800200 */
[C---:B------:R-:W-:Y:S01]  /*e5f0*/  ISETP.NE.AND P2, PT, R181.reuse, RZ, PT ;  /* 0x000000ffb500720c */ /* 0x040fe20003f45270 */
[----:B-1----:R-:W-:-:S12]  /*e600*/  IMAD.WIDE.U32 R158, R181, -0x2daee0ad, RZ ;  /* 0xd2511f53b59e7825 */ /* 0x002fd800078e00ff */
        /* <DEDUP_REMOVED lines=9> */
.L_x_9336:
[----:B------:R-:W-:Y:S05]  /*e6a0*/  BSYNC.RECONVERGENT B1 ;  /* 0x0000000000017941 */ /* 0x000fea0003800200 */
.L_x_9335:
        /* <DEDUP_REMOVED lines=44> */
.L_x_9333:
[----:B------:R-:W-:Y:S05]  /*e970*/  BSYNC.RECONVERGENT B0 ;  /* 0x0000000000007941 */ /* 0x000fea0003800200 */
.L_x_9332:
[----:B------:R-:W-:Y:S01]  /*e980*/  I2FP.F32.U32 R155, R155 ;  /* 0x0000009b009b7245 */ /* 0x000fe20000201000 */
[----:B-----5:R-:W-:Y:S01]  /*e990*/  HADD2.F32 R156, -RZ, R104.H0_H0 ;  /* 0x20000068ff9c7230 */ /* 0x020fe20000004100 */
[----:B------:R-:W-:Y:S01]  /*e9a0*/  ISETP.NE.AND P3, PT, R157, 0x1, PT ;  /* 0x000000019d00780c */ /* 0x000fe20003f65270 */
[----:B-1----:R-:W-:Y:S01]  /*e9b0*/  @P1 HADD2.F32 R158, -RZ, R4.H0_H0 ;  /* 0x20000004ff9e1230 */ /* 0x002fe20000004100 */
[----:B------:R-:W-:Y:S01]  /*e9c0*/  LOP3.LUT R182, R182, 0xffffffef, RZ, 0xc0, !PT ;  /* 0xffffffefb6b67812 */ /* 0x000fe200078ec0ff */
[----:B------:R-:W-:Y:S01]  /*e9d0*/  FFMA.FTZ R155, R155, R152, 1.1641532182693481445e-10 ;  /* 0x2f0000009b9b7423 */ /* 0x000fe20000010098 */
[----:B------:R-:W-:Y:S01]  /*e9e0*/  FMUL.FTZ R156, R156, R153 ;  /* 0x000000999c9c7220 */ /* 0x000fe20000410000 */
[----:B------:R-:W-:Y:S03]  /*e9f0*/  BSSY.RECONVERGENT B0, `(.L_x_9337) ;  /* 0x000004d000007945 */ /* 0x000fe60003800200 */
[----:B------:R-:W-:-:S04]  /*ea00*/  FSETP.GTU.FTZ.AND P2, PT, R155, R154, PT ;  /* 0x0000009a9b00720b */ /* 0x000fc80003f5c000 */
[----:B------:R-:W-:Y:S01]  /*ea10*/  FSEL R155, R156, RZ, !P2 ;  /* 0x000000ff9c9b7208 */ /* 0x000fe20005000000 */
[----:B------:R-:W-:Y:S01]  /*ea20*/  IMAD.MOV.U32 R156, RZ, RZ, R176 ;  /* 0x000000ffff9c7224 */ /* 0x000fe200078e00b0 */
[----:B------:R-:W-:-:S03]  /*ea30*/  PLOP3.LUT P2, PT, P2, PT, PT, 0x8, 0x80 ;  /* 0x000000000080781c */ /* 0x000fc6000174e170 */
[----:B------:R-:W-:Y:S01]  /*ea40*/  @P1 FADD.FTZ R155, R158, R155 ;  /* 0x0000009b9e9b1221 */ /* 0x000fe20000010000 */
[----:B------:R-:W-:-:S04]  /*ea50*/  HFMA2 R158, -RZ, RZ, 0, 1.1920928955078125e-07 ;  /* 0x00000002ff9e7431 */ /* 0x000fc800000001ff */
        /* <DEDUP_REMOVED lines=11> */
.L_x_9339:
        /* <DEDUP_REMOVED lines=13> */
.L_x_9341:
[----:B------:R-:W-:Y:S05]  /*ebe0*/  BSYNC.RECONVERGENT B1 ;  /* 0x0000000000017941 */ /* 0x000fea0003800200 */
.L_x_9340:
        /* <DEDUP_REMOVED lines=45> */
.L_x_9338:
[----:B------:R-:W-:Y:S05]  /*eec0*/  BSYNC.RECONVERGENT B0 ;  /* 0x0000000000007941 */ /* 0x000fea0003800200 */
.L_x_9337:
        /* <DEDUP_REMOVED lines=25> */
.L_x_9344:
        /* <DEDUP_REMOVED lines=13> */
.L_x_9346:
[----:B------:R-:W-:Y:S05]  /*f130*/  BSYNC.RECONVERGENT B1 ;  /* 0x0000000000017941 */ /* 0x000fea0003800200 */
.L_x_9345:
        /* <DEDUP_REMOVED lines=45> */
.L_x_9343:
[----:B------:R-:W-:Y:S05]  /*f410*/  BSYNC.RECONVERGENT B0 ;  /* 0x0000000000007941 */ /* 0x000fea0003800200 */
.L_x_9342:
[----:B------:R-:W-:Y:S01]  /*f420*/  I2FP.F32.U32 R157, R157 ;  /* 0x0000009d009d7245 */ /* 0x000fe20000201000 */
[----:B------:R-:W-:Y:S01]  /*f430*/  HADD2.F32 R158, -RZ, R105.H0_H0 ;  /* 0x20000069ff9e7230 */ /* 0x000fe20000004100 */
[----:B------:R-:W-:Y:S01]  /*f440*/  ISETP.NE.AND P3, PT, R159, 0x1, PT ;  /* 0x000000019f00780c */ /* 0x000fe20003f65270 */
[----:B------:R-:W-:Y:S01]  /*f450*/  @P1 HADD2.F32 R160, -RZ, R5.H0_H0 ;  /* 0x20000005ffa01230 */ /* 0x000fe20000004100 */
[----:B------:R-:W-:Y:S01]  /*f460*/  LOP3.LUT R182, R182, 0xfffffffb, RZ, 0xc0, !PT ;  /* 0xfffffffbb6b67812 */ /* 0x000fe200078ec0ff */
[----:B------:R-:W-:Y:S01]  /*f470*/  FFMA.FTZ R157, R157, R152, 1.1641532182693481445e-10 ;  /* 0x2f0000009d9d7423 */ /* 0x000fe20000010098 */
[----:B------:R-:W-:Y:S01]  /*f480*/  FMUL.FTZ R158, R158, R153 ;  /* 0x000000999e9e7220 */ /* 0x000fe20000410000 */
[----:B------:R-:W-:Y:S03]  /*f490*/  BSSY.RECONVERGENT B0, `(.L_x_9347) ;  /* 0x000004d000007945 */ /* 0x000fe60003800200 */
[----:B------:R-:W-:-:S04]  /*f4a0*/  FSETP.GTU.FTZ.AND P2, PT, R157, R154, PT ;  /* 0x0000009a9d00720b */ /* 0x000fc80003f5c000 */
[----:B------:R-:W-:Y:S02]  /*f4b0*/  FSEL R157, R158, RZ, !P2 ;  /* 0x000000ff9e9d7208 */ /* 0x000fe40005000000 */
[----:B------:R-:W-:Y:S02]  /*f4c0*/  PLOP3.LUT P2, PT, P2, PT, PT, 0x8, 0x80 ;  /* 0x000000000080781c */ /* 0x000fe4000174e170 */
[----:B------:R-:W-:Y:S01]  /*f4d0*/  MOV R158, R176 ;  /* 0x000000b0009e7202 */ /* 0x000fe20000000f00 */
[----:B------:R-:W-:Y:S01]  /*f4e0*/  @P1 FADD.FTZ R157, R160, R157 ;  /* 0x0000009da09d1221 */ /* 0x000fe20000010000 */
[----:B------:R-:W-:-:S04]  /*f4f0*/  IMAD.MOV.U32 R160, RZ, RZ, 0x2 ;  /* 0x00000002ffa07424 */ /* 0x000fc800078e00ff */
        /* <DEDUP_REMOVED lines=11> */
.L_x_9349:
        /* <DEDUP_REMOVED lines=13> */
.L_x_9351:
[----:B------:R-:W-:Y:S05]  /*f680*/  BSYNC.RECONVERGENT B1 ;  /* 0x0000000000017941 */ /* 0x000fea0003800200 */
.L_x_9350:
        /* <DEDUP_REMOVED lines=45> */
.L_x_9348:
[----:B------:R-:W-:Y:S05]  /*f960*/  BSYNC.RECONVERGENT B0 ;  /* 0x0000000000007941 */ /* 0x000fea0003800200 */
.L_x_9347:
[----:B------:R-:W-:Y:S01]  /*f970*/  I2FP.F32.U32 R159, R158 ;  /* 0x0000009e009f7245 */ /* 0x000fe20000201000 */
[----:B------:R-:W-:Y:S01]  /*f980*/  HADD2.F32 R158, -RZ, R105.H1_H1 ;  /* 0x30000069ff9e7230 */ /* 0x000fe20000004100 */
[----:B------:R-:W-:Y:S01]  /*f990*/  ISETP.NE.AND P2, PT, R160, 0x1, PT ;  /* 0x00000001a000780c */ /* 0x000fe20003f45270 */
[----:B------:R-:W-:Y:S01]  /*f9a0*/  @P1 HADD2.F32 R105, -RZ, R5.H1_H1 ;  /* 0x30000005ff691230 */ /* 0x000fe20000004100 */
[----:B------:R-:W-:Y:S01]  /*f9b0*/  LOP3.LUT R182, R182, 0xfffffffd, RZ, 0xc0, !PT ;  /* 0xfffffffdb6b67812 */ /* 0x000fe200078ec0ff */
[----:B------:R-:W-:Y:S01]  /*f9c0*/  FFMA.FTZ R159, R159, R152, 1.1641532182693481445e-10 ;  /* 0x2f0000009f9f7423 */ /* 0x000fe20000010098 */
[----:B------:R-:W-:Y:S01]  /*f9d0*/  FMUL.FTZ R158, R158, R153 ;  /* 0x000000999e9e7220 */ /* 0x000fe20000410000 */
[----:B------:R-:W-:Y:S01]  /*f9e0*/  BSSY.RECONVERGENT B0, `(.L_x_9352) ;  /* 0x000004d000007945 */ /* 0x000fe20003800200 */
[----:B------:R-:W-:Y:S02]  /*f9f0*/  HFMA2 R161, -RZ, RZ, 0, 1.1920928955078125e-07 ;  /* 0x00000002ffa17431 */ /* 0x000fe400000001ff */
[----:B------:R-:W-:Y:S01]  /*fa00*/  FSETP.GTU.FTZ.AND P3, PT, R159, R154, PT ;  /* 0x0000009a9f00720b */ /* 0x000fe20003f7c000 */
[----:B------:R-:W-:-:S03]  /*fa10*/  IMAD.MOV.U32 R159, RZ, RZ, R176 ;  /* 0x000000ffff9f7224 */ /* 0x000fc600078e00b0 */
        /* <DEDUP_REMOVED lines=14> */
.L_x_9354:
        /* <DEDUP_REMOVED lines=13> */
.L_x_9356:
[----:B------:R-:W-:Y:S05]  /*fbd0*/  BSYNC.RECONVERGENT B1 ;  /* 0x0000000000017941 */ /* 0x000fea0003800200 */
.L_x_9355:
        /* <DEDUP_REMOVED lines=45> */
.L_x_9353:
[----:B------:R-:W-:Y:S05]  /*feb0*/  BSYNC.RECONVERGENT B0 ;  /* 0x0000000000007941 */ /* 0x000fea0003800200 */
.L_x_9352:
        /* <DEDUP_REMOVED lines=23> */
.L_x_9359:
        /* <DEDUP_REMOVED lines=13> */
.L_x_9361:
[----:B------:R-:W-:Y:S05]  /*10100*/  BSYNC.RECONVERGENT B1 ;  /* 0x0000000000017941 */ /* 0x000fea0003800200 */
.L_x_9360:
        /* <DEDUP_REMOVED lines=45> */
.L_x_9358:
[----:B------:R-:W-:Y:S05]  /*103e0*/  BSYNC.RECONVERGENT B0 ;  /* 0x0000000000007941 */ /* 0x000fea0003800200 */
.L_x_9357:
        /* <DEDUP_REMOVED lines=23> */
.L_x_9364:
        /* <DEDUP_REMOVED lines=13> */
.L_x_9366:
[----:B------:R-:W-:Y:S05]  /*10630*/  BSYNC.RECONVERGENT B1 ;  /* 0x0000000000017941 */ /* 0x000fea0003800200 */
.L_x_9365:
        /* <DEDUP_REMOVED lines=45> */
.L_x_9363:
[----:B------:R-:W-:Y:S05]  /*10910*/  BSYNC.RECONVERGENT B0 ;  /* 0x0000000000007941 */ /* 0x000fea0003800200 */
.L_x_9362:
        /* <DEDUP_REMOVED lines=23> */
.L_x_9369:
        /* <DEDUP_REMOVED lines=13> */
.L_x_9371:
[----:B------:R-:W-:Y:S05]  /*10b60*/  BSYNC.RECONVERGENT B1 ;  /* 0x0000000000017941 */ /* 0x000fea0003800200 */
.L_x_9370:
        /* <DEDUP_REMOVED lines=46> */
.L_x_9368:
[----:B------:R-:W-:Y:S05]  /*10e50*/  BSYNC.RECONVERGENT B0 ;  /* 0x0000000000007941 */ /* 0x000fea0003800200 */
.L_x_9367:
        /* <DEDUP_REMOVED lines=14> */
.L_x_9331:
[----:B------:R-:W-:Y:S01]  /*10f40*/  SEL R175, RZ, 0x1000000, !P5 ;  /* 0x01000000ffaf7807 */ /* 0x000fe20006800000 */
[C---:B------:R-:W-:Y:S01]  /*10f50*/  IMAD.WIDE.U32 R184, R137.reuse, 0x10, R108 ;  /* 0x0000001089b87825 */ /* 0x040fe200078e006c */
[----:B------:R-:W-:Y:S01]  /*10f60*/  SEL R172, RZ, 0x10000, !P4 ;  /* 0x00010000ffac7807 */ /* 0x000fe20006000000 */
[----:B------:R-:W0:Y:S01]  /*10f70*/  @P0 LDC.64 R178, c[0x0][0x398] ;  /* 0x0000e600ffb20b82 */ /* 0x000e220000000a00 */
[----:B------:R-:W-:Y:S01]  /*10f80*/  SEL R189, RZ, 0x100, !P3 ;  /* 0x00000100ffbd7807 */ /* 0x000fe20005800000 */
[----:B------:R-:W-:Y:S01]  /*10f90*/  IMAD.WIDE.U32 R186, R137, 0x8, R110 ;  /* 0x0000000889ba7825 */ /* 0x000fe200078e006e */
[C---:B------:R-:W-:Y:S01]  /*10fa0*/  LOP3.LUT P5, RZ, R182.reuse, 0x8, RZ, 0xc0, !PT ;  /* 0x00000008b6ff7812 */ /* 0x040fe200078ac0ff */
[----:B------:R1:W-:Y:S01]  /*10fb0*/  STG.E.128 desc[UR6][R184.64], R104 ;  /* 0x00000068b8007986 */ /* 0x0003e2000c101d06 */
[C---:B------:R-:W-:Y:S02]  /*10fc0*/  LOP3.LUT P4, RZ, R182.reuse, 0x4, RZ, 0xc0, !PT ;  /* 0x00000004b6ff7812 */ /* 0x040fe4000788c0ff */
[C---:B------:R-:W-:Y:S01]  /*10fd0*/  LOP3.LUT P3, RZ, R182.reuse, 0x2, RZ, 0xc0, !PT ;  /* 0x00000002b6ff7812 */ /* 0x040fe2000786c0ff */
[----:B------:R-:W2:Y:S01]  /*10fe0*/  @P1 LDC.64 R168, c[0x0][0x3a0] ;  /* 0x0000e800ffa81b82 */ /* 0x000ea20000000a00 */
[----:B------:R-:W-:-:S02]  /*10ff0*/  LOP3.LUT P6, RZ, R182, 0x10, RZ, 0xc0, !PT ;  /* 0x00000010b6ff7812 */ /* 0x000fc400078cc0ff */
[----:B------:R-:W-:Y:S02]  /*11000*/  SEL R170, RZ, 0x1000000, !P3 ;  /* 0x01000000ffaa7807 */ /* 0x000fe40005800000 */
[----:B------:R-:W-:Y:S02]  /*11010*/  SEL R165, RZ, 0x10000, !P4 ;  /* 0x00010000ffa57807 */ /* 0x000fe40006000000 */
[----:B------:R-:W-:Y:S02]  /*11020*/  SEL R162, RZ, 0x100, !P5 ;  /* 0x00000100ffa27807 */ /* 0x000fe40006800000 */
[----:B------:R-:W-:Y:S02]  /*11030*/  LOP3.LUT R189, R189, R175, R172, 0xfe, !PT ;  /* 0x000000afbdbd7212 */ /* 0x000fe400078efeac */
[----:B------:R-:W-:Y:S02]  /*11040*/  SEL R188, RZ, 0x1, !P2 ;  /* 0x00000001ffbc7807 */ /* 0x000fe40005000000 */
[----:B------:R-:W-:Y:S01]  /*11050*/  LOP3.LUT R162, R162, R170, R165, 0xfe, !PT ;  /* 0x000000aaa2a27212 */ /* 0x000fe200078efea5 */
        /* <DEDUP_REMOVED lines=29> */
.L_x_9372:
        /* <DEDUP_REMOVED lines=20> */
.L_x_9376:
        /* <DEDUP_REMOVED lines=13> */
.L_x_9378:
[----:B------:R-:W-:Y:S05]  /*11440*/  BSYNC.RECONVERGENT B1 ;  /* 0x0000000000017941 */ /* 0x000fea0003800200 */
.L_x_9377:
[----:B------:R-:W-:Y:S01]  /*11450*/  IMAD.WIDE.U32 R126, R112, -0x326172a9, RZ ;  /* 0xcd9e8d57707e7825 */ /* 0x000fe200078e00ff */
[----:B--2---:R-:W-:-:S04]  /*11460*/  LOP3.LUT R166, R121, R125, R3, 0x96, !PT ;  /* 0x0000007d79a67212 */ /* 0x004fc800078e9603 */
        /* <DEDUP_REMOVED lines=43> */
.L_x_9375:
[----:B------:R-:W-:Y:S05]  /*11720*/  BSYNC.RECONVERGENT B0 ;  /* 0x0000000000007941 */ /* 0x000fea0003800200 */
.L_x_9374:
        /* <DEDUP_REMOVED lines=22> */
.L_x_9381:
        /* <DEDUP_REMOVED lines=13> */
.L_x_9383:
[----:B------:R-:W-:Y:S05]  /*11960*/  BSYNC.RECONVERGENT B1 ;  /* 0x0000000000017941 */ /* 0x000fea0003800200 */
.L_x_9382:
[----:B------:R-:W-:Y:S01]  /*11970*/  IMAD.WIDE.U32 R126, R112, -0x326172a9, RZ ;  /* 0xcd9e8d57707e7825 */ /* 0x000fe200078e00ff */
[----:B--2---:R-:W-:-:S04]  /*11980*/  LOP3.LUT R166, R121, R125, R3, 0x96, !PT ;  /* 0x0000007d79a67212 */ /* 0x004fc800078e9603 */
        /* <DEDUP_REMOVED lines=37> */
[----:B------:R-:W-:Y:S01]  /*11be0*/  LOP3.LUT R126, R139, R166, R175, 0x96, !PT ;  /* 0x000000a68b7e7212 */ /* 0x000fe200078e96af */
[----:B------:R-:W-:-:S04]  /*11bf0*/  IMAD.WIDE.U32 R176, R176, -0x326172a9, RZ ;  /* 0xcd9e8d57b0b07825 */ /* 0x000fc800078e00ff */
[----:B------:R-:W-:Y:S01]  /*11c00*/  IMAD.WIDE.U32 R126, R126, -0x2daee0ad, RZ ;  /* 0xd2511f537e7e7825 */ /* 0x000fe200078e00ff */
[----:B------:R-:W-:-:S03]  /*11c10*/  LOP3.LUT R174, R0, R174, R177, 0x96, !PT ;  /* 0x000000ae00ae7212 */ /* 0x000fc600078e96b1 */
[----:B------:R-:W-:Y:S01]  /*11c20*/  IMAD.MOV.U32 R162, RZ, RZ, R126 ;  /* 0x000000ffffa27224 */ /* 0x000fe200078e007e */
[----:B------:R-:W-:-:S07]  /*11c30*/  LOP3.LUT R173, R136, R124, R127, 0x96, !PT ;  /* 0x0000007c88ad7212 */ /* 0x000fce00078e967f */
.L_x_9380:
[----:B------:R-:W-:Y:S05]  /*11c40*/  BSYNC.RECONVERGENT B0 ;  /* 0x0000000000007941 */ /* 0x000fea0003800200 */
.L_x_9379:
        /* <DEDUP_REMOVED lines=25> */
.L_x_9386:
        /* <DEDUP_REMOVED lines=13> */
.L_x_9388:
[----:B------:R-:W-:Y:S05]  /*11eb0*/  BSYNC.RECONVERGENT B1 ;  /* 0x0000000000017941 */ /* 0x000fea0003800200 */
.L_x_9387:
[----:B------:R-:W-:Y:S01]  /*11ec0*/  IMAD.WIDE.U32 R128, R112, -0x326172a9, RZ ;  /* 0xcd9e8d5770807825 */ /* 0x000fe200078e00ff */
[----:B--2---:R-:W-:-:S03]  /*11ed0*/  LOP3.LUT R168, R121, R127, R3, 0x96, !PT ;  /* 0x0000007f79a87212 */ /* 0x004fc600078e9603 */
        /* <DEDUP_REMOVED lines=43> */
.L_x_9385:
[----:B------:R-:W-:Y:S05]  /*12190*/  BSYNC.RECONVERGENT B0 ;  /* 0x0000000000007941 */ /* 0x000fea0003800200 */
.L_x_9384:
        /* <DEDUP_REMOVED lines=22> */
.L_x_9391:
        /* <DEDUP_REMOVED lines=13> */
.L_x_9393:
[----:B------:R-:W-:Y:S05]  /*123d0*/  BSYNC.RECONVERGENT B1 ;  /* 0x0000000000017941 */ /* 0x000fea0003800200 */
.L_x_9392:
[----:B------:R-:W-:Y:S01]  /*123e0*/  IMAD.WIDE.U32 R128, R112, -0x326172a9, RZ ;  /* 0xcd9e8d5770807825 */ /* 0x000fe200078e00ff */
[----:B--2---:R-:W-:Y:S02]  /*123f0*/  LOP3.LUT R168, R121, R127, R3, 0x96, !PT ;  /* 0x0000007f79a87212 */ /* 0x004fe400078e9603 */
        /* <DEDUP_REMOVED lines=43> */
.L_x_9390:
[----:B------:R-:W-:Y:S05]  /*126b0*/  BSYNC.RECONVERGENT B0 ;  /* 0x0000000000007941 */ /* 0x000fea0003800200 */
.L_x_9389:
        /* <DEDUP_REMOVED lines=9> */
[----:B------:R-:W-:-:S05]  /*12750*/  FSEL R125, R126, RZ, !P2 ;  /* 0x000000ff7e7d7208 */ /* 0x000fca0005000000 */
[----:B------:R-:W-:Y:S01]  /*12760*/  FADD.FTZ R104, R104, R125 ;  /* 0x0000007d68687221 */ /* 0x000fe20000010000 */
[----:B------:R-:W-:-:S03]  /*12770*/  SEL R125, RZ, 0x1, P2 ;  /* 0x00000001ff7d7807 */ /* 0x000fc60001000000 */
[----:B--2---:R-:W-:Y:S01]  /*12780*/  @P1 FADD.FTZ R166, R127, R104 ;  /* 0x000000687fa61221 */ /* 0x004fe20000010000 */
        /* <DEDUP_REMOVED lines=12> */
.L_x_9396:
        /* <DEDUP_REMOVED lines=13> */
.L_x_9398:
[----:B------:R-:W-:Y:S05]  /*12920*/  BSYNC.RECONVERGENT B1 ;  /* 0x0000000000017941 */ /* 0x000fea0003800200 */
.L_x_9397:
        /* <DEDUP_REMOVED lines=45> */
.L_x_9395:
[----:B------:R-:W-:Y:S05]  /*12c00*/  BSYNC.RECONVERGENT B0 ;  /* 0x0000000000007941 */ /* 0x000fea0003800200 */
.L_x_9394:
[----:B------:R-:W-:Y:S01]  /*12c10*/  I2FP.F32.U32 R127, R104 ;  /* 0x00000068007f7245 */ /* 0x000fe20000201000 */
[----:B------:R-:W-:Y:S01]  /*12c20*/  HADD2.F32 R104, -RZ, R105.H0_H0 ;  /* 0x20000069ff687230 */ /* 0x000fe20000004100 */
        /* <DEDUP_REMOVED lines=20> */
.L_x_9401:
        /* <DEDUP_REMOVED lines=13> */
.L_x_9403:
[----:B------:R-:W-:Y:S05]  /*12e40*/  BSYNC.RECONVERGENT B1 ;  /* 0x0000000000017941 */ /* 0x000fea0003800200 */
.L_x_9402:
        /* <DEDUP_REMOVED lines=45> */
.L_x_9400:
[----:B------:R-:W-:Y:S05]  /*13120*/  BSYNC.RECONVERGENT B0 ;  /* 0x0000000000007941 */ /* 0x000fea0003800200 */
.L_x_9399:
        /* <DEDUP_REMOVED lines=25> */
.L_x_9406:
        /* <DEDUP_REMOVED lines=13> */
.L_x_9408:
[----:B------:R-:W-:Y:S05]  /*13390*/  BSYNC.RECONVERGENT B1 ;  /* 0x0000000000017941 */ /* 0x000fea0003800200 */
.L_x_9407:
        /* <DEDUP_REMOVED lines=45> */
.L_x_9405:
[----:B------:R-:W-:Y:S05]  /*13670*/  BSYNC.RECONVERGENT B0 ;  /* 0x0000000000007941 */ /* 0x000fea0003800200 */
.L_x_9404:
        /* <DEDUP_REMOVED lines=22> */
.L_x_9411:
        /* <DEDUP_REMOVED lines=13> */
.L_x_9413:
[----:B------:R-:W-:Y:S05]  /*138b0*/  BSYNC.RECONVERGENT B1 ;  /* 0x0000000000017941 */ /* 0x000fea0003800200 */
.L_x_9412:
        /* <DEDUP_REMOVED lines=45> */
.L_x_9410:
[----:B------:R-:W-:Y:S05]  /*13b90*/  BSYNC.RECONVERGENT B0 ;  /* 0x0000000000007941 */ /* 0x000fea0003800200 */
.L_x_9409:
        /* <DEDUP_REMOVED lines=25> */
.L_x_9416:
        /* <DEDUP_REMOVED lines=13> */
.L_x_9418:
[----:B------:R-:W-:Y:S05]  /*13e00*/  BSYNC.RECONVERGENT B1 ;  /* 0x0000000000017941 */ /* 0x000fea0003800200 */
.L_x_9417:
        /* <DEDUP_REMOVED lines=45> */
.L_x_9415:
[----:B------:R-:W-:Y:S05]  /*140e0*/  BSYNC.RECONVERGENT B0 ;  /* 0x0000000000007941 */ /* 0x000fea0003800200 */
.L_x_9414:
        /* <DEDUP_REMOVED lines=20> */
.L_x_9421:
        /* <DEDUP_REMOVED lines=13> */
.L_x_9423:
[----:B------:R-:W-:Y:S05]  /*14300*/  BSYNC.RECONVERGENT B1 ;  /* 0x0000000000017941 */ /* 0x000fea0003800200 */
.L_x_9422:
        /* <DEDUP_REMOVED lines=45> */
.L_x_9420:
[----:B------:R-:W-:Y:S05]  /*145e0*/  BSYNC.RECONVERGENT B0 ;  /* 0x0000000000007941 */ /* 0x000fea0003800200 */
.L_x_9419:
        /* <DEDUP_REMOVED lines=11> */
[----:B------:R-:W-:-:S03]  /*146a0*/  MOV R130, 0x2 ;  /* 0x0000000200827802 */ /* 0x000fc60000000f00 */
        /* <DEDUP_REMOVED lines=13> */
.L_x_9426:
        /* <DEDUP_REMOVED lines=13> */
.L_x_9428:
[----:B------:R-:W-:Y:S05]  /*14850*/  BSYNC.RECONVERGENT B1 ;  /* 0x0000000000017941 */ /* 0x000fea0003800200 */
.L_x_9427:
        /* <DEDUP_REMOVED lines=45> */
.L_x_9425:
[----:B------:R-:W-:Y:S05]  /*14b30*/  BSYNC.RECONVERGENT B0 ;  /* 0x0000000000007941 */ /* 0x000fea0003800200 */
.L_x_9424:
        /* <DEDUP_REMOVED lines=20> */
.L_x_9431:
        /* <DEDUP_REMOVED lines=13> */
.L_x_9433:
[----:B------:R-:W-:Y:S05]  /*14d50*/  BSYNC.RECONVERGENT B1 ;  /* 0x0000000000017941 */ /* 0x000fea0003800200 */
.L_x_9432:
        /* <DEDUP_REMOVED lines=45> */
.L_x_9430:
[----:B------:R-:W-:Y:S05]  /*15030*/  BSYNC.RECONVERGENT B0 ;  /* 0x0000000000007941 */ /* 0x000fea0003800200 */
.L_x_9429:
        /* <DEDUP_REMOVED lines=13> */
[----:B------:R-:W-:Y:S01]  /*15110*/  IMAD.MOV.U32 R175, RZ, RZ, 0x2 ;  /* 0x00000002ffaf7424 */ /* 0x000fe200078e00ff */
        /* <DEDUP_REMOVED lines=11> */
.L_x_9436:
        /* <DEDUP_REMOVED lines=13> */
.L_x_9438:
[----:B------:R-:W-:Y:S05]  /*152a0*/  BSYNC.RECONVERGENT B1 ;  /* 0x0000000000017941 */ /* 0x000fea0003800200 */
.L_x_9437:
        /* <DEDUP_REMOVED lines=45> */
.L_x_9435:
[----:B------:R-:W-:Y:S05]  /*15580*/  BSYNC.RECONVERGENT B0 ;  /* 0x0000000000007941 */ /* 0x000fea0003800200 */
.L_x_9434:
        /* <DEDUP_REMOVED lines=20> */
.L_x_9441:
        /* <DEDUP_REMOVED lines=13> */
.L_x_9443:
[----:B------:R-:W-:Y:S05]  /*157a0*/  BSYNC.RECONVERGENT B1 ;  /* 0x0000000000017941 */ /* 0x000fea0003800200 */
.L_x_9442:
[----:B------:R-:W-:Y:S01]  /*157b0*/  IMAD.WIDE.U32 R176, R112, -0x326172a9, RZ ;  /* 0xcd9e8d5770b07825 */ /* 0x000fe200078e00ff */
[----:B------:R-:W-:Y:S02]  /*157c0*/  LOP3.LUT R104, R121, R175, R3, 0x96, !PT ;  /* 0x000000af79687212 */ /* 0x000fe400078e9603 */
[----:B------:R-:W-:Y:S02]  /*157d0*/  MOV R130, R162 ;  /* 0x000000a200827202 */ /* 0x000fe40000000f00 */
        /* <DEDUP_REMOVED lines=42> */
.L_x_9440:
[----:B------:R-:W-:Y:S05]  /*15a80*/  BSYNC.RECONVERGENT B0 ;  /* 0x0000000000007941 */ /* 0x000fea0003800200 */
.L_x_9439:
        /* <DEDUP_REMOVED lines=13> */
[----:B------:R-:W-:Y:S01]  /*15b60*/  MOV R175, 0x2 ;  /* 0x0000000200af7802 */ /* 0x000fe20000000f00 */
        /* <DEDUP_REMOVED lines=11> */
.L_x_9446:
        /* <DEDUP_REMOVED lines=13> */
.L_x_9448:
[----:B------:R-:W-:Y:S05]  /*15cf0*/  BSYNC.RECONVERGENT B1 ;  /* 0x0000000000017941 */ /* 0x000fea0003800200 */
.L_x_9447:
        /* <DEDUP_REMOVED lines=45> */
.L_x_9445:
[----:B------:R-:W-:Y:S05]  /*15fd0*/  BSYNC.RECONVERGENT B0 ;  /* 0x0000000000007941 */ /* 0x000fea0003800200 */
.L_x_9444:
        /* <DEDUP_REMOVED lines=20> */
.L_x_9451:
        /* <DEDUP_REMOVED lines=15> */
.L_x_9453:
[----:B------:R-:W-:Y:S05]  /*16210*/  BSYNC.RECONVERGENT B1 ;  /* 0x0000000000017941 */ /* 0x000fea0003800200 */
.L_x_9452:
        /* <DEDUP_REMOVED lines=45> */
.L_x_9450:
[----:B------:R-:W-:Y:S05]  /*164f0*/  BSYNC.RECONVERGENT B0 ;  /* 0x0000000000007941 */ /* 0x000fea0003800200 */
.L_x_9449:
[----:B------:R-:W-:Y:S01]  /*16500*/  I2FP.F32.U32 R105, R107 ;  /* 0x0000006b00697245 */ /* 0x000fe20000201000 */
[----:B------:R-:W-:Y:S01]  /*16510*/  HADD2.F32 R0, -RZ, R143.H1_H1 ;  /* 0x3000008fff007230 */ /* 0x000fe20000004100 */
[----:B------:R-:W-:Y:S01]  /*16520*/  PRMT R106, R186, 0x5410, R106 ;  /* 0x00005410ba6a7816 */ /* 0x000fe2000000006a */
[----:B------:R-:W-:Y:S01]  /*16530*/  @P1 HADD2.F32 R107, -RZ, R7.H1_H1 ;  /* 0x30000007ff6b1230 */ /* 0x000fe20000004100 */
[----:B------:R-:W-:Y:S01]  /*16540*/  PRMT R104, R183, 0x5410, R184 ;  /* 0x00005410b7687816 */ /* 0x000fe200000000b8 */
[----:B------:R-:W-:Y:S01]  /*16550*/  FFMA.FTZ R105, R105, R152, 1.1641532182693481445e-10 ;  /* 0x2f00000069697423 */ /* 0x000fe20000010098 */
[----:B------:R-:W-:-:S04]  /*16560*/  FMUL.FTZ R0, R0, R153 ;  /* 0x0000009900007220 */ /* 0x000fc80000410000 */
[----:B------:R-:W-:-:S04]  /*16570*/  FSETP.GTU.FTZ.AND P6, PT, R105, R154, PT ;  /* 0x0000009a6900720b */ /* 0x000fc80003fdc000 */
[----:B------:R-:W-:-:S05]  /*16580*/  FSEL R105, R0, RZ, !P6 ;  /* 0x000000ff00697208 */ /* 0x000fca0007000000 */
[----:B------:R-:W-:Y:S01]  /*16590*/  FADD.FTZ R0, R178, R105 ;  /* 0x00000069b2007221 */ /* 0x000fe20000010000 */
[----:B------:R-:W-:-:S03]  /*165a0*/  PRMT R105, R171, 0x5410, R185 ;  /* 0x00005410ab697816 */ /* 0x000fc600000000b9 */
[----:B------:R-:W-:Y:S01]  /*165b0*/  @P1 FADD.FTZ R136, R107, R0 ;  /* 0x000000006b881221 */ /* 0x000fe20000010000 */
[----:B------:R-:W-:Y:S02]  /*165c0*/  @!P1 MOV R136, R0 ;  /* 0x0000000000889202 */ /* 0x000fe40000000f00 */
[----:B------:R-:W-:Y:S02]  /*165d0*/  SEL R0, RZ, 0x1, P6 ;  /* 0x00000001ff007807 */ /* 0x000fe40003000000 */
[----:B------:R-:W-:Y:S02]  /*165e0*/  F2FP.F16.F32.PACK_AB R107, RZ, R136 ;  /* 0x00000088ff6b723e */ /* 0x000fe400000000ff */
[----:B------:R-:W-:Y:S02]  /*165f0*/  PRMT R171, R0, 0x7610, R171 ;  /* 0x0000761000ab7816 */ /* 0x000fe400000000ab */
[----:B------:R-:W-:Y:S01]  /*16600*/  PRMT R107, R187, 0x5410, R107 ;  /* 0x00005410bb6b7816 */ /* 0x000fe2000000006b */
[----:B------:R-:W-:Y:S06]  /*16610*/  BRA `(.L_x_9454) ;  /* 0x0000002800a07947 */ /* 0x000fec0003800000 */
.L_x_9373:
        /* <DEDUP_REMOVED lines=16> */
.L_x_9457:
        /* <DEDUP_REMOVED lines=13> */
.L_x_9459:
[----:B------:R-:W-:Y:S05]  /*167f0*/  BSYNC.RECONVERGENT B1 ;  /* 0x0000000000017941 */ /* 0x000fea0003800200 */
.L_x_9458:
        /* <DEDUP_REMOVED lines=43> */
[----:B------:R-:W-:Y:S01]  /*16ab0*/  IMAD.MOV.U32 R166, RZ, RZ, R164 ;  /* 0x000000ffffa67224 */ /* 0x000fe200078e00a4 */
[----:B------:R-:W-:-:S07]  /*16ac0*/  MOV R162, R172 ;  /* 0x000000ac00a27202 */ /* 0x000fce0000000f00 */
.L_x_9456:
[----:B------:R-:W-:Y:S05]  /*16ad0*/  BSYNC.RECONVERGENT B0 ;  /* 0x0000000000007941 */ /* 0x000fea0003800200 */
.L_x_9455:
[----:B------:R-:W-:Y:S01]  /*16ae0*/  I2FP.F32.U32 R167, R166 ;  /* 0x000000a600a77245 */ /* 0x000fe20000201000 */
[----:B-----5:R-:W-:Y:S01]  /*16af0*/  HADD2.F32 R164, -RZ, R104.H0_H0 ;  /* 0x20000068ffa47230 */ /* 0x020fe20000004100 */
[----:B------:R-:W-:Y:S01]  /*16b00*/  ISETP.NE.AND P3, PT, R168, 0x1, PT ;  /* 0x00000001a800780c */ /* 0x000fe20003f65270 */
[----:B------:R-:W-:Y:S01]  /*16b10*/  BSSY.RECONVERGENT B0, `(.L_x_9460) ;  /* 0x0000051000007945 */ /* 0x000fe20003800200 */
[----:B------:R-:W-:Y:S01]  /*16b20*/  LOP3.LUT R182, R182, 0xffffffef, RZ, 0xc0, !PT ;  /* 0xffffffefb6b67812 */ /* 0x000fe200078ec0ff */
[----:B------:R-:W-:Y:S01]  /*16b30*/  FFMA.FTZ R167, R167, R152, 1.1641532182693481445e-10 ;  /* 0x2f000000a7a77423 */ /* 0x000fe20000010098 */
[----:B------:R-:W-:Y:S01]  /*16b40*/  FMUL.FTZ R164, R164, R153 ;  /* 0x00000099a4a47220 */ /* 0x000fe20000410000 */
[----:B------:R-:W-:Y:S01]  /*16b50*/  IMAD.MOV.U32 R169, RZ, RZ, 0x2 ;  /* 0x00000002ffa97424 */ /* 0x000fe200078e00ff */
[----:B------:R-:W-:Y:S02]  /*16b60*/  MOV R166, R176 ;  /* 0x000000b000a67202 */ /* 0x000fe40000000f00 */
        /* <DEDUP_REMOVED lines=16> */
.L_x_9462:
        /* <DEDUP_REMOVED lines=13> */
.L_x_9464:
[----:B------:R-:W-:Y:S05]  /*16d40*/  BSYNC.RECONVERGENT B1 ;  /* 0x0000000000017941 */ /* 0x000fea0003800200 */
.L_x_9463:
        /* <DEDUP_REMOVED lines=45> */
.L_x_9461:
[----:B------:R-:W-:Y:S05]  /*17020*/  BSYNC.RECONVERGENT B0 ;  /* 0x0000000000007941 */ /* 0x000fea0003800200 */
.L_x_9460:
[----:B------:R-:W-:Y:S01]  /*17030*/  I2FP.F32.U32 R167, R166 ;  /* 0x000000a600a77245 */ /* 0x000fe20000201000 */
[----:B------:R-:W-:Y:S01]  /*17040*/  HADD2.F32 R104, -RZ, R104.H1_H1 ;  /* 0x30000068ff687230 */ /* 0x000fe20000004100 */
[----:B------:R-:W-:Y:S01]  /*17050*/  ISETP.NE.AND P3, PT, R169, 0x1, PT ;  /* 0x00000001a900780c */ /* 0x000fe20003f65270 */
[----:B------:R-:W-:Y:S01]  /*17060*/  BSSY.RECONVERGENT B0, `(.L_x_9465) ;  /* 0x0000052000007945 */ /* 0x000fe20003800200 */
[----:B------:R-:W-:Y:S01]  /*17070*/  LOP3.LUT R182, R182, 0xfffffff7, RZ, 0xc0, !PT ;  /* 0xfffffff7b6b67812 */ /* 0x000fe200078ec0ff */
[----:B------:R-:W-:Y:S01]  /*17080*/  FFMA.FTZ R167, R167, R152, 1.1641532182693481445e-10 ;  /* 0x2f000000a7a77423 */ /* 0x000fe20000010098 */
[----:B------:R-:W-:Y:S01]  /*17090*/  FMUL.FTZ R104, R104, R153 ;  /* 0x0000009968687220 */ /* 0x000fe20000410000 */
[----:B------:R-:W-:-:S03]  /*170a0*/  HFMA2 R170, -RZ, RZ, 0, 1.1920928955078125e-07 ;  /* 0x00000002ffaa7431 */ /* 0x000fc600000001ff */
[----:B------:R-:W-:Y:S01]  /*170b0*/  FSETP.GTU.FTZ.AND P2, PT, R167, R154, PT ;  /* 0x0000009aa700720b */ /* 0x000fe20003f5c000 */
[----:B------:R-:W-:-:S03]  /*170c0*/  @P1 HADD2.F32 R167, -RZ, R4.H1_H1 ;  /* 0x30000004ffa71230 */ /* 0x000fc60000004100 */
        /* <DEDUP_REMOVED lines=15> */
.L_x_9467:
        /* <DEDUP_REMOVED lines=13> */
.L_x_9469:
[----:B------:R-:W-:Y:S05]  /*17290*/  BSYNC.RECONVERGENT B1 ;  /* 0x0000000000017941 */ /* 0x000fea0003800200 */
.L_x_9468:
        /* <DEDUP_REMOVED lines=44> */
[----:B------:R-:W-:Y:S02]  /*17560*/  LOP3.LUT R173, R136, R172, R169, 0x96, !PT ;  /* 0x000000ac88ad7212 */ /* 0x000fe400078e96a9 */
[----:B------:R-:W-:-:S07]  /*17570*/  MOV R162, R168 ;  /* 0x000000a800a27202 */ /* 0x000fce0000000f00 */
.L_x_9466:
[----:B------:R-:W-:Y:S05]  /*17580*/  BSYNC.RECONVERGENT B0 ;  /* 0x0000000000007941 */ /* 0x000fea0003800200 */
.L_x_9465:
        /* <DEDUP_REMOVED lines=25> */
.L_x_9472:
        /* <DEDUP_REMOVED lines=13> */
.L_x_9474:
[----:B------:R-:W-:Y:S05]  /*177f0*/  BSYNC.RECONVERGENT B1 ;  /* 0x0000000000017941 */ /* 0x000fea0003800200 */
.L_x_9473:
        /* <DEDUP_REMOVED lines=45> */
.L_x_9471:
[----:B------:R-:W-:Y:S05]  /*17ad0*/  BSYNC.RECONVERGENT B0 ;  /* 0x0000000000007941 */ /* 0x000fea0003800200 */
.L_x_9470:
        /* <DEDUP_REMOVED lines=8> */
[----:B------:R-:W-:Y:S02]  /*17b60*/  IMAD.MOV.U32 R172, RZ, RZ, 0x2 ;  /* 0x00000002ffac7424 */ /* 0x000fe400078e00ff */
        /* <DEDUP_REMOVED lines=16> */
.L_x_9477:
        /* <DEDUP_REMOVED lines=13> */
.L_x_9479:
[----:B------:R-:W-:Y:S05]  /*17d40*/  BSYNC.RECONVERGENT B1 ;  /* 0x0000000000017941 */ /* 0x000fea0003800200 */
.L_x_9478:
        /* <DEDUP_REMOVED lines=45> */
.L_x_9476:
[----:B------:R-:W-:Y:S05]  /*18020*/  BSYNC.RECONVERGENT B0 ;  /* 0x0000000000007941 */ /* 0x000fea0003800200 */
.L_x_9475:
        /* <DEDUP_REMOVED lines=23> */
.L_x_9482:
        /* <DEDUP_REMOVED lines=13> */
.L_x_9484:
[----:B------:R-:W-:Y:S05]  /*18270*/  BSYNC.RECONVERGENT B1 ;  /* 0x0000000000017941 */ /* 0x000fea0003800200 */
.L_x_9483:
        /* <DEDUP_REMOVED lines=45> */
.L_x_9481:
[----:B------:R-:W-:Y:S05]  /*18550*/  BSYNC.RECONVERGENT B0 ;  /* 0x0000000000007941 */ /* 0x000fea0003800200 */
.L_x_9480:
        /* <DEDUP_REMOVED lines=23> */
.L_x_9487:
        /* <DEDUP_REMOVED lines=13> */
.L_x_9489:
[----:B------:R-:W-:Y:S05]  /*187a0*/  BSYNC.RECONVERGENT B1 ;  /* 0x0000000000017941 */ /* 0x000fea0003800200 */
.L_x_9488:
        /* <DEDUP_REMOVED lines=45> */
.L_x_9486:
[----:B------:R-:W-:Y:S05]  /*18a80*/  BSYNC.RECONVERGENT B0 ;  /* 0x0000000000007941 */ /* 0x000fea0003800200 */
.L_x_9485:
        /* <DEDUP_REMOVED lines=23> */
.L_x_9492:
        /* <DEDUP_REMOVED lines=13> */
.L_x_9494:
[----:B------:R-:W-:Y:S05]  /*18cd0*/  BSYNC.RECONVERGENT B1 ;  /* 0x0000000000017941 */ /* 0x000fea0003800200 */
.L_x_9493:
        /* <DEDUP_REMOVED lines=45> */
.L_x_9491:
[----:B------:R-:W-:Y:S05]  /*18fb0*/  BSYNC.RECONVERGENT B0 ;  /* 0x0000000000007941 */ /* 0x000fea0003800200 */
.L_x_9490:
[----:B------:R-:W-:Y:S01]  /*18fc0*/  I2FP.F32.U32 R105, R105 ;  /* 0x0000006900697245 */ /* 0x000fe20000201000 */
[----:B------:R-:W-:Y:S01]  /*18fd0*/  HADD2.F32 R0, -RZ, R107.H1_H1 ;  /* 0x3000006bff007230 */ /* 0x000fe20000004100 */
[----:B------:R-:W-:Y:S01]  /*18fe0*/  PRMT R106, R187, 0x5410, R106 ;  /* 0x00005410bb6a7816 */ /* 0x000fe2000000006a */
[----:B------:R-:W-:Y:S01]  /*18ff0*/  @P1 HADD2.F32 R107, -RZ, R7.H1_H1 ;  /* 0x30000007ff6b1230 */ /* 0x000fe20000004100 */
[----:B------:R-:W-:Y:S01]  /*19000*/  PRMT R104, R183, 0x5410, R184 ;  /* 0x00005410b7687816 */ /* 0x000fe200000000b8 */
[----:B------:R-:W-:Y:S01]  /*19010*/  FFMA.FTZ R105, R105, R152, 1.1641532182693481445e-10 ;  /* 0x2f00000069697423 */ /* 0x000fe20000010098 */
[----:B------:R-:W-:-:S04]  /*19020*/  FMUL.FTZ R0, R0, R153 ;  /* 0x0000009900007220 */ /* 0x000fc80000410000 */
[----:B------:R-:W-:Y:S02]  /*19030*/  FSETP.GTU.FTZ.AND P5, PT, R105, R154, PT ;  /* 0x0000009a6900720b */ /* 0x000fe40003fbc000 */
[----:B------:R-:W-:Y:S02]  /*19040*/  PRMT R105, R185, 0x5410, R186 ;  /* 0x00005410b9697816 */ /* 0x000fe400000000ba */
[----:B------:R-:W-:Y:S02]  /*19050*/  FSEL R136, R0, RZ, !P5 ;  /* 0x000000ff00887208 */ /* 0x000fe40006800000 */
[----:B------:R-:W-:-:S03]  /*19060*/  PLOP3.LUT P5, PT, P5, PT, PT, 0x8, 0x80 ;  /* 0x000000000080781c */ /* 0x000fc60002fae170 */
[----:B------:R-:W-:-:S05]  /*19070*/  @P1 FADD.FTZ R136, R107, R136 ;  /* 0x000000886b881221 */ /* 0x000fca0000010000 */
[----:B------:R-:W-:-:S04]  /*19080*/  F2FP.F16.F32.PACK_AB R107, RZ, R136 ;  /* 0x00000088ff6b723e */ /* 0x000fc800000000ff */
[----:B------:R-:W-:-:S07]  /*19090*/  PRMT R107, R178, 0x5410, R107 ;  /* 0x00005410b26b7816 */ /* 0x000fce000000006b */
.L_x_9454:
        /* <DEDUP_REMOVED lines=66> */
.L_x_9495:
        /* <DEDUP_REMOVED lines=72> */
.L_x_9509:
        /* <DEDUP_REMOVED lines=53> */
[----:B------:R-:W-:Y:S01]  /*19c90*/  F2FP.F16.F32.PACK_AB R105, R106, R105 ;  /* 0x000000696a69723e */ /* 0x000fe200000000ff */
[----:B0-----:R-:W-:Y:S01]  /*19ca0*/  @!P1 IMAD.WIDE R108, R114, 0x4, R108 ;  /* 0x00000004726c9825 */ /* 0x001fe200078e026c */
[----:B------:R-:W-:-:S03]  /*19cb0*/  F2FP.F16.F32.PACK_AB R104, R111, R0 ;  /* 0x000000006f68723e */ /* 0x000fc600000000ff */
[----:B------:R-:W-:Y:S01]  /*19cc0*/  FFMA.FTZ R133, R133, R54, R10 ;  /* 0x0000003685857223 */ /* 0x000fe2000001000a */
[----:B------:R-:W-:Y:S01]  /*19cd0*/  F2FP.F16.F32.PACK_AB R106, R110, R107 ;  /* 0x0000006b6e6a723e */ /* 0x000fe200000000ff */
[----:B-1----:R-:W-:Y:S01]  /*19ce0*/  IMAD.WIDE.U32 R110, R123, 0x10, R144 ;  /* 0x000000107b6e7825 */ /* 0x002fe200078e0090 */
[----:B------:R-:W-:-:S03]  /*19cf0*/  F2FP.F16.F32.PACK_AB R107, R139, R122 ;  /* 0x0000007a8b6b723e */ /* 0x000fc600000000ff */
[----:B------:R-:W-:Y:S01]  /*19d00*/  FFMA.FTZ R118, R118, R55, R11 ;  /* 0x0000003776767223 */ /* 0x000fe2000001000b */
[C---:B------:R-:W-:Y:S01]  /*19d10*/  FMUL.FTZ R159, R153.reuse, R159 ;  /* 0x0000009f999f7220 */ /* 0x040fe20000410000 */
[C---:B------:R-:W-:Y:S01]  /*19d20*/  FMUL.FTZ R160, R153.reuse, R160 ;  /* 0x000000a099a07220 */ /* 0x040fe20000410000 */
[C---:B------:R-:W-:Y:S01]  /*19d30*/  FMUL.FTZ R161, R153.reuse, R161 ;  /* 0x000000a199a17220 */ /* 0x040fe20000410000 */
[C---:B------:R-:W-:Y:S01]  /*19d40*/  FMUL.FTZ R148, R153.reuse, R163 ;  /* 0x000000a399947220 */ /* 0x040fe20000410000 */
[----:B------:R0:W-:Y:S01]  /*19d50*/  @!P1 STG.E desc[UR6][R108.64], R153 ;  /* 0x000000996c009986 */ /* 0x0001e2000c101906 */
[C---:B------:R-:W-:Y:S01]  /*19d60*/  FMUL.FTZ R158, R153.reuse, R158 ;  /* 0x0000009e999e7220 */ /* 0x040fe20000410000 */
[----:B------:R-:W1:Y:S01]  /*19d70*/  LDC.64 R146, c[0x0][0x430] ;  /* 0x00010c00ff927b82 */ /* 0x000e620000000a00 */
[C---:B------:R-:W-:Y:S01]  /*19d80*/  FMUL.FTZ R155, R153.reuse, R155 ;  /* 0x0000009b999b7220 */ /* 0x040fe20000410000 */
[----:B------:R2:W-:Y:S01]  /*19d90*/  STG.E.128 desc[UR6][R110.64], R104 ;  /* 0x000000686e007986 */ /* 0x0005e2000c101d06 */
[C---:B------:R-:W-:Y:S01]  /*19da0*/  FMUL.FTZ R156, R153.reuse, R156 ;  /* 0x0000009c999c7220 */ /* 0x040fe20000410000 */
[----:B------:R-:W-:Y:S01]  /*19db0*/  FMUL.FTZ R157, R153, R157 ;  /* 0x0000009d999d7220 */ /* 0x000fe20000410000 */
[----:B------:R-:W-:Y:S01]  /*19dc0*/  FFMA.FTZ R135, R135, R48, R12 ;  /* 0x0000003087877223 */ /* 0x000fe2000001000c */
[----:B------:R-:W-:Y:S01]  /*19dd0*/  FFMA.FTZ R149, R149, R50, R14 ;  /* 0x0000003295957223 */ /* 0x000fe2000001000e */
[----:B------:R-:W-:Y:S01]  /*19de0*/  FFMA.FTZ R134, R134, R51, R15 ;  /* 0x0000003386867223 */ /* 0x000fe2000001000f */
[C---:B------:R-:W-:Y:S01]  /*19df0*/  FFMA.FTZ R0, R158.reuse, R71, R91 ;  /* 0x000000479e007223 */ /* 0x040fe2000001005b */
[----:B------:R-:W-:Y:S01]  /*19e00*/  FFMA.FTZ R158, R158, R47, R19 ;  /* 0x0000002f9e9e7223 */ /* 0x000fe20000010013 */
[----:B0-----:R-:W-:Y:S01]  /*19e10*/  FFMA.FTZ R108, R155, R68, R88 ;  /* 0x000000449b6c7223 */ /* 0x001fe20000010058 */
[----:B------:R-:W-:Y:S01]  /*19e20*/  FFMA.FTZ R109, R156, R69, R89 ;  /* 0x000000459c6d7223 */ /* 0x000fe20000010059 */
[----:B------:R-:W-:Y:S01]  /*19e30*/  FFMA.FTZ R131, R131, R52, R8 ;  /* 0x0000003483837223 */ /* 0x000fe20000010008 */
[----:B------:R-:W-:Y:S01]  /*19e40*/  FFMA.FTZ R120, R120, R53, R9 ;  /* 0x0000003578787223 */ /* 0x000fe20000010009 */
[C---:B------:R-:W-:Y:S01]  /*19e50*/  FMUL.FTZ R151, R153.reuse, R164 ;  /* 0x000000a499977220 */ /* 0x040fe20000410000 */
[----:B------:R-:W-:Y:S01]  /*19e60*/  FMUL.FTZ R166, R153, R166 ;  /* 0x000000a699a67220 */ /* 0x000fe20000410000 */
[----:B------:R-:W-:Y:S01]  /*19e70*/  F2FP.F16.F32.PACK_AB R108, R109, R108 ;  /* 0x0000006c6d6c723e */ /* 0x000fe200000000ff */
[----:B------:R-:W-:Y:S01]  /*19e80*/  FFMA.FTZ R109, R157, R70, R90 ;  /* 0x000000469d6d7223 */ /* 0x000fe2000001005a */
[C---:B------:R-:W-:Y:S01]  /*19e90*/  FMUL.FTZ R167, R153.reuse, R167 ;  /* 0x000000a799a77220 */ /* 0x040fe20000410000 */
[----:B------:R-:W-:Y:S01]  /*19ea0*/  FMUL.FTZ R170, R153, R170 ;  /* 0x000000aa99aa7220 */ /* 0x000fe20000410000 */
[----:B--2---:R-:W-:Y:S01]  /*19eb0*/  F2FP.F16.F32.PACK_AB R105, R118, R133 ;  /* 0x000000857669723e */ /* 0x004fe200000000ff */
        /* <DEDUP_REMOVED lines=16> */
[C---:B------:R-:W-:Y:S01]  /*19fc0*/  FMUL.FTZ R169, R153.reuse, R169 ;  /* 0x000000a999a97220 */ /* 0x040fe20000410000 */
[----:B------:R-:W0:Y:S01]  /*19fd0*/  LDC.64 R158, c[0x0][0x380] ;  /* 0x0000e000ff9e7b82 */ /* 0x000e220000000a00 */
[C---:B------:R-:W-:Y:S01]  /*19fe0*/  FMUL.FTZ R168, R153.reuse, R168 ;  /* 0x000000a899a87220 */ /* 0x040fe20000410000 */
[----:B------:R-:W-:Y:S01]  /*19ff0*/  F2FP.F16.F32.PACK_AB R135, R148, R135 ;  /* 0x000000879487723e */ /* 0x000fe200000000ff */
[C---:B------:R-:W-:Y:S01]  /*1a000*/  FMUL.FTZ R163, R153.reuse, R180 ;  /* 0x000000b499a37220 */ /* 0x040fe20000410000 */
        /* <DEDUP_REMOVED lines=16> */
[C---:B------:R-:W-:Y:S01]  /*1a110*/  FFMA.FTZ R0, R164.reuse, R59, R103 ;  /* 0x0000003ba4007223 */ /* 0x040fe20000010067 */
[----:B------:R-:W-:Y:S01]  /*1a120*/  F2FP.F16.F32.PACK_AB R150, R155, R150 ;  /* 0x000000969b96723e */ /* 0x000fe200000000ff */
        /* <DEDUP_REMOVED lines=8> */
[----:B------:R-:W-:-:S02]  /*1a1b0*/  F2FP.F16.F32.PACK_AB R151, R0, R151 ;  /* 0x000000970097723e */ /* 0x000fc400000000ff */
[----:B------:R-:W-:Y:S01]  /*1a1c0*/  F2FP.F16.F32.PACK_AB R155, R164, R155 ;  /* 0x0000009ba49b723e */ /* 0x000fe200000000ff */
[----:B------:R-:W-:Y:S01]  /*1a1d0*/  IMAD.WIDE.U32 R138, R137, 0x10, R144 ;  /* 0x00000010898a7825 */ /* 0x000fe200078e0090 */
[----:B------:R-:W-:Y:S01]  /*1a1e0*/  F2FP.F16.F32.PACK_AB R154, R157, R154 ;  /* 0x0000009a9d9a723e */ /* 0x000fe200000000ff */
[----:B------:R1:W-:Y:S01]  /*1a1f0*/  STG.E.128 desc[UR6][R122.64], R104 ;  /* 0x000000687a007986 */ /* 0x0003e2000c101d06 */
[----:B------:R-:W-:Y:S01]  /*1a200*/  F2FP.F16.F32.PACK_AB R153, R170, R153 ;  /* 0x00000099aa99723e */ /* 0x000fe200000000ff */
[----:B------:R-:W-:Y:S01]  /*1a210*/  IMAD.WIDE.U32 R136, R137, 0x10, R146 ;  /* 0x0000001089887825 */ /* 0x000fe200078e0092 */
[----:B------:R-:W-:Y:S01]  /*1a220*/  F2FP.F16.F32.PACK_AB R152, R131, R152 ;  /* 0x000000988398723e */ /* 0x000fe200000000ff */
[----:B------:R1:W-:Y:S01]  /*1a230*/  STG.E.128 desc[UR6][R138.64], R108 ;  /* 0x0000006c8a007986 */ /* 0x0003e2000c101d06 */
[----:B0-----:R-:W-:Y:S01]  /*1a240*/  LEA R114, R158, R114, 0x2 ;  /* 0x000000729e727211 */ /* 0x001fe200078e10ff */
[C---:B------:R-:W-:Y:S02]  /*1a250*/  IMAD.WIDE.U32 R144, R165.reuse, 0x10, R144 ;  /* 0x00000010a5907825 */ /* 0x040fe400078e0090 */
[----:B------:R1:W-:Y:S01]  /*1a260*/  STG.E.128 desc[UR6][R136.64], R132 ;  /* 0x0000008488007986 */ /* 0x0003e2000c101d06 */
[----:B------:R-:W-:Y:S01]  /*1a270*/  ISETP.GE.AND P1, PT, R114, R159, PT ;  /* 0x0000009f7200720c */ /* 0x000fe20003f26270 */
[----:B------:R-:W-:-:S02]  /*1a280*/  IMAD.WIDE.U32 R146, R165, 0x10, R146 ;  /* 0x00000010a5927825 */ /* 0x000fc400078e0092 */
[----:B------:R1:W-:Y:S04]  /*1a290*/  STG.E.128 desc[UR6][R144.64], R148 ;  /* 0x0000009490007986 */ /* 0x0003e8000c101d06 */
[----:B------:R1:W-:Y:S06]  /*1a2a0*/  STG.E.128 desc[UR6][R146.64], R152 ;  /* 0x0000009892007986 */ /* 0x0003ec000c101d06 */
[----:B------:R-:W-:Y:S05]  /*1a2b0*/  @!P1 BRA `(.L_x_9497) ;  /* 0xfffffe6c00789947 */ /* 0x000fea000383ffff */
[----:B------:R-:W-:Y:S05]  /*1a2c0*/  EXIT ;  /* 0x000000000000794d */ /* 0x000fea0003800000 */
.L_x_9496:
[----:B------:R-:W-:Y:S01]  /*1a2d0*/  HFMA2 R144, -RZ, RZ, 0, 1.847743988037109375e-06 ;  /* 0x0000001fff907431 */ /* 0x000fe200000001ff */
[----:B------:R-:W-:Y:S01]  /*1a2e0*/  BSSY B0, `(.L_x_9498) ;  /* 0x0000006000007945 */ /* 0x000fe20003800000 */
[----:B------:R-:W-:Y:S02]  /*1a2f0*/  IMAD.MOV.U32 R139, RZ, RZ, 0x1 ;  /* 0x00000001ff8b7424 */ /* 0x000fe400078e00ff */
[----:B------:R-:W-:-:S07]  /*1a300*/  IMAD.MOV.U32 R138, RZ, RZ, -0x1 ;  /* 0xffffffffff8a7424 */ /* 0x000fce00078e00ff */
[----:B0-----:R-:W-:Y:S05]  /*1a310*/  WARPSYNC.COLLECTIVE R138, `(.L_x_9499) ;  /* 0x000000008a087348 */ /* 0x001fea0003c00000 */
[----:B------:R1:W2:Y:S02]  /*1a320*/  SHFL.BFLY P2, R111, R145, R139, R144 ;  /* 0x0c00008b916f7389 */ /* 0x0002a40000040090 */
[----:B012---:R-:W-:Y:S05]  /*1a330*/  ENDCOLLECTIVE ;  /* 0x000000000000791b */ /* 0x007fea0003800000 */
.L_x_9499:
[----:B------:R-:W-:Y:S05]  /*1a340*/  BSYNC B0 ;  /* 0x0000000000007941 */ /* 0x000fea0003800000 */
.L_x_9498:
        /* <DEDUP_REMOVED lines=10> */
.L_x_9500:
[----:B------:R-:W-:Y:S02]  /*1a3f0*/  IMAD.MOV.U32 R139, RZ, RZ, 0x4 ;  /* 0x00000004ff8b7424 */ /* 0x000fe400078e00ff */
[----:B------:R-:W-:-:S04]  /*1a400*/  IMAD.MOV.U32 R0, RZ, RZ, R111 ;  /* 0x000000ffff007224 */ /* 0x000fc800078e006f */
[----:B------:R-:W-:-:S05]  /*1a410*/  FADD.FTZ R106, R105, R0 ;  /* 0x00000000696a7221 */ /* 0x000fca0000010000 */
[----:B------:R-:W-:-:S07]  /*1a420*/  MOV R145, R106 ;  /* 0x0000006a00917202 */ /* 0x000fce0000000f00 */
[----:B------:R-:W-:Y:S05]  /*1a430*/  WARPSYNC.COLLECTIVE R138, `(.L_x_9501) ;  /* 0x000000008a087348 */ /* 0x000fea0003c00000 */
[----:B------:R0:W1:Y:S02]  /*1a440*/  SHFL.BFLY P2, R111, R145, R139, R144 ;  /* 0x0c00008b916f7389 */ /* 0x0000640000040090 */
[----:B01----:R-:W-:Y:S05]  /*1a450*/  ENDCOLLECTIVE ;  /* 0x000000000000791b */ /* 0x003fea0003800000 */
.L_x_9501:
[----:B------:R-:W-:Y:S01]  /*1a460*/  HFMA2 R139, -RZ, RZ, 0, 4.76837158203125e-07 ;  /* 0x00000008ff8b7431 */ /* 0x000fe200000001ff */
[----:B------:R-:W-:-:S05]  /*1a470*/  MOV R107, R111 ;  /* 0x0000006f006b7202 */ /* 0x000fca0000000f00 */
[----:B------:R-:W-:-:S04]  /*1a480*/  FADD.FTZ R108, R106, R107 ;  /* 0x0000006b6a6c7221 */ /* 0x000fc80000010000 */
[----:B------:R-:W-:-:S07]  /*1a490*/  IMAD.MOV.U32 R145, RZ, RZ, R108 ;  /* 0x000000ffff917224 */ /* 0x000fce00078e006c */
[----:B------:R-:W-:Y:S05]  /*1a4a0*/  WARPSYNC.COLLECTIVE R138, `(.L_x_9502) ;  /* 0x000000008a087348 */ /* 0x000fea0003c00000 */
[----:B------:R0:W1:Y:S02]  /*1a4b0*/  SHFL.BFLY P2, R111, R145, R139, R144 ;  /* 0x0c00008b916f7389 */ /* 0x0000640000040090 */
[----:B01----:R-:W-:Y:S05]  /*1a4c0*/  ENDCOLLECTIVE ;  /* 0x000000000000791b */ /* 0x003fea0003800000 */
.L_x_9502:
[----:B------:R-:W-:Y:S02]  /*1a4d0*/  IMAD.MOV.U32 R139, RZ, RZ, 0x10 ;  /* 0x00000010ff8b7424 */ /* 0x000fe400078e00ff */
[----:B------:R-:W-:-:S04]  /*1a4e0*/  IMAD.MOV.U32 R107, RZ, RZ, R111 ;  /* 0x000000ffff6b7224 */ /* 0x000fc800078e006f */
[----:B------:R-:W-:-:S05]  /*1a4f0*/  FADD.FTZ R109, R108, R107 ;  /* 0x0000006b6c6d7221 */ /* 0x000fca0000010000 */
[----:B------:R-:W-:-:S07]  /*1a500*/  MOV R145, R109 ;  /* 0x0000006d00917202 */ /* 0x000fce0000000f00 */
[----:B------:R-:W-:Y:S05]  /*1a510*/  WARPSYNC.COLLECTIVE R138, `(.L_x_9503) ;  /* 0x000000008a087348 */ /* 0x000fea0003c00000 */
[----:B------:R0:W1:Y:S02]  /*1a520*/  SHFL.BFLY P2, R111, R145, R139, R144 ;  /* 0x0c00008b916f7389 */ /* 0x0000640000040090 */
[----:B01----:R-:W-:Y:S05]  /*1a530*/  ENDCOLLECTIVE ;  /* 0x000000000000791b */ /* 0x003fea0003800000 */
.L_x_9503:
        /* <DEDUP_REMOVED lines=56> */
.L_x_9504:
[----:B------:R-:W-:Y:S02]  /*1a8c0*/  IMAD.MOV.U32 R139, RZ, RZ, 0x2 ;  /* 0x00000002ff8b7424 */ /* 0x000fe400078e00ff */
[----:B------:R-:W-:-:S04]  /*1a8d0*/  IMAD.MOV.U32 R105, RZ, RZ, R111 ;  /* 0x000000ffff697224 */ /* 0x000fc800078e006f */
[----:B------:R-:W-:-:S05]  /*1a8e0*/  FADD.FTZ R105, R0, R105 ;  /* 0x0000006900697221 */ /* 0x000fca0000010000 */
[----:B------:R-:W-:-:S07]  /*1a8f0*/  MOV R145, R105 ;  /* 0x0000006900917202 */ /* 0x000fce0000000f00 */
[----:B------:R-:W-:Y:S05]  /*1a900*/  WARPSYNC.COLLECTIVE R138, `(.L_x_9505) ;  /* 0x000000008a087348 */ /* 0x000fea0003c00000 */
[----:B------:R0:W1:Y:S02]  /*1a910*/  SHFL.BFLY P2, R111, R145, R139, R144 ;  /* 0x0c00008b916f7389 */ /* 0x0000640000040090 */
[----:B01----:R-:W-:Y:S05]  /*1a920*/  ENDCOLLECTIVE ;  /* 0x000000000000791b */ /* 0x003fea0003800000 */
.L_x_9505:
[----:B------:R-:W-:Y:S01]  /*1a930*/  HFMA2 R139, -RZ, RZ, 0, 2.384185791015625e-07 ;  /* 0x00000004ff8b7431 */ /* 0x000fe200000001ff */
[----:B------:R-:W-:-:S05]  /*1a940*/  MOV R106, R111 ;  /* 0x0000006f006a7202 */ /* 0x000fca0000000f00 */
[----:B------:R-:W-:-:S04]  /*1a950*/  FADD.FTZ R106, R105, R106 ;  /* 0x0000006a696a7221 */ /* 0x000fc80000010000 */
[----:B------:R-:W-:-:S07]  /*1a960*/  IMAD.MOV.U32 R145, RZ, RZ, R106 ;  /* 0x000000ffff917224 */ /* 0x000fce00078e006a */
[----:B------:R-:W-:Y:S05]  /*1a970*/  WARPSYNC.COLLECTIVE R138, `(.L_x_9506) ;  /* 0x000000008a087348 */ /* 0x000fea0003c00000 */
[----:B------:R0:W1:Y:S02]  /*1a980*/  SHFL.BFLY P2, R111, R145, R139, R144 ;  /* 0x0c00008b916f7389 */ /* 0x0000640000040090 */
[----:B01----:R-:W-:Y:S05]  /*1a990*/  ENDCOLLECTIVE ;  /* 0x000000000000791b */ /* 0x003fea0003800000 */
.L_x_9506:
[----:B------:R-:W-:Y:S02]  /*1a9a0*/  IMAD.MOV.U32 R139, RZ, RZ, 0x8 ;  /* 0x00000008ff8b7424 */ /* 0x000fe400078e00ff */
[----:B------:R-:W-:-:S04]  /*1a9b0*/  IMAD.MOV.U32 R109, RZ, RZ, R111 ;  /* 0x000000ffff6d7224 */ /* 0x000fc800078e006f */
[----:B------:R-:W-:-:S05]  /*1a9c0*/  FADD.FTZ R109, R106, R109 ;  /* 0x0000006d6a6d7221 */ /* 0x000fca0000010000 */
[----:B------:R-:W-:-:S07]  /*1a9d0*/  MOV R145, R109 ;  /* 0x0000006d00917202 */ /* 0x000fce0000000f00 */
[----:B------:R-:W-:Y:S05]  /*1a9e0*/  WARPSYNC.COLLECTIVE R138, `(.L_x_9507) ;  /* 0x000000008a087348 */ /* 0x000fea0003c00000 */
[----:B------:R0:W1:Y:S02]  /*1a9f0*/  SHFL.BFLY P2, R111, R145, R139, R144 ;  /* 0x0c00008b916f7389 */ /* 0x0000640000040090 */
[----:B01----:R-:W-:Y:S05]  /*1aa00*/  ENDCOLLECTIVE ;  /* 0x000000000000791b */ /* 0x003fea0003800000 */
.L_x_9507:
[----:B------:R-:W-:Y:S01]  /*1aa10*/  HFMA2 R139, -RZ, RZ, 0, 9.5367431640625e-07 ;  /* 0x00000010ff8b7431 */ /* 0x000fe200000001ff */
[----:B------:R-:W-:-:S05]  /*1aa20*/  MOV R108, R111 ;  /* 0x0000006f006c7202 */ /* 0x000fca0000000f00 */
[----:B------:R-:W-:-:S04]  /*1aa30*/  FADD.FTZ R110, R109, R108 ;  /* 0x0000006c6d6e7221 */ /* 0x000fc80000010000 */
[----:B------:R-:W-:-:S07]  /*1aa40*/  IMAD.MOV.U32 R145, RZ, RZ, R110 ;  /* 0x000000ffff917224 */ /* 0x000fce00078e006e */
[----:B------:R-:W-:Y:S05]  /*1aa50*/  WARPSYNC.COLLECTIVE R138, `(.L_x_9508) ;  /* 0x000000008a087348 */ /* 0x000fea0003c00000 */
[----:B------:R0:W1:Y:S02]  /*1aa60*/  SHFL.BFLY P2, R111, R145, R139, R144 ;  /* 0x0c00008b916f7389 */ /* 0x0000640000040090 */
[----:B01----:R-:W-:Y:S05]  /*1aa70*/  ENDCOLLECTIVE ;  /* 0x000000000000791b */ /* 0x003fea0003800000 */
.L_x_9508:
[----:B------:R-:W-:Y:S05]  /*1aa80*/  BRA `(.L_x_9509) ;  /* 0xffffffec00ac7947 */ /* 0x000fea000383ffff */
.L_x_9510:
        /* <DEDUP_REMOVED lines=15> */
.L_x_17390:


//--------------------- .text._ZN10layer_norm31ln_parallel_residual_fwd_kernelINS_13Kernel_traitsIf6__halfS2_S2_fjLj768ELj1ELj4ELj1ELj16ENS_18Kernel_traits_baseILj768EfS2_S2_S2_fjLj128EEEEELb1ELb1ELb0EEEvNS_9FwdParamsE --------------------------
	.section	.text._ZN10layer_norm31ln_parallel_residual_fwd_kernelINS_13Kernel_traitsIf6__halfS2_S2_fjLj768ELj1ELj4ELj1ELj16ENS_18Kernel_traits_baseILj768EfS2_S2_S2_fjLj128EEEEELb1ELb1ELb0EEEvNS_9FwdParamsE,"ax",@progbits
	.align	128
        .global         _ZN10layer_norm31ln_parallel_residual_fwd_kernelINS_13Kernel_traitsIf6__halfS2_S2_fjLj768ELj1ELj4ELj1ELj16ENS_18Kernel_traits_baseILj768EfS2_S2_S2_fjLj128EEEEELb1ELb1ELb0EEEvNS_9FwdParamsE
        .type           _ZN10layer_norm31ln_parallel_residual_fwd_kernelINS_13Kernel_traitsIf6__halfS2_S2_fjLj768ELj1ELj4ELj1ELj16ENS_18Kernel_traits_baseILj768EfS2_S2_S2_fjLj128EEEEELb1ELb1ELb0EEEvNS_9FwdParamsE,@function
        .size           _ZN10layer_norm31ln_parallel_residual_fwd_kernelINS_13Kernel_traitsIf6__halfS2_S2_fjLj768ELj1ELj4ELj1ELj16ENS_18Kernel_traits_baseILj768EfS2_S2_S2_fjLj128EEEEELb1ELb1ELb0EEEvNS_9FwdParamsE,(.L_x_17391 - _ZN10layer_norm31ln_parallel_residual_fwd_kernelINS_13Kernel_traitsIf6__halfS2_S2_fjLj768ELj1ELj4ELj1ELj16ENS_18Kernel_traits_baseILj768EfS2_S2_S2_fjLj128EEEEELb1ELb1ELb0EEEvNS_9FwdParamsE)
        .other          _ZN10layer_norm31ln_parallel_residual_fwd_kernelINS_13Kernel_traitsIf6__halfS2_S2_fjLj768ELj1ELj4ELj1ELj16ENS_18Kernel_traits_baseILj768EfS2_S2_S2_fjLj128EEEEELb1ELb1ELb0EEEvNS_9FwdParamsE,@"STO_CUDA_ENTRY STV_DEFAULT"
_ZN10layer_norm31ln_parallel_residual_fwd_kernelINS_13Kernel_traitsIf6__halfS2_S2_fjLj768ELj1ELj4ELj1ELj16ENS_18Kernel_traits_baseILj768EfS2_S2_S2_fjLj128EEEEELb1ELb1ELb0EEEvNS_9FwdParamsE:
.text._ZN10layer_norm31ln_parallel_residual_fwd_kernelINS_13Kernel_traitsIf6__halfS2_S2_fjLj768ELj1ELj4ELj1ELj16ENS_18Kernel_traits_baseILj768EfS2_S2_S2_fjLj128EEEEELb1ELb1ELb0EEEvNS_9FwdParamsE:
        /* <DEDUP_REMOVED lines=25> */
[----:B------:R-:W-:Y:S02]  /*0190*/  LOP3.LUT R3, R6, 0x1f, RZ, 0xc, !PT ;  /* 0x0000001f06037812 */ /* 0x000fe400078e0cff */
[----:B0-----:R-:W-:Y:S02]  /*01a0*/  @P0 IADD3 R10, P1, PT, R4, R9, RZ ;  /* 0x00000009040a0210 */ /* 0x001fe40007f3e0ff */
[----:B------:R-:W-:Y:S01]  /*01b0*/  LEA.HI.SX32 R2, R0, R3, 0x1d ;  /* 0x0000000300027211 */ /* 0x000fe200078feaff */
[----:B---3--:R-:W-:Y:S01]  /*01c0*/  IMAD R3, R7, UR5, R6 ;  /* 0x0000000507037c24 */ /* 0x008fe2000f8e0206 */
[----:B------:R-:W-:-:S02]  /*01d0*/  @P0 IADD3.X R11, PT, PT, RZ, R5, RZ, P1, !PT ;  /* 0x00000005ff0b0210 */ /* 0x000fc40000ffe4ff */
[----:B------:R-:W-:Y:S01]  /*01e0*/  SHF.R.U32.HI R0, RZ, 0x5, R6 ;  /* 0x00000005ff007819 */ /* 0x000fe20000011606 */
        /* <DEDUP_REMOVED lines=55> */
.L_x_9512:
        /* <DEDUP_REMOVED lines=30> */
.L_x_9513:
[----:B------:R-:W-:Y:S05]  /*0740*/  BSYNC.RECONVERGENT B0 ;  /* 0x0000000000007941 */ /* 0x000fea0003800200 */
.L_x_9511:
        /* <DEDUP_REMOVED lines=71> */
[----:B0-234-:R-:W-:-:S07]  /*0bc0*/  IMAD.MOV.U32 R10, RZ, RZ, RZ ;  /* 0x000000ffff0a7224 */ /* 0x01dfce00078e00ff */
.L_x_9896:
        /* <DEDUP_REMOVED lines=39> */
.L_x_9520:
        /* <DEDUP_REMOVED lines=13> */
.L_x_9522:
[----:B------:R-:W-:Y:S05]  /*0f10*/  BSYNC.RECONVERGENT B3 ;  /* 0x0000000000037941 */ /* 0x000fea0003800200 */
.L_x_9521:
        /* <DEDUP_REMOVED lines=42> */
.L_x_9519:
[----:B------:R-:W-:Y:S05]  /*11c0*/  BSYNC.RECONVERGENT B2 ;  /* 0x0000000000027941 */ /* 0x000fea0003800200 */
.L_x_9518:
        /* <DEDUP_REMOVED lines=27> */
.L_x_9525:
        /* <DEDUP_REMOVED lines=13> */
.L_x_9527:
[----:B------:R-:W-:Y:S05]  /*1450*/  BSYNC.RECONVERGENT B3 ;  /* 0x0000000000037941 */ /* 0x000fea0003800200 */
.L_x_9526:
        /* <DEDUP_REMOVED lines=40> */
[----:B------:R-:W-:Y:S01]  /*16e0*/  IMAD.MOV.U32 R12, RZ, RZ, R108 ;  /* 0x000000ffff0c7224 */ /* 0x000fe200078e006c */
[----:B------:R-:W-:Y:S01]  /*16f0*/  LOP3.LUT R7, R106, UR31, R93, 0x96, !PT ;  /* 0x0000001f6a077c12 */ /* 0x000fe2000f8e965d */
[----:B------:R-:W-:-:S07]  /*1700*/  IMAD.MOV.U32 R92, RZ, RZ, RZ ;  /* 0x000000ffff5c7224 */ /* 0x000fce00078e00ff */
.L_x_9524:
[----:B------:R-:W-:Y:S05]  /*1710*/  BSYNC.RECONVERGENT B2 ;  /* 0x0000000000027941 */ /* 0x000fea0003800200 */
.L_x_9523:
        /* <DEDUP_REMOVED lines=24> */
.L_x_9530:
        /* <DEDUP_REMOVED lines=13> */
.L_x_9532:
[----:B------:R-:W-:Y:S05]  /*1970*/  BSYNC.RECONVERGENT B3 ;  /* 0x0000000000037941 */ /* 0x000fea0003800200 */
.L_x_9531:
        /* <DEDUP_REMOVED lines=43> */
.L_x_9529:
[----:B------:R-:W-:Y:S05]  /*1c30*/  BSYNC.RECONVERGENT B2 ;  /* 0x0000000000027941 */ /* 0x000fea0003800200 */
.L_x_9528:
        /* <DEDUP_REMOVED lines=24> */
.L_x_9535:
        /* <DEDUP_REMOVED lines=13> */
.L_x_9537:
[----:B------:R-:W-:Y:S05]  /*1e90*/  BSYNC.RECONVERGENT B3 ;  /* 0x0000000000037941 */ /* 0x000fea0003800200 */
.L_x_9536:
        /* <DEDUP_REMOVED lines=43> */
.L_x_9534:
[----:B------:R-:W-:Y:S05]  /*2150*/  BSYNC.RECONVERGENT B2 ;  /* 0x0000000000027941 */ /* 0x000fea0003800200 */
.L_x_9533:
        /* <DEDUP_REMOVED lines=24> */
.L_x_9540:
        /* <DEDUP_REMOVED lines=13> */
.L_x_9542:
[----:B------:R-:W-:Y:S05]  /*23b0*/  BSYNC.RECONVERGENT B3 ;  /* 0x0000000000037941 */ /* 0x000fea0003800200 */
.L_x_9541:
        /* <DEDUP_REMOVED lines=43> */
.L_x_9539:
[----:B------:R-:W-:Y:S05]  /*2670*/  BSYNC.RECONVERGENT B2 ;  /* 0x0000000000027941 */ /* 0x000fea0003800200 */
.L_x_9538:
        /* <DEDUP_REMOVED lines=9> */
[----:B------:R-:W-:Y:S02]  /*2710*/  MOV R9, R12 ;  /* 0x0000000c00097202 */ /* 0x000fe40000000f00 */
[----:B------:R-:W-:Y:S01]  /*2720*/  PLOP3.LUT P2, PT, P2, PT, PT, 0x8, 0x80 ;  /* 0x000000000080781c */ /* 0x000fe2000174e170 */
        /* <DEDUP_REMOVED lines=12> */
.L_x_9545:
        /* <DEDUP_REMOVED lines=13> */
.L_x_9547:
[----:B------:R-:W-:Y:S05]  /*28c0*/  BSYNC.RECONVERGENT B3 ;  /* 0x0000000000037941 */ /* 0x000fea0003800200 */
.L_x_9546:
        /* <DEDUP_REMOVED lines=43> */
.L_x_9544:
[----:B------:R-:W-:Y:S05]  /*2b80*/  BSYNC.RECONVERGENT B2 ;  /* 0x0000000000027941 */ /* 0x000fea0003800200 */
.L_x_9543:
        /* <DEDUP_REMOVED lines=23> */
.L_x_9550:
        /* <DEDUP_REMOVED lines=13> */
.L_x_9552:
[----:B------:R-:W-:Y:S05]  /*2dd0*/  BSYNC.RECONVERGENT B3 ;  /* 0x0000000000037941 */ /* 0x000fea0003800200 */
.L_x_9551:
        /* <DEDUP_REMOVED lines=43> */
.L_x_9549:
[----:B------:R-:W-:Y:S05]  /*3090*/  BSYNC.RECONVERGENT B2 ;  /* 0x0000000000027941 */ /* 0x000fea0003800200 */
.L_x_9548:
        /* <DEDUP_REMOVED lines=9> */
[----:B------:R-:W-:Y:S01]  /*3130*/  HFMA2 R9, -RZ, RZ, 0, 1.1920928955078125e-07 ;  /* 0x00000002ff097431 */ /* 0x000fe200000001ff */
        /* <DEDUP_REMOVED lines=13> */
.L_x_9555:
        /* <DEDUP_REMOVED lines=13> */
.L_x_9557:
[----:B------:R-:W-:Y:S05]  /*32e0*/  BSYNC.RECONVERGENT B3 ;  /* 0x0000000000037941 */ /* 0x000fea0003800200 */
.L_x_9556:
        /* <DEDUP_REMOVED lines=43> */
.L_x_9554:
[----:B------:R-:W-:Y:S05]  /*35a0*/  BSYNC.RECONVERGENT B2 ;  /* 0x0000000000027941 */ /* 0x000fea0003800200 */
.L_x_9553:
        /* <DEDUP_REMOVED lines=13> */
[----:B------:R-:W-:Y:S01]  /*3680*/  PRMT R75, R117, 0x5410, R75 ;  /* 0x00005410754b7816 */ /* 0x000fe2000000004b */
[----:B------:R-:W-:Y:S06]  /*3690*/  BRA `(.L_x_9558) ;  /* 0x0000005000587947 */ /* 0x000fec0003800000 */
.L_x_9517:
        /* <DEDUP_REMOVED lines=16> */
.L_x_9561:
        /* <DEDUP_REMOVED lines=13> */
.L_x_9563:
[----:B------:R-:W-:Y:S05]  /*3870*/  BSYNC.RECONVERGENT B3 ;  /* 0x0000000000037941 */ /* 0x000fea0003800200 */
.L_x_9562:
        /* <DEDUP_REMOVED lines=41> */
.L_x_9560:
[----:B------:R-:W-:Y:S05]  /*3b10*/  BSYNC.RECONVERGENT B2 ;  /* 0x0000000000027941 */ /* 0x000fea0003800200 */
.L_x_9559:
        /* <DEDUP_REMOVED lines=24> */
.L_x_9566:
        /* <DEDUP_REMOVED lines=13> */
.L_x_9568:
[----:B------:R-:W-:Y:S05]  /*3d70*/  BSYNC.RECONVERGENT B3 ;  /* 0x0000000000037941 */ /* 0x000fea0003800200 */
.L_x_9567:
        /* <DEDUP_REMOVED lines=42> */
.L_x_9565:
[----:B------:R-:W-:Y:S05]  /*4020*/  BSYNC.RECONVERGENT B2 ;  /* 0x0000000000027941 */ /* 0x000fea0003800200 */
.L_x_9564:
        /* <DEDUP_REMOVED lines=8> */
[----:B------:R-:W-:Y:S02]  /*40b0*/  FSEL R76, R76, RZ, !P2 ;  /* 0x000000ff4c4c7208 */ /* 0x000fe40005000000 */
[----:B------:R-:W-:-:S03]  /*40c0*/  SEL R13, RZ, 0x1, P2 ;  /* 0x00000001ff0d7807 */ /* 0x000fc60001000000 */
[----:B------:R-:W-:Y:S01]  /*40d0*/  FADD.FTZ R9, R11, R76 ;  /* 0x0000004c0b097221 */ /* 0x000fe20000010000 */
[----:B------:R-:W-:-:S03]  /*40e0*/  IMAD.MOV.U32 R76, RZ, RZ, 0x2 ;  /* 0x00000002ff4c7424 */ /* 0x000fc600078e00ff */
        /* <DEDUP_REMOVED lines=13> */
.L_x_9571:
        /* <DEDUP_REMOVED lines=13> */
.L_x_9573:
[----:B------:R-:W-:Y:S05]  /*4290*/  BSYNC.RECONVERGENT B3 ;  /* 0x0000000000037941 */ /* 0x000fea0003800200 */
.L_x_9572:
        /* <DEDUP_REMOVED lines=43> */
.L_x_9570:
[----:B------:R-:W-:Y:S05]  /*4550*/  BSYNC.RECONVERGENT B2 ;  /* 0x0000000000027941 */ /* 0x000fea0003800200 */
.L_x_9569:
        /* <DEDUP_REMOVED lines=21> */
.L_x_9576:
        /* <DEDUP_REMOVED lines=13> */
.L_x_9578:
[----:B------:R-:W-:Y:S05]  /*4780*/  BSYNC.RECONVERGENT B3 ;  /* 0x0000000000037941 */ /* 0x000fea0003800200 */
.L_x_9577:
        /* <DEDUP_REMOVED lines=43> */
.L_x_9575:
[----:B------:R-:W-:Y:S05]  /*4a40*/  BSYNC.RECONVERGENT B2 ;  /* 0x0000000000027941 */ /* 0x000fea0003800200 */
.L_x_9574:
        /* <DEDUP_REMOVED lines=9> */
[----:B------:R-:W-:Y:S01]  /*4ae0*/  IMAD.MOV.U32 R76, RZ, RZ, 0x2 ;  /* 0x00000002ff4c7424 */ /* 0x000fe200078e00ff */
        /* <DEDUP_REMOVED lines=15> */
.L_x_9581:
        /* <DEDUP_REMOVED lines=13> */
.L_x_9583:
[----:B------:R-:W-:Y:S05]  /*4cb0*/  BSYNC.RECONVERGENT B3 ;  /* 0x0000000000037941 */ /* 0x000fea0003800200 */
.L_x_9582:
        /* <DEDUP_REMOVED lines=43> */
.L_x_9580:
[----:B------:R-:W-:Y:S05]  /*4f70*/  BSYNC.RECONVERGENT B2 ;  /* 0x0000000000027941 */ /* 0x000fea0003800200 */
.L_x_9579:
[----:B------:R-:W-:Y:S01]  /*4f80*/  I2FP.F32.U32 R72, R9 ;  /* 0x0000000900487245 */ /* 0x000fe20000201000 */
[----:B------:R-:W-:Y:S01]  /*4f90*/  BSSY.RECONVERGENT B2, `(.L_x_9584) ;  /* 0x000004d000027945 */ /* 0x000fe20003800200 */
[----:B------:R-:W-:Y:S01]  /*4fa0*/  ISETP.NE.AND P3, PT, R76, 0x1, PT ;  /* 0x000000014c00780c */ /* 0x000fe20003f65270 */
[----:B------:R-:W-:Y:S02]  /*4fb0*/  HFMA2 R77, -RZ, RZ, 0, 1.1920928955078125e-07 ;  /* 0x00000002ff4d7431 */ /* 0x000fe400000001ff */
[----:B------:R-:W-:Y:S01]  /*4fc0*/  FFMA.FTZ R9, R72, R117, 1.1641532182693481445e-10 ;  /* 0x2f00000048097423 */ /* 0x000fe20000010075 */
[----:B------:R-:W-:-:S04]  /*4fd0*/  HADD2.F32 R72, -RZ, R73.H0_H0 ;  /* 0x20000049ff487230 */ /* 0x000fc80000004100 */
        /* <DEDUP_REMOVED lines=15> */
.L_x_9586:
        /* <DEDUP_REMOVED lines=13> */
.L_x_9588:
[----:B------:R-:W-:Y:S05]  /*51a0*/  BSYNC.RECONVERGENT B3 ;  /* 0x0000000000037941 */ /* 0x000fea0003800200 */
.L_x_9587:
        /* <DEDUP_REMOVED lines=43> */
.L_x_9585:
[----:B------:R-:W-:Y:S05]  /*5460*/  BSYNC.RECONVERGENT B2 ;  /* 0x0000000000027941 */ /* 0x000fea0003800200 */
.L_x_9584:
        /* <DEDUP_REMOVED lines=25> */
.L_x_9591:
        /* <DEDUP_REMOVED lines=13> */
.L_x_9593:
[----:B------:R-:W-:Y:S05]  /*56d0*/  BSYNC.RECONVERGENT B3 ;  /* 0x0000000000037941 */ /* 0x000fea0003800200 */
.L_x_9592:
        /* <DEDUP_REMOVED lines=43> */
.L_x_9590:
[----:B------:R-:W-:Y:S05]  /*5990*/  BSYNC.RECONVERGENT B2 ;  /* 0x0000000000027941 */ /* 0x000fea0003800200 */
.L_x_9589:
        /* <DEDUP_REMOVED lines=21> */
.L_x_9596:
        /* <DEDUP_REMOVED lines=13> */
.L_x_9598:
[----:B------:R-:W-:Y:S05]  /*5bc0*/  BSYNC.RECONVERGENT B3 ;  /* 0x0000000000037941 */ /* 0x000fea0003800200 */
.L_x_9597:
        /* <DEDUP_REMOVED lines=43> */
.L_x_9595:
[----:B------:R-:W-:Y:S05]  /*5e80*/  BSYNC.RECONVERGENT B2 ;  /* 0x0000000000027941 */ /* 0x000fea0003800200 */
.L_x_9594:
        /* <DEDUP_REMOVED lines=25> */
.L_x_9601:
        /* <DEDUP_REMOVED lines=13> */
.L_x_9603:
[----:B------:R-:W-:Y:S05]  /*60f0*/  BSYNC.RECONVERGENT B3 ;  /* 0x0000000000037941 */ /* 0x000fea0003800200 */
.L_x_9602:
        /* <DEDUP_REMOVED lines=43> */
.L_x_9600:
[----:B------:R-:W-:Y:S05]  /*63b0*/  BSYNC.RECONVERGENT B2 ;  /* 0x0000000000027941 */ /* 0x000fea0003800200 */
.L_x_9599:
        /* <DEDUP_REMOVED lines=20> */
.L_x_9606:
        /* <DEDUP_REMOVED lines=13> */
.L_x_9608:
[----:B------:R-:W-:Y:S05]  /*65d0*/  BSYNC.RECONVERGENT B3 ;  /* 0x0000000000037941 */ /* 0x000fea0003800200 */
.L_x_9607:
        /* <DEDUP_REMOVED lines=43> */
.L_x_9605:
[----:B------:R-:W-:Y:S05]  /*6890*/  BSYNC.RECONVERGENT B2 ;  /* 0x0000000000027941 */ /* 0x000fea0003800200 */
.L_x_9604:
        /* <DEDUP_REMOVED lines=26> */
.L_x_9611:
        /* <DEDUP_REMOVED lines=13> */
.L_x_9613:
[----:B------:R-:W-:Y:S05]  /*6b10*/  BSYNC.RECONVERGENT B3 ;  /* 0x0000000000037941 */ /* 0x000fea0003800200 */
.L_x_9612:
        /* <DEDUP_REMOVED lines=43> */
.L_x_9610:
[----:B------:R-:W-:Y:S05]  /*6dd0*/  BSYNC.RECONVERGENT B2 ;  /* 0x0000000000027941 */ /* 0x000fea0003800200 */
.L_x_9609:
        /* <DEDUP_REMOVED lines=20> */
.L_x_9616:
        /* <DEDUP_REMOVED lines=13> */
.L_x_9618:
[----:B------:R-:W-:Y:S05]  /*6ff0*/  BSYNC.RECONVERGENT B3 ;  /* 0x0000000000037941 */ /* 0x000fea0003800200 */
.L_x_9617:
        /* <DEDUP_REMOVED lines=43> */
.L_x_9615:
[----:B------:R-:W-:Y:S05]  /*72b0*/  BSYNC.RECONVERGENT B2 ;  /* 0x0000000000027941 */ /* 0x000fea0003800200 */
.L_x_9614:
        /* <DEDUP_REMOVED lines=25> */
.L_x_9621:
        /* <DEDUP_REMOVED lines=13> */
.L_x_9623:
[----:B------:R-:W-:Y:S05]  /*7520*/  BSYNC.RECONVERGENT B3 ;  /* 0x0000000000037941 */ /* 0x000fea0003800200 */
.L_x_9622:
        /* <DEDUP_REMOVED lines=43> */
.L_x_9620:
[----:B------:R-:W-:Y:S05]  /*77e0*/  BSYNC.RECONVERGENT B2 ;  /* 0x0000000000027941 */ /* 0x000fea0003800200 */
.L_x_9619:
        /* <DEDUP_REMOVED lines=20> */
.L_x_9626:
        /* <DEDUP_REMOVED lines=13> */
.L_x_9628:
[----:B------:R-:W-:Y:S05]  /*7a00*/  BSYNC.RECONVERGENT B3 ;  /* 0x0000000000037941 */ /* 0x000fea0003800200 */
.L_x_9627:
        /* <DEDUP_REMOVED lines=43> */
.L_x_9625:
[----:B------:R-:W-:Y:S05]  /*7cc0*/  BSYNC.RECONVERGENT B2 ;  /* 0x0000000000027941 */ /* 0x000fea0003800200 */
.L_x_9624:
        /* <DEDUP_REMOVED lines=25> */
.L_x_9631:
        /* <DEDUP_REMOVED lines=13> */
.L_x_9633:
[----:B------:R-:W-:Y:S05]  /*7f30*/  BSYNC.RECONVERGENT B3 ;  /* 0x0000000000037941 */ /* 0x000fea0003800200 */
.L_x_9632:
        /* <DEDUP_REMOVED lines=43> */
.L_x_9630:
[----:B------:R-:W-:Y:S05]  /*81f0*/  BSYNC.RECONVERGENT B2 ;  /* 0x0000000000027941 */ /* 0x000fea0003800200 */
.L_x_9629:
        /* <DEDUP_REMOVED lines=20> */
.L_x_9636:
        /* <DEDUP_REMOVED lines=15> */
.L_x_9638:
[----:B------:R-:W-:Y:S05]  /*8430*/  BSYNC.RECONVERGENT B3 ;  /* 0x0000000000037941 */ /* 0x000fea0003800200 */
.L_x_9637:
        /* <DEDUP_REMOVED lines=43> */
.L_x_9635:
[----:B------:R-:W-:Y:S05]  /*86f0*/  BSYNC.RECONVERGENT B2 ;  /* 0x0000000000027941 */ /* 0x000fea0003800200 */
.L_x_9634:
[----:B------:R-:W-:Y:S01]  /*8700*/  I2FP.F32.U32 R72, R74 ;  /* 0x0000004a00487245 */ /* 0x000fe20000201000 */
[----:B------:R-:W-:-:S04]  /*8710*/  HADD2.F32 R74, -RZ, R67.H1_H1 ;  /* 0x30000043ff4a7230 */ /* 0x000fc80000004100 */
[----:B------:R-:W-:Y:S01]  /*8720*/  FFMA.FTZ R117, R72, R117, 1.1641532182693481445e-10 ;  /* 0x2f00000048757423 */ /* 0x000fe20000010075 */
[----:B------:R-:W-:Y:S01]  /*8730*/  FMUL.FTZ R74, R74, R101 ;  /* 0x000000654a4a7220 */ /* 0x000fe20000410000 */
[----:B------:R-:W-:Y:S01]  /*8740*/  @P1 HADD2.F32 R101, -RZ, R71.H1_H1 ;  /* 0x30000047ff651230 */ /* 0x000fe20000004100 */
[----:B------:R-:W-:Y:S02]  /*8750*/  PRMT R72, R108, 0x5410, R109 ;  /* 0x000054106c487816 */ /* 0x000fe4000000006d */
[----:B------:R-:W-:-:S04]  /*8760*/  FSETP.GTU.FTZ.AND P6, PT, R117, R80, PT ;  /* 0x000000507500720b */ /* 0x000fc80003fdc000 */
[----:B------:R-:W-:Y:S02]  /*8770*/  FSEL R73, R74, RZ, !P6 ;  /* 0x000000ff4a497208 */ /* 0x000fe40007000000 */
[----:B------:R-:W-:Y:S02]  /*8780*/  SEL R80, RZ, 0x1, P6 ;  /* 0x00000001ff507807 */ /* 0x000fe40003000000 */
[----:B------:R-:W-:Y:S01]  /*8790*/  PRMT R74, R118, 0x5410, R119 ;  /* 0x00005410764a7816 */ /* 0x000fe20000000077 */
[----:B------:R-:W-:Y:S01]  /*87a0*/  FADD.FTZ R120, R120, R73 ;  /* 0x0000004978787221 */ /* 0x000fe20000010000 */
[----:B------:R-:W-:-:S03]  /*87b0*/  PRMT R73, R114, 0x5410, R116 ;  /* 0x0000541072497816 */ /* 0x000fc60000000074 */
[----:B------:R-:W-:Y:S01]  /*87c0*/  @P1 FADD.FTZ R101, R101, R120 ;  /* 0x0000007865651221 */ /* 0x000fe20000010000 */
[----:B------:R-:W-:-:S04]  /*87d0*/  @!P1 MOV R101, R120 ;  /* 0x0000007800659202 */ /* 0x000fc80000000f00 */
[----:B------:R-:W-:-:S04]  /*87e0*/  F2FP.F16.F32.PACK_AB R75, RZ, R101 ;  /* 0x00000065ff4b723e */ /* 0x000fc800000000ff */
[----:B------:R-:W-:-:S07]  /*87f0*/  PRMT R75, R115, 0x5410, R75 ;  /* 0x00005410734b7816 */ /* 0x000fce000000004b */
.L_x_9558:
[----:B------:R-:W0:Y:S01]  /*8800*/  LDC.64 R108, c[0x0][0x3a8] ;  /* 0x0000ea00ff6c7b82 */ /* 0x000e220000000a00 */
[----:B------:R-:W-:Y:S02]  /*8810*/  ISETP.NE.AND P6, PT, R111, RZ, PT ;  /* 0x000000ff6f00720c */ /* 0x000fe40003fc5270 */
[----:B------:R-:W-:Y:S02]  /*8820*/  ISETP.NE.AND P1, PT, R105, RZ, PT ;  /* 0x000000ff6900720c */ /* 0x000fe40003f25270 */
[----:B------:R-:W-:Y:S02]  /*8830*/  SEL R111, RZ, 0x1000000, !P5 ;  /* 0x01000000ff6f7807 */ /* 0x000fe40006800000 */
[----:B------:R-:W-:Y:S01]  /*8840*/  SEL R105, RZ, 0x10000, !P4 ;  /* 0x00010000ff697807 */ /* 0x000fe20006000000 */
[----:B------:R-:W1:Y:S01]  /*8850*/  LDC.64 R106, c[0x0][0x3b0] ;  /* 0x0000ec00ff6a7b82 */ /* 0x000e620000000a00 */
[----:B------:R-:W-:Y:S02]  /*8860*/  SEL R114, RZ, 0x100, !P3 ;  /* 0x00000100ff727807 */ /* 0x000fe40005800000 */
[----:B------:R-:W-:-:S02]  /*8870*/  ISETP.NE.AND P5, PT, R112, RZ, PT ;  /* 0x000000ff7000720c */ /* 0x000fc40003fa5270 */
[----:B------:R-:W-:Y:S02]  /*8880*/  ISETP.NE.AND P4, PT, R113, RZ, PT ;  /* 0x000000ff7100720c */ /* 0x000fe40003f85270 */
[----:B------:R-:W-:Y:S02]  /*8890*/  LOP3.LUT R114, R114, R111, R105, 0xfe, !PT ;  /* 0x0000006f72727212 */ /* 0x000fe400078efe69 */
[----:B------:R-:W-:Y:S02]  /*88a0*/  SEL R111, RZ, 0x1000000, !P4 ;  /* 0x01000000ff6f7807 */ /* 0x000fe40006000000 */
[----:B------:R-:W-:Y:S02]  /*88b0*/  SEL R112, RZ, 0x10000, !P5 ;  /* 0x00010000ff707807 */ /* 0x000fe40006800000 */
[----:B------:R-:W-:Y:S02]  /*88c0*/  SEL R105, RZ, 0x100, !P6 ;  /* 0x00000100ff697807 */ /* 0x000fe40007000000 */
[----:B------:R-:W-:Y:S01]  /*88d0*/  SEL R113, RZ, 0x1, !P2 ;  /* 0x00000001ff717807 */ /* 0x000fe20005000000 */
[----:B0-----:R-:W-:Y:S01]  /*88e0*/  IMAD.WIDE.U32 R108, R104, 0x10, R108 ;  /* 0x00000010686c7825 */ /* 0x001fe200078e006c */
[----:B------:R-:W-:-:S02]  /*88f0*/  LOP3.LUT R105, R105, R111, R112, 0xfe, !PT ;  /* 0x0000006f69697212 */ /* 0x000fc400078efe70 */
        /* <DEDUP_REMOVED lines=27> */
.L_x_9639:
[----:B------:R-:W-:Y:S01]  /*8ab0*/  IMAD.MOV.U32 R105, RZ, RZ, R110 ;  /* 0x000000ffff697224 */ /* 0x000fe200078e006e */
[----:B------:R-:W-:-:S07]  /*8ac0*/  IADD3 R110, PT, PT, R104, 0x20, RZ ;  /* 0x00000020686e7810 */ /* 0x000fce0007ffe0ff */
.L_x_9516:
[----:B------:R-:W-:Y:S05]  /*8ad0*/  BSYNC.RECONVERGENT B1 ;  /* 0x0000000000017941 */ /* 0x000fea0003800200 */
.L_x_9515:
        /* <DEDUP_REMOVED lines=34> */
.L_x_9645:
        /* <DEDUP_REMOVED lines=13> */
.L_x_9647:
[----:B------:R-:W-:Y:S05]  /*8dd0*/  BSYNC.RECONVERGENT B3 ;  /* 0x0000000000037941 */ /* 0x000fea0003800200 */
.L_x_9646:
        /* <DEDUP_REMOVED lines=41> */
.L_x_9644:
[----:B------:R-:W-:Y:S05]  /*9070*/  BSYNC.RECONVERGENT B2 ;  /* 0x0000000000027941 */ /* 0x000fea0003800200 */
.L_x_9643:
[----:B------:R-:W1:Y:S01]  /*9080*/  LDC R118, c[0x0][0x404] ;  /* 0x00010100ff767b82 */ /* 0x000e620000000800 */
[----:B------:R-:W-:Y:S01]  /*9090*/  I2FP.F32.U32 R9, R13 ;  /* 0x0000000d00097245 */ /* 0x000fe20000201000 */
[----:B------:R-:W-:Y:S01]  /*90a0*/  IMAD.MOV.U32 R102, RZ, RZ, 0x2f800000 ;  /* 0x2f800000ff667424 */ /* 0x000fe200078e00ff */
[----:B------:R-:W-:Y:S01]  /*90b0*/  ISETP.NE.AND P3, PT, R15, 0x1, PT ;  /* 0x000000010f00780c */ /* 0x000fe20003f65270 */
[----:B-----5:R-:W-:Y:S01]  /*90c0*/  HADD2.F32 R14, -RZ, R72.H0_H0 ;  /* 0x20000048ff0e7230 */ /* 0x020fe20000004100 */
[----:B------:R-:W-:Y:S01]  /*90d0*/  BSSY.RECONVERGENT B2, `(.L_x_9648) ;  /* 0x000004b000027945 */ /* 0x000fe20003800200 */
[----:B------:R-:W-:Y:S01]  /*90e0*/  FFMA.FTZ R9, R9, R102, 1.1641532182693481445e-10 ;  /* 0x2f00000009097423 */ /* 0x000fe20000010066 */
[----:B------:R-:W-:Y:S01]  /*90f0*/  IMAD.MOV.U32 R76, RZ, RZ, 0x2 ;  /* 0x00000002ff4c7424 */ /* 0x000fe200078e00ff */
[----:B------:R-:W2:Y:S03]  /*9100*/  LDC R117, c[0x0][0x408] ;  /* 0x00010200ff757b82 */ /* 0x000ea60000000800 */
[----:B-1----:R-:W-:-:S02]  /*9110*/  FSETP.GTU.FTZ.AND P2, PT, R9, R118, PT ;  /* 0x000000760900720b */ /* 0x002fc40003f5c000 */
[----:B------:R-:W-:Y:S02]  /*9120*/  MOV R9, R12 ;  /* 0x0000000c00097202 */ /* 0x000fe40000000f00 */
        /* <DEDUP_REMOVED lines=13> */
.L_x_9650:
        /* <DEDUP_REMOVED lines=13> */
.L_x_9652:
[----:B------:R-:W-:Y:S05]  /*92d0*/  BSYNC.RECONVERGENT B3 ;  /* 0x0000000000037941 */ /* 0x000fea0003800200 */
.L_x_9651:
        /* <DEDUP_REMOVED lines=42> */
.L_x_9649:
[----:B------:R-:W-:Y:S05]  /*9580*/  BSYNC.RECONVERGENT B2 ;  /* 0x0000000000027941 */ /* 0x000fea0003800200 */
.L_x_9648:
        /* <DEDUP_REMOVED lines=25> */
.L_x_9655:
        /* <DEDUP_REMOVED lines=13> */
.L_x_9657:
[----:B------:R-:W-:Y:S05]  /*97f0*/  BSYNC.RECONVERGENT B3 ;  /* 0x0000000000037941 */ /* 0x000fea0003800200 */
.L_x_9656:
        /* <DEDUP_REMOVED lines=43> */
.L_x_9654:
[----:B------:R-:W-:Y:S05]  /*9ab0*/  BSYNC.RECONVERGENT B2 ;  /* 0x0000000000027941 */ /* 0x000fea0003800200 */
.L_x_9653:
        /* <DEDUP_REMOVED lines=21> */
.L_x_9660:
        /* <DEDUP_REMOVED lines=13> */
.L_x_9662:
[----:B------:R-:W-:Y:S05]  /*9ce0*/  BSYNC.RECONVERGENT B3 ;  /* 0x0000000000037941 */ /* 0x000fea0003800200 */
.L_x_9661:
        /* <DEDUP_REMOVED lines=43> */
.L_x_9659:
[----:B------:R-:W-:Y:S05]  /*9fa0*/  BSYNC.RECONVERGENT B2 ;  /* 0x0000000000027941 */ /* 0x000fea0003800200 */
.L_x_9658:
        /* <DEDUP_REMOVED lines=25> */
.L_x_9665:
        /* <DEDUP_REMOVED lines=13> */
.L_x_9667:
[----:B------:R-:W-:Y:S05]  /*a210*/  BSYNC.RECONVERGENT B3 ;  /* 0x0000000000037941 */ /* 0x000fea0003800200 */
.L_x_9666:
[----:B------:R-:W-:Y:S01]  /*a220*/  IMAD.WIDE.U32 R8, R3, -0x326172a9, RZ ;  /* 0xcd9e8d5703087825 */ /* 0x000fe200078e00ff */
[----:B------:R-:W-:-:S04]  /*a230*/  LOP3.LUT R76, R10, UR7, R79, 0x96, !PT ;  /* 0x000000070a4c7c12 */ /* 0x000fc8000f8e964f */
[----:B0-----:R-:W-:Y:S01]  /*a240*/  LOP3.LUT R90, R6, UR6, R9, 0x96, !PT ;  /* 0x00000006065a7c12 */ /* 0x001fe2000f8e9609 */
        /* <DEDUP_REMOVED lines=40> */
.L_x_9664:
[----:B------:R-:W-:Y:S05]  /*a4d0*/  BSYNC.RECONVERGENT B2 ;  /* 0x0000000000027941 */ /* 0x000fea0003800200 */
.L_x_9663:
        /* <DEDUP_REMOVED lines=21> */
.L_x_9670:
        /* <DEDUP_REMOVED lines=13> */
.L_x_9672:
[----:B------:R-:W-:Y:S05]  /*a700*/  BSYNC.RECONVERGENT B3 ;  /* 0x0000000000037941 */ /* 0x000fea0003800200 */
.L_x_9671:
        /* <DEDUP_REMOVED lines=43> */
.L_x_9669:
[----:B------:R-:W-:Y:S05]  /*a9c0*/  BSYNC.RECONVERGENT B2 ;  /* 0x0000000000027941 */ /* 0x000fea0003800200 */
.L_x_9668:
        /* <DEDUP_REMOVED lines=12> */
[--C-:B------:R-:W-:Y:S01]  /*aa90*/  @P1 FADD.FTZ R86, R86, R9.reuse ;  /* 0x0000000956561221 */ /* 0x100fe20000010000 */
[----:B------:R-:W-:Y:S01]  /*aaa0*/  @!P1 IMAD.MOV.U32 R86, RZ, RZ, R9 ;  /* 0x000000ffff569224 */ /* 0x000fe200078e0009 */
[----:B------:R-:W-:-:S04]  /*aab0*/  MOV R9, R12 ;  /* 0x0000000c00097202 */ /* 0x000fc80000000f00 */
[----:B------:R-:W-:-:S06]  /*aac0*/  F2FP.F16.F32.PACK_AB R80, RZ, R86 ;  /* 0x00000056ff50723e */ /* 0x000fcc00000000ff */
        /* <DEDUP_REMOVED lines=9> */
.L_x_9675:
        /* <DEDUP_REMOVED lines=13> */
.L_x_9677:
[----:B------:R-:W-:Y:S05]  /*ac30*/  BSYNC.RECONVERGENT B3 ;  /* 0x0000000000037941 */ /* 0x000fea0003800200 */
.L_x_9676:
        /* <DEDUP_REMOVED lines=43> */
.L_x_9674:
[----:B------:R-:W-:Y:S05]  /*aef0*/  BSYNC.RECONVERGENT B2 ;  /* 0x0000000000027941 */ /* 0x000fea0003800200 */
.L_x_9673:
[----:B------:R-:W-:Y:S01]  /*af00*/  I2FP.F32.U32 R9, R9 ;  /* 0x0000000900097245 */ /* 0x000fe20000201000 */
[----:B------:R-:W-:Y:S01]  /*af10*/  HADD2.F32 R72, -RZ, R73.H1_H1 ;  /* 0x30000049ff487230 */ /* 0x000fe20000004100 */
[----:B------:R-:W-:Y:S01]  /*af20*/  BSSY.RECONVERGENT B2, `(.L_x_9678) ;  /* 0x000004c000027945 */ /* 0x000fe20003800200 */
[----:B------:R-:W-:Y:S02]  /*af30*/  IMAD.MOV.U32 R73, RZ, RZ, 0x2 ;  /* 0x00000002ff497424 */ /* 0x000fe400078e00ff */
[----:B------:R-:W-:Y:S01]  /*af40*/  FFMA.FTZ R9, R9, R102, 1.1641532182693481445e-10 ;  /* 0x2f00000009097423 */ /* 0x000fe20000010066 */
[----:B------:R-:W-:-:S04]  /*af50*/  FMUL.FTZ R72, R72, R117 ;  /* 0x0000007548487220 */ /* 0x000fc80000410000 */
[----:B------:R-:W-:Y:S01]  /*af60*/  FSETP.GTU.FTZ.AND P2, PT, R9, R118, PT ;  /* 0x000000760900720b */ /* 0x000fe20003f5c000 */
[----:B------:R-:W-:-:S03]  /*af70*/  IMAD.MOV.U32 R9, RZ, RZ, R12 ;  /* 0x000000ffff097224 */ /* 0x000fc600078e000c */
[----:B0-----:R-:W-:Y:S02]  /*af80*/  FSEL R90, R72, RZ, !P2 ;  /* 0x000000ff485a7208 */ /* 0x001fe40005000000 */
        /* <DEDUP_REMOVED lines=12> */
.L_x_9680:
        /* <DEDUP_REMOVED lines=13> */
.L_x_9682:
[----:B------:R-:W-:Y:S05]  /*b120*/  BSYNC.RECONVERGENT B3 ;  /* 0x0000000000037941 */ /* 0x000fea0003800200 */
.L_x_9681:
        /* <DEDUP_REMOVED lines=43> */
.L_x_9679:
[----:B------:R-:W-:Y:S05]  /*b3e0*/  BSYNC.RECONVERGENT B2 ;  /* 0x0000000000027941 */ /* 0x000fea0003800200 */
.L_x_9678:
        /* <DEDUP_REMOVED lines=25> */
.L_x_9685:
        /* <DEDUP_REMOVED lines=13> */
.L_x_9687:
[----:B------:R-:W-:Y:S05]  /*b650*/  BSYNC.RECONVERGENT B3 ;  /* 0x0000000000037941 */ /* 0x000fea0003800200 */
.L_x_9686:
        /* <DEDUP_REMOVED lines=43> */
.L_x_9684:
[----:B------:R-:W-:Y:S05]  /*b910*/  BSYNC.RECONVERGENT B2 ;  /* 0x0000000000027941 */ /* 0x000fea0003800200 */
.L_x_9683:
        /* <DEDUP_REMOVED lines=20> */
.L_x_9690:
        /* <DEDUP_REMOVED lines=13> */
.L_x_9692:
[----:B------:R-:W-:Y:S05]  /*bb30*/  BSYNC.RECONVERGENT B3 ;  /* 0x0000000000037941 */ /* 0x000fea0003800200 */
.L_x_9691:
        /* <DEDUP_REMOVED lines=43> */
.L_x_9689:
[----:B------:R-:W-:Y:S05]  /*bdf0*/  BSYNC.RECONVERGENT B2 ;  /* 0x0000000000027941 */ /* 0x000fea0003800200 */
.L_x_9688:
        /* <DEDUP_REMOVED lines=26> */
.L_x_9695:
        /* <DEDUP_REMOVED lines=13> */
.L_x_9697:
[----:B------:R-:W-:Y:S05]  /*c070*/  BSYNC.RECONVERGENT B3 ;  /* 0x0000000000037941 */ /* 0x000fea0003800200 */
.L_x_9696:
        /* <DEDUP_REMOVED lines=43> */
.L_x_9694:
[----:B------:R-:W-:Y:S05]  /*c330*/  BSYNC.RECONVERGENT B2 ;  /* 0x0000000000027941 */ /* 0x000fea0003800200 */
.L_x_9693:
        /* <DEDUP_REMOVED lines=20> */
.L_x_9700:
        /* <DEDUP_REMOVED lines=13> */
.L_x_9702:
[----:B------:R-:W-:Y:S05]  /*c550*/  BSYNC.RECONVERGENT B3 ;  /* 0x0000000000037941 */ /* 0x000fea0003800200 */
.L_x_9701:
        /* <DEDUP_REMOVED lines=43> */
.L_x_9699:
[----:B------:R-:W-:Y:S05]  /*c810*/  BSYNC.RECONVERGENT B2 ;  /* 0x0000000000027941 */ /* 0x000fea0003800200 */
.L_x_9698:
        /* <DEDUP_REMOVED lines=25> */
.L_x_9705:
        /* <DEDUP_REMOVED lines=13> */
.L_x_9707:
[----:B------:R-:W-:Y:S05]  /*ca80*/  BSYNC.RECONVERGENT B3 ;  /* 0x0000000000037941 */ /* 0x000fea0003800200 */
.L_x_9706:
        /* <DEDUP_REMOVED lines=43> */
.L_x_9704:
[----:B------:R-:W-:Y:S05]  /*cd40*/  BSYNC.RECONVERGENT B2 ;  /* 0x0000000000027941 */ /* 0x000fea0003800200 */
.L_x_9703:
        /* <DEDUP_REMOVED lines=20> */
.L_x_9710:
        /* <DEDUP_REMOVED lines=13> */
.L_x_9712:
[----:B------:R-:W-:Y:S05]  /*cf60*/  BSYNC.RECONVERGENT B3 ;  /* 0x0000000000037941 */ /* 0x000fea0003800200 */
.L_x_9711:
        /* <DEDUP_REMOVED lines=43> */
.L_x_9709:
[----:B------:R-:W-:Y:S05]  /*d220*/  BSYNC.RECONVERGENT B2 ;  /* 0x0000000000027941 */ /* 0x000fea0003800200 */
.L_x_9708:
        /* <DEDUP_REMOVED lines=25> */
.L_x_9715:
        /* <DEDUP_REMOVED lines=13> */
.L_x_9717:
[----:B------:R-:W-:Y:S05]  /*d490*/  BSYNC.RECONVERGENT B3 ;  /* 0x0000000000037941 */ /* 0x000fea0003800200 */
.L_x_9716:
        /* <DEDUP_REMOVED lines=43> */
.L_x_9714:
[----:B------:R-:W-:Y:S05]  /*d750*/  BSYNC.RECONVERGENT B2 ;  /* 0x0000000000027941 */ /* 0x000fea0003800200 */
.L_x_9713:
        /* <DEDUP_REMOVED lines=20> */
.L_x_9720:
        /* <DEDUP_REMOVED lines=15> */
.L_x_9722:
[----:B------:R-:W-:Y:S05]  /*d990*/  BSYNC.RECONVERGENT B3 ;  /* 0x0000000000037941 */ /* 0x000fea0003800200 */
.L_x_9721:
        /* <DEDUP_REMOVED lines=43> */
.L_x_9719:
[----:B------:R-:W-:Y:S05]  /*dc50*/  BSYNC.RECONVERGENT B2 ;  /* 0x0000000000027941 */ /* 0x000fea0003800200 */
.L_x_9718:
[----:B------:R-:W-:Y:S01]  /*dc60*/  I2FP.F32.U32 R73, R74 ;  /* 0x0000004a00497245 */ /* 0x000fe20000201000 */
[----:B------:R-:W-:Y:S01]  /*dc70*/  HADD2.F32 R72, -RZ, R67.H1_H1 ;  /* 0x30000043ff487230 */ /* 0x000fe20000004100 */
[----:B------:R-:W-:-:S03]  /*dc80*/  PRMT R74, R119, 0x5410, R120 ;  /* 0x00005410774a7816 */ /* 0x000fc60000000078 */
[----:B------:R-:W-:Y:S01]  /*dc90*/  FFMA.FTZ R73, R73, R102, 1.1641532182693481445e-10 ;  /* 0x2f00000049497423 */ /* 0x000fe20000010066 */
[----:B------:R-:W-:Y:S01]  /*dca0*/  FMUL.FTZ R72, R72, R117 ;  /* 0x0000007548487220 */ /* 0x000fe20000410000 */
[----:B------:R-:W-:-:S03]  /*dcb0*/  @P1 HADD2.F32 R102, -RZ, R71.H1_H1 ;  /* 0x30000047ff661230 */ /* 0x000fc60000004100 */
        /* <DEDUP_REMOVED lines=12> */
.L_x_9642:
        /* <DEDUP_REMOVED lines=16> */
.L_x_9726:
        /* <DEDUP_REMOVED lines=13> */
.L_x_9728:
[----:B------:R-:W-:Y:S05]  /*df50*/  BSYNC.RECONVERGENT B3 ;  /* 0x0000000000037941 */ /* 0x000fea0003800200 */
.L_x_9727:
        /* <DEDUP_REMOVED lines=42> */
.L_x_9725:
[----:B------:R-:W-:Y:S05]  /*e200*/  BSYNC.RECONVERGENT B2 ;  /* 0x0000000000027941 */ /* 0x000fea0003800200 */
.L_x_9724:
[----:B------:R-:W1:Y:S01]  /*e210*/  LDC R121, c[0x0][0x408] ;  /* 0x00010200ff797b82 */ /* 0x000e620000000800 */
[----:B------:R-:W-:Y:S01]  /*e220*/  I2FP.F32.U32 R9, R81 ;  /* 0x0000005100097245 */ /* 0x000fe20000201000 */
[----:B------:R-:W-:Y:S01]  /*e230*/  IMAD.MOV.U32 R102, RZ, RZ, 0x2f800000 ;  /* 0x2f800000ff667424 */ /* 0x000fe200078e00ff */
[----:B------:R-:W-:Y:S01]  /*e240*/  ISETP.NE.AND P3, PT, R85, 0x1, PT ;  /* 0x000000015500780c */ /* 0x000fe20003f65270 */
[----:B-----5:R-:W-:Y:S01]  /*e250*/  HADD2.F32 R86, -RZ, R72.H0_H0 ;  /* 0x20000048ff567230 */ /* 0x020fe20000004100 */
[----:B------:R-:W-:Y:S01]  /*e260*/  BSSY.RECONVERGENT B2, `(.L_x_9729) ;  /* 0x000004f000027945 */ /* 0x000fe20003800200 */
[----:B------:R-:W-:Y:S01]  /*e270*/  FFMA.FTZ R9, R9, R102, 1.1641532182693481445e-10 ;  /* 0x2f00000009097423 */ /* 0x000fe20000010066 */
[----:B0-----:R-:W-:Y:S01]  /*e280*/  @P1 HADD2.F32 R90, -RZ, R68.H0_H0 ;  /* 0x20000044ff5a1230 */ /* 0x001fe20000004100 */
[----:B------:R-:W0:Y:S01]  /*e290*/  LDC R120, c[0x0][0x404] ;  /* 0x00010100ff787b82 */ /* 0x000e220000000800 */
[----:B-1----:R-:W-:Y:S02]  /*e2a0*/  FMUL.FTZ R86, R86, R121 ;  /* 0x0000007956567220 */ /* 0x002fe40000410000 */
[----:B0-----:R-:W-:-:S02]  /*e2b0*/  FSETP.GTU.FTZ.AND P2, PT, R9, R120, PT ;  /* 0x000000780900720b */ /* 0x001fc40003f5c000 */
[----:B------:R-:W-:Y:S02]  /*e2c0*/  MOV R9, R12 ;  /* 0x0000000c00097202 */ /* 0x000fe40000000f00 */
        /* <DEDUP_REMOVED lines=15> */
.L_x_9731:
        /* <DEDUP_REMOVED lines=13> */
.L_x_9733:
[----:B------:R-:W-:Y:S05]  /*e490*/  BSYNC.RECONVERGENT B3 ;  /* 0x0000000000037941 */ /* 0x000fea0003800200 */
.L_x_9732:
        /* <DEDUP_REMOVED lines=43> */
.L_x_9730:
[----:B------:R-:W-:Y:S05]  /*e750*/  BSYNC.RECONVERGENT B2 ;  /* 0x0000000000027941 */ /* 0x000fea0003800200 */
.L_x_9729:
        /* <DEDUP_REMOVED lines=24> */
.L_x_9736:
        /* <DEDUP_REMOVED lines=13> */
.L_x_9738:
[----:B------:R-:W-:Y:S05]  /*e9b0*/  BSYNC.RECONVERGENT B3 ;  /* 0x0000000000037941 */ /* 0x000fea0003800200 */
.L_x_9737:
        /* <DEDUP_REMOVED lines=43> */
.L_x_9735:
[----:B------:R-:W-:Y:S05]  /*ec70*/  BSYNC.RECONVERGENT B2 ;  /* 0x0000000000027941 */ /* 0x000fea0003800200 */
.L_x_9734:
        /* <DEDUP_REMOVED lines=24> */
.L_x_9741:
        /* <DEDUP_REMOVED lines=13> */
.L_x_9743:
[----:B------:R-:W-:Y:S05]  /*eed0*/  BSYNC.RECONVERGENT B3 ;  /* 0x0000000000037941 */ /* 0x000fea0003800200 */
.L_x_9742:
        /* <DEDUP_REMOVED lines=43> */
.L_x_9740:
[----:B------:R-:W-:Y:S05]  /*f190*/  BSYNC.RECONVERGENT B2 ;  /* 0x0000000000027941 */ /* 0x000fea0003800200 */
.L_x_9739:
        /* <DEDUP_REMOVED lines=24> */
.L_x_9746:
        /* <DEDUP_REMOVED lines=13> */
.L_x_9748:
[----:B------:R-:W-:Y:S05]  /*f3f0*/  BSYNC.RECONVERGENT B3 ;  /* 0x0000000000037941 */ /* 0x000fea0003800200 */
.L_x_9747:
        /* <DEDUP_REMOVED lines=43> */
.L_x_9745:
[----:B------:R-:W-:Y:S05]  /*f6b0*/  BSYNC.RECONVERGENT B2 ;  /* 0x0000000000027941 */ /* 0x000fea0003800200 */
.L_x_9744:
        /* <DEDUP_REMOVED lines=23> */
.L_x_9751:
        /* <DEDUP_REMOVED lines=13> */
.L_x_9753:
[----:B------:R-:W-:Y:S05]  /*f900*/  BSYNC.RECONVERGENT B3 ;  /* 0x0000000000037941 */ /* 0x000fea0003800200 */
.L_x_9752:
        /* <DEDUP_REMOVED lines=43> */
.L_x_9750:
[----:B------:R-:W-:Y:S05]  /*fbc0*/  BSYNC.RECONVERGENT B2 ;  /* 0x0000000000027941 */ /* 0x000fea0003800200 */
.L_x_9749:
        /* <DEDUP_REMOVED lines=23> */
.L_x_9756:
        /* <DEDUP_REMOVED lines=13> */
.L_x_9758:
[----:B------:R-:W-:Y:S05]  /*fe10*/  BSYNC.RECONVERGENT B3 ;  /* 0x0000000000037941 */ /* 0x000fea0003800200 */
.L_x_9757:
        /* <DEDUP_REMOVED lines=43> */
.L_x_9755:
[----:B------:R-:W-:Y:S05]  /*100d0*/  BSYNC.RECONVERGENT B2 ;  /* 0x0000000000027941 */ /* 0x000fea0003800200 */
.L_x_9754:
        /* <DEDUP_REMOVED lines=23> */
.L_x_9761:
        /* <DEDUP_REMOVED lines=13> */
.L_x_9763:
[----:B------:R-:W-:Y:S05]  /*10320*/  BSYNC.RECONVERGENT B3 ;  /* 0x0000000000037941 */ /* 0x000fea0003800200 */
.L_x_9762:
        /* <DEDUP_REMOVED lines=43> */
.L_x_9760:
[----:B------:R-:W-:Y:S05]  /*105e0*/  BSYNC.RECONVERGENT B2 ;  /* 0x0000000000027941 */ /* 0x000fea0003800200 */
.L_x_9759:
        /* <DEDUP_REMOVED lines=14> */
.L_x_9723:
        /* <DEDUP_REMOVED lines=43> */
.L_x_9764:
[----:B------:R-:W-:Y:S01]  /*10980*/  IMAD.MOV.U32 R105, RZ, RZ, R112 ;  /* 0x000000ffff697224 */ /* 0x000fe200078e0070 */
[----:B------:R-:W-:-:S07]  /*10990*/  IADD3 R110, PT, PT, R110, 0x20, RZ ;  /* 0x000000206e6e7810 */ /* 0x000fce0007ffe0ff */
.L_x_9641:
[----:B------:R-:W-:Y:S05]  /*109a0*/  BSYNC.RECONVERGENT B1 ;  /* 0x0000000000017941 */ /* 0x000fea0003800200 */
.L_x_9640:
        /* <DEDUP_REMOVED lines=33> */
.L_x_9770:
        /* <DEDUP_REMOVED lines=13> */
.L_x_9772:
[----:B------:R-:W-:Y:S05]  /*10c90*/  BSYNC.RECONVERGENT B3 ;  /* 0x0000000000037941 */ /* 0x000fea0003800200 */
.L_x_9771:
        /* <DEDUP_REMOVED lines=38> */
[----:B------:R-:W-:Y:S02]  /*10f00*/  LOP3.LUT R8, R78, UR30, R13, 0x96, !PT ;  /* 0x0000001e4e087c12 */ /* 0x000fe4000f8e960d */
[----:B------:R-:W-:Y:S01]  /*10f10*/  MOV R13, R105 ;  /* 0x00000069000d7202 */ /* 0x000fe20000000f00 */
[----:B------:R-:W-:Y:S01]  /*10f20*/  IMAD.MOV.U32 R80, RZ, RZ, R76 ;  /* 0x000000ffff507224 */ /* 0x000fe200078e004c */
[----:B------:R-:W-:-:S07]  /*10f30*/  LOP3.LUT R7, R14, UR31, R77, 0x96, !PT ;  /* 0x0000001f0e077c12 */ /* 0x000fce000f8e964d */
.L_x_9769:
[----:B------:R-:W-:Y:S05]  /*10f40*/  BSYNC.RECONVERGENT B2 ;  /* 0x0000000000027941 */ /* 0x000fea0003800200 */
.L_x_9768:
[----:B------:R-:W1:Y:S01]  /*10f50*/  LDC R119, c[0x0][0x404] ;  /* 0x00010100ff777b82 */ /* 0x000e620000000800 */
[----:B------:R-:W-:Y:S01]  /*10f60*/  I2FP.F32.U32 R14, R13 ;  /* 0x0000000d000e7245 */ /* 0x000fe20000201000 */
[----:B------:R-:W-:Y:S01]  /*10f70*/  IMAD.MOV.U32 R103, RZ, RZ, 0x2f800000 ;  /* 0x2f800000ff677424 */ /* 0x000fe200078e00ff */
[----:B------:R-:W-:Y:S01]  /*10f80*/  ISETP.NE.AND P4, PT, R15, 0x1, PT ;  /* 0x000000010f00780c */ /* 0x000fe20003f85270 */
[----:B-----5:R-:W-:Y:S01]  /*10f90*/  HADD2.F32 R9, -RZ, R72.H0_H0 ;  /* 0x20000048ff097230 */ /* 0x020fe20000004100 */
[----:B------:R-:W-:Y:S01]  /*10fa0*/  BSSY.RECONVERGENT B2, `(.L_x_9773) ;  /* 0x000004b000027945 */ /* 0x000fe20003800200 */
[----:B------:R-:W-:Y:S01]  /*10fb0*/  FFMA.FTZ R14, R14, R103, 1.1641532182693481445e-10 ;  /* 0x2f0000000e0e7423 */ /* 0x000fe20000010067 */
[----:B------:R-:W-:Y:S01]  /*10fc0*/  HFMA2 R76, -RZ, RZ, 0, 1.1920928955078125e-07 ;  /* 0x00000002ff4c7431 */ /* 0x000fe200000001ff */
[----:B------:R-:W2:Y:S01]  /*10fd0*/  LDC R118, c[0x0][0x408] ;  /* 0x00010200ff767b82 */ /* 0x000ea20000000800 */
[----:B------:R-:W-:Y:S02]  /*10fe0*/  IMAD.MOV.U32 R13, RZ, RZ, R12 ;  /* 0x000000ffff0d7224 */ /* 0x000fe400078e000c */
[----:B-1----:R-:W-:-:S04]  /*10ff0*/  FSETP.GTU.FTZ.AND P3, PT, R14, R119, PT ;  /* 0x000000770e00720b */ /* 0x002fc80003f7c000 */
        /* <DEDUP_REMOVED lines=13> */
.L_x_9775:
        /* <DEDUP_REMOVED lines=13> */
.L_x_9777:
[----:B------:R-:W-:Y:S05]  /*111a0*/  BSYNC.RECONVERGENT B3 ;  /* 0x0000000000037941 */ /* 0x000fea0003800200 */
.L_x_9776:
        /* <DEDUP_REMOVED lines=42> */
.L_x_9774:
[----:B------:R-:W-:Y:S05]  /*11450*/  BSYNC.RECONVERGENT B2 ;  /* 0x0000000000027941 */ /* 0x000fea0003800200 */
.L_x_9773:
        /* <DEDUP_REMOVED lines=25> */
.L_x_9780:
        /* <DEDUP_REMOVED lines=13> */
.L_x_9782:
[----:B------:R-:W-:Y:S05]  /*116c0*/  BSYNC.RECONVERGENT B3 ;  /* 0x0000000000037941 */ /* 0x000fea0003800200 */
.L_x_9781:
        /* <DEDUP_REMOVED lines=43> */
.L_x_9779:
[----:B------:R-:W-:Y:S05]  /*11980*/  BSYNC.RECONVERGENT B2 ;  /* 0x0000000000027941 */ /* 0x000fea0003800200 */
.L_x_9778:
[----:B------:R-:W-:Y:S01]  /*11990*/  I2FP.F32.U32 R14, R9 ;  /* 0x00000009000e7245 */ /* 0x000fe20000201000 */
[----:B------:R-:W-:Y:S01]  /*119a0*/  HADD2.F32 R9, -RZ, R72.H1_H1 ;  /* 0x30000048ff097230 */ /* 0x000fe20000004100 */
        /* <DEDUP_REMOVED lines=19> */
.L_x_9785:
        /* <DEDUP_REMOVED lines=13> */
.L_x_9787:
[----:B------:R-:W-:Y:S05]  /*11bb0*/  BSYNC.RECONVERGENT B3 ;  /* 0x0000000000037941 */ /* 0x000fea0003800200 */
.L_x_9786:
        /* <DEDUP_REMOVED lines=43> */
.L_x_9784:
[----:B------:R-:W-:Y:S05]  /*11e70*/  BSYNC.RECONVERGENT B2 ;  /* 0x0000000000027941 */ /* 0x000fea0003800200 */
.L_x_9783:
        /* <DEDUP_REMOVED lines=25> */
.L_x_9790:
        /* <DEDUP_REMOVED lines=13> */
.L_x_9792:
[----:B------:R-:W-:Y:S05]  /*120e0*/  BSYNC.RECONVERGENT B3 ;  /* 0x0000000000037941 */ /* 0x000fea0003800200 */
.L_x_9791:
        /* <DEDUP_REMOVED lines=43> */
.L_x_9789:
[----:B------:R-:W-:Y:S05]  /*123a0*/  BSYNC.RECONVERGENT B2 ;  /* 0x0000000000027941 */ /* 0x000fea0003800200 */
.L_x_9788:
[----:B------:R-:W-:Y:S01]  /*123b0*/  I2FP.F32.U32 R72, R9 ;  /* 0x0000000900487245 */ /* 0x000fe20000201000 */
[----:B------:R-:W-:Y:S01]  /*123c0*/  HADD2.F32 R9, -RZ, R73.H0_H0 ;  /* 0x20000049ff097230 */ /* 0x000fe20000004100 */
        /* <DEDUP_REMOVED lines=19> */
.L_x_9795:
        /* <DEDUP_REMOVED lines=13> */
.L_x_9797:
[----:B------:R-:W-:Y:S05]  /*125d0*/  BSYNC.RECONVERGENT B3 ;  /* 0x0000000000037941 */ /* 0x000fea0003800200 */
.L_x_9796:
[----:B------:R-:W-:Y:S01]  /*125e0*/  IMAD.WIDE.U32 R8, R3, -0x326172a9, RZ ;  /* 0xcd9e8d5703087825 */ /* 0x000fe200078e00ff */
[----:B------:R-:W-:-:S03]  /*125f0*/  LOP3.LUT R76, R10, UR7, R79, 0x96, !PT ;  /* 0x000000070a4c7c12 */ /* 0x000fc6000f8e964f */
[----:B------:R-:W-:Y:S01]  /*12600*/  IMAD.MOV.U32 R72, RZ, RZ, R80 ;  /* 0x000000ffff487224 */ /* 0x000fe200078e0050 */
        /* <DEDUP_REMOVED lines=40> */
.L_x_9794:
[----:B------:R-:W-:Y:S05]  /*12890*/  BSYNC.RECONVERGENT B2 ;  /* 0x0000000000027941 */ /* 0x000fea0003800200 */
.L_x_9793:
[----:B------:R-:W-:Y:S01]  /*128a0*/  I2FP.F32.U32 R72, R72 ;  /* 0x0000004800487245 */ /* 0x000fe20000201000 */
[----:B------:R-:W-:Y:S01]  /*128b0*/  HADD2.F32 R9, -RZ, R65.H0_H0 ;  /* 0x20000041ff097230 */ /* 0x000fe20000004100 */
[----:B------:R-:W-:Y:S01]  /*128c0*/  BSSY.RECONVERGENT B2, `(.L_x_9798) ;  /* 0x0000051000027945 */ /* 0x000fe20003800200 */
[----:B0-----:R-:W-:Y:S02]  /*128d0*/  @P2 HADD2.F32 R88, -RZ, R69.H0_H0 ;  /* 0x20000045ff582230 */ /* 0x001fe40000004100 */
        /* <DEDUP_REMOVED lines=22> */
.L_x_9800:
        /* <DEDUP_REMOVED lines=13> */
.L_x_9802:
[----:B------:R-:W-:Y:S05]  /*12b10*/  BSYNC.RECONVERGENT B3 ;  /* 0x0000000000037941 */ /* 0x000fea0003800200 */
.L_x_9801:
        /* <DEDUP_REMOVED lines=43> */
.L_x_9799:
[----:B------:R-:W-:Y:S05]  /*12dd0*/  BSYNC.RECONVERGENT B2 ;  /* 0x0000000000027941 */ /* 0x000fea0003800200 */
.L_x_9798:
        /* <DEDUP_REMOVED lines=21> */
.L_x_9805:
        /* <DEDUP_REMOVED lines=13> */
.L_x_9807:
[----:B------:R-:W-:Y:S05]  /*13000*/  BSYNC.RECONVERGENT B3 ;  /* 0x0000000000037941 */ /* 0x000fea0003800200 */
.L_x_9806:
        /* <DEDUP_REMOVED lines=39> */
[----:B------:R-:W-:Y:S01]  /*13280*/  MOV R12, R78 ;  /* 0x0000004e000c7202 */ /* 0x000fe20000000f00 */
[----:B------:R-:W-:Y:S01]  /*13290*/  IMAD.MOV.U32 R9, RZ, RZ, R80 ;  /* 0x000000ffff097224 */ /* 0x000fe200078e0050 */
[----:B------:R-:W-:Y:S01]  /*132a0*/  LOP3.LUT R7, R76, UR31, R73, 0x96, !PT ;  /* 0x0000001f4c077c12 */ /* 0x000fe2000f8e9649 */
[----:B------:R-:W-:-:S07]  /*132b0*/  IMAD.MOV.U32 R80, RZ, RZ, R72 ;  /* 0x000000ffff507224 */ /* 0x000fce00078e0048 */
.L_x_9804:
[----:B------:R-:W-:Y:S05]  /*132c0*/  BSYNC.RECONVERGENT B2 ;  /* 0x0000000000027941 */ /* 0x000fea0003800200 */
.L_x_9803:
        /* <DEDUP_REMOVED lines=25> */
.L_x_9810:
        /* <DEDUP_REMOVED lines=13> */
.L_x_9812:
[----:B------:R-:W-:Y:S05]  /*13530*/  BSYNC.RECONVERGENT B3 ;  /* 0x0000000000037941 */ /* 0x000fea0003800200 */
.L_x_9811:
        /* <DEDUP_REMOVED lines=43> */
.L_x_9809:
[----:B------:R-:W-:Y:S05]  /*137f0*/  BSYNC.RECONVERGENT B2 ;  /* 0x0000000000027941 */ /* 0x000fea0003800200 */
.L_x_9808:
[----:B------:R-:W-:Y:S01]  /*13800*/  I2FP.F32.U32 R72, R9 ;  /* 0x0000000900487245 */ /* 0x000fe20000201000 */
[----:B------:R-:W-:Y:S01]  /*13810*/  HADD2.F32 R9, -RZ, R74.H0_H0 ;  /* 0x2000004aff097230 */ /* 0x000fe20000004100 */
[----:B------:R-:W-:Y:S01]  /*13820*/  BSSY.RECONVERGENT B2, `(.L_x_9813) ;  /* 0x000004c000027945 */ /* 0x000fe20003800200 */
[----:B------:R-:W-:Y:S02]  /*13830*/  IMAD.MOV.U32 R78, RZ, RZ, 0x2 ;  /* 0x00000002ff4e7424 */ /* 0x000fe400078e00ff */
        /* <DEDUP_REMOVED lines=17> */
.L_x_9815:
        /* <DEDUP_REMOVED lines=13> */
.L_x_9817:
[----:B------:R-:W-:Y:S05]  /*13a20*/  BSYNC.RECONVERGENT B3 ;  /* 0x0000000000037941 */ /* 0x000fea0003800200 */
.L_x_9816:
        /* <DEDUP_REMOVED lines=43> */
.L_x_9814:
[----:B------:R-:W-:Y:S05]  /*13ce0*/  BSYNC.RECONVERGENT B2 ;  /* 0x0000000000027941 */ /* 0x000fea0003800200 */
.L_x_9813:
[----:B------:R-:W-:Y:S01]  /*13cf0*/  I2FP.F32.U32 R72, R73 ;  /* 0x0000004900487245 */ /* 0x000fe20000201000 */
[----:B------:R-:W-:Y:S01]  /*13d00*/  HADD2.F32 R9, -RZ, R66.H0_H0 ;  /* 0x20000042ff097230 */ /* 0x000fe20000004100 */
[----:B------:R-:W-:Y:S01]  /*13d10*/  BSSY.RECONVERGENT B2, `(.L_x_9818) ;  /* 0x0000051000027945 */ /* 0x000fe20003800200 */
[----:B------:R-:W-:Y:S02]  /*13d20*/  @P2 HADD2.F32 R94, -RZ, R70.H0_H0 ;  /* 0x20000046ff5e2230 */ /* 0x000fe40000004100 */
        /* <DEDUP_REMOVED lines=22> */
.L_x_9820:
        /* <DEDUP_REMOVED lines=13> */
.L_x_9822:
[----:B------:R-:W-:Y:S05]  /*13f60*/  BSYNC.RECONVERGENT B3 ;  /* 0x0000000000037941 */ /* 0x000fea0003800200 */
.L_x_9821:
        /* <DEDUP_REMOVED lines=43> */
.L_x_9819:
[----:B------:R-:W-:Y:S05]  /*14220*/  BSYNC.RECONVERGENT B2 ;  /* 0x0000000000027941 */ /* 0x000fea0003800200 */
.L_x_9818:
        /* <DEDUP_REMOVED lines=20> */
.L_x_9825:
        /* <DEDUP_REMOVED lines=13> */
.L_x_9827:
[----:B------:R-:W-:Y:S05]  /*14440*/  BSYNC.RECONVERGENT B3 ;  /* 0x0000000000037941 */ /* 0x000fea0003800200 */
.L_x_9826:
        /* <DEDUP_REMOVED lines=43> */
.L_x_9824:
[----:B------:R-:W-:Y:S05]  /*14700*/  BSYNC.RECONVERGENT B2 ;  /* 0x0000000000027941 */ /* 0x000fea0003800200 */
.L_x_9823:
        /* <DEDUP_REMOVED lines=25> */
.L_x_9830:
        /* <DEDUP_REMOVED lines=13> */
.L_x_9832:
[----:B------:R-:W-:Y:S05]  /*14970*/  BSYNC.RECONVERGENT B3 ;  /* 0x0000000000037941 */ /* 0x000fea0003800200 */
.L_x_9831:
        /* <DEDUP_REMOVED lines=43> */
.L_x_9829:
[----:B------:R-:W-:Y:S05]  /*14c30*/  BSYNC.RECONVERGENT B2 ;  /* 0x0000000000027941 */ /* 0x000fea0003800200 */
.L_x_9828:
        /* <DEDUP_REMOVED lines=20> */
.L_x_9835:
        /* <DEDUP_REMOVED lines=13> */
.L_x_9837:
[----:B------:R-:W-:Y:S05]  /*14e50*/  BSYNC.RECONVERGENT B3 ;  /* 0x0000000000037941 */ /* 0x000fea0003800200 */
.L_x_9836:
        /* <DEDUP_REMOVED lines=43> */
.L_x_9834:
[----:B------:R-:W-:Y:S05]  /*15110*/  BSYNC.RECONVERGENT B2 ;  /* 0x0000000000027941 */ /* 0x000fea0003800200 */
.L_x_9833:
        /* <DEDUP_REMOVED lines=25> */
.L_x_9840:
        /* <DEDUP_REMOVED lines=13> */
.L_x_9842:
[----:B------:R-:W-:Y:S05]  /*15380*/  BSYNC.RECONVERGENT B3 ;  /* 0x0000000000037941 */ /* 0x000fea0003800200 */
.L_x_9841:
        /* <DEDUP_REMOVED lines=43> */
.L_x_9839:
[----:B------:R-:W-:Y:S05]  /*15640*/  BSYNC.RECONVERGENT B2 ;  /* 0x0000000000027941 */ /* 0x000fea0003800200 */
.L_x_9838:
        /* <DEDUP_REMOVED lines=20> */
.L_x_9845:
        /* <DEDUP_REMOVED lines=15> */
.L_x_9847:
[----:B------:R-:W-:Y:S05]  /*15880*/  BSYNC.RECONVERGENT B3 ;  /* 0x0000000000037941 */ /* 0x000fea0003800200 */
.L_x_9846:
        /* <DEDUP_REMOVED lines=40> */
[----:B------:R-:W-:Y:S02]  /*15b10*/  LOP3.LUT R7, R74, UR31, R73, 0x96, !PT ;  /* 0x0000001f4a077c12 */ /* 0x000fe4000f8e9649 */
[----:B------:R-:W-:Y:S01]  /*15b20*/  MOV R74, R80 ;  /* 0x00000050004a7202 */ /* 0x000fe20000000f00 */
[----:B------:R-:W-:-:S07]  /*15b30*/  IMAD.MOV.U32 R80, RZ, RZ, R72 ;  /* 0x000000ffff507224 */ /* 0x000fce00078e0048 */
.L_x_9844:
[----:B------:R-:W-:Y:S05]  /*15b40*/  BSYNC.RECONVERGENT B2 ;  /* 0x0000000000027941 */ /* 0x000fea0003800200 */
.L_x_9843:
        /* <DEDUP_REMOVED lines=8> */
[----:B------:R-:W-:-:S03]  /*15bd0*/  SEL R72, RZ, 0x1, P6 ;  /* 0x00000001ff487807 */ /* 0x000fc60003000000 */
[----:B------:R-:W-:Y:S01]  /*15be0*/  FADD.FTZ R122, R122, R73 ;  /* 0x000000497a7a7221 */ /* 0x000fe20000010000 */
[----:B------:R-:W-:Y:S02]  /*15bf0*/  PRMT R73, R105, 0x5410, R117 ;  /* 0x0000541069497816 */ /* 0x000fe40000000075 */
[----:B------:R-:W-:Y:S01]  /*15c00*/  MOV R105, R80 ;  /* 0x0000005000697202 */ /* 0x000fe20000000f00 */
[--C-:B------:R-:W-:Y:S01]  /*15c10*/  @P2 FADD.FTZ R103, R103, R122.reuse ;  /* 0x0000007a67672221 */ /* 0x100fe20000010000 */
[----:B------:R-:W-:Y:S01]  /*15c20*/  @!P2 IMAD.MOV.U32 R103, RZ, RZ, R122 ;  /* 0x000000ffff67a224 */ /* 0x000fe200078e007a */
[----:B------:R-:W-:Y:S02]  /*15c30*/  PRMT R80, R72, 0x7610, R80 ;  /* 0x0000761048507816 */ /* 0x000fe40000000050 */
[----:B------:R-:W-:Y:S02]  /*15c40*/  PRMT R72, R108, 0x5410, R109 ;  /* 0x000054106c487816 */ /* 0x000fe4000000006d */
[----:B------:R-:W-:-:S04]  /*15c50*/  F2FP.F16.F32.PACK_AB R75, RZ, R103 ;  /* 0x00000067ff4b723e */ /* 0x000fc800000000ff */
[----:B------:R-:W-:Y:S01]  /*15c60*/  PRMT R75, R114, 0x5410, R75 ;  /* 0x00005410724b7816 */ /* 0x000fe2000000004b */
[----:B------:R-:W-:Y:S06]  /*15c70*/  BRA `(.L_x_9848) ;  /* 0x00000028005c7947 */ /* 0x000fec0003800000 */
.L_x_9767:
        /* <DEDUP_REMOVED lines=16> */
.L_x_9851:
[----:B------:R-:W-:Y:S01]  /*15d80*/  IADD3 R5, PT, PT, R5, 0x1, RZ ;  /* 0x0000000105057810 */ /* 0x000fe20007ffe0ff */
[----:B------:R-:W-:Y:S03]  /*15d90*/  BSSY.RECONVERGENT B3, `(.L_x_9852) ;  /* 0x000000c000037945 */ /* 0x000fe60003800200 */
[C---:B------:R-:W-:Y:S01]  /*15da0*/  ISETP.NE.AND P3, PT, R5.reuse, RZ, PT ;  /* 0x000000ff0500720c */ /* 0x040fe20003f65270 */
[----:B0-----:R-:W-:-:S12]  /*15db0*/  IMAD.WIDE.U32 R88, R5, -0x2daee0ad, RZ ;  /* 0xd2511f5305587825 */ /* 0x001fd800078e00ff */
        /* <DEDUP_REMOVED lines=9> */
.L_x_9853:
[----:B------:R-:W-:Y:S05]  /*15e50*/  BSYNC.RECONVERGENT B3 ;  /* 0x0000000000037941 */ /* 0x000fea0003800200 */
.L_x_9852:
        /* <DEDUP_REMOVED lines=42> */
.L_x_9850:
[----:B------:R-:W-:Y:S05]  /*16100*/  BSYNC.RECONVERGENT B2 ;  /* 0x0000000000027941 */ /* 0x000fea0003800200 */
.L_x_9849:
[----:B------:R-:W1:Y:S01]  /*16110*/  LDC R123, c[0x0][0x408] ;  /* 0x00010200ff7b7b82 */ /* 0x000e620000000800 */
[----:B------:R-:W-:Y:S01]  /*16120*/  I2FP.F32.U32 R82, R82 ;  /* 0x0000005200527245 */ /* 0x000fe20000201000 */
[----:B------:R-:W-:Y:S02]  /*16130*/  HFMA2 R103, -RZ, RZ, 0.1171875, 0 ;  /* 0x2f800000ff677431 */ /* 0x000fe400000001ff */
[----:B0----5:R-:W-:Y:S01]  /*16140*/  HADD2.F32 R88, -RZ, R72.H0_H0 ;  /* 0x20000048ff587230 */ /* 0x021fe20000004100 */
[----:B------:R-:W-:Y:S01]  /*16150*/  ISETP.NE.AND P4, PT, R87, 0x1, PT ;  /* 0x000000015700780c */ /* 0x000fe20003f85270 */
[----:B------:R-:W-:Y:S01]  /*16160*/  @P2 HADD2.F32 R9, -RZ, R68.H0_H0 ;  /* 0x20000044ff092230 */ /* 0x000fe20000004100 */
[----:B------:R-:W-:Y:S01]  /*16170*/  BSSY.RECONVERGENT B2, `(.L_x_9854) ;  /* 0x000004e000027945 */ /* 0x000fe20003800200 */
[----:B------:R-:W-:Y:S01]  /*16180*/  FFMA.FTZ R82, R82, R103, 1.1641532182693481445e-10 ;  /* 0x2f00000052527423 */ /* 0x000fe20000010067 */
[----:B------:R-:W0:Y:S01]  /*16190*/  LDC R105, c[0x0][0x404] ;  /* 0x00010100ff697b82 */ /* 0x000e220000000800 */
[----:B------:R-:W-:-:S02]  /*161a0*/  IMAD.MOV.U32 R89, RZ, RZ, 0x2 ;  /* 0x00000002ff597424 */ /* 0x000fc400078e00ff */
[----:B-1----:R-:W-:Y:S01]  /*161b0*/  FMUL.FTZ R88, R88, R123 ;  /* 0x0000007b58587220 */ /* 0x002fe20000410000 */
[----:B0-----:R-:W-:-:S04]  /*161c0*/  FSETP.GTU.FTZ.AND P3, PT, R82, R105, PT ;  /* 0x000000695200720b */ /* 0x001fc80003f7c000 */
        /* <DEDUP_REMOVED lines=15> */
.L_x_9856:
        /* <DEDUP_REMOVED lines=13> */
.L_x_9858:
[----:B------:R-:W-:Y:S05]  /*16390*/  BSYNC.RECONVERGENT B3 ;  /* 0x0000000000037941 */ /* 0x000fea0003800200 */
.L_x_9857:
        /* <DEDUP_REMOVED lines=43> */
.L_x_9855:
[----:B------:R-:W-:Y:S05]  /*16650*/  BSYNC.RECONVERGENT B2 ;  /* 0x0000000000027941 */ /* 0x000fea0003800200 */
.L_x_9854:
        /* <DEDUP_REMOVED lines=24> */
.L_x_9861:
        /* <DEDUP_REMOVED lines=13> */
.L_x_9863:
[----:B------:R-:W-:Y:S05]  /*168b0*/  BSYNC.RECONVERGENT B3 ;  /* 0x0000000000037941 */ /* 0x000fea0003800200 */
.L_x_9862:
        /* <DEDUP_REMOVED lines=43> */
.L_x_9860:
[----:B------:R-:W-:Y:S05]  /*16b70*/  BSYNC.RECONVERGENT B2 ;  /* 0x0000000000027941 */ /* 0x000fea0003800200 */
.L_x_9859:
        /* <DEDUP_REMOVED lines=24> */
.L_x_9866:
        /* <DEDUP_REMOVED lines=13> */
.L_x_9868:
[----:B------:R-:W-:Y:S05]  /*16dd0*/  BSYNC.RECONVERGENT B3 ;  /* 0x0000000000037941 */ /* 0x000fea0003800200 */
.L_x_9867:
        /* <DEDUP_REMOVED lines=43> */
.L_x_9865:
[----:B------:R-:W-:Y:S05]  /*17090*/  BSYNC.RECONVERGENT B2 ;  /* 0x0000000000027941 */ /* 0x000fea0003800200 */
.L_x_9864:
[----:B------:R-:W-:Y:S01]  /*170a0*/  I2FP.F32.U32 R72, R9 ;  /* 0x0000000900487245 */ /* 0x000fe20000201000 */
[----:B------:R-:W-:Y:S01]  /*170b0*/  HADD2.F32 R94, -RZ, R73.H1_H1 ;  /* 0x30000049ff5e7230 */ /* 0x000fe20000004100 */
[----:B------:R-:W-:Y:S01]  /*170c0*/  BSSY.RECONVERGENT B2, `(.L_x_9869) ;  /* 0x000004f000027945 */ /* 0x000fe20003800200 */
[----:B------:R-:W-:Y:S02]  /*170d0*/  @P2 HADD2.F32 R100, -RZ, R69.H1_H1 ;  /* 0x30000045ff642230 */ /* 0x000fe40000004100 */
[----:B------:R-:W-:Y:S02]  /*170e0*/  HFMA2 R73, -RZ, RZ, 0, 1.1920928955078125e-07 ;  /* 0x00000002ff497431 */ /* 0x000fe400000001ff */
[----:B------:R-:W-:Y:S01]  /*170f0*/  FFMA.FTZ R72, R72, R103, 1.1641532182693481445e-10 ;  /* 0x2f00000048487423 */ /* 0x000fe20000010067 */
[----:B------:R-:W-:Y:S01]  /*17100*/  FMUL.FTZ R94, R94, R123 ;  /* 0x0000007b5e5e7220 */ /* 0x000fe20000410000 */
[----:B------:R-:W-:-:S03]  /*17110*/  IMAD.MOV.U32 R9, RZ, RZ, R12 ;  /* 0x000000ffff097224 */ /* 0x000fc600078e000c */
[----:B------:R-:W-:-:S04]  /*17120*/  FSETP.GTU.FTZ.AND P3, PT, R72, R105, PT ;  /* 0x000000694800720b */ /* 0x000fc80003f7c000 */
        /* <DEDUP_REMOVED lines=15> */
.L_x_9871:
        /* <DEDUP_REMOVED lines=13> */
.L_x_9873:
[----:B------:R-:W-:Y:S05]  /*172f0*/  BSYNC.RECONVERGENT B3 ;  /* 0x0000000000037941 */ /* 0x000fea0003800200 */
.L_x_9872:
        /* <DEDUP_REMOVED lines=41> */
[----:B------:R-:W-:Y:S02]  /*17590*/  HFMA2 R73, -RZ, RZ, 0, 0 ;  /* 0x00000000ff497431 */ /* 0x000fe400000001ff */
[----:B------:R-:W-:-:S07]  /*175a0*/  IMAD.MOV.U32 R118, RZ, RZ, R72 ;  /* 0x000000ffff767224 */ /* 0x000fce00078e0048 */
.L_x_9870:
[----:B------:R-:W-:Y:S05]  /*175b0*/  BSYNC.RECONVERGENT B2 ;  /* 0x0000000000027941 */ /* 0x000fea0003800200 */
.L_x_9869:
        /* <DEDUP_REMOVED lines=24> */
.L_x_9876:
        /* <DEDUP_REMOVED lines=13> */
.L_x_9878:
[----:B------:R-:W-:Y:S05]  /*17810*/  BSYNC.RECONVERGENT B3 ;  /* 0x0000000000037941 */ /* 0x000fea0003800200 */
.L_x_9877:
        /* <DEDUP_REMOVED lines=43> */
.L_x_9875:
[----:B------:R-:W-:Y:S05]  /*17ad0*/  BSYNC.RECONVERGENT B2 ;  /* 0x0000000000027941 */ /* 0x000fea0003800200 */
.L_x_9874:
        /* <DEDUP_REMOVED lines=23> */
.L_x_9881:
        /* <DEDUP_REMOVED lines=13> */
.L_x_9883:
[----:B------:R-:W-:Y:S05]  /*17d20*/  BSYNC.RECONVERGENT B3 ;  /* 0x0000000000037941 */ /* 0x000fea0003800200 */
.L_x_9882:
        /* <DEDUP_REMOVED lines=43> */
.L_x_9880:
[----:B------:R-:W-:Y:S05]  /*17fe0*/  BSYNC.RECONVERGENT B2 ;  /* 0x0000000000027941 */ /* 0x000fea0003800200 */
.L_x_9879:
        /* <DEDUP_REMOVED lines=23> */
.L_x_9886:
        /* <DEDUP_REMOVED lines=13> */
.L_x_9888:
[----:B------:R-:W-:Y:S05]  /*18230*/  BSYNC.RECONVERGENT B3 ;  /* 0x0000000000037941 */ /* 0x000fea0003800200 */
.L_x_9887:
        /* <DEDUP_REMOVED lines=40> */
[----:B------:R-:W-:Y:S01]  /*184c0*/  LOP3.LUT R7, R106, UR31, R73, 0x96, !PT ;  /* 0x0000001f6a077c12 */ /* 0x000fe2000f8e9649 */
[----:B------:R-:W-:Y:S01]  /*184d0*/  IMAD.MOV.U32 R73, RZ, RZ, R118 ;  /* 0x000000ffff497224 */ /* 0x000fe200078e0076 */
[----:B------:R-:W-:-:S07]  /*184e0*/  MOV R118, R72 ;  /* 0x0000004800767202 */ /* 0x000fce0000000f00 */
.L_x_9885:
[----:B------:R-:W-:Y:S05]  /*184f0*/  BSYNC.RECONVERGENT B2 ;  /* 0x0000000000027941 */ /* 0x000fea0003800200 */
.L_x_9884:
        /* <DEDUP_REMOVED lines=8> */
[----:B------:R-:W-:Y:S02]  /*18580*/  MOV R105, R118 ;  /* 0x0000007600697202 */ /* 0x000fe40000000f00 */
[----:B------:R-:W-:Y:S02]  /*18590*/  FSEL R103, R106, RZ, !P5 ;  /* 0x000000ff6a677208 */ /* 0x000fe40006800000 */
[----:B------:R-:W-:Y:S02]  /*185a0*/  PLOP3.LUT P5, PT, P5, PT, PT, 0x8, 0x80 ;  /* 0x000000000080781c */ /* 0x000fe40002fae170 */
[----:B------:R-:W-:Y:S01]  /*185b0*/  PRMT R72, R114, 0x5410, R117 ;  /* 0x0000541072487816 */ /* 0x000fe20000000075 */
[----:B------:R-:W-:-:S05]  /*185c0*/  @P2 FADD.FTZ R103, R108, R103 ;  /* 0x000000676c672221 */ /* 0x000fca0000010000 */
[----:B------:R-:W-:-:S04]  /*185d0*/  F2FP.F16.F32.PACK_AB R75, RZ, R103 ;  /* 0x00000067ff4b723e */ /* 0x000fc800000000ff */
[----:B------:R-:W-:-:S07]  /*185e0*/  PRMT R75, R120, 0x5410, R75 ;  /* 0x00005410784b7816 */ /* 0x000fce000000004b */
.L_x_9848:
        /* <DEDUP_REMOVED lines=17> */
[----:B------:R2:W-:Y:S01]  /*18700*/  STG.E.128 desc[UR8][R108.64], R72 ;  /* 0x000000486c007986 */ /* 0x0005e2000c101d08 */
[----:B------:R-:W-:Y:S01]  /*18710*/  SEL R112, RZ, 0x1, !P2 ;  /* 0x00000001ff707807 */ /* 0x000fe20005000000 */
[----:B-1----:R-:W-:Y:S01]  /*18720*/  IMAD.WIDE.U32 R106, R110, 0x8, R106 ;  /* 0x000000086e6a7825 */ /* 0x002fe200078e006a */
[----:B------:R-:W-:Y:S02]  /*18730*/  LOP3.LUT R113, R114, R113, RZ, 0xfc, !PT ;  /* 0x0000007172717212 */ /* 0x000fe400078efcff */
        /* <DEDUP_REMOVED lines=23> */
.L_x_9766:
[----:B------:R-:W-:Y:S05]  /*188b0*/  BSYNC.RECONVERGENT B1 ;  /* 0x0000000000017941 */ /* 0x000fea0003800200 */
.L_x_9765:
        /* <DEDUP_REMOVED lines=101> */
.L_x_9908:
        /* <DEDUP_REMOVED lines=49> */
.L_x_9891:
[----:B------:R-:W-:Y:S05]  /*19220*/  BSYNC.RECONVERGENT B1 ;  /* 0x0000000000017941 */ /* 0x000fea0003800200 */
.L_x_9890:
        /* <DEDUP_REMOVED lines=32> */
[----:B------:R-:W-:Y:S01]  /*19430*/  VIADD R104, R104, 0x20 ;  /* 0x0000002068687836 */ /* 0x000fe20000000000 */
[----:B------:R-:W-:-:S05]  /*19440*/  F2FP.F16.F32.PACK_AB R75, R116, R117 ;  /* 0x00000075744b723e */ /* 0x000fca00000000ff */
[----:B------:R1:W-:Y:S02]  /*19450*/  STG.E.128 desc[UR8][R106.64], R72 ;  /* 0x000000486a007986 */ /* 0x0003e4000c101d08 */
.L_x_9893:
[----:B------:R-:W-:Y:S05]  /*19460*/  BSYNC.RECONVERGENT B1 ;  /* 0x0000000000017941 */ /* 0x000fea0003800200 */
.L_x_9892:
        /* <DEDUP_REMOVED lines=33> */
.L_x_9895:
[----:B------:R-:W-:Y:S05]  /*19680*/  BSYNC.RECONVERGENT B1 ;  /* 0x0000000000017941 */ /* 0x000fea0003800200 */
.L_x_9894:
[----:B0123--:R-:W0:Y:S02]  /*19690*/  LDC.64 R72, c[0x0][0x380] ;  /* 0x0000e000ff487b82 */ /* 0x00fe240000000a00 */
[----:B0-----:R-:W-:-:S04]  /*196a0*/  LEA R0, R72, R0, 0x2 ;  /* 0x0000000048007211 */ /* 0x001fc800078e10ff */
[----:B------:R-:W-:-:S13]  /*196b0*/  ISETP.GE.AND P0, PT, R0, R73, PT ;  /* 0x000000490000720c */ /* 0x000fda0003f06270 */
[----:B------:R-:W-:Y:S05]  /*196c0*/  @!P0 BRA `(.L_x_9896) ;  /* 0xfffffe7400408947 */ /* 0x000fea000383ffff */
[----:B------:R-:W-:Y:S05]  /*196d0*/  BSYNC B0 ;  /* 0x0000000000007941 */ /* 0x000fea0003800000 */
.L_x_9514:
[----:B------:R-:W-:Y:S05]  /*196e0*/  EXIT ;  /* 0x000000000000794d */ /* 0x000fea0003800000 */
.L_x_9889:
        /* <DEDUP_REMOVED lines=8> */
.L_x_9898:
[----:B------:R-:W-:Y:S05]  /*19770*/  BSYNC B1 ;  /* 0x0000000000017941 */ /* 0x000fea0003800000 */
.L_x_9897:
        /* <DEDUP_REMOVED lines=10> */
.L_x_9899:
[----:B------:R-:W-:Y:S01]  /*19820*/  HFMA2 R112, -RZ, RZ, 0, 2.384185791015625e-07 ;  /* 0x00000004ff707431 */ /* 0x000fe200000001ff */
[----:B------:R-:W-:-:S05]  /*19830*/  MOV R74, R109 ;  /* 0x0000006d004a7202 */ /* 0x000fca0000000f00 */
[----:B------:R-:W-:-:S04]  /*19840*/  FADD.FTZ R74, R73, R74 ;  /* 0x0000004a494a7221 */ /* 0x000fc80000010000 */
[----:B------:R-:W-:-:S07]  /*19850*/  IMAD.MOV.U32 R111, RZ, RZ, R74 ;  /* 0x000000ffff6f7224 */ /* 0x000fce00078e004a */
[----:B------:R-:W-:Y:S05]  /*19860*/  WARPSYNC.COLLECTIVE R110, `(.L_x_9900) ;  /* 0x000000006e087348 */ /* 0x000fea0003c00000 */
[----:B------:R0:W1:Y:S02]  /*19870*/  SHFL.BFLY P5, R109, R111, R112, R113 ;  /* 0x0c0000706f6d7389 */ /* 0x00006400000a0071 */
[----:B01----:R-:W-:Y:S05]  /*19880*/  ENDCOLLECTIVE ;  /* 0x000000000000791b */ /* 0x003fea0003800000 */
.L_x_9900:
[----:B------:R-:W-:Y:S02]  /*19890*/  IMAD.MOV.U32 R112, RZ, RZ, 0x8 ;  /* 0x00000008ff707424 */ /* 0x000fe400078e00ff */
[----:B------:R-:W-:-:S04]  /*198a0*/  IMAD.MOV.U32 R75, RZ, RZ, R109 ;  /* 0x000000ffff4b7224 */ /* 0x000fc800078e006d */
[----:B------:R-:W-:-:S05]  /*198b0*/  FADD.FTZ R75, R74, R75 ;  /* 0x0000004b4a4b7221 */ /* 0x000fca0000010000 */
[----:B------:R-:W-:-:S07]  /*198c0*/  MOV R111, R75 ;  /* 0x0000004b006f7202 */ /* 0x000fce0000000f00 */
[----:B------:R-:W-:Y:S05]  /*198d0*/  WARPSYNC.COLLECTIVE R110, `(.L_x_9901) ;  /* 0x000000006e087348 */ /* 0x000fea0003c00000 */
[----:B------:R0:W1:Y:S02]  /*198e0*/  SHFL.BFLY P5, R109, R111, R112, R113 ;  /* 0x0c0000706f6d7389 */ /* 0x00006400000a0071 */
[----:B01----:R-:W-:Y:S05]  /*198f0*/  ENDCOLLECTIVE ;  /* 0x000000000000791b */ /* 0x003fea0003800000 */
.L_x_9901:
[----:B------:R-:W-:Y:S01]  /*19900*/  HFMA2 R112, -RZ, RZ, 0, 9.5367431640625e-07 ;  /* 0x00000010ff707431 */ /* 0x000fe200000001ff */
[----:B------:R-:W-:-:S05]  /*19910*/  MOV R106, R109 ;  /* 0x0000006d006a7202 */ /* 0x000fca0000000f00 */
[----:B------:R-:W-:-:S04]  /*19920*/  FADD.FTZ R108, R75, R106 ;  /* 0x0000006a4b6c7221 */ /* 0x000fc80000010000 */
[----:B------:R-:W-:-:S07]  /*19930*/  IMAD.MOV.U32 R111, RZ, RZ, R108 ;  /* 0x000000ffff6f7224 */ /* 0x000fce00078e006c */
[----:B------:R-:W-:Y:S05]  /*19940*/  WARPSYNC.COLLECTIVE R110, `(.L_x_9902) ;  /* 0x000000006e087348 */ /* 0x000fea0003c00000 */
[----:B------:R0:W1:Y:S02]  /*19950*/  SHFL.BFLY P5, R109, R111, R112, R113 ;  /* 0x0c0000706f6d7389 */ /* 0x00006400000a0071 */
[----:B01----:R-:W-:Y:S05]  /*19960*/  ENDCOLLECTIVE ;  /* 0x000000000000791b */ /* 0x003fea0003800000 */
.L_x_9902:
        /* <DEDUP_REMOVED lines=56> */
.L_x_9903:
[----:B------:R-:W-:Y:S02]  /*19cf0*/  IMAD.MOV.U32 R112, RZ, RZ, 0x2 ;  /* 0x00000002ff707424 */ /* 0x000fe400078e00ff */
[----:B------:R-:W-:-:S04]  /*19d00*/  IMAD.MOV.U32 R73, RZ, RZ, R109 ;  /* 0x000000ffff497224 */ /* 0x000fc800078e006d */
[----:B------:R-:W-:-:S05]  /*19d10*/  FADD.FTZ R73, R72, R73 ;  /* 0x0000004948497221 */ /* 0x000fca0000010000 */
[----:B------:R-:W-:-:S07]  /*19d20*/  MOV R111, R73 ;  /* 0x00000049006f7202 */ /* 0x000fce0000000f00 */
[----:B------:R-:W-:Y:S05]  /*19d30*/  WARPSYNC.COLLECTIVE R110, `(.L_x_9904) ;  /* 0x000000006e087348 */ /* 0x000fea0003c00000 */
[----:B------:R0:W1:Y:S02]  /*19d40*/  SHFL.BFLY P5, R109, R111, R112, R113 ;  /* 0x0c0000706f6d7389 */ /* 0x00006400000a0071 */
[----:B01----:R-:W-:Y:S05]  /*19d50*/  ENDCOLLECTIVE ;  /* 0x000000000000791b */ /* 0x003fea0003800000 */
.L_x_9904:
[----:B------:R-:W-:Y:S01]  /*19d60*/  HFMA2 R112, -RZ, RZ, 0, 2.384185791015625e-07 ;  /* 0x00000004ff707431 */ /* 0x000fe200000001ff */
[----:B------:R-:W-:-:S05]  /*19d70*/  MOV R74, R109 ;  /* 0x0000006d004a7202 */ /* 0x000fca0000000f00 */
[----:B------:R-:W-:-:S04]  /*19d80*/  FADD.FTZ R74, R73, R74 ;  /* 0x0000004a494a7221 */ /* 0x000fc80000010000 */
[----:B------:R-:W-:-:S07]  /*19d90*/  IMAD.MOV.U32 R111, RZ, RZ, R74 ;  /* 0x000000ffff6f7224 */ /* 0x000fce00078e004a */
[----:B------:R-:W-:Y:S05]  /*19da0*/  WARPSYNC.COLLECTIVE R110, `(.L_x_9905) ;  /* 0x000000006e087348 */ /* 0x000fea0003c00000 */
[----:B------:R0:W1:Y:S02]  /*19db0*/  SHFL.BFLY P5, R109, R111, R112, R113 ;  /* 0x0c0000706f6d7389 */ /* 0x00006400000a0071 */
[----:B01----:R-:W-:Y:S05]  /*19dc0*/  ENDCOLLECTIVE ;  /* 0x000000000000791b */ /* 0x003fea0003800000 */
.L_x_9905:
[----:B------:R-:W-:Y:S02]  /*19dd0*/  IMAD.MOV.U32 R112, RZ, RZ, 0x8 ;  /* 0x00000008ff707424 */ /* 0x000fe400078e00ff */
[----:B------:R-:W-:-:S04]  /*19de0*/  IMAD.MOV.U32 R75, RZ, RZ, R109 ;  /* 0x000000ffff4b7224 */ /* 0x000fc800078e006d */
[----:B------:R-:W-:-:S05]  /*19df0*/  FADD.FTZ R75, R74, R75 ;  /* 0x0000004b4a4b7221 */ /* 0x000fca0000010000 */
[----:B------:R-:W-:-:S07]  /*19e00*/  MOV R111, R75 ;  /* 0x0000004b006f7202 */ /* 0x000fce0000000f00 */
[----:B------:R-:W-:Y:S05]  /*19e10*/  WARPSYNC.COLLECTIVE R110, `(.L_x_9906) ;  /* 0x000000006e087348 */ /* 0x000fea0003c00000 */
[----:B------:R0:W1:Y:S02]  /*19e20*/  SHFL.BFLY P5, R109, R111, R112, R113 ;  /* 0x0c0000706f6d7389 */ /* 0x00006400000a0071 */
[----:B01----:R-:W-:Y:S05]  /*19e30*/  ENDCOLLECTIVE ;  /* 0x000000000000791b */ /* 0x003fea0003800000 */
.L_x_9906:
[----:B------:R-:W-:Y:S01]  /*19e40*/  HFMA2 R112, -RZ, RZ, 0, 9.5367431640625e-07 ;  /* 0x00000010ff707431 */ /* 0x000fe200000001ff */
[----:B------:R-:W-:-:S05]  /*19e50*/  MOV R108, R109 ;  /* 0x0000006d006c7202 */ /* 0x000fca0000000f00 */
[----:B------:R-:W-:-:S04]  /*19e60*/  FADD.FTZ R108, R75, R108 ;  /* 0x0000006c4b6c7221 */ /* 0x000fc80000010000 */
[----:B------:R-:W-:-:S07]  /*19e70*/  IMAD.MOV.U32 R111, RZ, RZ, R108 ;  /* 0x000000ffff6f7224 */ /* 0x000fce00078e006c */
[----:B------:R-:W-:Y:S05]  /*19e80*/  WARPSYNC.COLLECTIVE R110, `(.L_x_9907) ;  /* 0x000000006e087348 */ /* 0x000fea0003c00000 */
[----:B------:R0:W1:Y:S02]  /*19e90*/  SHFL.BFLY P5, R109, R111, R112, R113 ;  /* 0x0c0000706f6d7389 */ /* 0x00006400000a0071 */
[----:B01----:R-:W-:Y:S05]  /*19ea0*/  ENDCOLLECTIVE ;  /* 0x000000000000791b */ /* 0x003fea0003800000 */
.L_x_9907:
[----:B------:R-:W-:Y:S05]  /*19eb0*/  BRA `(.L_x_9908) ;  /* 0xfffffff000147947 */ /* 0x000fea000383ffff */
.L_x_9909:
        /* <DEDUP_REMOVED lines=12> */
.L_x_17391:


//--------------------- .text._ZN10layer_norm31ln_parallel_residual_fwd_kernelINS_13Kernel_traitsIf6__halfS2_S2_fjLj768ELj1ELj4ELj1ELj16ENS_18Kernel_traits_baseILj768EfS2_S2_S2_fjLj128EEEEELb1ELb1ELb1EEEvNS_9FwdParamsE --------------------------
	.section	.text._ZN10layer_norm31ln_parallel_residual_fwd_kernelINS_13Kernel_traitsIf6__halfS2_S2_fjLj768ELj1ELj4ELj1ELj16ENS_18Kernel_traits_baseILj768EfS2_S2_S2_fjLj128EEEEELb1ELb1ELb1EEEvNS_9FwdParamsE,"ax",@progbits
	.align	128
        .global         _ZN10layer_norm31ln_parallel_residual_fwd_kernelINS_13Kernel_traitsIf6__halfS2_S2_fjLj768ELj1ELj4ELj1ELj16ENS_18Kernel_traits_baseILj768EfS2_S2_S2_fjLj128EEEEELb1ELb1ELb1EEEvNS_9FwdParamsE
        .type           _ZN10layer_norm31ln_parallel_residual_fwd_kernelINS_13Kernel_traitsIf6__halfS2_S2_fjLj768ELj1ELj4ELj1ELj16ENS_18Kernel_traits_baseILj768EfS2_S2_S2_fjLj128EEEEELb1ELb1ELb1EEEvNS_9FwdParamsE,@function
        .size           _ZN10layer_norm31ln_parallel_residual_fwd_kernelINS_13Kernel_traitsIf6__halfS2_S2_fjLj768ELj1ELj4ELj1ELj16ENS_18Kernel_traits_baseILj768EfS2_S2_S2_fjLj128EEEEELb1ELb1ELb1EEEvNS_9FwdParamsE,(.L_x_17392 - _ZN10layer_norm31ln_parallel_residual_fwd_kernelINS_13Kernel_traitsIf6__halfS2_S2_fjLj768ELj1ELj4ELj1ELj16ENS_18Kernel_traits_baseILj768EfS2_S2_S2_fjLj128EEEEELb1ELb1ELb1EEEvNS_9FwdParamsE)
        .other          _ZN10layer_norm31ln_parallel_residual_fwd_kernelINS_13Kernel_traitsIf6__halfS2_S2_fjLj768ELj1ELj4ELj1ELj16ENS_18Kernel_traits_baseILj768EfS2_S2_S2_fjLj128EEEEELb1ELb1ELb1EEEvNS_9FwdParamsE,@"STO_CUDA_ENTRY STV_DEFAULT"
_ZN10layer_norm31ln_parallel_residual_fwd_kernelINS_13Kernel_traitsIf6__halfS2_S2_fjLj768ELj1ELj4ELj1ELj16ENS_18Kernel_traits_baseILj768EfS2_S2_S2_fjLj128EEEEELb1ELb1ELb1EEEvNS_9FwdParamsE:
.text._ZN10layer_norm31ln_parallel_residual_fwd_kernelINS_13Kernel_traitsIf6__halfS2_S2_fjLj768ELj1ELj4ELj1ELj16ENS_18Kernel_traits_baseILj768EfS2_S2_S2_fjLj128EEEEELb1ELb1ELb1EEEvNS_9FwdParamsE:
        /* <DEDUP_REMOVED lines=15> */
[----:B---3--:R-:W-:Y:S02]  /*00f0*/  LOP3.LUT R121, R0, 0x1f, RZ, 0xc0, !PT ;  /* 0x0000001f00797812 */ /* 0x008fe400078ec0ff */
[----:B-1----:R-:W-:-:S05]  /*0100*/  @P1 MOV R7, R13 ;  /* 0x0000000d00071202 */ /* 0x002fca0000000f00 */
        /* <DEDUP_REMOVED lines=52> */
.L_x_9910:
[----:B------:R-:W0:Y:S01]  /*0450*/  LDCU UR4, c[0x0][0x384] ;  /* 0x00007080ff0477ac */ /* 0x000e220008000800 */
[----:B-1---5:R-:W-:Y:S01]  /*0460*/  @P1 IADD3 R6, P0, PT, R4, R3, RZ ;  /* 0x0000000304061210 */ /* 0x022fe20007f1e0ff */
        /* <DEDUP_REMOVED lines=91> */
.L_x_10282:
        /* <DEDUP_REMOVED lines=36> */
.L_x_9915:
        /* <DEDUP_REMOVED lines=13> */
.L_x_9917:
[----:B------:R-:W-:Y:S05]  /*0d30*/  BSYNC.RECONVERGENT B2 ;  /* 0x0000000000027941 */ /* 0x000fea0003800200 */
.L_x_9916:
        /* <DEDUP_REMOVED lines=41> */
.L_x_9914:
[----:B------:R-:W-:Y:S05]  /*0fd0*/  BSYNC.RECONVERGENT B1 ;  /* 0x0000000000017941 */ /* 0x000fea0003800200 */
.L_x_9913:
        /* <DEDUP_REMOVED lines=26> */
.L_x_9920:
        /* <DEDUP_REMOVED lines=13> */
.L_x_9922:
[----:B------:R-:W-:Y:S05]  /*1250*/  BSYNC.RECONVERGENT B2 ;  /* 0x0000000000027941 */ /* 0x000fea0003800200 */
.L_x_9921:
        /* <DEDUP_REMOVED lines=42> */
.L_x_9919:
[----:B------:R-:W-:Y:S05]  /*1500*/  BSYNC.RECONVERGENT B1 ;  /* 0x0000000000017941 */ /* 0x000fea0003800200 */
.L_x_9918:
        /* <DEDUP_REMOVED lines=24> */
.L_x_9925:
        /* <DEDUP_REMOVED lines=13> */
.L_x_9927:
[----:B------:R-:W-:Y:S05]  /*1760*/  BSYNC.RECONVERGENT B2 ;  /* 0x0000000000027941 */ /* 0x000fea0003800200 */
.L_x_9926:
        /* <DEDUP_REMOVED lines=42> */
.L_x_9924:
[----:B------:R-:W-:Y:S05]  /*1a10*/  BSYNC.RECONVERGENT B1 ;  /* 0x0000000000017941 */ /* 0x000fea0003800200 */
.L_x_9923:
        /* <DEDUP_REMOVED lines=24> */
.L_x_9930:
        /* <DEDUP_REMOVED lines=13> */
.L_x_9932:
[----:B------:R-:W-:Y:S05]  /*1c70*/  BSYNC.RECONVERGENT B2 ;  /* 0x0000000000027941 */ /* 0x000fea0003800200 */
.L_x_9931:
        /* <DEDUP_REMOVED lines=42> */
.L_x_9929:
[----:B------:R-:W-:Y:S05]  /*1f20*/  BSYNC.RECONVERGENT B1 ;  /* 0x0000000000017941 */ /* 0x000fea0003800200 */
.L_x_9928:
        /* <DEDUP_REMOVED lines=23> */
.L_x_9935:
        /* <DEDUP_REMOVED lines=13> */
.L_x_9937:
[----:B------:R-:W-:Y:S05]  /*2170*/  BSYNC.RECONVERGENT B2 ;  /* 0x0000000000027941 */ /* 0x000fea0003800200 */
.L_x_9936:
        /* <DEDUP_REMOVED lines=42> */
.L_x_9934:
[----:B------:R-:W-:Y:S05]  /*2420*/  BSYNC.RECONVERGENT B1 ;  /* 0x0000000000017941 */ /* 0x000fea0003800200 */
.L_x_9933:
        /* <DEDUP_REMOVED lines=23> */
.L_x_9940:
        /* <DEDUP_REMOVED lines=13> */
.L_x_9942:
[----:B------:R-:W-:Y:S05]  /*2670*/  BSYNC.RECONVERGENT B2 ;  /* 0x0000000000027941 */ /* 0x000fea0003800200 */
.L_x_9941:
        /* <DEDUP_REMOVED lines=43> */
.L_x_9939:
[----:B------:R-:W-:Y:S05]  /*2930*/  BSYNC.RECONVERGENT B1 ;  /* 0x0000000000017941 */ /* 0x000fea0003800200 */
.L_x_9938:
        /* <DEDUP_REMOVED lines=23> */
.L_x_9945:
        /* <DEDUP_REMOVED lines=13> */
.L_x_9947:
[----:B------:R-:W-:Y:S05]  /*2b80*/  BSYNC.RECONVERGENT B2 ;  /* 0x0000000000027941 */ /* 0x000fea0003800200 */
.L_x_9946:
        /* <DEDUP_REMOVED lines=43> */
.L_x_9944:
[----:B------:R-:W-:Y:S05]  /*2e40*/  BSYNC.RECONVERGENT B1 ;  /* 0x0000000000017941 */ /* 0x000fea0003800200 */
.L_x_9943:
        /* <DEDUP_REMOVED lines=23> */
.L_x_9950:
        /* <DEDUP_REMOVED lines=13> */
.L_x_9952:
[----:B------:R-:W-:Y:S05]  /*3090*/  BSYNC.RECONVERGENT B2 ;  /* 0x0000000000027941 */ /* 0x000fea0003800200 */
.L_x_9951:
        /* <DEDUP_REMOVED lines=43> */
.L_x_9949:
[----:B------:R-:W-:Y:S05]  /*3350*/  BSYNC.RECONVERGENT B1 ;  /* 0x0000000000017941 */ /* 0x000fea0003800200 */
.L_x_9948:
        /* <DEDUP_REMOVED lines=15> */
.L_x_9912:
        /* <DEDUP_REMOVED lines=16> */
.L_x_9956:
        /* <DEDUP_REMOVED lines=13> */
.L_x_9958:
[----:B------:R-:W-:Y:S05]  /*3620*/  BSYNC.RECONVERGENT B2 ;  /* 0x0000000000027941 */ /* 0x000fea0003800200 */
.L_x_9957:
        /* <DEDUP_REMOVED lines=41> */
.L_x_9955:
[----:B------:R-:W-:Y:S05]  /*38c0*/  BSYNC.RECONVERGENT B1 ;  /* 0x0000000000017941 */ /* 0x000fea0003800200 */
.L_x_9954:
        /* <DEDUP_REMOVED lines=23> */
.L_x_9961:
        /* <DEDUP_REMOVED lines=13> */
.L_x_9963:
[----:B------:R-:W-:Y:S05]  /*3b10*/  BSYNC.RECONVERGENT B2 ;  /* 0x0000000000027941 */ /* 0x000fea0003800200 */
.L_x_9962:
        /* <DEDUP_REMOVED lines=42> */
.L_x_9960:
[----:B------:R-:W-:Y:S05]  /*3dc0*/  BSYNC.RECONVERGENT B1 ;  /* 0x0000000000017941 */ /* 0x000fea0003800200 */
.L_x_9959:
        /* <DEDUP_REMOVED lines=25> */
.L_x_9966:
        /* <DEDUP_REMOVED lines=13> */
.L_x_9968:
[----:B------:R-:W-:Y:S05]  /*4030*/  BSYNC.RECONVERGENT B2 ;  /* 0x0000000000027941 */ /* 0x000fea0003800200 */
.L_x_9967:
        /* <DEDUP_REMOVED lines=42> */
.L_x_9965:
[----:B------:R-:W-:Y:S05]  /*42e0*/  BSYNC.RECONVERGENT B1 ;  /* 0x0000000000017941 */ /* 0x000fea0003800200 */
.L_x_9964:
        /* <DEDUP_REMOVED lines=21> */
.L_x_9971:
        /* <DEDUP_REMOVED lines=13> */
.L_x_9973:
[----:B------:R-:W-:Y:S05]  /*4510*/  BSYNC.RECONVERGENT B2 ;  /* 0x0000000000027941 */ /* 0x000fea0003800200 */
.L_x_9972:
        /* <DEDUP_REMOVED lines=42> */
.L_x_9970:
[----:B------:R-:W-:Y:S05]  /*47c0*/  BSYNC.RECONVERGENT B1 ;  /* 0x0000000000017941 */ /* 0x000fea0003800200 */
.L_x_9969:
        /* <DEDUP_REMOVED lines=9> */
[----:B------:R-:W-:Y:S01]  /*4860*/  @P1 HADD2.F32 R12, -RZ, R24.H1_H1 ;  /* 0x30000018ff0c1230 */ /* 0x000fe20000004100 */
        /* <DEDUP_REMOVED lines=15> */
.L_x_9976:
        /* <DEDUP_REMOVED lines=13> */
.L_x_9978:
[----:B------:R-:W-:Y:S05]  /*4a30*/  BSYNC.RECONVERGENT B2 ;  /* 0x0000000000027941 */ /* 0x000fea0003800200 */
.L_x_9977:
        /* <DEDUP_REMOVED lines=42> */
.L_x_9975:
[----:B------:R-:W-:Y:S05]  /*4ce0*/  BSYNC.RECONVERGENT B1 ;  /* 0x0000000000017941 */ /* 0x000fea0003800200 */
.L_x_9974:
        /* <DEDUP_REMOVED lines=21> */
.L_x_9981:
        /* <DEDUP_REMOVED lines=13> */
.L_x_9983:
[----:B------:R-:W-:Y:S05]  /*4f10*/  BSYNC.RECONVERGENT B2 ;  /* 0x0000000000027941 */ /* 0x000fea0003800200 */
.L_x_9982:
        /* <DEDUP_REMOVED lines=42> */
.L_x_9980:
[----:B------:R-:W-:Y:S05]  /*51c0*/  BSYNC.RECONVERGENT B1 ;  /* 0x0000000000017941 */ /* 0x000fea0003800200 */
.L_x_9979:
        /* <DEDUP_REMOVED lines=25> */
.L_x_9986:
        /* <DEDUP_REMOVED lines=13> */
.L_x_9988:
[----:B------:R-:W-:Y:S05]  /*5430*/  BSYNC.RECONVERGENT B2 ;  /* 0x0000000000027941 */ /* 0x000fea0003800200 */
.L_x_9987:
        /* <DEDUP_REMOVED lines=42> */
.L_x_9985:
[----:B------:R-:W-:Y:S05]  /*56e0*/  BSYNC.RECONVERGENT B1 ;  /* 0x0000000000017941 */ /* 0x000fea0003800200 */
.L_x_9984:
        /* <DEDUP_REMOVED lines=20> */
.L_x_9991:
        /* <DEDUP_REMOVED lines=13> */
.L_x_9993:
[----:B------:R-:W-:Y:S05]  /*5900*/  BSYNC.RECONVERGENT B2 ;  /* 0x0000000000027941 */ /* 0x000fea0003800200 */
.L_x_9992:
        /* <DEDUP_REMOVED lines=42> */
.L_x_9990:
[----:B------:R-:W-:Y:S05]  /*5bb0*/  BSYNC.RECONVERGENT B1 ;  /* 0x0000000000017941 */ /* 0x000fea0003800200 */
.L_x_9989:
        /* <DEDUP_REMOVED lines=25> */
.L_x_9996:
        /* <DEDUP_REMOVED lines=13> */
.L_x_9998:
[----:B------:R-:W-:Y:S05]  /*5e20*/  BSYNC.RECONVERGENT B2 ;  /* 0x0000000000027941 */ /* 0x000fea0003800200 */
.L_x_9997:
        /* <DEDUP_REMOVED lines=42> */
.L_x_9995:
[----:B------:R-:W-:Y:S05]  /*60d0*/  BSYNC.RECONVERGENT B1 ;  /* 0x0000000000017941 */ /* 0x000fea0003800200 */
.L_x_9994:
        /* <DEDUP_REMOVED lines=20> */
.L_x_10001:
        /* <DEDUP_REMOVED lines=13> */
.L_x_10003:
[----:B------:R-:W-:Y:S05]  /*62f0*/  BSYNC.RECONVERGENT B2 ;  /* 0x0000000000027941 */ /* 0x000fea0003800200 */
.L_x_10002:
        /* <DEDUP_REMOVED lines=42> */
.L_x_10000:
[----:B------:R-:W-:Y:S05]  /*65a0*/  BSYNC.RECONVERGENT B1 ;  /* 0x0000000000017941 */ /* 0x000fea0003800200 */
.L_x_9999:
        /* <DEDUP_REMOVED lines=8> */
[----:B------:R-:W-:-:S05]  /*6630*/  FSEL R14, R14, RZ, !P0 ;  /* 0x000000ff0e0e7208 */ /* 0x000fca0004000000 */
[----:B------:R-:W-:Y:S01]  /*6640*/  FADD.FTZ R23, R23, R14 ;  /* 0x0000000e17177221 */ /* 0x000fe20000010000 */
[----:B------:R-:W-:Y:S02]  /*6650*/  SEL R14, RZ, 0x1, P0 ;  /* 0x00000001ff0e7807 */ /* 0x000fe40000000000 */
[----:B------:R-:W-:Y:S01]  /*6660*/  ISETP.NE.AND P0, PT, R17, 0x1, PT ;  /* 0x000000011100780c */ /* 0x000fe20003f05270 */
[--C-:B------:R-:W-:Y:S01]  /*6670*/  @P1 FADD.FTZ R19, R16, R23.reuse ;  /* 0x0000001710131221 */ /* 0x100fe20000010000 */
[----:B------:R-:W-:Y:S02]  /*6680*/  @!P1 IMAD.MOV.U32 R19, RZ, RZ, R23 ;  /* 0x000000ffff139224 */ /* 0x000fe400078e0017 */
[----:B------:R-:W-:-:S03]  /*6690*/  IMAD.MOV.U32 R16, RZ, RZ, 0x2 ;  /* 0x00000002ff107424 */ /* 0x000fc600078e00ff */
        /* <DEDUP_REMOVED lines=10> */
.L_x_10006:
        /* <DEDUP_REMOVED lines=13> */
.L_x_10008:
[----:B------:R-:W-:Y:S05]  /*6810*/  BSYNC.RECONVERGENT B2 ;  /* 0x0000000000027941 */ /* 0x000fea0003800200 */
.L_x_10007:
        /* <DEDUP_REMOVED lines=42> */
.L_x_10005:
[----:B------:R-:W-:Y:S05]  /*6ac0*/  BSYNC.RECONVERGENT B1 ;  /* 0x0000000000017941 */ /* 0x000fea0003800200 */
.L_x_10004:
        /* <DEDUP_REMOVED lines=20> */
.L_x_10011:
        /* <DEDUP_REMOVED lines=13> */
.L_x_10013:
[----:B------:R-:W-:Y:S05]  /*6ce0*/  BSYNC.RECONVERGENT B2 ;  /* 0x0000000000027941 */ /* 0x000fea0003800200 */
.L_x_10012:
        /* <DEDUP_REMOVED lines=42> */
.L_x_10010:
[----:B------:R-:W-:Y:S05]  /*6f90*/  BSYNC.RECONVERGENT B1 ;  /* 0x0000000000017941 */ /* 0x000fea0003800200 */
.L_x_10009:
        /* <DEDUP_REMOVED lines=26> */
.L_x_10016:
        /* <DEDUP_REMOVED lines=13> */
.L_x_10018:
[----:B------:R-:W-:Y:S05]  /*7210*/  BSYNC.RECONVERGENT B2 ;  /* 0x0000000000027941 */ /* 0x000fea0003800200 */
.L_x_10017:
        /* <DEDUP_REMOVED lines=43> */
.L_x_10015:
[----:B------:R-:W-:Y:S05]  /*74d0*/  BSYNC.RECONVERGENT B1 ;  /* 0x0000000000017941 */ /* 0x000fea0003800200 */
.L_x_10014:
        /* <DEDUP_REMOVED lines=20> */
.L_x_10021:
        /* <DEDUP_REMOVED lines=13> */
.L_x_10023:
[----:B------:R-:W-:Y:S05]  /*76f0*/  BSYNC.RECONVERGENT B2 ;  /* 0x0000000000027941 */ /* 0x000fea0003800200 */
.L_x_10022:
        /* <DEDUP_REMOVED lines=43> */
.L_x_10020:
[----:B------:R-:W-:Y:S05]  /*79b0*/  BSYNC.RECONVERGENT B1 ;  /* 0x0000000000017941 */ /* 0x000fea0003800200 */
.L_x_10019:
        /* <DEDUP_REMOVED lines=26> */
.L_x_10026:
        /* <DEDUP_REMOVED lines=13> */
.L_x_10028:
[----:B------:R-:W-:Y:S05]  /*7c30*/  BSYNC.RECONVERGENT B2 ;  /* 0x0000000000027941 */ /* 0x000fea0003800200 */
.L_x_10027:
        /* <DEDUP_REMOVED lines=43> */
.L_x_10025:
[----:B------:R-:W-:Y:S05]  /*7ef0*/  BSYNC.RECONVERGENT B1 ;  /* 0x0000000000017941 */ /* 0x000fea0003800200 */
.L_x_10024:
        /* <DEDUP_REMOVED lines=20> */
.L_x_10031:
        /* <DEDUP_REMOVED lines=15> */
.L_x_10033:
[----:B------:R-:W-:Y:S05]  /*8130*/  BSYNC.RECONVERGENT B2 ;  /* 0x0000000000027941 */ /* 0x000fea0003800200 */
.L_x_10032:
        /* <DEDUP_REMOVED lines=43> */
.L_x_10030:
[----:B------:R-:W-:Y:S05]  /*83f0*/  BSYNC.RECONVERGENT B1 ;  /* 0x0000000000017941 */ /* 0x000fea0003800200 */
.L_x_10029:
        /* <DEDUP_REMOVED lines=13> */
[--C-:B------:R-:W-:Y:S01]  /*84d0*/  @!P1 IMAD.MOV.U32 R56, RZ, RZ, R17.reuse ;  /* 0x000000ffff389224 */ /* 0x100fe200078e0011 */
[----:B------:R-:W-:-:S04]  /*84e0*/  PRMT R17, R55, 0x7610, R17 ;  /* 0x0000761037117816 */ /* 0x000fc80000000011 */
[----:B------:R-:W-:-:S04]  /*84f0*/  F2FP.F16.F32.PACK_AB R55, RZ, R56 ;  /* 0x00000038ff37723e */ /* 0x000fc800000000ff */
[----:B------:R-:W-:-:S07]  /*8500*/  PRMT R55, R65, 0x5410, R55 ;  /* 0x0000541041377816 */ /* 0x000fce0000000037 */
.L_x_9953:
        /* <DEDUP_REMOVED lines=15> */
[----:B0-----:R-:W-:Y:S01]  /*8600*/  IMAD.WIDE.U32 R68, R6, 0x10, R122 ;  /* 0x0000001006447825 */ /* 0x001fe200078e007a */
[----:B------:R-:W-:Y:S01]  /*8610*/  LOP3.LUT R59, R59, R57, R64, 0xfe, !PT ;  /* 0x000000393b3b7212 */ /* 0x000fe200078efe40 */
[----:B------:R-:W0:Y:S01]  /*8620*/  @P0 LDC.64 R62, c[0x0][0x398] ;  /* 0x0000e600ff3e0b82 */ /* 0x000e220000000a00 */
[----:B------:R-:W-:-:S02]  /*8630*/  SEL R65, RZ, 0x1, !P3 ;  /* 0x00000001ff417807 */ /* 0x000fc40005800000 */
[----:B------:R-:W-:Y:S01]  /*8640*/  SEL R64, RZ, 0x1, !P6 ;  /* 0x00000001ff407807 */ /* 0x000fe20007000000 */
[----:B------:R1:W-:Y:S01]  /*8650*/  STG.E.128 desc[UR8][R68.64], R52 ;  /* 0x0000003444007986 */ /* 0x0003e2000c101d08 */
[----:B------:R-:W-:Y:S02]  /*8660*/  LOP3.LUT R65, R66, R65, RZ, 0xfc, !PT ;  /* 0x0000004142417212 */ /* 0x000fe400078efcff */
[----:B------:R-:W-:Y:S02]  /*8670*/  LOP3.LUT R64, R59, R64, RZ, 0xfc, !PT ;  /* 0x000000403b407212 */ /* 0x000fe400078efcff */
[----:B------:R-:W-:-:S05]  /*8680*/  IADD3 R57, PT, PT, R6, 0x20, RZ ;  /* 0x0000002006397810 */ /* 0x000fca0007ffe0ff */
[----:B--2---:R-:W-:-:S04]  /*8690*/  @P1 IMAD.WIDE.U32 R60, R57, 0x10, R60 ;  /* 0x00000010393c1825 */ /* 0x004fc800078e003c */
[----:B-1----:R-:W-:-:S04]  /*86a0*/  IMAD.WIDE.U32 R54, R6, 0x8, R124 ;  /* 0x0000000806367825 */ /* 0x002fc800078e007c */
[C---:B------:R-:W-:Y:S01]  /*86b0*/  IMAD.WIDE.U32 R52, R57.reuse, 0x10, R86 ;  /* 0x0000001039347825 */ /* 0x040fe200078e0056 */
[----:B------:R1:W-:Y:S03]  /*86c0*/  STG.E.64 desc[UR8][R54.64], R64 ;  /* 0x0000004036007986 */ /* 0x0003e6000c101b08 */
        /* <DEDUP_REMOVED lines=22> */
.L_x_10034:
        /* <DEDUP_REMOVED lines=20> */
.L_x_10038:
        /* <DEDUP_REMOVED lines=13> */
.L_x_10040:
[----:B------:R-:W-:Y:S05]  /*8a40*/  BSYNC.RECONVERGENT B2 ;  /* 0x0000000000027941 */ /* 0x000fea0003800200 */
.L_x_10039:
        /* <DEDUP_REMOVED lines=39> */
[----:B------:R-:W-:Y:S01]  /*8cc0*/  IMAD.MOV.U32 R12, RZ, RZ, RZ ;  /* 0x000000ffff0c7224 */ /* 0x000fe200078e00ff */
[----:B------:R-:W-:-:S07]  /*8cd0*/  LOP3.LUT R74, R74, UR30, R69, 0x96, !PT ;  /* 0x0000001e4a4a7c12 */ /* 0x000fce000f8e9645 */
.L_x_10037:
[----:B------:R-:W-:Y:S05]  /*8ce0*/  BSYNC.RECONVERGENT B1 ;  /* 0x0000000000017941 */ /* 0x000fea0003800200 */
.L_x_10036:
        /* <DEDUP_REMOVED lines=21> */
.L_x_10043:
        /* <DEDUP_REMOVED lines=13> */
.L_x_10045:
[----:B------:R-:W-:Y:S05]  /*8f10*/  BSYNC.RECONVERGENT B2 ;  /* 0x0000000000027941 */ /* 0x000fea0003800200 */
.L_x_10044:
        /* <DEDUP_REMOVED lines=42> */
.L_x_10042:
[----:B------:R-:W-:Y:S05]  /*91c0*/  BSYNC.RECONVERGENT B1 ;  /* 0x0000000000017941 */ /* 0x000fea0003800200 */
.L_x_10041:
        /* <DEDUP_REMOVED lines=9> */
[----:B------:R-:W-:-:S04]  /*9260*/  IMAD.MOV.U32 R12, RZ, RZ, 0x2 ;  /* 0x00000002ff0c7424 */ /* 0x000fc800078e00ff */
        /* <DEDUP_REMOVED lines=15> */
.L_x_10048:
        /* <DEDUP_REMOVED lines=13> */
.L_x_10050:
[----:B------:R-:W-:Y:S05]  /*9430*/  BSYNC.RECONVERGENT B2 ;  /* 0x0000000000027941 */ /* 0x000fea0003800200 */
.L_x_10049:
[----:B------:R-:W-:Y:S01]  /*9440*/  IMAD.WIDE.U32 R14, R0, -0x326172a9, RZ ;  /* 0xcd9e8d57000e7825 */ /* 0x000fe200078e00ff */
[----:B------:R-:W-:-:S03]  /*9450*/  LOP3.LUT R16, R5, UR7, R13, 0x96, !PT ;  /* 0x0000000705107c12 */ /* 0x000fc6000f8e960d */
[----:B------:R-:W-:Y:S01]  /*9460*/  IMAD.MOV.U32 R11, RZ, RZ, R68 ;  /* 0x000000ffff0b7224 */ /* 0x000fe200078e0044 */
[----:B-1----:R-:W-:Y:S01]  /*9470*/  LOP3.LUT R60, R4, UR6, R15, 0x96, !PT ;  /* 0x00000006043c7c12 */ /* 0x002fe2000f8e960f */
        /* <DEDUP_REMOVED lines=38> */
.L_x_10047:
[----:B------:R-:W-:Y:S05]  /*96e0*/  BSYNC.RECONVERGENT B1 ;  /* 0x0000000000017941 */ /* 0x000fea0003800200 */
.L_x_10046:
        /* <DEDUP_REMOVED lines=21> */
.L_x_10053:
        /* <DEDUP_REMOVED lines=13> */
.L_x_10055:
[----:B------:R-:W-:Y:S05]  /*9910*/  BSYNC.RECONVERGENT B2 ;  /* 0x0000000000027941 */ /* 0x000fea0003800200 */
.L_x_10054:
[----:B------:R-:W-:Y:S01]  /*9920*/  IMAD.WIDE.U32 R14, R0, -0x326172a9, RZ ;  /* 0xcd9e8d57000e7825 */ /* 0x000fe200078e00ff */
[----:B------:R-:W-:-:S04]  /*9930*/  LOP3.LUT R16, R5, UR7, R13, 0x96, !PT ;  /* 0x0000000705107c12 */ /* 0x000fc8000f8e960d */
        /* <DEDUP_REMOVED lines=40> */
.L_x_10052:
[----:B------:R-:W-:Y:S05]  /*9bc0*/  BSYNC.RECONVERGENT B1 ;  /* 0x0000000000017941 */ /* 0x000fea0003800200 */
.L_x_10051:
        /* <DEDUP_REMOVED lines=25> */
.L_x_10058:
        /* <DEDUP_REMOVED lines=13> */
.L_x_10060:
[----:B------:R-:W-:Y:S05]  /*9e30*/  BSYNC.RECONVERGENT B2 ;  /* 0x0000000000027941 */ /* 0x000fea0003800200 */
.L_x_10059:
        /* <DEDUP_REMOVED lines=42> */
.L_x_10057:
[----:B------:R-:W-:Y:S05]  /*a0e0*/  BSYNC.RECONVERGENT B1 ;  /* 0x0000000000017941 */ /* 0x000fea0003800200 */
.L_x_10056:
        /* <DEDUP_REMOVED lines=21> */
.L_x_10063:
        /* <DEDUP_REMOVED lines=13> */
.L_x_10065:
[----:B------:R-:W-:Y:S05]  /*a310*/  BSYNC.RECONVERGENT B2 ;  /* 0x0000000000027941 */ /* 0x000fea0003800200 */
.L_x_10064:
        /* <DEDUP_REMOVED lines=42> */
.L_x_10062:
[----:B------:R-:W-:Y:S05]  /*a5c0*/  BSYNC.RECONVERGENT B1 ;  /* 0x0000000000017941 */ /* 0x000fea0003800200 */
.L_x_10061:
[----:B------:R-:W-:Y:S01]  /*a5d0*/  I2FP.F32.U32 R13, R13 ;  /* 0x0000000d000d7245 */ /* 0x000fe20000201000 */
[----:B------:R-:W-:Y:S01]  /*a5e0*/  HADD2.F32 R14, -RZ, R29.H0_H0 ;  /* 0x2000001dff0e7230 */ /* 0x000fe20000004100 */
[----:B------:R-:W-:Y:S01]  /*a5f0*/  ISETP.NE.AND P3, PT, R16, 0x1, PT ;  /* 0x000000011000780c */ /* 0x000fe20003f65270 */
[----:B------:R-:W-:Y:S01]  /*a600*/  @P1 HADD2.F32 R15, -RZ, R25.H0_H0 ;  /* 0x20000019ff0f1230 */ /* 0x000fe20000004100 */
[----:B------:R-:W-:Y:S01]  /*a610*/  BSSY.RECONVERGENT B1, `(.L_x_10066) ;  /* 0x000004e000017945 */ /* 0x000fe20003800200 */
[----:B------:R-:W-:Y:S01]  /*a620*/  FFMA.FTZ R13, R13, R120, 1.1641532182693481445e-10 ;  /* 0x2f0000000d0d7423 */ /* 0x000fe20000010078 */
[----:B------:R-:W-:Y:S01]  /*a630*/  FMUL.FTZ R14, R14, R21 ;  /* 0x000000150e0e7220 */ /* 0x000fe20000410000 */
[----:B-1----:R-:W-:-:S03]  /*a640*/  IMAD.MOV.U32 R61, RZ, RZ, 0x2 ;  /* 0x00000002ff3d7424 */ /* 0x002fc600078e00ff */
        /* <DEDUP_REMOVED lines=17> */
.L_x_10068:
        /* <DEDUP_REMOVED lines=13> */
.L_x_10070:
[----:B------:R-:W-:Y:S05]  /*a830*/  BSYNC.RECONVERGENT B2 ;  /* 0x0000000000027941 */ /* 0x000fea0003800200 */
.L_x_10069:
        /* <DEDUP_REMOVED lines=43> */
.L_x_10067:
[----:B------:R-:W-:Y:S05]  /*aaf0*/  BSYNC.RECONVERGENT B1 ;  /* 0x0000000000017941 */ /* 0x000fea0003800200 */
.L_x_10066:
        /* <DEDUP_REMOVED lines=21> */
.L_x_10073:
        /* <DEDUP_REMOVED lines=13> */
.L_x_10075:
[----:B------:R-:W-:Y:S05]  /*ad20*/  BSYNC.RECONVERGENT B2 ;  /* 0x0000000000027941 */ /* 0x000fea0003800200 */
.L_x_10074:
        /* <DEDUP_REMOVED lines=43> */
.L_x_10072:
[----:B------:R-:W-:Y:S05]  /*afe0*/  BSYNC.RECONVERGENT B1 ;  /* 0x0000000000017941 */ /* 0x000fea0003800200 */
.L_x_10071:
[----:B------:R-:W-:Y:S01]  /*aff0*/  I2FP.F32.U32 R15, R15 ;  /* 0x0000000f000f7245 */ /* 0x000fe20000201000 */
[----:B------:R-:W-:Y:S01]  /*b000*/  HADD2.F32 R14, -RZ, R29.H1_H1 ;  /* 0x3000001dff0e7230 */ /* 0x000fe20000004100 */
[----:B------:R-:W-:Y:S01]  /*b010*/  BSSY.RECONVERGENT B1, `(.L_x_10076) ;  /* 0x0000050000017945 */ /* 0x000fe20003800200 */
[----:B------:R-:W-:Y:S02]  /*b020*/  HFMA2 R61, -RZ, RZ, 0, 1.1920928955078125e-07 ;  /* 0x00000002ff3d7431 */ /* 0x000fe400000001ff */
        /* <DEDUP_REMOVED lines=8> */
[--C-:B------:R-:W-:Y:S01]  /*b0b0*/  @P1 FADD.FTZ R62, R15, R14.reuse ;  /* 0x0000000e0f3e1221 */ /* 0x100fe20000010000 */
[----:B------:R-:W-:Y:S02]  /*b0c0*/  @!P1 IMAD.MOV.U32 R62, RZ, RZ, R14 ;  /* 0x000000ffff3e9224 */ /* 0x000fe400078e000e */
[----:B------:R-:W-:-:S03]  /*b0d0*/  IMAD.MOV.U32 R15, RZ, RZ, R84 ;  /* 0x000000ffff0f7224 */ /* 0x000fc600078e0054 */
        /* <DEDUP_REMOVED lines=10> */
.L_x_10078:
        /* <DEDUP_REMOVED lines=13> */
.L_x_10080:
[----:B------:R-:W-:Y:S05]  /*b250*/  BSYNC.RECONVERGENT B2 ;  /* 0x0000000000027941 */ /* 0x000fea0003800200 */
.L_x_10079:
        /* <DEDUP_REMOVED lines=43> */
.L_x_10077:
[----:B------:R-:W-:Y:S05]  /*b510*/  BSYNC.RECONVERGENT B1 ;  /* 0x0000000000017941 */ /* 0x000fea0003800200 */
.L_x_10076:
        /* <DEDUP_REMOVED lines=20> */
.L_x_10083:
        /* <DEDUP_REMOVED lines=13> */
.L_x_10085:
[----:B------:R-:W-:Y:S05]  /*b730*/  BSYNC.RECONVERGENT B2 ;  /* 0x0000000000027941 */ /* 0x000fea0003800200 */
.L_x_10084:
        /* <DEDUP_REMOVED lines=43> */
.L_x_10082:
[----:B------:R-:W-:Y:S05]  /*b9f0*/  BSYNC.RECONVERGENT B1 ;  /* 0x0000000000017941 */ /* 0x000fea0003800200 */
.L_x_10081:
        /* <DEDUP_REMOVED lines=14> */
[----:B------:R-:W-:Y:S01]  /*bae0*/  PRMT R14, R15, 0x7610, R14 ;  /* 0x000076100f0e7816 */ /* 0x000fe2000000000e */
        /* <DEDUP_REMOVED lines=11> */
.L_x_10088:
        /* <DEDUP_REMOVED lines=13> */
.L_x_10090:
[----:B------:R-:W-:Y:S05]  /*bc70*/  BSYNC.RECONVERGENT B2 ;  /* 0x0000000000027941 */ /* 0x000fea0003800200 */
.L_x_10089:
        /* <DEDUP_REMOVED lines=43> */
.L_x_10087:
[----:B------:R-:W-:Y:S05]  /*bf30*/  BSYNC.RECONVERGENT B1 ;  /* 0x0000000000017941 */ /* 0x000fea0003800200 */
.L_x_10086:
        /* <DEDUP_REMOVED lines=20> */
.L_x_10093:
        /* <DEDUP_REMOVED lines=13> */
.L_x_10095:
[----:B------:R-:W-:Y:S05]  /*c150*/  BSYNC.RECONVERGENT B2 ;  /* 0x0000000000027941 */ /* 0x000fea0003800200 */
.L_x_10094:
        /* <DEDUP_REMOVED lines=43> */
.L_x_10092:
[----:B------:R-:W-:Y:S05]  /*c410*/  BSYNC.RECONVERGENT B1 ;  /* 0x0000000000017941 */ /* 0x000fea0003800200 */
.L_x_10091:
        /* <DEDUP_REMOVED lines=13> */
[----:B------:R-:W-:Y:S01]  /*c4f0*/  @!P1 MOV R63, R15 ;  /* 0x0000000f003f9202 */ /* 0x000fe20000000f00 */
[----:B------:R-:W-:Y:S01]  /*c500*/  IMAD.MOV.U32 R64, RZ, RZ, R84 ;  /* 0x000000ffff407224 */ /* 0x000fe200078e0054 */
        /* <DEDUP_REMOVED lines=11> */
.L_x_10098:
        /* <DEDUP_REMOVED lines=13> */
.L_x_10100:
[----:B------:R-:W-:Y:S05]  /*c690*/  BSYNC.RECONVERGENT B2 ;  /* 0x0000000000027941 */ /* 0x000fea0003800200 */
.L_x_10099:
        /* <DEDUP_REMOVED lines=43> */
.L_x_10097:
[----:B------:R-:W-:Y:S05]  /*c950*/  BSYNC.RECONVERGENT B1 ;  /* 0x0000000000017941 */ /* 0x000fea0003800200 */
.L_x_10096:
        /* <DEDUP_REMOVED lines=20> */
.L_x_10103:
        /* <DEDUP_REMOVED lines=13> */
.L_x_10105:
[----:B------:R-:W-:Y:S05]  /*cb70*/  BSYNC.RECONVERGENT B2 ;  /* 0x0000000000027941 */ /* 0x000fea0003800200 */
.L_x_10104:
        /* <DEDUP_REMOVED lines=43> */
.L_x_10102:
[----:B------:R-:W-:Y:S05]  /*ce30*/  BSYNC.RECONVERGENT B1 ;  /* 0x0000000000017941 */ /* 0x000fea0003800200 */
.L_x_10101:
        /* <DEDUP_REMOVED lines=13> */
[--C-:B------:R-:W-:Y:S02]  /*cf10*/  @!P1 IMAD.MOV.U32 R64, RZ, RZ, R16.reuse ;  /* 0x000000ffff409224 */ /* 0x100fe400078e0010 */
[----:B------:R-:W-:Y:S01]  /*cf20*/  HFMA2 R79, -RZ, RZ, 0, 1.1920928955078125e-07 ;  /* 0x00000002ff4f7431 */ /* 0x000fe200000001ff */
[----:B------:R-:W-:Y:S02]  /*cf30*/  PRMT R16, R66, 0x7610, R16 ;  /* 0x0000761042107816 */ /* 0x000fe40000000010 */
        /* <DEDUP_REMOVED lines=10> */
.L_x_10108:
        /* <DEDUP_REMOVED lines=13> */
.L_x_10110:
[----:B------:R-:W-:Y:S05]  /*d0b0*/  BSYNC.RECONVERGENT B2 ;  /* 0x0000000000027941 */ /* 0x000fea0003800200 */
.L_x_10109:
        /* <DEDUP_REMOVED lines=43> */
.L_x_10107:
[----:B------:R-:W-:Y:S05]  /*d370*/  BSYNC.RECONVERGENT B1 ;  /* 0x0000000000017941 */ /* 0x000fea0003800200 */
.L_x_10106:
        /* <DEDUP_REMOVED lines=20> */
.L_x_10113:
        /* <DEDUP_REMOVED lines=15> */
.L_x_10115:
[----:B------:R-:W-:Y:S05]  /*d5b0*/  BSYNC.RECONVERGENT B2 ;  /* 0x0000000000027941 */ /* 0x000fea0003800200 */
.L_x_10114:
        /* <DEDUP_REMOVED lines=43> */
.L_x_10112:
[----:B------:R-:W-:Y:S05]  /*d870*/  BSYNC.RECONVERGENT B1 ;  /* 0x0000000000017941 */ /* 0x000fea0003800200 */
.L_x_10111:
        /* <DEDUP_REMOVED lines=18> */
.L_x_10035:
        /* <DEDUP_REMOVED lines=16> */
.L_x_10119:
        /* <DEDUP_REMOVED lines=13> */
.L_x_10121:
[----:B------:R-:W-:Y:S05]  /*db70*/  BSYNC.RECONVERGENT B2 ;  /* 0x0000000000027941 */ /* 0x000fea0003800200 */
.L_x_10120:
        /* <DEDUP_REMOVED lines=41> */
.L_x_10118:
[----:B------:R-:W-:Y:S05]  /*de10*/  BSYNC.RECONVERGENT B1 ;  /* 0x0000000000017941 */ /* 0x000fea0003800200 */
.L_x_10117:
[----:B------:R-:W-:Y:S01]  /*de20*/  I2FP.F32.U32 R59, R59 ;  /* 0x0000003b003b7245 */ /* 0x000fe20000201000 */
[----:B-----5:R-:W-:Y:S01]  /*de30*/  HADD2.F32 R58, -RZ, R52.H0_H0 ;  /* 0x20000034ff3a7230 */ /* 0x020fe20000004100 */
        /* <DEDUP_REMOVED lines=22> */
.L_x_10124:
        /* <DEDUP_REMOVED lines=13> */
.L_x_10126:
[----:B------:R-:W-:Y:S05]  /*e070*/  BSYNC.RECONVERGENT B2 ;  /* 0x0000000000027941 */ /* 0x000fea0003800200 */
.L_x_10125:
        /* <DEDUP_REMOVED lines=43> */
.L_x_10123:
[----:B------:R-:W-:Y:S05]  /*e330*/  BSYNC.RECONVERGENT B1 ;  /* 0x0000000000017941 */ /* 0x000fea0003800200 */
.L_x_10122:
[----:B------:R-:W-:Y:S01]  /*e340*/  I2FP.F32.U32 R59, R59 ;  /* 0x0000003b003b7245 */ /* 0x000fe20000201000 */
[----:B------:R-:W-:Y:S01]  /*e350*/  HADD2.F32 R52, -RZ, R52.H1_H1 ;  /* 0x30000034ff347230 */ /* 0x000fe20000004100 */
[----:B------:R-:W-:Y:S01]  /*e360*/  ISETP.NE.AND P3, PT, R62, 0x1, PT ;  /* 0x000000013e00780c */ /* 0x000fe20003f65270 */
[----:B------:R-:W-:Y:S01]  /*e370*/  @P1 HADD2.F32 R60, -RZ, R24.H1_H1 ;  /* 0x30000018ff3c1230 */ /* 0x000fe20000004100 */
[----:B------:R-:W-:Y:S01]  /*e380*/  BSSY.RECONVERGENT B1, `(.L_x_10127) ;  /* 0x000004d000017945 */ /* 0x000fe20003800200 */
        /* <DEDUP_REMOVED lines=19> */
.L_x_10129:
        /* <DEDUP_REMOVED lines=13> */
.L_x_10131:
[----:B------:R-:W-:Y:S05]  /*e590*/  BSYNC.RECONVERGENT B2 ;  /* 0x0000000000027941 */ /* 0x000fea0003800200 */
.L_x_10130:
        /* <DEDUP_REMOVED lines=43> */
.L_x_10128:
[----:B------:R-:W-:Y:S05]  /*e850*/  BSYNC.RECONVERGENT B1 ;  /* 0x0000000000017941 */ /* 0x000fea0003800200 */
.L_x_10127:
        /* <DEDUP_REMOVED lines=24> */
.L_x_10134:
        /* <DEDUP_REMOVED lines=13> */
.L_x_10136:
[----:B------:R-:W-:Y:S05]  /*eab0*/  BSYNC.RECONVERGENT B2 ;  /* 0x0000000000027941 */ /* 0x000fea0003800200 */
.L_x_10135:
        /* <DEDUP_REMOVED lines=43> */
.L_x_10133:
[----:B------:R-:W-:Y:S05]  /*ed70*/  BSYNC.RECONVERGENT B1 ;  /* 0x0000000000017941 */ /* 0x000fea0003800200 */
.L_x_10132:
        /* <DEDUP_REMOVED lines=24> */
.L_x_10139:
        /* <DEDUP_REMOVED lines=13> */
.L_x_10141:
[----:B------:R-:W-:Y:S05]  /*efd0*/  BSYNC.RECONVERGENT B2 ;  /* 0x0000000000027941 */ /* 0x000fea0003800200 */
.L_x_10140:
        /* <DEDUP_REMOVED lines=43> */
.L_x_10138:
[----:B------:R-:W-:Y:S05]  /*f290*/  BSYNC.RECONVERGENT B1 ;  /* 0x0000000000017941 */ /* 0x000fea0003800200 */
.L_x_10137:
        /* <DEDUP_REMOVED lines=23> */
.L_x_10144:
        /* <DEDUP_REMOVED lines=13> */
.L_x_10146:
[----:B------:R-:W-:Y:S05]  /*f4e0*/  BSYNC.RECONVERGENT B2 ;  /* 0x0000000000027941 */ /* 0x000fea0003800200 */
.L_x_10145:
        /* <DEDUP_REMOVED lines=43> */
.L_x_10143:
[----:B------:R-:W-:Y:S05]  /*f7a0*/  BSYNC.RECONVERGENT B1 ;  /* 0x0000000000017941 */ /* 0x000fea0003800200 */
.L_x_10142:
        /* <DEDUP_REMOVED lines=23> */
.L_x_10149:
        /* <DEDUP_REMOVED lines=13> */
.L_x_10151:
[----:B------:R-:W-:Y:S05]  /*f9f0*/  BSYNC.RECONVERGENT B2 ;  /* 0x0000000000027941 */ /* 0x000fea0003800200 */
.L_x_10150:
        /* <DEDUP_REMOVED lines=43> */
.L_x_10148:
[----:B------:R-:W-:Y:S05]  /*fcb0*/  BSYNC.RECONVERGENT B1 ;  /* 0x0000000000017941 */ /* 0x000fea0003800200 */
.L_x_10147:
        /* <DEDUP_REMOVED lines=23> */
.L_x_10154:
        /* <DEDUP_REMOVED lines=13> */
.L_x_10156:
[----:B------:R-:W-:Y:S05]  /*ff00*/  BSYNC.RECONVERGENT B2 ;  /* 0x0000000000027941 */ /* 0x000fea0003800200 */
.L_x_10155:
        /* <DEDUP_REMOVED lines=42> */
[----:B------:R-:W-:-:S07]  /*101b0*/  LOP3.LUT R74, R74, UR30, R77, 0x96, !PT ;  /* 0x0000001e4a4a7c12 */ /* 0x000fce000f8e964d */
.L_x_10153:
[----:B------:R-:W-:Y:S05]  /*101c0*/  BSYNC.RECONVERGENT B1 ;  /* 0x0000000000017941 */ /* 0x000fea0003800200 */
.L_x_10152:
        /* <DEDUP_REMOVED lines=14> */
.L_x_10116:
[----:B------:R-:W-:Y:S01]  /*102b0*/  SEL R79, RZ, 0x1000000, !P5 ;  /* 0x01000000ff4f7807 */ /* 0x000fe20006800000 */
[----:B------:R-:W-:Y:S01]  /*102c0*/  IMAD.WIDE.U32 R76, R57, 0x10, R122 ;  /* 0x00000010394c7825 */ /* 0x000fe200078e007a */
[----:B------:R-:W-:Y:S01]  /*102d0*/  ISETP.NE.AND P5, PT, R69, RZ, PT ;  /* 0x000000ff4500720c */ /* 0x000fe20003fa5270 */
[----:B------:R-:W0:Y:S01]  /*102e0*/  @P1 LDC.64 R72, c[0x0][0x3a0] ;  /* 0x0000e800ff481b82 */ /* 0x000e220000000a00 */
[----:B------:R-:W-:Y:S02]  /*102f0*/  SEL R69, RZ, 0x10000, !P4 ;  /* 0x00010000ff457807 */ /* 0x000fe40006000000 */
[----:B------:R-:W-:Y:S01]  /*10300*/  SEL R82, RZ, 0x100, !P3 ;  /* 0x00000100ff527807 */ /* 0x000fe20005800000 */
        /* <DEDUP_REMOVED lines=9> */
[----:B------:R-:W-:Y:S01]  /*103a0*/  LOP3.LUT R65, R65, R67, R78, 0xfe, !PT ;  /* 0x0000004341417212 */ /* 0x000fe200078efe4e */
[----:B------:R-:W-:Y:S01]  /*103b0*/  VIADD R67, R6, 0x40 ;  /* 0x0000004006437836 */ /* 0x000fe20000000000 */
[----:B------:R-:W-:Y:S01]  /*103c0*/  SEL R69, RZ, 0x1, !P2 ;  /* 0x00000001ff457807 */ /* 0x000fe20005000000 */
[----:B-1----:R-:W-:Y:S01]  /*103d0*/  IMAD.WIDE.U32 R76, R57, 0x8, R124 ;  /* 0x00000008394c7825 */ /* 0x002fe200078e007c */
        /* <DEDUP_REMOVED lines=24> */
[----:B0-----:R-:W-:-:S03]  /*10560*/  IMAD.WIDE.U32 R76, R57, 0x8, R82 ;  /* 0x00000008394c7825 */ /* 0x001fc600078e0052 */
[----:B------:R-:W-:Y:S02]  /*10570*/  LOP3.LUT R54, R55, 0xff, R10, 0xf8, !PT ;  /* 0x000000ff37367812 */ /* 0x000fe400078ef80a */
[----:B------:R-:W-:-:S05]  /*10580*/  LOP3.LUT R55, R65, R79, RZ, 0xfc, !PT ;  /* 0x0000004f41377212 */ /* 0x000fca00078efcff */
[----:B------:R1:W-:Y:S02]  /*10590*/  STG.E.64 desc[UR8][R76.64], R54 ;  /* 0x000000364c007986 */ /* 0x0003e4000c101b08 */
.L_x_10157:
[----:B------:R2:W5:Y:S04]  /*105a0*/  @P0 LDG.E.128 R28, desc[UR8][R70.64] ;  /* 0x00000008461c0981 */ /* 0x000568000c1e1d00 */
[----:B------:R2:W5:Y:S04]  /*105b0*/  @P1 LDG.E.128 R24, desc[UR8][R72.64] ;  /* 0x0000000848181981 */ /* 0x000568000c1e1d00 */
[----:B01----:R-:W5:Y:S01]  /*105c0*/  LDG.E.128 R52, desc[UR8][R52.64] ;  /* 0x0000000834347981 */ /* 0x003f62000c1e1d00 */
        /* <DEDUP_REMOVED lines=17> */
.L_x_10161:
        /* <DEDUP_REMOVED lines=13> */
.L_x_10163:
[----:B------:R-:W-:Y:S05]  /*107b0*/  BSYNC.RECONVERGENT B2 ;  /* 0x0000000000027941 */ /* 0x000fea0003800200 */
.L_x_10162:
        /* <DEDUP_REMOVED lines=41> */
[----:B------:R-:W-:-:S07]  /*10a50*/  IMAD.MOV.U32 R10, RZ, RZ, R68 ;  /* 0x000000ffff0a7224 */ /* 0x000fce00078e0044 */
.L_x_10160:
[----:B------:R-:W-:Y:S05]  /*10a60*/  BSYNC.RECONVERGENT B1 ;  /* 0x0000000000017941 */ /* 0x000fea0003800200 */
.L_x_10159:
        /* <DEDUP_REMOVED lines=21> */
.L_x_10166:
        /* <DEDUP_REMOVED lines=13> */
.L_x_10168:
[----:B------:R-:W-:Y:S05]  /*10c90*/  BSYNC.RECONVERGENT B2 ;  /* 0x0000000000027941 */ /* 0x000fea0003800200 */
.L_x_10167:
        /* <DEDUP_REMOVED lines=43> */
.L_x_10165:
[----:B------:R-:W-:Y:S05]  /*10f50*/  BSYNC.RECONVERGENT B1 ;  /* 0x0000000000017941 */ /* 0x000fea0003800200 */
.L_x_10164:
        /* <DEDUP_REMOVED lines=25> */
.L_x_10171:
        /* <DEDUP_REMOVED lines=13> */
.L_x_10173:
[----:B------:R-:W-:Y:S05]  /*111c0*/  BSYNC.RECONVERGENT B2 ;  /* 0x0000000000027941 */ /* 0x000fea0003800200 */
.L_x_10172:
[----:B--2---:R-:W-:Y:S01]  /*111d0*/  IMAD.WIDE.U32 R70, R0, -0x326172a9, RZ ;  /* 0xcd9e8d5700467825 */ /* 0x004fe200078e00ff */
        /* <DEDUP_REMOVED lines=42> */
.L_x_10170:
[----:B------:R-:W-:Y:S05]  /*11480*/  BSYNC.RECONVERGENT B1 ;  /* 0x0000000000017941 */ /* 0x000fea0003800200 */
.L_x_10169:
        /* <DEDUP_REMOVED lines=21> */
.L_x_10176:
        /* <DEDUP_REMOVED lines=13> */
.L_x_10178:
[----:B------:R-:W-:Y:S05]  /*116b0*/  BSYNC.RECONVERGENT B2 ;  /* 0x0000000000027941 */ /* 0x000fea0003800200 */
.L_x_10177:
[----:B--2---:R-:W-:Y:S01]  /*116c0*/  IMAD.WIDE.U32 R70, R0, -0x326172a9, RZ ;  /* 0xcd9e8d5700467825 */ /* 0x004fe200078e00ff */
        /* <DEDUP_REMOVED lines=42> */
.L_x_10175:
[----:B------:R-:W-:Y:S05]  /*11970*/  BSYNC.RECONVERGENT B1 ;  /* 0x0000000000017941 */ /* 0x000fea0003800200 */
.L_x_10174:
        /* <DEDUP_REMOVED lines=25> */
.L_x_10181:
        /* <DEDUP_REMOVED lines=13> */
.L_x_10183:
[----:B------:R-:W-:Y:S05]  /*11be0*/  BSYNC.RECONVERGENT B2 ;  /* 0x0000000000027941 */ /* 0x000fea0003800200 */
.L_x_10182:
        /* <DEDUP_REMOVED lines=43> */
.L_x_10180:
[----:B------:R-:W-:Y:S05]  /*11ea0*/  BSYNC.RECONVERGENT B1 ;  /* 0x0000000000017941 */ /* 0x000fea0003800200 */
.L_x_10179:
        /* <DEDUP_REMOVED lines=21> */
.L_x_10186:
        /* <DEDUP_REMOVED lines=13> */
.L_x_10188:
[----:B------:R-:W-:Y:S05]  /*120d0*/  BSYNC.RECONVERGENT B2 ;  /* 0x0000000000027941 */ /* 0x000fea0003800200 */
.L_x_10187:
        /* <DEDUP_REMOVED lines=43> */
.L_x_10185:
[----:B------:R-:W-:Y:S05]  /*12390*/  BSYNC.RECONVERGENT B1 ;  /* 0x0000000000017941 */ /* 0x000fea0003800200 */
.L_x_10184:
        /* <DEDUP_REMOVED lines=12> */
[--C-:B--2---:R-:W-:Y:S01]  /*12460*/  @P1 FADD.FTZ R70, R15, R52.reuse ;  /* 0x000000340f461221 */ /* 0x104fe20000010000 */
        /* <DEDUP_REMOVED lines=12> */
.L_x_10191:
        /* <DEDUP_REMOVED lines=13> */
.L_x_10193:
[----:B------:R-:W-:Y:S05]  /*12600*/  BSYNC.RECONVERGENT B2 ;  /* 0x0000000000027941 */ /* 0x000fea0003800200 */
.L_x_10192:
        /* <DEDUP_REMOVED lines=43> */
.L_x_10190:
[----:B------:R-:W-:Y:S05]  /*128c0*/  BSYNC.RECONVERGENT B1 ;  /* 0x0000000000017941 */ /* 0x000fea0003800200 */
.L_x_10189:
        /* <DEDUP_REMOVED lines=21> */
.L_x_10196:
        /* <DEDUP_REMOVED lines=13> */
.L_x_10198:
[----:B------:R-:W-:Y:S05]  /*12af0*/  BSYNC.RECONVERGENT B2 ;  /* 0x0000000000027941 */ /* 0x000fea0003800200 */
.L_x_10197:
        /* <DEDUP_REMOVED lines=43> */
.L_x_10195:
[----:B------:R-:W-:Y:S05]  /*12db0*/  BSYNC.RECONVERGENT B1 ;  /* 0x0000000000017941 */ /* 0x000fea0003800200 */
.L_x_10194:
        /* <DEDUP_REMOVED lines=25> */
.L_x_10201:
        /* <DEDUP_REMOVED lines=13> */
.L_x_10203:
[----:B------:R-:W-:Y:S05]  /*13020*/  BSYNC.RECONVERGENT B2 ;  /* 0x0000000000027941 */ /* 0x000fea0003800200 */
.L_x_10202:
        /* <DEDUP_REMOVED lines=43> */
.L_x_10200:
[----:B------:R-:W-:Y:S05]  /*132e0*/  BSYNC.RECONVERGENT B1 ;  /* 0x0000000000017941 */ /* 0x000fea0003800200 */
.L_x_10199:
        /* <DEDUP_REMOVED lines=20> */
.L_x_10206:
        /* <DEDUP_REMOVED lines=13> */
.L_x_10208:
[----:B------:R-:W-:Y:S05]  /*13500*/  BSYNC.RECONVERGENT B2 ;  /* 0x0000000000027941 */ /* 0x000fea0003800200 */
.L_x_10207:
        /* <DEDUP_REMOVED lines=43> */
.L_x_10205:
[----:B------:R-:W-:Y:S05]  /*137c0*/  BSYNC.RECONVERGENT B1 ;  /* 0x0000000000017941 */ /* 0x000fea0003800200 */
.L_x_10204:
        /* <DEDUP_REMOVED lines=25> */
.L_x_10211:
        /* <DEDUP_REMOVED lines=13> */
.L_x_10213:
[----:B------:R-:W-:Y:S05]  /*13a30*/  BSYNC.RECONVERGENT B2 ;  /* 0x0000000000027941 */ /* 0x000fea0003800200 */
.L_x_10212:
        /* <DEDUP_REMOVED lines=43> */
.L_x_10210:
[----:B------:R-:W-:Y:S05]  /*13cf0*/  BSYNC.RECONVERGENT B1 ;  /* 0x0000000000017941 */ /* 0x000fea0003800200 */
.L_x_10209:
        /* <DEDUP_REMOVED lines=20> */
.L_x_10216:
        /* <DEDUP_REMOVED lines=13> */
.L_x_10218:
[----:B------:R-:W-:Y:S05]  /*13f10*/  BSYNC.RECONVERGENT B2 ;  /* 0x0000000000027941 */ /* 0x000fea0003800200 */
.L_x_10217:
        /* <DEDUP_REMOVED lines=43> */
.L_x_10215:
[----:B------:R-:W-:Y:S05]  /*141d0*/  BSYNC.RECONVERGENT B1 ;  /* 0x0000000000017941 */ /* 0x000fea0003800200 */
.L_x_10214:
        /* <DEDUP_REMOVED lines=26> */
.L_x_10221:
        /* <DEDUP_REMOVED lines=13> */
.L_x_10223:
[----:B------:R-:W-:Y:S05]  /*14450*/  BSYNC.RECONVERGENT B2 ;  /* 0x0000000000027941 */ /* 0x000fea0003800200 */
.L_x_10222:
        /* <DEDUP_REMOVED lines=43> */
.L_x_10220:
[----:B------:R-:W-:Y:S05]  /*14710*/  BSYNC.RECONVERGENT B1 ;  /* 0x0000000000017941 */ /* 0x000fea0003800200 */
.L_x_10219:
        /* <DEDUP_REMOVED lines=20> */
.L_x_10226:
        /* <DEDUP_REMOVED lines=13> */
.L_x_10228:
[----:B------:R-:W-:Y:S05]  /*14930*/  BSYNC.RECONVERGENT B2 ;  /* 0x0000000000027941 */ /* 0x000fea0003800200 */
.L_x_10227:
        /* <DEDUP_REMOVED lines=43> */
.L_x_10225:
[----:B------:R-:W-:Y:S05]  /*14bf0*/  BSYNC.RECONVERGENT B1 ;  /* 0x0000000000017941 */ /* 0x000fea0003800200 */
.L_x_10224:
        /* <DEDUP_REMOVED lines=14> */
[----:B------:R-:W-:Y:S01]  /*14ce0*/  IMAD.MOV.U32 R54, RZ, RZ, R84 ;  /* 0x000000ffff367224 */ /* 0x000fe200078e0054 */
[----:B------:R-:W-:Y:S02]  /*14cf0*/  MOV R79, 0x2 ;  /* 0x00000002004f7802 */ /* 0x000fe40000000f00 */
        /* <DEDUP_REMOVED lines=10> */
.L_x_10231:
        /* <DEDUP_REMOVED lines=13> */
.L_x_10233:
[----:B------:R-:W-:Y:S05]  /*14e70*/  BSYNC.RECONVERGENT B2 ;  /* 0x0000000000027941 */ /* 0x000fea0003800200 */
.L_x_10232:
        /* <DEDUP_REMOVED lines=43> */
.L_x_10230:
[----:B------:R-:W-:Y:S05]  /*15130*/  BSYNC.RECONVERGENT B1 ;  /* 0x0000000000017941 */ /* 0x000fea0003800200 */
.L_x_10229:
        /* <DEDUP_REMOVED lines=20> */
.L_x_10236:
        /* <DEDUP_REMOVED lines=15> */
.L_x_10238:
[----:B------:R-:W-:Y:S05]  /*15370*/  BSYNC.RECONVERGENT B2 ;  /* 0x0000000000027941 */ /* 0x000fea0003800200 */
.L_x_10237:
        /* <DEDUP_REMOVED lines=42> */
[----:B------:R-:W-:-:S07]  /*15620*/  MOV R65, R76 ;  /* 0x0000004c00417202 */ /* 0x000fce0000000f00 */
.L_x_10235:
[----:B------:R-:W-:Y:S05]  /*15630*/  BSYNC.RECONVERGENT B1 ;  /* 0x0000000000017941 */ /* 0x000fea0003800200 */
.L_x_10234:
[----:B------:R-:W-:Y:S01]  /*15640*/  I2FP.F32.U32 R55, R54 ;  /* 0x0000003600377245 */ /* 0x000fe20000201000 */
[----:B------:R-:W-:Y:S01]  /*15650*/  HADD2.F32 R54, -RZ, R31.H1_H1 ;  /* 0x3000001fff367230 */ /* 0x000fe20000004100 */
[----:B------:R-:W-:-:S03]  /*15660*/  PRMT R53, R17, 0x5410, R53 ;  /* 0x0000541011357816 */ /* 0x000fc60000000035 */
[----:B------:R-:W-:Y:S01]  /*15670*/  FFMA.FTZ R55, R55, R120, 1.1641532182693481445e-10 ;  /* 0x2f00000037377423 */ /* 0x000fe20000010078 */
[----:B------:R-:W-:Y:S01]  /*15680*/  FMUL.FTZ R21, R54, R21 ;  /* 0x0000001536157220 */ /* 0x000fe20000410000 */
[----:B------:R-:W-:Y:S02]  /*15690*/  PRMT R54, R52, 0x5410, R81 ;  /* 0x0000541034367816 */ /* 0x000fe40000000051 */
[----:B------:R-:W-:Y:S02]  /*156a0*/  PRMT R52, R86, 0x5410, R85 ;  /* 0x0000541056347816 */ /* 0x000fe40000000055 */
[----:B------:R-:W-:Y:S01]  /*156b0*/  FSETP.GTU.FTZ.AND P6, PT, R55, R22, PT ;  /* 0x000000163700720b */ /* 0x000fe20003fdc000 */
[----:B------:R-:W-:-:S03]  /*156c0*/  @P1 HADD2.F32 R55, -RZ, R27.H1_H1 ;  /* 0x3000001bff371230 */ /* 0x000fc60000004100 */
        /* <DEDUP_REMOVED lines=9> */
.L_x_10158:
        /* <DEDUP_REMOVED lines=16> */
.L_x_10242:
        /* <DEDUP_REMOVED lines=13> */
.L_x_10244:
[----:B------:R-:W-:Y:S05]  /*15930*/  BSYNC.RECONVERGENT B2 ;  /* 0x0000000000027941 */ /* 0x000fea0003800200 */
.L_x_10243:
        /* <DEDUP_REMOVED lines=41> */
[----:B------:R-:W-:Y:S01]  /*15bd0*/  HFMA2 R70, -RZ, RZ, 0, 0 ;  /* 0x00000000ff467431 */ /* 0x000fe200000001ff */
[----:B------:R-:W-:-:S07]  /*15be0*/  LOP3.LUT R74, R74, UR30, R71, 0x96, !PT ;  /* 0x0000001e4a4a7c12 */ /* 0x000fce000f8e9647 */
.L_x_10241:
[----:B------:R-:W-:Y:S05]  /*15bf0*/  BSYNC.RECONVERGENT B1 ;  /* 0x0000000000017941 */ /* 0x000fea0003800200 */
.L_x_10240:
        /* <DEDUP_REMOVED lines=24> */
.L_x_10247:
        /* <DEDUP_REMOVED lines=13> */
.L_x_10249:
[----:B------:R-:W-:Y:S05]  /*15e50*/  BSYNC.RECONVERGENT B2 ;  /* 0x0000000000027941 */ /* 0x000fea0003800200 */
.L_x_10248:
        /* <DEDUP_REMOVED lines=43> */
.L_x_10246:
[----:B------:R-:W-:Y:S05]  /*16110*/  BSYNC.RECONVERGENT B1 ;  /* 0x0000000000017941 */ /* 0x000fea0003800200 */
.L_x_10245:
        /* <DEDUP_REMOVED lines=24> */
.L_x_10252:
        /* <DEDUP_REMOVED lines=13> */
.L_x_10254:
[----:B------:R-:W-:Y:S05]  /*16370*/  BSYNC.RECONVERGENT B2 ;  /* 0x0000000000027941 */ /* 0x000fea0003800200 */
.L_x_10253:
        /* <DEDUP_REMOVED lines=41> */
[----:B------:R-:W-:Y:S01]  /*16610*/  LOP3.LUT R74, R74, UR30, R71, 0x96, !PT ;  /* 0x0000001e4a4a7c12 */ /* 0x000fe2000f8e9647 */
[----:B------:R-:W-:-:S07]  /*16620*/  IMAD.MOV.U32 R65, RZ, RZ, R70 ;  /* 0x000000ffff417224 */ /* 0x000fce00078e0046 */
.L_x_10251:
[----:B------:R-:W-:Y:S05]  /*16630*/  BSYNC.RECONVERGENT B1 ;  /* 0x0000000000017941 */ /* 0x000fea0003800200 */
.L_x_10250:
        /* <DEDUP_REMOVED lines=24> */
.L_x_10257:
        /* <DEDUP_REMOVED lines=13> */
.L_x_10259:
[----:B------:R-:W-:Y:S05]  /*16890*/  BSYNC.RECONVERGENT B2 ;  /* 0x0000000000027941 */ /* 0x000fea0003800200 */
.L_x_10258:
        /* <DEDUP_REMOVED lines=43> */
.L_x_10256:
[----:B------:R-:W-:Y:S05]  /*16b50*/  BSYNC.RECONVERGENT B1 ;  /* 0x0000000000017941 */ /* 0x000fea0003800200 */
.L_x_10255:
        /* <DEDUP_REMOVED lines=24> */
.L_x_10262:
        /* <DEDUP_REMOVED lines=13> */
.L_x_10264:
[----:B------:R-:W-:Y:S05]  /*16db0*/  BSYNC.RECONVERGENT B2 ;  /* 0x0000000000027941 */ /* 0x000fea0003800200 */
.L_x_10263:
        /* <DEDUP_REMOVED lines=43> */
.L_x_10261:
[----:B------:R-:W-:Y:S05]  /*17070*/  BSYNC.RECONVERGENT B1 ;  /* 0x0000000000017941 */ /* 0x000fea0003800200 */
.L_x_10260:
        /* <DEDUP_REMOVED lines=23> */
.L_x_10267:
        /* <DEDUP_REMOVED lines=13> */
.L_x_10269:
[----:B------:R-:W-:Y:S05]  /*172c0*/  BSYNC.RECONVERGENT B2 ;  /* 0x0000000000027941 */ /* 0x000fea0003800200 */
.L_x_10268:
        /* <DEDUP_REMOVED lines=43> */
.L_x_10266:
[----:B------:R-:W-:Y:S05]  /*17580*/  BSYNC.RECONVERGENT B1 ;  /* 0x0000000000017941 */ /* 0x000fea0003800200 */
.L_x_10265:
        /* <DEDUP_REMOVED lines=23> */
.L_x_10272:
        /* <DEDUP_REMOVED lines=13> */
.L_x_10274:
[----:B------:R-:W-:Y:S05]  /*177d0*/  BSYNC.RECONVERGENT B2 ;  /* 0x0000000000027941 */ /* 0x000fea0003800200 */
.L_x_10273:
        /* <DEDUP_REMOVED lines=41> */
[----:B------:R-:W-:Y:S01]  /*17a70*/  LOP3.LUT R74, R74, UR30, R81, 0x96, !PT ;  /* 0x0000001e4a4a7c12 */ /* 0x000fe2000f8e9651 */
[----:B------:R-:W-:-:S07]  /*17a80*/  IMAD.MOV.U32 R65, RZ, RZ, R80 ;  /* 0x000000ffff417224 */ /* 0x000fce00078e0050 */
.L_x_10271:
[----:B------:R-:W-:Y:S05]  /*17a90*/  BSYNC.RECONVERGENT B1 ;  /* 0x0000000000017941 */ /* 0x000fea0003800200 */
.L_x_10270:
        /* <DEDUP_REMOVED lines=23> */
.L_x_10277:
        /* <DEDUP_REMOVED lines=13> */
.L_x_10279:
[----:B------:R-:W-:Y:S05]  /*17ce0*/  BSYNC.RECONVERGENT B2 ;  /* 0x0000000000027941 */ /* 0x000fea0003800200 */
.L_x_10278:
        /* <DEDUP_REMOVED lines=43> */
.L_x_10276:
[----:B------:R-:W-:Y:S05]  /*17fa0*/  BSYNC.RECONVERGENT B1 ;  /* 0x0000000000017941 */ /* 0x000fea0003800200 */
.L_x_10275:
        /* <DEDUP_REMOVED lines=14> */
.L_x_10239:
[----:B------:R-:W-:Y:S01]  /*18090*/  FADD.FTZ R79, RZ, R7 ;  /* 0x00000007ff4f7221 */ /* 0x000fe20000010000 */
[----:B------:R-:W-:Y:S02]  /*180a0*/  SEL R22, RZ, 0x1000000, !P5 ;  /* 0x01000000ff167807 */ /* 0x000fe40006800000 */
[----:B------:R-:W-:Y:S01]  /*180b0*/  SEL R77, RZ, 0x10000, !P4 ;  /* 0x00010000ff4d7807 */ /* 0x000fe20006000000 */
[----:B------:R-:W-:Y:S01]  /*180c0*/  FADD.FTZ R76, R79, R8 ;  /* 0x000000084f4c7221 */ /* 0x000fe20000010000 */
[----:B------:R-:W-:Y:S02]  /*180d0*/  SEL R78, RZ, 0x100, !P3 ;  /* 0x00000100ff4e7807 */ /* 0x000fe40005800000 */
[----:B------:R-:W-:Y:S01]  /*180e0*/  ISETP.NE.AND P6, PT, R94, RZ, PT ;  /* 0x000000ff5e00720c */ /* 0x000fe20003fc5270 */
[----:B------:R-:W-:Y:S01]  /*180f0*/  FADD.FTZ R79, R76, R9 ;  /* 0x000000094c4f7221 */ /* 0x000fe20000010000 */
[----:B------:R-:W-:Y:S02]  /*18100*/  ISETP.NE.AND P5, PT, R92, RZ, PT ;  /* 0x000000ff5c00720c */ /* 0x000fe40003fa5270 */
[----:B------:R-:W-:Y:S01]  /*18110*/  ISETP.NE.AND P4, PT, R87, RZ, PT ;  /* 0x000000ff5700720c */ /* 0x000fe20003f85270 */
[----:B------:R-:W-:Y:S01]  /*18120*/  FADD.FTZ R76, R79, R20 ;  /* 0x000000144f4c7221 */ /* 0x000fe20000010000 */
[----:B------:R-:W-:-:S02]  /*18130*/  LOP3.LUT R78, R78, R22, R77, 0xfe, !PT ;  /* 0x000000164e4e7212 */ /* 0x000fc400078efe4d */
[----:B------:R-:W-:Y:S01]  /*18140*/  SEL R22, RZ, 0x1000000, !P4 ;  /* 0x01000000ff167807 */ /* 0x000fe20006000000 */
[----:B------:R-:W-:Y:S01]  /*18150*/  FADD.FTZ R76, R76, R19 ;  /* 0x000000134c4c7221 */ /* 0x000fe20000010000 */
[----:B------:R-:W-:Y:S02]  /*18160*/  SEL R77, RZ, 0x10000, !P5 ;  /* 0x00010000ff4d7807 */ /* 0x000fe40006800000 */
[----:B------:R-:W-:Y:S01]  /*18170*/  ISETP.NE.AND P1, PT, R95, RZ, PT ;  /* 0x000000ff5f00720c */ /* 0x000fe20003f25270 */
[----:B------:R-:W-:-:S03]  /*18180*/  FADD.FTZ R79, R76, R23 ;  /* 0x000000174c4f7221 */ /* 0x000fc60000010000 */
[----:B------:R-:W-:Y:S01]  /*18190*/  SEL R83, RZ, 0x1, !P1 ;  /* 0x00000001ff537807 */ /* 0x000fe20004800000 */
        /* <DEDUP_REMOVED lines=14> */
[----:B------:R-:W-:Y:S01]  /*18280*/  LOP3.LUT R76, R76, R83, RZ, 0xfc, !PT ;  /* 0x000000534c4c7212 */ /* 0x000fe200078efcff */
[----:B------:R-:W-:Y:S01]  /*18290*/  IMAD.WIDE.U32 R82, R67, 0x8, R124 ;  /* 0x0000000843527825 */ /* 0x000fe200078e007c */
[----:B------:R-:W-:-:S03]  /*182a0*/  LOP3.LUT R77, R78, R77, RZ, 0xfc, !PT ;  /* 0x0000004d4e4d7212 */ /* 0x000fc600078efcff */
[----:B------:R-:W-:Y:S01]  /*182b0*/  FADD.FTZ R22, R79, R68 ;  /* 0x000000444f167221 */ /* 0x000fe20000010000 */
[----:B------:R-:W-:-:S04]  /*182c0*/  IMAD.WIDE.U32 R78, R67, 0x10, R122 ;  /* 0x00000010434e7825 */ /* 0x000fc800078e007a */
[----:B------:R-:W-:Y:S01]  /*182d0*/  FADD.FTZ R81, R22, R69 ;  /* 0x0000004516517221 */ /* 0x000fe20000010000 */
[----:B------:R0:W-:Y:S03]  /*182e0*/  STG.E.128 desc[UR8][R78.64], R52 ;  /* 0x000000344e007986 */ /* 0x0001e6000c101d08 */
[----:B------:R-:W-:Y:S01]  /*182f0*/  FADD.FTZ R22, R81, R70 ;  /* 0x0000004651167221 */ /* 0x000fe20000010000 */
[----:B------:R0:W-:Y:S03]  /*18300*/  STG.E.64 desc[UR8][R82.64], R76 ;  /* 0x0000004c52007986 */ /* 0x0001e6000c101b08 */
[----:B------:R-:W-:-:S04]  /*18310*/  FADD.FTZ R81, R22, R71 ;  /* 0x0000004716517221 */ /* 0x000fc80000010000 */
[----:B------:R-:W-:-:S04]  /*18320*/  FADD.FTZ R22, R81, R72 ;  /* 0x0000004851167221 */ /* 0x000fc80000010000 */
[----:B------:R-:W-:-:S04]  /*18330*/  FADD.FTZ R81, R22, R73 ;  /* 0x0000004916517221 */ /* 0x000fc80000010000 */
[----:B------:R-:W-:Y:S01]  /*18340*/  FADD.FTZ R22, R81, R80 ;  /* 0x0000005051167221 */ /* 0x000fe20000010000 */
[----:B0-----:R-:W-:Y:S06]  /*18350*/  @!P0 BRA `(.L_x_10280) ;  /* 0x0000000000508947 */ /* 0x001fec0003800000 */
        /* <DEDUP_REMOVED lines=20> */
.L_x_10280:
        /* <DEDUP_REMOVED lines=72> */
.L_x_10294:
        /* <DEDUP_REMOVED lines=11> */
[----:B0-----:R-:W0:Y:S01]  /*189d0*/  MUFU.RSQ R76, R54 ;  /* 0x00000036004c7308 */ /* 0x001e220000001400 */
        /* <DEDUP_REMOVED lines=17> */
[C---:B0-----:R-:W-:Y:S01]  /*18af0*/  FMUL.FTZ R60, R76.reuse, R23 ;  /* 0x000000174c3c7220 */ /* 0x041fe20000410000 */
[----:B------:R-:W-:Y:S01]  /*18b00*/  FMUL.FTZ R23, R76, R18 ;  /* 0x000000124c177220 */ /* 0x000fe20000410000 */
[C---:B------:R-:W-:Y:S01]  /*18b10*/  FADD.FTZ R71, -R22.reuse, R71 ;  /* 0x0000004716477221 */ /* 0x040fe20000010100 */
[C---:B------:R-:W-:Y:S01]  /*18b20*/  FADD.FTZ R72, -R22.reuse, R72 ;  /* 0x0000004816487221 */ /* 0x040fe20000010100 */
[C---:B------:R-:W-:Y:S01]  /*18b30*/  FADD.FTZ R73, -R22.reuse, R73 ;  /* 0x0000004916497221 */ /* 0x040fe20000010100 */
[C---:B------:R-:W-:Y:S01]  /*18b40*/  FADD.FTZ R80, -R22.reuse, R80 ;  /* 0x0000005016507221 */ /* 0x040fe20000010100 */
[----:B------:R-:W-:Y:S01]  /*18b50*/  FADD.FTZ R54, -R22, R21 ;  /* 0x0000001516367221 */ /* 0x000fe20000010100 */
[C---:B------:R-:W-:Y:S01]  /*18b60*/  FMUL.FTZ R18, R76.reuse, R56 ;  /* 0x000000384c127220 */ /* 0x040fe20000410000 */
[C---:B------:R-:W-:Y:S01]  /*18b70*/  FMUL.FTZ R81, R76.reuse, R81 ;  /* 0x000000514c517220 */ /* 0x040fe20000410000 */
[C---:B------:R-:W-:Y:S01]  /*18b80*/  FMUL.FTZ R22, R76.reuse, R85 ;  /* 0x000000554c167220 */ /* 0x040fe20000410000 */
[----:B------:R-:W-:Y:S01]  /*18b90*/  FMUL.FTZ R19, R76, R19 ;  /* 0x000000134c137220 */ /* 0x000fe20000410000 */
[----:B-1----:R-:W-:-:S04]  /*18ba0*/  IMAD.WIDE.U32 R8, R57, 0x10, R52 ;  /* 0x0000001039087825 */ /* 0x002fc800078e0034 */
[----:B------:R-:W-:Y:S01]  /*18bb0*/  FMUL.FTZ R58, R76, R20 ;  /* 0x000000144c3a7220 */ /* 0x000fe20000410000 */
[----:B------:R-:W-:Y:S01]  /*18bc0*/  FFMA.FTZ R23, R23, R114, R46 ;  /* 0x0000007217177223 */ /* 0x000fe2000001002e */
[----:B------:R-:W-:Y:S01]  /*18bd0*/  FFMA.FTZ R62, R18, R115, R47 ;  /* 0x00000073123e7223 */ /* 0x000fe2000001002f */
[----:B------:R-:W-:Y:S01]  /*18be0*/  FFMA.FTZ R20, R81, R116, R48 ;  /* 0x0000007451147223 */ /* 0x000fe20000010030 */
[----:B------:R-:W-:Y:S01]  /*18bf0*/  FFMA.FTZ R56, R19, R112, R44 ;  /* 0x0000007013387223 */ /* 0x000fe2000001002c */
[----:B------:R-:W-:Y:S01]  /*18c00*/  FFMA.FTZ R61, R60, R113, R45 ;  /* 0x000000713c3d7223 */ /* 0x000fe2000001002d */
[----:B------:R-:W-:Y:S01]  /*18c10*/  FFMA.FTZ R57, R22, R117, R49 ;  /* 0x0000007516397223 */ /* 0x000fe20000010031 */
[C---:B------:R-:W-:Y:S01]  /*18c20*/  FMUL.FTZ R125, R76.reuse, R125 ;  /* 0x0000007d4c7d7220 */ /* 0x040fe20000410000 */
[C---:B------:R-:W-:Y:S01]  /*18c30*/  FMUL.FTZ R55, R76.reuse, R55 ;  /* 0x000000374c377220 */ /* 0x040fe20000410000 */
[----:B------:R-:W-:Y:S01]  /*18c40*/  FMUL.FTZ R68, R76, R63 ;  /* 0x0000003f4c447220 */ /* 0x000fe20000410000 */
[----:B------:R-:W-:Y:S01]  /*18c50*/  F2FP.F16.F32.PACK_AB R23, R62, R23 ;  /* 0x000000173e17723e */ /* 0x000fe200000000ff */
[C---:B------:R-:W-:Y:S01]  /*18c60*/  FMUL.FTZ R63, R76.reuse, R64 ;  /* 0x000000404c3f7220 */ /* 0x040fe20000410000 */
[----:B------:R-:W-:Y:S01]  /*18c70*/  F2FP.F16.F32.PACK_AB R22, R61, R56 ;  /* 0x000000383d16723e */ /* 0x000fe200000000ff */
[C---:B------:R-:W-:Y:S01]  /*18c80*/  FMUL.FTZ R83, R76.reuse, R83 ;  /* 0x000000534c537220 */ /* 0x040fe20000410000 */
[----:B------:R-:W-:Y:S01]  /*18c90*/  F2FP.F16.F32.PACK_AB R20, R57, R20 ;  /* 0x000000143914723e */ /* 0x000fe200000000ff */
[C---:B------:R-:W-:Y:S01]  /*18ca0*/  FMUL.FTZ R62, R76.reuse, R87 ;  /* 0x000000574c3e7220 */ /* 0x040fe20000410000 */
[----:B------:R-:W-:Y:S01]  /*18cb0*/  FMUL.FTZ R123, R76, R123 ;  /* 0x0000007b4c7b7220 */ /* 0x000fe20000410000 */
[----:B------:R-:W-:Y:S01]  /*18cc0*/  IMAD.WIDE.U32 R6, R6, 0x10, R52 ;  /* 0x0000001006067825 */ /* 0x000fe200078e0034 */
[----:B------:R-:W0:Y:S03]  /*18cd0*/  @!P1 LDC.64 R56, c[0x0][0x3c0] ;  /* 0x0000f000ff389b82 */ /* 0x000e260000000a00 */
[----:B------:R-:W-:Y:S01]  /*18ce0*/  FFMA.FTZ R21, R125, R118, R50 ;  /* 0x000000767d157223 */ /* 0x000fe20000010032 */
[----:B------:R-:W-:Y:S01]  /*18cf0*/  FFMA.FTZ R58, R58, R119, R51 ;  /* 0x000000773a3a7223 */ /* 0x000fe20000010033 */
[----:B------:R-:W-:-:S04]  /*18d00*/  IMAD.WIDE.U32 R18, R67, 0x10, R52 ;  /* 0x0000001043127825 */ /* 0x000fc800078e0034 */
[----:B------:R-:W-:Y:S01]  /*18d10*/  FFMA.FTZ R52, R55, R108, R40 ;  /* 0x0000006c37347223 */ /* 0x000fe20000010028 */
[----:B------:R-:W-:Y:S01]  /*18d20*/  FMUL.FTZ R64, R76, R54 ;  /* 0x000000364c407220 */ /* 0x000fe20000410000 */
[----:B------:R-:W-:Y:S01]  /*18d30*/  FFMA.FTZ R55, R63, R106, R38 ;  /* 0x0000006a3f377223 */ /* 0x000fe20000010026 */
[----:B------:R-:W-:Y:S01]  /*18d40*/  FFMA.FTZ R53, R83, R110, R42 ;  /* 0x0000006e53357223 */ /* 0x000fe2000001002a */
[----:B------:R-:W1:Y:S01]  /*18d50*/  @!P1 LDC.64 R60, c[0x0][0x3c8] ;  /* 0x0000f200ff3c9b82 */ /* 0x000e620000000a00 */
[----:B------:R-:W-:Y:S01]  /*18d60*/  FFMA.FTZ R54, R123, R104, R36 ;  /* 0x000000687b367223 */ /* 0x000fe20000010024 */
[----:B------:R-:W-:Y:S01]  /*18d70*/  FFMA.FTZ R63, R68, R105, R37 ;  /* 0x00000069443f7223 */ /* 0x000fe20000010025 */
[----:B------:R-:W-:Y:S01]  /*18d80*/  FFMA.FTZ R62, R62, R111, R43 ;  /* 0x0000006f3e3e7223 */ /* 0x000fe2000001002b */
[----:B------:R-:W-:Y:S01]  /*18d90*/  F2FP.F16.F32.PACK_AB R21, R58, R21 ;  /* 0x000000153a15723e */ /* 0x000fe200000000ff */
[C---:B------:R-:W-:Y:S01]  /*18da0*/  FMUL.FTZ R58, R76.reuse, R59 ;  /* 0x0000003b4c3a7220 */ /* 0x040fe20000410000 */
[C---:B------:R-:W-:Y:S01]  /*18db0*/  FMUL.FTZ R67, R76.reuse, R80 ;  /* 0x000000504c437220 */ /* 0x040fe20000410000 */
[----:B------:R-:W-:Y:S01]  /*18dc0*/  F2FP.F16.F32.PACK_AB R54, R63, R54 ;  /* 0x000000363f36723e */ /* 0x000fe200000000ff */
[----:B------:R-:W-:Y:S01]  /*18dd0*/  FMUL.FTZ R66, R76, R66 ;  /* 0x000000424c427220 */ /* 0x000fe20000410000 */
[----:B------:R-:W-:Y:S01]  /*18de0*/  F2FP.F16.F32.PACK_AB R53, R62, R53 ;  /* 0x000000353e35723e */ /* 0x000fe200000000ff */
[----:B------:R-:W-:Y:S01]  /*18df0*/  FFMA.FTZ R59, R58, R109, R41 ;  /* 0x0000006d3a3b7223 */ /* 0x000fe20000010029 */
[----:B------:R-:W2:Y:S01]  /*18e00*/  LDC.64 R62, c[0x0][0x380] ;  /* 0x0000e000ff3e7b82 */ /* 0x000ea20000000a00 */
[----:B------:R-:W-:Y:S01]  /*18e10*/  FFMA.FTZ R67, R67, R98, R90 ;  /* 0x0000006243437223 */ /* 0x000fe2000001005a */
[----:B------:R-:W-:Y:S01]  /*18e20*/  FFMA.FTZ R64, R64, R99, R91 ;  /* 0x0000006340407223 */ /* 0x000fe2000001005b */
[----:B------:R-:W-:Y:S01]  /*18e30*/  FFMA.FTZ R66, R66, R107, R39 ;  /* 0x0000006b42427223 */ /* 0x000fe20000010027 */
[----:B------:R-:W-:Y:S01]  /*18e40*/  F2FP.F16.F32.PACK_AB R52, R59, R52 ;  /* 0x000000343b34723e */ /* 0x000fe200000000ff */
[C---:B------:R-:W-:Y:S01]  /*18e50*/  FMUL.FTZ R79, R76.reuse, R79 ;  /* 0x0000004f4c4f7220 */ /* 0x040fe20000410000 */
[----:B------:R-:W-:Y:S01]  /*18e60*/  FMUL.FTZ R58, R76, R69 ;  /* 0x000000454c3a7220 */ /* 0x000fe20000410000 */
[----:B------:R-:W-:Y:S01]  /*18e70*/  F2FP.F16.F32.PACK_AB R59, R64, R67 ;  /* 0x00000043403b723e */ /* 0x000fe200000000ff */
[----:B------:R-:W-:Y:S01]  /*18e80*/  FMUL.FTZ R64, R76, R71 ;  /* 0x000000474c407220 */ /* 0x000fe20000410000 */
[----:B------:R-:W-:Y:S01]  /*18e90*/  F2FP.F16.F32.PACK_AB R55, R66, R55 ;  /* 0x000000374237723e */ /* 0x000fe200000000ff */
        /* <DEDUP_REMOVED lines=9> */
[----:B0-----:R-:W-:Y:S01]  /*18f30*/  @!P1 IMAD.WIDE R66, R2, 0x4, R56 ;  /* 0x0000000402429825 */ /* 0x001fe200078e0238 */
[----:B------:R-:W-:-:S02]  /*18f40*/  F2FP.F16.F32.PACK_AB R57, R68, R95 ;  /* 0x0000005f4439723e */ /* 0x000fc400000000ff */
[----:B------:R-:W-:Y:S01]  /*18f50*/  F2FP.F16.F32.PACK_AB R58, R70, R69 ;  /* 0x00000045463a723e */ /* 0x000fe200000000ff */
[----:B-1----:R-:W-:Y:S01]  /*18f60*/  @!P1 IMAD.WIDE R60, R2, 0x4, R60 ;  /* 0x00000004023c9825 */ /* 0x002fe200078e023c */
[----:B------:R-:W-:Y:S01]  /*18f70*/  F2FP.F16.F32.PACK_AB R56, R64, R79 ;  /* 0x0000004f4038723e */ /* 0x000fe200000000ff */
[----:B------:R0:W-:Y:S02]  /*18f80*/  @!P1 STG.E desc[UR8][R66.64], R77 ;  /* 0x0000004d42009986 */ /* 0x0001e4000c101908 */
        /* <DEDUP_REMOVED lines=8> */
.L_x_9911:
[----:B------:R-:W-:Y:S05]  /*19010*/  EXIT ;  /* 0x000000000000794d */ /* 0x000fea0003800000 */
.L_x_10281:
        /* <DEDUP_REMOVED lines=8> */
.L_x_10284:
[----:B------:R-:W-:Y:S05]  /*190a0*/  BSYNC B1 ;  /* 0x0000000000017941 */ /* 0x000fea0003800000 */
.L_x_10283:
        /* <DEDUP_REMOVED lines=9> */
.L_x_10285:
[----:B------:R-:W-:Y:S02]  /*19140*/  IMAD.MOV.U32 R82, RZ, RZ, 0x4 ;  /* 0x00000004ff527424 */ /* 0x000fe400078e00ff */
[----:B------:R-:W-:-:S04]  /*19150*/  IMAD.MOV.U32 R52, RZ, RZ, R79 ;  /* 0x000000ffff347224 */ /* 0x000fc800078e004f */
[----:B------:R-:W-:-:S05]  /*19160*/  FADD.FTZ R54, R53, R52 ;  /* 0x0000003435367221 */ /* 0x000fca0000010000 */
[----:B------:R-:W-:-:S07]  /*19170*/  MOV R81, R54 ;  /* 0x0000003600517202 */ /* 0x000fce0000000f00 */
[----:B------:R-:W-:Y:S05]  /*19180*/  WARPSYNC.COLLECTIVE R78, `(.L_x_10286) ;  /* 0x000000004e087348 */ /* 0x000fea0003c00000 */
[----:B------:R0:W1:Y:S02]  /*19190*/  SHFL.BFLY P2, R79, R81, R82, R83 ;  /* 0x0c000052514f7389 */ /* 0x0000640000040053 */
[----:B01----:R-:W-:Y:S05]  /*191a0*/  ENDCOLLECTIVE ;  /* 0x000000000000791b */ /* 0x003fea0003800000 */
.L_x_10286:
[----:B------:R-:W-:Y:S01]  /*191b0*/  HFMA2 R82, -RZ, RZ, 0, 4.76837158203125e-07 ;  /* 0x00000008ff527431 */ /* 0x000fe200000001ff */
[----:B------:R-:W-:-:S05]  /*191c0*/  MOV R55, R79 ;  /* 0x0000004f00377202 */ /* 0x000fca0000000f00 */
[----:B------:R-:W-:-:S04]  /*191d0*/  FADD.FTZ R55, R54, R55 ;  /* 0x0000003736377221 */ /* 0x000fc80000010000 */
[----:B------:R-:W-:-:S07]  /*191e0*/  IMAD.MOV.U32 R81, RZ, RZ, R55 ;  /* 0x000000ffff517224 */ /* 0x000fce00078e0037 */
[----:B------:R-:W-:Y:S05]  /*191f0*/  WARPSYNC.COLLECTIVE R78, `(.L_x_10287) ;  /* 0x000000004e087348 */ /* 0x000fea0003c00000 */
[----:B------:R0:W1:Y:S02]  /*19200*/  SHFL.BFLY P2, R79, R81, R82, R83 ;  /* 0x0c000052514f7389 */ /* 0x0000640000040053 */
[----:B01----:R-:W-:Y:S05]  /*19210*/  ENDCOLLECTIVE ;  /* 0x000000000000791b */ /* 0x003fea0003800000 */
.L_x_10287:
        /* <DEDUP_REMOVED lines=8> */
.L_x_10288:
        /* <DEDUP_REMOVED lines=56> */
.L_x_10289:
[----:B------:R-:W-:Y:S02]  /*19620*/  IMAD.MOV.U32 R82, RZ, RZ, 0x2 ;  /* 0x00000002ff527424 */ /* 0x000fe400078e00ff */
[----:B------:R-:W-:-:S04]  /*19630*/  IMAD.MOV.U32 R53, RZ, RZ, R79 ;  /* 0x000000ffff357224 */ /* 0x000fc800078e004f */
[----:B------:R-:W-:-:S05]  /*19640*/  FADD.FTZ R53, R22, R53 ;  /* 0x0000003516357221 */ /* 0x000fca0000010000 */
[----:B------:R-:W-:-:S07]  /*19650*/  MOV R81, R53 ;  /* 0x0000003500517202 */ /* 0x000fce0000000f00 */
[----:B------:R-:W-:Y:S05]  /*19660*/  WARPSYNC.COLLECTIVE R78, `(.L_x_10290) ;  /* 0x000000004e087348 */ /* 0x000fea0003c00000 */
[----:B------:R0:W1:Y:S02]  /*19670*/  SHFL.BFLY P2, R79, R81, R82, R83 ;  /* 0x0c000052514f7389 */ /* 0x0000640000040053 */
[----:B01----:R-:W-:Y:S05]  /*19680*/  ENDCOLLECTIVE ;  /* 0x000000000000791b */ /* 0x003fea0003800000 */
.L_x_10290:
[----:B------:R-:W-:Y:S01]  /*19690*/  HFMA2 R82, -RZ, RZ, 0, 2.384185791015625e-07 ;  /* 0x00000004ff527431 */ /* 0x000fe200000001ff */
[----:B------:R-:W-:-:S05]  /*196a0*/  MOV R54, R79 ;  /* 0x0000004f00367202 */ /* 0x000fca0000000f00 */
[----:B------:R-:W-:-:S04]  /*196b0*/  FADD.FTZ R54, R53, R54 ;  /* 0x0000003635367221 */ /* 0x000fc80000010000 */
[----:B------:R-:W-:-:S07]  /*196c0*/  IMAD.MOV.U32 R81, RZ, RZ, R54 ;  /* 0x000000ffff517224 */ /* 0x000fce00078e0036 */
[----:B------:R-:W-:Y:S05]  /*196d0*/  WARPSYNC.COLLECTIVE R78, `(.L_x_10291) ;  /* 0x000000004e087348 */ /* 0x000fea0003c00000 */
[----:B------:R0:W1:Y:S02]  /*196e0*/  SHFL.BFLY P2, R79, R81, R82, R83 ;  /* 0x0c000052514f7389 */ /* 0x0000640000040053 */
[----:B01----:R-:W-:Y:S05]  /*196f0*/  ENDCOLLECTIVE ;  /* 0x000000000000791b */ /* 0x003fea0003800000 */
.L_x_10291:
[----:B------:R-:W-:Y:S02]  /*19700*/  IMAD.MOV.U32 R82, RZ, RZ, 0x8 ;  /* 0x00000008ff527424 */ /* 0x000fe400078e00ff */
[----:B------:R-:W-:-:S04]  /*19710*/  IMAD.MOV.U32 R55, RZ, RZ, R79 ;  /* 0x000000ffff377224 */ /* 0x000fc800078e004f */
[----:B------:R-:W-:-:S05]  /*19720*/  FADD.FTZ R55, R54, R55 ;  /* 0x0000003736377221 */ /* 0x000fca0000010000 */
[----:B------:R-:W-:-:S07]  /*19730*/  MOV R81, R55 ;  /* 0x0000003700517202 */ /* 0x000fce0000000f00 */
[----:B------:R-:W-:Y:S05]  /*19740*/  WARPSYNC.COLLECTIVE R78, `(.L_x_10292) ;  /* 0x000000004e087348 */ /* 0x000fea0003c00000 */
[----:B------:R0:W1:Y:S02]  /*19750*/  SHFL.BFLY P2, R79, R81, R82, R83 ;  /* 0x0c000052514f7389 */ /* 0x0000640000040053 */
[----:B01----:R-:W-:Y:S05]  /*19760*/  ENDCOLLECTIVE ;  /* 0x000000000000791b */ /* 0x003fea0003800000 */
.L_x_10292:
[----:B------:R-:W-:Y:S01]  /*19770*/  HFMA2 R82, -RZ, RZ, 0, 9.5367431640625e-07 ;  /* 0x00000010ff527431 */ /* 0x000fe200000001ff */
[----:B------:R-:W-:-:S05]  /*19780*/  MOV R76, R79 ;  /* 0x0000004f004c7202 */ /* 0x000fca0000000f00 */
[----:B------:R-:W-:-:S04]  /*19790*/  FADD.FTZ R76, R55, R76 ;  /* 0x0000004c374c7221 */ /* 0x000fc80000010000 */
[----:B------:R-:W-:-:S07]  /*197a0*/  IMAD.MOV.U32 R81, RZ, RZ, R76 ;  /* 0x000000ffff517224 */ /* 0x000fce00078e004c */
[----:B------:R-:W-:Y:S05]  /*197b0*/  WARPSYNC.COLLECTIVE R78, `(.L_x_10293) ;  /* 0x000000004e087348 */ /* 0x000fea0003c00000 */
[----:B------:R0:W1:Y:S02]  /*197c0*/  SHFL.BFLY P2, R79, R81, R82, R83 ;  /* 0x0c000052514f7389 */ /* 0x0000640000040053 */
[----:B01----:R-:W-:Y:S05]  /*197d0*/  ENDCOLLECTIVE ;  /* 0x000000000000791b */ /* 0x003fea0003800000 */
.L_x_10293:
[----:B------:R-:W-:Y:S05]  /*197e0*/  BRA `(.L_x_10294) ;  /* 0xfffffff0004c7947 */ /* 0x000fea000383ffff */
.L_x_10295:
        /* <DEDUP_REMOVED lines=9> */
.L_x_17392:


//--------------------- .text._ZN10layer_norm31ln_parallel_residual_fwd_kernelINS_13Kernel_traitsI6__halfS2_fS2_fjLj768ELj1ELj4ELj1ELj16ENS_18Kernel_traits_baseILj768ES2_S2_fS2_fjLj128EEEEELb0ELb0ELb0EEEvNS_9FwdParamsE --------------------------
	.section	.text._ZN10layer_norm31ln_parallel_residual_fwd_kernelINS_13Kernel_traitsI6__halfS2_fS2_fjLj768ELj1ELj4ELj1ELj16ENS_18Kernel_traits_baseILj768ES2_S2_fS2_fjLj128EEEEELb0ELb0ELb0EEEvNS_9FwdParamsE,"ax",@progbits
	.align	128
        .global         _ZN10layer_norm31ln_parallel_residual_fwd_kernelINS_13Kernel_traitsI6__halfS2_fS2_fjLj768ELj1ELj4ELj1ELj16ENS_18Kernel_traits_baseILj768ES2_S2_fS2_fjLj128EEEEELb0ELb0ELb0EEEvNS_9FwdParamsE
        .type           _ZN10layer_norm31ln_parallel_residual_fwd_kernelINS_13Kernel_traitsI6__halfS2_fS2_fjLj768ELj1ELj4ELj1ELj16ENS_18Kernel_traits_baseILj768ES2_S2_fS2_fjLj128EEEEELb0ELb0ELb0EEEvNS_9FwdParamsE,@function
        .size           _ZN10layer_norm31ln_parallel_residual_fwd_kernelINS_13Kernel_traitsI6__halfS2_fS2_fjLj768ELj1ELj4ELj1ELj16ENS_18Kernel_traits_baseILj768ES2_S2_fS2_fjLj128EEEEELb0ELb0ELb0EEEvNS_9FwdParamsE,(.L_x_17393 - _ZN10layer_norm31ln_parallel_residual_fwd_kernelINS_13Kernel_traitsI6__halfS2_fS2_fjLj768ELj1ELj4ELj1ELj16ENS_18Kernel_traits_baseILj768ES2_S2_fS2_fjLj128EEEEELb0ELb0ELb0EEEvNS_9FwdParamsE)
        .other          _ZN10layer_norm31ln_parallel_residual_fwd_kernelINS_13Kernel_traitsI6__halfS2_fS2_fjLj768ELj1ELj4ELj1ELj16ENS_18Kernel_traits_baseILj768ES2_S2_fS2_fjLj128EEEEELb0ELb0ELb0EEEvNS_9FwdParamsE,@"STO_CUDA_ENTRY STV_DEFAULT"
_ZN10layer_norm31ln_parallel_residual_fwd_kernelINS_13Kernel_traitsI6__halfS2_fS2_fjLj768ELj1ELj4ELj1ELj16ENS_18Kernel_traits_baseILj768ES2_S2_fS2_fjLj128EEEEELb0ELb0ELb0EEEvNS_9FwdParamsE:
.text._ZN10layer_norm31ln_parallel_residual_fwd_kernelINS_13Kernel_traitsI6__halfS2_fS2_fjLj768ELj1ELj4ELj1ELj16ENS_18Kernel_traits_baseILj768ES2_S2_fS2_fjLj128EEEEELb0ELb0ELb0EEEvNS_9FwdParamsE:
        /* <DEDUP_REMOVED lines=70> */
.L_x_10298:
        /* <DEDUP_REMOVED lines=43> */
[----:B------:R-:W-:Y:S02]  /*0710*/  CS2R R32, SRZ ;  /* 0x0000000000207805 */ /* 0x000fe4000001ff00 */
[----:B------:R-:W-:Y:S02]  /*0720*/  MOV R30, RZ ;  /* 0x000000ff001e7202 */ /* 0x000fe40000000f00 */
[----:B------:R-:W-:Y:S01]  /*0730*/  CS2R R28, SRZ ;  /* 0x00000000001c7805 */ /* 0x000fe2000001ff00 */
[----:B------:R-:W-:Y:S06]  /*0740*/  BRA `(.L_x_10299) ;  /* 0x0000000400647947 */ /* 0x000fec0003800000 */
.L_x_10297:
        /* <DEDUP_REMOVED lines=34> */
[----:B---3--:R-:W-:Y:S05]  /*0970*/  @!P2 BRA `(.L_x_10299) ;  /* 0x0000000000d8a947 */ /* 0x008fea0003800000 */
        /* <DEDUP_REMOVED lines=13> */
.L_x_10300:
        /* <DEDUP_REMOVED lines=9> */
[----:B0-----:R-:W-:-:S07]  /*0ae0*/  @P1 IMAD.WIDE.U32 R20, R67, 0x10, R20 ;  /* 0x0000001043141825 */ /* 0x001fce00078e0014 */
[----:B------:R-:W0:Y:S01]  /*0af0*/  @P2 LDC.64 R56, c[0x0][0x438] ;  /* 0x00010e00ff382b82 */ /* 0x000e220000000a00 */
[----:B-1----:R-:W-:-:S07]  /*0b00*/  @P1 IMAD.WIDE.U32 R52, R67, 0x10, R52 ;  /* 0x0000001043341825 */ /* 0x002fce00078e0034 */
[----:B------:R-:W1:Y:S01]  /*0b10*/  LDC.64 R58, c[0x0][0x3d8] ;  /* 0x0000f600ff3a7b82 */ /* 0x000e620000000a00 */
[C---:B--2---:R-:W-:Y:S01]  /*0b20*/  @P1 IMAD.WIDE.U32 R24, R67.reuse, 0x10, R24 ;  /* 0x0000001043181825 */ /* 0x044fe200078e0018 */
[----:B------:R-:W-:Y:S01]  /*0b30*/  @P1 IADD3 R67, PT, PT, R67, 0x20, RZ ;  /* 0x0000002043431810 */ /* 0x000fe20007ffe0ff */
[----:B------:R-:W5:Y:S05]  /*0b40*/  @P1 LDG.E.128 R36, desc[UR6][R52.64] ;  /* 0x0000000634241981 */ /* 0x000f6a000c1e1d00 */
[----:B------:R-:W2:Y:S01]  /*0b50*/  LDC.64 R60, c[0x0][0x3d0] ;  /* 0x0000f400ff3c7b82 */ /* 0x000ea20000000a00 */
[----:B---3--:R-:W-:-:S07]  /*0b60*/  @P2 IMAD.WIDE.U32 R54, R67, 0x10, R54 ;  /* 0x0000001043362825 */ /* 0x008fce00078e0036 */
[----:B------:R-:W3:Y:S01]  /*0b70*/  LDC.64 R64, c[0x0][0x3d8] ;  /* 0x0000f600ff407b82 */ /* 0x000ee20000000a00 */
[C---:B0-----:R-:W-:Y:S01]  /*0b80*/  @P2 IMAD.WIDE.U32 R56, R67.reuse, 0x10, R56 ;  /* 0x0000001043382825 */ /* 0x041fe200078e0038 */
[----:B------:R-:W5:Y:S04]  /*0b90*/  @P2 LDG.E.128 R16, desc[UR6][R54.64] ;  /* 0x0000000636102981 */ /* 0x000f68000c1e1d00 */
[----:B------:R-:W5:Y:S02]  /*0ba0*/  @P2 LD.E.128 R8, desc[UR6][R56.64] ;  /* 0x0000000638082980 */ /* 0x000f64000c101d00 */
[----:B------:R-:W0:Y:S01]  /*0bb0*/  @P0 LDC.64 R62, c[0x0][0x438] ;  /* 0x00010e00ff3e0b82 */ /* 0x000e220000000a00 */
[----:B-1----:R-:W-:-:S04]  /*0bc0*/  @P2 IMAD.WIDE.U32 R58, R67, 0x10, R58 ;  /* 0x00000010433a2825 */ /* 0x002fc800078e003a */
[----:B------:R-:W-:Y:S01]  /*0bd0*/  HFMA2 R26, -RZ, RZ, 0, 0 ;  /* 0x00000000ff1a7431 */ /* 0x000fe200000001ff */
[----:B------:R-:W5:Y:S04]  /*0be0*/  @P1 LDG.E.128 R40, desc[UR6][R20.64] ;  /* 0x0000000614281981 */ /* 0x000f68000c1e1d00 */
[----:B------:R-:W5:Y:S01]  /*0bf0*/  @P2 LDG.E.128 R12, desc[UR6][R58.64] ;  /* 0x000000063a0c2981 */ /* 0x000f62000c1e1d00 */
[C---:B--2---:R-:W-:Y:S01]  /*0c00*/  @P0 IMAD.WIDE.U32 R60, R3.reuse, 0x10, R60 ;  /* 0x00000010033c0825 */ /* 0x044fe200078e003c */
[----:B------:R-:W-:Y:S02]  /*0c10*/  MOV R22, RZ ;  /* 0x000000ff00167202 */ /* 0x000fe40000000f00 */
[----:B------:R-:W-:Y:S01]  /*0c20*/  @P2 CS2R R6, SRZ ;  /* 0x0000000000062805 */ /* 0x000fe2000001ff00 */
[----:B------:R1:W5:Y:S04]  /*0c30*/  @P1 LD.E.128 R32, desc[UR6][R24.64] ;  /* 0x0000000618201980 */ /* 0x000368000c101d00 */
[----:B------:R2:W5:Y:S01]  /*0c40*/  @P0 LDG.E.128 R48, desc[UR6][R60.64] ;  /* 0x000000063c300981 */ /* 0x000562000c1e1d00 */
[----:B---3--:R-:W-:-:S05]  /*0c50*/  @P0 IMAD.WIDE.U32 R64, R3, 0x10, R64 ;  /* 0x0000001003400825 */ /* 0x008fca00078e0040 */
[----:B------:R2:W5:Y:S01]  /*0c60*/  @P0 LDG.E.128 R44, desc[UR6][R64.64] ;  /* 0x00000006402c0981 */ /* 0x000562000c1e1d00 */
[----:B0-----:R-:W-:-:S05]  /*0c70*/  @P0 IMAD.WIDE.U32 R62, R3, 0x10, R62 ;  /* 0x00000010033e0825 */ /* 0x001fca00078e003e */
[----:B------:R2:W5:Y:S01]  /*0c80*/  @P0 LD.E.128 R28, desc[UR6][R62.64] ;  /* 0x000000063e1c0980 */ /* 0x000562000c101d00 */
[----:B-1----:R-:W-:Y:S02]  /*0c90*/  CS2R R24, SRZ ;  /* 0x0000000000187805 */ /* 0x002fe4000001ff00 */
[----:B------:R-:W-:Y:S02]  /*0ca0*/  CS2R R20, SRZ ;  /* 0x0000000000147805 */ /* 0x000fe4000001ff00 */
[----:B------:R-:W-:Y:S02]  /*0cb0*/  @P0 MOV R23, RZ ;  /* 0x000000ff00170202 */ /* 0x000fe40000000f00 */
[----:B------:R-:W-:Y:S02]  /*0cc0*/  @P2 CS2R R4, SRZ ;  /* 0x0000000000042805 */ /* 0x000fe4000001ff00 */
[----:B------:R-:W-:-:S07]  /*0cd0*/  @P1 MOV R27, RZ ;  /* 0x000000ff001b1202 */ /* 0x000fce0000000f00 */
.L_x_10299:
[----:B------:R-:W-:Y:S05]  /*0ce0*/  BSYNC.RECONVERGENT B0 ;  /* 0x0000000000007941 */ /* 0x000fea0003800200 */
.L_x_10296:
[----:B------:R-:W0:Y:S02]  /*0cf0*/  LDCU UR4, c[0x0][0x384] ;  /* 0x00007080ff0477ac */ /* 0x000e240008000800 */
[----:B0-----:R-:W-:-:S13]  /*0d00*/  ISETP.GE.AND P1, PT, R92, UR4, PT ;  /* 0x000000045c007c0c */ /* 0x001fda000bf26270 */
[----:B------:R-:W-:Y:S05]  /*0d10*/  @P1 EXIT ;  /* 0x000000000000194d */ /* 0x000fea0003800000 */
[----:B------:R-:W0:Y:S01]  /*0d20*/  LDCU.U8 UR4, c[0x0][0x410] ;  /* 0x00008200ff0477ac */ /* 0x000e220008000000 */
[----:B------:R-:W1:Y:S01]  /*0d30*/  LDCU UR12, c[0x0][0x388] ;  /* 0x00007100ff0c77ac */ /* 0x000e620008000800 */
[----:B------:R-:W3:Y:S01]  /*0d40*/  LDCU UR5, c[0x0][0x448] ;  /* 0x00008900ff0577ac */ /* 0x000ee20008000800 */
[----:B------:R-:W4:Y:S01]  /*0d50*/  LDCU.64 UR8, c[0x0][0x398] ;  /* 0x00007300ff0877ac */ /* 0x000f220008000a00 */
[----:B------:R-:W1:Y:S01]  /*0d60*/  LDCU.64 UR10, c[0x0][0x3a0] ;  /* 0x00007400ff0a77ac */ /* 0x000e620008000a00 */
[----:B0-----:R-:W-:-:S04]  /*0d70*/  ISETP.NE.AND P1, PT, RZ, UR4, PT ;  /* 0x00000004ff007c0c */ /* 0x001fc8000bf25270 */
[----:B-1-34-:R-:W-:-:S09]  /*0d80*/  P2R R103, PR, RZ, 0x2 ;  /* 0x00000002ff677803 */ /* 0x01afd20000000000 */
.L_x_10326:
        /* <DEDUP_REMOVED lines=8> */
[----:B--2---:R-:W0:Y:S01]  /*0e10*/  LDC.64 R64, c[0x0][0x390] ;  /* 0x0000e400ff407b82 */ /* 0x004e220000000a00 */
        /* <DEDUP_REMOVED lines=27> */
.L_x_10304:
[--C-:B-----5:R-:W-:Y:S02]  /*0fd0*/  HADD2.F32 R61, -RZ, R64.reuse.H0_H0 ;  /* 0x20000040ff3d7230 */ /* 0x120fe40000004100 */
[----:B------:R-:W-:Y:S02]  /*0fe0*/  HADD2.F32 R64, -RZ, R64.H1_H1 ;  /* 0x30000040ff407230 */ /* 0x000fe40000004100 */
[--C-:B------:R-:W-:Y:S02]  /*0ff0*/  HADD2.F32 R63, -RZ, R65.reuse.H0_H0 ;  /* 0x20000041ff3f7230 */ /* 0x100fe40000004100 */
[----:B------:R-:W-:Y:S01]  /*1000*/  FADD.FTZ R60, R52, R61 ;  /* 0x0000003d343c7221 */ /* 0x000fe20000010000 */
[----:B------:R-:W-:Y:S02]  /*1010*/  HADD2.F32 R0, -RZ, R65.H1_H1 ;  /* 0x30000041ff007230 */ /* 0x000fe40000004100 */
[----:B------:R-:W-:Y:S01]  /*1020*/  FADD.FTZ R61, R53, R64 ;  /* 0x00000040353d7221 */ /* 0x000fe20000010000 */
[----:B------:R-:W-:-:S02]  /*1030*/  HADD2.F32 R65, -RZ, R66.H0_H0 ;  /* 0x20000042ff417230 */ /* 0x000fc40000004100 */
[----:B------:R-:W-:Y:S01]  /*1040*/  FADD.FTZ R62, R54, R63 ;  /* 0x0000003f363e7221 */ /* 0x000fe20000010000 */
[----:B------:R-:W-:Y:S02]  /*1050*/  HADD2.F32 R66, -RZ, R66.H1_H1 ;  /* 0x30000042ff427230 */ /* 0x000fe40000004100 */
[----:B------:R-:W-:Y:S01]  /*1060*/  FADD.FTZ R63, R55, R0 ;  /* 0x00000000373f7221 */ /* 0x000fe20000010000 */
[--C-:B------:R-:W-:Y:S02]  /*1070*/  HADD2.F32 R85, -RZ, R67.reuse.H0_H0 ;  /* 0x20000043ff557230 */ /* 0x100fe40000004100 */
[----:B------:R-:W-:Y:S01]  /*1080*/  FADD.FTZ R64, R56, R65 ;  /* 0x0000004138407221 */ /* 0x000fe20000010000 */
[----:B------:R-:W-:Y:S02]  /*1090*/  HADD2.F32 R84, -RZ, R67.H1_H1 ;  /* 0x30000043ff547230 */ /* 0x000fe40000004100 */
[----:B------:R-:W-:Y:S01]  /*10a0*/  FADD.FTZ R65, R57, R66 ;  /* 0x0000004239417221 */ /* 0x000fe20000010000 */
[----:B------:R-:W-:-:S02]  /*10b0*/  FADD.FTZ R66, R58, R85 ;  /* 0x000000553a427221 */ /* 0x000fc40000010000 */
[----:B------:R-:W-:Y:S01]  /*10c0*/  FADD.FTZ R67, R59, R84 ;  /* 0x000000543b437221 */ /* 0x000fe20000010000 */
[----:B------:R-:W-:Y:S06]  /*10d0*/  BRA `(.L_x_10305) ;  /* 0x0000000000f07947 */ /* 0x000fec0003800000 */
.L_x_10303:
        /* <DEDUP_REMOVED lines=11> */
[--C-:B------:R-:W-:Y:S02]  /*1190*/  HADD2.F32 R87, -RZ, R66.reuse.H0_H0 ;  /* 0x20000042ff577230 */ /* 0x100fe40000004100 */
[----:B------:R-:W-:Y:S02]  /*11a0*/  HADD2.F32 R84, -RZ, R66.H1_H1 ;  /* 0x30000042ff547230 */ /* 0x000fe40000004100 */
[--C-:B------:R-:W-:Y:S02]  /*11b0*/  HADD2.F32 R89, -RZ, R67.reuse.H0_H0 ;  /* 0x20000043ff597230 */ /* 0x100fe40000004100 */
[----:B------:R-:W-:Y:S02]  /*11c0*/  HADD2.F32 R86, -RZ, R67.H1_H1 ;  /* 0x30000043ff567230 */ /* 0x000fe40000004100 */
[--C-:B------:R-:W-:Y:S02]  /*11d0*/  HADD2.F32 R62, -RZ, R97.reuse.H0_H0 ;  /* 0x20000061ff3e7230 */ /* 0x100fe40000004100 */
[----:B------:R-:W-:-:S02]  /*11e0*/  HADD2.F32 R63, -RZ, R97.H1_H1 ;  /* 0x30000061ff3f7230 */ /* 0x000fc40000004100 */
[--C-:B------:R-:W-:Y:S02]  /*11f0*/  HADD2.F32 R64, -RZ, R98.reuse.H0_H0 ;  /* 0x20000062ff407230 */ /* 0x100fe40000004100 */
        /* <DEDUP_REMOVED lines=10> */
.L_x_10306:
[--C-:B-----5:R-:W-:Y:S02]  /*12a0*/  HADD2.F32 R0, -RZ, R64.reuse.H0_H0 ;  /* 0x20000040ff007230 */ /* 0x120fe40000004100 */
[----:B------:R-:W-:Y:S02]  /*12b0*/  HADD2.F32 R64, -RZ, R64.H1_H1 ;  /* 0x30000040ff407230 */ /* 0x000fe40000004100 */
[--C-:B------:R-:W-:Y:S02]  /*12c0*/  HADD2.F32 R63, -RZ, R96.reuse.H1_H1 ;  /* 0x30000060ff3f7230 */ /* 0x100fe40000004100 */
[--C-:B------:R-:W-:Y:S02]  /*12d0*/  HADD2.F32 R60, -RZ, R65.reuse.H0_H0 ;  /* 0x20000041ff3c7230 */ /* 0x100fe40000004100 */
[----:B------:R-:W-:Y:S02]  /*12e0*/  HADD2.F32 R62, -RZ, R65.H1_H1 ;  /* 0x30000041ff3e7230 */ /* 0x000fe40000004100 */
[----:B------:R-:W-:Y:S01]  /*12f0*/  FADD.FTZ R64, R64, R63 ;  /* 0x0000003f40407221 */ /* 0x000fe20000010000 */
[----:B------:R-:W-:-:S02]  /*1300*/  HADD2.F32 R61, -RZ, R96.H0_H0 ;  /* 0x20000060ff3d7230 */ /* 0x000fc40000004100 */
[--C-:B------:R-:W-:Y:S02]  /*1310*/  HADD2.F32 R84, -RZ, R66.reuse.H0_H0 ;  /* 0x20000042ff547230 */ /* 0x100fe40000004100 */
[----:B------:R-:W-:Y:S02]  /*1320*/  HADD2.F32 R65, -RZ, R97.H0_H0 ;  /* 0x20000061ff417230 */ /* 0x000fe40000004100 */
[----:B------:R-:W-:Y:S01]  /*1330*/  FADD.FTZ R61, R0, R61 ;  /* 0x0000003d003d7221 */ /* 0x000fe20000010000 */
[--C-:B------:R-:W-:Y:S02]  /*1340*/  HADD2.F32 R86, -RZ, R67.reuse.H0_H0 ;  /* 0x20000043ff567230 */ /* 0x100fe40000004100 */
[----:B------:R-:W-:Y:S02]  /*1350*/  HADD2.F32 R88, -RZ, R67.H1_H1 ;  /* 0x30000043ff587230 */ /* 0x000fe40000004100 */
[----:B------:R-:W-:Y:S01]  /*1360*/  FADD.FTZ R65, R60, R65 ;  /* 0x000000413c417221 */ /* 0x000fe20000010000 */
[----:B------:R-:W-:-:S02]  /*1370*/  HADD2.F32 R66, -RZ, R66.H1_H1 ;  /* 0x30000042ff427230 */ /* 0x000fc40000004100 */
[----:B------:R-:W-:Y:S01]  /*1380*/  FADD.FTZ R60, R52, R61 ;  /* 0x0000003d343c7221 */ /* 0x000fe20000010000 */
[--C-:B------:R-:W-:Y:S02]  /*1390*/  HADD2.F32 R67, -RZ, R98.reuse.H0_H0 ;  /* 0x20000062ff437230 */ /* 0x100fe40000004100 */
[----:B------:R-:W-:Y:S01]  /*13a0*/  FADD.FTZ R61, R53, R64 ;  /* 0x00000040353d7221 */ /* 0x000fe20000010000 */
[----:B------:R-:W-:Y:S02]  /*13b0*/  HADD2.F32 R85, -RZ, R98.H1_H1 ;  /* 0x30000062ff557230 */ /* 0x000fe40000004100 */
[----:B------:R-:W-:Y:S02]  /*13c0*/  HADD2.F32 R63, -RZ, R97.H1_H1 ;  /* 0x30000061ff3f7230 */ /* 0x000fe40000004100 */
[----:B------:R-:W-:Y:S01]  /*13d0*/  FADD.FTZ R67, R84, R67 ;  /* 0x0000004354437221 */ /* 0x000fe20000010000 */
[--C-:B------:R-:W-:Y:S02]  /*13e0*/  HADD2.F32 R87, -RZ, R99.reuse.H0_H0 ;  /* 0x20000063ff577230 */ /* 0x100fe40000004100 */
[----:B------:R-:W-:Y:S01]  /*13f0*/  FADD.FTZ R66, R66, R85 ;  /* 0x0000005542427221 */ /* 0x000fe20000010000 */
[----:B------:R-:W-:-:S02]  /*1400*/  HADD2.F32 R89, -RZ, R99.H1_H1 ;  /* 0x30000063ff597230 */ /* 0x000fc40000004100 */
        /* <DEDUP_REMOVED lines=9> */
.L_x_10305:
[----:B------:R-:W0:Y:S01]  /*14a0*/  LDC.64 R84, c[0x0][0x3a8] ;  /* 0x0000ea00ff547b82 */ /* 0x000e220000000a00 */
[C---:B------:R-:W-:Y:S01]  /*14b0*/  IADD3 R0, PT, PT, R93.reuse, 0x20, RZ ;  /* 0x000000205d007810 */ /* 0x040fe20007ffe0ff */
[----:B0-----:R-:W-:-:S05]  /*14c0*/  IMAD.WIDE.U32 R84, R93, 0x20, R84 ;  /* 0x000000205d547825 */ /* 0x001fca00078e0054 */
[----:B------:R0:W-:Y:S04]  /*14d0*/  STG.E.128 desc[UR6][R84.64], R60 ;  /* 0x0000003c54007986 */ /* 0x0001e8000c101d06 */
[----:B------:R0:W-:Y:S02]  /*14e0*/  STG.E.128 desc[UR6][R84.64+0x10], R64 ;  /* 0x0000104054007986 */ /* 0x0001e4000c101d06 */
.L_x_10302:
[----:B------:R-:W-:Y:S05]  /*14f0*/  BSYNC.RECONVERGENT B0 ;  /* 0x0000000000007941 */ /* 0x000fea0003800200 */
.L_x_10301:
        /* <DEDUP_REMOVED lines=8> */
[----:B------:R-:W3:Y:S08]  /*1580*/  @P0 LDC.64 R68, c[0x0][0x398] ;  /* 0x0000e600ff440b82 */ /* 0x000ef00000000a00 */
[----:B------:R-:W4:Y:S01]  /*1590*/  @P2 LDC.64 R70, c[0x0][0x3a0] ;  /* 0x0000e800ff462b82 */ /* 0x000f220000000a00 */
[----:B-1----:R-:W-:-:S06]  /*15a0*/  IMAD.WIDE.U32 R72, R0, 0x10, R72 ;  /* 0x0000001000487825 */ /* 0x002fcc00078e0048 */
        /* <DEDUP_REMOVED lines=8> */
[--C-:B-1---5:R-:W-:Y:S02]  /*1630*/  HADD2.F32 R68, -RZ, R72.reuse.H0_H0 ;  /* 0x20000048ff447230 */ /* 0x122fe40000004100 */
[----:B------:R-:W-:Y:S02]  /*1640*/  HADD2.F32 R72, -RZ, R72.H1_H1 ;  /* 0x30000048ff487230 */ /* 0x000fe40000004100 */
[--C-:B------:R-:W-:Y:S02]  /*1650*/  HADD2.F32 R71, -RZ, R96.reuse.H1_H1 ;  /* 0x30000060ff477230 */ /* 0x100fe40000004100 */
[----:B------:R-:W-:Y:S02]  /*1660*/  HADD2.F32 R70, -RZ, R73.H0_H0 ;  /* 0x20000049ff467230 */ /* 0x000fe40000004100 */
[----:B------:R-:W-:Y:S02]  /*1670*/  HADD2.F32 R89, -RZ, R97.H0_H0 ;  /* 0x20000061ff597230 */ /* 0x000fe40000004100 */
[----:B------:R-:W-:Y:S01]  /*1680*/  FADD.FTZ R72, R71, R72 ;  /* 0x0000004847487221 */ /* 0x000fe20000010000 */
[----:B------:R-:W-:-:S02]  /*1690*/  HADD2.F32 R69, -RZ, R96.H0_H0 ;  /* 0x20000060ff457230 */ /* 0x000fc40000004100 */
[--C-:B0-----:R-:W-:Y:S02]  /*16a0*/  HADD2.F32 R84, -RZ, R74.reuse.H0_H0 ;  /* 0x2000004aff547230 */ /* 0x101fe40000004100 */
[----:B------:R-:W-:Y:S01]  /*16b0*/  FADD.FTZ R71, R89, R70 ;  /* 0x0000004659477221 */ /* 0x000fe20000010000 */
[----:B------:R-:W-:Y:S02]  /*16c0*/  HADD2.F32 R85, -RZ, R74.H1_H1 ;  /* 0x3000004aff557230 */ /* 0x000fe40000004100 */
[----:B------:R-:W-:Y:S01]  /*16d0*/  FADD.FTZ R69, R69, R68 ;  /* 0x0000004445457221 */ /* 0x000fe20000010000 */
[----:B------:R-:W-:Y:S02]  /*16e0*/  HADD2.F32 R73, -RZ, R73.H1_H1 ;  /* 0x30000049ff497230 */ /* 0x000fe40000004100 */
[--C-:B------:R-:W-:Y:S02]  /*16f0*/  HADD2.F32 R86, -RZ, R75.reuse.H0_H0 ;  /* 0x2000004bff567230 */ /* 0x100fe40000004100 */
[----:B------:R-:W-:-:S02]  /*1700*/  HADD2.F32 R87, -RZ, R75.H1_H1 ;  /* 0x3000004bff577230 */ /* 0x000fc40000004100 */
[----:B------:R-:W-:Y:S02]  /*1710*/  HADD2.F32 R74, -RZ, R97.H1_H1 ;  /* 0x30000061ff4a7230 */ /* 0x000fe40000004100 */
[--C-:B------:R-:W-:Y:S02]  /*1720*/  HADD2.F32 R75, -RZ, R98.reuse.H0_H0 ;  /* 0x20000062ff4b7230 */ /* 0x100fe40000004100 */
[--C-:B------:R-:W-:Y:S02]  /*1730*/  HADD2.F32 R89, -RZ, R99.reuse.H0_H0 ;  /* 0x20000063ff597230 */ /* 0x100fe40000004100 */
[----:B------:R-:W-:Y:S01]  /*1740*/  FADD.FTZ R74, R74, R73 ;  /* 0x000000494a4a7221 */ /* 0x000fe20000010000 */
[----:B------:R-:W-:Y:S02]  /*1750*/  HADD2.F32 R68, -RZ, R98.H1_H1 ;  /* 0x30000062ff447230 */ /* 0x000fe40000004100 */
        /* <DEDUP_REMOVED lines=14> */
.L_x_10310:
[--C-:B-1---5:R-:W-:Y:S02]  /*1840*/  HADD2.F32 R70, -RZ, R73.reuse.H0_H0 ;  /* 0x20000049ff467230 */ /* 0x122fe40000004100 */
[----:B0-----:R-:W-:Y:S02]  /*1850*/  HADD2.F32 R84, -RZ, R73.H1_H1 ;  /* 0x30000049ff547230 */ /* 0x001fe40000004100 */
[----:B------:R-:W-:Y:S02]  /*1860*/  HADD2.F32 R73, -RZ, R97.H0_H0 ;  /* 0x20000061ff497230 */ /* 0x000fe40000004100 */
[----:B------:R-:W-:Y:S02]  /*1870*/  HADD2.F32 R68, -RZ, R72.H0_H0 ;  /* 0x20000048ff447230 */ /* 0x000fe40000004100 */
[----:B------:R-:W-:Y:S02]  /*1880*/  HADD2.F32 R69, -RZ, R96.H0_H0 ;  /* 0x20000060ff457230 */ /* 0x000fe40000004100 */
[----:B------:R-:W-:Y:S01]  /*1890*/  FADD.FTZ R70, R73, R70 ;  /* 0x0000004649467221 */ /* 0x000fe20000010000 */
[----:B------:R-:W-:-:S02]  /*18a0*/  HADD2.F32 R72, -RZ, R72.H1_H1 ;  /* 0x30000048ff487230 */ /* 0x000fc40000004100 */
[----:B------:R-:W-:Y:S02]  /*18b0*/  HADD2.F32 R71, -RZ, R96.H1_H1 ;  /* 0x30000060ff477230 */ /* 0x000fe40000004100 */
[----:B------:R-:W-:Y:S01]  /*18c0*/  FADD.FTZ R68, R69, R68 ;  /* 0x0000004445447221 */ /* 0x000fe20000010000 */
[--C-:B------:R-:W-:Y:S02]  /*18d0*/  HADD2.F32 R85, -RZ, R74.reuse.H0_H0 ;  /* 0x2000004aff557230 */ /* 0x100fe40000004100 */
[----:B------:R-:W-:Y:S02]  /*18e0*/  HADD2.F32 R74, -RZ, R74.H1_H1 ;  /* 0x3000004aff4a7230 */ /* 0x000fe40000004100 */
[----:B------:R-:W-:Y:S01]  /*18f0*/  FADD.FTZ R69, R71, R72 ;  /* 0x0000004847457221 */ /* 0x000fe20000010000 */
[--C-:B------:R-:W-:Y:S02]  /*1900*/  HADD2.F32 R86, -RZ, R75.reuse.H0_H0 ;  /* 0x2000004bff567230 */ /* 0x100fe40000004100 */
[----:B------:R-:W-:-:S02]  /*1910*/  HADD2.F32 R87, -RZ, R75.H1_H1 ;  /* 0x3000004bff577230 */ /* 0x000fc40000004100 */
[--C-:B------:R-:W-:Y:S02]  /*1920*/  HADD2.F32 R73, -RZ, R98.reuse.H1_H1 ;  /* 0x30000062ff497230 */ /* 0x100fe40000004100 */
[----:B------:R-:W-:Y:S02]  /*1930*/  HADD2.F32 R75, -RZ, R99.H0_H0 ;  /* 0x20000063ff4b7230 */ /* 0x000fe40000004100 */
[----:B------:R-:W-:Y:S02]  /*1940*/  HADD2.F32 R71, -RZ, R97.H1_H1 ;  /* 0x30000061ff477230 */ /* 0x000fe40000004100 */
[----:B------:R-:W-:Y:S01]  /*1950*/  FADD.FTZ R73, R73, R74 ;  /* 0x0000004a49497221 */ /* 0x000fe20000010000 */
[----:B------:R-:W-:Y:S02]  /*1960*/  HADD2.F32 R72, -RZ, R98.H0_H0 ;  /* 0x20000062ff487230 */ /* 0x000fe40000004100 */
[----:B------:R-:W-:Y:S01]  /*1970*/  FADD.FTZ R74, R75, R86 ;  /* 0x000000564b4a7221 */ /* 0x000fe20000010000 */
[----:B------:R-:W-:-:S02]  /*1980*/  HADD2.F32 R88, -RZ, R99.H1_H1 ;  /* 0x30000063ff587230 */ /* 0x000fc40000004100 */
[----:B------:R-:W-:Y:S01]  /*1990*/  FADD.FTZ R71, R71, R84 ;  /* 0x0000005447477221 */ /* 0x000fe20000010000 */
[----:B------:R-:W-:Y:S02]  /*19a0*/  FADD.FTZ R72, R72, R85 ;  /* 0x0000005548487221 */ /* 0x000fe40000010000 */
[----:B------:R-:W-:Y:S01]  /*19b0*/  FADD.FTZ R75, R88, R87 ;  /* 0x00000057584b7221 */ /* 0x000fe20000010000 */
[----:B------:R-:W-:Y:S06]  /*19c0*/  BRA `(.L_x_10311) ;  /* 0x0000000000687947 */ /* 0x000fec0003800000 */
.L_x_10309:
[----:B------:R-:W-:Y:S05]  /*19d0*/  @!P2 BRA `(.L_x_10312) ;  /* 0x000000000044a947 */ /* 0x000fea0003800000 */
[--C-:B-1---5:R-:W-:Y:S02]  /*19e0*/  HADD2.F32 R69, -RZ, R72.reuse.H0_H0 ;  /* 0x20000048ff457230 */ /* 0x122fe40000004100 */
[----:B------:R-:W-:Y:S02]  /*19f0*/  HADD2.F32 R72, -RZ, R72.H1_H1 ;  /* 0x30000048ff487230 */ /* 0x000fe40000004100 */
[--C-:B------:R-:W-:Y:S02]  /*1a00*/  HADD2.F32 R71, -RZ, R73.reuse.H0_H0 ;  /* 0x20000049ff477230 */ /* 0x100fe40000004100 */
[----:B------:R-:W-:Y:S01]  /*1a10*/  FADD.FTZ R68, R52, R69 ;  /* 0x0000004534447221 */ /* 0x000fe20000010000 */
[----:B0-----:R-:W-:Y:S02]  /*1a20*/  HADD2.F32 R84, -RZ, R73.H1_H1 ;  /* 0x30000049ff547230 */ /* 0x001fe40000004100 */
        /* <DEDUP_REMOVED lines=12> */
.L_x_10312:
[--C-:B-1---5:R-:W-:Y:S02]  /*1af0*/  HADD2.F32 R68, -RZ, R72.reuse.H0_H0 ;  /* 0x20000048ff447230 */ /* 0x122fe40000004100 */
[----:B------:R-:W-:Y:S02]  /*1b00*/  HADD2.F32 R69, -RZ, R72.H1_H1 ;  /* 0x30000048ff457230 */ /* 0x000fe40000004100 */
[--C-:B------:R-:W-:Y:S02]  /*1b10*/  HADD2.F32 R70, -RZ, R73.reuse.H0_H0 ;  /* 0x20000049ff467230 */ /* 0x100fe40000004100 */
[----:B------:R-:W-:Y:S02]  /*1b20*/  HADD2.F32 R71, -RZ, R73.H1_H1 ;  /* 0x30000049ff477230 */ /* 0x000fe40000004100 */
[--C-:B------:R-:W-:Y:S02]  /*1b30*/  HADD2.F32 R72, -RZ, R74.reuse.H0_H0 ;  /* 0x2000004aff487230 */ /* 0x100fe40000004100 */
[----:B------:R-:W-:-:S02]  /*1b40*/  HADD2.F32 R73, -RZ, R74.H1_H1 ;  /* 0x3000004aff497230 */ /* 0x000fc40000004100 */
[--C-:B------:R-:W-:Y:S02]  /*1b50*/  HADD2.F32 R74, -RZ, R75.reuse.H0_H0 ;  /* 0x2000004bff4a7230 */ /* 0x100fe40000004100 */
[----:B------:R-:W-:-:S07]  /*1b60*/  HADD2.F32 R75, -RZ, R75.H1_H1 ;  /* 0x3000004bff4b7230 */ /* 0x000fce0000004100 */
.L_x_10311:
[----:B0-----:R-:W0:Y:S02]  /*1b70*/  LDC.64 R84, c[0x0][0x3a8] ;  /* 0x0000ea00ff547b82 */ /* 0x001e240000000a00 */
[C---:B0-----:R-:W-:Y:S01]  /*1b80*/  IMAD.WIDE.U32 R84, R0.reuse, 0x20, R84 ;  /* 0x0000002000547825 */ /* 0x041fe200078e0054 */
[----:B------:R-:W-:-:S04]  /*1b90*/  IADD3 R0, PT, PT, R0, 0x20, RZ ;  /* 0x0000002000007810 */ /* 0x000fc80007ffe0ff */
[----:B------:R1:W-:Y:S04]  /*1ba0*/  STG.E.128 desc[UR6][R84.64], R68 ;  /* 0x0000004454007986 */ /* 0x0003e8000c101d06 */
[----:B------:R1:W-:Y:S02]  /*1bb0*/  STG.E.128 desc[UR6][R84.64+0x10], R72 ;  /* 0x0000104854007986 */ /* 0x0003e4000c101d06 */
.L_x_10308:
[----:B------:R-:W-:Y:S05]  /*1bc0*/  BSYNC.RECONVERGENT B0 ;  /* 0x0000000000007941 */ /* 0x000fea0003800200 */
.L_x_10307:
[----:B------:R-:W-:Y:S01]  /*1bd0*/  ISETP.GE.U32.AND P2, PT, R2, 0x60, PT ;  /* 0x000000600200780c */ /* 0x000fe20003f46070 */
[----:B------:R-:W-:-:S12]  /*1be0*/  BSSY.RECONVERGENT B0, `(.L_x_10313) ;  /* 0x000006a000007945 */ /* 0x000fd80003800200 */
[----:B------:R-:W-:Y:S05]  /*1bf0*/  @!P2 BRA `(.L_x_10314) ;  /* 0x0000000400a0a947 */ /* 0x000fea0003800000 */
[----:B------:R-:W-:Y:S01]  /*1c00*/  ISETP.NE.U32.AND P0, PT, RZ, UR8, PT ;  /* 0x00000008ff007c0c */ /* 0x000fe2000bf05070 */
[----:B------:R-:W3:Y:S01]  /*1c10*/  LDC.64 R80, c[0x0][0x390] ;  /* 0x0000e400ff507b82 */ /* 0x000ee20000000a00 */
[----:B------:R-:W-:Y:S02]  /*1c20*/  ISETP.NE.U32.AND P3, PT, RZ, UR10, PT ;  /* 0x0000000aff007c0c */ /* 0x000fe4000bf65070 */
[----:B------:R-:W-:Y:S02]  /*1c30*/  ISETP.NE.AND.EX P0, PT, RZ, UR9, PT, P0 ;  /* 0x00000009ff007c0c */ /* 0x000fe4000bf05300 */
[----:B------:R-:W-:-:S11]  /*1c40*/  ISETP.NE.AND.EX P3, PT, RZ, UR11, PT, P3 ;  /* 0x0000000bff007c0c */ /* 0x000fd6000bf65330 */
[----:B------:R-:W4:Y:S08]  /*1c50*/  @P0 LDC.64 R76, c[0x0][0x398] ;  /* 0x0000e600ff4c0b82 */ /* 0x000f300000000a00 */
[----:B------:R-:W0:Y:S01]  /*1c60*/  @P3 LDC.64 R78, c[0x0][0x3a0] ;  /* 0x0000e800ff4e3b82 */ /* 0x000e220000000a00 */
[----:B---3--:R-:W-:-:S06]  /*1c70*/  IMAD.WIDE.U32 R80, R0, 0x10, R80 ;  /* 0x0000001000507825 */ /* 0x008fcc00078e0050 */
[----:B------:R-:W5:Y:S01]  /*1c80*/  LDG.E.128 R80, desc[UR6][R80.64] ;  /* 0x0000000650507981 */ /* 0x000f62000c1e1d00 */
[----:B----4-:R-:W-:-:S05]  /*1c90*/  @P0 IMAD.WIDE.U32 R76, R0, 0x10, R76 ;  /* 0x00000010004c0825 */ /* 0x010fca00078e004c */
[----:B------:R3:W5:Y:S01]  /*1ca0*/  @P0 LDG.E.128 R96, desc[UR6][R76.64] ;  /* 0x000000064c600981 */ /* 0x000762000c1e1d00 */
[----:B0-----:R-:W-:-:S05]  /*1cb0*/  @P3 IMAD.WIDE.U32 R78, R0, 0x20, R78 ;  /* 0x00000020004e3825 */ /* 0x001fca00078e004e */
[----:B------:R3:W5:Y:S04]  /*1cc0*/  @P3 LDG.E.128 R52, desc[UR6][R78.64] ;  /* 0x000000064e343981 */ /* 0x000768000c1e1d00 */
[----:B------:R3:W5:Y:S01]  /*1cd0*/  @P3 LDG.E.128 R56, desc[UR6][R78.64+0x10] ;  /* 0x000010064e383981 */ /* 0x000762000c1e1d00 */
[----:B------:R-:W-:Y:S05]  /*1ce0*/  @!P0 BRA `(.L_x_10315) ;  /* 0x0000000000ec8947 */ /* 0x000fea0003800000 */
[----:B------:R-:W-:Y:S05]  /*1cf0*/  @!P3 BRA `(.L_x_10316) ;  /* 0x000000000084b947 */ /* 0x000fea0003800000 */
[--C-:B---3-5:R-:W-:Y:S02]  /*1d00*/  HADD2.F32 R76, -RZ, R80.reuse.H0_H0 ;  /* 0x20000050ff4c7230 */ /* 0x128fe40000004100 */
[----:B------:R-:W-:Y:S02]  /*1d10*/  HADD2.F32 R80, -RZ, R80.H1_H1 ;  /* 0x30000050ff507230 */ /* 0x000fe40000004100 */
[--C-:B------:R-:W-:Y:S02]  /*1d20*/  HADD2.F32 R79, -RZ, R96.reuse.H1_H1 ;  /* 0x30000060ff4f7230 */ /* 0x100fe40000004100 */
[----:B------:R-:W-:Y:S02]  /*1d30*/  HADD2.F32 R78, -RZ, R81.H0_H0 ;  /* 0x20000051ff4e7230 */ /* 0x000fe40000004100 */
[----:B------:R-:W-:Y:S02]  /*1d40*/  HADD2.F32 R89, -RZ, R97.H0_H0 ;  /* 0x20000061ff597230 */ /* 0x000fe40000004100 */
[----:B------:R-:W-:Y:S01]  /*1d50*/  FADD.FTZ R80, R79, R80 ;  /* 0x000000504f507221 */ /* 0x000fe20000010000 */
[----:B------:R-:W-:-:S02]  /*1d60*/  HADD2.F32 R77, -RZ, R96.H0_H0 ;  /* 0x20000060ff4d7230 */ /* 0x000fc40000004100 */
[--C-:B-1----:R-:W-:Y:S02]  /*1d70*/  HADD2.F32 R84, -RZ, R82.reuse.H0_H0 ;  /* 0x20000052ff547230 */ /* 0x102fe40000004100 */
        /* <DEDUP_REMOVED lines=25> */
.L_x_10316:
[--C-:B---3-5:R-:W-:Y:S02]  /*1f10*/  HADD2.F32 R78, -RZ, R81.reuse.H0_H0 ;  /* 0x20000051ff4e7230 */ /* 0x128fe40000004100 */
[----:B-1----:R-:W-:Y:S02]  /*1f20*/  HADD2.F32 R84, -RZ, R81.H1_H1 ;  /* 0x30000051ff547230 */ /* 0x002fe40000004100 */
        /* <DEDUP_REMOVED lines=23> */
.L_x_10315:
[----:B------:R-:W-:Y:S05]  /*20a0*/  @!P3 BRA `(.L_x_10318) ;  /* 0x000000000044b947 */ /* 0x000fea0003800000 */
[--C-:B---3-5:R-:W-:Y:S02]  /*20b0*/  HADD2.F32 R77, -RZ, R80.reuse.H0_H0 ;  /* 0x20000050ff4d7230 */ /* 0x128fe40000004100 */
[----:B------:R-:W-:Y:S02]  /*20c0*/  HADD2.F32 R80, -RZ, R80.H1_H1 ;  /* 0x30000050ff507230 */ /* 0x000fe40000004100 */
[--C-:B------:R-:W-:Y:S02]  /*20d0*/  HADD2.F32 R79, -RZ, R81.reuse.H0_H0 ;  /* 0x20000051ff4f7230 */ /* 0x100fe40000004100 */
[----:B------:R-:W-:Y:S01]  /*20e0*/  FADD.FTZ R76, R52, R77 ;  /* 0x0000004d344c7221 */ /* 0x000fe20000010000 */
[----:B-1----:R-:W-:Y:S02]  /*20f0*/  HADD2.F32 R84, -RZ, R81.H1_H1 ;  /* 0x30000051ff547230 */ /* 0x002fe40000004100 */
        /* <DEDUP_REMOVED lines=12> */
.L_x_10318:
[--C-:B---3-5:R-:W-:Y:S02]  /*21c0*/  HADD2.F32 R76, -RZ, R80.reuse.H0_H0 ;  /* 0x20000050ff4c7230 */ /* 0x128fe40000004100 */
[----:B------:R-:W-:Y:S02]  /*21d0*/  HADD2.F32 R77, -RZ, R80.H1_H1 ;  /* 0x30000050ff4d7230 */ /* 0x000fe40000004100 */
[--C-:B------:R-:W-:Y:S02]  /*21e0*/  HADD2.F32 R78, -RZ, R81.reuse.H0_H0 ;  /* 0x20000051ff4e7230 */ /* 0x100fe40000004100 */
[----:B------:R-:W-:Y:S02]  /*21f0*/  HADD2.F32 R79, -RZ, R81.H1_H1 ;  /* 0x30000051ff4f7230 */ /* 0x000fe40000004100 */
[--C-:B------:R-:W-:Y:S02]  /*2200*/  HADD2.F32 R80, -RZ, R82.reuse.H0_H0 ;  /* 0x20000052ff507230 */ /* 0x100fe40000004100 */
[----:B------:R-:W-:-:S02]  /*2210*/  HADD2.F32 R81, -RZ, R82.H1_H1 ;  /* 0x30000052ff517230 */ /* 0x000fc40000004100 */
[--C-:B------:R-:W-:Y:S02]  /*2220*/  HADD2.F32 R82, -RZ, R83.reuse.H0_H0 ;  /* 0x20000053ff527230 */ /* 0x100fe40000004100 */
[----:B------:R-:W-:-:S07]  /*2230*/  HADD2.F32 R83, -RZ, R83.H1_H1 ;  /* 0x30000053ff537230 */ /* 0x000fce0000004100 */
.L_x_10317:
[----:B-1----:R-:W0:Y:S02]  /*2240*/  LDC.64 R84, c[0x0][0x3a8] ;  /* 0x0000ea00ff547b82 */ /* 0x002e240000000a00 */
[----:B0-----:R-:W-:-:S05]  /*2250*/  IMAD.WIDE.U32 R84, R0, 0x20, R84 ;  /* 0x0000002000547825 */ /* 0x001fca00078e0054 */
[----:B------:R3:W-:Y:S04]  /*2260*/  STG.E.128 desc[UR6][R84.64], R76 ;  /* 0x0000004c54007986 */ /* 0x0007e8000c101d06 */
[----:B------:R3:W-:Y:S02]  /*2270*/  STG.E.128 desc[UR6][R84.64+0x10], R80 ;  /* 0x0000105054007986 */ /* 0x0007e4000c101d06 */
.L_x_10314:
[----:B------:R-:W-:Y:S05]  /*2280*/  BSYNC.RECONVERGENT B0 ;  /* 0x0000000000007941 */ /* 0x000fea0003800200 */
.L_x_10313:
[----:B------:R-:W-:Y:S01]  /*2290*/  FADD.FTZ R0, RZ, R60 ;  /* 0x0000003cff007221 */ /* 0x000fe20000010000 */
[C---:B------:R-:W-:Y:S01]  /*22a0*/  ISETP.GE.U32.AND P0, PT, R2.reuse, 0x20, PT ;  /* 0x000000200200780c */ /* 0x040fe20003f06070 */
[----:B------:R-:W-:Y:S01]  /*22b0*/  UMOV UR4, 0xffffffff ;  /* 0xffffffff00047882 */ /* 0x000fe20000000000 */
[C---:B------:R-:W-:Y:S01]  /*22c0*/  ISETP.GT.U32.AND P3, PT, R2.reuse, 0x3f, PT ;  /* 0x0000003f0200780c */ /* 0x040fe20003f64070 */
[----:B01-3--:R-:W-:Y:S01]  /*22d0*/  FADD.FTZ R85, R61, R0 ;  /* 0x000000003d557221 */ /* 0x00bfe20000010000 */
        /* <DEDUP_REMOVED lines=96> */
.L_x_10338:
        /* <DEDUP_REMOVED lines=10> */
[----:B------:R-:W3:Y:S01]  /*2980*/  MUFU.RSQ R0, R0 ;  /* 0x0000000000007308 */ /* 0x000ee20000001400 */
[----:B-1----:R-:W-:-:S05]  /*2990*/  @!P5 IMAD.WIDE R86, R92, 0x4, R86 ;  /* 0x000000045c56d825 */ /* 0x002fca00078e0256 */
[----:B------:R1:W-:Y:S01]  /*29a0*/  @!P5 STG.E desc[UR6][R86.64], R84 ;  /* 0x000000545600d986 */ /* 0x0003e2000c101906 */
[----:B0-----:R-:W-:-:S05]  /*29b0*/  @!P5 IMAD.WIDE R88, R92, 0x4, R88 ;  /* 0x000000045c58d825 */ /* 0x001fca00078e0258 */
[----:B---3--:R1:W-:Y:S01]  /*29c0*/  @!P5 STG.E desc[UR6][R88.64], R0 ;  /* 0x000000005800d986 */ /* 0x0083e2000c101906 */
[----:B------:R-:W-:Y:S05]  /*29d0*/  @!P0 BRA `(.L_x_10321) ;  /* 0x00000004003c8947 */ /* 0x000fea0003800000 */
[--C-:B------:R-:W-:Y:S01]  /*29e0*/  FADD.FTZ R85, R66, -R102.reuse ;  /* 0x8000006642557221 */ /* 0x100fe20000010000 */
[----:B-1---5:R-:W-:Y:S02]  /*29f0*/  HADD2.F32 R87, -RZ, R51.H0_H0 ;  /* 0x20000033ff577230 */ /* 0x022fe40000004100 */
        /* <DEDUP_REMOVED lines=20> */
[----:B------:R-:W-:Y:S02]  /*2b40*/  HADD2.F32 R90, -RZ, R46.H0_H0 ;  /* 0x2000002eff5a7230 */ /* 0x000fe40000004100 */
        /* <DEDUP_REMOVED lines=56> */
.L_x_10321:
[----:B------:R-:W-:Y:S05]  /*2ed0*/  BSYNC.RECONVERGENT B0 ;  /* 0x0000000000007941 */ /* 0x000fea0003800200 */
.L_x_10320:
[----:B------:R-:W-:Y:S04]  /*2ee0*/  BSSY.RECONVERGENT B0, `(.L_x_10322) ;  /* 0x0000051000007945 */ /* 0x000fe80003800200 */
[----:B------:R-:W-:Y:S05]  /*2ef0*/  @!P1 BRA `(.L_x_10323) ;  /* 0x00000004003c9947 */ /* 0x000fea0003800000 */
[--C-:B0-----:R-:W-:Y:S01]  /*2f00*/  FADD.FTZ R85, R74, -R102.reuse ;  /* 0x800000664a557221 */ /* 0x101fe20000010000 */
        /* <DEDUP_REMOVED lines=78> */
.L_x_10323:
[----:B------:R-:W-:Y:S05]  /*33f0*/  BSYNC.RECONVERGENT B0 ;  /* 0x0000000000007941 */ /* 0x000fea0003800200 */
.L_x_10322:
[----:B------:R-:W-:Y:S04]  /*3400*/  BSSY.RECONVERGENT B0, `(.L_x_10324) ;  /* 0x0000050000007945 */ /* 0x000fe80003800200 */
[----:B------:R-:W-:Y:S05]  /*3410*/  @!P2 BRA `(.L_x_10325) ;  /* 0x000000040038a947 */ /* 0x000fea0003800000 */
[--C-:B0--3--:R-:W-:Y:S01]  /*3420*/  FADD.FTZ R85, R76, -R102.reuse ;  /* 0x800000664c557221 */ /* 0x109fe20000010000 */
[----:B-1---5:R-:W-:Y:S02]  /*3430*/  HADD2.F32 R84, -RZ, R16.H0_H0 ;  /* 0x20000010ff547230 */ /* 0x022fe40000004100 */
        /* <DEDUP_REMOVED lines=11> */
[----:B------:R-:W-:Y:S01]  /*34f0*/  FADD.FTZ R85, R78, -R102 ;  /* 0x800000664e557221 */ /* 0x000fe20000010000 */
[----:B------:R-:W-:Y:S02]  /*3500*/  HADD2.F32 R84, -RZ, R12.H1_H1 ;  /* 0x3000000cff547230 */ /* 0x000fe40000004100 */
[----:B------:R-:W-:Y:S01]  /*3510*/  FMUL.FTZ R95, R0, R91 ;  /* 0x0000005b005f7220 */ /* 0x000fe20000410000 */
        /* <DEDUP_REMOVED lines=10> */
[----:B------:R-:W-:Y:S01]  /*35c0*/  FFMA.FTZ R91, R85, R94, R100 ;  /* 0x0000005e555b7223 */ /* 0x000fe20000010064 */
[----:B------:R-:W-:Y:S02]  /*35d0*/  HADD2.F32 R106, -RZ, R17.H1_H1 ;  /* 0x30000011ff6a7230 */ /* 0x000fe40000004100 */
[----:B------:R-:W-:Y:S01]  /*35e0*/  FADD.FTZ R119, R83, -R102 ;  /* 0x8000006653777221 */ /* 0x000fe20000010000 */
[----:B------:R-:W-:Y:S02]  /*35f0*/  HADD2.F32 R108, -RZ, R9.H1_H1 ;  /* 0x30000009ff6c7230 */ /* 0x000fe40000004100 */
[----:B------:R-:W-:Y:S01]  /*3600*/  FFMA.FTZ R89, R85, R104, R89 ;  /* 0x0000006855597223 */ /* 0x000fe20000010059 */
[----:B------:R-:W-:Y:S01]  /*3610*/  HADD2.F32 R110, -RZ, R13.H1_H1 ;  /* 0x3000000dff6e7230 */ /* 0x000fe20000004100 */
[----:B------:R-:W0:Y:S01]  /*3620*/  LDC.64 R84, c[0x0][0x430] ;  /* 0x00010c00ff547b82 */ /* 0x000e220000000a00 */
[----:B------:R-:W-:Y:S02]  /*3630*/  HADD2.F32 R101, -RZ, R5.H1_H1 ;  /* 0x30000005ff657230 */ /* 0x000fe40000004100 */
[----:B------:R-:W-:Y:S01]  /*3640*/  FFMA.FTZ R106, R95, R106, R108 ;  /* 0x0000006a5f6a7223 */ /* 0x000fe2000001006c */
[----:B------:R-:W-:-:S02]  /*3650*/  HADD2.F32 R107, -RZ, R18.H0_H0 ;  /* 0x20000012ff6b7230 */ /* 0x000fc40000004100 */
[----:B------:R-:W-:Y:S01]  /*3660*/  FMUL.FTZ R113, R0, R113 ;  /* 0x0000007100717220 */ /* 0x000fe20000410000 */
[----:B------:R-:W-:Y:S02]  /*3670*/  HADD2.F32 R109, -RZ, R10.H0_H0 ;  /* 0x2000000aff6d7230 */ /* 0x000fe40000004100 */
[----:B------:R-:W-:Y:S01]  /*3680*/  FFMA.FTZ R104, R95, R110, R101 ;  /* 0x0000006e5f687223 */ /* 0x000fe20000010065 */
[----:B------:R-:W-:Y:S01]  /*3690*/  FADD.FTZ R101, R80, -R102 ;  /* 0x8000006650657221 */ /* 0x000fe20000010000 */
[----:B------:R-:W1:Y:S01]  /*36a0*/  LDC.64 R94, c[0x0][0x428] ;  /* 0x00010a00ff5e7b82 */ /* 0x000e620000000a00 */
[----:B------:R-:W-:Y:S02]  /*36b0*/  HADD2.F32 R111, -RZ, R14.H0_H0 ;  /* 0x2000000eff6f7230 */ /* 0x000fe40000004100 */
[C---:B------:R-:W-:Y:S01]  /*36c0*/  FMUL.FTZ R100, R0.reuse, R117 ;  /* 0x0000007500647220 */ /* 0x040fe20000410000 */
[----:B------:R-:W-:Y:S02]  /*36d0*/  HADD2.F32 R108, -RZ, R6.H0_H0 ;  /* 0x20000006ff6c7230 */ /* 0x000fe40000004100 */
[----:B------:R-:W-:Y:S01]  /*36e0*/  FMUL.FTZ R102, R0, R101 ;  /* 0x0000006500667220 */ /* 0x000fe20000410000 */
[----:B------:R-:W-:-:S02]  /*36f0*/  HADD2.F32 R110, -RZ, R18.H1_H1 ;  /* 0x30000012ff6e7230 */ /* 0x000fc40000004100 */
[----:B------:R-:W-:Y:S01]  /*3700*/  FMUL.FTZ R101, R0, R119 ;  /* 0x0000007700657220 */ /* 0x000fe20000410000 */
[----:B------:R-:W-:Y:S02]  /*3710*/  HADD2.F32 R112, -RZ, R10.H1_H1 ;  /* 0x3000000aff707230 */ /* 0x000fe40000004100 */
[C---:B------:R-:W-:Y:S01]  /*3720*/  FFMA.FTZ R86, R102.reuse, R107, R109 ;  /* 0x0000006b66567223 */ /* 0x040fe2000001006d */
[----:B------:R-:W-:Y:S02]  /*3730*/  HADD2.F32 R114, -RZ, R14.H1_H1 ;  /* 0x3000000eff727230 */ /* 0x000fe40000004100 */
[----:B------:R-:W-:Y:S01]  /*3740*/  FFMA.FTZ R0, R102, R111, R108 ;  /* 0x0000006f66007223 */ /* 0x000fe2000001006c */
[----:B------:R-:W-:Y:S02]  /*3750*/  HADD2.F32 R115, -RZ, R6.H1_H1 ;  /* 0x30000006ff737230 */ /* 0x000fe40000004100 */
[----:B------:R-:W-:Y:S01]  /*3760*/  FFMA.FTZ R109, R113, R110, R112 ;  /* 0x0000006e716d7223 */ /* 0x000fe20000010070 */
[--C-:B------:R-:W-:Y:S01]  /*3770*/  HADD2.F32 R111, -RZ, R19.reuse.H0_H0 ;  /* 0x20000013ff6f7230 */ /* 0x100fe20000004100 */
[----:B------:R-:W-:Y:S01]  /*3780*/  F2FP.F16.F32.PACK_AB R89, R104, R89 ;  /* 0x000000596859723e */ /* 0x000fe200000000ff */
[----:B------:R-:W-:-:S02]  /*3790*/  HADD2.F32 R108, -RZ, R19.H1_H1 ;  /* 0x30000013ff6c7230 */ /* 0x000fc40000004100 */
[----:B------:R-:W-:Y:S01]  /*37a0*/  FFMA.FTZ R107, R113, R114, R115 ;  /* 0x00000072716b7223 */ /* 0x000fe20000010073 */
[--C-:B------:R-:W-:Y:S01]  /*37b0*/  HADD2.F32 R113, -RZ, R11.reuse.H0_H0 ;  /* 0x2000000bff717230 */ /* 0x100fe20000004100 */
[----:B------:R-:W-:Y:S01]  /*37c0*/  F2FP.F16.F32.PACK_AB R86, R109, R86 ;  /* 0x000000566d56723e */ /* 0x000fe200000000ff */
[----:B------:R-:W-:Y:S01]  /*37d0*/  HADD2.F32 R110, -RZ, R11.H1_H1 ;  /* 0x3000000bff6e7230 */ /* 0x000fe20000004100 */
[----:B------:R-:W-:Y:S01]  /*37e0*/  F2FP.F16.F32.PACK_AB R88, R105, R88 ;  /* 0x000000586958723e */ /* 0x000fe200000000ff */
[----:B------:R-:W-:Y:S02]  /*37f0*/  HADD2.F32 R115, -RZ, R15.H0_H0 ;  /* 0x2000000fff737230 */ /* 0x000fe40000004100 */
[----:B------:R-:W-:Y:S01]  /*3800*/  FFMA.FTZ R111, R100, R111, R113 ;  /* 0x0000006f646f7223 */ /* 0x000fe20000010071 */
[----:B------:R-:W-:Y:S02]  /*3810*/  HADD2.F32 R102, -RZ, R7.H0_H0 ;  /* 0x20000007ff667230 */ /* 0x000fe40000004100 */
[----:B------:R-:W-:Y:S01]  /*3820*/  FFMA.FTZ R108, R101, R108, R110 ;  /* 0x0000006c656c7223 */ /* 0x000fe2000001006e */
[----:B------:R-:W-:-:S02]  /*3830*/  HADD2.F32 R112, -RZ, R15.H1_H1 ;  /* 0x3000000fff707230 */ /* 0x000fc40000004100 */
[----:B------:R-:W-:Y:S02]  /*3840*/  HADD2.F32 R117, -RZ, R7.H1_H1 ;  /* 0x30000007ff757230 */ /* 0x000fe40000004100 */
[----:B------:R-:W-:Y:S01]  /*3850*/  FFMA.FTZ R102, R100, R115, R102 ;  /* 0x0000007364667223 */ /* 0x000fe20000010066 */
[----:B-1----:R-:W-:-:S04]  /*3860*/  IMAD.WIDE.U32 R94, R93, 0x10, R94 ;  /* 0x000000105d5e7825 */ /* 0x002fc800078e005e */
[----:B------:R-:W-:Y:S01]  /*3870*/  FFMA.FTZ R117, R101, R112, R117 ;  /* 0x0000007065757223 */ /* 0x000fe20000010075 */
[----:B0-----:R-:W-:Y:S01]  /*3880*/  IMAD.WIDE.U32 R100, R93, 0x10, R84 ;  /* 0x000000105d647825 */ /* 0x001fe200078e0054 */
[----:B------:R-:W-:Y:S02]  /*3890*/  F2FP.F16.F32.PACK_AB R84, R90, R87 ;  /* 0x000000575a54723e */ /* 0x000fe400000000ff */
[----:B------:R-:W-:Y:S02]  /*38a0*/  F2FP.F16.F32.PACK_AB R85, R106, R91 ;  /* 0x0000005b6a55723e */ /* 0x000fe400000000ff */
[----:B------:R-:W-:Y:S02]  /*38b0*/  F2FP.F16.F32.PACK_AB R87, R108, R111 ;  /* 0x0000006f6c57723e */ /* 0x000fe400000000ff */
[----:B------:R-:W-:Y:S02]  /*38c0*/  F2FP.F16.F32.PACK_AB R91, R117, R102 ;  /* 0x00000066755b723e */ /* 0x000fe400000000ff */
[----:B------:R-:W-:Y:S01]  /*38d0*/  F2FP.F16.F32.PACK_AB R90, R107, R0 ;  /* 0x000000006b5a723e */ /* 0x000fe200000000ff */
[----:B------:R4:W-:Y:S04]  /*38e0*/  STG.E.128 desc[UR6][R94.64], R84 ;  /* 0x000000545e007986 */ /* 0x0009e8000c101d06 */
[----:B------:R4:W-:Y:S02]  /*38f0*/  STG.E.128 desc[UR6][R100.64], R88 ;  /* 0x0000005864007986 */ /* 0x0009e4000c101d06 */
.L_x_10325:
[----:B------:R-:W-:Y:S05]  /*3900*/  BSYNC.RECONVERGENT B0 ;  /* 0x0000000000007941 */ /* 0x000fea0003800200 */
.L_x_10324:
[----:B01-34-:R-:W0:Y:S02]  /*3910*/  LDC.64 R84, c[0x0][0x380] ;  /* 0x0000e000ff547b82 */ /* 0x01be240000000a00 */
[----:B0-----:R-:W-:-:S04]  /*3920*/  LEA R92, R84, R92, 0x2 ;  /* 0x0000005c545c7211 */ /* 0x001fc800078e10ff */
[----:B------:R-:W-:-:S13]  /*3930*/  ISETP.GE.AND P1, PT, R92, R85, PT ;  /* 0x000000555c00720c */ /* 0x000fda0003f26270 */
[----:B------:R-:W-:Y:S05]  /*3940*/  @!P1 BRA `(.L_x_10326) ;  /* 0xffffffd400109947 */ /* 0x000fea000383ffff */
[----:B------:R-:W-:Y:S05]  /*3950*/  EXIT ;  /* 0x000000000000794d */ /* 0x000fea0003800000 */
.L_x_10319:
[----:B------:R-:W-:Y:S01]  /*3960*/  HFMA2 R100, -RZ, RZ, 0, 5.9604644775390625e-08 ;  /* 0x00000001ff647431 */ /* 0x000fe200000001ff */
[----:B------:R-:W-:Y:S01]  /*3970*/  BSSY B0, `(.L_x_10327) ;  /* 0x0000007000007945 */ /* 0x000fe20003800000 */
[----:B------:R-:W-:Y:S02]  /*3980*/  MOV R95, R87 ;  /* 0x00000057005f7202 */ /* 0x000fe40000000f00 */
[----:B------:R-:W-:Y:S02]  /*3990*/  MOV R101, 0x1f ;  /* 0x0000001f00657802 */ /* 0x000fe40000000f00 */
[----:B------:R-:W-:-:S07]  /*39a0*/  MOV R94, 0xffffffff ;  /* 0xffffffff005e7802 */ /* 0x000fce0000000f00 */
[----:B--2--5:R-:W-:Y:S05]  /*39b0*/  WARPSYNC.COLLECTIVE R94, `(.L_x_10328) ;  /* 0x000000005e087348 */ /* 0x024fea0003c00000 */
[----:B------:R0:W1:Y:S02]  /*39c0*/  SHFL.BFLY P6, R91, R95, R100, R101 ;  /* 0x0c0000645f5b7389 */ /* 0x00006400000c0065 */
[----:B012--5:R-:W-:Y:S05]  /*39d0*/  ENDCOLLECTIVE ;  /* 0x000000000000791b */ /* 0x027fea0003800000 */
.L_x_10328:
[----:B------:R-:W-:Y:S05]  /*39e0*/  BSYNC B0 ;  /* 0x0000000000007941 */ /* 0x000fea0003800000 */
.L_x_10327:
        /* <DEDUP_REMOVED lines=9> */
.L_x_10329:
[----:B------:R-:W-:Y:S01]  /*3a80*/  HFMA2 R100, -RZ, RZ, 0, 2.384185791015625e-07 ;  /* 0x00000004ff647431 */ /* 0x000fe200000001ff */
[----:B------:R-:W-:-:S05]  /*3a90*/  MOV R85, R91 ;  /* 0x0000005b00557202 */ /* 0x000fca0000000f00 */
[----:B------:R-:W-:-:S05]  /*3aa0*/  FADD.FTZ R88, R86, R85 ;  /* 0x0000005556587221 */ /* 0x000fca0000010000 */
[----:B------:R-:W-:-:S07]  /*3ab0*/  MOV R95, R88 ;  /* 0x00000058005f7202 */ /* 0x000fce0000000f00 */
[----:B------:R-:W-:Y:S05]  /*3ac0*/  WARPSYNC.COLLECTIVE R94, `(.L_x_10330) ;  /* 0x000000005e087348 */ /* 0x000fea0003c00000 */
[----:B------:R0:W1:Y:S02]  /*3ad0*/  SHFL.BFLY P6, R91, R95, R100, R101 ;  /* 0x0c0000645f5b7389 */ /* 0x00006400000c0065 */
[----:B01----:R-:W-:Y:S05]  /*3ae0*/  ENDCOLLECTIVE ;  /* 0x000000000000791b */ /* 0x003fea0003800000 */
.L_x_10330:
        /* <DEDUP_REMOVED lines=8> */
.L_x_10331:
[----:B------:R-:W-:Y:S01]  /*3b70*/  HFMA2 R100, -RZ, RZ, 0, 9.5367431640625e-07 ;  /* 0x00000010ff647431 */ /* 0x000fe200000001ff */
[----:B------:R-:W-:-:S05]  /*3b80*/  MOV R0, R91 ;  /* 0x0000005b00007202 */ /* 0x000fca0000000f00 */
[----:B------:R-:W-:-:S05]  /*3b90*/  FADD.FTZ R90, R89, R0 ;  /* 0x00000000595a7221 */ /* 0x000fca0000010000 */
[----:B------:R-:W-:-:S07]  /*3ba0*/  MOV R95, R90 ;  /* 0x0000005a005f7202 */ /* 0x000fce0000000f00 */
[----:B------:R-:W-:Y:S05]  /*3bb0*/  WARPSYNC.COLLECTIVE R94, `(.L_x_10332) ;  /* 0x000000005e087348 */ /* 0x000fea0003c00000 */
[----:B------:R0:W1:Y:S02]  /*3bc0*/  SHFL.BFLY P6, R91, R95, R100, R101 ;  /* 0x0c0000645f5b7389 */ /* 0x00006400000c0065 */
[----:B01----:R-:W-:Y:S05]  /*3bd0*/  ENDCOLLECTIVE ;  /* 0x000000000000791b */ /* 0x003fea0003800000 */
.L_x_10332:
        /* <DEDUP_REMOVED lines=56> */
.L_x_10333:
[----:B------:R-:W-:Y:S01]  /*3f60*/  HFMA2 R100, -RZ, RZ, 0, 1.1920928955078125e-07 ;  /* 0x00000002ff647431 */ /* 0x000fe200000001ff */
[----:B------:R-:W-:-:S05]  /*3f70*/  MOV R87, R91 ;  /* 0x0000005b00577202 */ /* 0x000fca0000000f00 */
[----:B------:R-:W-:-:S05]  /*3f80*/  FADD.FTZ R87, R0, R87 ;  /* 0x0000005700577221 */ /* 0x000fca0000010000 */
[----:B------:R-:W-:-:S07]  /*3f90*/  MOV R95, R87 ;  /* 0x00000057005f7202 */ /* 0x000fce0000000f00 */
[----:B------:R-:W-:Y:S05]  /*3fa0*/  WARPSYNC.COLLECTIVE R94, `(.L_x_10334) ;  /* 0x000000005e087348 */ /* 0x000fea0003c00000 */
[----:B------:R0:W1:Y:S02]  /*3fb0*/  SHFL.BFLY P6, R91, R95, R100, R101 ;  /* 0x0c0000645f5b7389 */ /* 0x00006400000c0065 */
[----:B01----:R-:W-:Y:S05]  /*3fc0*/  ENDCOLLECTIVE ;  /* 0x000000000000791b */ /* 0x003fea0003800000 */
.L_x_10334:
[----:B------:R-:W-:Y:S01]  /*3fd0*/  HFMA2 R100, -RZ, RZ, 0, 2.384185791015625e-07 ;  /* 0x00000004ff647431 */ /* 0x000fe200000001ff */
[----:B------:R-:W-:-:S05]  /*3fe0*/  MOV R86, R91 ;  /* 0x0000005b00567202 */ /* 0x000fca0000000f00 */
[----:B------:R-:W-:-:S05]  /*3ff0*/  FADD.FTZ R86, R87, R86 ;  /* 0x0000005657567221 */ /* 0x000fca0000010000 */
[----:B------:R-:W-:-:S07]  /*4000*/  MOV R95, R86 ;  /* 0x00000056005f7202 */ /* 0x000fce0000000f00 */
[----:B------:R-:W-:Y:S05]  /*4010*/  WARPSYNC.COLLECTIVE R94, `(.L_x_10335) ;  /* 0x000000005e087348 */ /* 0x000fea0003c00000 */
[----:B------:R0:W1:Y:S02]  /*4020*/  SHFL.BFLY P6, R91, R95, R100, R101 ;  /* 0x0c0000645f5b7389 */ /* 0x00006400000c0065 */
[----:B01----:R-:W-:Y:S05]  /*4030*/  ENDCOLLECTIVE ;  /* 0x000000000000791b */ /* 0x003fea0003800000 */
.L_x_10335:
[----:B------:R-:W-:Y:S01]  /*4040*/  HFMA2 R100, -RZ, RZ, 0, 4.76837158203125e-07 ;  /* 0x00000008ff647431 */ /* 0x000fe200000001ff */
[----:B------:R-:W-:-:S05]  /*4050*/  MOV R89, R91 ;  /* 0x0000005b00597202 */ /* 0x000fca0000000f00 */
[----:B------:R-:W-:-:S05]  /*4060*/  FADD.FTZ R89, R86, R89 ;  /* 0x0000005956597221 */ /* 0x000fca0000010000 */
[----:B------:R-:W-:-:S07]  /*4070*/  MOV R95, R89 ;  /* 0x00000059005f7202 */ /* 0x000fce0000000f00 */
[----:B------:R-:W-:Y:S05]  /*4080*/  WARPSYNC.COLLECTIVE R94, `(.L_x_10336) ;  /* 0x000000005e087348 */ /* 0x000fea0003c00000 */
[----:B------:R0:W1:Y:S02]  /*4090*/  SHFL.BFLY P6, R91, R95, R100, R101 ;  /* 0x0c0000645f5b7389 */ /* 0x00006400000c0065 */
[----:B01----:R-:W-:Y:S05]  /*40a0*/  ENDCOLLECTIVE ;  /* 0x000000000000791b */ /* 0x003fea0003800000 */
.L_x_10336:
[----:B------:R-:W-:Y:S01]  /*40b0*/  HFMA2 R100, -RZ, RZ, 0, 9.5367431640625e-07 ;  /* 0x00000010ff647431 */ /* 0x000fe200000001ff */
[----:B------:R-:W-:-:S05]  /*40c0*/  MOV R88, R91 ;  /* 0x0000005b00587202 */ /* 0x000fca0000000f00 */
[----:B------:R-:W-:-:S05]  /*40d0*/  FADD.FTZ R88, R89, R88 ;  /* 0x0000005859587221 */ /* 0x000fca0000010000 */
[----:B------:R-:W-:-:S07]  /*40e0*/  MOV R95, R88 ;  /* 0x00000058005f7202 */ /* 0x000fce0000000f00 */
[----:B------:R-:W-:Y:S05]  /*40f0*/  WARPSYNC.COLLECTIVE R94, `(.L_x_10337) ;  /* 0x000000005e087348 */ /* 0x000fea0003c00000 */
[----:B------:R0:W1:Y:S02]  /*4100*/  SHFL.BFLY P6, R91, R95, R100, R101 ;  /* 0x0c0000645f5b7389 */ /* 0x00006400000c0065 */
[----:B01----:R-:W-:Y:S05]  /*4110*/  ENDCOLLECTIVE ;  /* 0x000000000000791b */ /* 0x003fea0003800000 */
.L_x_10337:
[----:B------:R-:W-:Y:S05]  /*4120*/  BRA `(.L_x_10338) ;  /* 0xffffffe400ec7947 */ /* 0x000fea000383ffff */
.L_x_10339:
        /* <DEDUP_REMOVED lines=13> */
.L_x_17393:


//--------------------- .text._ZN10layer_norm31ln_parallel_residual_fwd_kernelINS_13Kernel_traitsI6__halfS2_fS2_fjLj768ELj1ELj4ELj1ELj16ENS_18Kernel_traits_baseILj768ES2_S2_fS2_fjLj128EEEEELb0ELb0ELb1EEEvNS_9FwdParamsE --------------------------
	.section	.text._ZN10layer_norm31ln_parallel_residual_fwd_kernelINS_13Kernel_traitsI6__halfS2_fS2_fjLj768ELj1ELj4ELj1ELj16ENS_18Kernel_traits_baseILj768ES2_S2_fS2_fjLj128EEEEELb0ELb0ELb1EEEvNS_9FwdParamsE,"ax",@progbits
	.align	128
        .global         _ZN10layer_norm31ln_parallel_residual_fwd_kernelINS_13Kernel_traitsI6__halfS2_fS2_fjLj768ELj1ELj4ELj1ELj16ENS_18Kernel_traits_baseILj768ES2_S2_fS2_fjLj128EEEEELb0ELb0ELb1EEEvNS_9FwdParamsE
        .type           _ZN10layer_norm31ln_parallel_residual_fwd_kernelINS_13Kernel_traitsI6__halfS2_fS2_fjLj768ELj1ELj4ELj1ELj16ENS_18Kernel_traits_baseILj768ES2_S2_fS2_fjLj128EEEEELb0ELb0ELb1EEEvNS_9FwdParamsE,@function
        .size           _ZN10layer_norm31ln_parallel_residual_fwd_kernelINS_13Kernel_traitsI6__halfS2_fS2_fjLj768ELj1ELj4ELj1ELj16ENS_18Kernel_traits_baseILj768ES2_S2_fS2_fjLj128EEEEELb0ELb0ELb1EEEvNS_9FwdParamsE,(.L_x_17394 - _ZN10layer_norm31ln_parallel_residual_fwd_kernelINS_13Kernel_traitsI6__halfS2_fS2_fjLj768ELj1ELj4ELj1ELj16ENS_18Kernel_traits_baseILj768ES2_S2_fS2_fjLj128EEEEELb0ELb0ELb1EEEvNS_9FwdParamsE)
        .other          _ZN10layer_norm31ln_parallel_residual_fwd_kernelINS_13Kernel_traitsI6__halfS2_fS2_fjLj768ELj1ELj4ELj1ELj16ENS_18Kernel_traits_baseILj768ES2_S2_fS2_fjLj128EEEEELb0ELb0ELb1EEEvNS_9FwdParamsE,@"STO_CUDA_ENTRY STV_DEFAULT"
_ZN10layer_norm31ln_parallel_residual_fwd_kernelINS_13Kernel_traitsI6__halfS2_fS2_fjLj768ELj1ELj4ELj1ELj16ENS_18Kernel_traits_baseILj768ES2_S2_fS2_fjLj128EEEEELb0ELb0ELb1EEEvNS_9FwdParamsE:
.text._ZN10layer_norm31ln_parallel_residual_fwd_kernelINS_13Kernel_traitsI6__halfS2_fS2_fjLj768ELj1ELj4ELj1ELj16ENS_18Kernel_traits_baseILj768ES2_S2_fS2_fjLj128EEEEELb0ELb0ELb1EEEvNS_9FwdParamsE:
        /* <DEDUP_REMOVED lines=39> */
.L_x_10341:
        /* <DEDUP_REMOVED lines=22> */
.L_x_10340:
        /* <DEDUP_REMOVED lines=52> */
[----:B------:R-:W-:-:S07]  /*0710*/  @!P0 CS2R R56, SRZ ;  /* 0x0000000000388805 */ /* 0x000fce000001ff00 */
.L_x_10342:
[----:B------:R-:W0:Y:S02]  /*0720*/  LDCU UR4, c[0x0][0x384] ;  /* 0x00007080ff0477ac */ /* 0x000e240008000800 */
[----:B0-----:R-:W-:-:S13]  /*0730*/  ISETP.GE.AND P0, PT, R14, UR4, PT ;  /* 0x000000040e007c0c */ /* 0x001fda000bf06270 */
[----:B------:R-:W-:Y:S05]  /*0740*/  @P0 EXIT ;  /* 0x000000000000094d */ /* 0x000fea0003800000 */
[----:B------:R-:W0:Y:S01]  /*0750*/  LDCU.64 UR8, c[0x0][0x398] ;  /* 0x00007300ff0877ac */ /* 0x000e220008000a00 */
[----:B------:R-:W1:Y:S01]  /*0760*/  LDCU.U8 UR4, c[0x0][0x410] ;  /* 0x00008200ff0477ac */ /* 0x000e620008000000 */
[----:B------:R-:W2:Y:S01]  /*0770*/  LDCU UR5, c[0x0][0x388] ;  /* 0x00007100ff0577ac */ /* 0x000ea20008000800 */
[----:B------:R-:W3:Y:S01]  /*0780*/  LDCU UR12, c[0x0][0x448] ;  /* 0x00008900ff0c77ac */ /* 0x000ee20008000800 */
[----:B------:R-:W4:Y:S01]  /*0790*/  LDCU.64 UR14, c[0x0][0x398] ;  /* 0x00007300ff0e77ac */ /* 0x000f220008000a00 */
[----:B0-----:R-:W-:Y:S01]  /*07a0*/  ISETP.NE.U32.AND P0, PT, RZ, UR8, PT ;  /* 0x00000008ff007c0c */ /* 0x001fe2000bf05070 */
[----:B------:R-:W0:Y:S03]  /*07b0*/  LDCU.64 UR10, c[0x0][0x3a0] ;  /* 0x00007400ff0a77ac */ /* 0x000e260008000a00 */
[----:B------:R-:W-:Y:S02]  /*07c0*/  ISETP.NE.AND.EX P0, PT, RZ, UR9, PT, P0 ;  /* 0x00000009ff007c0c */ /* 0x000fe4000bf05300 */
[----:B-1234-:R-:W-:-:S13]  /*07d0*/  ISETP.NE.AND P2, PT, RZ, UR4, PT ;  /* 0x00000004ff007c0c */ /* 0x01efda000bf45270 */
.L_x_10356:
[----:B0-----:R-:W-:Y:S01]  /*07e0*/  ISETP.NE.U32.AND P1, PT, RZ, UR10, PT ;  /* 0x0000000aff007c0c */ /* 0x001fe2000bf25070 */
[----:B------:R-:W0:Y:S01]  /*07f0*/  LDC.64 R16, c[0x0][0x390] ;  /* 0x0000e400ff107b82 */ /* 0x000e220000000a00 */
[----:B------:R-:W-:Y:S02]  /*0800*/  IMAD R15, R14, UR5, RZ ;  /* 0x000000050e0f7c24 */ /* 0x000fe4000f8e02ff */
        /* <DEDUP_REMOVED lines=28> */
.L_x_10344:
[----:B-----5:R-:W-:Y:S02]  /*09d0*/  HADD2.F32 R15, -RZ, R28.H0_H0 ;  /* 0x2000001cff0f7230 */ /* 0x020fe40000004100 */
[----:B------:R-:W-:Y:S02]  /*09e0*/  HADD2.F32 R21, -RZ, R30.H0_H0 ;  /* 0x2000001eff157230 */ /* 0x000fe40000004100 */
[----:B------:R-:W-:Y:S02]  /*09f0*/  HADD2.F32 R28, -RZ, R28.H1_H1 ;  /* 0x3000001cff1c7230 */ /* 0x000fe40000004100 */
[----:B------:R-:W-:Y:S01]  /*0a00*/  FADD.FTZ R32, R40, R15 ;  /* 0x0000000f28207221 */ /* 0x000fe20000010000 */
[----:B------:R-:W-:Y:S02]  /*0a10*/  HADD2.F32 R30, -RZ, R30.H1_H1 ;  /* 0x3000001eff1e7230 */ /* 0x000fe40000004100 */
[--C-:B------:R-:W-:Y:S02]  /*0a20*/  HADD2.F32 R19, -RZ, R29.reuse.H0_H0 ;  /* 0x2000001dff137230 */ /* 0x100fe40000004100 */
[----:B------:R-:W-:Y:S01]  /*0a30*/  FADD.FTZ R33, R41, R28 ;  /* 0x0000001c29217221 */ /* 0x000fe20000010000 */
[----:B------:R-:W-:-:S02]  /*0a40*/  HADD2.F32 R18, -RZ, R29.H1_H1 ;  /* 0x3000001dff127230 */ /* 0x000fc40000004100 */
[----:B------:R-:W-:Y:S01]  /*0a50*/  FADD.FTZ R29, R37, R30 ;  /* 0x0000001e251d7221 */ /* 0x000fe20000010000 */
[--C-:B------:R-:W-:Y:S02]  /*0a60*/  HADD2.F32 R23, -RZ, R31.reuse.H0_H0 ;  /* 0x2000001fff177230 */ /* 0x100fe40000004100 */
[----:B------:R-:W-:Y:S01]  /*0a70*/  FADD.FTZ R34, R42, R19 ;  /* 0x000000132a227221 */ /* 0x000fe20000010000 */
[----:B------:R-:W-:Y:S02]  /*0a80*/  HADD2.F32 R20, -RZ, R31.H1_H1 ;  /* 0x3000001fff147230 */ /* 0x000fe40000004100 */
[----:B------:R-:W-:Y:S01]  /*0a90*/  FADD.FTZ R35, R43, R18 ;  /* 0x000000122b237221 */ /* 0x000fe20000010000 */
[----:B------:R-:W-:Y:S01]  /*0aa0*/  FADD.FTZ R28, R36, R21 ;  /* 0x00000015241c7221 */ /* 0x000fe20000010000 */
[----:B------:R-:W-:Y:S01]  /*0ab0*/  FADD.FTZ R30, R38, R23 ;  /* 0x00000017261e7221 */ /* 0x000fe20000010000 */
[----:B------:R-:W-:Y:S01]  /*0ac0*/  FADD.FTZ R31, R39, R20 ;  /* 0x00000014271f7221 */ /* 0x000fe20000010000 */
[----:B------:R-:W-:Y:S06]  /*0ad0*/  BRA `(.L_x_10345) ;  /* 0x0000000000f07947 */ /* 0x000fec0003800000 */
.L_x_10343:
[----:B------:R-:W-:-:S04]  /*0ae0*/  UISETP.NE.U32.AND UP0, UPT, UR10, URZ, UPT ;  /* 0x000000ff0a00728c */ /* 0x000fc8000bf05070 */
[----:B------:R-:W-:-:S09]  /*0af0*/  UISETP.NE.AND.EX UP0, UPT, UR11, URZ, UPT, UP0 ;  /* 0x000000ff0b00728c */ /* 0x000fd2000bf05300 */
[----:B------:R-:W-:Y:S05]  /*0b00*/  BRA.U UP0, `(.L_x_10346) ;  /* 0x0000000100647547 */ /* 0x000fea000b800000 */
[--C-:B-----5:R-:W-:Y:S02]  /*0b10*/  HADD2.F32 R15, -RZ, R28.reuse.H0_H0 ;  /* 0x2000001cff0f7230 */ /* 0x120fe40000004100 */
[----:B------:R-:W-:Y:S02]  /*0b20*/  HADD2.F32 R28, -RZ, R28.H1_H1 ;  /* 0x3000001cff1c7230 */ /* 0x000fe40000004100 */
[----:B------:R-:W-:Y:S02]  /*0b30*/  HADD2.F32 R33, -RZ, R44.H1_H1 ;  /* 0x3000002cff217230 */ /* 0x000fe40000004100 */
[--C-:B------:R-:W-:Y:S02]  /*0b40*/  HADD2.F32 R19, -RZ, R29.reuse.H0_H0 ;  /* 0x2000001dff137230 */ /* 0x100fe40000004100 */
[----:B------:R-:W-:Y:S02]  /*0b50*/  HADD2.F32 R18, -RZ, R29.H1_H1 ;  /* 0x3000001dff127230 */ /* 0x000fe40000004100 */
[----:B------:R-:W-:Y:S01]  /*0b60*/  FADD.FTZ R33, R28, R33 ;  /* 0x000000211c217221 */ /* 0x000fe20000010000 */
[----:B------:R-:W-:-:S02]  /*0b70*/  HADD2.F32 R21, -RZ, R30.H0_H0 ;  /* 0x2000001eff157230 */ /* 0x000fc40000004100 */
[----:B------:R-:W-:Y:S02]  /*0b80*/  HADD2.F32 R20, -RZ, R30.H1_H1 ;  /* 0x3000001eff147230 */ /* 0x000fe40000004100 */
[--C-:B------:R-:W-:Y:S02]  /*0b90*/  HADD2.F32 R23, -RZ, R31.reuse.H0_H0 ;  /* 0x2000001fff177230 */ /* 0x100fe40000004100 */
[----:B------:R-:W-:Y:S02]  /*0ba0*/  HADD2.F32 R22, -RZ, R31.H1_H1 ;  /* 0x3000001fff167230 */ /* 0x000fe40000004100 */
[----:B------:R-:W-:Y:S02]  /*0bb0*/  HADD2.F32 R32, -RZ, R44.H0_H0 ;  /* 0x2000002cff207230 */ /* 0x000fe40000004100 */
[--C-:B------:R-:W-:Y:S02]  /*0bc0*/  HADD2.F32 R34, -RZ, R45.reuse.H0_H0 ;  /* 0x2000002dff227230 */ /* 0x100fe40000004100 */
[----:B------:R-:W-:-:S02]  /*0bd0*/  HADD2.F32 R35, -RZ, R45.H1_H1 ;  /* 0x3000002dff237230 */ /* 0x000fc40000004100 */
[----:B------:R-:W-:Y:S01]  /*0be0*/  FADD.FTZ R32, R15, R32 ;  /* 0x000000200f207221 */ /* 0x000fe20000010000 */
[--C-:B------:R-:W-:Y:S02]  /*0bf0*/  HADD2.F32 R28, -RZ, R46.reuse.H0_H0 ;  /* 0x2000002eff1c7230 */ /* 0x100fe40000004100 */
[----:B------:R-:W-:Y:S01]  /*0c00*/  FADD.FTZ R34, R19, R34 ;  /* 0x0000002213227221 */ /* 0x000fe20000010000 */
[----:B------:R-:W-:Y:S02]  /*0c10*/  HADD2.F32 R29, -RZ, R46.H1_H1 ;  /* 0x3000002eff1d7230 */ /* 0x000fe40000004100 */
[----:B------:R-:W-:Y:S01]  /*0c20*/  FADD.FTZ R35, R18, R35 ;  /* 0x0000002312237221 */ /* 0x000fe20000010000 */
[--C-:B------:R-:W-:Y:S02]  /*0c30*/  HADD2.F32 R30, -RZ, R47.reuse.H0_H0 ;  /* 0x2000002fff1e7230 */ /* 0x100fe40000004100 */
[----:B------:R-:W-:Y:S01]  /*0c40*/  FADD.FTZ R28, R21, R28 ;  /* 0x0000001c151c7221 */ /* 0x000fe20000010000 */
[----:B------:R-:W-:-:S02]  /*0c50*/  HADD2.F32 R31, -RZ, R47.H1_H1 ;  /* 0x3000002fff1f7230 */ /* 0x000fc40000004100 */
[----:B------:R-:W-:Y:S01]  /*0c60*/  FADD.FTZ R29, R20, R29 ;  /* 0x0000001d141d7221 */ /* 0x000fe20000010000 */
[----:B------:R-:W-:Y:S02]  /*0c70*/  FADD.FTZ R30, R23, R30 ;  /* 0x0000001e171e7221 */ /* 0x000fe40000010000 */
[----:B------:R-:W-:Y:S01]  /*0c80*/  FADD.FTZ R31, R22, R31 ;  /* 0x0000001f161f7221 */ /* 0x000fe20000010000 */
[----:B------:R-:W-:Y:S06]  /*0c90*/  BRA `(.L_x_10345) ;  /* 0x0000000000807947 */ /* 0x000fec0003800000 */
.L_x_10346:
[--C-:B-----5:R-:W-:Y:S02]  /*0ca0*/  HADD2.F32 R15, -RZ, R28.reuse.H0_H0 ;  /* 0x2000001cff0f7230 */ /* 0x120fe40000004100 */
[----:B------:R-:W-:Y:S02]  /*0cb0*/  HADD2.F32 R28, -RZ, R28.H1_H1 ;  /* 0x3000001cff1c7230 */ /* 0x000fe40000004100 */
[----:B------:R-:W-:Y:S02]  /*0cc0*/  HADD2.F32 R20, -RZ, R29.H0_H0 ;  /* 0x2000001dff147230 */ /* 0x000fe40000004100 */
[--C-:B------:R-:W-:Y:S02]  /*0cd0*/  HADD2.F32 R18, -RZ, R44.reuse.H0_H0 ;  /* 0x2000002cff127230 */ /* 0x100fe40000004100 */
[----:B------:R-:W-:Y:S02]  /*0ce0*/  HADD2.F32 R19, -RZ, R44.H1_H1 ;  /* 0x3000002cff137230 */ /* 0x000fe40000004100 */
[----:B------:R-:W-:-:S02]  /*0cf0*/  HADD2.F32 R21, -RZ, R45.H0_H0 ;  /* 0x2000002dff157230 */ /* 0x000fc40000004100 */
[----:B------:R-:W-:Y:S01]  /*0d00*/  FADD.FTZ R15, R15, R18 ;  /* 0x000000120f0f7221 */ /* 0x000fe20000010000 */
[--C-:B------:R-:W-:Y:S02]  /*0d10*/  HADD2.F32 R22, -RZ, R30.reuse.H0_H0 ;  /* 0x2000001eff167230 */ /* 0x100fe40000004100 */
[----:B------:R-:W-:Y:S01]  /*0d20*/  FADD.FTZ R28, R28, R19 ;  /* 0x000000131c1c7221 */ /* 0x000fe20000010000 */
[----:B------:R-:W-:Y:S02]  /*0d30*/  HADD2.F32 R30, -RZ, R30.H1_H1 ;  /* 0x3000001eff1e7230 */ /* 0x000fe40000004100 */
        /* <DEDUP_REMOVED lines=10> */
[----:B------:R-:W-:Y:S02]  /*0de0*/  HADD2.F32 R19, -RZ, R46.H0_H0 ;  /* 0x2000002eff137230 */ /* 0x000fe40000004100 */
[----:B------:R-:W-:-:S02]  /*0df0*/  HADD2.F32 R25, -RZ, R47.H0_H0 ;  /* 0x2000002fff197230 */ /* 0x000fc40000004100 */
[----:B------:R-:W-:Y:S01]  /*0e00*/  FADD.FTZ R18, R29, R18 ;  /* 0x000000121d127221 */ /* 0x000fe20000010000 */
[----:B------:R-:W-:Y:S02]  /*0e10*/  HADD2.F32 R20, -RZ, R47.H1_H1 ;  /* 0x3000002fff147230 */ /* 0x000fe40000004100 */
[----:B------:R-:W-:Y:S01]  /*0e20*/  FADD.FTZ R19, R22, R19 ;  /* 0x0000001316137221 */ /* 0x000fe20000010000 */
[----:B------:R-:W-:Y:S01]  /*0e30*/  FADD.FTZ R29, R37, R30 ;  /* 0x0000001e251d7221 */ /* 0x000fe20000010000 */
[----:B------:R-:W-:Y:S01]  /*0e40*/  FADD.FTZ R25, R24, R25 ;  /* 0x0000001918197221 */ /* 0x000fe20000010000 */
[----:B------:R-:W-:Y:S01]  /*0e50*/  FADD.FTZ R35, R43, R18 ;  /* 0x000000122b237221 */ /* 0x000fe20000010000 */
[----:B------:R-:W-:Y:S01]  /*0e60*/  FADD.FTZ R20, R31, R20 ;  /* 0x000000141f147221 */ /* 0x000fe20000010000 */
[----:B------:R-:W-:Y:S01]  /*0e70*/  FADD.FTZ R28, R36, R19 ;  /* 0x00000013241c7221 */ /* 0x000fe20000010000 */
[----:B------:R-:W-:Y:S02]  /*0e80*/  FADD.FTZ R30, R38, R25 ;  /* 0x00000019261e7221 */ /* 0x000fe40000010000 */
[----:B------:R-:W-:-:S07]  /*0e90*/  FADD.FTZ R31, R39, R20 ;  /* 0x00000014271f7221 */ /* 0x000fce0000010000 */
.L_x_10345:
        /* <DEDUP_REMOVED lines=15> */
[----:B------:R-:W-:Y:S05]  /*0f90*/  @!P1 BRA `(.L_x_10348) ;  /* 0x0000000000849947 */ /* 0x000fea0003800000 */
[--C-:B0----5:R-:W-:Y:S02]  /*0fa0*/  HADD2.F32 R18, -RZ, R20.reuse.H0_H0 ;  /* 0x20000014ff127230 */ /* 0x121fe40000004100 */
[--C-:B------:R-:W-:Y:S02]  /*0fb0*/  HADD2.F32 R24, -RZ, R21.reuse.H0_H0 ;  /* 0x20000015ff187230 */ /* 0x100fe40000004100 */
[----:B------:R-:W-:Y:S02]  /*0fc0*/  HADD2.F32 R25, -RZ, R21.H1_H1 ;  /* 0x30000015ff197230 */ /* 0x000fe40000004100 */
[----:B------:R-:W-:Y:S02]  /*0fd0*/  HADD2.F32 R20, -RZ, R20.H1_H1 ;  /* 0x30000014ff147230 */ /* 0x000fe40000004100 */
[----:B------:R-:W-:Y:S02]  /*0fe0*/  HADD2.F32 R21, -RZ, R44.H1_H1 ;  /* 0x3000002cff157230 */ /* 0x000fe40000004100 */
[----:B------:R-:W-:-:S02]  /*0ff0*/  HADD2.F32 R85, -RZ, R45.H0_H0 ;  /* 0x2000002dff557230 */ /* 0x000fc40000004100 */
[----:B------:R-:W-:Y:S02]  /*1000*/  HADD2.F32 R19, -RZ, R44.H0_H0 ;  /* 0x2000002cff137230 */ /* 0x000fe40000004100 */
[----:B------:R-:W-:Y:S01]  /*1010*/  FADD.FTZ R20, R21, R20 ;  /* 0x0000001415147221 */ /* 0x000fe20000010000 */
[--C-:B------:R-:W-:Y:S02]  /*1020*/  HADD2.F32 R26, -RZ, R22.reuse.H0_H0 ;  /* 0x20000016ff1a7230 */ /* 0x100fe40000004100 */
[----:B------:R-:W-:Y:S01]  /*1030*/  FADD.FTZ R21, R85, R24 ;  /* 0x0000001855157221 */ /* 0x000fe20000010000 */
[--C-:B------:R-:W-:Y:S02]  /*1040*/  HADD2.F32 R27, -RZ, R23.reuse.H0_H0 ;  /* 0x20000017ff1b7230 */ /* 0x100fe40000004100 */
[----:B------:R-:W-:Y:S01]  /*1050*/  FADD.FTZ R19, R19, R18 ;  /* 0x0000001213137221 */ /* 0x000fe20000010000 */
[----:B------:R-:W-:Y:S02]  /*1060*/  HADD2.F32 R84, -RZ, R23.H1_H1 ;  /* 0x30000017ff547230 */ /* 0x000fe40000004100 */
[----:B------:R-:W-:-:S02]  /*1070*/  HADD2.F32 R22, -RZ, R22.H1_H1 ;  /* 0x30000016ff167230 */ /* 0x000fc40000004100 */
[--C-:B------:R-:W-:Y:S02]  /*1080*/  HADD2.F32 R23, -RZ, R46.reuse.H0_H0 ;  /* 0x2000002eff177230 */ /* 0x100fe40000004100 */
        /* <DEDUP_REMOVED lines=18> */
.L_x_10348:
[--C-:B0----5:R-:W-:Y:S02]  /*11b0*/  HADD2.F32 R26, -RZ, R21.reuse.H0_H0 ;  /* 0x20000015ff1a7230 */ /* 0x121fe40000004100 */
        /* <DEDUP_REMOVED lines=8> */
[----:B------:R-:W-:Y:S02]  /*1240*/  HADD2.F32 R22, -RZ, R22.H1_H1 ;  /* 0x30000016ff167230 */ /* 0x000fe40000004100 */
[----:B------:R-:W-:Y:S02]  /*1250*/  HADD2.F32 R25, -RZ, R44.H1_H1 ;  /* 0x3000002cff197230 */ /* 0x000fe40000004100 */
[--C-:B------:R-:W-:Y:S02]  /*1260*/  HADD2.F32 R85, -RZ, R23.reuse.H0_H0 ;  /* 0x20000017ff557230 */ /* 0x100fe40000004100 */
[----:B------:R-:W-:Y:S02]  /*1270*/  HADD2.F32 R21, -RZ, R46.H1_H1 ;  /* 0x3000002eff157230 */ /* 0x000fe40000004100 */
[----:B------:R-:W-:Y:S01]  /*1280*/  FADD.FTZ R25, R25, R20 ;  /* 0x0000001419197221 */ /* 0x000fe20000010000 */
[----:B------:R-:W-:-:S02]  /*1290*/  HADD2.F32 R23, -RZ, R23.H1_H1 ;  /* 0x30000017ff177230 */ /* 0x000fc40000004100 */
[----:B------:R-:W-:Y:S02]  /*12a0*/  HADD2.F32 R18, -RZ, R45.H1_H1 ;  /* 0x3000002dff127230 */ /* 0x000fe40000004100 */
[----:B------:R-:W-:Y:S01]  /*12b0*/  FADD.FTZ R21, R21, R22 ;  /* 0x0000001615157221 */ /* 0x000fe20000010000 */
[----:B------:R-:W-:Y:S02]  /*12c0*/  HADD2.F32 R19, -RZ, R46.H0_H0 ;  /* 0x2000002eff137230 */ /* 0x000fe40000004100 */
[--C-:B------:R-:W-:Y:S02]  /*12d0*/  HADD2.F32 R86, -RZ, R47.reuse.H0_H0 ;  /* 0x2000002fff567230 */ /* 0x100fe40000004100 */
[----:B------:R-:W-:Y:S01]  /*12e0*/  FADD.FTZ R27, R18, R27 ;  /* 0x0000001b121b7221 */ /* 0x000fe20000010000 */
[----:B------:R-:W-:Y:S02]  /*12f0*/  HADD2.F32 R92, -RZ, R47.H1_H1 ;  /* 0x3000002fff5c7230 */ /* 0x000fe40000004100 */
[----:B------:R-:W-:Y:S01]  /*1300*/  FADD.FTZ R20, R19, R84 ;  /* 0x0000005413147221 */ /* 0x000fe20000010000 */
[----:B------:R-:W-:-:S02]  /*1310*/  FADD.FTZ R22, R86, R85 ;  /* 0x0000005556167221 */ /* 0x000fc40000010000 */
[----:B------:R-:W-:Y:S01]  /*1320*/  FADD.FTZ R23, R92, R23 ;  /* 0x000000175c177221 */ /* 0x000fe20000010000 */
[----:B------:R-:W-:Y:S06]  /*1330*/  BRA `(.L_x_10349) ;  /* 0x0000000000687947 */ /* 0x000fec0003800000 */
.L_x_10347:
[----:B------:R-:W-:Y:S05]  /*1340*/  @!P1 BRA `(.L_x_10350) ;  /* 0x0000000000449947 */ /* 0x000fea0003800000 */
[--C-:B0----5:R-:W-:Y:S02]  /*1350*/  HADD2.F32 R19, -RZ, R20.reuse.H0_H0 ;  /* 0x20000014ff137230 */ /* 0x121fe40000004100 */
        /* <DEDUP_REMOVED lines=16> */
.L_x_10350:
[--C-:B0----5:R-:W-:Y:S02]  /*1460*/  HADD2.F32 R24, -RZ, R20.reuse.H0_H0 ;  /* 0x20000014ff187230 */ /* 0x121fe40000004100 */
[----:B------:R-:W-:Y:S02]  /*1470*/  HADD2.F32 R25, -RZ, R20.H1_H1 ;  /* 0x30000014ff197230 */ /* 0x000fe40000004100 */
[--C-:B------:R-:W-:Y:S02]  /*1480*/  HADD2.F32 R26, -RZ, R21.reuse.H0_H0 ;  /* 0x20000015ff1a7230 */ /* 0x100fe40000004100 */
[----:B------:R-:W-:Y:S02]  /*1490*/  HADD2.F32 R27, -RZ, R21.H1_H1 ;  /* 0x30000015ff1b7230 */ /* 0x000fe40000004100 */
[--C-:B------:R-:W-:Y:S02]  /*14a0*/  HADD2.F32 R20, -RZ, R22.reuse.H0_H0 ;  /* 0x20000016ff147230 */ /* 0x100fe40000004100 */
[----:B------:R-:W-:-:S02]  /*14b0*/  HADD2.F32 R21, -RZ, R22.H1_H1 ;  /* 0x30000016ff157230 */ /* 0x000fc40000004100 */
[--C-:B------:R-:W-:Y:S02]  /*14c0*/  HADD2.F32 R22, -RZ, R23.reuse.H0_H0 ;  /* 0x20000017ff167230 */ /* 0x100fe40000004100 */
[----:B------:R-:W-:-:S07]  /*14d0*/  HADD2.F32 R23, -RZ, R23.H1_H1 ;  /* 0x30000017ff177230 */ /* 0x000fce0000004100 */
.L_x_10349:
        /* <DEDUP_REMOVED lines=15> */
[--C-:B-----5:R-:W-:Y:S02]  /*15d0*/  HADD2.F32 R16, -RZ, R84.reuse.H0_H0 ;  /* 0x20000054ff107230 */ /* 0x120fe40000004100 */
[----:B------:R-:W-:Y:S02]  /*15e0*/  HADD2.F32 R84, -RZ, R84.H1_H1 ;  /* 0x30000054ff547230 */ /* 0x000fe40000004100 */
[--C-:B-1----:R-:W-:Y:S02]  /*15f0*/  HADD2.F32 R19, -RZ, R44.reuse.H1_H1 ;  /* 0x3000002cff137230 */ /* 0x102fe40000004100 */
[----:B------:R-:W-:Y:S02]  /*1600*/  HADD2.F32 R18, -RZ, R85.H0_H0 ;  /* 0x20000055ff127230 */ /* 0x000fe40000004100 */
[----:B------:R-:W-:Y:S02]  /*1610*/  HADD2.F32 R97, -RZ, R45.H0_H0 ;  /* 0x2000002dff617230 */ /* 0x000fe40000004100 */
[----:B------:R-:W-:Y:S01]  /*1620*/  FADD.FTZ R84, R19, R84 ;  /* 0x0000005413547221 */ /* 0x000fe20000010000 */
[----:B------:R-:W-:-:S02]  /*1630*/  HADD2.F32 R17, -RZ, R44.H0_H0 ;  /* 0x2000002cff117230 */ /* 0x000fc40000004100 */
[--C-:B------:R-:W-:Y:S02]  /*1640*/  HADD2.F32 R92, -RZ, R86.reuse.H0_H0 ;  /* 0x20000056ff5c7230 */ /* 0x100fe40000004100 */
        /* <DEDUP_REMOVED lines=25> */
.L_x_10352:
[--C-:B-1---5:R-:W-:Y:S02]  /*17e0*/  HADD2.F32 R18, -RZ, R85.reuse.H0_H0 ;  /* 0x20000055ff127230 */ /* 0x122fe40000004100 */
[----:B------:R-:W-:Y:S02]  /*17f0*/  HADD2.F32 R92, -RZ, R85.H1_H1 ;  /* 0x30000055ff5c7230 */ /* 0x000fe40000004100 */
        /* <DEDUP_REMOVED lines=23> */
.L_x_10351:
[----:B------:R-:W-:Y:S05]  /*1970*/  @!P1 BRA `(.L_x_10354) ;  /* 0x0000000000449947 */ /* 0x000fea0003800000 */
[--C-:B-----5:R-:W-:Y:S02]  /*1980*/  HADD2.F32 R17, -RZ, R84.reuse.H0_H0 ;  /* 0x20000054ff117230 */ /* 0x120fe40000004100 */
[----:B------:R-:W-:Y:S02]  /*1990*/  HADD2.F32 R84, -RZ, R84.H1_H1 ;  /* 0x30000054ff547230 */ /* 0x000fe40000004100 */
[--C-:B-1----:R-:W-:Y:S02]  /*19a0*/  HADD2.F32 R19, -RZ, R85.reuse.H0_H0 ;  /* 0x20000055ff137230 */ /* 0x102fe40000004100 */
        /* <DEDUP_REMOVED lines=14> */
.L_x_10354:
[--C-:B-----5:R-:W-:Y:S02]  /*1a90*/  HADD2.F32 R16, -RZ, R84.reuse.H0_H0 ;  /* 0x20000054ff107230 */ /* 0x120fe40000004100 */
[----:B------:R-:W-:Y:S02]  /*1aa0*/  HADD2.F32 R17, -RZ, R84.H1_H1 ;  /* 0x30000054ff117230 */ /* 0x000fe40000004100 */
[--C-:B-1----:R-:W-:Y:S02]  /*1ab0*/  HADD2.F32 R18, -RZ, R85.reuse.H0_H0 ;  /* 0x20000055ff127230 */ /* 0x102fe40000004100 */
[----:B------:R-:W-:Y:S02]  /*1ac0*/  HADD2.F32 R19, -RZ, R85.H1_H1 ;  /* 0x30000055ff137230 */ /* 0x000fe40000004100 */
[--C-:B------:R-:W-:Y:S02]  /*1ad0*/  HADD2.F32 R84, -RZ, R86.reuse.H0_H0 ;  /* 0x20000056ff547230 */ /* 0x100fe40000004100 */
[----:B------:R-:W-:-:S02]  /*1ae0*/  HADD2.F32 R85, -RZ, R86.H1_H1 ;  /* 0x30000056ff557230 */ /* 0x000fc40000004100 */
[--C-:B------:R-:W-:Y:S02]  /*1af0*/  HADD2.F32 R86, -RZ, R87.reuse.H0_H0 ;  /* 0x20000057ff567230 */ /* 0x100fe40000004100 */
[----:B------:R-:W-:-:S07]  /*1b00*/  HADD2.F32 R87, -RZ, R87.H1_H1 ;  /* 0x30000057ff577230 */ /* 0x000fce0000004100 */
.L_x_10353:
        /* <DEDUP_REMOVED lines=99> */
.L_x_10368:
[C---:B------:R-:W-:Y:S01]  /*2140*/  FMUL.FTZ R90, R99.reuse, R99 ;  /* 0x00000063635a7220 */ /* 0x040fe20000410000 */
[----:B01----:R-:W-:Y:S01]  /*2150*/  FADD.FTZ R94, R94, R97 ;  /* 0x000000615e5e7221 */ /* 0x003fe20000010000 */
[----:B------:R-:W-:Y:S01]  /*2160*/  FSEL R93, R99, RZ, !P2 ;  /* 0x000000ff635d7208 */ /* 0x000fe20005000000 */
[----:B------:R-:W-:Y:S01]  /*2170*/  HADD2.F32 R105, -RZ, R13.H1_H1 ;  /* 0x3000000dff697230 */ /* 0x000fe20000004100 */
[----:B------:R-:W0:Y:S01]  /*2180*/  @!P1 LDC.64 R120, c[0x0][0x3c8] ;  /* 0x0000f200ff789b82 */ /* 0x000e220000000a00 */
[----:B------:R-:W-:Y:S01]  /*2190*/  FSEL R90, R90, RZ, P2 ;  /* 0x000000ff5a5a7208 */ /* 0x000fe20001000000 */
[----:B------:R-:W-:Y:S01]  /*21a0*/  FFMA.FTZ R91, R94, R91, UR12 ;  /* 0x0000000c5e5b7e23 */ /* 0x000fe2000801005b */
[C---:B------:R-:W-:Y:S01]  /*21b0*/  FADD.FTZ R101, -R93.reuse, R32 ;  /* 0x000000205d657221 */ /* 0x040fe20000010100 */
[C---:B------:R-:W-:Y:S01]  /*21c0*/  FADD.FTZ R97, -R93.reuse, R28 ;  /* 0x0000001c5d617221 */ /* 0x040fe20000010100 */
[----:B------:R-:W-:Y:S01]  /*21d0*/  FADD.FTZ R95, -R93, R30 ;  /* 0x0000001e5d5f7221 */ /* 0x000fe20000010100 */
[----:B------:R-:W-:Y:S01]  /*21e0*/  FADD.FTZ R90, R91, R90 ;  /* 0x0000005a5b5a7221 */ /* 0x000fe20000010000 */
[----:B------:R-:W-:-:S02]  /*21f0*/  HADD2.F32 R28, -RZ, R80.H0_H0 ;  /* 0x20000050ff1c7230 */ /* 0x000fc40000004100 */
[C---:B------:R-:W-:Y:S01]  /*2200*/  FADD.FTZ R103, -R93.reuse, R33 ;  /* 0x000000215d677221 */ /* 0x040fe20000010100 */
[----:B------:R-:W-:Y:S01]  /*2210*/  HADD2.F32 R30, -RZ, R13.H0_H0 ;  /* 0x2000000dff1e7230 */ /* 0x000fe20000004100 */
[----:B------:R-:W1:Y:S01]  /*2220*/  MUFU.RSQ R92, R90 ;  /* 0x0000005a005c7308 */ /* 0x000e620000001400 */
[C---:B------:R-:W-:Y:S01]  /*2230*/  FADD.FTZ R91, -R93.reuse, R29 ;  /* 0x0000001d5d5b7221 */ /* 0x040fe20000010100 */
[C---:B------:R-:W-:Y:S01]  /*2240*/  FADD.FTZ R29, -R93.reuse, R25 ;  /* 0x000000195d1d7221 */ /* 0x040fe20000010100 */
[C---:B------:R-:W-:Y:S01]  /*2250*/  FADD.FTZ R111, -R93.reuse, R34 ;  /* 0x000000225d6f7221 */ /* 0x040fe20000010100 */
[C---:B------:R-:W-:Y:S01]  /*2260*/  FADD.FTZ R25, -R93.reuse, R27 ;  /* 0x0000001b5d197221 */ /* 0x040fe20000010100 */
[C---:B------:R-:W-:Y:S01]  /*2270*/  FADD.FTZ R115, -R93.reuse, R35 ;  /* 0x000000235d737221 */ /* 0x040fe20000010100 */
[C---:B------:R-:W-:Y:S01]  /*2280*/  FADD.FTZ R33, -R93.reuse, R31 ;  /* 0x0000001f5d217221 */ /* 0x040fe20000010100 */
[----:B------:R-:W-:Y:S02]  /*2290*/  HADD2.F32 R27, -RZ, R80.H1_H1 ;  /* 0x30000050ff1b7230 */ /* 0x000fe40000004100 */
[C---:B------:R-:W-:Y:S01]  /*22a0*/  FADD.FTZ R35, -R93.reuse, R24 ;  /* 0x000000185d237221 */ /* 0x040fe20000010100 */
[----:B------:R-:W-:Y:S01]  /*22b0*/  FADD.FTZ R31, -R93, R26 ;  /* 0x0000001a5d1f7221 */ /* 0x000fe20000010100 */
[----:B------:R-:W-:-:S02]  /*22c0*/  HADD2.F32 R109, -RZ, R68.H1_H1 ;  /* 0x30000044ff6d7230 */ /* 0x000fc40000004100 */
[C---:B------:R-:W-:Y:S01]  /*22d0*/  FADD.FTZ R21, -R93.reuse, R21 ;  /* 0x000000155d157221 */ /* 0x040fe20000010100 */
[----:B------:R-:W-:Y:S02]  /*22e0*/  HADD2.F32 R24, -RZ, R68.H0_H0 ;  /* 0x20000044ff187230 */ /* 0x000fe40000004100 */
[C---:B------:R-:W-:Y:S01]  /*22f0*/  FADD.FTZ R19, -R93.reuse, R19 ;  /* 0x000000135d137221 */ /* 0x040fe20000010100 */
[----:B------:R-:W-:Y:S02]  /*2300*/  HADD2.F32 R26, -RZ, R48.H0_H0 ;  /* 0x20000030ff1a7230 */ /* 0x000fe40000004100 */
[----:B------:R-:W-:Y:S01]  /*2310*/  FADD.FTZ R85, -R93, R85 ;  /* 0x000000555d557221 */ /* 0x000fe20000010100 */
[----:B------:R-:W-:Y:S02]  /*2320*/  HADD2.F32 R32, -RZ, R12.H0_H0 ;  /* 0x2000000cff207230 */ /* 0x000fe40000004100 */
[C---:B-1----:R-:W-:Y:S01]  /*2330*/  FMUL.FTZ R101, R92.reuse, R101 ;  /* 0x000000655c657220 */ /* 0x042fe20000410000 */
[C---:B------:R-:W-:Y:S01]  /*2340*/  FMUL.FTZ R102, R92.reuse, R103 ;  /* 0x000000675c667220 */ /* 0x040fe20000410000 */
[----:B------:R-:W-:Y:S01]  /*2350*/  FMUL.FTZ R111, R92, R111 ;  /* 0x0000006f5c6f7220 */ /* 0x000fe20000410000 */
[----:B------:R-:W-:-:S02]  /*2360*/  HADD2.F32 R112, -RZ, R81.H1_H1 ;  /* 0x30000051ff707230 */ /* 0x000fc40000004100 */
[C---:B------:R-:W-:Y:S01]  /*2370*/  FFMA.FTZ R107, R101.reuse, R28, R30 ;  /* 0x0000001c656b7223 */ /* 0x040fe2000001001e */
[----:B------:R-:W-:Y:S02]  /*2380*/  HADD2.F32 R28, -RZ, R48.H1_H1 ;  /* 0x30000030ff1c7230 */ /* 0x000fe40000004100 */
[C---:B------:R-:W-:Y:S01]  /*2390*/  FFMA.FTZ R110, R102.reuse, R27, R105 ;  /* 0x0000001b666e7223 */ /* 0x040fe20000010069 */
[----:B------:R-:W-:Y:S02]  /*23a0*/  HADD2.F32 R30, -RZ, R81.H0_H0 ;  /* 0x20000051ff1e7230 */ /* 0x000fe40000004100 */
[----:B------:R-:W-:Y:S01]  /*23b0*/  FFMA.FTZ R103, R101, R24, R26 ;  /* 0x0000001865677223 */ /* 0x000fe2000001001a */
[----:B------:R-:W-:Y:S02]  /*23c0*/  HADD2.F32 R104, -RZ, R69.H1_H1 ;  /* 0x30000045ff687230 */ /* 0x000fe40000004100 */
[----:B------:R-:W-:Y:S01]  /*23d0*/  FFMA.FTZ R102, R102, R109, R28 ;  /* 0x0000006d66667223 */ /* 0x000fe2000001001c */
[----:B------:R-:W-:-:S02]  /*23e0*/  HADD2.F32 R28, -RZ, R12.H1_H1 ;  /* 0x3000000cff1c7230 */ /* 0x000fc40000004100 */
[----:B------:R-:W-:Y:S01]  /*23f0*/  FFMA.FTZ R113, R111, R30, R32 ;  /* 0x0000001e6f717223 */ /* 0x000fe20000010020 */
[----:B------:R-:W-:Y:S02]  /*2400*/  HADD2.F32 R27, -RZ, R49.H1_H1 ;  /* 0x30000031ff1b7230 */ /* 0x000fe40000004100 */
[C---:B------:R-:W-:Y:S01]  /*2410*/  FMUL.FTZ R115, R92.reuse, R115 ;  /* 0x000000735c737220 */ /* 0x040fe20000410000 */
[----:B------:R-:W-:Y:S02]  /*2420*/  HADD2.F32 R24, -RZ, R69.H0_H0 ;  /* 0x20000045ff187230 */ /* 0x000fe40000004100 */
[----:B------:R-:W-:Y:S01]  /*2430*/  FMUL.FTZ R97, R92, R97 ;  /* 0x000000615c617220 */ /* 0x000fe20000410000 */
[----:B------:R-:W-:Y:S02]  /*2440*/  HADD2.F32 R26, -RZ, R49.H0_H0 ;  /* 0x20000031ff1a7230 */ /* 0x000fe40000004100 */
[----:B------:R-:W-:Y:S01]  /*2450*/  FFMA.FTZ R112, R115, R112, R28 ;  /* 0x0000007073707223 */ /* 0x000fe2000001001c */
[----:B------:R-:W-:-:S02]  /*2460*/  HADD2.F32 R30, -RZ, R82.H0_H0 ;  /* 0x20000052ff1e7230 */ /* 0x000fc40000004100 */
[----:B------:R-:W-:Y:S01]  /*2470*/  FFMA.FTZ R104, R115, R104, R27 ;  /* 0x0000006873687223 */ /* 0x000fe2000001001b */
[--C-:B------:R-:W-:Y:S02]  /*2480*/  HADD2.F32 R32, -RZ, R11.reuse.H0_H0 ;  /* 0x2000000bff207230 */ /* 0x100fe40000004100 */
[----:B------:R-:W-:Y:S01]  /*2490*/  FFMA.FTZ R105, R111, R24, R26 ;  /* 0x000000186f697223 */ /* 0x000fe2000001001a */
[----:B------:R-:W-:Y:S02]  /*24a0*/  HADD2.F32 R114, -RZ, R82.H1_H1 ;  /* 0x30000052ff727230 */ /* 0x000fe40000004100 */
[----:B------:R-:W-:Y:S01]  /*24b0*/  FMUL.FTZ R91, R92, R91 ;  /* 0x0000005b5c5b7220 */ /* 0x000fe20000410000 */
[----:B------:R-:W-:Y:S02]  /*24c0*/  HADD2.F32 R28, -RZ, R11.H1_H1 ;  /* 0x3000000bff1c7230 */ /* 0x000fe40000004100 */
[----:B------:R-:W-:Y:S01]  /*24d0*/  FFMA.FTZ R115, R97, R30, R32 ;  /* 0x0000001e61737223 */ /* 0x000fe20000010020 */
[----:B------:R-:W-:-:S02]  /*24e0*/  HADD2.F32 R106, -RZ, R70.H1_H1 ;  /* 0x30000046ff6a7230 */ /* 0x000fc40000004100 */
[C---:B------:R-:W-:Y:S01]  /*24f0*/  FMUL.FTZ R95, R92.reuse, R95 ;  /* 0x0000005f5c5f7220 */ /* 0x040fe20000410000 */
[----:B------:R-:W-:Y:S02]  /*2500*/  HADD2.F32 R27, -RZ, R50.H1_H1 ;  /* 0x30000032ff1b7230 */ /* 0x000fe40000004100 */
[C---:B------:R-:W-:Y:S01]  /*2510*/  FFMA.FTZ R114, R91.reuse, R114, R28 ;  /* 0x000000725b727223 */ /* 0x040fe2000001001c */
[----:B------:R-:W-:Y:S02]  /*2520*/  HADD2.F32 R24, -RZ, R70.H0_H0 ;  /* 0x20000046ff187230 */ /* 0x000fe40000004100 */
[----:B------:R-:W-:Y:S01]  /*2530*/  FMUL.FTZ R33, R92, R33 ;  /* 0x000000215c217220 */ /* 0x000fe20000410000 */
[----:B------:R-:W-:Y:S02]  /*2540*/  HADD2.F32 R26, -RZ, R50.H0_H0 ;  /* 0x20000032ff1a7230 */ /* 0x000fe40000004100 */
[----:B------:R-:W-:Y:S01]  /*2550*/  FFMA.FTZ R106, R91, R106, R27 ;  /* 0x0000006a5b6a7223 */ /* 0x000fe2000001001b */
[----:B------:R-:W-:-:S02]  /*2560*/  HADD2.F32 R30, -RZ, R83.H0_H0 ;  /* 0x20000053ff1e7230 */ /* 0x000fc40000004100 */
[C---:B------:R-:W-:Y:S01]  /*2570*/  FMUL.FTZ R35, R92.reuse, R35 ;  /* 0x000000235c237220 */ /* 0x040fe20000410000 */
        /* <DEDUP_REMOVED lines=15> */
[----:B------:R-:W-:Y:S01]  /*2670*/  FMUL.FTZ R85, R92, R85 ;  /* 0x000000555c557220 */ /* 0x000fe20000410000 */
[--C-:B------:R-:W-:Y:S02]  /*2680*/  HADD2.F32 R32, -RZ, R9.reuse.H0_H0 ;  /* 0x20000009ff207230 */ /* 0x100fe40000004100 */
[----:B------:R-:W-:Y:S01]  /*2690*/  FFMA.FTZ R111, R95, R24, R26 ;  /* 0x000000185f6f7223 */ /* 0x000fe2000001001a */
[----:B------:R-:W-:Y:S02]  /*26a0*/  HADD2.F32 R96, -RZ, R76.H1_H1 ;  /* 0x3000004cff607230 */ /* 0x000fe40000004100 */
[----:B------:R-:W-:Y:S01]  /*26b0*/  FADD.FTZ R95, -R93, R20 ;  /* 0x000000145d5f7221 */ /* 0x000fe20000010100 */
[----:B------:R-:W-:Y:S02]  /*26c0*/  HADD2.F32 R28, -RZ, R9.H1_H1 ;  /* 0x30000009ff1c7230 */ /* 0x000fe40000004100 */
[----:B------:R-:W-:Y:S01]  /*26d0*/  FFMA.FTZ R27, R35, R30, R32 ;  /* 0x0000001e231b7223 */ /* 0x000fe20000010020 */
[----:B------:R-:W-:-:S02]  /*26e0*/  HADD2.F32 R24, -RZ, R64.H0_H0 ;  /* 0x20000040ff187230 */ /* 0x000fc40000004100 */
[----:B------:R-:W-:Y:S01]  /*26f0*/  FMUL.FTZ R95, R92, R95 ;  /* 0x0000005f5c5f7220 */ /* 0x000fe20000410000 */
[----:B------:R-:W-:Y:S02]  /*2700*/  HADD2.F32 R26, -RZ, R52.H0_H0 ;  /* 0x20000034ff1a7230 */ /* 0x000fe40000004100 */
[----:B------:R-:W-:Y:S01]  /*2710*/  FFMA.FTZ R96, R29, R96, R28 ;  /* 0x000000601d607223 */ /* 0x000fe2000001001c */
[----:B------:R-:W-:Y:S02]  /*2720*/  HADD2.F32 R30, -RZ, R64.H1_H1 ;  /* 0x30000040ff1e7230 */ /* 0x000fe40000004100 */
[----:B------:R-:W-:Y:S02]  /*2730*/  HADD2.F32 R33, -RZ, R52.H1_H1 ;  /* 0x30000034ff217230 */ /* 0x000fe40000004100 */
[----:B------:R-:W-:Y:S01]  /*2740*/  FFMA.FTZ R24, R35, R24, R26 ;  /* 0x0000001823187223 */ /* 0x000fe2000001001a */
[----:B------:R-:W-:Y:S02]  /*2750*/  HADD2.F32 R32, -RZ, R77.H0_H0 ;  /* 0x2000004dff207230 */ /* 0x000fe40000004100 */
[----:B------:R-:W-:-:S02]  /*2760*/  HADD2.F32 R34, -RZ, R8.H0_H0 ;  /* 0x20000008ff227230 */ /* 0x000fc40000004100 */
        /* <DEDUP_REMOVED lines=9> */
[----:B------:R-:W-:-:S02]  /*2800*/  HADD2.F32 R91, -RZ, R65.H1_H1 ;  /* 0x30000041ff5b7230 */ /* 0x000fc40000004100 */
[----:B------:R-:W-:Y:S01]  /*2810*/  FADD.FTZ R35, -R93, R22 ;  /* 0x000000165d237221 */ /* 0x000fe20000010100 */
[----:B------:R-:W-:Y:S02]  /*2820*/  HADD2.F32 R32, -RZ, R53.H1_H1 ;  /* 0x30000035ff207230 */ /* 0x000fe40000004100 */
[----:B------:R-:W-:Y:S01]  /*2830*/  FFMA.FTZ R25, R31, R26, R28 ;  /* 0x0000001a1f197223 */ /* 0x000fe2000001001c */
[----:B------:R-:W-:Y:S02]  /*2840*/  HADD2.F32 R100, -RZ, R78.H0_H0 ;  /* 0x2000004eff647230 */ /* 0x000fe40000004100 */
[----:B------:R-:W-:Y:S01]  /*2850*/  FMUL.FTZ R31, R92, R21 ;  /* 0x000000155c1f7220 */ /* 0x000fe20000410000 */
[----:B------:R-:W-:Y:S02]  /*2860*/  HADD2.F32 R34, -RZ, R7.H0_H0 ;  /* 0x20000007ff227230 */ /* 0x000fe40000004100 */
[----:B------:R-:W-:Y:S01]  /*2870*/  FFMA.FTZ R30, R30, R91, R32 ;  /* 0x0000005b1e1e7223 */ /* 0x000fe20000010020 */
[----:B------:R-:W-:-:S02]  /*2880*/  HADD2.F32 R90, -RZ, R66.H0_H0 ;  /* 0x20000042ff5a7230 */ /* 0x000fc40000004100 */
[----:B------:R-:W-:Y:S01]  /*2890*/  FMUL.FTZ R35, R92, R35 ;  /* 0x000000235c237220 */ /* 0x000fe20000410000 */
[----:B------:R-:W-:Y:S02]  /*28a0*/  HADD2.F32 R101, -RZ, R54.H0_H0 ;  /* 0x20000036ff657230 */ /* 0x000fe40000004100 */
[C---:B------:R-:W-:Y:S01]  /*28b0*/  FFMA.FTZ R100, R95.reuse, R100, R34 ;  /* 0x000000645f647223 */ /* 0x040fe20000010022 */
[----:B------:R-:W-:Y:S01]  /*28c0*/  HADD2.F32 R28, -RZ, R78.H1_H1 ;  /* 0x3000004eff1c7230 */ /* 0x000fe20000004100 */
[----:B------:R-:W-:Y:S01]  /*28d0*/  F2FP.F16.F32.PACK_AB R25, R30, R25 ;  /* 0x000000191e19723e */ /* 0x000fe200000000ff */
[----:B------:R-:W-:Y:S02]  /*28e0*/  HADD2.F32 R32, -RZ, R7.H1_H1 ;  /* 0x30000007ff207230 */ /* 0x000fe40000004100 */
[----:B------:R-:W-:Y:S01]  /*28f0*/  FFMA.FTZ R26, R95, R90, R101 ;  /* 0x0000005a5f1a7223 */ /* 0x000fe20000010065 */
[----:B------:R-:W-:Y:S02]  /*2900*/  HADD2.F32 R34, -RZ, R66.H1_H1 ;  /* 0x30000042ff227230 */ /* 0x000fe40000004100 */
[----:B------:R-:W-:Y:S01]  /*2910*/  FADD.FTZ R95, -R93, R23 ;  /* 0x000000175d5f7221 */ /* 0x000fe20000010100 */
[----:B------:R-:W-:-:S02]  /*2920*/  HADD2.F32 R33, -RZ, R54.H1_H1 ;  /* 0x30000036ff217230 */ /* 0x000fc40000004100 */
[C---:B------:R-:W-:Y:S01]  /*2930*/  FFMA.FTZ R21, R31.reuse, R28, R32 ;  /* 0x0000001c1f157223 */ /* 0x040fe20000010020 */
[----:B------:R-:W-:Y:S02]  /*2940*/  HADD2.F32 R90, -RZ, R79.H0_H0 ;  /* 0x2000004fff5a7230 */ /* 0x000fe40000004100 */
[----:B------:R-:W-:Y:S01]  /*2950*/  FMUL.FTZ R95, R92, R95 ;  /* 0x0000005f5c5f7220 */ /* 0x000fe20000410000 */
[----:B------:R-:W-:Y:S02]  /*2960*/  HADD2.F32 R94, -RZ, R6.H0_H0 ;  /* 0x20000006ff5e7230 */ /* 0x000fe40000004100 */
[----:B------:R-:W-:Y:S01]  /*2970*/  FFMA.FTZ R31, R31, R34, R33 ;  /* 0x000000221f1f7223 */ /* 0x000fe20000010021 */
[----:B------:R-:W-:Y:S01]  /*2980*/  FADD.FTZ R33, -R93, R16 ;  /* 0x000000105d217221 */ /* 0x000fe20000010100 */
[----:B------:R-:W-:Y:S02]  /*2990*/  HADD2.F32 R98, -RZ, R67.H0_H0 ;  /* 0x20000043ff627230 */ /* 0x000fe40000004100 */
[----:B------:R-:W-:-:S02]  /*29a0*/  HADD2.F32 R91, -RZ, R55.H0_H0 ;  /* 0x20000037ff5b7230 */ /* 0x000fc40000004100 */
[----:B------:R-:W-:Y:S01]  /*29b0*/  FMUL.FTZ R33, R92, R33 ;  /* 0x000000215c217220 */ /* 0x000fe20000410000 */
[----:B------:R-:W-:Y:S02]  /*29c0*/  HADD2.F32 R22, -RZ, R79.H1_H1 ;  /* 0x3000004fff167230 */ /* 0x000fe40000004100 */
[C---:B------:R-:W-:Y:S01]  /*29d0*/  FFMA.FTZ R23, R35.reuse, R90, R94 ;  /* 0x0000005a23177223 */ /* 0x040fe2000001005e */
[----:B------:R-:W-:Y:S02]  /*29e0*/  HADD2.F32 R28, -RZ, R6.H1_H1 ;  /* 0x30000006ff1c7230 */ /* 0x000fe40000004100 */
        /* <DEDUP_REMOVED lines=8> */
[----:B------:R-:W-:Y:S01]  /*2a70*/  FFMA.FTZ R28, R33, R16, R34 ;  /* 0x00000010211c7223 */ /* 0x000fe20000010022 */
[----:B------:R-:W-:Y:S01]  /*2a80*/  HADD2.F32 R34, -RZ, R56.H0_H0 ;  /* 0x20000038ff227230 */ /* 0x000fe20000004100 */
[----:B------:R-:W1:Y:S01]  /*2a90*/  @!P1 LDC.64 R16, c[0x0][0x3c0] ;  /* 0x0000f000ff109b82 */ /* 0x000e620000000a00 */
[----:B------:R-:W-:Y:S02]  /*2aa0*/  HADD2.F32 R90, -RZ, R72.H1_H1 ;  /* 0x30000048ff5a7230 */ /* 0x000fe40000004100 */
[----:B------:R-:W-:Y:S01]  /*2ab0*/  FFMA.FTZ R101, R95, R32, R101 ;  /* 0x000000205f657223 */ /* 0x000fe20000010065 */
[----:B------:R-:W-:Y:S01]  /*2ac0*/  HADD2.F32 R32, -RZ, R60.H0_H0 ;  /* 0x2000003cff207230 */ /* 0x000fe20000004100 */
[----:B------:R-:W-:Y:S01]  /*2ad0*/  F2FP.F16.F32.PACK_AB R23, R22, R23 ;  /* 0x000000171617723e */ /* 0x000fe200000000ff */
[----:B------:R-:W-:Y:S01]  /*2ae0*/  HADD2.F32 R94, -RZ, R5.H1_H1 ;  /* 0x30000005ff5e7230 */ /* 0x000fe20000004100 */
[----:B------:R-:W-:Y:S01]  /*2af0*/  F2FP.F16.F32.PACK_AB R22, R21, R100 ;  /* 0x000000641516723e */ /* 0x000fe200000000ff */
[----:B------:R-:W-:-:S02]  /*2b00*/  HADD2.F32 R95, -RZ, R57.H0_H0 ;  /* 0x20000039ff5f7230 */ /* 0x000fc40000004100 */
[----:B------:R-:W-:Y:S01]  /*2b10*/  FFMA.FTZ R32, R33, R32, R34 ;  /* 0x0000002021207223 */ /* 0x000fe20000010022 */
[----:B------:R-:W-:Y:S02]  /*2b20*/  HADD2.F32 R34, -RZ, R60.H1_H1 ;  /* 0x3000003cff227230 */ /* 0x000fe40000004100 */
[----:B------:R-:W-:Y:S01]  /*2b30*/  FFMA.FTZ R35, R91, R90, R94 ;  /* 0x0000005a5b237223 */ /* 0x000fe2000001005e */
[----:B------:R-:W-:Y:S02]  /*2b40*/  HADD2.F32 R90, -RZ, R56.H1_H1 ;  /* 0x30000038ff5a7230 */ /* 0x000fe40000004100 */
[----:B------:R-:W-:Y:S01]  /*2b50*/  FADD.FTZ R33, -R93, R18 ;  /* 0x000000125d217221 */ /* 0x000fe20000010100 */
[----:B------:R-:W-:Y:S01]  /*2b60*/  HADD2.F32 R94, -RZ, R73.H0_H0 ;  /* 0x20000049ff5e7230 */ /* 0x000fe20000004100 */
[----:B------:R-:W-:Y:S01]  /*2b70*/  F2FP.F16.F32.PACK_AB R21, R20, R97 ;  /* 0x000000611415723e */ /* 0x000fe200000000ff */
[----:B------:R-:W-:Y:S02]  /*2b80*/  HADD2.F32 R18, -RZ, R4.H0_H0 ;  /* 0x20000004ff127230 */ /* 0x000fe40000004100 */
[----:B------:R-:W-:Y:S01]  /*2b90*/  FFMA.FTZ R91, R91, R34, R90 ;  /* 0x000000225b5b7223 */ /* 0x000fe2000001005a */
[----:B------:R-:W-:Y:S01]  /*2ba0*/  FMUL.FTZ R33, R92, R33 ;  /* 0x000000215c217220 */ /* 0x000fe20000410000 */
[--C-:B------:R-:W-:Y:S01]  /*2bb0*/  HADD2.F32 R34, -RZ, R61.reuse.H0_H0 ;  /* 0x2000003dff227230 */ /* 0x100fe20000004100 */
[----:B------:R-:W-:Y:S01]  /*2bc0*/  F2FP.F16.F32.PACK_AB R20, R96, R27 ;  /* 0x0000001b6014723e */ /* 0x000fe200000000ff */
        /* <DEDUP_REMOVED lines=8> */
[----:B-1----:R-:W-:Y:S01]  /*2c50*/  @!P1 IMAD.WIDE R16, R14, 0x4, R16 ;  /* 0x000000040e109825 */ /* 0x002fe200078e0210 */
[----:B------:R-:W1:Y:S01]  /*2c60*/  LDC.64 R116, c[0x0][0x428] ;  /* 0x00010a00ff747b82 */ /* 0x000e620000000a00 */
[----:B------:R-:W-:-:S02]  /*2c70*/  F2FP.F16.F32.PACK_AB R26, R31, R26 ;  /* 0x0000001a1f1a723e */ /* 0x000fc400000000ff */
[----:B------:R-:W-:Y:S01]  /*2c80*/  FFMA.FTZ R95, R19, R18, R34 ;  /* 0x00000012135f7223 */ /* 0x000fe20000010022 */
[----:B------:R-:W-:Y:S01]  /*2c90*/  FADD.FTZ R19, -R93, R84 ;  /* 0x000000545d137221 */ /* 0x000fe20000010100 */
[----:B------:R2:W-:Y:S01]  /*2ca0*/  @!P1 STG.E desc[UR6][R16.64], R99 ;  /* 0x0000006310009986 */ /* 0x0005e2000c101906 */
[----:B------:R-:W-:Y:S01]  /*2cb0*/  HADD2.F32 R18, -RZ, R3.H0_H0 ;  /* 0x20000003ff127230 */ /* 0x000fe20000004100 */
[----:B------:R-:W-:Y:S01]  /*2cc0*/  F2FP.F16.F32.PACK_AB R28, R35, R28 ;  /* 0x0000001c231c723e */ /* 0x000fe200000000ff */
[----:B------:R-:W-:Y:S02]  /*2cd0*/  HADD2.F32 R34, -RZ, R62.H0_H0 ;  /* 0x2000003eff227230 */ /* 0x000fe40000004100 */
[----:B------:R-:W-:Y:S01]  /*2ce0*/  FMUL.FTZ R19, R92, R19 ;  /* 0x000000135c137220 */ /* 0x000fe20000410000 */
[----:B0-----:R-:W-:Y:S01]  /*2cf0*/  @!P1 IMAD.WIDE R120, R14, 0x4, R120 ;  /* 0x000000040e789825 */ /* 0x001fe200078e0278 */
[----:B------:R-:W-:Y:S02]  /*2d00*/  F2FP.F16.F32.PACK_AB R29, R95, R94 ;  /* 0x0000005e5f1d723e */ /* 0x000fe400000000ff */
[----:B------:R-:W-:Y:S01]  /*2d10*/  F2FP.F16.F32.PACK_AB R33, R90, R33 ;  /* 0x000000215a21723e */ /* 0x000fe200000000ff */
[----:B------:R-:W-:Y:S01]  /*2d20*/  HADD2.F32 R84, -RZ, R74.H1_H1 ;  /* 0x3000004aff547230 */ /* 0x000fe20000004100 */
[----:B------:R-:W-:Y:S01]  /*2d30*/  @!P1 STG.E desc[UR6][R120.64], R92 ;  /* 0x0000005c78009986 */ /* 0x000fe2000c101906 */
[----:B------:R-:W-:Y:S01]  /*2d40*/  HADD2.F32 R122, -RZ, R2.H0_H0 ;  /* 0x20000002ff7a7230 */ /* 0x000fe20000004100 */
[----:B------:R-:W-:Y:S01]  /*2d50*/  F2FP.F16.F32.PACK_AB R32, R91, R32 ;  /* 0x000000205b20723e */ /* 0x000fe200000000ff */
[----:B--2---:R-:W-:-:S02]  /*2d60*/  HADD2.F32 R16, -RZ, R74.H0_H0 ;  /* 0x2000004aff107230 */ /* 0x004fc40000004100 */
[----:B------:R-:W-:-:S03]  /*2d70*/  HADD2.F32 R17, -RZ, R58.H0_H0 ;  /* 0x2000003aff117230 */ /* 0x000fc60000004100 */
[C---:B------:R-:W-:Y:S01]  /*2d80*/  FFMA.FTZ R99, R19.reuse, R16, R18 ;  /* 0x0000001013637223 */ /* 0x040fe20000010012 */
[----:B------:R-:W-:Y:S01]  /*2d90*/  F2FP.F16.F32.PACK_AB R18, R114, R115 ;  /* 0x000000737212723e */ /* 0x000fe200000000ff */
[----:B------:R-:W-:Y:S01]  /*2da0*/  FFMA.FTZ R34, R19, R34, R17 ;  /* 0x0000002213227223 */ /* 0x000fe20000010011 */
[----:B------:R-:W-:Y:S01]  /*2db0*/  F2FP.F16.F32.PACK_AB R19, R118, R119 ;  /* 0x000000777613723e */ /* 0x000fe200000000ff */
[----:B------:R-:W-:Y:S01]  /*2dc0*/  FADD.FTZ R115, -R93, R86 ;  /* 0x000000565d737221 */ /* 0x000fe20000010100 */
[----:B------:R-:W0:Y:S01]  /*2dd0*/  LDC.64 R118, c[0x0][0x430] ;  /* 0x00010c00ff767b82 */ /* 0x000e220000000a00 */
[----:B------:R-:W-:Y:S01]  /*2de0*/  F2FP.F16.F32.PACK_AB R17, R112, R113 ;  /* 0x000000717011723e */ /* 0x000fe200000000ff */
[----:B-1----:R-:W-:Y:S01]  /*2df0*/  IMAD.WIDE.U32 R112, R88, 0x10, R116 ;  /* 0x0000001058707825 */ /* 0x002fe200078e0074 */
[----:B------:R-:W-:-:S03]  /*2e00*/  F2FP.F16.F32.PACK_AB R16, R110, R107 ;  /* 0x0000006b6e10723e */ /* 0x000fc600000000ff */
[----:B------:R-:W-:Y:S01]  /*2e10*/  FADD.FTZ R93, -R93, R87 ;  /* 0x000000575d5d7221 */ /* 0x000fe20000010100 */
[C---:B------:R-:W-:Y:S01]  /*2e20*/  FMUL.FTZ R87, R92.reuse, R115 ;  /* 0x000000735c577220 */ /* 0x040fe20000410000 */
[----:B------:R-:W-:Y:S02]  /*2e30*/  HADD2.F32 R86, -RZ, R3.H1_H1 ;  /* 0x30000003ff567230 */ /* 0x000fe40000004100 */
[----:B------:R-:W-:Y:S01]  /*2e40*/  HADD2.F32 R110, -RZ, R62.H1_H1 ;  /* 0x3000003eff6e7230 */ /* 0x000fe20000004100 */
[----:B------:R1:W-:Y:S01]  /*2e50*/  STG.E.128 desc[UR6][R112.64], R16 ;  /* 0x0000001070007986 */ /* 0x0003e2000c101d06 */
[----:B------:R-:W-:Y:S02]  /*2e60*/  HADD2.F32 R107, -RZ, R58.H1_H1 ;  /* 0x3000003aff6b7230 */ /* 0x000fe40000004100 */
[----:B------:R-:W-:Y:S01]  /*2e70*/  FMUL.FTZ R93, R92, R93 ;  /* 0x0000005d5c5d7220 */ /* 0x000fe20000410000 */
[----:B------:R-:W-:Y:S02]  /*2e80*/  HADD2.F32 R114, -RZ, R75.H0_H0 ;  /* 0x2000004bff727230 */ /* 0x000fe40000004100 */
[----:B------:R-:W-:Y:S01]  /*2e90*/  FFMA.FTZ R107, R85, R110, R107 ;  /* 0x0000006e556b7223 */ /* 0x000fe2000001006b */
[----:B------:R-:W-:-:S02]  /*2ea0*/  HADD2.F32 R110, -RZ, R63.H0_H0 ;  /* 0x2000003fff6e7230 */ /* 0x000fc40000004100 */
[----:B------:R-:W-:Y:S01]  /*2eb0*/  FFMA.FTZ R115, R87, R114, R122 ;  /* 0x0000007257737223 */ /* 0x000fe2000001007a */
[----:B------:R-:W-:Y:S01]  /*2ec0*/  HADD2.F32 R114, -RZ, R75.H1_H1 ;  /* 0x3000004bff727230 */ /* 0x000fe20000004100 */
[----:B------:R-:W-:Y:S01]  /*2ed0*/  F2FP.F16.F32.PACK_AB R34, R107, R34 ;  /* 0x000000226b22723e */ /* 0x000fe200000000ff */
[----:B-1----:R-:W-:Y:S01]  /*2ee0*/  FFMA.FTZ R112, R85, R84, R86 ;  /* 0x0000005455707223 */ /* 0x002fe20000010056 */
[----:B------:R-:W-:Y:S01]  /*2ef0*/  HADD2.F32 R16, -RZ, R59.H0_H0 ;  /* 0x2000003bff107230 */ /* 0x000fe20000004100 */
[----:B------:R-:W-:Y:S01]  /*2f00*/  F2FP.F16.F32.PACK_AB R19, R108, R111 ;  /* 0x0000006f6c13723e */ /* 0x000fe200000000ff */
[----:B------:R-:W-:Y:S01]  /*2f10*/  HADD2.F32 R84, -RZ, R63.H1_H1 ;  /* 0x3000003fff547230 */ /* 0x000fe20000004100 */
[----:B------:R-:W-:Y:S01]  /*2f20*/  F2FP.F16.F32.PACK_AB R17, R104, R105 ;  /* 0x000000696811723e */ /* 0x000fe200000000ff */
[----:B------:R-:W-:Y:S02]  /*2f30*/  HADD2.F32 R113, -RZ, R59.H1_H1 ;  /* 0x3000003bff717230 */ /* 0x000fe40000004100 */
[----:B------:R-:W-:Y:S01]  /*2f40*/  FFMA.FTZ R110, R87, R110, R16 ;  /* 0x0000006e576e7223 */ /* 0x000fe20000010010 */
[----:B------:R-:W-:Y:S01]  /*2f50*/  HADD2.F32 R18, -RZ, R2.H1_H1 ;  /* 0x30000002ff127230 */ /* 0x000fe20000004100 */
[----:B------:R-:W-:Y:S01]  /*2f60*/  F2FP.F16.F32.PACK_AB R16, R102, R103 ;  /* 0x000000676610723e */ /* 0x000fe200000000ff */
[----:B------:R-:W-:-:S04]  /*2f70*/  IMAD.WIDE.U32 R86, R15, 0x10, R116 ;  /* 0x000000100f567825 */ /* 0x000fc800078e0074 */
[C---:B------:R-:W-:Y:S01]  /*2f80*/  FFMA.FTZ R113, R93.reuse, R84, R113 ;  /* 0x000000545d717223 */ /* 0x040fe20000010071 */
[----:B------:R-:W-:Y:S01]  /*2f90*/  F2FP.F16.F32.PACK_AB R30, R112, R99 ;  /* 0x00000063701e723e */ /* 0x000fe200000000ff */
[----:B------:R-:W-:Y:S01]  /*2fa0*/  FFMA.FTZ R114, R93, R114, R18 ;  /* 0x000000725d727223 */ /* 0x000fe20000010012 */
[----:B------:R-:W-:Y:S01]  /*2fb0*/  IMAD.WIDE.U32 R84, R89, 0x10, R116 ;  /* 0x0000001059547825 */ /* 0x000fe200078e0074 */
[----:B------:R-:W-:Y:S02]  /*2fc0*/  F2FP.F16.F32.PACK_AB R18, R106, R109 ;  /* 0x0000006d6a12723e */ /* 0x000fe400000000ff */
[----:B------:R-:W-:Y:S01]  /*2fd0*/  F2FP.F16.F32.PACK_AB R35, R113, R110 ;  /* 0x0000006e7123723e */ /* 0x000fe200000000ff */
[----:B0-----:R-:W-:Y:S01]  /*2fe0*/  IMAD.WIDE.U32 R92, R88, 0x10, R118 ;  /* 0x00000010585c7825 */ /* 0x001fe200078e0076 */
[----:B------:R-:W-:-:S03]  /*2ff0*/  F2FP.F16.F32.PACK_AB R31, R114, R115 ;  /* 0x00000073721f723e */ /* 0x000fc600000000ff */
[--C-:B------:R-:W-:Y:S01]  /*3000*/  IMAD.WIDE.U32 R116, R15, 0x10, R118.reuse ;  /* 0x000000100f747825 */ /* 0x100fe200078e0076 */
[----:B------:R1:W-:Y:S03]  /*3010*/  STG.E.128 desc[UR6][R92.64], R16 ;  /* 0x000000105c007986 */ /* 0x0003e6000c101d06 */
[----:B------:R-:W-:Y:S01]  /*3020*/  IMAD.WIDE.U32 R118, R89, 0x10, R118 ;  /* 0x0000001059767825 */ /* 0x000fe200078e0076 */
[----:B------:R1:W-:Y:S01]  /*3030*/  STG.E.128 desc[UR6][R86.64], R20 ;  /* 0x0000001456007986 */ /* 0x0003e2000c101d06 */
[----:B------:R-:W0:Y:S03]  /*3040*/  LDC.64 R88, c[0x0][0x380] ;  /* 0x0000e000ff587b82 */ /* 0x000e260000000a00 */
[----:B------:R1:W-:Y:S04]  /*3050*/  STG.E.128 desc[UR6][R116.64], R24 ;  /* 0x0000001874007986 */ /* 0x0003e8000c101d06 */
[----:B------:R1:W-:Y:S04]  /*3060*/  STG.E.128 desc[UR6][R84.64], R28 ;  /* 0x0000001c54007986 */ /* 0x0003e8000c101d06 */
[----:B------:R1:W-:Y:S01]  /*3070*/  STG.E.128 desc[UR6][R118.64], R32 ;  /* 0x0000002076007986 */ /* 0x0003e2000c101d06 */
[----:B0-----:R-:W-:-:S04]  /*3080*/  LEA R14, R88, R14, 0x2 ;  /* 0x0000000e580e7211 */ /* 0x001fc800078e10ff */
[----:B------:R-:W-:-:S13]  /*3090*/  ISETP.GE.AND P1, PT, R14, R89, PT ;  /* 0x000000590e00720c */ /* 0x000fda0003f26270 */
[----:B-1----:R-:W-:Y:S05]  /*30a0*/  @!P1 BRA `(.L_x_10356) ;  /* 0xffffffd400cc9947 */ /* 0x002fea000383ffff */
[----:B------:R-:W-:Y:S05]  /*30b0*/  EXIT ;  /* 0x000000000000794d */ /* 0x000fea0003800000 */
.L_x_10355:
        /* <DEDUP_REMOVED lines=8> */
.L_x_10358:
[----:B------:R-:W-:Y:S05]  /*3140*/  BSYNC B0 ;  /* 0x0000000000007941 */ /* 0x000fea0003800000 */
.L_x_10357:
        /* <DEDUP_REMOVED lines=9> */
.L_x_10359:
[----:B------:R-:W-:Y:S01]  /*31e0*/  HFMA2 R100, -RZ, RZ, 0, 2.384185791015625e-07 ;  /* 0x00000004ff647431 */ /* 0x000fe200000001ff */
[----:B------:R-:W-:-:S05]  /*31f0*/  MOV R90, R97 ;  /* 0x00000061005a7202 */ /* 0x000fca0000000f00 */
[----:B------:R-:W-:-:S05]  /*3200*/  FADD.FTZ R94, R93, R90 ;  /* 0x0000005a5d5e7221 */ /* 0x000fca0000010000 */
[----:B------:R-:W-:-:S07]  /*3210*/  MOV R101, R94 ;  /* 0x0000005e00657202 */ /* 0x000fce0000000f00 */
[----:B------:R-:W-:Y:S05]  /*3220*/  WARPSYNC.COLLECTIVE R98, `(.L_x_10360) ;  /* 0x0000000062087348 */ /* 0x000fea0003c00000 */
[----:B------:R0:W1:Y:S02]  /*3230*/  SHFL.BFLY P3, R97, R101, R100, R103 ;  /* 0x0c00006465617389 */ /* 0x0000640000060067 */
[----:B01----:R-:W-:Y:S05]  /*3240*/  ENDCOLLECTIVE ;  /* 0x000000000000791b */ /* 0x003fea0003800000 */
.L_x_10360:
        /* <DEDUP_REMOVED lines=8> */
.L_x_10361:
[----:B------:R-:W-:Y:S01]  /*32d0*/  HFMA2 R100, -RZ, RZ, 0, 9.5367431640625e-07 ;  /* 0x00000010ff647431 */ /* 0x000fe200000001ff */
[----:B------:R-:W-:-:S05]  /*32e0*/  MOV R90, R97 ;  /* 0x00000061005a7202 */ /* 0x000fca0000000f00 */
[----:B------:R-:W-:-:S05]  /*32f0*/  FADD.FTZ R96, R95, R90 ;  /* 0x0000005a5f607221 */ /* 0x000fca0000010000 */
[----:B------:R-:W-:-:S07]  /*3300*/  MOV R101, R96 ;  /* 0x0000006000657202 */ /* 0x000fce0000000f00 */
[----:B------:R-:W-:Y:S05]  /*3310*/  WARPSYNC.COLLECTIVE R98, `(.L_x_10362) ;  /* 0x0000000062087348 */ /* 0x000fea0003c00000 */
[----:B------:R0:W1:Y:S02]  /*3320*/  SHFL.BFLY P3, R97, R101, R100, R103 ;  /* 0x0c00006465617389 */ /* 0x0000640000060067 */
[----:B01----:R-:W-:Y:S05]  /*3330*/  ENDCOLLECTIVE ;  /* 0x000000000000791b */ /* 0x003fea0003800000 */
.L_x_10362:
[----:B------:R-:W-:Y:S02]  /*3340*/  HFMA2 R100, -RZ, RZ, 0, 5.9604644775390625e-08 ;  /* 0x00000001ff647431 */ /* 0x000fe400000001ff */
        /* <DEDUP_REMOVED lines=54> */
.L_x_10363:
[----:B------:R-:W-:Y:S01]  /*36b0*/  HFMA2 R100, -RZ, RZ, 0, 1.1920928955078125e-07 ;  /* 0x00000002ff647431 */ /* 0x000fe200000001ff */
[----:B------:R-:W-:-:S05]  /*36c0*/  MOV R93, R97 ;  /* 0x00000061005d7202 */ /* 0x000fca0000000f00 */
[----:B------:R-:W-:-:S05]  /*36d0*/  FADD.FTZ R93, R90, R93 ;  /* 0x0000005d5a5d7221 */ /* 0x000fca0000010000 */
[----:B------:R-:W-:-:S07]  /*36e0*/  MOV R101, R93 ;  /* 0x0000005d00657202 */ /* 0x000fce0000000f00 */
[----:B------:R-:W-:Y:S05]  /*36f0*/  WARPSYNC.COLLECTIVE R98, `(.L_x_10364) ;  /* 0x0000000062087348 */ /* 0x000fea0003c00000 */
[----:B------:R0:W1:Y:S02]  /*3700*/  SHFL.BFLY P3, R97, R101, R100, R103 ;  /* 0x0c00006465617389 */ /* 0x0000640000060067 */
[----:B01----:R-:W-:Y:S05]  /*3710*/  ENDCOLLECTIVE ;  /* 0x000000000000791b */ /* 0x003fea0003800000 */
.L_x_10364:
[----:B------:R-:W-:Y:S01]  /*3720*/  HFMA2 R100, -RZ, RZ, 0, 2.384185791015625e-07 ;  /* 0x00000004ff647431 */ /* 0x000fe200000001ff */
[----:B------:R-:W-:-:S05]  /*3730*/  MOV R92, R97 ;  /* 0x00000061005c7202 */ /* 0x000fca0000000f00 */
[----:B------:R-:W-:-:S05]  /*3740*/  FADD.FTZ R92, R93, R92 ;  /* 0x0000005c5d5c7221 */ /* 0x000fca0000010000 */
[----:B------:R-:W-:-:S07]  /*3750*/  MOV R101, R92 ;  /* 0x0000005c00657202 */ /* 0x000fce0000000f00 */
[----:B------:R-:W-:Y:S05]  /*3760*/  WARPSYNC.COLLECTIVE R98, `(.L_x_10365) ;  /* 0x0000000062087348 */ /* 0x000fea0003c00000 */
[----:B------:R0:W1:Y:S02]  /*3770*/  SHFL.BFLY P3, R97, R101, R100, R103 ;  /* 0x0c00006465617389 */ /* 0x0000640000060067 */
[----:B01----:R-:W-:Y:S05]  /*3780*/  ENDCOLLECTIVE ;  /* 0x000000000000791b */ /* 0x003fea0003800000 */
.L_x_10365:
[----:B------:R-:W-:Y:S01]  /*3790*/  HFMA2 R100, -RZ, RZ, 0, 4.76837158203125e-07 ;  /* 0x00000008ff647431 */ /* 0x000fe200000001ff */
[----:B------:R-:W-:-:S05]  /*37a0*/  MOV R95, R97 ;  /* 0x00000061005f7202 */ /* 0x000fca0000000f00 */
[----:B------:R-:W-:-:S05]  /*37b0*/  FADD.FTZ R95, R92, R95 ;  /* 0x0000005f5c5f7221 */ /* 0x000fca0000010000 */
[----:B------:R-:W-:-:S07]  /*37c0*/  MOV R101, R95 ;  /* 0x0000005f00657202 */ /* 0x000fce0000000f00 */
[----:B------:R-:W-:Y:S05]  /*37d0*/  WARPSYNC.COLLECTIVE R98, `(.L_x_10366) ;  /* 0x0000000062087348 */ /* 0x000fea0003c00000 */
[----:B------:R0:W1:Y:S02]  /*37e0*/  SHFL.BFLY P3, R97, R101, R100, R103 ;  /* 0x0c00006465617389 */ /* 0x0000640000060067 */
[----:B01----:R-:W-:Y:S05]  /*37f0*/  ENDCOLLECTIVE ;  /* 0x000000000000791b */ /* 0x003fea0003800000 */
.L_x_10366:
[----:B------:R-:W-:Y:S01]  /*3800*/  HFMA2 R100, -RZ, RZ, 0, 9.5367431640625e-07 ;  /* 0x00000010ff647431 */ /* 0x000fe200000001ff */
[----:B------:R-:W-:-:S05]  /*3810*/  MOV R94, R97 ;  /* 0x00000061005e7202 */ /* 0x000fca0000000f00 */
[----:B------:R-:W-:-:S05]  /*3820*/  FADD.FTZ R94, R95, R94 ;  /* 0x0000005e5f5e7221 */ /* 0x000fca0000010000 */
[----:B------:R-:W-:-:S07]  /*3830*/  MOV R101, R94 ;  /* 0x0000005e00657202 */ /* 0x000fce0000000f00 */
[----:B------:R-:W-:Y:S05]  /*3840*/  WARPSYNC.COLLECTIVE R98, `(.L_x_10367) ;  /* 0x0000000062087348 */ /* 0x000fea0003c00000 */
[----:B------:R0:W1:Y:S02]  /*3850*/  SHFL.BFLY P3, R97, R101, R100, R103 ;  /* 0x0c00006465617389 */ /* 0x0000640000060067 */
[----:B01----:R-:W-:Y:S05]  /*3860*/  ENDCOLLECTIVE ;  /* 0x000000000000791b */ /* 0x003fea0003800000 */
.L_x_10367:
[----:B------:R-:W-:Y:S05]  /*3870*/  BRA `(.L_x_10368) ;  /* 0xffffffe800307947 */ /* 0x000fea000383ffff */
.L_x_10369:
        /* <DEDUP_REMOVED lines=16> */
.L_x_17394:


//--------------------- .text._ZN10layer_norm31ln_parallel_residual_fwd_kernelINS_13Kernel_traitsI6__halfS2_fS2_fjLj768ELj1ELj4ELj1ELj16ENS_18Kernel_traits_baseILj768ES2_S2_fS2_fjLj128EEEEELb0ELb1ELb0EEEvNS_9FwdParamsE --------------------------
	.section	.text._ZN10layer_norm31ln_parallel_residual_fwd_kernelINS_13Kernel_traitsI6__halfS2_fS2_fjLj768ELj1ELj4ELj1ELj16ENS_18Kernel_traits_baseILj768ES2_S2_fS2_fjLj128EEEEELb0ELb1ELb0EEEvNS_9FwdParamsE,"ax",@progbits
	.align	128
        .global         _ZN10layer_norm31ln_parallel_residual_fwd_kernelINS_13Kernel_traitsI6__halfS2_fS2_fjLj768ELj1ELj4ELj1ELj16ENS_18Kernel_traits_baseILj768ES2_S2_fS2_fjLj128EEEEELb0ELb1ELb0EEEvNS_9FwdParamsE
        .type           _ZN10layer_norm31ln_parallel_residual_fwd_kernelINS_13Kernel_traitsI6__halfS2_fS2_fjLj768ELj1ELj4ELj1ELj16ENS_18Kernel_traits_baseILj768ES2_S2_fS2_fjLj128EEEEELb0ELb1ELb0EEEvNS_9FwdParamsE,@function
        .size           _ZN10layer_norm31ln_parallel_residual_fwd_kernelINS_13Kernel_traitsI6__halfS2_fS2_fjLj768ELj1ELj4ELj1ELj16ENS_18Kernel_traits_baseILj768ES2_S2_fS2_fjLj128EEEEELb0ELb1ELb0EEEvNS_9FwdParamsE,(.L_x_17395 - _ZN10layer_norm31ln_parallel_residual_fwd_kernelINS_13Kernel_traitsI6__halfS2_fS2_fjLj768ELj1ELj4ELj1ELj16ENS_18Kernel_traits_baseILj768ES2_S2_fS2_fjLj128EEEEELb0ELb1ELb0EEEvNS_9FwdParamsE)
        .other          _ZN10layer_norm31ln_parallel_residual_fwd_kernelINS_13Kernel_traitsI6__halfS2_fS2_fjLj768ELj1ELj4ELj1ELj16ENS_18Kernel_traits_baseILj768ES2_S2_fS2_fjLj128EEEEELb0ELb1ELb0EEEvNS_9FwdParamsE,@"STO_CUDA_ENTRY STV_DEFAULT"
_ZN10layer_norm31ln_parallel_residual_fwd_kernelINS_13Kernel_traitsI6__halfS2_fS2_fjLj768ELj1ELj4ELj1ELj16ENS_18Kernel_traits_baseILj768ES2_S2_fS2_fjLj128EEEEELb0ELb1ELb0EEEvNS_9FwdParamsE:
.text._ZN10layer_norm31ln_parallel_residual_fwd_kernelINS_13Kernel_traitsI6__halfS2_fS2_fjLj768ELj1ELj4ELj1ELj16ENS_18Kernel_traits_baseILj768ES2_S2_fS2_fjLj128EEEEELb0ELb1ELb0EEEvNS_9FwdParamsE:
        /* <DEDUP_REMOVED lines=44> */
.L_x_10371:
        /* <DEDUP_REMOVED lines=22> */
.L_x_10372:
[----:B------:R-:W-:Y:S05]  /*0420*/  BSYNC.RECONVERGENT B0 ;  /* 0x0000000000007941 */ /* 0x000fea0003800200 */
.L_x_10370:
[----:B------:R-:W0:Y:S01]  /*0430*/  LDCU UR4, c[0x0][0x384] ;  /* 0x00007080ff0477ac */ /* 0x000e220008000800 */
[----:B------:R-:W1:Y:S01]  /*0440*/  LDCU UR13, c[0x0][0x388] ;  /* 0x00007100ff0d77ac */ /* 0x000e620008000800 */
[----:B------:R-:W2:Y:S01]  /*0450*/  LDCU.U8 UR5, c[0x0][0x410] ;  /* 0x00008200ff0577ac */ /* 0x000ea20008000000 */
[----:B------:R-:W3:Y:S01]  /*0460*/  LDCU UR12, c[0x0][0x448] ;  /* 0x00008900ff0c77ac */ /* 0x000ee20008000800 */
[----:B------:R-:W4:Y:S01]  /*0470*/  LDCU.64 UR8, c[0x0][0x398] ;  /* 0x00007300ff0877ac */ /* 0x000f220008000a00 */
[----:B0-----:R-:W-:Y:S01]  /*0480*/  ISETP.GE.AND P1, PT, R2, UR4, PT ;  /* 0x0000000402007c0c */ /* 0x001fe2000bf26270 */
[----:B------:R-:W0:-:S12]  /*0490*/  LDCU.64 UR10, c[0x0][0x3a0] ;  /* 0x00007400ff0a77ac */ /* 0x000e180008000a00 */
[----:B01234-:R-:W-:Y:S05]  /*04a0*/  @P1 EXIT ;  /* 0x000000000000194d */ /* 0x01ffea0003800000 */
.L_x_10398:
        /* <DEDUP_REMOVED lines=36> */
.L_x_10376:
        /* <DEDUP_REMOVED lines=17> */
.L_x_10375:
[----:B------:R-:W-:-:S04]  /*0800*/  UISETP.NE.U32.AND UP0, UPT, UR10, URZ, UPT ;  /* 0x000000ff0a00728c */ /* 0x000fc8000bf05070 */
[----:B------:R-:W-:-:S09]  /*0810*/  UISETP.NE.AND.EX UP0, UPT, UR11, URZ, UPT, UP0 ;  /* 0x000000ff0b00728c */ /* 0x000fd2000bf05300 */
[----:B------:R-:W-:Y:S05]  /*0820*/  BRA.U UP0, `(.L_x_10378) ;  /* 0x0000000100647547 */ /* 0x000fea000b800000 */
[--C-:B-----5:R-:W-:Y:S02]  /*0830*/  HADD2.F32 R43, -RZ, R44.reuse.H0_H0 ;  /* 0x2000002cff2b7230 */ /* 0x120fe40000004100 */
[----:B------:R-:W-:Y:S02]  /*0840*/  HADD2.F32 R64, -RZ, R44.H1_H1 ;  /* 0x3000002cff407230 */ /* 0x000fe40000004100 */
[----:B------:R-:W-:Y:S02]  /*0850*/  HADD2.F32 R65, -RZ, R45.H0_H0 ;  /* 0x2000002dff417230 */ /* 0x000fe40000004100 */
[--C-:B------:R-:W-:Y:S02]  /*0860*/  HADD2.F32 R40, -RZ, R28.reuse.H0_H0 ;  /* 0x2000001cff287230 */ /* 0x100fe40000004100 */
[----:B------:R-:W-:Y:S02]  /*0870*/  HADD2.F32 R41, -RZ, R28.H1_H1 ;  /* 0x3000001cff297230 */ /* 0x000fe40000004100 */
[----:B------:R-:W-:-:S02]  /*0880*/  HADD2.F32 R42, -RZ, R29.H0_H0 ;  /* 0x2000001dff2a7230 */ /* 0x000fc40000004100 */
[----:B------:R-:W-:Y:S01]  /*0890*/  FADD.FTZ R40, R43, R40 ;  /* 0x000000282b287221 */ /* 0x000fe20000010000 */
[----:B------:R-:W-:Y:S02]  /*08a0*/  HADD2.F32 R70, -RZ, R45.H1_H1 ;  /* 0x3000002dff467230 */ /* 0x000fe40000004100 */
[----:B------:R-:W-:Y:S01]  /*08b0*/  FADD.FTZ R41, R64, R41 ;  /* 0x0000002940297221 */ /* 0x000fe20000010000 */
[--C-:B------:R-:W-:Y:S02]  /*08c0*/  HADD2.F32 R44, -RZ, R46.reuse.H0_H0 ;  /* 0x2000002eff2c7230 */ /* 0x100fe40000004100 */
[----:B------:R-:W-:Y:S01]  /*08d0*/  FADD.FTZ R42, R65, R42 ;  /* 0x0000002a412a7221 */ /* 0x000fe20000010000 */
[----:B------:R-:W-:Y:S02]  /*08e0*/  HADD2.F32 R45, -RZ, R46.H1_H1 ;  /* 0x3000002eff2d7230 */ /* 0x000fe40000004100 */
[--C-:B------:R-:W-:Y:S02]  /*08f0*/  HADD2.F32 R46, -RZ, R47.reuse.H0_H0 ;  /* 0x2000002fff2e7230 */ /* 0x100fe40000004100 */
[----:B------:R-:W-:-:S02]  /*0900*/  HADD2.F32 R47, -RZ, R47.H1_H1 ;  /* 0x3000002fff2f7230 */ /* 0x000fc40000004100 */
[----:B------:R-:W-:Y:S02]  /*0910*/  HADD2.F32 R43, -RZ, R29.H1_H1 ;  /* 0x3000001dff2b7230 */ /* 0x000fe40000004100 */
[--C-:B------:R-:W-:Y:S02]  /*0920*/  HADD2.F32 R65, -RZ, R30.reuse.H0_H0 ;  /* 0x2000001eff417230 */ /* 0x100fe40000004100 */
        /* <DEDUP_REMOVED lines=9> */
.L_x_10378:
[--C-:B-----5:R-:W-:Y:S02]  /*09c0*/  HADD2.F32 R43, -RZ, R44.reuse.H0_H0 ;  /* 0x2000002cff2b7230 */ /* 0x120fe40000004100 */
[--C-:B------:R-:W-:Y:S02]  /*09d0*/  HADD2.F32 R64, -RZ, R45.reuse.H0_H0 ;  /* 0x2000002dff407230 */ /* 0x100fe40000004100 */
[----:B------:R-:W-:Y:S02]  /*09e0*/  HADD2.F32 R66, -RZ, R45.H1_H1 ;  /* 0x3000002dff427230 */ /* 0x000fe40000004100 */
[----:B------:R-:W-:Y:S02]  /*09f0*/  HADD2.F32 R44, -RZ, R44.H1_H1 ;  /* 0x3000002cff2c7230 */ /* 0x000fe40000004100 */
[--C-:B------:R-:W-:Y:S02]  /*0a00*/  HADD2.F32 R45, -RZ, R28.reuse.H1_H1 ;  /* 0x3000001cff2d7230 */ /* 0x100fe40000004100 */
[----:B------:R-:W-:-:S02]  /*0a10*/  HADD2.F32 R42, -RZ, R28.H0_H0 ;  /* 0x2000001cff2a7230 */ /* 0x000fc40000004100 */
        /* <DEDUP_REMOVED lines=8> */
[----:B------:R-:W-:-:S02]  /*0aa0*/  HADD2.F32 R46, -RZ, R46.H1_H1 ;  /* 0x3000002eff2e7230 */ /* 0x000fc40000004100 */
[--C-:B------:R-:W-:Y:S02]  /*0ab0*/  HADD2.F32 R40, -RZ, R47.reuse.H0_H0 ;  /* 0x2000002fff287230 */ /* 0x100fe40000004100 */
[----:B------:R-:W-:Y:S01]  /*0ac0*/  FADD.FTZ R45, R41, R42 ;  /* 0x0000002a292d7221 */ /* 0x000fe20000010000 */
[----:B------:R-:W-:Y:S02]  /*0ad0*/  HADD2.F32 R67, -RZ, R30.H1_H1 ;  /* 0x3000001eff437230 */ /* 0x000fe40000004100 */
[----:B------:R-:W-:Y:S01]  /*0ae0*/  FADD.FTZ R41, R33, R44 ;  /* 0x0000002c21297221 */ /* 0x000fe20000010000 */
        /* <DEDUP_REMOVED lines=13> */
.L_x_10377:
[----:B------:R-:W0:Y:S01]  /*0bc0*/  LDC.64 R66, c[0x0][0x3a8] ;  /* 0x0000ea00ff427b82 */ /* 0x000e220000000a00 */
[C---:B------:R-:W-:Y:S01]  /*0bd0*/  IADD3 R64, PT, PT, R0.reuse, 0x20, RZ ;  /* 0x0000002000407810 */ /* 0x040fe20007ffe0ff */
[----:B0-----:R-:W-:-:S05]  /*0be0*/  IMAD.WIDE.U32 R66, R0, 0x20, R66 ;  /* 0x0000002000427825 */ /* 0x001fca00078e0042 */
[----:B------:R0:W-:Y:S04]  /*0bf0*/  STG.E.128 desc[UR6][R66.64], R40 ;  /* 0x0000002842007986 */ /* 0x0001e8000c101d06 */
[----:B------:R0:W-:Y:S02]  /*0c00*/  STG.E.128 desc[UR6][R66.64+0x10], R44 ;  /* 0x0000102c42007986 */ /* 0x0001e4000c101d06 */
.L_x_10374:
[----:B------:R-:W-:Y:S05]  /*0c10*/  BSYNC.RECONVERGENT B0 ;  /* 0x0000000000007941 */ /* 0x000fea0003800200 */
.L_x_10373:
        /* <DEDUP_REMOVED lines=19> */
[--C-:B-1---5:R-:W-:Y:S02]  /*0d50*/  HADD2.F32 R49, -RZ, R52.reuse.H0_H0 ;  /* 0x20000034ff317230 */ /* 0x122fe40000004100 */
[----:B------:R-:W-:Y:S02]  /*0d60*/  HADD2.F32 R50, -RZ, R52.H1_H1 ;  /* 0x30000034ff327230 */ /* 0x000fe40000004100 */
[----:B------:R-:W-:Y:S02]  /*0d70*/  HADD2.F32 R51, -RZ, R53.H0_H0 ;  /* 0x20000035ff337230 */ /* 0x000fe40000004100 */
[----:B------:R-:W-:Y:S02]  /*0d80*/  HADD2.F32 R52, -RZ, R29.H0_H0 ;  /* 0x2000001dff347230 */ /* 0x000fe40000004100 */
[----:B------:R-:W-:Y:S02]  /*0d90*/  HADD2.F32 R48, -RZ, R28.H0_H0 ;  /* 0x2000001cff307230 */ /* 0x000fe40000004100 */
[----:B------:R-:W-:-:S02]  /*0da0*/  HADD2.F32 R53, -RZ, R53.H1_H1 ;  /* 0x30000035ff357230 */ /* 0x000fc40000004100 */
[----:B------:R-:W-:Y:S01]  /*0db0*/  FADD.FTZ R51, R52, R51 ;  /* 0x0000003334337221 */ /* 0x000fe20000010000 */
[----:B0-----:R-:W-:Y:S02]  /*0dc0*/  HADD2.F32 R67, -RZ, R28.H1_H1 ;  /* 0x3000001cff437230 */ /* 0x001fe40000004100 */
[----:B------:R-:W-:Y:S01]  /*0dd0*/  FADD.FTZ R49, R48, R49 ;  /* 0x0000003130317221 */ /* 0x000fe20000010000 */
[----:B------:R-:W-:Y:S02]  /*0de0*/  HADD2.F32 R66, -RZ, R29.H1_H1 ;  /* 0x3000001dff427230 */ /* 0x000fe40000004100 */
[--C-:B------:R-:W-:Y:S02]  /*0df0*/  HADD2.F32 R65, -RZ, R54.reuse.H0_H0 ;  /* 0x20000036ff417230 */ /* 0x100fe40000004100 */
[----:B------:R-:W-:Y:S01]  /*0e00*/  FADD.FTZ R50, R67, R50 ;  /* 0x0000003243327221 */ /* 0x000fe20000010000 */
[----:B------:R-:W-:Y:S02]  /*0e10*/  HADD2.F32 R54, -RZ, R54.H1_H1 ;  /* 0x30000036ff367230 */ /* 0x000fe40000004100 */
[----:B------:R-:W-:Y:S01]  /*0e20*/  FADD.FTZ R52, R66, R53 ;  /* 0x0000003542347221 */ /* 0x000fe20000010000 */
[----:B------:R-:W-:-:S02]  /*0e30*/  HADD2.F32 R48, -RZ, R55.H0_H0 ;  /* 0x20000037ff307230 */ /* 0x000fc40000004100 */
[--C-:B------:R-:W-:Y:S02]  /*0e40*/  HADD2.F32 R66, -RZ, R30.reuse.H0_H0 ;  /* 0x2000001eff427230 */ /* 0x100fe40000004100 */
[----:B------:R-:W-:Y:S02]  /*0e50*/  HADD2.F32 R53, -RZ, R30.H1_H1 ;  /* 0x3000001eff357230 */ /* 0x000fe40000004100 */
[----:B------:R-:W-:Y:S02]  /*0e60*/  HADD2.F32 R67, -RZ, R31.H0_H0 ;  /* 0x2000001fff437230 */ /* 0x000fe40000004100 */
        /* <DEDUP_REMOVED lines=15> */
.L_x_10382:
[----:B-1---5:R-:W-:Y:S02]  /*0f60*/  HADD2.F32 R48, -RZ, R52.H0_H0 ;  /* 0x20000034ff307230 */ /* 0x022fe40000004100 */
[----:B------:R-:W-:Y:S02]  /*0f70*/  HADD2.F32 R49, -RZ, R28.H0_H0 ;  /* 0x2000001cff317230 */ /* 0x000fe40000004100 */
[----:B------:R-:W-:Y:S02]  /*0f80*/  HADD2.F32 R50, -RZ, R53.H0_H0 ;  /* 0x20000035ff327230 */ /* 0x000fe40000004100 */
[----:B------:R-:W-:Y:S02]  /*0f90*/  HADD2.F32 R51, -RZ, R29.H0_H0 ;  /* 0x2000001dff337230 */ /* 0x000fe40000004100 */
[----:B------:R-:W-:Y:S01]  /*0fa0*/  FADD.FTZ R48, R49, R48 ;  /* 0x0000003031307221 */ /* 0x000fe20000010000 */
[----:B------:R-:W-:Y:S02]  /*0fb0*/  HADD2.F32 R52, -RZ, R52.H1_H1 ;  /* 0x30000034ff347230 */ /* 0x000fe40000004100 */
[----:B------:R-:W-:-:S02]  /*0fc0*/  HADD2.F32 R53, -RZ, R53.H1_H1 ;  /* 0x30000035ff357230 */ /* 0x000fc40000004100 */
[----:B------:R-:W-:Y:S01]  /*0fd0*/  FADD.FTZ R50, R51, R50 ;  /* 0x0000003233327221 */ /* 0x000fe20000010000 */
[----:B------:R-:W-:Y:S02]  /*0fe0*/  HADD2.F32 R49, -RZ, R28.H1_H1 ;  /* 0x3000001cff317230 */ /* 0x000fe40000004100 */
[----:B0-----:R-:W-:Y:S02]  /*0ff0*/  HADD2.F32 R66, -RZ, R29.H1_H1 ;  /* 0x3000001dff427230 */ /* 0x001fe40000004100 */
[--C-:B------:R-:W-:Y:S02]  /*1000*/  HADD2.F32 R65, -RZ, R54.reuse.H0_H0 ;  /* 0x20000036ff417230 */ /* 0x100fe40000004100 */
[----:B------:R-:W-:Y:S01]  /*1010*/  FADD.FTZ R49, R49, R52 ;  /* 0x0000003431317221 */ /* 0x000fe20000010000 */
[----:B------:R-:W-:Y:S02]  /*1020*/  HADD2.F32 R67, -RZ, R54.H1_H1 ;  /* 0x30000036ff437230 */ /* 0x000fe40000004100 */
[----:B------:R-:W-:Y:S01]  /*1030*/  FADD.FTZ R51, R66, R53 ;  /* 0x0000003542337221 */ /* 0x000fe20000010000 */
[----:B------:R-:W-:-:S02]  /*1040*/  HADD2.F32 R54, -RZ, R55.H0_H0 ;  /* 0x20000037ff367230 */ /* 0x000fc40000004100 */
[----:B------:R-:W-:Y:S02]  /*1050*/  HADD2.F32 R55, -RZ, R55.H1_H1 ;  /* 0x30000037ff377230 */ /* 0x000fe40000004100 */
[--C-:B------:R-:W-:Y:S02]  /*1060*/  HADD2.F32 R52, -RZ, R30.reuse.H0_H0 ;  /* 0x2000001eff347230 */ /* 0x100fe40000004100 */
[----:B------:R-:W-:Y:S02]  /*1070*/  HADD2.F32 R66, -RZ, R30.H1_H1 ;  /* 0x3000001eff427230 */ /* 0x000fe40000004100 */
[--C-:B------:R-:W-:Y:S02]  /*1080*/  HADD2.F32 R69, -RZ, R31.reuse.H0_H0 ;  /* 0x2000001fff457230 */ /* 0x100fe40000004100 */
[----:B------:R-:W-:Y:S01]  /*1090*/  FADD.FTZ R52, R52, R65 ;  /* 0x0000004134347221 */ /* 0x000fe20000010000 */
[----:B------:R-:W-:Y:S02]  /*10a0*/  HADD2.F32 R70, -RZ, R31.H1_H1 ;  /* 0x3000001fff467230 */ /* 0x000fe40000004100 */
[----:B------:R-:W-:Y:S01]  /*10b0*/  FADD.FTZ R53, R66, R67 ;  /* 0x0000004342357221 */ /* 0x000fe20000010000 */
[----:B------:R-:W-:-:S02]  /*10c0*/  FADD.FTZ R54, R69, R54 ;  /* 0x0000003645367221 */ /* 0x000fc40000010000 */
[----:B------:R-:W-:Y:S01]  /*10d0*/  FADD.FTZ R55, R70, R55 ;  /* 0x0000003746377221 */ /* 0x000fe20000010000 */
[----:B------:R-:W-:Y:S06]  /*10e0*/  BRA `(.L_x_10383) ;  /* 0x0000000000687947 */ /* 0x000fec0003800000 */
.L_x_10381:
        /* <DEDUP_REMOVED lines=18> */
.L_x_10384:
        /* <DEDUP_REMOVED lines=8> */
.L_x_10383:
[----:B0-----:R-:W0:Y:S02]  /*1290*/  LDC.64 R66, c[0x0][0x3a8] ;  /* 0x0000ea00ff427b82 */ /* 0x001e240000000a00 */
[C---:B0-----:R-:W-:Y:S01]  /*12a0*/  IMAD.WIDE.U32 R66, R64.reuse, 0x20, R66 ;  /* 0x0000002040427825 */ /* 0x041fe200078e0042 */
[----:B------:R-:W-:-:S04]  /*12b0*/  IADD3 R64, PT, PT, R64, 0x20, RZ ;  /* 0x0000002040407810 */ /* 0x000fc80007ffe0ff */
[----:B------:R1:W-:Y:S04]  /*12c0*/  STG.E.128 desc[UR6][R66.64], R48 ;  /* 0x0000003042007986 */ /* 0x0003e8000c101d06 */
[----:B------:R1:W-:Y:S02]  /*12d0*/  STG.E.128 desc[UR6][R66.64+0x10], R52 ;  /* 0x0000103442007986 */ /* 0x0003e4000c101d06 */
.L_x_10380:
[----:B------:R-:W-:Y:S05]  /*12e0*/  BSYNC.RECONVERGENT B0 ;  /* 0x0000000000007941 */ /* 0x000fea0003800200 */
.L_x_10379:
        /* <DEDUP_REMOVED lines=19> */
[--C-:B--2--5:R-:W-:Y:S02]  /*1420*/  HADD2.F32 R57, -RZ, R60.reuse.H0_H0 ;  /* 0x2000003cff397230 */ /* 0x124fe40000004100 */
[----:B------:R-:W-:Y:S02]  /*1430*/  HADD2.F32 R58, -RZ, R60.H1_H1 ;  /* 0x3000003cff3a7230 */ /* 0x000fe40000004100 */
[----:B------:R-:W-:Y:S02]  /*1440*/  HADD2.F32 R59, -RZ, R61.H0_H0 ;  /* 0x2000003dff3b7230 */ /* 0x000fe40000004100 */
[----:B------:R-:W-:Y:S02]  /*1450*/  HADD2.F32 R60, -RZ, R29.H0_H0 ;  /* 0x2000001dff3c7230 */ /* 0x000fe40000004100 */
[----:B------:R-:W-:Y:S02]  /*1460*/  HADD2.F32 R56, -RZ, R28.H0_H0 ;  /* 0x2000001cff387230 */ /* 0x000fe40000004100 */
[----:B------:R-:W-:-:S02]  /*1470*/  HADD2.F32 R61, -RZ, R61.H1_H1 ;  /* 0x3000003dff3d7230 */ /* 0x000fc40000004100 */
[----:B------:R-:W-:Y:S01]  /*1480*/  FADD.FTZ R59, R60, R59 ;  /* 0x0000003b3c3b7221 */ /* 0x000fe20000010000 */
[----:B01----:R-:W-:Y:S02]  /*1490*/  HADD2.F32 R67, -RZ, R28.H1_H1 ;  /* 0x3000001cff437230 */ /* 0x003fe40000004100 */
        /* <DEDUP_REMOVED lines=25> */
.L_x_10388:
[----:B--2--5:R-:W-:Y:S02]  /*1630*/  HADD2.F32 R56, -RZ, R60.H0_H0 ;  /* 0x2000003cff387230 */ /* 0x024fe40000004100 */
        /* <DEDUP_REMOVED lines=8> */
[----:B01----:R-:W-:Y:S02]  /*16c0*/  HADD2.F32 R66, -RZ, R29.H1_H1 ;  /* 0x3000001dff427230 */ /* 0x003fe40000004100 */
        /* <DEDUP_REMOVED lines=15> */
.L_x_10387:
[----:B------:R-:W-:Y:S05]  /*17c0*/  @!P1 BRA `(.L_x_10390) ;  /* 0x0000000000449947 */ /* 0x000fea0003800000 */
[--C-:B--2--5:R-:W-:Y:S02]  /*17d0*/  HADD2.F32 R57, -RZ, R60.reuse.H0_H0 ;  /* 0x2000003cff397230 */ /* 0x124fe40000004100 */
[----:B------:R-:W-:Y:S02]  /*17e0*/  HADD2.F32 R60, -RZ, R60.H1_H1 ;  /* 0x3000003cff3c7230 */ /* 0x000fe40000004100 */
[--C-:B------:R-:W-:Y:S02]  /*17f0*/  HADD2.F32 R59, -RZ, R61.reuse.H0_H0 ;  /* 0x2000003dff3b7230 */ /* 0x100fe40000004100 */
[----:B------:R-:W-:Y:S01]  /*1800*/  FADD.FTZ R56, R32, R57 ;  /* 0x0000003920387221 */ /* 0x000fe20000010000 */
[----:B01----:R-:W-:Y:S02]  /*1810*/  HADD2.F32 R66, -RZ, R61.H1_H1 ;  /* 0x3000003dff427230 */ /* 0x003fe40000004100 */
        /* <DEDUP_REMOVED lines=12> */
.L_x_10390:
[--C-:B--2--5:R-:W-:Y:S02]  /*18e0*/  HADD2.F32 R56, -RZ, R60.reuse.H0_H0 ;  /* 0x2000003cff387230 */ /* 0x124fe40000004100 */
[----:B------:R-:W-:Y:S02]  /*18f0*/  HADD2.F32 R57, -RZ, R60.H1_H1 ;  /* 0x3000003cff397230 */ /* 0x000fe40000004100 */
[--C-:B------:R-:W-:Y:S02]  /*1900*/  HADD2.F32 R58, -RZ, R61.reuse.H0_H0 ;  /* 0x2000003dff3a7230 */ /* 0x100fe40000004100 */
[----:B------:R-:W-:Y:S02]  /*1910*/  HADD2.F32 R59, -RZ, R61.H1_H1 ;  /* 0x3000003dff3b7230 */ /* 0x000fe40000004100 */
[--C-:B------:R-:W-:Y:S02]  /*1920*/  HADD2.F32 R60, -RZ, R62.reuse.H0_H0 ;  /* 0x2000003eff3c7230 */ /* 0x100fe40000004100 */
[----:B------:R-:W-:-:S02]  /*1930*/  HADD2.F32 R61, -RZ, R62.H1_H1 ;  /* 0x3000003eff3d7230 */ /* 0x000fc40000004100 */
[--C-:B------:R-:W-:Y:S02]  /*1940*/  HADD2.F32 R62, -RZ, R63.reuse.H0_H0 ;  /* 0x2000003fff3e7230 */ /* 0x100fe40000004100 */
[----:B------:R-:W-:-:S07]  /*1950*/  HADD2.F32 R63, -RZ, R63.H1_H1 ;  /* 0x3000003fff3f7230 */ /* 0x000fce0000004100 */
.L_x_10389:
[----:B01----:R-:W0:Y:S02]  /*1960*/  LDC.64 R66, c[0x0][0x3a8] ;  /* 0x0000ea00ff427b82 */ /* 0x003e240000000a00 */
[----:B0-----:R-:W-:-:S05]  /*1970*/  IMAD.WIDE.U32 R64, R64, 0x20, R66 ;  /* 0x0000002040407825 */ /* 0x001fca00078e0042 */
[----:B------:R2:W-:Y:S04]  /*1980*/  STG.E.128 desc[UR6][R64.64], R56 ;  /* 0x0000003840007986 */ /* 0x0005e8000c101d06 */
[----:B------:R2:W-:Y:S02]  /*1990*/  STG.E.128 desc[UR6][R64.64+0x10], R60 ;  /* 0x0000103c40007986 */ /* 0x0005e4000c101d06 */
.L_x_10386:
[----:B------:R-:W-:Y:S05]  /*19a0*/  BSYNC.RECONVERGENT B0 ;  /* 0x0000000000007941 */ /* 0x000fea0003800200 */
.L_x_10385:
[----:B--2---:R-:W-:Y:S01]  /*19b0*/  FADD.FTZ R64, RZ, R40 ;  /* 0x00000028ff407221 */ /* 0x004fe20000010000 */
[C---:B------:R-:W-:Y:S01]  /*19c0*/  ISETP.GE.U32.AND P0, PT, R3.reuse, 0x20, PT ;  /* 0x000000200300780c */ /* 0x040fe20003f06070 */
[----:B01----:R-:W0:Y:S01]  /*19d0*/  S2R R66, SR_TID.X ;  /* 0x0000000000427919 */ /* 0x003e220000002100 */
        /* <DEDUP_REMOVED lines=99> */
.L_x_10410:
[----:B------:R-:W-:Y:S01]  /*2010*/  FMUL.FTZ R67, R65, R65 ;  /* 0x0000004141437220 */ /* 0x000fe20000410000 */
[----:B-1----:R-:W-:Y:S01]  /*2020*/  FADD.FTZ R75, R74, R75 ;  /* 0x0000004b4a4b7221 */ /* 0x002fe20000010000 */
[----:B------:R-:W-:Y:S01]  /*2030*/  ISETP.NE.AND P4, PT, RZ, UR5, PT ;  /* 0x00000005ff007c0c */ /* 0x000fe2000bf85270 */
[----:B------:R-:W1:Y:S01]  /*2040*/  @!P1 LDC.64 R70, c[0x0][0x3c0] ;  /* 0x0000f000ff469b82 */ /* 0x000e620000000a00 */
[----:B------:R-:W-:Y:S01]  /*2050*/  BSSY.RECONVERGENT B0, `(.L_x_10392) ;  /* 0x000003c000007945 */ /* 0x000fe20003800200 */
[----:B------:R-:W-:Y:S01]  /*2060*/  FFMA.FTZ R64, R75, R66, UR12 ;  /* 0x0000000c4b407e23 */ /* 0x000fe20008010042 */
[----:B------:R-:W-:-:S05]  /*2070*/  FSEL R69, R67, RZ, P4 ;  /* 0x000000ff43457208 */ /* 0x000fca0002000000 */
[----:B------:R-:W2:Y:S01]  /*2080*/  @!P1 LDC.64 R66, c[0x0][0x3c8] ;  /* 0x0000f200ff429b82 */ /* 0x000ea20000000a00 */
[----:B------:R-:W-:Y:S01]  /*2090*/  FADD.FTZ R64, R64, R69 ;  /* 0x0000004540407221 */ /* 0x000fe20000010000 */
[----:B------:R-:W-:-:S03]  /*20a0*/  FSEL R69, R65, RZ, !P4 ;  /* 0x000000ff41457208 */ /* 0x000fc60006000000 */
        /* <DEDUP_REMOVED lines=15> */
[C---:B------:R-:W-:Y:S01]  /*21a0*/  FMUL.FTZ R64, R72.reuse, R67 ;  /* 0x0000004348407220 */ /* 0x040fe20000410000 */
[----:B------:R-:W-:Y:S02]  /*21b0*/  HADD2.F32 R65, -RZ, R4.H1_H1 ;  /* 0x30000004ff417230 */ /* 0x000fe40000004100 */
[----:B------:R-:W-:Y:S01]  /*21c0*/  FMUL.FTZ R75, R72, R75 ;  /* 0x0000004b484b7220 */ /* 0x000fe20000410000 */
[----:B------:R-:W-:Y:S02]  /*21d0*/  HADD2.F32 R67, -RZ, R8.H1_H1 ;  /* 0x30000008ff437230 */ /* 0x000fe40000004100 */
[----:B------:R-:W-:Y:S02]  /*21e0*/  HADD2.F32 R66, -RZ, R5.H0_H0 ;  /* 0x20000005ff427230 */ /* 0x000fe40000004100 */
[----:B0-----:R-:W-:Y:S02]  /*21f0*/  HADD2.F32 R74, -RZ, R6.H1_H1 ;  /* 0x30000006ff4a7230 */ /* 0x001fe40000004100 */
[----:B------:R-:W-:Y:S01]  /*2200*/  FFMA.FTZ R64, R64, R65, R67 ;  /* 0x0000004140407223 */ /* 0x000fe20000010043 */
[--C-:B------:R-:W-:Y:S01]  /*2210*/  FADD.FTZ R65, R42, -R69.reuse ;  /* 0x800000452a417221 */ /* 0x100fe20000010000 */
[----:B------:R-:W-:Y:S01]  /*2220*/  FADD.FTZ R67, R43, -R69 ;  /* 0x800000452b437221 */ /* 0x000fe20000010000 */
[----:B------:R-:W-:-:S02]  /*2230*/  HADD2.F32 R76, -RZ, R10.H1_H1 ;  /* 0x3000000aff4c7230 */ /* 0x000fc40000004100 */
[C---:B------:R-:W-:Y:S01]  /*2240*/  FMUL.FTZ R65, R72.reuse, R65 ;  /* 0x0000004148417220 */ /* 0x040fe20000410000 */
[----:B------:R-:W-:Y:S01]  /*2250*/  FMUL.FTZ R67, R72, R67 ;  /* 0x0000004348437220 */ /* 0x000fe20000410000 */
[----:B------:R-:W-:Y:S02]  /*2260*/  F2FP.F16.F32.PACK_AB R64, R64, R73 ;  /* 0x000000494040723e */ /* 0x000fe400000000ff */
[----:B------:R-:W-:Y:S01]  /*2270*/  FFMA.FTZ R65, R65, R66, R70 ;  /* 0x0000004241417223 */ /* 0x000fe20000010046 */
[----:B------:R-:W-:Y:S02]  /*2280*/  HADD2.F32 R70, -RZ, R5.H1_H1 ;  /* 0x30000005ff467230 */ /* 0x000fe40000004100 */
[----:B------:R-:W-:-:S05]  /*2290*/  HADD2.F32 R66, -RZ, R9.H1_H1 ;  /* 0x30000009ff427230 */ /* 0x000fca0000004100 */
        /* <DEDUP_REMOVED lines=9> */
[----:B------:R-:W-:Y:S01]  /*2330*/  FADD.FTZ R67, R46, -R69 ;  /* 0x800000452e437221 */ /* 0x000fe20000010000 */
[----:B------:R-:W-:Y:S02]  /*2340*/  HADD2.F32 R74, -RZ, R7.H0_H0 ;  /* 0x20000007ff4a7230 */ /* 0x000fe40000004100 */
[----:B------:R-:W-:Y:S01]  /*2350*/  HADD2.F32 R76, -RZ, R11.H0_H0 ;  /* 0x2000000bff4c7230 */ /* 0x000fe20000004100 */
[----:B------:R-:W-:Y:S01]  /*2360*/  F2FP.F16.F32.PACK_AB R66, R71, R66 ;  /* 0x000000424742723e */ /* 0x000fe200000000ff */
[----:B------:R-:W-:Y:S01]  /*2370*/  FMUL.FTZ R67, R72, R67 ;  /* 0x0000004348437220 */ /* 0x000fe20000410000 */
[----:B------:R-:W0:Y:S03]  /*2380*/  LDC.64 R70, c[0x0][0x428] ;  /* 0x00010a00ff467b82 */ /* 0x000e260000000a00 */
[----:B------:R-:W-:Y:S01]  /*2390*/  FFMA.FTZ R67, R67, R74, R76 ;  /* 0x0000004a43437223 */ /* 0x000fe2000001004c */
[----:B------:R-:W-:-:S02]  /*23a0*/  HADD2.F32 R74, -RZ, R7.H1_H1 ;  /* 0x30000007ff4a7230 */ /* 0x000fc40000004100 */
[----:B------:R-:W-:-:S05]  /*23b0*/  HADD2.F32 R76, -RZ, R11.H1_H1 ;  /* 0x3000000bff4c7230 */ /* 0x000fca0000004100 */
[----:B------:R-:W-:-:S05]  /*23c0*/  FFMA.FTZ R74, R75, R74, R76 ;  /* 0x0000004a4b4a7223 */ /* 0x000fca000001004c */
[----:B------:R-:W-:Y:S01]  /*23d0*/  F2FP.F16.F32.PACK_AB R67, R74, R67 ;  /* 0x000000434a43723e */ /* 0x000fe200000000ff */
[C---:B0-----:R-:W-:Y:S01]  /*23e0*/  IMAD.WIDE.U32 R70, R0.reuse, 0x10, R70 ;  /* 0x0000001000467825 */ /* 0x041fe200078e0046 */
[----:B------:R-:W-:-:S04]  /*23f0*/  IADD3 R0, PT, PT, R0, 0x20, RZ ;  /* 0x0000002000007810 */ /* 0x000fc80007ffe0ff */
[----:B------:R2:W-:Y:S03]  /*2400*/  STG.E.128 desc[UR6][R70.64], R64 ;  /* 0x0000004046007986 */ /* 0x0005e6000c101d06 */
.L_x_10393:
[----:B------:R-:W-:Y:S05]  /*2410*/  BSYNC.RECONVERGENT B0 ;  /* 0x0000000000007941 */ /* 0x000fea0003800200 */
.L_x_10392:
[----:B------:R-:W-:Y:S04]  /*2420*/  BSSY.RECONVERGENT B0, `(.L_x_10394) ;  /* 0x0000032000007945 */ /* 0x000fe80003800200 */
        /* <DEDUP_REMOVED lines=49> */
.L_x_10395:
[----:B------:R-:W-:Y:S05]  /*2740*/  BSYNC.RECONVERGENT B0 ;  /* 0x0000000000007941 */ /* 0x000fea0003800200 */
.L_x_10394:
        /* <DEDUP_REMOVED lines=14> */
[--C-:B------:R-:W-:Y:S02]  /*2830*/  HADD2.F32 R71, -RZ, R26.reuse.H0_H0 ;  /* 0x2000001aff477230 */ /* 0x100fe40000004100 */
[----:B------:R-:W-:Y:S01]  /*2840*/  FFMA.FTZ R64, R64, R65, R67 ;  /* 0x0000004140407223 */ /* 0x000fe20000010043 */
[--C-:B------:R-:W-:Y:S01]  /*2850*/  FADD.FTZ R65, R58, -R69.reuse ;  /* 0x800000453a417221 */ /* 0x100fe20000010000 */
[----:B------:R-:W-:Y:S01]  /*2860*/  FADD.FTZ R67, R59, -R69 ;  /* 0x800000453b437221 */ /* 0x000fe20000010000 */
[----:B------:R-:W-:Y:S02]  /*2870*/  HADD2.F32 R76, -RZ, R26.H1_H1 ;  /* 0x3000001aff4c7230 */ /* 0x000fe40000004100 */
[C---:B------:R-:W-:Y:S01]  /*2880*/  FMUL.FTZ R65, R72.reuse, R65 ;  /* 0x0000004148417220 */ /* 0x040fe20000410000 */
[----:B------:R-:W-:Y:S01]  /*2890*/  FMUL.FTZ R67, R72, R67 ;  /* 0x0000004348437220 */ /* 0x000fe20000410000 */
[----:B------:R-:W-:-:S02]  /*28a0*/  F2FP.F16.F32.PACK_AB R64, R64, R73 ;  /* 0x000000494040723e */ /* 0x000fc400000000ff */
[----:B------:R-:W-:Y:S01]  /*28b0*/  FFMA.FTZ R65, R65, R66, R70 ;  /* 0x0000004241417223 */ /* 0x000fe20000010046 */
[----:B------:R-:W-:Y:S02]  /*28c0*/  HADD2.F32 R66, -RZ, R25.H1_H1 ;  /* 0x30000019ff427230 */ /* 0x000fe40000004100 */
        /* <DEDUP_REMOVED lines=13> */
[--C-:B------:R-:W-:Y:S02]  /*29a0*/  HADD2.F32 R76, -RZ, R27.reuse.H0_H0 ;  /* 0x2000001bff4c7230 */ /* 0x100fe40000004100 */
[C---:B------:R-:W-:Y:S01]  /*29b0*/  FMUL.FTZ R67, R72.reuse, R67 ;  /* 0x0000004348437220 */ /* 0x040fe20000410000 */
[----:B------:R-:W-:Y:S01]  /*29c0*/  F2FP.F16.F32.PACK_AB R66, R75, R66 ;  /* 0x000000424b42723e */ /* 0x000fe200000000ff */
[----:B------:R-:W-:Y:S01]  /*29d0*/  FMUL.FTZ R69, R72, R69 ;  /* 0x0000004548457220 */ /* 0x000fe20000410000 */
[----:B------:R-:W-:-:S02]  /*29e0*/  HADD2.F32 R72, -RZ, R27.H1_H1 ;  /* 0x3000001bff487230 */ /* 0x000fc40000004100 */
[----:B------:R-:W-:Y:S01]  /*29f0*/  FFMA.FTZ R67, R67, R70, R76 ;  /* 0x0000004643437223 */ /* 0x000fe2000001004c */
[----:B------:R-:W-:-:S05]  /*2a00*/  HADD2.F32 R70, -RZ, R23.H1_H1 ;  /* 0x30000017ff467230 */ /* 0x000fca0000004100 */
[----:B------:R-:W-:-:S05]  /*2a10*/  FFMA.FTZ R70, R69, R70, R72 ;  /* 0x0000004645467223 */ /* 0x000fca0000010048 */
[----:B------:R-:W-:Y:S02]  /*2a20*/  F2FP.F16.F32.PACK_AB R67, R70, R67 ;  /* 0x000000434643723e */ /* 0x000fe400000000ff */
[----:B------:R-:W0:Y:S02]  /*2a30*/  LDC.64 R70, c[0x0][0x428] ;  /* 0x00010a00ff467b82 */ /* 0x000e240000000a00 */
[----:B0-----:R-:W-:-:S05]  /*2a40*/  IMAD.WIDE.U32 R70, R0, 0x10, R70 ;  /* 0x0000001000467825 */ /* 0x001fca00078e0046 */
[----:B------:R4:W-:Y:S02]  /*2a50*/  STG.E.128 desc[UR6][R70.64], R64 ;  /* 0x0000004046007986 */ /* 0x0009e4000c101d06 */
.L_x_10397:
[----:B------:R-:W-:Y:S05]  /*2a60*/  BSYNC.RECONVERGENT B0 ;  /* 0x0000000000007941 */ /* 0x000fea0003800200 */
.L_x_10396:
[----:B-1234-:R-:W1:Y:S02]  /*2a70*/  LDC.64 R64, c[0x0][0x380] ;  /* 0x0000e000ff407b82 */ /* 0x01ee640000000a00 */
[----:B-1----:R-:W-:-:S04]  /*2a80*/  LEA R2, R64, R2, 0x2 ;  /* 0x0000000240027211 */ /* 0x002fc800078e10ff */
[----:B------:R-:W-:-:S13]  /*2a90*/  ISETP.GE.AND P1, PT, R2, R65, PT ;  /* 0x000000410200720c */ /* 0x000fda0003f26270 */
[----:B------:R-:W-:Y:S05]  /*2aa0*/  @!P1 BRA `(.L_x_10398) ;  /* 0xffffffd800809947 */ /* 0x000fea000383ffff */
[----:B------:R-:W-:Y:S05]  /*2ab0*/  EXIT ;  /* 0x000000000000794d */ /* 0x000fea0003800000 */
.L_x_10391:
        /* <DEDUP_REMOVED lines=8> */
.L_x_10400:
[----:B------:R-:W-:Y:S05]  /*2b40*/  BSYNC B0 ;  /* 0x0000000000007941 */ /* 0x000fea0003800000 */
.L_x_10399:
        /* <DEDUP_REMOVED lines=10> */
.L_x_10401:
[----:B------:R-:W-:Y:S01]  /*2bf0*/  HFMA2 R69, -RZ, RZ, 0, 2.384185791015625e-07 ;  /* 0x00000004ff457431 */ /* 0x000fe200000001ff */
[----:B------:R-:W-:-:S05]  /*2c00*/  MOV R64, R75 ;  /* 0x0000004b00407202 */ /* 0x000fca0000000f00 */
[----:B------:R-:W-:-:S05]  /*2c10*/  FADD.FTZ R72, R71, R64 ;  /* 0x0000004047487221 */ /* 0x000fca0000010000 */
[----:B------:R-:W-:-:S07]  /*2c20*/  MOV R76, R72 ;  /* 0x00000048004c7202 */ /* 0x000fce0000000f00 */
[----:B------:R-:W-:Y:S05]  /*2c30*/  WARPSYNC.COLLECTIVE R67, `(.L_x_10402) ;  /* 0x0000000043087348 */ /* 0x000fea0003c00000 */
[----:B------:R0:W1:Y:S02]  /*2c40*/  SHFL.BFLY P6, R75, R76, R69, R70 ;  /* 0x0c0000454c4b7389 */ /* 0x00006400000c0046 */
[----:B01----:R-:W-:Y:S05]  /*2c50*/  ENDCOLLECTIVE ;  /* 0x000000000000791b */ /* 0x003fea0003800000 */
.L_x_10402:
[----:B------:R-:W-:Y:S01]  /*2c60*/  HFMA2 R69, -RZ, RZ, 0, 4.76837158203125e-07 ;  /* 0x00000008ff457431 */ /* 0x000fe200000001ff */
[----:B------:R-:W-:-:S05]  /*2c70*/  MOV R73, R75 ;  /* 0x0000004b00497202 */ /* 0x000fca0000000f00 */
[----:B------:R-:W-:-:S05]  /*2c80*/  FADD.FTZ R73, R72, R73 ;  /* 0x0000004948497221 */ /* 0x000fca0000010000 */
[----:B------:R-:W-:-:S07]  /*2c90*/  MOV R76, R73 ;  /* 0x00000049004c7202 */ /* 0x000fce0000000f00 */
[----:B------:R-:W-:Y:S05]  /*2ca0*/  WARPSYNC.COLLECTIVE R67, `(.L_x_10403) ;  /* 0x0000000043087348 */ /* 0x000fea0003c00000 */
[----:B------:R0:W1:Y:S02]  /*2cb0*/  SHFL.BFLY P6, R75, R76, R69, R70 ;  /* 0x0c0000454c4b7389 */ /* 0x00006400000c0046 */
[----:B01----:R-:W-:Y:S05]  /*2cc0*/  ENDCOLLECTIVE ;  /* 0x000000000000791b */ /* 0x003fea0003800000 */
.L_x_10403:
[----:B------:R-:W-:Y:S01]  /*2cd0*/  HFMA2 R69, -RZ, RZ, 0, 9.5367431640625e-07 ;  /* 0x00000010ff457431 */ /* 0x000fe200000001ff */
[----:B------:R-:W-:-:S05]  /*2ce0*/  MOV R64, R75 ;  /* 0x0000004b00407202 */ /* 0x000fca0000000f00 */
[----:B------:R-:W-:-:S05]  /*2cf0*/  FADD.FTZ R74, R73, R64 ;  /* 0x00000040494a7221 */ /* 0x000fca0000010000 */
[----:B------:R-:W-:-:S07]  /*2d00*/  MOV R76, R74 ;  /* 0x0000004a004c7202 */ /* 0x000fce0000000f00 */
[----:B------:R-:W-:Y:S05]  /*2d10*/  WARPSYNC.COLLECTIVE R67, `(.L_x_10404) ;  /* 0x0000000043087348 */ /* 0x000fea0003c00000 */
[----:B------:R0:W1:Y:S02]  /*2d20*/  SHFL.BFLY P6, R75, R76, R69, R70 ;  /* 0x0c0000454c4b7389 */ /* 0x00006400000c0046 */
[----:B01----:R-:W-:Y:S05]  /*2d30*/  ENDCOLLECTIVE ;  /* 0x000000000000791b */ /* 0x003fea0003800000 */
.L_x_10404:
[----:B------:R-:W-:Y:S02]  /*2d40*/  HFMA2 R69, -RZ, RZ, 0, 5.9604644775390625e-08 ;  /* 0x00000001ff457431 */ /* 0x000fe400000001ff */
[----:B------:R-:W-:-:S04]  /*2d50*/  FADD.FTZ R65, R74, R75 ;  /* 0x0000004b4a417221 */ /* 0x000fc80000010000 */
[----:B------:R-:W-:-:S04]  /*2d60*/  FMUL.FTZ R65, R65, R66 ;  /* 0x0000004241417220 */ /* 0x000fc80000410000 */
[--C-:B------:R-:W-:Y:S01]  /*2d70*/  FADD.FTZ R64, R40, -R65.reuse ;  /* 0x8000004128407221 */ /* 0x100fe20000010000 */
[--C-:B------:R-:W-:Y:S01]  /*2d80*/  FADD.FTZ R71, R41, -R65.reuse ;  /* 0x8000004129477221 */ /* 0x100fe20000010000 */
[--C-:B------:R-:W-:Y:S01]  /*2d90*/  FADD.FTZ R67, R43, -R65.reuse ;  /* 0x800000412b437221 */ /* 0x100fe20000010000 */
[----:B------:R-:W-:Y:S01]  /*2da0*/  FADD.FTZ R70, R49, -R65 ;  /* 0x8000004131467221 */ /* 0x000fe20000010000 */
[----:B------:R-:W-:-:S04]  /*2db0*/  FFMA.FTZ R64, R64, R64, RZ ;  /* 0x0000004040407223 */ /* 0x000fc800000100ff */
[----:B------:R-:W-:Y:S01]  /*2dc0*/  FFMA.FTZ R64, R71, R71, R64 ;  /* 0x0000004747407223 */ /* 0x000fe20000010040 */
[----:B------:R-:W-:-:S04]  /*2dd0*/  FADD.FTZ R71, R42, -R65 ;  /* 0x800000412a477221 */ /* 0x000fc80000010000 */
        /* <DEDUP_REMOVED lines=42> */
[----:B------:R-:W-:Y:S02]  /*3080*/  MOV R70, 0x1f ;  /* 0x0000001f00467802 */ /* 0x000fe40000000f00 */
[----:B------:R-:W-:Y:S02]  /*3090*/  MOV R67, 0xffffffff ;  /* 0xffffffff00437802 */ /* 0x000fe40000000f00 */
[----:B------:R-:W-:-:S07]  /*30a0*/  MOV R76, R64 ;  /* 0x00000040004c7202 */ /* 0x000fce0000000f00 */
[----:B------:R-:W-:Y:S05]  /*30b0*/  WARPSYNC.COLLECTIVE R67, `(.L_x_10405) ;  /* 0x0000000043087348 */ /* 0x000fea0003c00000 */
[----:B------:R0:W1:Y:S02]  /*30c0*/  SHFL.BFLY P6, R75, R76, R69, R70 ;  /* 0x0c0000454c4b7389 */ /* 0x00006400000c0046 */
[----:B01----:R-:W-:Y:S05]  /*30d0*/  ENDCOLLECTIVE ;  /* 0x000000000000791b */ /* 0x003fea0003800000 */
.L_x_10405:
[----:B------:R-:W-:Y:S01]  /*30e0*/  HFMA2 R69, -RZ, RZ, 0, 1.1920928955078125e-07 ;  /* 0x00000002ff457431 */ /* 0x000fe200000001ff */
[----:B------:R-:W-:-:S05]  /*30f0*/  MOV R71, R75 ;  /* 0x0000004b00477202 */ /* 0x000fca0000000f00 */
[----:B------:R-:W-:-:S05]  /*3100*/  FADD.FTZ R71, R64, R71 ;  /* 0x0000004740477221 */ /* 0x000fca0000010000 */
[----:B------:R-:W-:-:S07]  /*3110*/  MOV R76, R71 ;  /* 0x00000047004c7202 */ /* 0x000fce0000000f00 */
[----:B------:R-:W-:Y:S05]  /*3120*/  WARPSYNC.COLLECTIVE R67, `(.L_x_10406) ;  /* 0x0000000043087348 */ /* 0x000fea0003c00000 */
[----:B------:R0:W1:Y:S02]  /*3130*/  SHFL.BFLY P6, R75, R76, R69, R70 ;  /* 0x0c0000454c4b7389 */ /* 0x00006400000c0046 */
[----:B01----:R-:W-:Y:S05]  /*3140*/  ENDCOLLECTIVE ;  /* 0x000000000000791b */ /* 0x003fea0003800000 */
.L_x_10406:
[----:B------:R-:W-:Y:S01]  /*3150*/  HFMA2 R69, -RZ, RZ, 0, 2.384185791015625e-07 ;  /* 0x00000004ff457431 */ /* 0x000fe200000001ff */
[----:B------:R-:W-:-:S05]  /*3160*/  MOV R72, R75 ;  /* 0x0000004b00487202 */ /* 0x000fca0000000f00 */
[----:B------:R-:W-:-:S05]  /*3170*/  FADD.FTZ R72, R71, R72 ;  /* 0x0000004847487221 */ /* 0x000fca0000010000 */
[----:B------:R-:W-:-:S07]  /*3180*/  MOV R76, R72 ;  /* 0x00000048004c7202 */ /* 0x000fce0000000f00 */
[----:B------:R-:W-:Y:S05]  /*3190*/  WARPSYNC.COLLECTIVE R67, `(.L_x_10407) ;  /* 0x0000000043087348 */ /* 0x000fea0003c00000 */
[----:B------:R0:W1:Y:S02]  /*31a0*/  SHFL.BFLY P6, R75, R76, R69, R70 ;  /* 0x0c0000454c4b7389 */ /* 0x00006400000c0046 */
[----:B01----:R-:W-:Y:S05]  /*31b0*/  ENDCOLLECTIVE ;  /* 0x000000000000791b */ /* 0x003fea0003800000 */
.L_x_10407:
[----:B------:R-:W-:Y:S01]  /*31c0*/  HFMA2 R69, -RZ, RZ, 0, 4.76837158203125e-07 ;  /* 0x00000008ff457431 */ /* 0x000fe200000001ff */
[----:B------:R-:W-:-:S05]  /*31d0*/  MOV R73, R75 ;  /* 0x0000004b00497202 */ /* 0x000fca0000000f00 */
[----:B------:R-:W-:-:S05]  /*31e0*/  FADD.FTZ R73, R72, R73 ;  /* 0x0000004948497221 */ /* 0x000fca0000010000 */
[----:B------:R-:W-:-:S07]  /*31f0*/  MOV R76, R73 ;  /* 0x00000049004c7202 */ /* 0x000fce0000000f00 */
[----:B------:R-:W-:Y:S05]  /*3200*/  WARPSYNC.COLLECTIVE R67, `(.L_x_10408) ;  /* 0x0000000043087348 */ /* 0x000fea0003c00000 */
[----:B------:R0:W1:Y:S02]  /*3210*/  SHFL.BFLY P6, R75, R76, R69, R70 ;  /* 0x0c0000454c4b7389 */ /* 0x00006400000c0046 */
[----:B01----:R-:W-:Y:S05]  /*3220*/  ENDCOLLECTIVE ;  /* 0x000000000000791b */ /* 0x003fea0003800000 */
.L_x_10408:
[----:B------:R-:W-:Y:S01]  /*3230*/  HFMA2 R69, -RZ, RZ, 0, 9.5367431640625e-07 ;  /* 0x00000010ff457431 */ /* 0x000fe200000001ff */
[----:B------:R-:W-:-:S05]  /*3240*/  MOV R74, R75 ;  /* 0x0000004b004a7202 */ /* 0x000fca0000000f00 */
[----:B------:R-:W-:-:S05]  /*3250*/  FADD.FTZ R74, R73, R74 ;  /* 0x0000004a494a7221 */ /* 0x000fca0000010000 */
[----:B------:R-:W-:-:S07]  /*3260*/  MOV R76, R74 ;  /* 0x0000004a004c7202 */ /* 0x000fce0000000f00 */
[----:B------:R-:W-:Y:S05]  /*3270*/  WARPSYNC.COLLECTIVE R67, `(.L_x_10409) ;  /* 0x0000000043087348 */ /* 0x000fea0003c00000 */
[----:B------:R0:W1:Y:S02]  /*3280*/  SHFL.BFLY P6, R75, R76, R69, R70 ;  /* 0x0c0000454c4b7389 */ /* 0x00006400000c0046 */
[----:B01----:R-:W-:Y:S05]  /*3290*/  ENDCOLLECTIVE ;  /* 0x000000000000791b */ /* 0x003fea0003800000 */
.L_x_10409:
[----:B------:R-:W-:Y:S05]  /*32a0*/  BRA `(.L_x_10410) ;  /* 0xffffffec00587947 */ /* 0x000fea000383ffff */
.L_x_10411:
        /* <DEDUP_REMOVED lines=13> */
.L_x_17395:


//--------------------- .text._ZN10layer_norm31ln_parallel_residual_fwd_kernelINS_13Kernel_traitsI6__halfS2_fS2_fjLj768ELj1ELj4ELj1ELj16ENS_18Kernel_traits_baseILj768ES2_S2_fS2_fjLj128EEEEELb0ELb1ELb1EEEvNS_9FwdParamsE --------------------------
	.section	.text._ZN10layer_norm31ln_parallel_residual_fwd_kernelINS_13Kernel_traitsI6__halfS2_fS2_fjLj768ELj1ELj4ELj1ELj16ENS_18Kernel_traits_baseILj768ES2_S2_fS2_fjLj128EEEEELb0ELb1ELb1EEEvNS_9FwdParamsE,"ax",@progbits
	.align	128
        .global         _ZN10layer_norm31ln_parallel_residual_fwd_kernelINS_13Kernel_traitsI6__halfS2_fS2_fjLj768ELj1ELj4ELj1ELj16ENS_18Kernel_traits_baseILj768ES2_S2_fS2_fjLj128EEEEELb0ELb1ELb1EEEvNS_9FwdParamsE
        .type           _ZN10layer_norm31ln_parallel_residual_fwd_kernelINS_13Kernel_traitsI6__halfS2_fS2_fjLj768ELj1ELj4ELj1ELj16ENS_18Kernel_traits_baseILj768ES2_S2_fS2_fjLj128EEEEELb0ELb1ELb1EEEvNS_9FwdParamsE,@function
        .size           _ZN10layer_norm31ln_parallel_residual_fwd_kernelINS_13Kernel_traitsI6__halfS2_fS2_fjLj768ELj1ELj4ELj1ELj16ENS_18Kernel_traits_baseILj768ES2_S2_fS2_fjLj128EEEEELb0ELb1ELb1EEEvNS_9FwdParamsE,(.L_x_17396 - _ZN10layer_norm31ln_parallel_residual_fwd_kernelINS_13Kernel_traitsI6__halfS2_fS2_fjLj768ELj1ELj4ELj1ELj16ENS_18Kernel_traits_baseILj768ES2_S2_fS2_fjLj128EEEEELb0ELb1ELb1EEEvNS_9FwdParamsE)
        .other          _ZN10layer_norm31ln_parallel_residual_fwd_kernelINS_13Kernel_traitsI6__halfS2_fS2_fjLj768ELj1ELj4ELj1ELj16ENS_18Kernel_traits_baseILj768ES2_S2_fS2_fjLj128EEEEELb0ELb1ELb1EEEvNS_9FwdParamsE,@"STO_CUDA_ENTRY STV_DEFAULT"
_ZN10layer_norm31ln_parallel_residual_fwd_kernelINS_13Kernel_traitsI6__halfS2_fS2_fjLj768ELj1ELj4ELj1ELj16ENS_18Kernel_traits_baseILj768ES2_S2_fS2_fjLj128EEEEELb0ELb1ELb1EEEvNS_9FwdParamsE:
.text._ZN10layer_norm31ln_parallel_residual_fwd_kernelINS_13Kernel_traitsI6__halfS2_fS2_fjLj768ELj1ELj4ELj1ELj16ENS_18Kernel_traits_baseILj768ES2_S2_fS2_fjLj128EEEEELb0ELb1ELb1EEEvNS_9FwdParamsE:
        /* <DEDUP_REMOVED lines=14> */
[----:B------:R-:W4:Y:S01]  /*00e0*/  LDG.E.128 R4, desc[UR6][R2.64+0x400] ;  /* 0x0004000602047981 */ /* 0x000f22000c1e1d00 */
        /* <DEDUP_REMOVED lines=8> */
[-C--:B---3--:R-:W-:Y:S02]  /*0170*/  @P0 MOV R71, R20.reuse ;  /* 0x0000001400470202 */ /* 0x088fe40000000f00 */
[----:B------:R-:W-:Y:S02]  /*0180*/  @!P0 MOV R71, R20 ;  /* 0x0000001400478202 */ /* 0x000fe40000000f00 */
[----:B----4-:R-:W-:Y:S02]  /*0190*/  @P0 MOV R15, R80 ;  /* 0x00000050000f0202 */ /* 0x010fe40000000f00 */
        /* <DEDUP_REMOVED lines=12> */
[----:B------:R-:W-:Y:S02]  /*0260*/  @!P0 CS2R R90, SRZ ;  /* 0x00000000005a8805 */ /* 0x000fe4000001ff00 */
[----:B------:R-:W-:-:S02]  /*0270*/  @!P0 MOV R20, R21 ;  /* 0x0000001500148202 */ /* 0x000fc40000000f00 */
[----:B------:R-:W-:Y:S02]  /*0280*/  @!P0 CS2R R88, SRZ ;  /* 0x0000000000588805 */ /* 0x000fe4000001ff00 */
[----:B------:R-:W-:Y:S02]  /*0290*/  @!P0 MOV R53, R22 ;  /* 0x0000001600358202 */ /* 0x000fe40000000f00 */
[----:B------:R-:W-:Y:S02]  /*02a0*/  @!P0 MOV R55, R23 ;  /* 0x0000001700378202 */ /* 0x000fe40000000f00 */
[----:B------:R-:W-:Y:S02]  /*02b0*/  @!P0 MOV R57, R4 ;  /* 0x0000000400398202 */ /* 0x000fe40000000f00 */
[----:B------:R-:W-:Y:S02]  /*02c0*/  @!P0 MOV R59, R5 ;  /* 0x00000005003b8202 */ /* 0x000fe40000000f00 */
[----:B------:R-:W-:-:S02]  /*02d0*/  @!P0 MOV R61, R6 ;  /* 0x00000006003d8202 */ /* 0x000fc40000000f00 */
[----:B------:R-:W-:Y:S01]  /*02e0*/  @!P0 MOV R63, R7 ;  /* 0x00000007003f8202 */ /* 0x000fe20000000f00 */
[----:B--2---:R-:W-:Y:S06]  /*02f0*/  @P1 EXIT ;  /* 0x000000000000194d */ /* 0x004fec0003800000 */
[----:B------:R-:W0:Y:S01]  /*0300*/  LDCU.64 UR4, c[0x0][0x398] ;  /* 0x00007300ff0477ac */ /* 0x000e220008000a00 */
[----:B-----5:R-:W-:Y:S02]  /*0310*/  @!P0 CS2R R86, SRZ ;  /* 0x0000000000568805 */ /* 0x020fe4000001ff00 */
[----:B------:R-:W-:Y:S02]  /*0320*/  @!P0 CS2R R84, SRZ ;  /* 0x0000000000548805 */ /* 0x000fe4000001ff00 */
[----:B------:R-:W-:Y:S02]  /*0330*/  @!P0 CS2R R18, SRZ ;  /* 0x0000000000128805 */ /* 0x000fe4000001ff00 */
[----:B------:R-:W-:Y:S01]  /*0340*/  @!P0 CS2R R16, SRZ ;  /* 0x0000000000108805 */ /* 0x000fe2000001ff00 */
[--C-:B------:R-:W-:Y:S01]  /*0350*/  HADD2.F32 R5, -RZ, R89.reuse.H0_H0 ;  /* 0x20000059ff057230 */ /* 0x100fe20000004100 */
[----:B------:R-:W1:Y:S01]  /*0360*/  LDCU.U8 UR12, c[0x0][0x410] ;  /* 0x00008200ff0c77ac */ /* 0x000e620008000000 */
[----:B------:R-:W-:-:S02]  /*0370*/  HADD2.F32 R6, -RZ, R89.H1_H1 ;  /* 0x30000059ff067230 */ /* 0x000fc40000004100 */
[--C-:B------:R-:W-:Y:S01]  /*0380*/  HADD2.F32 R93, -RZ, R87.reuse.H0_H0 ;  /* 0x20000057ff5d7230 */ /* 0x100fe20000004100 */
[----:B------:R-:W2:Y:S01]  /*0390*/  LDCU.64 UR10, c[0x0][0x398] ;  /* 0x00007300ff0a77ac */ /* 0x000ea20008000a00 */
[----:B------:R-:W-:Y:S02]  /*03a0*/  HADD2.F32 R73, -RZ, R87.H1_H1 ;  /* 0x30000057ff497230 */ /* 0x000fe40000004100 */
[--C-:B------:R-:W-:Y:S01]  /*03b0*/  HADD2.F32 R78, -RZ, R86.reuse.H0_H0 ;  /* 0x20000056ff4e7230 */ /* 0x100fe20000004100 */
[----:B------:R-:W3:Y:S01]  /*03c0*/  LDCU.64 UR8, c[0x0][0x3a0] ;  /* 0x00007400ff0877ac */ /* 0x000ee20008000a00 */
[----:B------:R-:W-:Y:S02]  /*03d0*/  HADD2.F32 R76, -RZ, R86.H1_H1 ;  /* 0x30000056ff4c7230 */ /* 0x000fe40000004100 */
[--C-:B------:R-:W-:Y:S01]  /*03e0*/  HADD2.F32 R82, -RZ, R85.reuse.H0_H0 ;  /* 0x20000055ff527230 */ /* 0x100fe20000004100 */
[----:B0-----:R-:W-:Y:S01]  /*03f0*/  UISETP.NE.U32.AND UP0, UPT, UR4, URZ, UPT ;  /* 0x000000ff0400728c */ /* 0x001fe2000bf05070 */
[----:B------:R-:W-:Y:S01]  /*0400*/  HADD2.F32 R80, -RZ, R85.H1_H1 ;  /* 0x30000055ff507230 */ /* 0x000fe20000004100 */
[----:B------:R-:W0:Y:S01]  /*0410*/  LDCU UR4, c[0x0][0x388] ;  /* 0x00007100ff0477ac */ /* 0x000e220008000800 */
[----:B------:R-:W-:-:S02]  /*0420*/  HADD2.F32 R89, -RZ, R88.H0_H0 ;  /* 0x20000058ff597230 */ /* 0x000fc40000004100 */
[----:B------:R-:W-:Y:S01]  /*0430*/  HADD2.F32 R86, -RZ, R84.H0_H0 ;  /* 0x20000054ff567230 */ /* 0x000fe20000004100 */
[----:B------:R-:W-:Y:S01]  /*0440*/  UISETP.NE.AND.EX UP0, UPT, UR5, URZ, UPT, UP0 ;  /* 0x000000ff0500728c */ /* 0x000fe2000bf05300 */
[--C-:B------:R-:W-:Y:S01]  /*0450*/  HADD2.F32 R87, -RZ, R15.reuse.H0_H0 ;  /* 0x2000000fff577230 */ /* 0x100fe20000004100 */
[----:B------:R-:W4:Y:S01]  /*0460*/  LDCU UR5, c[0x0][0x448] ;  /* 0x00008900ff0577ac */ /* 0x000f220008000800 */
[----:B------:R-:W-:Y:S02]  /*0470*/  HADD2.F32 R85, -RZ, R15.H1_H1 ;  /* 0x3000000fff557230 */ /* 0x000fe40000004100 */
[----:B------:R-:W-:Y:S01]  /*0480*/  HADD2.F32 R83, -RZ, R81.H0_H0 ;  /* 0x20000051ff537230 */ /* 0x000fe20000004100 */
[----:B------:R-:W-:Y:S01]  /*0490*/  PLOP3.LUT P1, PT, PT, PT, UP0, 0x80, 0x8 ;  /* 0x000000000008781c */ /* 0x000fe20003f2f008 */
[----:B------:R-:W-:Y:S02]  /*04a0*/  HADD2.F32 R79, -RZ, R77.H0_H0 ;  /* 0x2000004dff4f7230 */ /* 0x000fe40000004100 */
[----:B------:R-:W-:-:S02]  /*04b0*/  HADD2.F32 R75, -RZ, R74.H0_H0 ;  /* 0x2000004aff4b7230 */ /* 0x000fc40000004100 */
[----:B------:R-:W-:Y:S02]  /*04c0*/  HADD2.F32 R72, -RZ, R71.H0_H0 ;  /* 0x20000047ff487230 */ /* 0x000fe40000004100 */
[----:B------:R-:W-:Y:S02]  /*04d0*/  HADD2.F32 R52, -RZ, R53.H0_H0 ;  /* 0x20000035ff347230 */ /* 0x000fe40000004100 */
[----:B------:R-:W-:Y:S02]  /*04e0*/  HADD2.F32 R54, -RZ, R55.H0_H0 ;  /* 0x20000037ff367230 */ /* 0x000fe40000004100 */
[----:B------:R-:W-:Y:S02]  /*04f0*/  HADD2.F32 R56, -RZ, R57.H0_H0 ;  /* 0x20000039ff387230 */ /* 0x000fe40000004100 */
[----:B------:R-:W-:Y:S02]  /*0500*/  HADD2.F32 R58, -RZ, R59.H0_H0 ;  /* 0x2000003bff3a7230 */ /* 0x000fe40000004100 */
[----:B------:R-:W-:-:S02]  /*0510*/  HADD2.F32 R60, -RZ, R61.H0_H0 ;  /* 0x2000003dff3c7230 */ /* 0x000fc40000004100 */
[----:B------:R-:W-:Y:S02]  /*0520*/  HADD2.F32 R62, -RZ, R63.H0_H0 ;  /* 0x2000003fff3e7230 */ /* 0x000fe40000004100 */
[--C-:B------:R-:W-:Y:S02]  /*0530*/  HADD2.F32 R0, -RZ, R91.reuse.H0_H0 ;  /* 0x2000005bff007230 */ /* 0x100fe40000004100 */
[----:B------:R-:W-:Y:S02]  /*0540*/  HADD2.F32 R2, -RZ, R91.H1_H1 ;  /* 0x3000005bff027230 */ /* 0x000fe40000004100 */
[--C-:B------:R-:W-:Y:S02]  /*0550*/  HADD2.F32 R3, -RZ, R90.reuse.H0_H0 ;  /* 0x2000005aff037230 */ /* 0x100fe40000004100 */
[----:B------:R-:W-:Y:S02]  /*0560*/  HADD2.F32 R4, -RZ, R90.H1_H1 ;  /* 0x3000005aff047230 */ /* 0x000fe40000004100 */
[----:B------:R-:W-:-:S02]  /*0570*/  HADD2.F32 R88, -RZ, R88.H1_H1 ;  /* 0x30000058ff587230 */ /* 0x000fc40000004100 */
[--C-:B------:R-:W-:Y:S02]  /*0580*/  HADD2.F32 R7, -RZ, R19.reuse.H0_H0 ;  /* 0x20000013ff077230 */ /* 0x100fe40000004100 */
[----:B------:R-:W-:Y:S02]  /*0590*/  HADD2.F32 R8, -RZ, R19.H1_H1 ;  /* 0x30000013ff087230 */ /* 0x000fe40000004100 */
[--C-:B------:R-:W-:Y:S02]  /*05a0*/  HADD2.F32 R9, -RZ, R18.reuse.H0_H0 ;  /* 0x20000012ff097230 */ /* 0x100fe40000004100 */
[----:B------:R-:W-:Y:S02]  /*05b0*/  HADD2.F32 R10, -RZ, R18.H1_H1 ;  /* 0x30000012ff0a7230 */ /* 0x000fe40000004100 */
[--C-:B------:R-:W-:Y:S02]  /*05c0*/  HADD2.F32 R11, -RZ, R17.reuse.H0_H0 ;  /* 0x20000011ff0b7230 */ /* 0x100fe40000004100 */
[----:B------:R-:W-:-:S02]  /*05d0*/  HADD2.F32 R12, -RZ, R17.H1_H1 ;  /* 0x30000011ff0c7230 */ /* 0x000fc40000004100 */
[--C-:B------:R-:W-:Y:S02]  /*05e0*/  HADD2.F32 R13, -RZ, R16.reuse.H0_H0 ;  /* 0x20000010ff0d7230 */ /* 0x100fe40000004100 */
[----:B------:R-:W-:Y:S02]  /*05f0*/  HADD2.F32 R14, -RZ, R16.H1_H1 ;  /* 0x30000010ff0e7230 */ /* 0x000fe40000004100 */
[----:B------:R-:W-:Y:S02]  /*0600*/  HADD2.F32 R84, -RZ, R84.H1_H1 ;  /* 0x30000054ff547230 */ /* 0x000fe40000004100 */
[----:B------:R-:W-:Y:S02]  /*0610*/  HADD2.F32 R81, -RZ, R81.H1_H1 ;  /* 0x30000051ff517230 */ /* 0x000fe40000004100 */
[----:B------:R-:W-:Y:S02]  /*0620*/  HADD2.F32 R77, -RZ, R77.H1_H1 ;  /* 0x3000004dff4d7230 */ /* 0x000fe40000004100 */
[----:B------:R-:W-:-:S02]  /*0630*/  HADD2.F32 R74, -RZ, R74.H1_H1 ;  /* 0x3000004aff4a7230 */ /* 0x000fc40000004100 */
[----:B------:R-:W-:Y:S02]  /*0640*/  HADD2.F32 R71, -RZ, R71.H1_H1 ;  /* 0x30000047ff477230 */ /* 0x000fe40000004100 */
[--C-:B------:R-:W-:Y:S02]  /*0650*/  HADD2.F32 R70, -RZ, R20.reuse.H0_H0 ;  /* 0x20000014ff467230 */ /* 0x100fe40000004100 */
[----:B------:R-:W-:Y:S02]  /*0660*/  HADD2.F32 R15, -RZ, R20.H1_H1 ;  /* 0x30000014ff0f7230 */ /* 0x000fe40000004100 */
[----:B------:R-:W-:Y:S02]  /*0670*/  HADD2.F32 R53, -RZ, R53.H1_H1 ;  /* 0x30000035ff357230 */ /* 0x000fe40000004100 */
[----:B------:R-:W-:Y:S02]  /*0680*/  HADD2.F32 R55, -RZ, R55.H1_H1 ;  /* 0x30000037ff377230 */ /* 0x000fe40000004100 */
[----:B------:R-:W-:-:S02]  /*0690*/  HADD2.F32 R57, -RZ, R57.H1_H1 ;  /* 0x30000039ff397230 */ /* 0x000fc40000004100 */
[----:B------:R-:W-:Y:S02]  /*06a0*/  HADD2.F32 R59, -RZ, R59.H1_H1 ;  /* 0x3000003bff3b7230 */ /* 0x000fe40000004100 */
[----:B------:R-:W-:Y:S02]  /*06b0*/  HADD2.F32 R61, -RZ, R61.H1_H1 ;  /* 0x3000003dff3d7230 */ /* 0x000fe40000004100 */
[----:B01234-:R-:W-:-:S07]  /*06c0*/  HADD2.F32 R63, -RZ, R63.H1_H1 ;  /* 0x3000003fff3f7230 */ /* 0x01ffce0000004100 */
.L_x_10425:
[----:B-1----:R-:W0:Y:S01]  /*06d0*/  S2R R22, SR_TID.X ;  /* 0x0000000000167919 */ /* 0x002e220000002100 */
[----:B------:R-:W-:Y:S01]  /*06e0*/  ISETP.NE.U32.AND P0, PT, RZ, UR8, PT ;  /* 0x00000008ff007c0c */ /* 0x000fe2000bf05070 */
[----:B------:R-:W1:Y:S01]  /*06f0*/  LDC.64 R48, c[0x0][0x390] ;  /* 0x0000e400ff307b82 */ /* 0x000e620000000a00 */
[----:B------:R-:W-:Y:S02]  /*0700*/  IMAD R20, R66, UR4, RZ ;  /* 0x0000000442147c24 */ /* 0x000fe4000f8e02ff */
[----:B------:R-:W-:-:S03]  /*0710*/  ISETP.NE.AND.EX P0, PT, RZ, UR9, PT, P0 ;  /* 0x00000009ff007c0c */ /* 0x000fc6000bf05300 */
[----:B------:R-:W-:Y:S02]  /*0720*/  SHF.R.S32.HI R21, RZ, 0x1f, R20 ;  /* 0x0000001fff157819 */ /* 0x000fe40000011414 */
[----:B------:R-:W2:Y:S02]  /*0730*/  @P1 LDC.64 R16, c[0x0][0x398] ;  /* 0x0000e600ff101b82 */ /* 0x000ea40000000a00 */
[----:B------:R-:W-:-:S06]  /*0740*/  LEA.HI R21, R21, R20, RZ, 0x3 ;  /* 0x0000001415157211 */ /* 0x000fcc00078f18ff */
[----:B------:R-:W3:Y:S01]  /*0750*/  @P0 LDC.64 R18, c[0x0][0x3a0] ;  /* 0x0000e800ff120b82 */ /* 0x000ee20000000a00 */
[----:B0-----:R-:W-:-:S04]  /*0760*/  LOP3.LUT R22, R22, 0x1f, RZ, 0xc0, !PT ;  /* 0x0000001f16167812 */ /* 0x001fc800078ec0ff */
[----:B------:R-:W-:-:S05]  /*0770*/  LEA.HI.SX32 R67, R21, R22, 0x1d ;  /* 0x0000001615437211 */ /* 0x000fca00078feaff */
[----:B-1----:R-:W-:-:S04]  /*0780*/  IMAD.WIDE.U32 R24, R67, 0x10, R48 ;  /* 0x0000001043187825 */ /* 0x002fc800078e0030 */
[C---:B--2---:R-:W-:Y:S02]  /*0790*/  @P1 IMAD.WIDE.U32 R16, R67.reuse, 0x10, R16 ;  /* 0x0000001043101825 */ /* 0x044fe400078e0010 */
[----:B------:R-:W5:Y:S02]  /*07a0*/  LDG.E.128 R24, desc[UR6][R24.64] ;  /* 0x0000000618187981 */ /* 0x000f64000c1e1d00 */
[----:B---3--:R-:W-:Y:S02]  /*07b0*/  @P0 IMAD.WIDE.U32 R18, R67, 0x20, R18 ;  /* 0x0000002043120825 */ /* 0x008fe400078e0012 */
[----:B------:R0:W5:Y:S04]  /*07c0*/  @P1 LDG.E.128 R40, desc[UR6][R16.64] ;  /* 0x0000000610281981 */ /* 0x000168000c1e1d00 */
        /* <DEDUP_REMOVED lines=17> */
.L_x_10413:
        /* <DEDUP_REMOVED lines=17> */
.L_x_10412:
        /* <DEDUP_REMOVED lines=28> */
.L_x_10415:
        /* <DEDUP_REMOVED lines=11> */
[----:B------:R-:W-:Y:S02]  /*0c60*/  HADD2.F32 R18, -RZ, R25.H0_H0 ;  /* 0x20000019ff127230 */ /* 0x000fe40000004100 */
[----:B------:R-:W-:Y:S02]  /*0c70*/  HADD2.F32 R21, -RZ, R41.H0_H0 ;  /* 0x20000029ff157230 */ /* 0x000fe40000004100 */
[----:B------:R-:W-:Y:S01]  /*0c80*/  FADD.FTZ R26, R26, R23 ;  /* 0x000000171a1a7221 */ /* 0x000fe20000010000 */
[----:B------:R-:W-:-:S02]  /*0c90*/  HADD2.F32 R27, -RZ, R43.H0_H0 ;  /* 0x2000002bff1b7230 */ /* 0x000fc40000004100 */
[----:B------:R-:W-:Y:S02]  /*0ca0*/  HADD2.F32 R25, -RZ, R25.H1_H1 ;  /* 0x30000019ff197230 */ /* 0x000fe40000004100 */
[----:B------:R-:W-:Y:S01]  /*0cb0*/  FADD.FTZ R21, R18, R21 ;  /* 0x0000001512157221 */ /* 0x000fe20000010000 */
[----:B------:R-:W-:Y:S02]  /*0cc0*/  HADD2.F32 R16, -RZ, R41.H1_H1 ;  /* 0x30000029ff107230 */ /* 0x000fe40000004100 */
[----:B------:R-:W-:Y:S01]  /*0cd0*/  FADD.FTZ R27, R22, R27 ;  /* 0x0000001b161b7221 */ /* 0x000fe20000010000 */
[----:B------:R-:W-:Y:S02]  /*0ce0*/  HADD2.F32 R19, -RZ, R42.H0_H0 ;  /* 0x2000002aff137230 */ /* 0x000fe40000004100 */
        /* <DEDUP_REMOVED lines=12> */
.L_x_10414:
[----:B------:R-:W0:Y:S01]  /*0db0*/  LDC.64 R64, c[0x0][0x3a8] ;  /* 0x0000ea00ff407b82 */ /* 0x000e220000000a00 */
[----:B------:R-:W-:-:S07]  /*0dc0*/  IADD3 R68, PT, PT, R67, 0x20, RZ ;  /* 0x0000002043447810 */ /* 0x000fce0007ffe0ff */
        /* <DEDUP_REMOVED lines=9> */
[----:B------:R1:W5:Y:S01]  /*0e60*/  @P0 LDG.E.128 R32, desc[UR6][R20.64+0x10] ;  /* 0x0000100614200981 */ /* 0x000362000c1e1d00 */
[----:B0-----:R-:W-:-:S06]  /*0e70*/  IMAD.WIDE.U32 R18, R68, 0x10, R48 ;  /* 0x0000001044127825 */ /* 0x001fcc00078e0030 */
[----:B------:R-:W5:Y:S01]  /*0e80*/  LDG.E.128 R16, desc[UR6][R18.64] ;  /* 0x0000000612107981 */ /* 0x000f62000c1e1d00 */
[----:B------:R-:W-:-:S04]  /*0e90*/  UISETP.NE.U32.AND UP0, UPT, UR10, URZ, UPT ;  /* 0x000000ff0a00728c */ /* 0x000fc8000bf05070 */
[----:B------:R-:W-:-:S06]  /*0ea0*/  UISETP.NE.AND.EX UP0, UPT, UR11, URZ, UPT, UP0 ;  /* 0x000000ff0b00728c */ /* 0x000fcc000bf05300 */
[----:B------:R-:W-:-:S13]  /*0eb0*/  PLOP3.LUT P1, PT, PT, PT, UP0, 0x80, 0x8 ;  /* 0x000000000008781c */ /* 0x000fda0003f2f008 */
[----:B-1----:R-:W-:Y:S05]  /*0ec0*/  @!P1 BRA `(.L_x_10416) ;  /* 0x0000000000ec9947 */ /* 0x002fea0003800000 */
[----:B------:R-:W-:Y:S05]  /*0ed0*/  @!P0 BRA `(.L_x_10417) ;  /* 0x0000000000848947 */ /* 0x000fea0003800000 */
[--C-:B-----5:R-:W-:Y:S02]  /*0ee0*/  HADD2.F32 R21, -RZ, R16.reuse.H0_H0 ;  /* 0x20000010ff157230 */ /* 0x120fe40000004100 */
[--C-:B------:R-:W-:Y:S02]  /*0ef0*/  HADD2.F32 R20, -RZ, R17.reuse.H0_H0 ;  /* 0x20000011ff147230 */ /* 0x100fe40000004100 */
[----:B------:R-:W-:Y:S02]  /*0f00*/  HADD2.F32 R44, -RZ, R17.H1_H1 ;  /* 0x30000011ff2c7230 */ /* 0x000fe40000004100 */
[----:B------:R-:W-:Y:S02]  /*0f10*/  HADD2.F32 R16, -RZ, R16.H1_H1 ;  /* 0x30000010ff107230 */ /* 0x000fe40000004100 */
[----:B------:R-:W-:Y:S02]  /*0f20*/  HADD2.F32 R17, -RZ, R40.H1_H1 ;  /* 0x30000028ff117230 */ /* 0x000fe40000004100 */
[----:B------:R-:W-:-:S02]  /*0f30*/  HADD2.F32 R23, -RZ, R41.H0_H0 ;  /* 0x20000029ff177230 */ /* 0x000fc40000004100 */
        /* <DEDUP_REMOVED lines=15> */
[----:B------:R-:W-:-:S03]  /*1030*/  HADD2.F32 R23, -RZ, R43.H1_H1 ;  /* 0x3000002bff177230 */ /* 0x000fc60000004100 */
        /* <DEDUP_REMOVED lines=11> */
.L_x_10417:
[----:B-----5:R-:W-:Y:S02]  /*10f0*/  HADD2.F32 R20, -RZ, R16.H0_H0 ;  /* 0x20000010ff147230 */ /* 0x020fe40000004100 */
[----:B------:R-:W-:Y:S02]  /*1100*/  HADD2.F32 R21, -RZ, R40.H0_H0 ;  /* 0x20000028ff157230 */ /* 0x000fe40000004100 */
[--C-:B------:R-:W-:Y:S02]  /*1110*/  HADD2.F32 R22, -RZ, R17.reuse.H0_H0 ;  /* 0x20000011ff167230 */ /* 0x100fe40000004100 */
[----:B------:R-:W-:Y:S02]  /*1120*/  HADD2.F32 R23, -RZ, R17.H1_H1 ;  /* 0x30000011ff177230 */ /* 0x000fe40000004100 */
[----:B------:R-:W-:Y:S01]  /*1130*/  FADD.FTZ R20, R21, R20 ;  /* 0x0000001415147221 */ /* 0x000fe20000010000 */
[----:B------:R-:W-:Y:S02]  /*1140*/  HADD2.F32 R16, -RZ, R16.H1_H1 ;  /* 0x30000010ff107230 */ /* 0x000fe40000004100 */
[----:B------:R-:W-:-:S02]  /*1150*/  HADD2.F32 R21, -RZ, R40.H1_H1 ;  /* 0x30000028ff157230 */ /* 0x000fc40000004100 */
[--C-:B------:R-:W-:Y:S02]  /*1160*/  HADD2.F32 R17, -RZ, R41.reuse.H0_H0 ;  /* 0x20000029ff117230 */ /* 0x100fe40000004100 */
[----:B------:R-:W-:Y:S02]  /*1170*/  HADD2.F32 R44, -RZ, R41.H1_H1 ;  /* 0x30000029ff2c7230 */ /* 0x000fe40000004100 */
[----:B------:R-:W-:Y:S01]  /*1180*/  FADD.FTZ R21, R21, R16 ;  /* 0x0000001015157221 */ /* 0x000fe20000010000 */
[----:B------:R-:W-:Y:S02]  /*1190*/  HADD2.F32 R16, -RZ, R18.H0_H0 ;  /* 0x20000012ff107230 */ /* 0x000fe40000004100 */
[----:B------:R-:W-:Y:S01]  /*11a0*/  FADD.FTZ R22, R17, R22 ;  /* 0x0000001611167221 */ /* 0x000fe20000010000 */
[----:B------:R-:W-:Y:S02]  /*11b0*/  HADD2.F32 R17, -RZ, R42.H0_H0 ;  /* 0x2000002aff117230 */ /* 0x000fe40000004100 */
[----:B------:R-:W-:Y:S01]  /*11c0*/  FADD.FTZ R23, R44, R23 ;  /* 0x000000172c177221 */ /* 0x000fe20000010000 */
[----:B------:R-:W-:-:S02]  /*11d0*/  HADD2.F32 R18, -RZ, R18.H1_H1 ;  /* 0x30000012ff127230 */ /* 0x000fc40000004100 */
[----:B------:R-:W-:Y:S02]  /*11e0*/  HADD2.F32 R45, -RZ, R42.H1_H1 ;  /* 0x3000002aff2d7230 */ /* 0x000fe40000004100 */
[----:B------:R-:W-:Y:S01]  /*11f0*/  FADD.FTZ R16, R17, R16 ;  /* 0x0000001011107221 */ /* 0x000fe20000010000 */
[--C-:B------:R-:W-:Y:S02]  /*1200*/  HADD2.F32 R44, -RZ, R19.reuse.H1_H1 ;  /* 0x30000013ff2c7230 */ /* 0x100fe40000004100 */
[----:B------:R-:W-:Y:S01]  /*1210*/  FADD.FTZ R17, R45, R18 ;  /* 0x000000122d117221 */ /* 0x000fe20000010000 */
[----:B------:R-:W-:Y:S02]  /*1220*/  HADD2.F32 R18, -RZ, R19.H0_H0 ;  /* 0x20000013ff127230 */ /* 0x000fe40000004100 */
[--C-:B------:R-:W-:Y:S02]  /*1230*/  HADD2.F32 R19, -RZ, R43.reuse.H0_H0 ;  /* 0x2000002bff137230 */ /* 0x100fe40000004100 */
[----:B------:R-:W-:-:S03]  /*1240*/  HADD2.F32 R45, -RZ, R43.H1_H1 ;  /* 0x3000002bff2d7230 */ /* 0x000fc60000004100 */
[----:B------:R-:W-:Y:S02]  /*1250*/  FADD.FTZ R18, R19, R18 ;  /* 0x0000001213127221 */ /* 0x000fe40000010000 */
[----:B------:R-:W-:Y:S01]  /*1260*/  FADD.FTZ R19, R45, R44 ;  /* 0x0000002c2d137221 */ /* 0x000fe20000010000 */
[----:B------:R-:W-:Y:S06]  /*1270*/  BRA `(.L_x_10418) ;  /* 0x0000000000687947 */ /* 0x000fec0003800000 */
.L_x_10416:
[----:B------:R-:W-:Y:S05]  /*1280*/  @!P0 BRA `(.L_x_10419) ;  /* 0x0000000000448947 */ /* 0x000fea0003800000 */
        /* <DEDUP_REMOVED lines=17> */
.L_x_10419:
        /* <DEDUP_REMOVED lines=8> */
.L_x_10418:
        /* <DEDUP_REMOVED lines=15> */
[----:B-1---5:R-:W-:Y:S02]  /*1510*/  HADD2.F32 R44, -RZ, R48.H0_H0 ;  /* 0x20000030ff2c7230 */ /* 0x022fe40000004100 */
[--C-:B------:R-:W-:Y:S02]  /*1520*/  HADD2.F32 R45, -RZ, R40.reuse.H0_H0 ;  /* 0x20000028ff2d7230 */ /* 0x100fe40000004100 */
[----:B------:R-:W-:Y:S02]  /*1530*/  HADD2.F32 R46, -RZ, R40.H1_H1 ;  /* 0x30000028ff2e7230 */ /* 0x000fe40000004100 */
[--C-:B------:R-:W-:Y:S02]  /*1540*/  HADD2.F32 R47, -RZ, R41.reuse.H0_H0 ;  /* 0x20000029ff2f7230 */ /* 0x100fe40000004100 */
[----:B------:R-:W-:Y:S01]  /*1550*/  FADD.FTZ R44, R45, R44 ;  /* 0x0000002c2d2c7221 */ /* 0x000fe20000010000 */
[----:B------:R-:W-:Y:S02]  /*1560*/  HADD2.F32 R45, -RZ, R48.H1_H1 ;  /* 0x30000030ff2d7230 */ /* 0x000fe40000004100 */
[----:B------:R-:W-:-:S02]  /*1570*/  HADD2.F32 R48, -RZ, R41.H1_H1 ;  /* 0x30000029ff307230 */ /* 0x000fc40000004100 */
[----:B------:R-:W-:Y:S01]  /*1580*/  FADD.FTZ R44, R36, R44 ;  /* 0x0000002c242c7221 */ /* 0x000fe20000010000 */
[----:B------:R-:W-:Y:S02]  /*1590*/  HADD2.F32 R91, -RZ, R43.H0_H0 ;  /* 0x2000002bff5b7230 */ /* 0x000fe40000004100 */
[----:B------:R-:W-:Y:S01]  /*15a0*/  FADD.FTZ R45, R46, R45 ;  /* 0x0000002d2e2d7221 */ /* 0x000fe20000010000 */
[----:B------:R-:W-:Y:S02]  /*15b0*/  HADD2.F32 R46, -RZ, R49.H0_H0 ;  /* 0x20000031ff2e7230 */ /* 0x000fe40000004100 */
[----:B------:R-:W-:Y:S02]  /*15c0*/  HADD2.F32 R90, -RZ, R43.H1_H1 ;  /* 0x3000002bff5a7230 */ /* 0x000fe40000004100 */
[----:B------:R-:W-:Y:S01]  /*15d0*/  FADD.FTZ R45, R37, R45 ;  /* 0x0000002d252d7221 */ /* 0x000fe20000010000 */
[----:B------:R-:W-:Y:S01]  /*15e0*/  FADD.FTZ R46, R47, R46 ;  /* 0x0000002e2f2e7221 */ /* 0x000fe20000010000 */
[----:B------:R-:W-:-:S02]  /*15f0*/  HADD2.F32 R47, -RZ, R49.H1_H1 ;  /* 0x30000031ff2f7230 */ /* 0x000fc40000004100 */
[----:B------:R-:W-:Y:S02]  /*1600*/  HADD2.F32 R49, -RZ, R42.H0_H0 ;  /* 0x2000002aff317230 */ /* 0x000fe40000004100 */
[----:B------:R-:W-:Y:S01]  /*1610*/  FADD.FTZ R46, R38, R46 ;  /* 0x0000002e262e7221 */ /* 0x000fe20000010000 */
[----:B------:R-:W-:Y:S01]  /*1620*/  FADD.FTZ R47, R48, R47 ;  /* 0x0000002f302f7221 */ /* 0x000fe20000010000 */
[----:B------:R-:W-:-:S03]  /*1630*/  HADD2.F32 R48, -RZ, R50.H0_H0 ;  /* 0x20000032ff307230 */ /* 0x000fc60000004100 */
[----:B------:R-:W-:Y:S02]  /*1640*/  FADD.FTZ R47, R39, R47 ;  /* 0x0000002f272f7221 */ /* 0x000fe40000010000 */
[----:B------:R-:W-:Y:S01]  /*1650*/  FADD.FTZ R48, R49, R48 ;  /* 0x0000003031307221 */ /* 0x000fe20000010000 */
[----:B------:R-:W-:Y:S02]  /*1660*/  HADD2.F32 R49, -RZ, R50.H1_H1 ;  /* 0x30000032ff317230 */ /* 0x000fe40000004100 */
[----:B------:R-:W-:Y:S02]  /*1670*/  HADD2.F32 R50, -RZ, R42.H1_H1 ;  /* 0x3000002aff327230 */ /* 0x000fe40000004100 */
[----:B------:R-:W-:-:S03]  /*1680*/  FADD.FTZ R48, R32, R48 ;  /* 0x0000003020307221 */ /* 0x000fc60000010000 */
[----:B------:R-:W-:Y:S01]  /*1690*/  FADD.FTZ R49, R50, R49 ;  /* 0x0000003132317221 */ /* 0x000fe20000010000 */
[--C-:B------:R-:W-:Y:S02]  /*16a0*/  HADD2.F32 R50, -RZ, R51.reuse.H0_H0 ;  /* 0x20000033ff327230 */ /* 0x100fe40000004100 */
[----:B------:R-:W-:Y:S02]  /*16b0*/  HADD2.F32 R51, -RZ, R51.H1_H1 ;  /* 0x30000033ff337230 */ /* 0x000fe40000004100 */
[----:B------:R-:W-:Y:S01]  /*16c0*/  FADD.FTZ R49, R33, R49 ;  /* 0x0000003121317221 */ /* 0x000fe20000010000 */
[----:B------:R-:W-:Y:S02]  /*16d0*/  FADD.FTZ R50, R91, R50 ;  /* 0x000000325b327221 */ /* 0x000fe40000010000 */
[----:B------:R-:W-:Y:S02]  /*16e0*/  FADD.FTZ R51, R90, R51 ;  /* 0x000000335a337221 */ /* 0x000fe40000010000 */
[----:B------:R-:W-:-:S02]  /*16f0*/  FADD.FTZ R50, R34, R50 ;  /* 0x0000003222327221 */ /* 0x000fc40000010000 */
[----:B------:R-:W-:Y:S01]  /*1700*/  FADD.FTZ R51, R35, R51 ;  /* 0x0000003323337221 */ /* 0x000fe20000010000 */
[----:B------:R-:W-:Y:S06]  /*1710*/  BRA `(.L_x_10422) ;  /* 0x0000000000cc7947 */ /* 0x000fec0003800000 */
.L_x_10421:
[----:B-1---5:R-:W-:Y:S02]  /*1720*/  HADD2.F32 R44, -RZ, R48.H0_H0 ;  /* 0x20000030ff2c7230 */ /* 0x022fe40000004100 */
[--C-:B------:R-:W-:Y:S02]  /*1730*/  HADD2.F32 R45, -RZ, R40.reuse.H0_H0 ;  /* 0x20000028ff2d7230 */ /* 0x100fe40000004100 */
[----:B------:R-:W-:Y:S02]  /*1740*/  HADD2.F32 R46, -RZ, R40.H1_H1 ;  /* 0x30000028ff2e7230 */ /* 0x000fe40000004100 */
[--C-:B------:R-:W-:Y:S02]  /*1750*/  HADD2.F32 R47, -RZ, R41.reuse.H0_H0 ;  /* 0x20000029ff2f7230 */ /* 0x100fe40000004100 */
[----:B------:R-:W-:Y:S01]  /*1760*/  FADD.FTZ R44, R45, R44 ;  /* 0x0000002c2d2c7221 */ /* 0x000fe20000010000 */
[----:B------:R-:W-:Y:S02]  /*1770*/  HADD2.F32 R45, -RZ, R48.H1_H1 ;  /* 0x30000030ff2d7230 */ /* 0x000fe40000004100 */
[----:B------:R-:W-:-:S02]  /*1780*/  HADD2.F32 R48, -RZ, R41.H1_H1 ;  /* 0x30000029ff307230 */ /* 0x000fc40000004100 */
[----:B------:R-:W-:Y:S02]  /*1790*/  HADD2.F32 R91, -RZ, R43.H0_H0 ;  /* 0x2000002bff5b7230 */ /* 0x000fe40000004100 */
[----:B------:R-:W-:Y:S01]  /*17a0*/  FADD.FTZ R45, R46, R45 ;  /* 0x0000002d2e2d7221 */ /* 0x000fe20000010000 */
[----:B------:R-:W-:Y:S02]  /*17b0*/  HADD2.F32 R46, -RZ, R49.H0_H0 ;  /* 0x20000031ff2e7230 */ /* 0x000fe40000004100 */
[----:B------:R-:W-:-:S03]  /*17c0*/  HADD2.F32 R90, -RZ, R43.H1_H1 ;  /* 0x3000002bff5a7230 */ /* 0x000fc60000004100 */
[----:B------:R-:W-:Y:S01]  /*17d0*/  FADD.FTZ R46, R47, R46 ;  /* 0x0000002e2f2e7221 */ /* 0x000fe20000010000 */
[----:B------:R-:W-:Y:S02]  /*17e0*/  HADD2.F32 R47, -RZ, R49.H1_H1 ;  /* 0x30000031ff2f7230 */ /* 0x000fe40000004100 */
[----:B------:R-:W-:-:S03]  /*17f0*/  HADD2.F32 R49, -RZ, R42.H0_H0 ;  /* 0x2000002aff317230 */ /* 0x000fc60000004100 */
[----:B------:R-:W-:Y:S01]  /*1800*/  FADD.FTZ R47, R48, R47 ;  /* 0x0000002f302f7221 */ /* 0x000fe20000010000 */
[----:B------:R-:W-:-:S05]  /*1810*/  HADD2.F32 R48, -RZ, R50.H0_H0 ;  /* 0x20000032ff307230 */ /* 0x000fca0000004100 */
[----:B------:R-:W-:Y:S01]  /*1820*/  FADD.FTZ R48, R49, R48 ;  /* 0x0000003031307221 */ /* 0x000fe20000010000 */
[----:B------:R-:W-:Y:S02]  /*1830*/  HADD2.F32 R49, -RZ, R50.H1_H1 ;  /* 0x30000032ff317230 */ /* 0x000fe40000004100 */
[----:B------:R-:W-:-:S05]  /*1840*/  HADD2.F32 R50, -RZ, R42.H1_H1 ;  /* 0x3000002aff327230 */ /* 0x000fca0000004100 */
[----:B------:R-:W-:Y:S01]  /*1850*/  FADD.FTZ R49, R50, R49 ;  /* 0x0000003132317221 */ /* 0x000fe20000010000 */
[--C-:B------:R-:W-:Y:S02]  /*1860*/  HADD2.F32 R50, -RZ, R51.reuse.H0_H0 ;  /* 0x20000033ff327230 */ /* 0x100fe40000004100 */
[----:B------:R-:W-:-:S03]  /*1870*/  HADD2.F32 R51, -RZ, R51.H1_H1 ;  /* 0x30000033ff337230 */ /* 0x000fc60000004100 */
[----:B------:R-:W-:Y:S02]  /*1880*/  FADD.FTZ R50, R91, R50 ;  /* 0x000000325b327221 */ /* 0x000fe40000010000 */
[----:B------:R-:W-:Y:S01]  /*1890*/  FADD.FTZ R51, R90, R51 ;  /* 0x000000335a337221 */ /* 0x000fe20000010000 */
[----:B------:R-:W-:Y:S06]  /*18a0*/  BRA `(.L_x_10422) ;  /* 0x0000000000687947 */ /* 0x000fec0003800000 */
.L_x_10420:
[----:B------:R-:W-:Y:S05]  /*18b0*/  @!P0 BRA `(.L_x_10423) ;  /* 0x0000000000448947 */ /* 0x000fea0003800000 */
[--C-:B-1---5:R-:W-:Y:S02]  /*18c0*/  HADD2.F32 R44, -RZ, R48.reuse.H0_H0 ;  /* 0x20000030ff2c7230 */ /* 0x122fe40000004100 */
        /* <DEDUP_REMOVED lines=16> */
.L_x_10423:
        /* <DEDUP_REMOVED lines=8> */
.L_x_10422:
[----:B------:R-:W0:Y:S01]  /*1a50*/  S2R R90, SR_TID.X ;  /* 0x00000000005a7919 */ /* 0x000e220000002100 */
[----:B------:R-:W-:Y:S01]  /*1a60*/  IMAD.WIDE.U32 R64, R69, 0x20, R64 ;  /* 0x0000002045407825 */ /* 0x000fe200078e0040 */
[----:B------:R-:W-:-:S04]  /*1a70*/  UMOV UR13, 0xffffffff ;  /* 0xffffffff000d7882 */ /* 0x000fc80000000000 */
        /* <DEDUP_REMOVED lines=97> */
.L_x_10437:
        /* <DEDUP_REMOVED lines=10> */
[----:B0-----:R-:W0:Y:S01]  /*2130*/  MUFU.RSQ R64, R92 ;  /* 0x0000005c00407308 */ /* 0x001e220000001400 */
[----:B------:R-:W-:-:S05]  /*2140*/  FSEL R65, R90, RZ, !P2 ;  /* 0x000000ff5a417208 */ /* 0x000fca0005000000 */
        /* <DEDUP_REMOVED lines=21> */
[----:B------:R-:W-:Y:S01]  /*22a0*/  FMUL.FTZ R19, R64, R19 ;  /* 0x0000001340137220 */ /* 0x000fe20000410000 */
[----:B------:R-:W-:Y:S01]  /*22b0*/  F2FP.F16.F32.PACK_AB R27, R24, R27 ;  /* 0x0000001b181b723e */ /* 0x000fe200000000ff */
[----:B------:R-:W-:Y:S01]  /*22c0*/  FMUL.FTZ R17, R64, R17 ;  /* 0x0000001140117220 */ /* 0x000fe20000410000 */
[----:B------:R-:W0:Y:S01]  /*22d0*/  @!P0 LDC.64 R24, c[0x0][0x3c8] ;  /* 0x0000f200ff188b82 */ /* 0x000e220000000a00 */
[----:B------:R-:W-:Y:S01]  /*22e0*/  F2FP.F16.F32.PACK_AB R26, R26, R91 ;  /* 0x0000005b1a1a723e */ /* 0x000fe200000000ff */
[C---:B------:R-:W-:Y:S01]  /*22f0*/  FADD.FTZ R91, -R65.reuse, R28 ;  /* 0x0000001c415b7221 */ /* 0x040fe20000010100 */
[----:B------:R-:W-:Y:S01]  /*2300*/  FADD.FTZ R28, -R65, R31 ;  /* 0x0000001f411c7221 */ /* 0x000fe20000010100 */
[C---:B------:R-:W-:Y:S01]  /*2310*/  FMUL.FTZ R31, R64.reuse, R30 ;  /* 0x0000001e401f7220 */ /* 0x040fe20000410000 */
[----:B------:R-:W-:Y:S01]  /*2320*/  FFMA.FTZ R19, R19, R55, R2 ;  /* 0x0000003713137223 */ /* 0x000fe20000010002 */
[C---:B------:R-:W-:Y:S01]  /*2330*/  FMUL.FTZ R91, R64.reuse, R91 ;  /* 0x0000005b405b7220 */ /* 0x040fe20000410000 */
[C---:B------:R-:W-:Y:S01]  /*2340*/  FMUL.FTZ R28, R64.reuse, R28 ;  /* 0x0000001c401c7220 */ /* 0x040fe20000410000 */
[----:B------:R-:W-:Y:S01]  /*2350*/  FFMA.FTZ R31, R31, R83, R82 ;  /* 0x000000531f1f7223 */ /* 0x000fe20000010052 */
[----:B------:R-:W-:Y:S01]  /*2360*/  FMUL.FTZ R23, R64, R23 ;  /* 0x0000001740177220 */ /* 0x000fe20000410000 */
[----:B------:R-:W-:Y:S01]  /*2370*/  FFMA.FTZ R91, R91, R87, R86 ;  /* 0x000000575b5b7223 */ /* 0x000fe20000010056 */
[----:B------:R-:W-:Y:S01]  /*2380*/  FFMA.FTZ R28, R28, R81, R80 ;  /* 0x000000511c1c7223 */ /* 0x000fe20000010050 */
[C---:B------:R-:W-:Y:S01]  /*2390*/  FADD.FTZ R45, -R65.reuse, R45 ;  /* 0x0000002d412d7221 */ /* 0x040fe20000010100 */
[C---:B------:R-:W-:Y:S01]  /*23a0*/  FADD.FTZ R47, -R65.reuse, R47 ;  /* 0x0000002f412f7221 */ /* 0x040fe20000010100 */
[C---:B------:R-:W-:Y:S01]  /*23b0*/  FADD.FTZ R49, -R65.reuse, R49 ;  /* 0x0000003141317221 */ /* 0x040fe20000010100 */
[----:B------:R-:W-:Y:S01]  /*23c0*/  FADD.FTZ R51, -R65, R51 ;  /* 0x0000003341337221 */ /* 0x000fe20000010100 */
        /* <DEDUP_REMOVED lines=10> */
[----:B0-----:R-:W-:Y:S01]  /*2470*/  F2FP.F16.F32.PACK_AB R25, R28, R31 ;  /* 0x0000001f1c19723e */ /* 0x001fe200000000ff */
[----:B------:R-:W-:Y:S01]  /*2480*/  FFMA.FTZ R24, R29, R85, R84 ;  /* 0x000000551d187223 */ /* 0x000fe20000010054 */
[----:B------:R-:W0:Y:S04]  /*2490*/  LDC.64 R30, c[0x0][0x428] ;  /* 0x00010a00ff1e7b82 */ /* 0x000e280000000a00 */
[----:B------:R-:W-:Y:S01]  /*24a0*/  F2FP.F16.F32.PACK_AB R24, R24, R91 ;  /* 0x0000005b1818723e */ /* 0x000fe200000000ff */
[----:B------:R-:W-:-:S04]  /*24b0*/  FADD.FTZ R91, -R65, R20 ;  /* 0x00000014415b7221 */ /* 0x000fc80000010100 */
[----:B------:R-:W-:-:S04]  /*24c0*/  FMUL.FTZ R20, R64, R91 ;  /* 0x0000005b40147220 */ /* 0x000fc80000410000 */
[----:B------:R-:W-:Y:S01]  /*24d0*/  FFMA.FTZ R20, R20, R72, R89 ;  /* 0x0000004814147223 */ /* 0x000fe20000010059 */
[----:B0-----:R-:W-:-:S04]  /*24e0*/  IMAD.WIDE.U32 R28, R67, 0x10, R30 ;  /* 0x00000010431c7825 */ /* 0x001fc800078e001e */
[C---:B------:R-:W-:Y:S01]  /*24f0*/  FADD.FTZ R67, -R65.reuse, R21 ;  /* 0x0000001541437221 */ /* 0x040fe20000010100 */
[----:B------:R-:W-:Y:S01]  /*2500*/  FADD.FTZ R21, -R65, R22 ;  /* 0x0000001641157221 */ /* 0x000fe20000010100 */
[----:B------:R0:W-:Y:S03]  /*2510*/  STG.E.128 desc[UR6][R28.64], R24 ;  /* 0x000000181c007986 */ /* 0x0001e6000c101d06 */
[C---:B------:R-:W-:Y:S01]  /*2520*/  FMUL.FTZ R22, R64.reuse, R21 ;  /* 0x0000001540167220 */ /* 0x040fe20000410000 */
[C---:B------:R-:W-:Y:S01]  /*2530*/  FMUL.FTZ R21, R64.reuse, R18 ;  /* 0x0000001240157220 */ /* 0x040fe20000410000 */
[----:B------:R-:W-:Y:S02]  /*2540*/  FMUL.FTZ R67, R64, R67 ;  /* 0x0000004340437220 */ /* 0x000fe40000410000 */
[----:B------:R-:W-:Y:S02]  /*2550*/  FFMA.FTZ R22, R22, R70, R5 ;  /* 0x0000004616167223 */ /* 0x000fe40000010005 */
[----:B------:R-:W-:Y:S01]  /*2560*/  FFMA.FTZ R67, R67, R71, R88 ;  /* 0x0000004743437223 */ /* 0x000fe20000010058 */
[----:B0-----:R-:W-:Y:S01]  /*2570*/  FADD.FTZ R29, -R65, R50 ;  /* 0x00000032411d7221 */ /* 0x001fe20000010100 */
[----:B------:R-:W-:Y:S01]  /*2580*/  FFMA.FTZ R28, R21, R54, R0 ;  /* 0x00000036151c7223 */ /* 0x000fe20000010000 */
[C---:B------:R-:W-:Y:S01]  /*2590*/  FADD.FTZ R27, -R65.reuse, R48 ;  /* 0x00000030411b7221 */ /* 0x040fe20000010100 */
[C---:B------:R-:W-:Y:S01]  /*25a0*/  FMUL.FTZ R24, R64.reuse, R16 ;  /* 0x0000001040187220 */ /* 0x040fe20000410000 */
[----:B------:R-:W-:Y:S01]  /*25b0*/  FMUL.FTZ R48, R64, R29 ;  /* 0x0000001d40307220 */ /* 0x000fe20000410000 */
[----:B------:R-:W-:Y:S01]  /*25c0*/  FADD.FTZ R25, -R65, R46 ;  /* 0x0000002e41197221 */ /* 0x000fe20000010100 */
[----:B------:R-:W-:Y:S01]  /*25d0*/  F2FP.F16.F32.PACK_AB R19, R19, R28 ;  /* 0x0000001c1313723e */ /* 0x000fe200000000ff */
[----:B------:R-:W-:Y:S01]  /*25e0*/  FFMA.FTZ R21, R17, R53, R4 ;  /* 0x0000003511157223 */ /* 0x000fe20000010004 */
[----:B------:R-:W0:Y:S01]  /*25f0*/  LDC.64 R28, c[0x0][0x380] ;  /* 0x0000e000ff1c7b82 */ /* 0x000e220000000a00 */
[----:B------:R-:W-:Y:S01]  /*2600*/  FFMA.FTZ R17, R23, R15, R6 ;  /* 0x0000000f17117223 */ /* 0x000fe20000010006 */
[----:B------:R-:W-:Y:S01]  /*2610*/  FFMA.FTZ R18, R24, R52, R3 ;  /* 0x0000003418127223 */ /* 0x000fe20000010003 */
[C---:B------:R-:W-:Y:S01]  /*2620*/  FMUL.FTZ R46, R64.reuse, R27 ;  /* 0x0000001b402e7220 */ /* 0x040fe20000410000 */
[----:B------:R-:W-:Y:S01]  /*2630*/  FMUL.FTZ R16, R64, R25 ;  /* 0x0000001940107220 */ /* 0x000fe20000410000 */
[----:B------:R-:W-:Y:S01]  /*2640*/  IMAD.WIDE.U32 R24, R68, 0x10, R30 ;  /* 0x0000001044187825 */ /* 0x000fe200078e001e */
[----:B------:R-:W-:-:S03]  /*2650*/  F2FP.F16.F32.PACK_AB R17, R17, R22 ;  /* 0x000000161111723e */ /* 0x000fc600000000ff */
[----:B------:R-:W-:Y:S01]  /*2660*/  FFMA.FTZ R22, R46, R60, R9 ;  /* 0x0000003c2e167223 */ /* 0x000fe20000010009 */
[----:B------:R-:W-:Y:S01]  /*2670*/  F2FP.F16.F32.PACK_AB R18, R21, R18 ;  /* 0x000000121512723e */ /* 0x000fe200000000ff */
[----:B------:R-:W-:-:S04]  /*2680*/  IMAD.WIDE.U32 R26, R69, 0x10, R30 ;  /* 0x00000010451a7825 */ /* 0x000fc800078e001e */
[----:B------:R-:W-:Y:S01]  /*2690*/  FFMA.FTZ R21, R16, R58, R11 ;  /* 0x0000003a10157223 */ /* 0x000fe2000001000b */
[----:B------:R-:W-:Y:S01]  /*26a0*/  FFMA.FTZ R23, R48, R62, R7 ;  /* 0x0000003e30177223 */ /* 0x000fe20000010007 */
[----:B------:R-:W-:Y:S01]  /*26b0*/  FFMA.FTZ R46, R51, R63, R8 ;  /* 0x0000003f332e7223 */ /* 0x000fe20000010008 */
[----:B------:R-:W-:Y:S01]  /*26c0*/  FFMA.FTZ R30, R47, R59, R12 ;  /* 0x0000003b2f1e7223 */ /* 0x000fe2000001000c */
[----:B------:R-:W-:Y:S02]  /*26d0*/  F2FP.F16.F32.PACK_AB R16, R67, R20 ;  /* 0x000000144310723e */ /* 0x000fe400000000ff */
[----:B------:R-:W-:Y:S02]  /*26e0*/  F2FP.F16.F32.PACK_AB R22, R49, R22 ;  /* 0x000000163116723e */ /* 0x000fe400000000ff */
[----:B------:R-:W-:Y:S01]  /*26f0*/  F2FP.F16.F32.PACK_AB R23, R46, R23 ;  /* 0x000000172e17723e */ /* 0x000fe200000000ff */
[----:B------:R1:W-:Y:S01]  /*2700*/  STG.E.128 desc[UR6][R24.64], R16 ;  /* 0x0000001018007986 */ /* 0x0003e2000c101d06 */
[----:B------:R-:W-:-:S02]  /*2710*/  F2FP.F16.F32.PACK_AB R21, R30, R21 ;  /* 0x000000151e15723e */ /* 0x000fc400000000ff */
[----:B------:R-:W-:Y:S02]  /*2720*/  F2FP.F16.F32.PACK_AB R20, R45, R44 ;  /* 0x0000002c2d14723e */ /* 0x000fe400000000ff */
[----:B0-----:R-:W-:-:S03]  /*2730*/  LEA R66, R28, R66, 0x2 ;  /* 0x000000421c427211 */ /* 0x001fc600078e10ff */
[----:B------:R1:W-:Y:S01]  /*2740*/  STG.E.128 desc[UR6][R26.64], R20 ;  /* 0x000000141a007986 */ /* 0x0003e2000c101d06 */
[----:B------:R-:W-:-:S13]  /*2750*/  ISETP.GE.AND P0, PT, R66, R29, PT ;  /* 0x0000001d4200720c */ /* 0x000fda0003f06270 */
[----:B------:R-:W-:Y:S05]  /*2760*/  @!P0 BRA `(.L_x_10425) ;  /* 0xffffffdc00d88947 */ /* 0x000fea000383ffff */
[----:B------:R-:W-:Y:S05]  /*2770*/  EXIT ;  /* 0x000000000000794d */ /* 0x000fea0003800000 */
.L_x_10424:
        /* <DEDUP_REMOVED lines=8> */
.L_x_10427:
[----:B------:R-:W-:Y:S05]  /*2800*/  BSYNC B0 ;  /* 0x0000000000007941 */ /* 0x000fea0003800000 */
.L_x_10426:
[----:B------:R-:W-:Y:S01]  /*2810*/  FADD.FTZ R90, R90, R64 ;  /* 0x000000405a5a7221 */ /* 0x000fe20000010000 */
[----:B------:R-:W-:Y:S01]  /*2820*/  MOV R64, 0xffffffff ;  /* 0xffffffff00407802 */ /* 0x000fe20000000f00 */
[----:B------:R-:W-:Y:S01]  /*2830*/  HFMA2 R91, -RZ, RZ, 0, 1.1920928955078125e-07 ;  /* 0x00000002ff5b7431 */ /* 0x000fe200000001ff */
[----:B------:R-:W-:Y:S02]  /*2840*/  MOV R65, 0x1f ;  /* 0x0000001f00417802 */ /* 0x000fe40000000f00 */
[----:B------:R-:W-:-:S07]  /*2850*/  MOV R92, R90 ;  /* 0x0000005a005c7202 */ /* 0x000fce0000000f00 */
[----:B------:R-:W-:Y:S05]  /*2860*/  WARPSYNC.COLLECTIVE R64, `(.L_x_10428) ;  /* 0x0000000040087348 */ /* 0x000fea0003c00000 */
[----:B------:R0:W1:Y:S02]  /*2870*/  SHFL.BFLY P2, R64, R92, R91, R65 ;  /* 0x0c00005b5c407389 */ /* 0x0000640000040041 */
[----:B01----:R-:W-:Y:S05]  /*2880*/  ENDCOLLECTIVE ;  /* 0x000000000000791b */ /* 0x003fea0003800000 */
.L_x_10428:
[----:B------:R-:W-:Y:S02]  /*2890*/  HFMA2 R91, -RZ, RZ, 0, 2.384185791015625e-07 ;  /* 0x00000004ff5b7431 */ /* 0x000fe400000001ff */
[----:B------:R-:W-:Y:S01]  /*28a0*/  FADD.FTZ R90, R90, R64 ;  /* 0x000000405a5a7221 */ /* 0x000fe20000010000 */
[----:B------:R-:W-:-:S04]  /*28b0*/  MOV R64, 0xffffffff ;  /* 0xffffffff00407802 */ /* 0x000fc80000000f00 */
[----:B------:R-:W-:-:S07]  /*28c0*/  MOV R92, R90 ;  /* 0x0000005a005c7202 */ /* 0x000fce0000000f00 */
[----:B------:R-:W-:Y:S05]  /*28d0*/  WARPSYNC.COLLECTIVE R64, `(.L_x_10429) ;  /* 0x0000000040087348 */ /* 0x000fea0003c00000 */
[----:B------:R0:W1:Y:S02]  /*28e0*/  SHFL.BFLY P2, R64, R92, R91, R65 ;  /* 0x0c00005b5c407389 */ /* 0x0000640000040041 */
[----:B01----:R-:W-:Y:S05]  /*28f0*/  ENDCOLLECTIVE ;  /* 0x000000000000791b */ /* 0x003fea0003800000 */
.L_x_10429:
[----:B------:R-:W-:Y:S02]  /*2900*/  HFMA2 R91, -RZ, RZ, 0, 4.76837158203125e-07 ;  /* 0x00000008ff5b7431 */ /* 0x000fe400000001ff */
[----:B------:R-:W-:Y:S01]  /*2910*/  FADD.FTZ R90, R90, R64 ;  /* 0x000000405a5a7221 */ /* 0x000fe20000010000 */
[----:B------:R-:W-:-:S04]  /*2920*/  MOV R64, 0xffffffff ;  /* 0xffffffff00407802 */ /* 0x000fc80000000f00 */
[----:B------:R-:W-:-:S07]  /*2930*/  MOV R92, R90 ;  /* 0x0000005a005c7202 */ /* 0x000fce0000000f00 */
[----:B------:R-:W-:Y:S05]  /*2940*/  WARPSYNC.COLLECTIVE R64, `(.L_x_10430) ;  /* 0x0000000040087348 */ /* 0x000fea0003c00000 */
[----:B------:R0:W1:Y:S02]  /*2950*/  SHFL.BFLY P2, R64, R92, R91, R65 ;  /* 0x0c00005b5c407389 */ /* 0x0000640000040041 */
[----:B01----:R-:W-:Y:S05]  /*2960*/  ENDCOLLECTIVE ;  /* 0x000000000000791b */ /* 0x003fea0003800000 */
.L_x_10430:
[----:B------:R-:W-:Y:S02]  /*2970*/  HFMA2 R91, -RZ, RZ, 0, 9.5367431640625e-07 ;  /* 0x00000010ff5b7431 */ /* 0x000fe400000001ff */
[----:B------:R-:W-:Y:S01]  /*2980*/  FADD.FTZ R90, R90, R64 ;  /* 0x000000405a5a7221 */ /* 0x000fe20000010000 */
[----:B------:R-:W-:-:S04]  /*2990*/  MOV R64, 0xffffffff ;  /* 0xffffffff00407802 */ /* 0x000fc80000000f00 */
[----:B------:R-:W-:-:S07]  /*29a0*/  MOV R92, R90 ;  /* 0x0000005a005c7202 */ /* 0x000fce0000000f00 */
[----:B------:R-:W-:Y:S05]  /*29b0*/  WARPSYNC.COLLECTIVE R64, `(.L_x_10431) ;  /* 0x0000000040087348 */ /* 0x000fea0003c00000 */
[----:B------:R0:W1:Y:S02]  /*29c0*/  SHFL.BFLY P2, R64, R92, R91, R65 ;  /* 0x0c00005b5c407389 */ /* 0x0000640000040041 */
[----:B01----:R-:W-:Y:S05]  /*29d0*/  ENDCOLLECTIVE ;  /* 0x000000000000791b */ /* 0x003fea0003800000 */
.L_x_10431:
[----:B------:R-:W0:Y:S01]  /*29e0*/  LDC R65, c[0x0][0x400] ;  /* 0x00010000ff417b82 */ /* 0x000e220000000800 */
[----:B------:R-:W-:Y:S02]  /*29f0*/  HFMA2 R91, -RZ, RZ, 0, 5.9604644775390625e-08 ;  /* 0x00000001ff5b7431 */ /* 0x000fe400000001ff */
        /* <DEDUP_REMOVED lines=50> */
[----:B------:R-:W-:Y:S02]  /*2d20*/  MOV R64, 0xffffffff ;  /* 0xffffffff00407802 */ /* 0x000fe40000000f00 */
[----:B------:R-:W-:-:S07]  /*2d30*/  MOV R65, 0x1f ;  /* 0x0000001f00417802 */ /* 0x000fce0000000f00 */
[----:B------:R-:W-:Y:S05]  /*2d40*/  WARPSYNC.COLLECTIVE R64, `(.L_x_10432) ;  /* 0x0000000040087348 */ /* 0x000fea0003c00000 */
[----:B------:R0:W1:Y:S02]  /*2d50*/  SHFL.BFLY P2, R64, R92, R91, R65 ;  /* 0x0c00005b5c407389 */ /* 0x0000640000040041 */
[----:B01----:R-:W-:Y:S05]  /*2d60*/  ENDCOLLECTIVE ;  /* 0x000000000000791b */ /* 0x003fea0003800000 */
.L_x_10432:
[----:B------:R-:W-:Y:S02]  /*2d70*/  HFMA2 R91, -RZ, RZ, 0, 1.1920928955078125e-07 ;  /* 0x00000002ff5b7431 */ /* 0x000fe400000001ff */
[----:B------:R-:W-:Y:S01]  /*2d80*/  FADD.FTZ R92, R92, R64 ;  /* 0x000000405c5c7221 */ /* 0x000fe20000010000 */
[----:B------:R-:W-:-:S07]  /*2d90*/  MOV R64, 0xffffffff ;  /* 0xffffffff00407802 */ /* 0x000fce0000000f00 */
[----:B------:R-:W-:Y:S05]  /*2da0*/  WARPSYNC.COLLECTIVE R64, `(.L_x_10433) ;  /* 0x0000000040087348 */ /* 0x000fea0003c00000 */
[----:B------:R0:W1:Y:S02]  /*2db0*/  SHFL.BFLY P2, R64, R92, R91, R65 ;  /* 0x0c00005b5c407389 */ /* 0x0000640000040041 */
[----:B01----:R-:W-:Y:S05]  /*2dc0*/  ENDCOLLECTIVE ;  /* 0x000000000000791b */ /* 0x003fea0003800000 */
.L_x_10433:
[----:B------:R-:W-:Y:S02]  /*2dd0*/  HFMA2 R91, -RZ, RZ, 0, 2.384185791015625e-07 ;  /* 0x00000004ff5b7431 */ /* 0x000fe400000001ff */
[----:B------:R-:W-:Y:S01]  /*2de0*/  FADD.FTZ R92, R92, R64 ;  /* 0x000000405c5c7221 */ /* 0x000fe20000010000 */
[----:B------:R-:W-:-:S07]  /*2df0*/  MOV R64, 0xffffffff ;  /* 0xffffffff00407802 */ /* 0x000fce0000000f00 */
[----:B------:R-:W-:Y:S05]  /*2e00*/  WARPSYNC.COLLECTIVE R64, `(.L_x_10434) ;  /* 0x0000000040087348 */ /* 0x000fea0003c00000 */
[----:B------:R0:W1:Y:S02]  /*2e10*/  SHFL.BFLY P2, R64, R92, R91, R65 ;  /* 0x0c00005b5c407389 */ /* 0x0000640000040041 */
[----:B01----:R-:W-:Y:S05]  /*2e20*/  ENDCOLLECTIVE ;  /* 0x000000000000791b */ /* 0x003fea0003800000 */
.L_x_10434:
[----:B------:R-:W-:Y:S02]  /*2e30*/  HFMA2 R91, -RZ, RZ, 0, 4.76837158203125e-07 ;  /* 0x00000008ff5b7431 */ /* 0x000fe400000001ff */
[----:B------:R-:W-:Y:S01]  /*2e40*/  FADD.FTZ R92, R92, R64 ;  /* 0x000000405c5c7221 */ /* 0x000fe20000010000 */
[----:B------:R-:W-:-:S07]  /*2e50*/  MOV R64, 0xffffffff ;  /* 0xffffffff00407802 */ /* 0x000fce0000000f00 */
[----:B------:R-:W-:Y:S05]  /*2e60*/  WARPSYNC.COLLECTIVE R64, `(.L_x_10435) ;  /* 0x0000000040087348 */ /* 0x000fea0003c00000 */
[----:B------:R0:W1:Y:S02]  /*2e70*/  SHFL.BFLY P2, R64, R92, R91, R65 ;  /* 0x0c00005b5c407389 */ /* 0x0000640000040041 */
[----:B01----:R-:W-:Y:S05]  /*2e80*/  ENDCOLLECTIVE ;  /* 0x000000000000791b */ /* 0x003fea0003800000 */
.L_x_10435:
[----:B------:R-:W-:Y:S02]  /*2e90*/  HFMA2 R91, -RZ, RZ, 0, 9.5367431640625e-07 ;  /* 0x00000010ff5b7431 */ /* 0x000fe400000001ff */
[----:B------:R-:W-:Y:S01]  /*2ea0*/  FADD.FTZ R92, R92, R64 ;  /* 0x000000405c5c7221 */ /* 0x000fe20000010000 */
[----:B------:R-:W-:-:S07]  /*2eb0*/  MOV R64, 0xffffffff ;  /* 0xffffffff00407802 */ /* 0x000fce0000000f00 */
[----:B------:R-:W-:Y:S05]  /*2ec0*/  WARPSYNC.COLLECTIVE R64, `(.L_x_10436) ;  /* 0x0000000040087348 */ /* 0x000fea0003c00000 */
[----:B------:R0:W1:Y:S02]  /*2ed0*/  SHFL.BFLY P2, R64, R92, R91, R65 ;  /* 0x0c00005b5c407389 */ /* 0x0000640000040041 */
[----:B01----:R-:W-:Y:S05]  /*2ee0*/  ENDCOLLECTIVE ;  /* 0x000000000000791b */ /* 0x003fea0003800000 */
.L_x_10436:
[----:B------:R-:W-:Y:S05]  /*2ef0*/  BRA `(.L_x_10437) ;  /* 0xfffffff000647947 */ /* 0x000fea000383ffff */
.L_x_10438:
        /* <DEDUP_REMOVED lines=16> */
.L_x_17396:


//--------------------- .text._ZN10layer_norm31ln_parallel_residual_fwd_kernelINS_13Kernel_traitsI6__halfS2_fS2_fjLj768ELj1ELj4ELj1ELj16ENS_18Kernel_traits_baseILj768ES2_S2_fS2_fjLj128EEEEELb1ELb0ELb0EEEvNS_9FwdParamsE --------------------------
	.section	.text._ZN10layer_norm31ln_parallel_residual_fwd_kernelINS_13Kernel_traitsI6__halfS2_fS2_fjLj768ELj1ELj4ELj1ELj16ENS_18Kernel_traits_baseILj768ES2_S2_fS2_fjLj128EEEEELb1ELb0ELb0EEEvNS_9FwdParamsE,"ax",@progbits
	.align	128
        .global         _ZN10layer_norm31ln_parallel_residual_fwd_kernelINS_13Kernel_traitsI6__halfS2_fS2_fjLj768ELj1ELj4ELj1ELj16ENS_18Kernel_traits_baseILj768ES2_S2_fS2_fjLj128EEEEELb1ELb0ELb0EEEvNS_9FwdParamsE
        .type           _ZN10layer_norm31ln_parallel_residual_fwd_kernelINS_13Kernel_traitsI6__halfS2_fS2_fjLj768ELj1ELj4ELj1ELj16ENS_18Kernel_traits_baseILj768ES2_S2_fS2_fjLj128EEEEELb1ELb0ELb0EEEvNS_9FwdParamsE,@function
        .size           _ZN10layer_norm31ln_parallel_residual_fwd_kernelINS_13Kernel_traitsI6__halfS2_fS2_fjLj768ELj1ELj4ELj1ELj16ENS_18Kernel_traits_baseILj768ES2_S2_fS2_fjLj128EEEEELb1ELb0ELb0EEEvNS_9FwdParamsE,(.L_x_17397 - _ZN10layer_norm31ln_parallel_residual_fwd_kernelINS_13Kernel_traitsI6__halfS2_fS2_fjLj768ELj1ELj4ELj1ELj16ENS_18Kernel_traits_baseILj768ES2_S2_fS2_fjLj128EEEEELb1ELb0ELb0EEEvNS_9FwdParamsE)
        .other          _ZN10layer_norm31ln_parallel_residual_fwd_kernelINS_13Kernel_traitsI6__halfS2_fS2_fjLj768ELj1ELj4ELj1ELj16ENS_18Kernel_traits_baseILj768ES2_S2_fS2_fjLj128EEEEELb1ELb0ELb0EEEvNS_9FwdParamsE,@"STO_CUDA_ENTRY STV_DEFAULT"
_ZN10layer_norm31ln_parallel_residual_fwd_kernelINS_13Kernel_traitsI6__halfS2_fS2_fjLj768ELj1ELj4ELj1ELj16ENS_18Kernel_traits_baseILj768ES2_S2_fS2_fjLj128EEEEELb1ELb0ELb0EEEvNS_9FwdParamsE:
.text._ZN10layer_norm31ln_parallel_residual_fwd_kernelINS_13Kernel_traitsI6__halfS2_fS2_fjLj768ELj1ELj4ELj1ELj16ENS_18Kernel_traits_baseILj768ES2_S2_fS2_fjLj128EEEEELb1ELb0ELb0EEEvNS_9FwdParamsE:
[----:B------:R-:W0:Y:S01]  /*0000*/  LDC R1, c[0x0][0x37c] ;  /* 0x0000df00ff017b82 */ /* 0x000e220000000800 */
[----:B------:R-:W1:Y:S07]  /*0010*/  LDCU.U8 UR4, c[0x0][0x464] ;  /* 0x00008c80ff0477ac */ /* 0x000e6e0008000000 */
[----:B------:R-:W2:Y:S01]  /*0020*/  LDC R13, c[0x0][0x45c] ;  /* 0x00011700ff0d7b82 */ /* 0x000ea20000000800 */
[----:B0-----:R-:W-:Y:S01]  /*0030*/  VIADD R1, R1, 0xfffffff8 ;  /* 0xfffffff801017836 */ /* 0x001fe20000000000 */
[----:B------:R-:W0:Y:S06]  /*0040*/  LDCU.64 UR6, c[0x0][0x358] ;  /* 0x00006b00ff0677ac */ /* 0x000e2c0008000a00 */
[----:B------:R-:W0:Y:S01]  /*0050*/  LDC R6, c[0x0][0x458] ;  /* 0x00011600ff067b82 */ /* 0x000e220000000800 */
[----:B------:R-:W3:Y:S01]  /*0060*/  S2R R11, SR_TID.X ;  /* 0x00000000000b7919 */ /* 0x000ee20000002100 */
[----:B------:R-:W4:Y:S06]  /*0070*/  LDCU.64 UR8, c[0x0][0x438] ;  /* 0x00008700ff0877ac */ /* 0x000f2c0008000a00 */
[----:B------:R-:W5:Y:S01]  /*0080*/  LDC R9, c[0x0][0x388] ;  /* 0x0000e200ff097b82 */ /* 0x000f620000000800 */
[----:B-1----:R-:W-:Y:S01]  /*0090*/  ISETP.NE.AND P0, PT, RZ, UR4, PT ;  /* 0x00000004ff007c0c */ /* 0x002fe2000bf05270 */
[----:B------:R-:W1:-:S12]  /*00a0*/  LDCU.64 UR4, c[0x0][0x450] ;  /* 0x00008a00ff0477ac */ /* 0x000e580008000a00 */
[----:B--2---:R-:W-:Y:S01]  /*00b0*/  @P0 IMAD.MOV.U32 R7, RZ, RZ, R13 ;  /* 0x000000ffff070224 */ /* 0x004fe200078e000d */
[----:B------:R-:W2:Y:S04]  /*00c0*/  @P0 LDC R3, c[0x0][0x460] ;  /* 0x00011800ff030b82 */ /* 0x000ea80000000800 */
[----:B0-----:R0:W2:Y:S01]  /*00d0*/  @P0 LDG.E.64 R4, desc[UR6][R6.64] ;  /* 0x0000000606040981 */ /* 0x0010a2000c1e1b00 */
[----:B-1----:R-:W-:Y:S01]  /*00e0*/  MOV R96, UR4 ;  /* 0x0000000400607c02 */ /* 0x002fe20008000f00 */
[----:B------:R-:W-:-:S06]  /*00f0*/  IMAD.U32 R97, RZ, RZ, UR5 ;  /* 0x00000005ff617e24 */ /* 0x000fcc000f8e00ff */
[----:B------:R-:W2:Y:S01]  /*0100*/  @P0 LDG.E.64 R96, desc[UR6][R96.64] ;  /* 0x0000000660600981 */ /* 0x000ea2000c1e1b00 */
[----:B------:R-:W1:Y:S01]  /*0110*/  S2UR UR5, SR_CTAID.X ;  /* 0x00000000000579c3 */ /* 0x000e620000002500 */
        /* <DEDUP_REMOVED lines=8> */
[----:B0-----:R-:W-:-:S04]  /*01a0*/  LOP3.LUT R7, R61, 0x1f, RZ, 0x3c, !PT ;  /* 0x0000001f3d077812 */ /* 0x001fc800078e3cff */
[----:B------:R-:W-:Y:S01]  /*01b0*/  LEA.HI.SX32 R116, R0, R7, 0x1d ;  /* 0x0000000700747211 */ /* 0x000fe200078feaff */
[----:B-1----:R-:W-:Y:S01]  /*01c0*/  USHF.L.U32 UR4, UR5, 0x2, URZ ;  /* 0x0000000205047899 */ /* 0x002fe200080006ff */
[----:B--2---:R-:W-:Y:S01]  /*01d0*/  @P0 IADD3 R6, P1, PT, R4, R3, RZ ;  /* 0x0000000304060210 */ /* 0x004fe20007f3e0ff */
[--C-:B---3--:R-:W-:Y:S01]  /*01e0*/  IMAD R3, R2, UR5, R11.reuse ;  /* 0x0000000502037c24 */ /* 0x108fe2000f8e020b */
[----:B------:R-:W-:Y:S02]  /*01f0*/  SHF.R.U32.HI R11, RZ, 0x5, R11 ;  /* 0x00000005ff0b7819 */ /* 0x000fe4000001160b */
[----:B------:R-:W-:Y:S02]  /*0200*/  @P0 IADD3.X R13, PT, PT, RZ, R5, RZ, P1, !PT ;  /* 0x00000005ff0d0210 */ /* 0x000fe40000ffe4ff */
[----:B------:R-:W-:Y:S01]  /*0210*/  LOP3.LUT R11, R11, UR4, RZ, 0xfc, !PT ;  /* 0x000000040b0b7c12 */ /* 0x000fe2000f8efcff */
        /* <DEDUP_REMOVED lines=31> */
[----:B------:R-:W-:Y:S01]  /*0410*/  IMAD.MOV.U32 R26, RZ, RZ, RZ ;  /* 0x000000ffff1a7224 */ /* 0x000fe200078e00ff */
[----:B------:R0:W5:Y:S01]  /*0420*/  @P2 LDG.E.128 R104, desc[UR6][R28.64] ;  /* 0x000000061c682981 */ /* 0x000162000c1e1d00 */
[C---:B-1----:R-:W-:Y:S01]  /*0430*/  @P2 IMAD.WIDE.U32 R32, R61.reuse, 0x10, R32 ;  /* 0x000000103d202825 */ /* 0x042fe200078e0020 */
[----:B------:R-:W-:Y:S02]  /*0440*/  @P2 LOP3.LUT R61, R61, 0x20, RZ, 0xfc, !PT ;  /* 0x000000203d3d2812 */ /* 0x000fe400078efcff */
[----:B------:R1:W-:Y:S01]  /*0450*/  STL [R1], R22 ;  /* 0x0000001601007387 */ /* 0x0003e20000100800 */
        /* <DEDUP_REMOVED lines=9> */
[----:B0-----:R-:W-:Y:S01]  /*04f0*/  CS2R R28, SRZ ;  /* 0x00000000001c7805 */ /* 0x001fe2000001ff00 */
[----:B-1----:R-:W-:Y:S01]  /*0500*/  IMAD.MOV.U32 R22, RZ, RZ, RZ ;  /* 0x000000ffff167224 */ /* 0x002fe200078e00ff */
[----:B------:R0:W5:Y:S01]  /*0510*/  @P0 LDG.E.128 R12, desc[UR6][R34.64] ;  /* 0x00000006220c0981 */ /* 0x000162000c1e1d00 */
[----:B----4-:R-:W-:Y:S01]  /*0520*/  CS2R R32, SRZ ;  /* 0x0000000000207805 */ /* 0x010fe2000001ff00 */
        /* <DEDUP_REMOVED lines=22> */
.L_x_10441:
        /* <DEDUP_REMOVED lines=11> */
[----:B------:R1:W-:Y:S04]  /*0740*/  STL [R1], R22 ;  /* 0x0000001601007387 */ /* 0x0003e80000100800 */
[----:B------:R-:W5:Y:S02]  /*0750*/  @P2 LDG.E.128 R100, desc[UR6][R38.64] ;  /* 0x0000000626642981 */ /* 0x000f64000c1e1d00 */
[----:B------:R-:W4:Y:S01]  /*0760*/  @P0 LDC.64 R44, c[0x0][0x440] ;  /* 0x00011000ff2c0b82 */ /* 0x000f220000000a00 */
[----:B------:R-:W-:Y:S01]  /*0770*/  MOV R26, RZ ;  /* 0x000000ff001a7202 */ /* 0x000fe20000000f00 */
[----:B------:R1:W5:Y:S01]  /*0780*/  @P2 LDG.E.128 R104, desc[UR6][R20.64] ;  /* 0x0000000614682981 */ /* 0x000362000c1e1d00 */
[C---:B0-----:R-:W-:Y:S01]  /*0790*/  @P2 IMAD.WIDE.U32 R36, R61.reuse, 0x10, R36 ;  /* 0x000000103d242825 */ /* 0x041fe200078e0024 */
[----:B------:R-:W-:-:S04]  /*07a0*/  @P2 LOP3.LUT R61, R61, 0x20, RZ, 0xfc, !PT ;  /* 0x000000203d3d2812 */ /* 0x000fc800078efcff */
[----:B------:R0:W5:Y:S01]  /*07b0*/  @P2 LD.E.128 R32, desc[UR6][R36.64] ;  /* 0x0000000624202980 */ /* 0x000162000c101d00 */
[----:B--2---:R-:W-:-:S04]  /*07c0*/  @P0 IMAD.WIDE.U32 R40, R61, 0x10, R40 ;  /* 0x000000103d280825 */ /* 0x004fc800078e0028 */
[C---:B---3--:R-:W-:Y:S01]  /*07d0*/  @P0 IMAD.WIDE.U32 R42, R61.reuse, 0x10, R42 ;  /* 0x000000103d2a0825 */ /* 0x048fe200078e002a */
[----:B------:R0:W5:Y:S03]  /*07e0*/  @P0 LDG.E.128 R12, desc[UR6][R40.64] ;  /* 0x00000006280c0981 */ /* 0x000166000c1e1d00 */
[----:B----4-:R-:W-:Y:S01]  /*07f0*/  @P0 IMAD.WIDE.U32 R44, R61, 0x10, R44 ;  /* 0x000000103d2c0825 */ /* 0x010fe200078e002c */
[----:B------:R0:W5:Y:S04]  /*0800*/  @P0 LDG.E.128 R16, desc[UR6][R42.64] ;  /* 0x000000062a100981 */ /* 0x000168000c1e1d00 */
[----:B------:R0:W5:Y:S01]  /*0810*/  @P0 LD.E.128 R28, desc[UR6][R44.64] ;  /* 0x000000062c1c0980 */ /* 0x000162000c101d00 */
[----:B-1----:R-:W-:Y:S01]  /*0820*/  IMAD.MOV.U32 R22, RZ, RZ, RZ ;  /* 0x000000ffff167224 */ /* 0x002fe200078e00ff */
[----:B------:R-:W-:-:S02]  /*0830*/  CS2R R20, SRZ ;  /* 0x0000000000147805 */ /* 0x000fc4000001ff00 */
[----:B------:R-:W-:Y:S01]  /*0840*/  CS2R R24, SRZ ;  /* 0x0000000000187805 */ /* 0x000fe2000001ff00 */
        /* <DEDUP_REMOVED lines=20> */
.L_x_10440:
        /* <DEDUP_REMOVED lines=49> */
.L_x_10443:
        /* <DEDUP_REMOVED lines=11> */
[----:B-1----:R-:W-:-:S07]  /*0d50*/  @P2 IMAD.WIDE.U32 R64, R61, 0x10, R64 ;  /* 0x000000103d402825 */ /* 0x002fce00078e0040 */
[----:B------:R-:W1:Y:S01]  /*0d60*/  LDC.64 R76, c[0x0][0x3d8] ;  /* 0x0000f600ff4c7b82 */ /* 0x000e620000000a00 */
[C---:B---3--:R-:W-:Y:S01]  /*0d70*/  @P2 IMAD.WIDE.U32 R70, R61.reuse, 0x10, R66 ;  /* 0x000000103d462825 */ /* 0x048fe200078e0042 */
[----:B------:R-:W-:Y:S01]  /*0d80*/  @P2 LOP3.LUT R61, R61, 0x20, RZ, 0xfc, !PT ;  /* 0x000000203d3d2812 */ /* 0x000fe200078efcff */
[----:B------:R-:W5:Y:S04]  /*0d90*/  @P2 LDG.E.128 R100, desc[UR6][R64.64] ;  /* 0x0000000640642981 */ /* 0x000f68000c1e1d00 */
[----:B------:R-:W5:Y:S01]  /*0da0*/  @P2 LD.E.128 R24, desc[UR6][R70.64] ;  /* 0x0000000646182980 */ /* 0x000f62000c101d00 */
[----:B------:R-:W3:Y:S01]  /*0db0*/  LDC.64 R78, c[0x0][0x3d0] ;  /* 0x0000f400ff4e7b82 */ /* 0x000ee20000000a00 */
[----:B----4-:R-:W-:-:S04]  /*0dc0*/  @P0 IMAD.WIDE.U32 R72, R61, 0x10, R68 ;  /* 0x000000103d480825 */ /* 0x010fc800078e0044 */
[----:B------:R-:W-:Y:S01]  /*0dd0*/  HFMA2 R34, -RZ, RZ, 0, 0 ;  /* 0x00000000ff227431 */ /* 0x000fe200000001ff */
[----:B------:R4:W5:Y:S04]  /*0de0*/  @P2 LDG.E.128 R104, desc[UR6][R32.64] ;  /* 0x0000000620682981 */ /* 0x000968000c1e1d00 */
[----:B------:R0:W5:Y:S01]  /*0df0*/  @P0 LDG.E.128 R12, desc[UR6][R72.64] ;  /* 0x00000006480c0981 */ /* 0x000162000c1e1d00 */
        /* <DEDUP_REMOVED lines=20> */
.L_x_10442:
[----:B------:R-:W-:Y:S05]  /*0f40*/  BSYNC.RECONVERGENT B0 ;  /* 0x0000000000007941 */ /* 0x000fea0003800200 */
.L_x_10439:
[----:B------:R-:W1:Y:S02]  /*0f50*/  LDCU UR4, c[0x0][0x384] ;  /* 0x00007080ff0477ac */ /* 0x000e640008000800 */
[----:B-1----:R-:W-:-:S13]  /*0f60*/  ISETP.GE.AND P0, PT, R11, UR4, PT ;  /* 0x000000040b007c0c */ /* 0x002fda000bf06270 */
[----:B------:R-:W-:Y:S05]  /*0f70*/  @P0 EXIT ;  /* 0x000000000000094d */ /* 0x000fea0003800000 */
[----:B------:R-:W-:Y:S01]  /*0f80*/  IMAD.HI.U32 R61, R3, -0x326172a9, RZ ;  /* 0xcd9e8d57033d7827 */ /* 0x000fe200078e00ff */
[----:B0-----:R-:W-:Y:S01]  /*0f90*/  IADD3 R66, PT, PT, R97, -0x4498517b, RZ ;  /* 0xbb67ae8561427810 */ /* 0x001fe20007ffe0ff */
[----:B------:R-:W0:Y:S01]  /*0fa0*/  LDCU UR10, c[0x0][0x408] ;  /* 0x00008100ff0a77ac */ /* 0x000e220008000800 */
[----:B------:R-:W-:Y:S01]  /*0fb0*/  LOP3.LUT R6, R6, 0x3, RZ, 0xc0, !PT ;  /* 0x0000000306067812 */ /* 0x000fe200078ec0ff */
[----:B------:R-:W-:Y:S01]  /*0fc0*/  IMAD.HI.U32 R63, R2, -0x2daee0ad, RZ ;  /* 0xd2511f53023f7827 */ /* 0x000fe200078e00ff */
[----:B------:R-:W-:Y:S01]  /*0fd0*/  LOP3.LUT R61, R0, R61, R96, 0x96, !PT ;  /* 0x0000003d003d7212 */ /* 0x000fe200078e9660 */
[----:B------:R-:W1:Y:S02]  /*0fe0*/  LDCU UR13, c[0x0][0x388] ;  /* 0x00007100ff0d77ac */ /* 0x000e640008000800 */
[----:B------:R-:W-:Y:S01]  /*0ff0*/  IMAD R67, R2, -0x2daee0ad, RZ ;  /* 0xd2511f5302437824 */ /* 0x000fe200078e02ff */
[----:B------:R-:W-:Y:S01]  /*1000*/  LOP3.LUT R63, R63, R97, RZ, 0x3c, !PT ;  /* 0x000000613f3f7212 */ /* 0x000fe200078e3cff */
[----:B------:R-:W-:Y:S01]  /*1010*/  IMAD.HI.U32 R64, R61, -0x2daee0ad, RZ ;  /* 0xd2511f533d407827 */ /* 0x000fe200078e00ff */
[----:B------:R-:W2:Y:S03]  /*1020*/  LDCU.U8 UR11, c[0x0][0x410] ;  /* 0x00008200ff0b77ac */ /* 0x000ea60008000000 */
[----:B------:R-:W-:Y:S01]  /*1030*/  IMAD R62, R3, -0x326172a9, RZ ;  /* 0xcd9e8d57033e7824 */ /* 0x000fe200078e02ff */
[----:B------:R-:W-:Y:S01]  /*1040*/  LOP3.LUT R64, R66, R67, R64, 0x96, !PT ;  /* 0x0000004342407212 */ /* 0x000fe200078e9640 */
[C---:B------:R-:W-:Y:S01]  /*1050*/  IMAD.HI.U32 R65, R63.reuse, -0x326172a9, RZ ;  /* 0xcd9e8d573f417827 */ /* 0x040fe200078e00ff */
[----:B------:R-:W3:Y:S03]  /*1060*/  LDCU UR12, c[0x0][0x448] ;  /* 0x00008900ff0c77ac */ /* 0x000ee60008000800 */
[----:B------:R-:W-:Y:S01]  /*1070*/  IMAD R63, R63, -0x326172a9, RZ ;  /* 0xcd9e8d573f3f7824 */ /* 0x000fe200078e02ff */
[----:B------:R-:W-:Y:S01]  /*1080*/  LOP3.LUT R4, R4, R62, R65, 0x96, !PT ;  /* 0x0000003e04047212 */ /* 0x000fe200078e9641 */
[----:B------:R-:W-:Y:S01]  /*1090*/  IMAD.HI.U32 R62, R64, -0x326172a9, RZ ;  /* 0xcd9e8d57403e7827 */ /* 0x000fe200078e00ff */
[----:B------:R-:W4:Y:S03]  /*10a0*/  LDCU.64 UR4, c[0x0][0x398] ;  /* 0x00007300ff0477ac */ /* 0x000f260008000a00 */
[----:B------:R-:W-:Y:S01]  /*10b0*/  IMAD R61, R61, -0x2daee0ad, RZ ;  /* 0xd2511f533d3d7824 */ /* 0x000fe200078e02ff */
[----:B------:R-:W-:Y:S01]  /*10c0*/  LOP3.LUT R5, R5, R63, R62, 0x96, !PT ;  /* 0x0000003f05057212 */ /* 0x000fe200078e963e */
[C---:B------:R-:W-:Y:S01]  /*10d0*/  IMAD.HI.U32 R66, R4.reuse, -0x2daee0ad, RZ ;  /* 0xd2511f5304427827 */ /* 0x040fe200078e00ff */
[----:B------:R-:W0:Y:S03]  /*10e0*/  LDCU.64 UR8, c[0x0][0x3a0] ;  /* 0x00007400ff0877ac */ /* 0x000e260008000a00 */
        /* <DEDUP_REMOVED lines=20> */
[----:B------:R-:W-:Y:S02]  /*1230*/  VIADD R7, R96, 0xb54cda56 ;  /* 0xb54cda5660077836 */ /* 0x000fe40000000000 */
        /* <DEDUP_REMOVED lines=26> */
[----:B01234-:R-:W-:-:S07]  /*13e0*/  MOV R7, RZ ;  /* 0x000000ff00077202 */ /* 0x01ffce0000000f00 */
.L_x_10825:
[----:B------:R-:W2:Y:S01]  /*13f0*/  LDL R10, [R1] ;  /* 0x00000000010a7983 */ /* 0x000ea20000100800 */
[----:B------:R-:W-:Y:S01]  /*1400*/  BSSY.RECONVERGENT B0, `(.L_x_10444) ;  /* 0x000095f000007945 */ /* 0x000fe20003800200 */
[----:B0-----:R-:W0:Y:S02]  /*1410*/  S2R R88, SR_TID.X ;  /* 0x0000000000587919 */ /* 0x001e240000002100 */
        /* <DEDUP_REMOVED lines=19> */
[----:B------:R0:W5:Y:S04]  /*1550*/  @P1 LDG.E.128 R60, desc[UR6][R68.64+0x10] ;  /* 0x00001006443c1981 */ /* 0x000168000c1e1d00 */
[----:B------:R0:W5:Y:S04]  /*1560*/  @P0 LDG.E.128 R52, desc[UR6][R64.64] ;  /* 0x0000000640340981 */ /* 0x000168000c1e1d00 */
[----:B------:R0:W5:Y:S01]  /*1570*/  LDG.E.128 R68, desc[UR6][R66.64] ;  /* 0x0000000642447981 */ /* 0x000162000c1e1d00 */
        /* <DEDUP_REMOVED lines=19> */
.L_x_10449:
        /* <DEDUP_REMOVED lines=13> */
.L_x_10451:
[----:B------:R-:W-:Y:S05]  /*1780*/  BSYNC.RECONVERGENT B2 ;  /* 0x0000000000027941 */ /* 0x000fea0003800200 */
.L_x_10450:
        /* <DEDUP_REMOVED lines=60> */
.L_x_10448:
[----:B------:R-:W-:Y:S05]  /*1b50*/  BSYNC.RECONVERGENT B1 ;  /* 0x0000000000017941 */ /* 0x000fea0003800200 */
.L_x_10447:
[----:B------:R-:W0:Y:S01]  /*1b60*/  LDC R118, c[0x0][0x404] ;  /* 0x00010100ff767b82 */ /* 0x000e220000000800 */
[----:B------:R-:W-:Y:S01]  /*1b70*/  ISETP.NE.AND P2, PT, R65, 0x1, PT ;  /* 0x000000014100780c */ /* 0x000fe20003f45270 */
[----:B------:R-:W-:Y:S01]  /*1b80*/  HFMA2 R117, -RZ, RZ, 0.1171875, 0 ;  /* 0x2f800000ff757431 */ /* 0x000fe200000001ff */
[----:B------:R-:W-:Y:S01]  /*1b90*/  I2FP.F32.U32 R6, R64 ;  /* 0x0000004000067245 */ /* 0x000fe20000201000 */
[----:B------:R-:W-:Y:S01]  /*1ba0*/  BSSY.RECONVERGENT B1, `(.L_x_10452) ;  /* 0x000005b000017945 */ /* 0x000fe20003800200 */
[----:B-----5:R-:W-:Y:S02]  /*1bb0*/  HADD2.F32 R111, -RZ, R68.H0_H0 ;  /* 0x20000044ff6f7230 */ /* 0x020fe40000004100 */
[----:B------:R-:W-:Y:S02]  /*1bc0*/  IMAD.MOV.U32 R64, RZ, RZ, 0x2 ;  /* 0x00000002ff407424 */ /* 0x000fe400078e00ff */
        /* <DEDUP_REMOVED lines=13> */
.L_x_10454:
        /* <DEDUP_REMOVED lines=13> */
.L_x_10456:
[----:B------:R-:W-:Y:S05]  /*1d70*/  BSYNC.RECONVERGENT B2 ;  /* 0x0000000000027941 */ /* 0x000fea0003800200 */
.L_x_10455:
        /* <DEDUP_REMOVED lines=61> */
.L_x_10453:
[----:B------:R-:W-:Y:S05]  /*2150*/  BSYNC.RECONVERGENT B1 ;  /* 0x0000000000017941 */ /* 0x000fea0003800200 */
.L_x_10452:
[----:B------:R-:W-:Y:S01]  /*2160*/  ISETP.NE.AND P2, PT, R64, 0x1, PT ;  /* 0x000000014000780c */ /* 0x000fe20003f45270 */
[----:B------:R-:W-:Y:S01]  /*2170*/  BSSY.RECONVERGENT B1, `(.L_x_10457) ;  /* 0x000005c000017945 */ /* 0x000fe20003800200 */
[----:B------:R-:W-:Y:S01]  /*2180*/  I2FP.F32.U32 R6, R6 ;  /* 0x0000000600067245 */ /* 0x000fe20000201000 */
[----:B------:R-:W-:Y:S02]  /*2190*/  HFMA2 R66, -RZ, RZ, 0, 1.1920928955078125e-07 ;  /* 0x00000002ff427431 */ /* 0x000fe400000001ff */
[----:B------:R-:W-:Y:S02]  /*21a0*/  HADD2.F32 R110, -RZ, R68.H1_H1 ;  /* 0x30000044ff6e7230 */ /* 0x000fe40000004100 */
        /* <DEDUP_REMOVED lines=13> */
.L_x_10459:
        /* <DEDUP_REMOVED lines=13> */
.L_x_10461:
[----:B------:R-:W-:Y:S05]  /*2350*/  BSYNC.RECONVERGENT B2 ;  /* 0x0000000000027941 */ /* 0x000fea0003800200 */
.L_x_10460:
        /* <DEDUP_REMOVED lines=61> */
.L_x_10458:
[----:B------:R-:W-:Y:S05]  /*2730*/  BSYNC.RECONVERGENT B1 ;  /* 0x0000000000017941 */ /* 0x000fea0003800200 */
.L_x_10457:
[----:B------:R-:W-:Y:S01]  /*2740*/  ISETP.NE.AND P2, PT, R66, 0x1, PT ;  /* 0x000000014200780c */ /* 0x000fe20003f45270 */
[----:B------:R-:W-:Y:S01]  /*2750*/  BSSY.RECONVERGENT B1, `(.L_x_10462) ;  /* 0x000005c000017945 */ /* 0x000fe20003800200 */
[----:B------:R-:W-:Y:S01]  /*2760*/  I2FP.F32.U32 R6, R6 ;  /* 0x0000000600067245 */ /* 0x000fe20000201000 */
[----:B------:R-:W-:Y:S02]  /*2770*/  HADD2.F32 R68, -RZ, R69.H0_H0 ;  /* 0x20000045ff447230 */ /* 0x000fe40000004100 */
[----:B------:R-:W-:Y:S02]  /*2780*/  IMAD.MOV.U32 R64, RZ, RZ, 0x2 ;  /* 0x00000002ff407424 */ /* 0x000fe400078e00ff */
        /* <DEDUP_REMOVED lines=13> */
.L_x_10464:
        /* <DEDUP_REMOVED lines=13> */
.L_x_10466:
[----:B------:R-:W-:Y:S05]  /*2930*/  BSYNC.RECONVERGENT B2 ;  /* 0x0000000000027941 */ /* 0x000fea0003800200 */
.L_x_10465:
        /* <DEDUP_REMOVED lines=61> */
.L_x_10463:
[----:B------:R-:W-:Y:S05]  /*2d10*/  BSYNC.RECONVERGENT B1 ;  /* 0x0000000000017941 */ /* 0x000fea0003800200 */
.L_x_10462:
[----:B------:R-:W-:Y:S01]  /*2d20*/  ISETP.NE.AND P2, PT, R64, 0x1, PT ;  /* 0x000000014000780c */ /* 0x000fe20003f45270 */
[----:B------:R-:W-:Y:S01]  /*2d30*/  BSSY.RECONVERGENT B1, `(.L_x_10467) ;  /* 0x000005c000017945 */ /* 0x000fe20003800200 */
[----:B------:R-:W-:Y:S01]  /*2d40*/  I2FP.F32.U32 R6, R6 ;  /* 0x0000000600067245 */ /* 0x000fe20000201000 */
[----:B------:R-:W-:Y:S02]  /*2d50*/  HADD2.F32 R69, -RZ, R69.H1_H1 ;  /* 0x30000045ff457230 */ /* 0x000fe40000004100 */
[----:B------:R-:W-:Y:S02]  /*2d60*/  IMAD.MOV.U32 R66, RZ, RZ, 0x2 ;  /* 0x00000002ff427424 */ /* 0x000fe400078e00ff */
        /* <DEDUP_REMOVED lines=13> */
.L_x_10469:
        /* <DEDUP_REMOVED lines=13> */
.L_x_10471:
[----:B------:R-:W-:Y:S05]  /*2f10*/  BSYNC.RECONVERGENT B2 ;  /* 0x0000000000027941 */ /* 0x000fea0003800200 */
.L_x_10470:
        /* <DEDUP_REMOVED lines=61> */
.L_x_10468:
[----:B------:R-:W-:Y:S05]  /*32f0*/  BSYNC.RECONVERGENT B1 ;  /* 0x0000000000017941 */ /* 0x000fea0003800200 */
.L_x_10467:
[----:B------:R-:W-:Y:S01]  /*3300*/  ISETP.NE.AND P3, PT, R66, 0x1, PT ;  /* 0x000000014200780c */ /* 0x000fe20003f65270 */
[----:B------:R-:W-:Y:S01]  /*3310*/  BSSY.RECONVERGENT B1, `(.L_x_10472) ;  /* 0x000005b000017945 */ /* 0x000fe20003800200 */
[----:B------:R-:W-:Y:S01]  /*3320*/  I2FP.F32.U32 R6, R6 ;  /* 0x0000000600067245 */ /* 0x000fe20000201000 */
[----:B------:R-:W-:Y:S02]  /*3330*/  HFMA2 R67, -RZ, RZ, 0, 1.1920928955078125e-07 ;  /* 0x00000002ff437431 */ /* 0x000fe400000001ff */
[----:B------:R-:W-:Y:S02]  /*3340*/  HADD2.F32 R64, -RZ, R70.H0_H0 ;  /* 0x20000046ff407230 */ /* 0x000fe40000004100 */
        /* <DEDUP_REMOVED lines=12> */
.L_x_10474:
        /* <DEDUP_REMOVED lines=13> */
.L_x_10476:
[----:B------:R-:W-:Y:S05]  /*34e0*/  BSYNC.RECONVERGENT B2 ;  /* 0x0000000000027941 */ /* 0x000fea0003800200 */
.L_x_10475:
[----:B------:R-:W-:Y:S01]  /*34f0*/  IMAD.WIDE.U32 R94, R3, -0x326172a9, RZ ;  /* 0xcd9e8d57035e7825 */ /* 0x000fe200078e00ff */
[----:B------:R-:W-:-:S03]  /*3500*/  LOP3.LUT R66, R7, R5, R97, 0x96, !PT ;  /* 0x0000000507427212 */ /* 0x000fc600078e9661 */
[----:B------:R-:W-:Y:S01]  /*3510*/  VIADD R65, R97, 0xbb67ae85 ;  /* 0xbb67ae8561417836 */ /* 0x000fe20000000000 */
[----:B------:R-:W-:Y:S01]  /*3520*/  LOP3.LUT R92, R0, R95, R96, 0x96, !PT ;  /* 0x0000005f005c7212 */ /* 0x000fe200078e9660 */
[----:B------:R-:W-:-:S04]  /*3530*/  IMAD.WIDE.U32 R66, R66, -0x326172a9, RZ ;  /* 0xcd9e8d5742427825 */ /* 0x000fc800078e00ff */
[----:B------:R-:W-:-:S04]  /*3540*/  IMAD.WIDE.U32 R92, R92, -0x2daee0ad, RZ ;  /* 0xd2511f535c5c7825 */ /* 0x000fc800078e00ff */
[----:B------:R-:W-:Y:S01]  /*3550*/  VIADD R5, R96, 0x9e3779b9 ;  /* 0x9e3779b960057836 */ /* 0x000fe20000000000 */
[----:B------:R-:W-:Y:S01]  /*3560*/  LOP3.LUT R65, R65, R4, R93, 0x96, !PT ;  /* 0x0000000441417212 */ /* 0x000fe200078e965d */
[----:B------:R-:W-:-:S03]  /*3570*/  IMAD.MOV.U32 R6, RZ, RZ, R88 ;  /* 0x000000ffff067224 */ /* 0x000fc600078e0058 */
[----:B------:R-:W-:Y:S01]  /*3580*/  LOP3.LUT R5, R5, R94, R67, 0x96, !PT ;  /* 0x0000005e05057212 */ /* 0x000fe200078e9643 */
[----:B------:R-:W-:Y:S01]  /*3590*/  IMAD.WIDE.U32 R94, R65, -0x326172a9, RZ ;  /* 0xcd9e8d57415e7825 */ /* 0x000fe200078e00ff */
[----:B------:R-:W-:-:S03]  /*35a0*/  IADD3 R67, PT, PT, R97, 0x76cf5d0a, RZ ;  /* 0x76cf5d0a61437810 */ /* 0x000fc60007ffe0ff */
        /* <DEDUP_REMOVED lines=45> */
[----:B------:R-:W-:Y:S01]  /*3880*/  MOV R88, R66 ;  /* 0x0000004200587202 */ /* 0x000fe20000000f00 */
[----:B------:R-:W-:Y:S01]  /*3890*/  IMAD.MOV.U32 R8, RZ, RZ, R92 ;  /* 0x000000ffff087224 */ /* 0x000fe200078e005c */
[----:B------:R-:W-:Y:S01]  /*38a0*/  LOP3.LUT R5, R5, R94, R93, 0x96, !PT ;  /* 0x0000005e05057212 */ /* 0x000fe200078e965d */
[----:B------:R-:W-:-:S07]  /*38b0*/  IMAD.MOV.U32 R67, RZ, RZ, RZ ;  /* 0x000000ffff437224 */ /* 0x000fce00078e00ff */
.L_x_10473:
[----:B------:R-:W-:Y:S05]  /*38c0*/  BSYNC.RECONVERGENT B1 ;  /* 0x0000000000017941 */ /* 0x000fea0003800200 */
.L_x_10472:
[----:B------:R-:W-:Y:S01]  /*38d0*/  ISETP.NE.AND P4, PT, R67, 0x1, PT ;  /* 0x000000014300780c */ /* 0x000fe20003f85270 */
[----:B------:R-:W-:Y:S01]  /*38e0*/  BSSY.RECONVERGENT B1, `(.L_x_10477) ;  /* 0x000005b000017945 */ /* 0x000fe20003800200 */
[----:B------:R-:W-:Y:S01]  /*38f0*/  I2FP.F32.U32 R6, R6 ;  /* 0x0000000600067245 */ /* 0x000fe20000201000 */
[----:B------:R-:W-:Y:S02]  /*3900*/  HADD2.F32 R70, -RZ, R70.H1_H1 ;  /* 0x30000046ff467230 */ /* 0x000fe40000004100 */
        /* <DEDUP_REMOVED lines=13> */
.L_x_10479:
        /* <DEDUP_REMOVED lines=13> */
.L_x_10481:
[----:B------:R-:W-:Y:S05]  /*3ab0*/  BSYNC.RECONVERGENT B2 ;  /* 0x0000000000027941 */ /* 0x000fea0003800200 */
.L_x_10480:
        /* <DEDUP_REMOVED lines=15> */
[----:B------:R-:W-:Y:S01]  /*3bb0*/  LOP3.LUT R65, R65, R66, R95, 0x96, !PT ;  /* 0x0000004241417212 */ /* 0x000fe200078e965f */
[----:B------:R-:W-:Y:S02]  /*3bc0*/  IMAD.MOV.U32 R6, RZ, RZ, R88 ;  /* 0x000000ffff067224 */ /* 0x000fe400078e0058 */
        /* <DEDUP_REMOVED lines=43> */
[----:B------:R-:W-:-:S07]  /*3e80*/  LOP3.LUT R4, R65, R4, R67, 0x96, !PT ;  /* 0x0000000441047212 */ /* 0x000fce00078e9643 */
.L_x_10478:
[----:B------:R-:W-:Y:S05]  /*3e90*/  BSYNC.RECONVERGENT B1 ;  /* 0x0000000000017941 */ /* 0x000fea0003800200 */
.L_x_10477:
[----:B------:R-:W-:Y:S01]  /*3ea0*/  ISETP.NE.AND P5, PT, R66, 0x1, PT ;  /* 0x000000014200780c */ /* 0x000fe20003fa5270 */
[----:B------:R-:W-:Y:S01]  /*3eb0*/  BSSY.RECONVERGENT B1, `(.L_x_10482) ;  /* 0x000005b000017945 */ /* 0x000fe20003800200 */
[----:B------:R-:W-:Y:S01]  /*3ec0*/  I2FP.F32.U32 R6, R6 ;  /* 0x0000000600067245 */ /* 0x000fe20000201000 */
[----:B------:R-:W-:Y:S02]  /*3ed0*/  HADD2.F32 R65, -RZ, R71.H0_H0 ;  /* 0x20000047ff417230 */ /* 0x000fe40000004100 */
[----:B------:R-:W-:Y:S02]  /*3ee0*/  IMAD.MOV.U32 R92, RZ, RZ, R8 ;  /* 0x000000ffff5c7224 */ /* 0x000fe400078e0008 */
        /* <DEDUP_REMOVED lines=12> */
.L_x_10484:
        /* <DEDUP_REMOVED lines=13> */
.L_x_10486:
[----:B------:R-:W-:Y:S05]  /*4080*/  BSYNC.RECONVERGENT B2 ;  /* 0x0000000000027941 */ /* 0x000fea0003800200 */
.L_x_10485:
        /* <DEDUP_REMOVED lines=46> */
[----:B------:R-:W-:-:S04]  /*4370*/  IMAD.WIDE.U32 R4, R6, -0x2daee0ad, RZ ;  /* 0xd2511f5306047825 */ /* 0x000fc800078e00ff */
[----:B------:R-:W-:Y:S01]  /*4380*/  IMAD.MOV.U32 R6, RZ, RZ, RZ ;  /* 0x000000ffff067224 */ /* 0x000fe200078e00ff */
[----:B------:R-:W-:Y:S01]  /*4390*/  LOP3.LUT R93, R93, R66, R5, 0x96, !PT ;  /* 0x000000425d5d7212 */ /* 0x000fe200078e9605 */
[----:B------:R-:W-:-:S04]  /*43a0*/  IMAD.WIDE.U32 R66, R67, -0x326172a9, RZ ;  /* 0xcd9e8d5743427825 */ /* 0x000fc800078e00ff */
[----:B------:R-:W-:-:S05]  /*43b0*/  VIADD R5, R96, 0xf1bbcdc8 ;  /* 0xf1bbcdc860057836 */ /* 0x000fca0000000000 */
[----:B------:R-:W-:Y:S01]  /*43c0*/  LOP3.LUT R67, R5, R92, R67, 0x96, !PT ;  /* 0x0000005c05437212 */ /* 0x000fe200078e9643 */
[----:B------:R-:W-:Y:S01]  /*43d0*/  IMAD.WIDE.U32 R92, R93, -0x326172a9, RZ ;  /* 0xcd9e8d575d5c7825 */ /* 0x000fe200078e00ff */
[----:B------:R-:W-:-:S03]  /*43e0*/  IADD3 R5, PT, PT, R96, -0x700cb87f, RZ ;  /* 0x8ff3478160057810 */ /* 0x000fc60007ffe0ff */
[----:B------:R-:W-:Y:S01]  /*43f0*/  IMAD.MOV.U32 R8, RZ, RZ, R92 ;  /* 0x000000ffff087224 */ /* 0x000fe200078e005c */
[----:B------:R-:W-:Y:S01]  /*4400*/  LOP3.LUT R5, R5, R66, R93, 0x96, !PT ;  /* 0x0000004205057212 */ /* 0x000fe200078e965d */
[----:B------:R-:W-:Y:S01]  /*4410*/  IMAD.WIDE.U32 R66, R67, -0x2daee0ad, RZ ;  /* 0xd2511f5343427825 */ /* 0x000fe200078e00ff */
[----:B------:R-:W-:-:S03]  /*4420*/  MOV R92, R88 ;  /* 0x00000058005c7202 */ /* 0x000fc60000000f00 */
[----:B------:R-:W-:Y:S02]  /*4430*/  VIADD R93, R97, 0x96a522ad ;  /* 0x96a522ad615d7836 */ /* 0x000fe40000000000 */
[----:B------:R-:W-:-:S03]  /*4440*/  IMAD.MOV.U32 R88, RZ, RZ, R66 ;  /* 0x000000ffff587224 */ /* 0x000fc600078e0042 */
[----:B------:R-:W-:-:S07]  /*4450*/  LOP3.LUT R4, R93, R4, R67, 0x96, !PT ;  /* 0x000000045d047212 */ /* 0x000fce00078e9643 */
.L_x_10483:
[----:B------:R-:W-:Y:S05]  /*4460*/  BSYNC.RECONVERGENT B1 ;  /* 0x0000000000017941 */ /* 0x000fea0003800200 */
.L_x_10482:
[----:B------:R-:W-:Y:S01]  /*4470*/  I2FP.F32.U32 R66, R92 ;  /* 0x0000005c00427245 */ /* 0x000fe20000201000 */
[----:B------:R-:W-:Y:S01]  /*4480*/  FMUL.FTZ R111, R111, UR10 ;  /* 0x0000000a6f6f7c20 */ /* 0x000fe20008410000 */
[----:B------:R-:W-:Y:S01]  /*4490*/  P2R R94, PR, RZ, 0x2 ;  /* 0x00000002ff5e7803 */ /* 0x000fe20000000000 */
[----:B------:R-:W-:Y:S01]  /*44a0*/  FMUL.FTZ R68, R68, UR10 ;  /* 0x0000000a44447c20 */ /* 0x000fe20008410000 */
[----:B------:R-:W-:Y:S01]  /*44b0*/  ISETP.NE.AND P1, PT, R9, RZ, PT ;  /* 0x000000ff0900720c */ /* 0x000fe20003f25270 */
[----:B------:R-:W-:Y:S01]  /*44c0*/  FFMA.FTZ R117, R66, R117, 1.1641532182693481445e-10 ;  /* 0x2f00000042757423 */ /* 0x000fe20000010075 */
[----:B------:R-:W-:Y:S01]  /*44d0*/  FMUL.FTZ R66, R70, UR10 ;  /* 0x0000000a46427c20 */ /* 0x000fe20008410000 */
[----:B------:R-:W-:Y:S01]  /*44e0*/  ISETP.NE.AND P6, PT, R90, RZ, PT ;  /* 0x000000ff5a00720c */ /* 0x000fe20003fc5270 */
[----:B------:R-:W-:Y:S02]  /*44f0*/  HADD2.F32 R92, -RZ, R71.H1_H1 ;  /* 0x30000047ff5c7230 */ /* 0x000fe40000004100 */
[----:B------:R-:W-:Y:S01]  /*4500*/  FMUL.FTZ R67, R64, UR10 ;  /* 0x0000000a40437c20 */ /* 0x000fe20008410000 */
[----:B------:R-:W-:Y:S01]  /*4510*/  FMUL.FTZ R71, R69, UR10 ;  /* 0x0000000a45477c20 */ /* 0x000fe20008410000 */
[----:B------:R-:W-:Y:S01]  /*4520*/  ISETP.NE.AND P5, PT, R91, RZ, PT ;  /* 0x000000ff5b00720c */ /* 0x000fe20003fa5270 */
[----:B------:R-:W-:Y:S01]  /*4530*/  FMUL.FTZ R65, R65, UR10 ;  /* 0x0000000a41417c20 */ /* 0x000fe20008410000 */
[----:B------:R-:W-:Y:S01]  /*4540*/  FSEL R64, R111, RZ, P1 ;  /* 0x000000ff6f407208 */ /* 0x000fe20000800000 */
[----:B------:R-:W-:Y:S01]  /*4550*/  FMUL.FTZ R110, R110, UR10 ;  /* 0x0000000a6e6e7c20 */ /* 0x000fe20008410000 */
[----:B------:R-:W-:Y:S01]  /*4560*/  FSEL R69, R66, RZ, P3 ;  /* 0x000000ff42457208 */ /* 0x000fe20001800000 */
[----:B------:R-:W-:Y:S01]  /*4570*/  FMUL.FTZ R92, R92, UR10 ;  /* 0x0000000a5c5c7c20 */ /* 0x000fe20008410000 */
[----:B------:R-:W-:-:S02]  /*4580*/  ISETP.NE.AND P1, PT, R94, RZ, PT ;  /* 0x000000ff5e00720c */ /* 0x000fc40003f25270 */
[----:B------:R-:W-:Y:S02]  /*4590*/  FSEL R66, R68, RZ, P6 ;  /* 0x000000ff44427208 */ /* 0x000fe40003000000 */
[----:B------:R-:W-:Y:S02]  /*45a0*/  FSEL R68, R67, RZ, P2 ;  /* 0x000000ff43447208 */ /* 0x000fe40001000000 */
[----:B------:R-:W-:Y:S02]  /*45b0*/  P2R R93, PR, RZ, 0x1 ;  /* 0x00000001ff5d7803 */ /* 0x000fe40000000000 */
[----:B------:R-:W-:Y:S02]  /*45c0*/  FSEL R67, R71, RZ, P5 ;  /* 0x000000ff47437208 */ /* 0x000fe40002800000 */
[----:B------:R-:W-:Y:S02]  /*45d0*/  ISETP.NE.AND P0, PT, R89, RZ, PT ;  /* 0x000000ff5900720c */ /* 0x000fe40003f05270 */
[----:B------:R-:W-:Y:S01]  /*45e0*/  FSETP.GTU.FTZ.AND P5, PT, R117, R118, PT ;  /* 0x000000767500720b */ /* 0x000fe20003fbc000 */
        /* <DEDUP_REMOVED lines=12> */
[----:B------:R-:W-:Y:S01]  /*46b0*/  PLOP3.LUT P5, PT, P5, PT, PT, 0x8, 0x80 ;  /* 0x000000000080781c */ /* 0x000fe20002fae170 */
[----:B------:R-:W-:-:S12]  /*46c0*/  BRA `(.L_x_10487) ;  /* 0x0000006000107947 */ /* 0x000fd80003800000 */
.L_x_10446:
        /* <DEDUP_REMOVED lines=17> */
.L_x_10490:
        /* <DEDUP_REMOVED lines=13> */
.L_x_10492:
[----:B------:R-:W-:Y:S05]  /*48b0*/  BSYNC.RECONVERGENT B2 ;  /* 0x0000000000027941 */ /* 0x000fea0003800200 */
.L_x_10491:
        /* <DEDUP_REMOVED lines=59> */
.L_x_10489:
[----:B------:R-:W-:Y:S05]  /*4c70*/  BSYNC.RECONVERGENT B1 ;  /* 0x0000000000017941 */ /* 0x000fea0003800200 */
.L_x_10488:
[----:B------:R-:W0:Y:S01]  /*4c80*/  LDC R118, c[0x0][0x404] ;  /* 0x00010100ff767b82 */ /* 0x000e220000000800 */
[----:B------:R-:W-:Y:S01]  /*4c90*/  ISETP.NE.AND P2, PT, R66, 0x1, PT ;  /* 0x000000014200780c */ /* 0x000fe20003f45270 */
[----:B------:R-:W-:Y:S01]  /*4ca0*/  IMAD.MOV.U32 R119, RZ, RZ, 0x2f800000 ;  /* 0x2f800000ff777424 */ /* 0x000fe200078e00ff */
[----:B------:R-:W-:Y:S01]  /*4cb0*/  I2FP.F32.U32 R6, R64 ;  /* 0x0000004000067245 */ /* 0x000fe20000201000 */
[----:B------:R-:W-:Y:S01]  /*4cc0*/  BSSY.RECONVERGENT B1, `(.L_x_10493) ;  /* 0x000005c000017945 */ /* 0x000fe20003800200 */
[----:B------:R-:W-:Y:S01]  /*4cd0*/  IMAD.MOV.U32 R67, RZ, RZ, 0x2 ;  /* 0x00000002ff437424 */ /* 0x000fe200078e00ff */
[----:B------:R-:W-:Y:S02]  /*4ce0*/  MOV R65, R8 ;  /* 0x0000000800417202 */ /* 0x000fe40000000f00 */
[----:B------:R-:W1:Y:S01]  /*4cf0*/  LDC R117, c[0x0][0x408] ;  /* 0x00010200ff757b82 */ /* 0x000e620000000800 */
[----:B------:R-:W-:Y:S01]  /*4d00*/  FFMA.FTZ R9, R6, R119, 1.1641532182693481445e-10 ;  /* 0x2f00000006097423 */ /* 0x000fe20000010077 */
[----:B-----5:R-:W-:-:S04]  /*4d10*/  HADD2.F32 R6, -RZ, R68.H0_H0 ;  /* 0x20000044ff067230 */ /* 0x020fc80000004100 */
        /* <DEDUP_REMOVED lines=12> */
.L_x_10495:
        /* <DEDUP_REMOVED lines=13> */
.L_x_10497:
[----:B------:R-:W-:Y:S05]  /*4eb0*/  BSYNC.RECONVERGENT B2 ;  /* 0x0000000000027941 */ /* 0x000fea0003800200 */
.L_x_10496:
        /* <DEDUP_REMOVED lines=60> */
.L_x_10494:
[----:B------:R-:W-:Y:S05]  /*5280*/  BSYNC.RECONVERGENT B1 ;  /* 0x0000000000017941 */ /* 0x000fea0003800200 */
.L_x_10493:
[----:B------:R-:W-:Y:S01]  /*5290*/  I2FP.F32.U32 R64, R65 ;  /* 0x0000004100407245 */ /* 0x000fe20000201000 */
[----:B------:R-:W-:Y:S01]  /*52a0*/  HADD2.F32 R66, -RZ, R52.H0_H0 ;  /* 0x20000034ff427230 */ /* 0x000fe20000004100 */
[----:B------:R-:W-:Y:S01]  /*52b0*/  ISETP.NE.AND P3, PT, R67, 0x1, PT ;  /* 0x000000014300780c */ /* 0x000fe20003f65270 */
[----:B------:R-:W-:Y:S02]  /*52c0*/  BSSY.RECONVERGENT B1, `(.L_x_10498) ;  /* 0x000005e000017945 */ /* 0x000fe40003800200 */
[----:B------:R-:W-:Y:S01]  /*52d0*/  FFMA.FTZ R65, R64, R119, 1.1641532182693481445e-10 ;  /* 0x2f00000040417423 */ /* 0x000fe20000010077 */
[----:B------:R-:W-:-:S04]  /*52e0*/  FMUL.FTZ R66, R66, R117 ;  /* 0x0000007542427220 */ /* 0x000fc80000410000 */
[----:B------:R-:W-:Y:S02]  /*52f0*/  FSETP.GTU.FTZ.AND P2, PT, R65, R118, PT ;  /* 0x000000764100720b */ /* 0x000fe40003f5c000 */
[----:B------:R-:W-:Y:S01]  /*5300*/  FSEL R65, R6, RZ, P4 ;  /* 0x000000ff06417208 */ /* 0x000fe20002000000 */
[----:B------:R-:W-:Y:S01]  /*5310*/  IMAD.MOV.U32 R6, RZ, RZ, R8 ;  /* 0x000000ffff067224 */ /* 0x000fe200078e0008 */
[----:B------:R-:W-:Y:S02]  /*5320*/  FSEL R66, R66, RZ, !P2 ;  /* 0x000000ff42427208 */ /* 0x000fe40005000000 */
        /* <DEDUP_REMOVED lines=13> */
.L_x_10500:
        /* <DEDUP_REMOVED lines=13> */
.L_x_10502:
[----:B------:R-:W-:Y:S05]  /*54d0*/  BSYNC.RECONVERGENT B2 ;  /* 0x0000000000027941 */ /* 0x000fea0003800200 */
.L_x_10501:
        /* <DEDUP_REMOVED lines=60> */
.L_x_10499:
[----:B------:R-:W-:Y:S05]  /*58a0*/  BSYNC.RECONVERGENT B1 ;  /* 0x0000000000017941 */ /* 0x000fea0003800200 */
.L_x_10498:
[----:B------:R-:W-:Y:S01]  /*58b0*/  ISETP.NE.AND P2, PT, R66, 0x1, PT ;  /* 0x000000014200780c */ /* 0x000fe20003f45270 */
[----:B------:R-:W-:Y:S01]  /*58c0*/  BSSY.RECONVERGENT B1, `(.L_x_10503) ;  /* 0x000005c000017945 */ /* 0x000fe20003800200 */
[----:B------:R-:W-:Y:S01]  /*58d0*/  I2FP.F32.U32 R6, R6 ;  /* 0x0000000600067245 */ /* 0x000fe20000201000 */
[----:B------:R-:W-:-:S04]  /*58e0*/  IMAD.MOV.U32 R67, RZ, RZ, 0x2 ;  /* 0x00000002ff437424 */ /* 0x000fc800078e00ff */
[----:B------:R-:W-:Y:S01]  /*58f0*/  FFMA.FTZ R65, R6, R119, 1.1641532182693481445e-10 ;  /* 0x2f00000006417423 */ /* 0x000fe20000010077 */
[----:B------:R-:W-:-:S04]  /*5900*/  HADD2.F32 R6, -RZ, R68.H1_H1 ;  /* 0x30000044ff067230 */ /* 0x000fc80000004100 */
[----:B------:R-:W-:Y:S01]  /*5910*/  FSETP.LE.FTZ.AND P4, PT, R65, R118, PT ;  /* 0x000000764100720b */ /* 0x000fe20003f93000 */
[----:B------:R-:W-:Y:S02]  /*5920*/  IMAD.MOV.U32 R65, RZ, RZ, R8 ;  /* 0x000000ffff417224 */ /* 0x000fe400078e0008 */
[----:B------:R-:W-:Y:S01]  /*5930*/  FMUL.FTZ R6, R117, R6 ;  /* 0x0000000675067220 */ /* 0x000fe20000410000 */
        /* <DEDUP_REMOVED lines=10> */
.L_x_10505:
        /* <DEDUP_REMOVED lines=13> */
.L_x_10507:
[----:B------:R-:W-:Y:S05]  /*5ab0*/  BSYNC.RECONVERGENT B2 ;  /* 0x0000000000027941 */ /* 0x000fea0003800200 */
.L_x_10506:
        /* <DEDUP_REMOVED lines=57> */
[----:B------:R-:W-:Y:S01]  /*5e50*/  IMAD.MOV.U32 R65, RZ, RZ, R88 ;  /* 0x000000ffff417224 */ /* 0x000fe200078e0058 */
[----:B------:R-:W-:Y:S01]  /*5e60*/  MOV R88, R66 ;  /* 0x0000004200587202 */ /* 0x000fe20000000f00 */
[----:B------:R-:W-:-:S07]  /*5e70*/  IMAD.MOV.U32 R67, RZ, RZ, RZ ;  /* 0x000000ffff437224 */ /* 0x000fce00078e00ff */
.L_x_10504:
[----:B------:R-:W-:Y:S05]  /*5e80*/  BSYNC.RECONVERGENT B1 ;  /* 0x0000000000017941 */ /* 0x000fea0003800200 */
.L_x_10503:
        /* <DEDUP_REMOVED lines=8> */
[----:B------:R-:W-:Y:S02]  /*5f10*/  FSEL R65, R6, RZ, P4 ;  /* 0x000000ff06417208 */ /* 0x000fe40002000000 */
[----:B------:R-:W-:Y:S02]  /*5f20*/  FSEL R68, R68, RZ, !P2 ;  /* 0x000000ff44447208 */ /* 0x000fe40005000000 */
[----:B------:R-:W-:Y:S02]  /*5f30*/  SEL R113, RZ, 0x1, P2 ;  /* 0x00000001ff717807 */ /* 0x000fe40001000000 */
[----:B------:R-:W-:Y:S01]  /*5f40*/  MOV R6, R8 ;  /* 0x0000000800067202 */ /* 0x000fe20000000f00 */
        /* <DEDUP_REMOVED lines=11> */
.L_x_10510:
        /* <DEDUP_REMOVED lines=13> */
.L_x_10512:
[----:B------:R-:W-:Y:S05]  /*60d0*/  BSYNC.RECONVERGENT B2 ;  /* 0x0000000000027941 */ /* 0x000fea0003800200 */
.L_x_10511:
[----:B------:R-:W-:Y:S01]  /*60e0*/  IMAD.WIDE.U32 R92, R3, -0x326172a9, RZ ;  /* 0xcd9e8d57035c7825 */ /* 0x000fe200078e00ff */
[----:B------:R-:W-:Y:S02]  /*60f0*/  LOP3.LUT R66, R7, R5, R97, 0x96, !PT ;  /* 0x0000000507427212 */ /* 0x000fe400078e9661 */
[----:B------:R-:W-:Y:S02]  /*6100*/  IADD3 R5, PT, PT, R96, -0x61c88647, RZ ;  /* 0x9e3779b960057810 */ /* 0x000fe40007ffe0ff */
[----:B------:R-:W-:Y:S01]  /*6110*/  LOP3.LUT R90, R0, R93, R96, 0x96, !PT ;  /* 0x0000005d005a7212 */ /* 0x000fe200078e9660 */
[----:B------:R-:W-:Y:S01]  /*6120*/  IMAD.WIDE.U32 R66, R66, -0x326172a9, RZ ;  /* 0xcd9e8d5742427825 */ /* 0x000fe200078e00ff */
[----:B------:R-:W-:-:S03]  /*6130*/  MOV R6, R88 ;  /* 0x0000005800067202 */ /* 0x000fc60000000f00 */
        /* <DEDUP_REMOVED lines=54> */
.L_x_10509:
[----:B------:R-:W-:Y:S05]  /*64a0*/  BSYNC.RECONVERGENT B1 ;  /* 0x0000000000017941 */ /* 0x000fea0003800200 */
.L_x_10508:
[----:B------:R-:W-:Y:S01]  /*64b0*/  ISETP.NE.AND P2, PT, R66, 0x1, PT ;  /* 0x000000014200780c */ /* 0x000fe20003f45270 */
[----:B------:R-:W-:Y:S01]  /*64c0*/  BSSY.RECONVERGENT B1, `(.L_x_10513) ;  /* 0x000005c000017945 */ /* 0x000fe20003800200 */
[----:B------:R-:W-:Y:S01]  /*64d0*/  I2FP.F32.U32 R6, R6 ;  /* 0x0000000600067245 */ /* 0x000fe20000201000 */
[----:B------:R-:W-:-:S04]  /*64e0*/  HFMA2 R91, -RZ, RZ, 0, 1.1920928955078125e-07 ;  /* 0x00000002ff5b7431 */ /* 0x000fc800000001ff */
[----:B------:R-:W-:Y:S01]  /*64f0*/  FFMA.FTZ R67, R6, R119, 1.1641532182693481445e-10 ;  /* 0x2f00000006437423 */ /* 0x000fe20000010077 */
[----:B------:R-:W-:-:S04]  /*6500*/  HADD2.F32 R6, -RZ, R69.H0_H0 ;  /* 0x20000045ff067230 */ /* 0x000fc80000004100 */
        /* <DEDUP_REMOVED lines=13> */
.L_x_10515:
        /* <DEDUP_REMOVED lines=13> */
.L_x_10517:
[----:B------:R-:W-:Y:S05]  /*66b0*/  BSYNC.RECONVERGENT B2 ;  /* 0x0000000000027941 */ /* 0x000fea0003800200 */
.L_x_10516:
        /* <DEDUP_REMOVED lines=60> */
.L_x_10514:
[----:B------:R-:W-:Y:S05]  /*6a80*/  BSYNC.RECONVERGENT B1 ;  /* 0x0000000000017941 */ /* 0x000fea0003800200 */
.L_x_10513:
[----:B------:R-:W-:Y:S01]  /*6a90*/  I2FP.F32.U32 R66, R67 ;  /* 0x0000004300427245 */ /* 0x000fe20000201000 */
[----:B------:R-:W-:Y:S01]  /*6aa0*/  HADD2.F32 R68, -RZ, R53.H0_H0 ;  /* 0x20000035ff447230 */ /* 0x000fe20000004100 */
[----:B------:R-:W-:Y:S03]  /*6ab0*/  BSSY.RECONVERGENT B1, `(.L_x_10518) ;  /* 0x000005f000017945 */ /* 0x000fe60003800200 */
        /* <DEDUP_REMOVED lines=20> */
.L_x_10520:
        /* <DEDUP_REMOVED lines=13> */
.L_x_10522:
[----:B------:R-:W-:Y:S05]  /*6cd0*/  BSYNC.RECONVERGENT B2 ;  /* 0x0000000000027941 */ /* 0x000fea0003800200 */
.L_x_10521:
        /* <DEDUP_REMOVED lines=58> */
[----:B------:R-:W-:Y:S02]  /*7080*/  LOP3.LUT R4, R67, R4, R93, 0x96, !PT ;  /* 0x0000000443047212 */ /* 0x000fe400078e965d */
[----:B------:R-:W-:-:S07]  /*7090*/  MOV R88, R92 ;  /* 0x0000005c00587202 */ /* 0x000fce0000000f00 */
.L_x_10519:
[----:B------:R-:W-:Y:S05]  /*70a0*/  BSYNC.RECONVERGENT B1 ;  /* 0x0000000000017941 */ /* 0x000fea0003800200 */
.L_x_10518:
[----:B------:R-:W-:Y:S01]  /*70b0*/  ISETP.NE.AND P2, PT, R68, 0x1, PT ;  /* 0x000000014400780c */ /* 0x000fe20003f45270 */
[----:B------:R-:W-:Y:S01]  /*70c0*/  BSSY.RECONVERGENT B1, `(.L_x_10523) ;  /* 0x000005c000017945 */ /* 0x000fe20003800200 */
[----:B------:R-:W-:-:S05]  /*70d0*/  I2FP.F32.U32 R6, R6 ;  /* 0x0000000600067245 */ /* 0x000fca0000201000 */
[----:B------:R-:W-:Y:S01]  /*70e0*/  FFMA.FTZ R67, R6, R119, 1.1641532182693481445e-10 ;  /* 0x2f00000006437423 */ /* 0x000fe20000010077 */
[----:B------:R-:W-:Y:S02]  /*70f0*/  HADD2.F32 R6, -RZ, R69.H1_H1 ;  /* 0x30000045ff067230 */ /* 0x000fe40000004100 */
[----:B------:R-:W-:Y:S02]  /*7100*/  IMAD.MOV.U32 R69, RZ, RZ, 0x2 ;  /* 0x00000002ff457424 */ /* 0x000fe400078e00ff */
[----:B------:R-:W-:Y:S01]  /*7110*/  FSETP.LE.FTZ.AND P4, PT, R67, R118, PT ;  /* 0x000000764300720b */ /* 0x000fe20003f93000 */
[----:B------:R-:W-:Y:S01]  /*7120*/  FMUL.FTZ R6, R117, R6 ;  /* 0x0000000675067220 */ /* 0x000fe20000410000 */
        /* <DEDUP_REMOVED lines=11> */
.L_x_10525:
        /* <DEDUP_REMOVED lines=13> */
.L_x_10527:
[----:B------:R-:W-:Y:S05]  /*72b0*/  BSYNC.RECONVERGENT B2 ;  /* 0x0000000000027941 */ /* 0x000fea0003800200 */
.L_x_10526:
        /* <DEDUP_REMOVED lines=54> */
[----:B------:R-:W-:Y:S02]  /*7620*/  IMAD.MOV.U32 R8, RZ, RZ, R92 ;  /* 0x000000ffff087224 */ /* 0x000fe400078e005c */
[----:B------:R-:W-:-:S05]  /*7630*/  IMAD.WIDE.U32 R68, R68, -0x2daee0ad, RZ ;  /* 0xd2511f5344447825 */ /* 0x000fca00078e00ff */
[----:B------:R-:W-:Y:S01]  /*7640*/  LOP3.LUT R4, R67, R4, R69, 0x96, !PT ;  /* 0x0000000443047212 */ /* 0x000fe200078e9645 */
[----:B------:R-:W-:Y:S01]  /*7650*/  IMAD.MOV.U32 R69, RZ, RZ, RZ ;  /* 0x000000ffff457224 */ /* 0x000fe200078e00ff */
[----:B------:R-:W-:Y:S01]  /*7660*/  MOV R67, R88 ;  /* 0x0000005800437202 */ /* 0x000fe20000000f00 */
[----:B------:R-:W-:-:S07]  /*7670*/  IMAD.MOV.U32 R88, RZ, RZ, R68 ;  /* 0x000000ffff587224 */ /* 0x000fce00078e0044 */
.L_x_10524:
[----:B------:R-:W-:Y:S05]  /*7680*/  BSYNC.RECONVERGENT B1 ;  /* 0x0000000000017941 */ /* 0x000fea0003800200 */
.L_x_10523:
[----:B------:R-:W-:Y:S01]  /*7690*/  I2FP.F32.U32 R68, R67 ;  /* 0x0000004300447245 */ /* 0x000fe20000201000 */
[----:B------:R-:W-:Y:S01]  /*76a0*/  HADD2.F32 R92, -RZ, R53.H1_H1 ;  /* 0x30000035ff5c7230 */ /* 0x000fe20000004100 */
        /* <DEDUP_REMOVED lines=21> */
.L_x_10530:
        /* <DEDUP_REMOVED lines=13> */
.L_x_10532:
[----:B------:R-:W-:Y:S05]  /*78d0*/  BSYNC.RECONVERGENT B2 ;  /* 0x0000000000027941 */ /* 0x000fea0003800200 */
.L_x_10531:
        /* <DEDUP_REMOVED lines=57> */
[----:B------:R-:W-:Y:S01]  /*7c70*/  MOV R8, R92 ;  /* 0x0000005c00087202 */ /* 0x000fe20000000f00 */
[----:B------:R-:W-:Y:S01]  /*7c80*/  IMAD.MOV.U32 R88, RZ, RZ, R68 ;  /* 0x000000ffff587224 */ /* 0x000fe200078e0044 */
[----:B------:R-:W-:-:S07]  /*7c90*/  LOP3.LUT R4, R95, R4, R69, 0x96, !PT ;  /* 0x000000045f047212 */ /* 0x000fce00078e9645 */
.L_x_10529:
[----:B------:R-:W-:Y:S05]  /*7ca0*/  BSYNC.RECONVERGENT B1 ;  /* 0x0000000000017941 */ /* 0x000fea0003800200 */
.L_x_10528:
[----:B------:R-:W-:Y:S01]  /*7cb0*/  ISETP.NE.AND P3, PT, R94, 0x1, PT ;  /* 0x000000015e00780c */ /* 0x000fe20003f65270 */
[----:B------:R-:W-:Y:S01]  /*7cc0*/  HADD2.F32 R68, -RZ, R70.H0_H0 ;  /* 0x20000046ff447230 */ /* 0x000fe20000004100 */
        /* <DEDUP_REMOVED lines=16> */
.L_x_10535:
        /* <DEDUP_REMOVED lines=13> */
.L_x_10537:
[----:B------:R-:W-:Y:S05]  /*7ea0*/  BSYNC.RECONVERGENT B2 ;  /* 0x0000000000027941 */ /* 0x000fea0003800200 */
.L_x_10536:
        /* <DEDUP_REMOVED lines=57> */
[----:B------:R-:W-:Y:S01]  /*8240*/  MOV R92, R88 ;  /* 0x00000058005c7202 */ /* 0x000fe20000000f00 */
[----:B------:R-:W-:Y:S01]  /*8250*/  IMAD.MOV.U32 R88, RZ, RZ, R68 ;  /* 0x000000ffff587224 */ /* 0x000fe200078e0044 */
[----:B------:R-:W-:-:S07]  /*8260*/  LOP3.LUT R4, R95, R4, R69, 0x96, !PT ;  /* 0x000000045f047212 */ /* 0x000fce00078e9645 */
.L_x_10534:
[----:B------:R-:W-:Y:S05]  /*8270*/  BSYNC.RECONVERGENT B1 ;  /* 0x0000000000017941 */ /* 0x000fea0003800200 */
.L_x_10533:
[----:B------:R-:W-:Y:S01]  /*8280*/  I2FP.F32.U32 R68, R92 ;  /* 0x0000005c00447245 */ /* 0x000fe20000201000 */
[----:B------:R-:W-:Y:S01]  /*8290*/  HADD2.F32 R92, -RZ, R54.H0_H0 ;  /* 0x20000036ff5c7230 */ /* 0x000fe20000004100 */
        /* <DEDUP_REMOVED lines=21> */
.L_x_10540:
        /* <DEDUP_REMOVED lines=13> */
.L_x_10542:
[----:B------:R-:W-:Y:S05]  /*84c0*/  BSYNC.RECONVERGENT B2 ;  /* 0x0000000000027941 */ /* 0x000fea0003800200 */
.L_x_10541:
        /* <DEDUP_REMOVED lines=51> */
[----:B------:R-:W-:Y:S02]  /*8800*/  LOP3.LUT R92, R69, R92, R111, 0x96, !PT ;  /* 0x0000005c455c7212 */ /* 0x000fe400078e966f */
[----:B------:R-:W-:Y:S01]  /*8810*/  IADD3 R69, PT, PT, R97, -0x695add53, RZ ;  /* 0x96a522ad61457810 */ /* 0x000fe20007ffe0ff */
[----:B------:R-:W-:-:S04]  /*8820*/  IMAD.WIDE.U32 R94, R94, -0x326172a9, RZ ;  /* 0xcd9e8d575e5e7825 */ /* 0x000fc800078e00ff */
[----:B------:R-:W-:Y:S01]  /*8830*/  IMAD.WIDE.U32 R92, R92, -0x2daee0ad, RZ ;  /* 0xd2511f535c5c7825 */ /* 0x000fe200078e00ff */
[----:B------:R-:W-:-:S03]  /*8840*/  LOP3.LUT R5, R5, R110, R95, 0x96, !PT ;  /* 0x0000006e05057212 */ /* 0x000fc600078e965f */
[----:B------:R-:W-:Y:S02]  /*8850*/  IMAD.MOV.U32 R8, RZ, RZ, R94 ;  /* 0x000000ffff087224 */ /* 0x000fe400078e005e */
[----:B------:R-:W-:Y:S01]  /*8860*/  HFMA2 R94, -RZ, RZ, 0, 0 ;  /* 0x00000000ff5e7431 */ /* 0x000fe200000001ff */
[----:B------:R-:W-:Y:S01]  /*8870*/  LOP3.LUT R4, R69, R4, R93, 0x96, !PT ;  /* 0x0000000445047212 */ /* 0x000fe200078e965d */
[----:B------:R-:W-:-:S07]  /*8880*/  IMAD.MOV.U32 R88, RZ, RZ, R92 ;  /* 0x000000ffff587224 */ /* 0x000fce00078e005c */
.L_x_10539:
[----:B------:R-:W-:Y:S05]  /*8890*/  BSYNC.RECONVERGENT B1 ;  /* 0x0000000000017941 */ /* 0x000fea0003800200 */
.L_x_10538:
[----:B------:R-:W-:Y:S01]  /*88a0*/  ISETP.NE.AND P4, PT, R94, 0x1, PT ;  /* 0x000000015e00780c */ /* 0x000fe20003f85270 */
[----:B------:R-:W-:Y:S01]  /*88b0*/  HADD2.F32 R92, -RZ, R70.H1_H1 ;  /* 0x30000046ff5c7230 */ /* 0x000fe20000004100 */
        /* <DEDUP_REMOVED lines=16> */
.L_x_10545:
        /* <DEDUP_REMOVED lines=13> */
.L_x_10547:
[----:B------:R-:W-:Y:S05]  /*8a90*/  BSYNC.RECONVERGENT B2 ;  /* 0x0000000000027941 */ /* 0x000fea0003800200 */
.L_x_10546:
        /* <DEDUP_REMOVED lines=58> */
[----:B------:R-:W-:Y:S02]  /*8e40*/  HFMA2 R93, -RZ, RZ, 0, 0 ;  /* 0x00000000ff5d7431 */ /* 0x000fe400000001ff */
[----:B------:R-:W-:-:S07]  /*8e50*/  IMAD.MOV.U32 R88, RZ, RZ, R92 ;  /* 0x000000ffff587224 */ /* 0x000fce00078e005c */
.L_x_10544:
[----:B------:R-:W-:Y:S05]  /*8e60*/  BSYNC.RECONVERGENT B1 ;  /* 0x0000000000017941 */ /* 0x000fea0003800200 */
.L_x_10543:
[----:B------:R-:W-:Y:S01]  /*8e70*/  I2FP.F32.U32 R70, R70 ;  /* 0x0000004600467245 */ /* 0x000fe20000201000 */
[----:B------:R-:W-:Y:S01]  /*8e80*/  HADD2.F32 R92, -RZ, R54.H1_H1 ;  /* 0x30000036ff5c7230 */ /* 0x000fe20000004100 */
        /* <DEDUP_REMOVED lines=21> */
.L_x_10550:
        /* <DEDUP_REMOVED lines=13> */
.L_x_10552:
[----:B------:R-:W-:Y:S05]  /*90b0*/  BSYNC.RECONVERGENT B2 ;  /* 0x0000000000027941 */ /* 0x000fea0003800200 */
.L_x_10551:
        /* <DEDUP_REMOVED lines=56> */
[----:B------:R-:W-:Y:S02]  /*9440*/  HFMA2 R95, -RZ, RZ, 0, 0 ;  /* 0x00000000ff5f7431 */ /* 0x000fe400000001ff */
[----:B------:R-:W-:Y:S01]  /*9450*/  IMAD.MOV.U32 R8, RZ, RZ, R94 ;  /* 0x000000ffff087224 */ /* 0x000fe200078e005e */
[----:B------:R-:W-:Y:S01]  /*9460*/  LOP3.LUT R4, R99, R4, R93, 0x96, !PT ;  /* 0x0000000463047212 */ /* 0x000fe200078e965d */
[----:B------:R-:W-:-:S07]  /*9470*/  IMAD.MOV.U32 R88, RZ, RZ, R92 ;  /* 0x000000ffff587224 */ /* 0x000fce00078e005c */
.L_x_10549:
[----:B------:R-:W-:Y:S05]  /*9480*/  BSYNC.RECONVERGENT B1 ;  /* 0x0000000000017941 */ /* 0x000fea0003800200 */
.L_x_10548:
        /* <DEDUP_REMOVED lines=18> */
.L_x_10555:
        /* <DEDUP_REMOVED lines=13> */
.L_x_10557:
[----:B------:R-:W-:Y:S05]  /*9680*/  BSYNC.RECONVERGENT B2 ;  /* 0x0000000000027941 */ /* 0x000fea0003800200 */
.L_x_10556:
        /* <DEDUP_REMOVED lines=29> */
[----:B------:R-:W-:Y:S02]  /*9860*/  LOP3.LUT R93, R98, R110, R5, 0x96, !PT ;  /* 0x0000006e625d7212 */ /* 0x000fe400078e9605 */
[----:B------:R-:W-:Y:S01]  /*9870*/  IADD3 R5, PT, PT, R97, -0x56f99767, RZ ;  /* 0xa906689961057810 */ /* 0x000fe20007ffe0ff */
[----:B------:R-:W-:-:S05]  /*9880*/  IMAD.WIDE.U32 R94, R94, -0x2daee0ad, RZ ;  /* 0xd2511f535e5e7825 */ /* 0x000fca00078e00ff */
        /* <DEDUP_REMOVED lines=21> */
[----:B------:R-:W-:Y:S02]  /*99e0*/  IMAD.MOV.U32 R8, RZ, RZ, R94 ;  /* 0x000000ffff087224 */ /* 0x000fe400078e005e */
[----:B------:R-:W-:Y:S01]  /*99f0*/  HFMA2 R94, -RZ, RZ, 0, 0 ;  /* 0x00000000ff5e7431 */ /* 0x000fe200000001ff */
[----:B------:R-:W-:Y:S01]  /*9a00*/  LOP3.LUT R5, R5, R92, R95, 0x96, !PT ;  /* 0x0000005c05057212 */ /* 0x000fe200078e965f */
[----:B------:R-:W-:Y:S01]  /*9a10*/  IMAD.WIDE.U32 R92, R93, -0x2daee0ad, RZ ;  /* 0xd2511f535d5c7825 */ /* 0x000fe200078e00ff */
[----:B------:R-:W-:-:S03]  /*9a20*/  IADD3 R95, PT, PT, R97, -0x695add53, RZ ;  /* 0x96a522ad615f7810 */ /* 0x000fc60007ffe0ff */
[----:B------:R-:W-:Y:S01]  /*9a30*/  IMAD.MOV.U32 R88, RZ, RZ, R92 ;  /* 0x000000ffff587224 */ /* 0x000fe200078e005c */
[----:B------:R-:W-:-:S07]  /*9a40*/  LOP3.LUT R4, R95, R4, R93, 0x96, !PT ;  /* 0x000000045f047212 */ /* 0x000fce00078e965d */
.L_x_10554:
[----:B------:R-:W-:Y:S05]  /*9a50*/  BSYNC.RECONVERGENT B1 ;  /* 0x0000000000017941 */ /* 0x000fea0003800200 */
.L_x_10553:
        /* <DEDUP_REMOVED lines=23> */
.L_x_10560:
        /* <DEDUP_REMOVED lines=13> */
.L_x_10562:
[----:B------:R-:W-:Y:S05]  /*9ca0*/  BSYNC.RECONVERGENT B2 ;  /* 0x0000000000027941 */ /* 0x000fea0003800200 */
.L_x_10561:
        /* <DEDUP_REMOVED lines=45> */
[----:B------:R-:W-:Y:S01]  /*9f80*/  IMAD.WIDE.U32 R4, R6, -0x2daee0ad, RZ ;  /* 0xd2511f5306047825 */ /* 0x000fe200078e00ff */
[----:B------:R-:W-:-:S04]  /*9f90*/  MOV R6, R88 ;  /* 0x0000005800067202 */ /* 0x000fc80000000f00 */
[----:B------:R-:W-:Y:S01]  /*9fa0*/  LOP3.LUT R95, R95, R92, R5, 0x96, !PT ;  /* 0x0000005c5f5f7212 */ /* 0x000fe200078e9605 */
[----:B------:R-:W-:Y:S01]  /*9fb0*/  IMAD.WIDE.U32 R92, R93, -0x326172a9, RZ ;  /* 0xcd9e8d575d5c7825 */ /* 0x000fe200078e00ff */
[----:B------:R-:W-:-:S04]  /*9fc0*/  IADD3 R5, PT, PT, R96, -0xe443238, RZ ;  /* 0xf1bbcdc860057810 */ /* 0x000fc80007ffe0ff */
[----:B------:R-:W-:Y:S01]  /*9fd0*/  LOP3.LUT R93, R5, R94, R93, 0x96, !PT ;  /* 0x0000005e055d7212 */ /* 0x000fe200078e965d */
[----:B------:R-:W-:-:S04]  /*9fe0*/  IMAD.WIDE.U32 R94, R95, -0x326172a9, RZ ;  /* 0xcd9e8d575f5e7825 */ /* 0x000fc800078e00ff */
[----:B------:R-:W-:Y:S02]  /*9ff0*/  VIADD R5, R96, 0x8ff34781 ;  /* 0x8ff3478160057836 */ /* 0x000fe40000000000 */
[----:B------:R-:W-:-:S03]  /*a000*/  IMAD.MOV.U32 R8, RZ, RZ, R94 ;  /* 0x000000ffff087224 */ /* 0x000fc600078e005e */
[----:B------:R-:W-:Y:S01]  /*a010*/  LOP3.LUT R5, R5, R92, R95, 0x96, !PT ;  /* 0x0000005c05057212 */ /* 0x000fe200078e965f */
[----:B------:R-:W-:Y:S01]  /*a020*/  IMAD.WIDE.U32 R92, R93, -0x2daee0ad, RZ ;  /* 0xd2511f535d5c7825 */ /* 0x000fe200078e00ff */
[----:B------:R-:W-:-:S03]  /*a030*/  IADD3 R95, PT, PT, R97, -0x695add53, RZ ;  /* 0x96a522ad615f7810 */ /* 0x000fc60007ffe0ff */
[----:B------:R-:W-:Y:S01]  /*a040*/  IMAD.MOV.U32 R88, RZ, RZ, R92 ;  /* 0x000000ffff587224 */ /* 0x000fe200078e005c */
[----:B------:R-:W-:Y:S01]  /*a050*/  LOP3.LUT R4, R95, R4, R93, 0x96, !PT ;  /* 0x000000045f047212 */ /* 0x000fe200078e965d */
[----:B------:R-:W-:-:S07]  /*a060*/  HFMA2 R95, -RZ, RZ, 0, 0 ;  /* 0x00000000ff5f7431 */ /* 0x000fce00000001ff */
.L_x_10559:
[----:B------:R-:W-:Y:S05]  /*a070*/  BSYNC.RECONVERGENT B1 ;  /* 0x0000000000017941 */ /* 0x000fea0003800200 */
.L_x_10558:
[----:B------:R-:W-:Y:S01]  /*a080*/  ISETP.NE.AND P6, PT, R95, 0x1, PT ;  /* 0x000000015f00780c */ /* 0x000fe20003fc5270 */
[----:B------:R-:W-:Y:S01]  /*a090*/  HADD2.F32 R92, -RZ, R71.H1_H1 ;  /* 0x30000047ff5c7230 */ /* 0x000fe20000004100 */
[----:B------:R-:W-:Y:S01]  /*a0a0*/  I2FP.F32.U32 R6, R6 ;  /* 0x0000000600067245 */ /* 0x000fe20000201000 */
[----:B------:R-:W-:Y:S01]  /*a0b0*/  BSSY.RECONVERGENT B1, `(.L_x_10563) ;  /* 0x000005b000017945 */ /* 0x000fe20003800200 */
[----:B------:R-:W-:Y:S02]  /*a0c0*/  MOV R94, R8 ;  /* 0x00000008005e7202 */ /* 0x000fe40000000f00 */
[----:B------:R-:W-:Y:S01]  /*a0d0*/  FMUL.FTZ R71, R92, R117 ;  /* 0x000000755c477220 */ /* 0x000fe20000410000 */
        /* <DEDUP_REMOVED lines=12> */
.L_x_10565:
        /* <DEDUP_REMOVED lines=15> */
.L_x_10567:
[----:B------:R-:W-:Y:S05]  /*a290*/  BSYNC.RECONVERGENT B2 ;  /* 0x0000000000027941 */ /* 0x000fea0003800200 */
.L_x_10566:
        /* <DEDUP_REMOVED lines=28> */
[----:B------:R-:W-:Y:S01]  /*a460*/  HFMA2 R6, -RZ, RZ, 0, 0 ;  /* 0x00000000ff067431 */ /* 0x000fe200000001ff */
[----:B------:R-:W-:Y:S01]  /*a470*/  LOP3.LUT R93, R98, R94, R5, 0x96, !PT ;  /* 0x0000005e625d7212 */ /* 0x000fe200078e9605 */
[----:B------:R-:W-:Y:S01]  /*a480*/  IMAD.WIDE.U32 R94, R95, -0x2daee0ad, RZ ;  /* 0xd2511f535f5e7825 */ /* 0x000fe200078e00ff */
[----:B------:R-:W-:-:S04]  /*a490*/  IADD3 R5, PT, PT, R97, -0x56f99767, RZ ;  /* 0xa906689961057810 */ /* 0x000fc80007ffe0ff */
        /* <DEDUP_REMOVED lines=21> */
[----:B------:R-:W-:Y:S01]  /*a5f0*/  IMAD.MOV.U32 R8, RZ, RZ, R94 ;  /* 0x000000ffff087224 */ /* 0x000fe200078e005e */
[----:B------:R-:W-:Y:S02]  /*a600*/  MOV R94, R88 ;  /* 0x00000058005e7202 */ /* 0x000fe40000000f00 */
[----:B------:R-:W-:Y:S01]  /*a610*/  LOP3.LUT R5, R5, R92, R95, 0x96, !PT ;  /* 0x0000005c05057212 */ /* 0x000fe200078e965f */
[----:B------:R-:W-:Y:S01]  /*a620*/  IMAD.WIDE.U32 R92, R93, -0x2daee0ad, RZ ;  /* 0xd2511f535d5c7825 */ /* 0x000fe200078e00ff */
[----:B------:R-:W-:-:S03]  /*a630*/  IADD3 R95, PT, PT, R97, -0x695add53, RZ ;  /* 0x96a522ad615f7810 */ /* 0x000fc60007ffe0ff */
[----:B------:R-:W-:Y:S01]  /*a640*/  IMAD.MOV.U32 R88, RZ, RZ, R92 ;  /* 0x000000ffff587224 */ /* 0x000fe200078e005c */
[----:B------:R-:W-:-:S07]  /*a650*/  LOP3.LUT R4, R95, R4, R93, 0x96, !PT ;  /* 0x000000045f047212 */ /* 0x000fce00078e965d */
.L_x_10564:
[----:B------:R-:W-:Y:S05]  /*a660*/  BSYNC.RECONVERGENT B1 ;  /* 0x0000000000017941 */ /* 0x000fea0003800200 */
.L_x_10563:
[----:B------:R-:W-:Y:S01]  /*a670*/  I2FP.F32.U32 R92, R94 ;  /* 0x0000005e005c7245 */ /* 0x000fe20000201000 */
[----:B------:R-:W-:Y:S01]  /*a680*/  HADD2.F32 R94, -RZ, R55.H1_H1 ;  /* 0x30000037ff5e7230 */ /* 0x000fe20000004100 */
[----:B------:R-:W-:-:S03]  /*a690*/  FSEL R71, R71, RZ, P5 ;  /* 0x000000ff47477208 */ /* 0x000fc60002800000 */
[----:B------:R-:W-:Y:S01]  /*a6a0*/  FFMA.FTZ R119, R92, R119, 1.1641532182693481445e-10 ;  /* 0x2f0000005c777423 */ /* 0x000fe20000010077 */
[----:B------:R-:W-:-:S04]  /*a6b0*/  FMUL.FTZ R94, R94, R117 ;  /* 0x000000755e5e7220 */ /* 0x000fc80000410000 */
[----:B------:R-:W-:-:S04]  /*a6c0*/  FSETP.GTU.FTZ.AND P6, PT, R119, R118, PT ;  /* 0x000000767700720b */ /* 0x000fc80003fdc000 */
[----:B------:R-:W-:Y:S02]  /*a6d0*/  FSEL R94, R94, RZ, !P6 ;  /* 0x000000ff5e5e7208 */ /* 0x000fe40007000000 */
[----:B------:R-:W-:-:S03]  /*a6e0*/  SEL R98, RZ, 0x1, P6 ;  /* 0x00000001ff627807 */ /* 0x000fc60003000000 */
[----:B------:R-:W-:-:S04]  /*a6f0*/  FADD.FTZ R71, R94, R71 ;  /* 0x000000475e477221 */ /* 0x000fc80000010000 */
[----:B------:R-:W-:-:S07]  /*a700*/  @P1 FADD.FTZ R71, R63, R71 ;  /* 0x000000473f471221 */ /* 0x000fce0000010000 */
.L_x_10487:
[----:B------:R-:W0:Y:S01]  /*a710*/  LDC.64 R92, c[0x0][0x3a8] ;  /* 0x0000ea00ff5c7b82 */ /* 0x000e220000000a00 */
[----:B------:R-:W-:Y:S02]  /*a720*/  ISETP.NE.AND P1, PT, R9, RZ, PT ;  /* 0x000000ff0900720c */ /* 0x000fe40003f25270 */
[----:B------:R-:W-:Y:S02]  /*a730*/  SEL R9, RZ, 0x1000000, !P5 ;  /* 0x01000000ff097807 */ /* 0x000fe40006800000 */
[----:B------:R-:W-:Y:S02]  /*a740*/  ISETP.NE.AND P5, PT, R90, RZ, PT ;  /* 0x000000ff5a00720c */ /* 0x000fe40003fa5270 */
[----:B------:R-:W-:Y:S01]  /*a750*/  SEL R90, RZ, 0x10000, !P4 ;  /* 0x00010000ff5a7807 */ /* 0x000fe20006000000 */
[----:B------:R-:W1:Y:S01]  /*a760*/  LDC.64 R94, c[0x0][0x3b0] ;  /* 0x0000ec00ff5e7b82 */ /* 0x000e620000000a00 */
[----:B------:R-:W-:Y:S02]  /*a770*/  ISETP.NE.AND P4, PT, R91, RZ, PT ;  /* 0x000000ff5b00720c */ /* 0x000fe40003f85270 */
[----:B------:R-:W-:-:S02]  /*a780*/  SEL R91, RZ, 0x100, !P3 ;  /* 0x00000100ff5b7807 */ /* 0x000fc40005800000 */
        /* <DEDUP_REMOVED lines=17> */
[----:B------:R-:W1:Y:S01]  /*a8a0*/  LDC.64 R110, c[0x0][0x3b8] ;  /* 0x0000ee00ff6e7b82 */ /* 0x000e620000000a00 */
[----:B------:R-:W-:Y:S02]  /*a8b0*/  LOP3.LUT R9, R98, 0xffff, RZ, 0xc0, !PT ;  /* 0x0000ffff62097812 */ /* 0x000fe400078ec0ff */
[----:B0-----:R-:W-:Y:S02]  /*a8c0*/  LOP3.LUT R90, R109, 0xff, RZ, 0xc0, !PT ;  /* 0x000000ff6d5a7812 */ /* 0x001fe400078ec0ff */
[----:B------:R-:W-:Y:S02]  /*a8d0*/  LOP3.LUT R92, R89, 0xff0000, RZ, 0xc0, !PT ;  /* 0x00ff0000595c7812 */ /* 0x000fe400078ec0ff */
[----:B------:R-:W-:Y:S01]  /*a8e0*/  PRMT R89, R108, 0x7104, RZ ;  /* 0x000071046c597816 */ /* 0x000fe200000000ff */
[----:B------:R-:W-:Y:S01]  /*a8f0*/  IMAD.WIDE.U32 R90, R90, 0x1000000, RZ ;  /* 0x010000005a5a7825 */ /* 0x000fe200078e00ff */
[----:B------:R-:W-:-:S02]  /*a900*/  PRMT R92, R92, 0x4210, R9 ;  /* 0x000042105c5c7816 */ /* 0x000fc40000000009 */
[----:B------:R-:W-:Y:S02]  /*a910*/  LOP3.LUT R94, R113, 0xff, RZ, 0xc0, !PT ;  /* 0x000000ff715e7812 */ /* 0x000fe400078ec0ff */
[----:B------:R-:W-:Y:S02]  /*a920*/  LOP3.LUT R9, R92, 0xff00, R89, 0xf8, !PT ;  /* 0x0000ff005c097812 */ /* 0x000fe400078ef859 */
[----:B------:R-:W-:Y:S01]  /*a930*/  LOP3.LUT R92, R112, 0xff, RZ, 0xc0, !PT ;  /* 0x000000ff705c7812 */ /* 0x000fe200078ec0ff */
[----:B------:R-:W-:Y:S01]  /*a940*/  IMAD.WIDE.U32 R94, R94, 0x100, RZ ;  /* 0x000001005e5e7825 */ /* 0x000fe200078e00ff */
[----:B------:R-:W-:-:S03]  /*a950*/  LOP3.LUT R9, R9, 0xff, R114, 0xf8, !PT ;  /* 0x000000ff09097812 */ /* 0x000fc600078ef872 */
[----:B------:R-:W-:-:S05]  /*a960*/  IMAD.WIDE.U32 R92, R92, 0x10000, RZ ;  /* 0x000100005c5c7825 */ /* 0x000fca00078e00ff */
[----:B------:R-:W-:Y:S02]  /*a970*/  LOP3.LUT R9, R93, R9, R91, 0xfe, !PT ;  /* 0x000000095d097212 */ /* 0x000fe400078efe5b */
[----:B------:R-:W-:Y:S01]  /*a980*/  LOP3.LUT R90, R94, R90, R92, 0xfe, !PT ;  /* 0x0000005a5e5a7212 */ /* 0x000fe200078efe5c */
[----:B-1----:R-:W-:Y:S01]  /*a990*/  IMAD.WIDE.U32 R92, R10, 0x8, R110 ;  /* 0x000000080a5c7825 */ /* 0x002fe200078e006e */
[----:B------:R-:W-:Y:S02]  /*a9a0*/  LOP3.LUT R91, R9, R95, RZ, 0xfc, !PT ;  /* 0x0000005f095b7212 */ /* 0x000fe400078efcff */
[----:B------:R-:W-:-:S05]  /*a9b0*/  LOP3.LUT R90, R90, 0xff, R115, 0xf8, !PT ;  /* 0x000000ff5a5a7812 */ /* 0x000fca00078ef873 */
[----:B------:R1:W-:Y:S02]  /*a9c0*/  STG.E.64 desc[UR6][R92.64], R90 ;  /* 0x0000005a5c007986 */ /* 0x0003e4000c101b06 */
.L_x_10568:
[----:B------:R-:W-:Y:S01]  /*a9d0*/  MOV R9, R88 ;  /* 0x0000005800097202 */ /* 0x000fe20000000f00 */
[----:B------:R-:W-:-:S07]  /*a9e0*/  VIADD R88, R10, 0x20 ;  /* 0x000000200a587836 */ /* 0x000fce0000000000 */
.L_x_10445:
[----:B------:R-:W-:Y:S05]  /*a9f0*/  BSYNC.RECONVERGENT B0 ;  /* 0x0000000000007941 */ /* 0x000fea0003800200 */
.L_x_10444:
        /* <DEDUP_REMOVED lines=35> */
.L_x_10574:
        /* <DEDUP_REMOVED lines=13> */
.L_x_10576:
[----:B------:R-:W-:Y:S05]  /*ad00*/  BSYNC.RECONVERGENT B2 ;  /* 0x0000000000027941 */ /* 0x000fea0003800200 */
.L_x_10575:
[----:B01----:R-:W-:Y:S01]  /*ad10*/  IMAD.WIDE.U32 R90, R3, -0x326172a9, RZ ;  /* 0xcd9e8d57035a7825 */ /* 0x003fe200078e00ff */
        /* <DEDUP_REMOVED lines=54> */
[----:B------:R-:W-:Y:S02]  /*b080*/  MOV R8, R4 ;  /* 0x0000000400087202 */ /* 0x000fe40000000f00 */
[----:B------:R-:W-:Y:S02]  /*b090*/  LOP3.LUT R5, R75, R90, R5, 0x96, !PT ;  /* 0x0000005a4b057212 */ /* 0x000fe400078e9605 */
[----:B------:R-:W-:Y:S01]  /*b0a0*/  LOP3.LUT R4, R89, R74, R73, 0x96, !PT ;  /* 0x0000004a59047212 */ /* 0x000fe200078e9649 */
[----:B------:R-:W-:Y:S01]  /*b0b0*/  IMAD.MOV.U32 R89, RZ, RZ, R72 ;  /* 0x000000ffff597224 */ /* 0x000fe200078e0048 */
[----:B------:R-:W-:Y:S01]  /*b0c0*/  MOV R72, R9 ;  /* 0x0000000900487202 */ /* 0x000fe20000000f00 */
[----:B------:R-:W-:-:S07]  /*b0d0*/  IMAD.MOV.U32 R74, RZ, RZ, RZ ;  /* 0x000000ffff4a7224 */ /* 0x000fce00078e00ff */
.L_x_10573:
[----:B------:R-:W-:Y:S05]  /*b0e0*/  BSYNC.RECONVERGENT B1 ;  /* 0x0000000000017941 */ /* 0x000fea0003800200 */
.L_x_10572:
[----:B------:R-:W2:Y:S01]  /*b0f0*/  LDC R117, c[0x0][0x404] ;  /* 0x00010100ff757b82 */ /* 0x000ea20000000800 */
[----:B------:R-:W-:Y:S01]  /*b100*/  I2FP.F32.U32 R6, R72 ;  /* 0x0000004800067245 */ /* 0x000fe20000201000 */
[----:B------:R-:W-:Y:S01]  /*b110*/  HFMA2 R119, -RZ, RZ, 0.1171875, 0 ;  /* 0x2f800000ff777431 */ /* 0x000fe200000001ff */
[----:B------:R-:W-:Y:S01]  /*b120*/  ISETP.NE.AND P2, PT, R74, 0x1, PT ;  /* 0x000000014a00780c */ /* 0x000fe20003f45270 */
[----:B------:R-:W-:Y:S01]  /*b130*/  BSSY.RECONVERGENT B1, `(.L_x_10577) ;  /* 0x000005d000017945 */ /* 0x000fe20003800200 */
[----:B------:R-:W-:Y:S01]  /*b140*/  IMAD.MOV.U32 R75, RZ, RZ, 0x2 ;  /* 0x00000002ff4b7424 */ /* 0x000fe200078e00ff */
[----:B------:R-:W-:Y:S01]  /*b150*/  MOV R73, R8 ;  /* 0x0000000800497202 */ /* 0x000fe20000000f00 */
[----:B------:R-:W-:Y:S01]  /*b160*/  FFMA.FTZ R6, R6, R119, 1.1641532182693481445e-10 ;  /* 0x2f00000006067423 */ /* 0x000fe20000010077 */
[----:B------:R-:W3:Y:S04]  /*b170*/  LDC R111, c[0x0][0x408] ;  /* 0x00010200ff6f7b82 */ /* 0x000ee80000000800 */
[----:B--2---:R-:W-:Y:S01]  /*b180*/  FSETP.LE.FTZ.AND P4, PT, R6, R117, PT ;  /* 0x000000750600720b */ /* 0x004fe20003f93000 */
[----:B-----5:R-:W-:-:S03]  /*b190*/  HADD2.F32 R6, -RZ, R76.H0_H0 ;  /* 0x2000004cff067230 */ /* 0x020fc60000004100 */
[----:B------:R-:W-:Y:S02]  /*b1a0*/  P2R R9, PR, RZ, 0x10 ;  /* 0x00000010ff097803 */ /* 0x000fe40000000000 */
[----:B---3--:R-:W-:Y:S01]  /*b1b0*/  FMUL.FTZ R6, R6, R111 ;  /* 0x0000006f06067220 */ /* 0x008fe20000410000 */
        /* <DEDUP_REMOVED lines=9> */
.L_x_10579:
        /* <DEDUP_REMOVED lines=13> */
.L_x_10581:
[----:B------:R-:W-:Y:S05]  /*b320*/  BSYNC.RECONVERGENT B2 ;  /* 0x0000000000027941 */ /* 0x000fea0003800200 */
.L_x_10580:
[----:B01----:R-:W-:Y:S01]  /*b330*/  IMAD.WIDE.U32 R90, R3, -0x326172a9, RZ ;  /* 0xcd9e8d57035a7825 */ /* 0x003fe200078e00ff */
        /* <DEDUP_REMOVED lines=55> */
[----:B------:R-:W-:Y:S01]  /*b6b0*/  MOV R8, R74 ;  /* 0x0000004a00087202 */ /* 0x000fe20000000f00 */
[----:B------:R-:W-:Y:S01]  /*b6c0*/  IMAD.MOV.U32 R75, RZ, RZ, RZ ;  /* 0x000000ffff4b7224 */ /* 0x000fe200078e00ff */
[----:B------:R-:W-:Y:S01]  /*b6d0*/  LOP3.LUT R4, R91, R4, R73, 0x96, !PT ;  /* 0x000000045b047212 */ /* 0x000fe200078e9649 */
[----:B------:R-:W-:Y:S01]  /*b6e0*/  IMAD.MOV.U32 R73, RZ, RZ, R89 ;  /* 0x000000ffff497224 */ /* 0x000fe200078e0059 */
[----:B------:R-:W-:-:S07]  /*b6f0*/  MOV R89, R72 ;  /* 0x0000004800597202 */ /* 0x000fce0000000f00 */
.L_x_10578:
[----:B------:R-:W-:Y:S05]  /*b700*/  BSYNC.RECONVERGENT B1 ;  /* 0x0000000000017941 */ /* 0x000fea0003800200 */
.L_x_10577:
[----:B------:R-:W-:Y:S01]  /*b710*/  I2FP.F32.U32 R72, R73 ;  /* 0x0000004900487245 */ /* 0x000fe20000201000 */
[----:B------:R-:W-:Y:S01]  /*b720*/  HADD2.F32 R74, -RZ, R52.H0_H0 ;  /* 0x20000034ff4a7230 */ /* 0x000fe20000004100 */
[----:B------:R-:W-:Y:S01]  /*b730*/  ISETP.NE.AND P3, PT, R75, 0x1, PT ;  /* 0x000000014b00780c */ /* 0x000fe20003f65270 */
[----:B------:R-:W-:Y:S01]  /*b740*/  BSSY.RECONVERGENT B1, `(.L_x_10582) ;  /* 0x000005f000017945 */ /* 0x000fe20003800200 */
[----:B------:R-:W-:Y:S01]  /*b750*/  FSEL R73, R6, RZ, P4 ;  /* 0x000000ff06497208 */ /* 0x000fe20002000000 */
[----:B------:R-:W-:Y:S01]  /*b760*/  FFMA.FTZ R72, R72, R119, 1.1641532182693481445e-10 ;  /* 0x2f00000048487423 */ /* 0x000fe20000010077 */
[----:B------:R-:W-:Y:S01]  /*b770*/  FMUL.FTZ R74, R74, R111 ;  /* 0x0000006f4a4a7220 */ /* 0x000fe20000410000 */
[----:B------:R-:W-:-:S03]  /*b780*/  IMAD.MOV.U32 R6, RZ, RZ, R8 ;  /* 0x000000ffff067224 */ /* 0x000fc600078e0008 */
[----:B------:R-:W-:-:S04]  /*b790*/  FSETP.GTU.FTZ.AND P2, PT, R72, R117, PT ;  /* 0x000000754800720b */ /* 0x000fc80003f5c000 */
[----:B------:R-:W-:Y:S01]  /*b7a0*/  FSEL R72, R74, RZ, !P2 ;  /* 0x000000ff4a487208 */ /* 0x000fe20005000000 */
[----:B------:R-:W-:Y:S01]  /*b7b0*/  HFMA2 R74, -RZ, RZ, 0, 1.1920928955078125e-07 ;  /* 0x00000002ff4a7431 */ /* 0x000fe200000001ff */
        /* <DEDUP_REMOVED lines=12> */
.L_x_10584:
        /* <DEDUP_REMOVED lines=13> */
.L_x_10586:
[----:B------:R-:W-:Y:S05]  /*b950*/  BSYNC.RECONVERGENT B2 ;  /* 0x0000000000027941 */ /* 0x000fea0003800200 */
.L_x_10585:
[----:B01----:R-:W-:Y:S01]  /*b960*/  IMAD.WIDE.U32 R92, R3, -0x326172a9, RZ ;  /* 0xcd9e8d57035c7825 */ /* 0x003fe200078e00ff */
        /* <DEDUP_REMOVED lines=57> */
[----:B------:R-:W-:Y:S02]  /*bd00*/  HFMA2 R74, -RZ, RZ, 0, 0 ;  /* 0x00000000ff4a7431 */ /* 0x000fe400000001ff */
[----:B------:R-:W-:Y:S01]  /*bd10*/  IMAD.MOV.U32 R8, RZ, RZ, R90 ;  /* 0x000000ffff087224 */ /* 0x000fe200078e005a */
[----:B------:R-:W-:-:S07]  /*bd20*/  LOP3.LUT R4, R73, R4, R75, 0x96, !PT ;  /* 0x0000000449047212 */ /* 0x000fce00078e964b */
.L_x_10583:
[----:B------:R-:W-:Y:S05]  /*bd30*/  BSYNC.RECONVERGENT B1 ;  /* 0x0000000000017941 */ /* 0x000fea0003800200 */
.L_x_10582:
[----:B------:R-:W-:Y:S01]  /*bd40*/  I2FP.F32.U32 R6, R6 ;  /* 0x0000000600067245 */ /* 0x000fe20000201000 */
[----:B------:R-:W-:Y:S01]  /*bd50*/  BSSY.RECONVERGENT B1, `(.L_x_10587) ;  /* 0x000005d000017945 */ /* 0x000fe20003800200 */
[----:B------:R-:W-:Y:S01]  /*bd60*/  ISETP.NE.AND P2, PT, R74, 0x1, PT ;  /* 0x000000014a00780c */ /* 0x000fe20003f45270 */
[----:B------:R-:W-:Y:S01]  /*bd70*/  IMAD.MOV.U32 R75, RZ, RZ, 0x2 ;  /* 0x00000002ff4b7424 */ /* 0x000fe200078e00ff */
[----:B------:R-:W-:Y:S01]  /*bd80*/  MOV R73, R8 ;  /* 0x0000000800497202 */ /* 0x000fe20000000f00 */
[----:B------:R-:W-:-:S05]  /*bd90*/  FFMA.FTZ R6, R6, R119, 1.1641532182693481445e-10 ;  /* 0x2f00000006067423 */ /* 0x000fca0000010077 */
[----:B------:R-:W-:Y:S01]  /*bda0*/  FSETP.LE.FTZ.AND P4, PT, R6, R117, PT ;  /* 0x000000750600720b */ /* 0x000fe20003f93000 */
[----:B------:R-:W-:-:S03]  /*bdb0*/  HADD2.F32 R6, -RZ, R76.H1_H1 ;  /* 0x3000004cff067230 */ /* 0x000fc60000004100 */
[----:B01----:R-:W-:Y:S02]  /*bdc0*/  P2R R90, PR, RZ, 0x10 ;  /* 0x00000010ff5a7803 */ /* 0x003fe40000000000 */
[----:B------:R-:W-:Y:S01]  /*bdd0*/  FMUL.FTZ R6, R6, R111 ;  /* 0x0000006f06067220 */ /* 0x000fe20000410000 */
        /* <DEDUP_REMOVED lines=9> */
.L_x_10589:
        /* <DEDUP_REMOVED lines=13> */
.L_x_10591:
[----:B------:R-:W-:Y:S05]  /*bf40*/  BSYNC.RECONVERGENT B2 ;  /* 0x0000000000027941 */ /* 0x000fea0003800200 */
.L_x_10590:
        /* <DEDUP_REMOVED lines=54> */
[----:B------:R-:W-:Y:S02]  /*c2b0*/  LOP3.LUT R5, R5, R94, R93, 0x96, !PT ;  /* 0x0000005e05057212 */ /* 0x000fe400078e965d */
[----:B------:R-:W-:Y:S01]  /*c2c0*/  MOV R8, R92 ;  /* 0x0000005c00087202 */ /* 0x000fe20000000f00 */
[----:B------:R-:W-:-:S05]  /*c2d0*/  IMAD.WIDE.U32 R74, R74, -0x2daee0ad, RZ ;  /* 0xd2511f534a4a7825 */ /* 0x000fca00078e00ff */
[----:B------:R-:W-:Y:S01]  /*c2e0*/  LOP3.LUT R4, R73, R4, R75, 0x96, !PT ;  /* 0x0000000449047212 */ /* 0x000fe200078e964b */
[----:B------:R-:W-:Y:S01]  /*c2f0*/  IMAD.MOV.U32 R73, RZ, RZ, R89 ;  /* 0x000000ffff497224 */ /* 0x000fe200078e0059 */
[----:B------:R-:W-:Y:S01]  /*c300*/  MOV R89, R74 ;  /* 0x0000004a00597202 */ /* 0x000fe20000000f00 */
[----:B------:R-:W-:-:S07]  /*c310*/  IMAD.MOV.U32 R75, RZ, RZ, RZ ;  /* 0x000000ffff4b7224 */ /* 0x000fce00078e00ff */
.L_x_10588:
[----:B------:R-:W-:Y:S05]  /*c320*/  BSYNC.RECONVERGENT B1 ;  /* 0x0000000000017941 */ /* 0x000fea0003800200 */
.L_x_10587:
[----:B------:R-:W-:Y:S01]  /*c330*/  I2FP.F32.U32 R74, R73 ;  /* 0x00000049004a7245 */ /* 0x000fe20000201000 */
[----:B------:R-:W-:Y:S01]  /*c340*/  HADD2.F32 R76, -RZ, R52.H1_H1 ;  /* 0x30000034ff4c7230 */ /* 0x000fe20000004100 */
[----:B------:R-:W-:Y:S01]  /*c350*/  FSEL R6, R6, RZ, P4 ;  /* 0x000000ff06067208 */ /* 0x000fe20002000000 */
[----:B------:R-:W-:Y:S02]  /*c360*/  BSSY.RECONVERGENT B1, `(.L_x_10592) ;  /* 0x000005f000017945 */ /* 0x000fe40003800200 */
[----:B------:R-:W-:Y:S01]  /*c370*/  FFMA.FTZ R74, R74, R119, 1.1641532182693481445e-10 ;  /* 0x2f0000004a4a7423 */ /* 0x000fe20000010077 */
[----:B------:R-:W-:Y:S01]  /*c380*/  FMUL.FTZ R73, R76, R111 ;  /* 0x0000006f4c497220 */ /* 0x000fe20000410000 */
[----:B------:R-:W-:-:S03]  /*c390*/  HFMA2 R76, -RZ, RZ, 0, 1.1920928955078125e-07 ;  /* 0x00000002ff4c7431 */ /* 0x000fc600000001ff */
        /* <DEDUP_REMOVED lines=16> */
.L_x_10594:
        /* <DEDUP_REMOVED lines=13> */
.L_x_10596:
[----:B------:R-:W-:Y:S05]  /*c570*/  BSYNC.RECONVERGENT B2 ;  /* 0x0000000000027941 */ /* 0x000fea0003800200 */
.L_x_10595:
        /* <DEDUP_REMOVED lines=58> */
[----:B------:R-:W-:Y:S01]  /*c920*/  IMAD.MOV.U32 R8, RZ, RZ, R92 ;  /* 0x000000ffff087224 */ /* 0x000fe200078e005c */
[----:B------:R-:W-:Y:S01]  /*c930*/  LOP3.LUT R4, R91, R4, R75, 0x96, !PT ;  /* 0x000000045b047212 */ /* 0x000fe200078e964b */
[----:B------:R-:W-:-:S07]  /*c940*/  IMAD.MOV.U32 R89, RZ, RZ, R74 ;  /* 0x000000ffff597224 */ /* 0x000fce00078e004a */
.L_x_10593:
[----:B------:R-:W-:Y:S05]  /*c950*/  BSYNC.RECONVERGENT B1 ;  /* 0x0000000000017941 */ /* 0x000fea0003800200 */
.L_x_10592:
[----:B------:R-:W-:Y:S01]  /*c960*/  ISETP.NE.AND P2, PT, R76, 0x1, PT ;  /* 0x000000014c00780c */ /* 0x000fe20003f45270 */
[----:B------:R-:W-:Y:S01]  /*c970*/  HADD2.F32 R74, -RZ, R77.H0_H0 ;  /* 0x2000004dff4a7230 */ /* 0x000fe20000004100 */
        /* <DEDUP_REMOVED lines=17> */
.L_x_10599:
        /* <DEDUP_REMOVED lines=13> */
.L_x_10601:
[----:B------:R-:W-:Y:S05]  /*cb60*/  BSYNC.RECONVERGENT B2 ;  /* 0x0000000000027941 */ /* 0x000fea0003800200 */
.L_x_10600:
        /* <DEDUP_REMOVED lines=55> */
[----:B------:R-:W-:Y:S02]  /*cee0*/  MOV R8, R92 ;  /* 0x0000005c00087202 */ /* 0x000fe40000000f00 */
[----:B------:R-:W-:Y:S01]  /*cef0*/  LOP3.LUT R5, R5, R94, R93, 0x96, !PT ;  /* 0x0000005e05057212 */ /* 0x000fe200078e965d */
[----:B------:R-:W-:Y:S01]  /*cf00*/  IMAD.MOV.U32 R92, RZ, RZ, RZ ;  /* 0x000000ffff5c7224 */ /* 0x000fe200078e00ff */
[----:B------:R-:W-:Y:S01]  /*cf10*/  LOP3.LUT R4, R95, R4, R75, 0x96, !PT ;  /* 0x000000045f047212 */ /* 0x000fe200078e964b */
[----:B------:R-:W-:Y:S01]  /*cf20*/  IMAD.MOV.U32 R75, RZ, RZ, R89 ;  /* 0x000000ffff4b7224 */ /* 0x000fe200078e0059 */
[----:B------:R-:W-:-:S07]  /*cf30*/  MOV R89, R74 ;  /* 0x0000004a00597202 */ /* 0x000fce0000000f00 */
.L_x_10598:
[----:B------:R-:W-:Y:S05]  /*cf40*/  BSYNC.RECONVERGENT B1 ;  /* 0x0000000000017941 */ /* 0x000fea0003800200 */
.L_x_10597:
[----:B------:R-:W-:Y:S01]  /*cf50*/  I2FP.F32.U32 R74, R75 ;  /* 0x0000004b004a7245 */ /* 0x000fe20000201000 */
[----:B------:R-:W-:Y:S01]  /*cf60*/  HADD2.F32 R76, -RZ, R53.H0_H0 ;  /* 0x20000035ff4c7230 */ /* 0x000fe20000004100 */
        /* <DEDUP_REMOVED lines=21> */
.L_x_10604:
        /* <DEDUP_REMOVED lines=13> */
.L_x_10606:
[----:B------:R-:W-:Y:S05]  /*d190*/  BSYNC.RECONVERGENT B2 ;  /* 0x0000000000027941 */ /* 0x000fea0003800200 */
.L_x_10605:
        /* <DEDUP_REMOVED lines=61> */
.L_x_10603:
[----:B------:R-:W-:Y:S05]  /*d570*/  BSYNC.RECONVERGENT B1 ;  /* 0x0000000000017941 */ /* 0x000fea0003800200 */
.L_x_10602:
        /* <DEDUP_REMOVED lines=19> */
.L_x_10609:
        /* <DEDUP_REMOVED lines=13> */
.L_x_10611:
[----:B------:R-:W-:Y:S05]  /*d780*/  BSYNC.RECONVERGENT B2 ;  /* 0x0000000000027941 */ /* 0x000fea0003800200 */
.L_x_10610:
        /* <DEDUP_REMOVED lines=61> */
.L_x_10608:
[----:B------:R-:W-:Y:S05]  /*db60*/  BSYNC.RECONVERGENT B1 ;  /* 0x0000000000017941 */ /* 0x000fea0003800200 */
.L_x_10607:
[----:B------:R-:W-:Y:S01]  /*db70*/  I2FP.F32.U32 R76, R75 ;  /* 0x0000004b004c7245 */ /* 0x000fe20000201000 */
[----:B------:R-:W-:Y:S01]  /*db80*/  HADD2.F32 R92, -RZ, R53.H1_H1 ;  /* 0x30000035ff5c7230 */ /* 0x000fe20000004100 */
        /* <DEDUP_REMOVED lines=21> */
.L_x_10614:
        /* <DEDUP_REMOVED lines=13> */
.L_x_10616:
[----:B------:R-:W-:Y:S05]  /*ddb0*/  BSYNC.RECONVERGENT B2 ;  /* 0x0000000000027941 */ /* 0x000fea0003800200 */
.L_x_10615:
        /* <DEDUP_REMOVED lines=61> */
.L_x_10613:
[----:B------:R-:W-:Y:S05]  /*e190*/  BSYNC.RECONVERGENT B1 ;  /* 0x0000000000017941 */ /* 0x000fea0003800200 */
.L_x_10612:
        /* <DEDUP_REMOVED lines=18> */
.L_x_10619:
        /* <DEDUP_REMOVED lines=13> */
.L_x_10621:
[----:B------:R-:W-:Y:S05]  /*e390*/  BSYNC.RECONVERGENT B2 ;  /* 0x0000000000027941 */ /* 0x000fea0003800200 */
.L_x_10620:
        /* <DEDUP_REMOVED lines=61> */
.L_x_10618:
[----:B------:R-:W-:Y:S05]  /*e770*/  BSYNC.RECONVERGENT B1 ;  /* 0x0000000000017941 */ /* 0x000fea0003800200 */
.L_x_10617:
        /* <DEDUP_REMOVED lines=23> */
.L_x_10624:
        /* <DEDUP_REMOVED lines=13> */
.L_x_10626:
[----:B------:R-:W-:Y:S05]  /*e9c0*/  BSYNC.RECONVERGENT B2 ;  /* 0x0000000000027941 */ /* 0x000fea0003800200 */
.L_x_10625:
        /* <DEDUP_REMOVED lines=61> */
.L_x_10623:
[----:B------:R-:W-:Y:S05]  /*eda0*/  BSYNC.RECONVERGENT B1 ;  /* 0x0000000000017941 */ /* 0x000fea0003800200 */
.L_x_10622:
        /* <DEDUP_REMOVED lines=18> */
.L_x_10629:
        /* <DEDUP_REMOVED lines=13> */
.L_x_10631:
[----:B------:R-:W-:Y:S05]  /*efa0*/  BSYNC.RECONVERGENT B2 ;  /* 0x0000000000027941 */ /* 0x000fea0003800200 */
.L_x_10630:
        /* <DEDUP_REMOVED lines=61> */
.L_x_10628:
[----:B------:R-:W-:Y:S05]  /*f380*/  BSYNC.RECONVERGENT B1 ;  /* 0x0000000000017941 */ /* 0x000fea0003800200 */
.L_x_10627:
        /* <DEDUP_REMOVED lines=23> */
.L_x_10634:
        /* <DEDUP_REMOVED lines=13> */
.L_x_10636:
[----:B------:R-:W-:Y:S05]  /*f5d0*/  BSYNC.RECONVERGENT B2 ;  /* 0x0000000000027941 */ /* 0x000fea0003800200 */
.L_x_10635:
        /* <DEDUP_REMOVED lines=61> */
.L_x_10633:
[----:B------:R-:W-:Y:S05]  /*f9b0*/  BSYNC.RECONVERGENT B1 ;  /* 0x0000000000017941 */ /* 0x000fea0003800200 */
.L_x_10632:
        /* <DEDUP_REMOVED lines=18> */
.L_x_10639:
        /* <DEDUP_REMOVED lines=13> */
.L_x_10641:
[----:B------:R-:W-:Y:S05]  /*fbb0*/  BSYNC.RECONVERGENT B2 ;  /* 0x0000000000027941 */ /* 0x000fea0003800200 */
.L_x_10640:
        /* <DEDUP_REMOVED lines=55> */
[----:B------:R-:W-:-:S03]  /*ff30*/  MOV R8, R94 ;  /* 0x0000005e00087202 */ /* 0x000fc60000000f00 */
[----:B------:R-:W-:Y:S02]  /*ff40*/  VIADD R95, R97, 0x96a522ad ;  /* 0x96a522ad615f7836 */ /* 0x000fe40000000000 */
[----:B------:R-:W-:-:S03]  /*ff50*/  IMAD.MOV.U32 R94, RZ, RZ, RZ ;  /* 0x000000ffff5e7224 */ /* 0x000fc600078e00ff */
[----:B------:R-:W-:Y:S01]  /*ff60*/  LOP3.LUT R4, R95, R4, R93, 0x96, !PT ;  /* 0x000000045f047212 */ /* 0x000fe200078e965d */
[----:B------:R-:W-:Y:S01]  /*ff70*/  IMAD.MOV.U32 R93, RZ, RZ, R89 ;  /* 0x000000ffff5d7224 */ /* 0x000fe200078e0059 */
[----:B------:R-:W-:-:S07]  /*ff80*/  MOV R89, R92 ;  /* 0x0000005c00597202 */ /* 0x000fce0000000f00 */
.L_x_10638:
[----:B------:R-:W-:Y:S05]  /*ff90*/  BSYNC.RECONVERGENT B1 ;  /* 0x0000000000017941 */ /* 0x000fea0003800200 */
.L_x_10637:
        /* <DEDUP_REMOVED lines=23> */
.L_x_10644:
        /* <DEDUP_REMOVED lines=13> */
.L_x_10646:
[----:B------:R-:W-:Y:S05]  /*101e0*/  BSYNC.RECONVERGENT B2 ;  /* 0x0000000000027941 */ /* 0x000fea0003800200 */
.L_x_10645:
        /* <DEDUP_REMOVED lines=61> */
.L_x_10643:
[----:B------:R-:W-:Y:S05]  /*105c0*/  BSYNC.RECONVERGENT B1 ;  /* 0x0000000000017941 */ /* 0x000fea0003800200 */
.L_x_10642:
        /* <DEDUP_REMOVED lines=18> */
.L_x_10649:
        /* <DEDUP_REMOVED lines=15> */
.L_x_10651:
[----:B------:R-:W-:Y:S05]  /*107e0*/  BSYNC.RECONVERGENT B2 ;  /* 0x0000000000027941 */ /* 0x000fea0003800200 */
.L_x_10650:
        /* <DEDUP_REMOVED lines=57> */
[----:B------:R-:W-:-:S05]  /*10b80*/  VIADD R95, R97, 0x96a522ad ;  /* 0x96a522ad615f7836 */ /* 0x000fca0000000000 */
[----:B------:R-:W-:Y:S01]  /*10b90*/  LOP3.LUT R4, R95, R4, R93, 0x96, !PT ;  /* 0x000000045f047212 */ /* 0x000fe200078e965d */
[----:B------:R-:W-:Y:S01]  /*10ba0*/  IMAD.MOV.U32 R93, RZ, RZ, R89 ;  /* 0x000000ffff5d7224 */ /* 0x000fe200078e0059 */
[----:B------:R-:W-:-:S07]  /*10bb0*/  MOV R89, R92 ;  /* 0x0000005c00597202 */ /* 0x000fce0000000f00 */
.L_x_10648:
[----:B------:R-:W-:Y:S05]  /*10bc0*/  BSYNC.RECONVERGENT B1 ;  /* 0x0000000000017941 */ /* 0x000fea0003800200 */
.L_x_10647:
        /* <DEDUP_REMOVED lines=9> */
[----:B------:R-:W-:Y:S01]  /*10c60*/  @P1 FADD.FTZ R79, R63, R79 ;  /* 0x0000004f3f4f1221 */ /* 0x000fe20000010000 */
[----:B------:R-:W-:Y:S06]  /*10c70*/  BRA `(.L_x_10652) ;  /* 0x0000003000487947 */ /* 0x000fec0003800000 */
.L_x_10571:
        /* <DEDUP_REMOVED lines=16> */
.L_x_10655:
        /* <DEDUP_REMOVED lines=13> */
.L_x_10657:
[----:B------:R-:W-:Y:S05]  /*10e50*/  BSYNC.RECONVERGENT B2 ;  /* 0x0000000000027941 */ /* 0x000fea0003800200 */
.L_x_10656:
        /* <DEDUP_REMOVED lines=61> */
.L_x_10654:
[----:B------:R-:W-:Y:S05]  /*11230*/  BSYNC.RECONVERGENT B1 ;  /* 0x0000000000017941 */ /* 0x000fea0003800200 */
.L_x_10653:
[----:B------:R-:W2:Y:S01]  /*11240*/  LDC R119, c[0x0][0x404] ;  /* 0x00010100ff777b82 */ /* 0x000ea20000000800 */
[----:B------:R-:W-:Y:S01]  /*11250*/  ISETP.NE.AND P2, PT, R73, 0x1, PT ;  /* 0x000000014900780c */ /* 0x000fe20003f45270 */
[----:B------:R-:W-:Y:S01]  /*11260*/  HFMA2 R117, -RZ, RZ, 0.1171875, 0 ;  /* 0x2f800000ff757431 */ /* 0x000fe200000001ff */
[----:B------:R-:W-:Y:S01]  /*11270*/  I2FP.F32.U32 R6, R72 ;  /* 0x0000004800067245 */ /* 0x000fe20000201000 */
[----:B------:R-:W-:Y:S01]  /*11280*/  BSSY.RECONVERGENT B1, `(.L_x_10658) ;  /* 0x000005b000017945 */ /* 0x000fe20003800200 */
[----:B0----5:R-:W-:Y:S02]  /*11290*/  HADD2.F32 R95, -RZ, R76.H0_H0 ;  /* 0x2000004cff5f7230 */ /* 0x021fe40000004100 */
[----:B------:R-:W-:Y:S02]  /*112a0*/  IMAD.MOV.U32 R72, RZ, RZ, 0x2 ;  /* 0x00000002ff487424 */ /* 0x000fe400078e00ff */
        /* <DEDUP_REMOVED lines=13> */
.L_x_10660:
        /* <DEDUP_REMOVED lines=13> */
.L_x_10662:
[----:B------:R-:W-:Y:S05]  /*11450*/  BSYNC.RECONVERGENT B2 ;  /* 0x0000000000027941 */ /* 0x000fea0003800200 */
.L_x_10661:
[----:B-1----:R-:W-:Y:S01]  /*11460*/  IMAD.WIDE.U32 R90, R3, -0x326172a9, RZ ;  /* 0xcd9e8d57035a7825 */ /* 0x002fe200078e00ff */
        /* <DEDUP_REMOVED lines=60> */
.L_x_10659:
[----:B------:R-:W-:Y:S05]  /*11830*/  BSYNC.RECONVERGENT B1 ;  /* 0x0000000000017941 */ /* 0x000fea0003800200 */
.L_x_10658:
[----:B------:R-:W-:Y:S01]  /*11840*/  ISETP.NE.AND P2, PT, R72, 0x1, PT ;  /* 0x000000014800780c */ /* 0x000fe20003f45270 */
[----:B------:R-:W-:Y:S01]  /*11850*/  BSSY.RECONVERGENT B1, `(.L_x_10663) ;  /* 0x000005c000017945 */ /* 0x000fe20003800200 */
[----:B------:R-:W-:Y:S01]  /*11860*/  I2FP.F32.U32 R6, R6 ;  /* 0x0000000600067245 */ /* 0x000fe20000201000 */
[----:B------:R-:W-:Y:S02]  /*11870*/  HFMA2 R73, -RZ, RZ, 0, 1.1920928955078125e-07 ;  /* 0x00000002ff497431 */ /* 0x000fe400000001ff */
[----:B------:R-:W-:Y:S02]  /*11880*/  HADD2.F32 R94, -RZ, R76.H1_H1 ;  /* 0x3000004cff5e7230 */ /* 0x000fe40000004100 */
[----:B------:R-:W-:-:S05]  /*11890*/  FFMA.FTZ R6, R6, R117, 1.1641532182693481445e-10 ;  /* 0x2f00000006067423 */ /* 0x000fca0000010075 */
[----:B------:R-:W-:Y:S01]  /*118a0*/  FSETP.LE.FTZ.AND P3, PT, R6, R119, PT ;  /* 0x000000770600720b */ /* 0x000fe20003f73000 */
[----:B------:R-:W-:-:S03]  /*118b0*/  IMAD.MOV.U32 R6, RZ, RZ, R8 ;  /* 0x000000ffff067224 */ /* 0x000fc600078e0008 */
[----:B-1----:R-:W-:Y:S01]  /*118c0*/  P2R R90, PR, RZ, 0x8 ;  /* 0x00000008ff5a7803 */ /* 0x002fe20000000000 */
        /* <DEDUP_REMOVED lines=9> */
.L_x_10665:
        /* <DEDUP_REMOVED lines=13> */
.L_x_10667:
[----:B------:R-:W-:Y:S05]  /*11a30*/  BSYNC.RECONVERGENT B2 ;  /* 0x0000000000027941 */ /* 0x000fea0003800200 */
.L_x_10666:
        /* <DEDUP_REMOVED lines=61> */
.L_x_10664:
[----:B------:R-:W-:Y:S05]  /*11e10*/  BSYNC.RECONVERGENT B1 ;  /* 0x0000000000017941 */ /* 0x000fea0003800200 */
.L_x_10663:
[----:B------:R-:W-:Y:S01]  /*11e20*/  ISETP.NE.AND P2, PT, R73, 0x1, PT ;  /* 0x000000014900780c */ /* 0x000fe20003f45270 */
[----:B------:R-:W-:Y:S01]  /*11e30*/  BSSY.RECONVERGENT B1, `(.L_x_10668) ;  /* 0x000005c000017945 */ /* 0x000fe20003800200 */
[----:B------:R-:W-:Y:S01]  /*11e40*/  I2FP.F32.U32 R6, R6 ;  /* 0x0000000600067245 */ /* 0x000fe20000201000 */
[----:B------:R-:W-:Y:S02]  /*11e50*/  HADD2.F32 R93, -RZ, R77.H0_H0 ;  /* 0x2000004dff5d7230 */ /* 0x000fe40000004100 */
        /* <DEDUP_REMOVED lines=14> */
.L_x_10670:
        /* <DEDUP_REMOVED lines=13> */
.L_x_10672:
[----:B------:R-:W-:Y:S05]  /*12010*/  BSYNC.RECONVERGENT B2 ;  /* 0x0000000000027941 */ /* 0x000fea0003800200 */
.L_x_10671:
        /* <DEDUP_REMOVED lines=61> */
.L_x_10669:
[----:B------:R-:W-:Y:S05]  /*123f0*/  BSYNC.RECONVERGENT B1 ;  /* 0x0000000000017941 */ /* 0x000fea0003800200 */
.L_x_10668:
[----:B------:R-:W-:Y:S01]  /*12400*/  ISETP.NE.AND P2, PT, R72, 0x1, PT ;  /* 0x000000014800780c */ /* 0x000fe20003f45270 */
[----:B------:R-:W-:Y:S01]  /*12410*/  BSSY.RECONVERGENT B1, `(.L_x_10673) ;  /* 0x000005c000017945 */ /* 0x000fe20003800200 */
[----:B------:R-:W-:Y:S01]  /*12420*/  I2FP.F32.U32 R6, R6 ;  /* 0x0000000600067245 */ /* 0x000fe20000201000 */
[----:B------:R-:W-:Y:S02]  /*12430*/  HFMA2 R74, -RZ, RZ, 0, 1.1920928955078125e-07 ;  /* 0x00000002ff4a7431 */ /* 0x000fe400000001ff */
[----:B------:R-:W-:Y:S02]  /*12440*/  HADD2.F32 R92, -RZ, R77.H1_H1 ;  /* 0x3000004dff5c7230 */ /* 0x000fe40000004100 */
        /* <DEDUP_REMOVED lines=13> */
.L_x_10675:
        /* <DEDUP_REMOVED lines=13> */
.L_x_10677:
[----:B------:R-:W-:Y:S05]  /*125f0*/  BSYNC.RECONVERGENT B2 ;  /* 0x0000000000027941 */ /* 0x000fea0003800200 */
.L_x_10676:
        /* <DEDUP_REMOVED lines=61> */
.L_x_10674:
[----:B------:R-:W-:Y:S05]  /*129d0*/  BSYNC.RECONVERGENT B1 ;  /* 0x0000000000017941 */ /* 0x000fea0003800200 */
.L_x_10673:
[----:B------:R-:W-:Y:S01]  /*129e0*/  ISETP.NE.AND P3, PT, R74, 0x1, PT ;  /* 0x000000014a00780c */ /* 0x000fe20003f65270 */
[----:B------:R-:W-:Y:S01]  /*129f0*/  BSSY.RECONVERGENT B1, `(.L_x_10678) ;  /* 0x000005b000017945 */ /* 0x000fe20003800200 */
[----:B------:R-:W-:Y:S01]  /*12a00*/  I2FP.F32.U32 R6, R73 ;  /* 0x0000004900067245 */ /* 0x000fe20000201000 */
[----:B------:R-:W-:Y:S01]  /*12a10*/  HADD2.F32 R72, -RZ, R78.H0_H0 ;  /* 0x2000004eff487230 */ /* 0x000fe20000004100 */
        /* <DEDUP_REMOVED lines=13> */
.L_x_10680:
        /* <DEDUP_REMOVED lines=13> */
.L_x_10682:
[----:B------:R-:W-:Y:S05]  /*12bc0*/  BSYNC.RECONVERGENT B2 ;  /* 0x0000000000027941 */ /* 0x000fea0003800200 */
.L_x_10681:
[----:B------:R-:W-:Y:S01]  /*12bd0*/  LOP3.LUT R76, R7, R5, R97, 0x96, !PT ;  /* 0x00000005074c7212 */ /* 0x000fe200078e9661 */
[----:B------:R-:W-:Y:S01]  /*12be0*/  IMAD.WIDE.U32 R74, R3, -0x326172a9, RZ ;  /* 0xcd9e8d57034a7825 */ /* 0x000fe200078e00ff */
[----:B------:R-:W-:-:S03]  /*12bf0*/  IADD3 R5, PT, PT, R96, -0x61c88647, RZ ;  /* 0x9e3779b960057810 */ /* 0x000fc60007ffe0ff */
[----:B------:R-:W-:Y:S01]  /*12c00*/  IMAD.WIDE.U32 R76, R76, -0x326172a9, RZ ;  /* 0xcd9e8d574c4c7825 */ /* 0x000fe200078e00ff */
[----:B------:R-:W-:-:S03]  /*12c10*/  LOP3.LUT R75, R0, R75, R96, 0x96, !PT ;  /* 0x0000004b004b7212 */ /* 0x000fc600078e9660 */
[----:B------:R-:W-:Y:S01]  /*12c20*/  VIADD R73, R97, 0xbb67ae85 ;  /* 0xbb67ae8561497836 */ /* 0x000fe20000000000 */
[----:B------:R-:W-:Y:S01]  /*12c30*/  LOP3.LUT R5, R5, R74, R77, 0x96, !PT ;  /* 0x0000004a05057212 */ /* 0x000fe200078e964d */
[----:B------:R-:W-:-:S05]  /*12c40*/  IMAD.WIDE.U32 R74, R75, -0x2daee0ad, RZ ;  /* 0xd2511f534b4a7825 */ /* 0x000fca00078e00ff */
        /* <DEDUP_REMOVED lines=47> */
[----:B------:R-:W-:Y:S01]  /*12f40*/  IMAD.WIDE.U32 R74, R75, -0x2daee0ad, RZ ;  /* 0xd2511f534b4a7825 */ /* 0x000fe200078e00ff */
[----:B------:R-:W-:-:S04]  /*12f50*/  MOV R8, R76 ;  /* 0x0000004c00087202 */ /* 0x000fc80000000f00 */
[----:B------:R-:W-:Y:S01]  /*12f60*/  LOP3.LUT R4, R73, R4, R75, 0x96, !PT ;  /* 0x0000000449047212 */ /* 0x000fe200078e964b */
[----:B------:R-:W-:Y:S01]  /*12f70*/  IMAD.MOV.U32 R73, RZ, RZ, R89 ;  /* 0x000000ffff497224 */ /* 0x000fe200078e0059 */
[----:B------:R-:W-:Y:S01]  /*12f80*/  MOV R89, R74 ;  /* 0x0000004a00597202 */ /* 0x000fe20000000f00 */
[----:B------:R-:W-:-:S07]  /*12f90*/  IMAD.MOV.U32 R75, RZ, RZ, RZ ;  /* 0x000000ffff4b7224 */ /* 0x000fce00078e00ff */
.L_x_10679:
[----:B------:R-:W-:Y:S05]  /*12fa0*/  BSYNC.RECONVERGENT B1 ;  /* 0x0000000000017941 */ /* 0x000fea0003800200 */
.L_x_10678:
[----:B------:R-:W-:Y:S01]  /*12fb0*/  ISETP.NE.AND P4, PT, R75, 0x1, PT ;  /* 0x000000014b00780c */ /* 0x000fe20003f85270 */
[----:B------:R-:W-:Y:S01]  /*12fc0*/  BSSY.RECONVERGENT B1, `(.L_x_10683) ;  /* 0x000005b000017945 */ /* 0x000fe20003800200 */
[----:B------:R-:W-:Y:S01]  /*12fd0*/  I2FP.F32.U32 R6, R73 ;  /* 0x0000004900067245 */ /* 0x000fe20000201000 */
[----:B------:R-:W-:Y:S02]  /*12fe0*/  HFMA2 R77, -RZ, RZ, 0, 1.1920928955078125e-07 ;  /* 0x00000002ff4d7431 */ /* 0x000fe400000001ff */
[----:B------:R-:W-:Y:S02]  /*12ff0*/  HADD2.F32 R78, -RZ, R78.H1_H1 ;  /* 0x3000004eff4e7230 */ /* 0x000fe40000004100 */
        /* <DEDUP_REMOVED lines=12> */
.L_x_10685:
        /* <DEDUP_REMOVED lines=13> */
.L_x_10687:
[----:B------:R-:W-:Y:S05]  /*13190*/  BSYNC.RECONVERGENT B2 ;  /* 0x0000000000027941 */ /* 0x000fea0003800200 */
.L_x_10686:
[----:B------:R-:W-:Y:S01]  /*131a0*/  LOP3.LUT R76, R7, R5, R97, 0x96, !PT ;  /* 0x00000005074c7212 */ /* 0x000fe200078e9661 */
[----:B------:R-:W-:Y:S01]  /*131b0*/  IMAD.WIDE.U32 R74, R3, -0x326172a9, RZ ;  /* 0xcd9e8d57034a7825 */ /* 0x000fe200078e00ff */
[----:B------:R-:W-:-:S03]  /*131c0*/  IADD3 R73, PT, PT, R97, -0x4498517b, RZ ;  /* 0xbb67ae8561497810 */ /* 0x000fc60007ffe0ff */
        /* <DEDUP_REMOVED lines=50> */
[----:B------:R-:W-:Y:S02]  /*134f0*/  VIADD R5, R96, 0x8ff34781 ;  /* 0x8ff3478160057836 */ /* 0x000fe40000000000 */
[----:B------:R-:W-:-:S03]  /*13500*/  IMAD.MOV.U32 R8, RZ, RZ, R76 ;  /* 0x000000ffff087224 */ /* 0x000fc600078e004c */
[----:B------:R-:W-:Y:S01]  /*13510*/  LOP3.LUT R5, R5, R74, R77, 0x96, !PT ;  /* 0x0000004a05057212 */ /* 0x000fe200078e964d */
[----:B------:R-:W-:-:S04]  /*13520*/  IMAD.WIDE.U32 R74, R75, -0x2daee0ad, RZ ;  /* 0xd2511f534b4a7825 */ /* 0x000fc800078e00ff */
[----:B------:R-:W-:Y:S01]  /*13530*/  HFMA2 R77, -RZ, RZ, 0, 0 ;  /* 0x00000000ff4d7431 */ /* 0x000fe200000001ff */
[----:B------:R-:W-:Y:S02]  /*13540*/  LOP3.LUT R4, R73, R4, R75, 0x96, !PT ;  /* 0x0000000449047212 */ /* 0x000fe400078e964b */
[----:B------:R-:W-:Y:S01]  /*13550*/  MOV R73, R89 ;  /* 0x0000005900497202 */ /* 0x000fe20000000f00 */
[----:B------:R-:W-:-:S07]  /*13560*/  IMAD.MOV.U32 R89, RZ, RZ, R74 ;  /* 0x000000ffff597224 */ /* 0x000fce00078e004a */
.L_x_10684:
[----:B------:R-:W-:Y:S05]  /*13570*/  BSYNC.RECONVERGENT B1 ;  /* 0x0000000000017941 */ /* 0x000fea0003800200 */
.L_x_10683:
[----:B------:R-:W-:Y:S01]  /*13580*/  ISETP.NE.AND P5, PT, R77, 0x1, PT ;  /* 0x000000014d00780c */ /* 0x000fe20003fa5270 */
[----:B------:R-:W-:Y:S01]  /*13590*/  BSSY.RECONVERGENT B1, `(.L_x_10688) ;  /* 0x000005b000017945 */ /* 0x000fe20003800200 */
[----:B------:R-:W-:Y:S01]  /*135a0*/  I2FP.F32.U32 R6, R73 ;  /* 0x0000004900067245 */ /* 0x000fe20000201000 */
[----:B------:R-:W-:Y:S01]  /*135b0*/  HADD2.F32 R73, -RZ, R79.H0_H0 ;  /* 0x2000004fff497230 */ /* 0x000fe20000004100 */
[----:B------:R-:W-:-:S03]  /*135c0*/  MOV R76, R8 ;  /* 0x00000008004c7202 */ /* 0x000fc60000000f00 */
        /* <DEDUP_REMOVED lines=12> */
.L_x_10690:
        /* <DEDUP_REMOVED lines=13> */
.L_x_10692:
[----:B------:R-:W-:Y:S05]  /*13760*/  BSYNC.RECONVERGENT B2 ;  /* 0x0000000000027941 */ /* 0x000fea0003800200 */
.L_x_10691:
        /* <DEDUP_REMOVED lines=58> */
[----:B------:R-:W-:Y:S01]  /*13b10*/  IMAD.MOV.U32 R76, RZ, RZ, R89 ;  /* 0x000000ffff4c7224 */ /* 0x000fe200078e0059 */
[----:B------:R-:W-:Y:S02]  /*13b20*/  MOV R89, R74 ;  /* 0x0000004a00597202 */ /* 0x000fe40000000f00 */
[----:B------:R-:W-:-:S07]  /*13b30*/  LOP3.LUT R4, R77, R4, R75, 0x96, !PT ;  /* 0x000000044d047212 */ /* 0x000fce00078e964b */
.L_x_10689:
[----:B------:R-:W-:Y:S05]  /*13b40*/  BSYNC.RECONVERGENT B1 ;  /* 0x0000000000017941 */ /* 0x000fea0003800200 */
.L_x_10688:
[----:B------:R-:W-:Y:S01]  /*13b50*/  P2R R75, PR, RZ, 0x2 ;  /* 0x00000002ff4b7803 */ /* 0x000fe20000000000 */
[----:B------:R-:W-:Y:S01]  /*13b60*/  FMUL.FTZ R95, R95, UR10 ;  /* 0x0000000a5f5f7c20 */ /* 0x000fe20008410000 */
[----:B------:R-:W-:Y:S01]  /*13b70*/  I2FP.F32.U32 R120, R76 ;  /* 0x0000004c00787245 */ /* 0x000fe20000201000 */
[----:B------:R-:W-:Y:S01]  /*13b80*/  HADD2.F32 R79, -RZ, R79.H1_H1 ;  /* 0x3000004fff4f7230 */ /* 0x000fe20000004100 */
[----:B------:R-:W-:Y:S01]  /*13b90*/  ISETP.NE.AND P1, PT, R9, RZ, PT ;  /* 0x000000ff0900720c */ /* 0x000fe20003f25270 */
[----:B------:R-:W-:Y:S01]  /*13ba0*/  FMUL.FTZ R76, R72, UR10 ;  /* 0x0000000a484c7c20 */ /* 0x000fe20008410000 */
[----:B------:R-:W-:Y:S01]  /*13bb0*/  FMUL.FTZ R92, R92, UR10 ;  /* 0x0000000a5c5c7c20 */ /* 0x000fe20008410000 */
[----:B------:R-:W-:Y:S01]  /*13bc0*/  ISETP.NE.AND P5, PT, R110, RZ, PT ;  /* 0x000000ff6e00720c */ /* 0x000fe20003fa5270 */
[----:B------:R-:W-:Y:S01]  /*13bd0*/  FFMA.FTZ R120, R120, R117, 1.1641532182693481445e-10 ;  /* 0x2f00000078787423 */ /* 0x000fe20000010075 */
        /* <DEDUP_REMOVED lines=23> */
[----:B------:R-:W-:Y:S01]  /*13d50*/  FSEL R79, R79, RZ, !P5 ;  /* 0x000000ff4f4f7208 */ /* 0x000fe20006800000 */
[----:B------:R-:W-:Y:S01]  /*13d60*/  @P1 FADD.FTZ R74, R58, R74 ;  /* 0x0000004a3a4a1221 */ /* 0x000fe20000010000 */
[----:B------:R-:W-:Y:S01]  /*13d70*/  PLOP3.LUT P5, PT, P5, PT, PT, 0x8, 0x80 ;  /* 0x000000000080781c */ /* 0x000fe20002fae170 */
[----:B------:R-:W-:Y:S02]  /*13d80*/  @P1 FADD.FTZ R76, R60, R76 ;  /* 0x0000004c3c4c1221 */ /* 0x000fe40000010000 */
[----:B------:R-:W-:-:S10]  /*13d90*/  @P1 FADD.FTZ R79, R63, R79 ;  /* 0x0000004f3f4f1221 */ /* 0x000fd40000010000 */
.L_x_10652:
        /* <DEDUP_REMOVED lines=39> */
[----:B------:R-:W-:Y:S02]  /*14010*/  LOP3.LUT R90, R94, R90, R92, 0xfe, !PT ;  /* 0x0000005a5e5a7212 */ /* 0x000fe400078efe5c */
[----:B------:R-:W-:Y:S02]  /*14020*/  LOP3.LUT R95, R9, R95, RZ, 0xfc, !PT ;  /* 0x0000005f095f7212 */ /* 0x000fe400078efcff */
[----:B------:R-:W-:Y:S01]  /*14030*/  LOP3.LUT R94, R90, 0xff, R115, 0xf8, !PT ;  /* 0x000000ff5a5e7812 */ /* 0x000fe200078ef873 */
[----:B0-----:R-:W-:-:S05]  /*14040*/  IMAD.WIDE.U32 R90, R88, 0x8, R110 ;  /* 0x00000008585a7825 */ /* 0x001fca00078e006e */
[----:B------:R1:W-:Y:S02]  /*14050*/  STG.E.64 desc[UR6][R90.64], R94 ;  /* 0x0000005e5a007986 */ /* 0x0003e4000c101b06 */
.L_x_10693:
[----:B------:R-:W-:Y:S01]  /*14060*/  IMAD.MOV.U32 R9, RZ, RZ, R89 ;  /* 0x000000ffff097224 */ /* 0x000fe200078e0059 */
[----:B------:R-:W-:-:S07]  /*14070*/  IADD3 R88, PT, PT, R88, 0x20, RZ ;  /* 0x0000002058587810 */ /* 0x000fce0007ffe0ff */
.L_x_10570:
[----:B------:R-:W-:Y:S05]  /*14080*/  BSYNC.RECONVERGENT B0 ;  /* 0x0000000000007941 */ /* 0x000fea0003800200 */
.L_x_10569:
        /* <DEDUP_REMOVED lines=35> */
.L_x_10699:
        /* <DEDUP_REMOVED lines=13> */
.L_x_10701:
[----:B------:R-:W-:Y:S05]  /*14390*/  BSYNC.RECONVERGENT B2 ;  /* 0x0000000000027941 */ /* 0x000fea0003800200 */
.L_x_10700:
[----:B01----:R-:W-:Y:S01]  /*143a0*/  IMAD.WIDE.U32 R90, R3, -0x326172a9, RZ ;  /* 0xcd9e8d57035a7825 */ /* 0x003fe200078e00ff */
        /* <DEDUP_REMOVED lines=57> */
[----:B------:R-:W-:Y:S01]  /*14740*/  IMAD.MOV.U32 R80, RZ, RZ, R9 ;  /* 0x000000ffff507224 */ /* 0x000fe200078e0009 */
[----:B------:R-:W-:Y:S01]  /*14750*/  MOV R89, R82 ;  /* 0x0000005200597202 */ /* 0x000fe20000000f00 */
[----:B------:R-:W-:-:S07]  /*14760*/  HFMA2 R82, -RZ, RZ, 0, 0 ;  /* 0x00000000ff527431 */ /* 0x000fce00000001ff */
.L_x_10698:
[----:B------:R-:W-:Y:S05]  /*14770*/  BSYNC.RECONVERGENT B1 ;  /* 0x0000000000017941 */ /* 0x000fea0003800200 */
.L_x_10697:
[----:B------:R-:W2:Y:S01]  /*14780*/  LDC R119, c[0x0][0x404] ;  /* 0x00010100ff777b82 */ /* 0x000ea20000000800 */
[----:B------:R-:W-:Y:S01]  /*14790*/  I2FP.F32.U32 R9, R80 ;  /* 0x0000005000097245 */ /* 0x000fe20000201000 */
[----:B------:R-:W-:Y:S01]  /*147a0*/  IMAD.MOV.U32 R120, RZ, RZ, 0x2f800000 ;  /* 0x2f800000ff787424 */ /* 0x000fe200078e00ff */
[----:B------:R-:W-:Y:S01]  /*147b0*/  ISETP.NE.AND P2, PT, R82, 0x1, PT ;  /* 0x000000015200780c */ /* 0x000fe20003f45270 */
[----:B------:R-:W-:Y:S01]  /*147c0*/  BSSY.RECONVERGENT B1, `(.L_x_10702) ;  /* 0x000005d000017945 */ /* 0x000fe20003800200 */
[----:B------:R-:W-:Y:S01]  /*147d0*/  MOV R83, 0x2 ;  /* 0x0000000200537802 */ /* 0x000fe20000000f00 */
[----:B------:R-:W-:Y:S01]  /*147e0*/  FFMA.FTZ R6, R9, R120, 1.1641532182693481445e-10 ;  /* 0x2f00000009067423 */ /* 0x000fe20000010078 */
[----:B------:R-:W-:Y:S01]  /*147f0*/  IMAD.MOV.U32 R81, RZ, RZ, R8 ;  /* 0x000000ffff517224 */ /* 0x000fe200078e0008 */
[----:B------:R-:W3:Y:S03]  /*14800*/  LDC R111, c[0x0][0x408] ;  /* 0x00010200ff6f7b82 */ /* 0x000ee60000000800 */
        /* <DEDUP_REMOVED lines=13> */
.L_x_10704:
        /* <DEDUP_REMOVED lines=13> */
.L_x_10706:
[----:B------:R-:W-:Y:S05]  /*149b0*/  BSYNC.RECONVERGENT B2 ;  /* 0x0000000000027941 */ /* 0x000fea0003800200 */
.L_x_10705:
[----:B01----:R-:W-:Y:S01]  /*149c0*/  IMAD.WIDE.U32 R90, R3, -0x326172a9, RZ ;  /* 0xcd9e8d57035a7825 */ /* 0x003fe200078e00ff */
        /* <DEDUP_REMOVED lines=60> */
.L_x_10703:
[----:B------:R-:W-:Y:S05]  /*14d90*/  BSYNC.RECONVERGENT B1 ;  /* 0x0000000000017941 */ /* 0x000fea0003800200 */
.L_x_10702:
[----:B------:R-:W-:Y:S01]  /*14da0*/  I2FP.F32.U32 R81, R81 ;  /* 0x0000005100517245 */ /* 0x000fe20000201000 */
[----:B------:R-:W-:Y:S01]  /*14db0*/  HADD2.F32 R82, -RZ, R52.H0_H0 ;  /* 0x20000034ff527230 */ /* 0x000fe20000004100 */
[----:B------:R-:W-:Y:S03]  /*14dc0*/  BSSY.RECONVERGENT B1, `(.L_x_10707) ;  /* 0x0000060000017945 */ /* 0x000fe60003800200 */
[----:B------:R-:W-:Y:S01]  /*14dd0*/  FFMA.FTZ R80, R81, R120, 1.1641532182693481445e-10 ;  /* 0x2f00000051507423 */ /* 0x000fe20000010078 */
[----:B------:R-:W-:Y:S01]  /*14de0*/  FMUL.FTZ R82, R82, R111 ;  /* 0x0000006f52527220 */ /* 0x000fe20000410000 */
[----:B------:R-:W-:Y:S02]  /*14df0*/  FSEL R81, R6, RZ, P4 ;  /* 0x000000ff06517208 */ /* 0x000fe40002000000 */
[----:B------:R-:W-:Y:S02]  /*14e00*/  MOV R6, R8 ;  /* 0x0000000800067202 */ /* 0x000fe40000000f00 */
[----:B------:R-:W-:-:S04]  /*14e10*/  FSETP.GTU.FTZ.AND P2, PT, R80, R119, PT ;  /* 0x000000775000720b */ /* 0x000fc80003f5c000 */
[----:B------:R-:W-:Y:S01]  /*14e20*/  FSEL R80, R82, RZ, !P2 ;  /* 0x000000ff52507208 */ /* 0x000fe20005000000 */
[----:B------:R-:W-:Y:S01]  /*14e30*/  IMAD.MOV.U32 R82, RZ, RZ, 0x2 ;  /* 0x00000002ff527424 */ /* 0x000fe200078e00ff */
        /* <DEDUP_REMOVED lines=13> */
.L_x_10709:
        /* <DEDUP_REMOVED lines=13> */
.L_x_10711:
[----:B------:R-:W-:Y:S05]  /*14fe0*/  BSYNC.RECONVERGENT B2 ;  /* 0x0000000000027941 */ /* 0x000fea0003800200 */
.L_x_10710:
        /* <DEDUP_REMOVED lines=57> */
[----:B------:R-:W-:-:S03]  /*15380*/  IMAD.WIDE.U32 R82, R82, -0x2daee0ad, RZ ;  /* 0xd2511f5352527825 */ /* 0x000fc600078e00ff */
[----:B------:R-:W-:Y:S01]  /*15390*/  MOV R89, R82 ;  /* 0x0000005200597202 */ /* 0x000fe20000000f00 */
[----:B------:R-:W-:Y:S01]  /*153a0*/  IMAD.MOV.U32 R82, RZ, RZ, RZ ;  /* 0x000000ffff527224 */ /* 0x000fe200078e00ff */
[----:B------:R-:W-:-:S07]  /*153b0*/  LOP3.LUT R4, R81, R4, R83, 0x96, !PT ;  /* 0x0000000451047212 */ /* 0x000fce00078e9653 */
.L_x_10708:
[----:B------:R-:W-:Y:S05]  /*153c0*/  BSYNC.RECONVERGENT B1 ;  /* 0x0000000000017941 */ /* 0x000fea0003800200 */
.L_x_10707:
[----:B------:R-:W-:Y:S01]  /*153d0*/  ISETP.NE.AND P2, PT, R82, 0x1, PT ;  /* 0x000000015200780c */ /* 0x000fe20003f45270 */
[----:B------:R-:W-:Y:S01]  /*153e0*/  HADD2.F32 R84, -RZ, R84.H1_H1 ;  /* 0x30000054ff547230 */ /* 0x000fe20000004100 */
[----:B------:R-:W-:Y:S01]  /*153f0*/  I2FP.F32.U32 R81, R6 ;  /* 0x0000000600517245 */ /* 0x000fe20000201000 */
[----:B------:R-:W-:Y:S01]  /*15400*/  BSSY.RECONVERGENT B1, `(.L_x_10712) ;  /* 0x000005b000017945 */ /* 0x000fe20003800200 */
[----:B------:R-:W-:-:S03]  /*15410*/  HFMA2 R83, -RZ, RZ, 0, 1.1920928955078125e-07 ;  /* 0x00000002ff537431 */ /* 0x000fc600000001ff */
[----:B------:R-:W-:Y:S01]  /*15420*/  FFMA.FTZ R6, R81, R120, 1.1641532182693481445e-10 ;  /* 0x2f00000051067423 */ /* 0x000fe20000010078 */
[----:B------:R-:W-:-:S04]  /*15430*/  IMAD.MOV.U32 R81, RZ, RZ, R8 ;  /* 0x000000ffff517224 */ /* 0x000fc800078e0008 */
[----:B------:R-:W-:Y:S01]  /*15440*/  FSETP.LE.FTZ.AND P4, PT, R6, R119, PT ;  /* 0x000000770600720b */ /* 0x000fe20003f93000 */
[----:B------:R-:W-:-:S03]  /*15450*/  FMUL.FTZ R6, R84, R111 ;  /* 0x0000006f54067220 */ /* 0x000fc60000410000 */
[----:B01----:R-:W-:Y:S01]  /*15460*/  P2R R90, PR, RZ, 0x10 ;  /* 0x00000010ff5a7803 */ /* 0x003fe20000000000 */
        /* <DEDUP_REMOVED lines=9> */
.L_x_10714:
        /* <DEDUP_REMOVED lines=13> */
.L_x_10716:
[----:B------:R-:W-:Y:S05]  /*155d0*/  BSYNC.RECONVERGENT B2 ;  /* 0x0000000000027941 */ /* 0x000fea0003800200 */
.L_x_10715:
        /* <DEDUP_REMOVED lines=61> */
.L_x_10713:
[----:B------:R-:W-:Y:S05]  /*159b0*/  BSYNC.RECONVERGENT B1 ;  /* 0x0000000000017941 */ /* 0x000fea0003800200 */
.L_x_10712:
[----:B------:R-:W-:Y:S01]  /*159c0*/  I2FP.F32.U32 R81, R81 ;  /* 0x0000005100517245 */ /* 0x000fe20000201000 */
[----:B------:R-:W-:Y:S01]  /*159d0*/  HADD2.F32 R84, -RZ, R52.H1_H1 ;  /* 0x30000034ff547230 */ /* 0x000fe20000004100 */
[----:B------:R-:W-:Y:S01]  /*159e0*/  FSEL R6, R6, RZ, P4 ;  /* 0x000000ff06067208 */ /* 0x000fe20002000000 */
[----:B------:R-:W-:Y:S02]  /*159f0*/  BSSY.RECONVERGENT B1, `(.L_x_10717) ;  /* 0x000005f000017945 */ /* 0x000fe40003800200 */
        /* <DEDUP_REMOVED lines=19> */
.L_x_10719:
        /* <DEDUP_REMOVED lines=13> */
.L_x_10721:
[----:B------:R-:W-:Y:S05]  /*15c00*/  BSYNC.RECONVERGENT B2 ;  /* 0x0000000000027941 */ /* 0x000fea0003800200 */
.L_x_10720:
        /* <DEDUP_REMOVED lines=56> */
[----:B------:R-:W-:Y:S01]  /*15f90*/  MOV R8, R92 ;  /* 0x0000005c00087202 */ /* 0x000fe20000000f00 */
[----:B------:R-:W-:Y:S01]  /*15fa0*/  IMAD.MOV.U32 R6, RZ, RZ, R89 ;  /* 0x000000ffff067224 */ /* 0x000fe200078e0059 */
[----:B------:R-:W-:Y:S01]  /*15fb0*/  LOP3.LUT R4, R91, R4, R83, 0x96, !PT ;  /* 0x000000045b047212 */ /* 0x000fe200078e9653 */
[----:B------:R-:W-:Y:S01]  /*15fc0*/  IMAD.MOV.U32 R84, RZ, RZ, RZ ;  /* 0x000000ffff547224 */ /* 0x000fe200078e00ff */
[----:B------:R-:W-:-:S07]  /*15fd0*/  MOV R89, R82 ;  /* 0x0000005200597202 */ /* 0x000fce0000000f00 */
.L_x_10718:
[----:B------:R-:W-:Y:S05]  /*15fe0*/  BSYNC.RECONVERGENT B1 ;  /* 0x0000000000017941 */ /* 0x000fea0003800200 */
.L_x_10717:
[----:B------:R-:W-:Y:S01]  /*15ff0*/  ISETP.NE.AND P2, PT, R84, 0x1, PT ;  /* 0x000000015400780c */ /* 0x000fe20003f45270 */
[----:B------:R-:W-:Y:S01]  /*16000*/  BSSY.RECONVERGENT B1, `(.L_x_10722) ;  /* 0x000005d000017945 */ /* 0x000fe20003800200 */
[----:B------:R-:W-:Y:S01]  /*16010*/  I2FP.F32.U32 R83, R6 ;  /* 0x0000000600537245 */ /* 0x000fe20000201000 */
[----:B------:R-:W-:Y:S02]  /*16020*/  HADD2.F32 R6, -RZ, R85.H0_H0 ;  /* 0x20000055ff067230 */ /* 0x000fe40000004100 */
[----:B------:R-:W-:Y:S02]  /*16030*/  HFMA2 R92, -RZ, RZ, 0, 1.1920928955078125e-07 ;  /* 0x00000002ff5c7431 */ /* 0x000fe400000001ff */
        /* <DEDUP_REMOVED lines=14> */
.L_x_10724:
        /* <DEDUP_REMOVED lines=13> */
.L_x_10726:
[----:B------:R-:W-:Y:S05]  /*161f0*/  BSYNC.RECONVERGENT B2 ;  /* 0x0000000000027941 */ /* 0x000fea0003800200 */
.L_x_10725:
        /* <DEDUP_REMOVED lines=61> */
.L_x_10723:
[----:B------:R-:W-:Y:S05]  /*165d0*/  BSYNC.RECONVERGENT B1 ;  /* 0x0000000000017941 */ /* 0x000fea0003800200 */
.L_x_10722:
[----:B------:R-:W-:Y:S01]  /*165e0*/  I2FP.F32.U32 R83, R83 ;  /* 0x0000005300537245 */ /* 0x000fe20000201000 */
[----:B------:R-:W-:Y:S01]  /*165f0*/  HADD2.F32 R84, -RZ, R53.H0_H0 ;  /* 0x20000035ff547230 */ /* 0x000fe20000004100 */
[----:B------:R-:W-:Y:S01]  /*16600*/  BSSY.RECONVERGENT B1, `(.L_x_10727) ;  /* 0x0000060000017945 */ /* 0x000fe20003800200 */
[----:B------:R-:W-:Y:S02]  /*16610*/  IMAD.MOV.U32 R93, RZ, RZ, 0x2 ;  /* 0x00000002ff5d7424 */ /* 0x000fe400078e00ff */
[----:B------:R-:W-:Y:S01]  /*16620*/  FFMA.FTZ R82, R83, R120, 1.1641532182693481445e-10 ;  /* 0x2f00000053527423 */ /* 0x000fe20000010078 */
[----:B------:R-:W-:Y:S01]  /*16630*/  FMUL.FTZ R84, R84, R111 ;  /* 0x0000006f54547220 */ /* 0x000fe20000410000 */
[----:B------:R-:W-:Y:S02]  /*16640*/  FSEL R83, R6, RZ, P4 ;  /* 0x000000ff06537208 */ /* 0x000fe40002000000 */
[----:B------:R-:W-:Y:S02]  /*16650*/  MOV R6, R8 ;  /* 0x0000000800067202 */ /* 0x000fe40000000f00 */
        /* <DEDUP_REMOVED lines=15> */
.L_x_10729:
        /* <DEDUP_REMOVED lines=13> */
.L_x_10731:
[----:B------:R-:W-:Y:S05]  /*16820*/  BSYNC.RECONVERGENT B2 ;  /* 0x0000000000027941 */ /* 0x000fea0003800200 */
.L_x_10730:
        /* <DEDUP_REMOVED lines=59> */
[----:B------:R-:W-:Y:S01]  /*16be0*/  IMAD.MOV.U32 R93, RZ, RZ, RZ ;  /* 0x000000ffff5d7224 */ /* 0x000fe200078e00ff */
[----:B------:R-:W-:-:S07]  /*16bf0*/  MOV R89, R92 ;  /* 0x0000005c00597202 */ /* 0x000fce0000000f00 */
.L_x_10728:
[----:B------:R-:W-:Y:S05]  /*16c00*/  BSYNC.RECONVERGENT B1 ;  /* 0x0000000000017941 */ /* 0x000fea0003800200 */
.L_x_10727:
[----:B------:R-:W-:Y:S01]  /*16c10*/  ISETP.NE.AND P2, PT, R93, 0x1, PT ;  /* 0x000000015d00780c */ /* 0x000fe20003f45270 */
[----:B------:R-:W-:Y:S01]  /*16c20*/  BSSY.RECONVERGENT B1, `(.L_x_10732) ;  /* 0x000005d000017945 */ /* 0x000fe20003800200 */
[----:B------:R-:W-:Y:S01]  /*16c30*/  I2FP.F32.U32 R83, R6 ;  /* 0x0000000600537245 */ /* 0x000fe20000201000 */
[----:B------:R-:W-:Y:S02]  /*16c40*/  HADD2.F32 R6, -RZ, R85.H1_H1 ;  /* 0x30000055ff067230 */ /* 0x000fe40000004100 */
        /* <DEDUP_REMOVED lines=15> */
.L_x_10734:
        /* <DEDUP_REMOVED lines=13> */
.L_x_10736:
[----:B------:R-:W-:Y:S05]  /*16e10*/  BSYNC.RECONVERGENT B2 ;  /* 0x0000000000027941 */ /* 0x000fea0003800200 */
.L_x_10735:
        /* <DEDUP_REMOVED lines=61> */
.L_x_10733:
[----:B------:R-:W-:Y:S05]  /*171f0*/  BSYNC.RECONVERGENT B1 ;  /* 0x0000000000017941 */ /* 0x000fea0003800200 */
.L_x_10732:
        /* <DEDUP_REMOVED lines=23> */
.L_x_10739:
        /* <DEDUP_REMOVED lines=13> */
.L_x_10741:
[----:B------:R-:W-:Y:S05]  /*17440*/  BSYNC.RECONVERGENT B2 ;  /* 0x0000000000027941 */ /* 0x000fea0003800200 */
.L_x_10740:
        /* <DEDUP_REMOVED lines=55> */
[----:B------:R-:W-:Y:S02]  /*177c0*/  MOV R8, R92 ;  /* 0x0000005c00087202 */ /* 0x000fe40000000f00 */
[----:B------:R-:W-:Y:S01]  /*177d0*/  LOP3.LUT R5, R5, R94, R93, 0x96, !PT ;  /* 0x0000005e05057212 */ /* 0x000fe200078e965d */
[----:B------:R-:W-:Y:S01]  /*177e0*/  VIADD R95, R97, 0x96a522ad ;  /* 0x96a522ad615f7836 */ /* 0x000fe20000000000 */
[----:B------:R-:W-:Y:S01]  /*177f0*/  MOV R89, R84 ;  /* 0x0000005400597202 */ /* 0x000fe20000000f00 */
[----:B------:R-:W-:-:S03]  /*17800*/  IMAD.MOV.U32 R92, RZ, RZ, RZ ;  /* 0x000000ffff5c7224 */ /* 0x000fc600078e00ff */
[----:B------:R-:W-:-:S07]  /*17810*/  LOP3.LUT R4, R95, R4, R85, 0x96, !PT ;  /* 0x000000045f047212 */ /* 0x000fce00078e9655 */
.L_x_10738:
[----:B------:R-:W-:Y:S05]  /*17820*/  BSYNC.RECONVERGENT B1 ;  /* 0x0000000000017941 */ /* 0x000fea0003800200 */
.L_x_10737:
        /* <DEDUP_REMOVED lines=18> */
.L_x_10744:
        /* <DEDUP_REMOVED lines=13> */
.L_x_10746:
[----:B------:R-:W-:Y:S05]  /*17a20*/  BSYNC.RECONVERGENT B2 ;  /* 0x0000000000027941 */ /* 0x000fea0003800200 */
.L_x_10745:
        /* <DEDUP_REMOVED lines=61> */
.L_x_10743:
[----:B------:R-:W-:Y:S05]  /*17e00*/  BSYNC.RECONVERGENT B1 ;  /* 0x0000000000017941 */ /* 0x000fea0003800200 */
.L_x_10742:
        /* <DEDUP_REMOVED lines=23> */
.L_x_10749:
        /* <DEDUP_REMOVED lines=13> */
.L_x_10751:
[----:B------:R-:W-:Y:S05]  /*18050*/  BSYNC.RECONVERGENT B2 ;  /* 0x0000000000027941 */ /* 0x000fea0003800200 */
.L_x_10750:
        /* <DEDUP_REMOVED lines=55> */
[----:B------:R-:W-:Y:S01]  /*183d0*/  MOV R8, R94 ;  /* 0x0000005e00087202 */ /* 0x000fe20000000f00 */
[----:B------:R-:W-:Y:S01]  /*183e0*/  IMAD.MOV.U32 R94, RZ, RZ, RZ ;  /* 0x000000ffff5e7224 */ /* 0x000fe200078e00ff */
[----:B------:R-:W-:Y:S01]  /*183f0*/  LOP3.LUT R5, R5, R98, R95, 0x96, !PT ;  /* 0x0000006205057212 */ /* 0x000fe200078e965f */
[----:B------:R-:W-:-:S05]  /*18400*/  IMAD.WIDE.U32 R92, R92, -0x2daee0ad, RZ ;  /* 0xd2511f535c5c7825 */ /* 0x000fca00078e00ff */
[----:B------:R-:W-:Y:S02]  /*18410*/  LOP3.LUT R4, R85, R4, R93, 0x96, !PT ;  /* 0x0000000455047212 */ /* 0x000fe400078e965d */
[----:B------:R-:W-:-:S07]  /*18420*/  MOV R89, R92 ;  /* 0x0000005c00597202 */ /* 0x000fce0000000f00 */
.L_x_10748:
[----:B------:R-:W-:Y:S05]  /*18430*/  BSYNC.RECONVERGENT B1 ;  /* 0x0000000000017941 */ /* 0x000fea0003800200 */
.L_x_10747:
        /* <DEDUP_REMOVED lines=18> */
.L_x_10754:
        /* <DEDUP_REMOVED lines=13> */
.L_x_10756:
[----:B------:R-:W-:Y:S05]  /*18630*/  BSYNC.RECONVERGENT B2 ;  /* 0x0000000000027941 */ /* 0x000fea0003800200 */
.L_x_10755:
        /* <DEDUP_REMOVED lines=58> */
[----:B------:R-:W-:Y:S01]  /*189e0*/  MOV R85, R89 ;  /* 0x0000005900557202 */ /* 0x000fe20000000f00 */
[----:B------:R-:W-:Y:S02]  /*189f0*/  IMAD.MOV.U32 R89, RZ, RZ, R92 ;  /* 0x000000ffff597224 */ /* 0x000fe400078e005c */
[----:B------:R-:W-:-:S07]  /*18a00*/  HFMA2 R92, -RZ, RZ, 0, 0 ;  /* 0x00000000ff5c7431 */ /* 0x000fce00000001ff */
.L_x_10753:
[----:B------:R-:W-:Y:S05]  /*18a10*/  BSYNC.RECONVERGENT B1 ;  /* 0x0000000000017941 */ /* 0x000fea0003800200 */
.L_x_10752:
        /* <DEDUP_REMOVED lines=23> */
.L_x_10759:
        /* <DEDUP_REMOVED lines=13> */
.L_x_10761:
[----:B------:R-:W-:Y:S05]  /*18c60*/  BSYNC.RECONVERGENT B2 ;  /* 0x0000000000027941 */ /* 0x000fea0003800200 */
.L_x_10760:
        /* <DEDUP_REMOVED lines=61> */
.L_x_10758:
[----:B------:R-:W-:Y:S05]  /*19040*/  BSYNC.RECONVERGENT B1 ;  /* 0x0000000000017941 */ /* 0x000fea0003800200 */
.L_x_10757:
        /* <DEDUP_REMOVED lines=18> */
.L_x_10764:
        /* <DEDUP_REMOVED lines=13> */
.L_x_10766:
[----:B------:R-:W-:Y:S05]  /*19240*/  BSYNC.RECONVERGENT B2 ;  /* 0x0000000000027941 */ /* 0x000fea0003800200 */
.L_x_10765:
        /* <DEDUP_REMOVED lines=56> */
[----:B------:R-:W-:-:S04]  /*195d0*/  IADD3 R95, PT, PT, R97, -0x695add53, RZ ;  /* 0x96a522ad615f7810 */ /* 0x000fc80007ffe0ff */
[----:B------:R-:W-:Y:S02]  /*195e0*/  LOP3.LUT R4, R95, R4, R93, 0x96, !PT ;  /* 0x000000045f047212 */ /* 0x000fe400078e965d */
[----:B------:R-:W-:Y:S01]  /*195f0*/  MOV R93, R89 ;  /* 0x00000059005d7202 */ /* 0x000fe20000000f00 */
[----:B------:R-:W-:Y:S02]  /*19600*/  IMAD.MOV.U32 R89, RZ, RZ, R92 ;  /* 0x000000ffff597224 */ /* 0x000fe400078e005c */
[----:B------:R-:W-:-:S07]  /*19610*/  HFMA2 R92, -RZ, RZ, 0, 0 ;  /* 0x00000000ff5c7431 */ /* 0x000fce00000001ff */
.L_x_10763:
[----:B------:R-:W-:Y:S05]  /*19620*/  BSYNC.RECONVERGENT B1 ;  /* 0x0000000000017941 */ /* 0x000fea0003800200 */
.L_x_10762:
        /* <DEDUP_REMOVED lines=23> */
.L_x_10769:
        /* <DEDUP_REMOVED lines=13> */
.L_x_10771:
[----:B------:R-:W-:Y:S05]  /*19870*/  BSYNC.RECONVERGENT B2 ;  /* 0x0000000000027941 */ /* 0x000fea0003800200 */
.L_x_10770:
        /* <DEDUP_REMOVED lines=47> */
[----:B------:R-:W-:Y:S01]  /*19b70*/  IMAD.MOV.U32 R6, RZ, RZ, R89 ;  /* 0x000000ffff067224 */ /* 0x000fe200078e0059 */
        /* <DEDUP_REMOVED lines=9> */
[----:B------:R-:W-:Y:S01]  /*19c10*/  VIADD R95, R97, 0x96a522ad ;  /* 0x96a522ad615f7836 */ /* 0x000fe20000000000 */
[----:B------:R-:W-:-:S04]  /*19c20*/  MOV R89, R92 ;  /* 0x0000005c00597202 */ /* 0x000fc80000000f00 */
[----:B------:R-:W-:Y:S01]  /*19c30*/  LOP3.LUT R4, R95, R4, R93, 0x96, !PT ;  /* 0x000000045f047212 */ /* 0x000fe200078e965d */
[----:B------:R-:W-:-:S07]  /*19c40*/  IMAD.MOV.U32 R95, RZ, RZ, RZ ;  /* 0x000000ffff5f7224 */ /* 0x000fce00078e00ff */
.L_x_10768:
[----:B------:R-:W-:Y:S05]  /*19c50*/  BSYNC.RECONVERGENT B1 ;  /* 0x0000000000017941 */ /* 0x000fea0003800200 */
.L_x_10767:
[----:B------:R-:W-:Y:S01]  /*19c60*/  ISETP.NE.AND P6, PT, R95, 0x1, PT ;  /* 0x000000015f00780c */ /* 0x000fe20003fc5270 */
[----:B------:R-:W-:Y:S01]  /*19c70*/  HADD2.F32 R94, -RZ, R87.H1_H1 ;  /* 0x30000057ff5e7230 */ /* 0x000fe20000004100 */
        /* <DEDUP_REMOVED lines=16> */
.L_x_10774:
        /* <DEDUP_REMOVED lines=15> */
.L_x_10776:
[----:B------:R-:W-:Y:S05]  /*19e70*/  BSYNC.RECONVERGENT B2 ;  /* 0x0000000000027941 */ /* 0x000fea0003800200 */
.L_x_10775:
        /* <DEDUP_REMOVED lines=60> */
[----:B------:R-:W-:-:S07]  /*1a240*/  IMAD.MOV.U32 R89, RZ, RZ, R92 ;  /* 0x000000ffff597224 */ /* 0x000fce00078e005c */
.L_x_10773:
[----:B------:R-:W-:Y:S05]  /*1a250*/  BSYNC.RECONVERGENT B1 ;  /* 0x0000000000017941 */ /* 0x000fea0003800200 */
.L_x_10772:
        /* <DEDUP_REMOVED lines=11> */
.L_x_10696:
        /* <DEDUP_REMOVED lines=16> */
.L_x_10780:
        /* <DEDUP_REMOVED lines=13> */
.L_x_10782:
[----:B------:R-:W-:Y:S05]  /*1a4e0*/  BSYNC.RECONVERGENT B2 ;  /* 0x0000000000027941 */ /* 0x000fea0003800200 */
.L_x_10781:
        /* <DEDUP_REMOVED lines=61> */
.L_x_10779:
[----:B------:R-:W-:Y:S05]  /*1a8c0*/  BSYNC.RECONVERGENT B1 ;  /* 0x0000000000017941 */ /* 0x000fea0003800200 */
.L_x_10778:
[----:B------:R-:W2:Y:S01]  /*1a8d0*/  LDC R120, c[0x0][0x404] ;  /* 0x00010100ff787b82 */ /* 0x000ea20000000800 */
[----:B------:R-:W-:Y:S01]  /*1a8e0*/  ISETP.NE.AND P2, PT, R81, 0x1, PT ;  /* 0x000000015100780c */ /* 0x000fe20003f45270 */
[----:B------:R-:W-:Y:S01]  /*1a8f0*/  IMAD.MOV.U32 R119, RZ, RZ, 0x2f800000 ;  /* 0x2f800000ff777424 */ /* 0x000fe200078e00ff */
[----:B------:R-:W-:Y:S01]  /*1a900*/  I2FP.F32.U32 R6, R80 ;  /* 0x0000005000067245 */ /* 0x000fe20000201000 */
[----:B------:R-:W-:Y:S01]  /*1a910*/  BSSY.RECONVERGENT B1, `(.L_x_10783) ;  /* 0x000005b000017945 */ /* 0x000fe20003800200 */
[----:B01---5:R-:W-:Y:S01]  /*1a920*/  HADD2.F32 R95, -RZ, R84.H0_H0 ;  /* 0x20000054ff5f7230 */ /* 0x023fe20000004100 */
[----:B------:R-:W-:Y:S02]  /*1a930*/  MOV R80, 0x2 ;  /* 0x0000000200507802 */ /* 0x000fe40000000f00 */
[----:B------:R-:W-:Y:S01]  /*1a940*/  FFMA.FTZ R9, R6, R119, 1.1641532182693481445e-10 ;  /* 0x2f00000006097423 */ /* 0x000fe20000010077 */
[----:B------:R-:W-:-:S04]  /*1a950*/  IMAD.MOV.U32 R6, RZ, RZ, R8 ;  /* 0x000000ffff067224 */ /* 0x000fc800078e0008 */
[----:B--2---:R-:W-:-:S04]  /*1a960*/  FSETP.LE.FTZ.AND P3, PT, R9, R120, PT ;  /* 0x000000780900720b */ /* 0x004fc80003f73000 */
        /* <DEDUP_REMOVED lines=10> */
.L_x_10785:
        /* <DEDUP_REMOVED lines=13> */
.L_x_10787:
[----:B------:R-:W-:Y:S05]  /*1aae0*/  BSYNC.RECONVERGENT B2 ;  /* 0x0000000000027941 */ /* 0x000fea0003800200 */
.L_x_10786:
        /* <DEDUP_REMOVED lines=54> */
[----:B------:R-:W-:Y:S01]  /*1ae50*/  IMAD.WIDE.U32 R82, R83, -0x326172a9, RZ ;  /* 0xcd9e8d5753527825 */ /* 0x000fe200078e00ff */
[----:B------:R-:W-:-:S03]  /*1ae60*/  LOP3.LUT R4, R91, R4, R81, 0x96, !PT ;  /* 0x000000045b047212 */ /* 0x000fc600078e9651 */
[----:B------:R-:W-:Y:S02]  /*1ae70*/  VIADD R5, R96, 0x8ff34781 ;  /* 0x8ff3478160057836 */ /* 0x000fe40000000000 */
[----:B------:R-:W-:Y:S02]  /*1ae80*/  IMAD.MOV.U32 R89, RZ, RZ, R80 ;  /* 0x000000ffff597224 */ /* 0x000fe400078e0050 */
[----:B------:R-:W-:Y:S02]  /*1ae90*/  HFMA2 R80, -RZ, RZ, 0, 0 ;  /* 0x00000000ff507431 */ /* 0x000fe400000001ff */
[----:B------:R-:W-:Y:S01]  /*1aea0*/  IMAD.MOV.U32 R8, RZ, RZ, R82 ;  /* 0x000000ffff087224 */ /* 0x000fe200078e0052 */
[----:B------:R-:W-:-:S07]  /*1aeb0*/  LOP3.LUT R5, R5, R90, R83, 0x96, !PT ;  /* 0x0000005a05057212 */ /* 0x000fce00078e9653 */
.L_x_10784:
[----:B------:R-:W-:Y:S05]  /*1aec0*/  BSYNC.RECONVERGENT B1 ;  /* 0x0000000000017941 */ /* 0x000fea0003800200 */
.L_x_10783:
[----:B------:R-:W-:Y:S01]  /*1aed0*/  ISETP.NE.AND P2, PT, R80, 0x1, PT ;  /* 0x000000015000780c */ /* 0x000fe20003f45270 */
[----:B------:R-:W-:Y:S01]  /*1aee0*/  BSSY.RECONVERGENT B1, `(.L_x_10788) ;  /* 0x000005c000017945 */ /* 0x000fe20003800200 */
[----:B------:R-:W-:Y:S01]  /*1aef0*/  I2FP.F32.U32 R6, R6 ;  /* 0x0000000600067245 */ /* 0x000fe20000201000 */
[----:B------:R-:W-:Y:S02]  /*1af00*/  HADD2.F32 R94, -RZ, R84.H1_H1 ;  /* 0x30000054ff5e7230 */ /* 0x000fe40000004100 */
        /* <DEDUP_REMOVED lines=14> */
.L_x_10790:
        /* <DEDUP_REMOVED lines=13> */
.L_x_10792:
[----:B------:R-:W-:Y:S05]  /*1b0c0*/  BSYNC.RECONVERGENT B2 ;  /* 0x0000000000027941 */ /* 0x000fea0003800200 */
.L_x_10791:
        /* <DEDUP_REMOVED lines=59> */
[----:B------:R-:W-:Y:S01]  /*1b480*/  IMAD.MOV.U32 R82, RZ, RZ, RZ ;  /* 0x000000ffff527224 */ /* 0x000fe200078e00ff */
[----:B------:R-:W-:-:S07]  /*1b490*/  MOV R89, R80 ;  /* 0x0000005000597202 */ /* 0x000fce0000000f00 */
.L_x_10789:
[----:B------:R-:W-:Y:S05]  /*1b4a0*/  BSYNC.RECONVERGENT B1 ;  /* 0x0000000000017941 */ /* 0x000fea0003800200 */
.L_x_10788:
[----:B------:R-:W-:Y:S01]  /*1b4b0*/  ISETP.NE.AND P2, PT, R82, 0x1, PT ;  /* 0x000000015200780c */ /* 0x000fe20003f45270 */
[----:B------:R-:W-:Y:S01]  /*1b4c0*/  BSSY.RECONVERGENT B1, `(.L_x_10793) ;  /* 0x000005c000017945 */ /* 0x000fe20003800200 */
[----:B------:R-:W-:Y:S01]  /*1b4d0*/  I2FP.F32.U32 R6, R6 ;  /* 0x0000000600067245 */ /* 0x000fe20000201000 */
[----:B------:R-:W-:Y:S02]  /*1b4e0*/  HFMA2 R80, -RZ, RZ, 0, 1.1920928955078125e-07 ;  /* 0x00000002ff507431 */ /* 0x000fe400000001ff */
[----:B------:R-:W-:Y:S02]  /*1b4f0*/  HADD2.F32 R93, -RZ, R85.H0_H0 ;  /* 0x20000055ff5d7230 */ /* 0x000fe40000004100 */
        /* <DEDUP_REMOVED lines=13> */
.L_x_10795:
        /* <DEDUP_REMOVED lines=13> */
.L_x_10797:
[----:B------:R-:W-:Y:S05]  /*1b6a0*/  BSYNC.RECONVERGENT B2 ;  /* 0x0000000000027941 */ /* 0x000fea0003800200 */
.L_x_10796:
        /* <DEDUP_REMOVED lines=61> */
.L_x_10794:
[----:B------:R-:W-:Y:S05]  /*1ba80*/  BSYNC.RECONVERGENT B1 ;  /* 0x0000000000017941 */ /* 0x000fea0003800200 */
.L_x_10793:
        /* <DEDUP_REMOVED lines=18> */
.L_x_10800:
        /* <DEDUP_REMOVED lines=13> */
.L_x_10802:
[----:B------:R-:W-:Y:S05]  /*1bc80*/  BSYNC.RECONVERGENT B2 ;  /* 0x0000000000027941 */ /* 0x000fea0003800200 */
.L_x_10801:
        /* <DEDUP_REMOVED lines=61> */
.L_x_10799:
[----:B------:R-:W-:Y:S05]  /*1c060*/  BSYNC.RECONVERGENT B1 ;  /* 0x0000000000017941 */ /* 0x000fea0003800200 */
.L_x_10798:
        /* <DEDUP_REMOVED lines=17> */
.L_x_10805:
        /* <DEDUP_REMOVED lines=13> */
.L_x_10807:
[----:B------:R-:W-:Y:S05]  /*1c250*/  BSYNC.RECONVERGENT B2 ;  /* 0x0000000000027941 */ /* 0x000fea0003800200 */
.L_x_10806:
[----:B------:R-:W-:Y:S01]  /*1c260*/  LOP3.LUT R84, R7, R5, R97, 0x96, !PT ;  /* 0x0000000507547212 */ /* 0x000fe200078e9661 */
[----:B------:R-:W-:Y:S01]  /*1c270*/  IMAD.WIDE.U32 R82, R3, -0x326172a9, RZ ;  /* 0xcd9e8d5703527825 */ /* 0x000fe200078e00ff */
[----:B------:R-:W-:Y:S02]  /*1c280*/  IADD3 R81, PT, PT, R97, -0x4498517b, RZ ;  /* 0xbb67ae8561517810 */ /* 0x000fe40007ffe0ff */
[----:B------:R-:W-:Y:S01]  /*1c290*/  MOV R6, R89 ;  /* 0x0000005900067202 */ /* 0x000fe20000000f00 */
        /* <DEDUP_REMOVED lines=54> */
[----:B------:R-:W-:Y:S01]  /*1c600*/  IMAD.MOV.U32 R89, RZ, RZ, R82 ;  /* 0x000000ffff597224 */ /* 0x000fe200078e0052 */
[----:B------:R-:W-:Y:S01]  /*1c610*/  LOP3.LUT R4, R81, R4, R83, 0x96, !PT ;  /* 0x0000000451047212 */ /* 0x000fe200078e9653 */
[----:B------:R-:W-:-:S07]  /*1c620*/  HFMA2 R83, -RZ, RZ, 0, 0 ;  /* 0x00000000ff537431 */ /* 0x000fce00000001ff */
.L_x_10804:
[----:B------:R-:W-:Y:S05]  /*1c630*/  BSYNC.RECONVERGENT B1 ;  /* 0x0000000000017941 */ /* 0x000fea0003800200 */
.L_x_10803:
        /* <DEDUP_REMOVED lines=17> */
.L_x_10810:
        /* <DEDUP_REMOVED lines=13> */
.L_x_10812:
[----:B------:R-:W-:Y:S05]  /*1c820*/  BSYNC.RECONVERGENT B2 ;  /* 0x0000000000027941 */ /* 0x000fea0003800200 */
.L_x_10811:
        /* <DEDUP_REMOVED lines=8> */
[----:B------:R-:W-:Y:S01]  /*1c8b0*/  IMAD.MOV.U32 R6, RZ, RZ, R89 ;  /* 0x000000ffff067224 */ /* 0x000fe200078e0059 */
        /* <DEDUP_REMOVED lines=48> */
[----:B------:R-:W-:Y:S02]  /*1cbc0*/  MOV R8, R84 ;  /* 0x0000005400087202 */ /* 0x000fe40000000f00 */
[----:B------:R-:W-:Y:S01]  /*1cbd0*/  MOV R89, R82 ;  /* 0x0000005200597202 */ /* 0x000fe20000000f00 */
[----:B------:R-:W-:Y:S01]  /*1cbe0*/  IMAD.MOV.U32 R82, RZ, RZ, RZ ;  /* 0x000000ffff527224 */ /* 0x000fe200078e00ff */
[----:B------:R-:W-:-:S07]  /*1cbf0*/  LOP3.LUT R4, R81, R4, R83, 0x96, !PT ;  /* 0x0000000451047212 */ /* 0x000fce00078e9653 */
.L_x_10809:
[----:B------:R-:W-:Y:S05]  /*1cc00*/  BSYNC.RECONVERGENT B1 ;  /* 0x0000000000017941 */ /* 0x000fea0003800200 */
.L_x_10808:
[----:B------:R-:W-:Y:S01]  /*1cc10*/  ISETP.NE.AND P5, PT, R82, 0x1, PT ;  /* 0x000000015200780c */ /* 0x000fe20003fa5270 */
[----:B------:R-:W-:Y:S01]  /*1cc20*/  BSSY.RECONVERGENT B1, `(.L_x_10813) ;  /* 0x000005b000017945 */ /* 0x000fe20003800200 */
[----:B------:R-:W-:Y:S01]  /*1cc30*/  I2FP.F32.U32 R6, R6 ;  /* 0x0000000600067245 */ /* 0x000fe20000201000 */
[----:B------:R-:W-:Y:S02]  /*1cc40*/  HADD2.F32 R81, -RZ, R87.H0_H0 ;  /* 0x20000057ff517230 */ /* 0x000fe40000004100 */
[----:B------:R-:W-:Y:S02]  /*1cc50*/  IMAD.MOV.U32 R84, RZ, RZ, R8 ;  /* 0x000000ffff547224 */ /* 0x000fe400078e0008 */
[----:B------:R-:W-:Y:S01]  /*1cc60*/  FFMA.FTZ R83, R6, R119, 1.1641532182693481445e-10 ;  /* 0x2f00000006537423 */ /* 0x000fe20000010077 */
[----:B------:R-:W-:-:S04]  /*1cc70*/  HFMA2 R6, -RZ, RZ, 0, 1.1920928955078125e-07 ;  /* 0x00000002ff067431 */ /* 0x000fc800000001ff */
        /* <DEDUP_REMOVED lines=10> */
.L_x_10815:
        /* <DEDUP_REMOVED lines=13> */
.L_x_10817:
[----:B------:R-:W-:Y:S05]  /*1cdf0*/  BSYNC.RECONVERGENT B2 ;  /* 0x0000000000027941 */ /* 0x000fea0003800200 */
.L_x_10816:
        /* <DEDUP_REMOVED lines=61> */
.L_x_10814:
[----:B------:R-:W-:Y:S05]  /*1d1d0*/  BSYNC.RECONVERGENT B1 ;  /* 0x0000000000017941 */ /* 0x000fea0003800200 */
.L_x_10813:
[----:B------:R-:W-:Y:S01]  /*1d1e0*/  I2FP.F32.U32 R84, R84 ;  /* 0x0000005400547245 */ /* 0x000fe20000201000 */
[----:B------:R-:W-:Y:S01]  /*1d1f0*/  FMUL.FTZ R95, R95, UR10 ;  /* 0x0000000a5f5f7c20 */ /* 0x000fe20008410000 */
[----:B------:R-:W-:Y:S01]  /*1d200*/  P2R R83, PR, RZ, 0x2 ;  /* 0x00000002ff537803 */ /* 0x000fe20000000000 */
[----:B------:R-:W-:Y:S01]  /*1d210*/  HADD2.F32 R87, -RZ, R87.H1_H1 ;  /* 0x30000057ff577230 */ /* 0x000fe20000004100 */
[----:B------:R-:W-:Y:S01]  /*1d220*/  ISETP.NE.AND P1, PT, R9, RZ, PT ;  /* 0x000000ff0900720c */ /* 0x000fe20003f25270 */
[----:B------:R-:W-:Y:S01]  /*1d230*/  FFMA.FTZ R119, R84, R119, 1.1641532182693481445e-10 ;  /* 0x2f00000054777423 */ /* 0x000fe20000010077 */
[----:B------:R-:W-:Y:S01]  /*1d240*/  FMUL.FTZ R84, R80, UR10 ;  /* 0x0000000a50547c20 */ /* 0x000fe20008410000 */
[----:B------:R-:W-:Y:S01]  /*1d250*/  FMUL.FTZ R92, R92, UR10 ;  /* 0x0000000a5c5c7c20 */ /* 0x000fe20008410000 */
        /* <DEDUP_REMOVED lines=29> */
.L_x_10777:
        /* <DEDUP_REMOVED lines=21> */
[----:B------:R-:W-:Y:S01]  /*1d580*/  LOP3.LUT R90, R9, R90, RZ, 0xfc, !PT ;  /* 0x0000005a095a7212 */ /* 0x000fe200078efcff */
[----:B------:R-:W-:-:S04]  /*1d590*/  IMAD.MOV.U32 R9, RZ, RZ, R89 ;  /* 0x000000ffff097224 */ /* 0x000fc800078e0059 */
        /* <DEDUP_REMOVED lines=22> */
.L_x_10695:
[----:B------:R-:W-:Y:S05]  /*1d700*/  BSYNC.RECONVERGENT B0 ;  /* 0x0000000000007941 */ /* 0x000fea0003800200 */
.L_x_10694:
[----:B---3--:R-:W-:Y:S01]  /*1d710*/  FADD.FTZ R88, RZ, R64 ;  /* 0x00000040ff587221 */ /* 0x008fe20000010000 */
[C---:B------:R-:W-:Y:S01]  /*1d720*/  ISETP.GE.U32.AND P0, PT, R116.reuse, 0x20, PT ;  /* 0x000000207400780c */ /* 0x040fe20003f06070 */
[----:B012---:R-:W0:Y:S01]  /*1d730*/  S2R R90, SR_TID.X ;  /* 0x00000000005a7919 */ /* 0x007e220000002100 */
        /* <DEDUP_REMOVED lines=99> */
.L_x_10837:
[----:B-1----:R-:W-:Y:S01]  /*1dd70*/  FADD.FTZ R111, R120, R111 ;  /* 0x0000006f786f7221 */ /* 0x002fe20000010000 */
[----:B------:R-:W-:Y:S01]  /*1dd80*/  FMUL.FTZ R94, R93, R93 ;  /* 0x0000005d5d5e7220 */ /* 0x000fe20000410000 */
[----:B------:R-:W-:Y:S01]  /*1dd90*/  ISETP.NE.AND P1, PT, RZ, UR11, PT ;  /* 0x0000000bff007c0c */ /* 0x000fe2000bf25270 */
[----:B------:R-:W1:Y:S01]  /*1dda0*/  @!P3 LDC.64 R88, c[0x0][0x3c8] ;  /* 0x0000f200ff58bb82 */ /* 0x000e620000000a00 */
[----:B------:R-:W-:Y:S01]  /*1ddb0*/  FFMA.FTZ R92, R111, R90, UR12 ;  /* 0x0000000c6f5c7e23 */ /* 0x000fe2000801005a */
[----:B------:R-:W-:Y:S01]  /*1ddc0*/  BSSY.RECONVERGENT B0, `(.L_x_10819) ;  /* 0x000005a000007945 */ /* 0x000fe20003800200 */
[----:B------:R-:W-:Y:S02]  /*1ddd0*/  FSEL R95, R94, RZ, P1 ;  /* 0x000000ff5e5f7208 */ /* 0x000fe40000800000 */
[----:B------:R-:W-:-:S03]  /*1dde0*/  FSEL R111, R93, RZ, !P1 ;  /* 0x000000ff5d6f7208 */ /* 0x000fc60004800000 */
[----:B------:R-:W2:Y:S01]  /*1ddf0*/  @!P3 LDC.64 R90, c[0x0][0x3c0] ;  /* 0x0000f000ff5abb82 */ /* 0x000ea20000000a00 */
[----:B------:R-:W-:-:S04]  /*1de00*/  FADD.FTZ R92, R92, R95 ;  /* 0x0000005f5c5c7221 */ /* 0x000fc80000010000 */
[----:B------:R-:W3:Y:S01]  /*1de10*/  MUFU.RSQ R110, R92 ;  /* 0x0000005c006e7308 */ /* 0x000ee20000001400 */
[----:B-1----:R-:W-:-:S04]  /*1de20*/  @!P3 IMAD.WIDE R88, R11, 0x4, R88 ;  /* 0x000000040b58b825 */ /* 0x002fc800078e0258 */
[----:B--2---:R-:W-:-:S05]  /*1de30*/  @!P3 IMAD.WIDE R90, R11, 0x4, R90 ;  /* 0x000000040b5ab825 */ /* 0x004fca00078e025a */
[----:B------:R1:W-:Y:S04]  /*1de40*/  @!P3 STG.E desc[UR6][R90.64], R93 ;  /* 0x0000005d5a00b986 */ /* 0x0003e8000c101906 */
[----:B---3--:R1:W-:Y:S01]  /*1de50*/  @!P3 STG.E desc[UR6][R88.64], R110 ;  /* 0x0000006e5800b986 */ /* 0x0083e2000c101906 */
[----:B------:R-:W-:Y:S05]  /*1de60*/  @!P0 BRA `(.L_x_10820) ;  /* 0x00000004003c8947 */ /* 0x000fea0003800000 */
[--C-:B-1----:R-:W-:Y:S01]  /*1de70*/  FADD.FTZ R89, R70, -R111.reuse ;  /* 0x8000006f46597221 */ /* 0x102fe20000010000 */
        /* <DEDUP_REMOVED lines=8> */
[----:B------:R-:W-:Y:S02]  /*1df00*/  HADD2.F32 R88, -RZ, R107.H1_H1 ;  /* 0x3000006bff587230 */ /* 0x000fe40000004100 */
[----:B------:R-:W-:Y:S02]  /*1df10*/  HADD2.F32 R90, -RZ, R27.H1_H1 ;  /* 0x3000001bff5a7230 */ /* 0x000fe40000004100 */
[----:B------:R-:W-:Y:S01]  /*1df20*/  FFMA.FTZ R124, R89, R124, R91 ;  /* 0x0000007c597c7223 */ /* 0x000fe2000001005b */
[----:B------:R-:W-:Y:S02]  /*1df30*/  HADD2.F32 R92, -RZ, R103.H1_H1 ;  /* 0x30000067ff5c7230 */ /* 0x000fe40000004100 */
[----:B------:R-:W-:Y:S01]  /*1df40*/  FADD.FTZ R89, R68, -R111 ;  /* 0x8000006f44597221 */ /* 0x000fe20000010000 */
[----:B------:R-:W-:Y:S02]  /*1df50*/  HADD2.F32 R95, -RZ, R35.H1_H1 ;  /* 0x30000023ff5f7230 */ /* 0x000fe40000004100 */
[----:B------:R-:W-:Y:S01]  /*1df60*/  FFMA.FTZ R91, R93, R88, R90 ;  /* 0x000000585d5b7223 */ /* 0x000fe2000001005a */
[----:B------:R-:W-:-:S02]  /*1df70*/  HADD2.F32 R90, -RZ, R106.H0_H0 ;  /* 0x2000006aff5a7230 */ /* 0x000fc40000004100 */
[----:B------:R-:W-:Y:S01]  /*1df80*/  FMUL.FTZ R89, R110, R89 ;  /* 0x000000596e597220 */ /* 0x000fe20000410000 */
[----:B------:R-:W-:Y:S02]  /*1df90*/  HADD2.F32 R88, -RZ, R26.H0_H0 ;  /* 0x2000001aff587230 */ /* 0x000fe40000004100 */
[----:B------:R-:W-:Y:S01]  /*1dfa0*/  FFMA.FTZ R95, R93, R92, R95 ;  /* 0x0000005c5d5f7223 */ /* 0x000fe2000001005f */
[----:B------:R-:W-:Y:S01]  /*1dfb0*/  HADD2.F32 R92, -RZ, R102.H0_H0 ;  /* 0x20000066ff5c7230 */ /* 0x000fe20000004100 */
[----:B------:R-:W-:Y:S01]  /*1dfc0*/  F2FP.F16.F32.PACK_AB R91, R91, R119 ;  /* 0x000000775b5b723e */ /* 0x000fe200000000ff */
[----:B------:R-:W-:Y:S02]  /*1dfd0*/  HADD2.F32 R123, -RZ, R34.H0_H0 ;  /* 0x20000022ff7b7230 */ /* 0x000fe40000004100 */
[----:B------:R-:W-:Y:S01]  /*1dfe0*/  FFMA.FTZ R90, R89, R90, R88 ;  /* 0x0000005a595a7223 */ /* 0x000fe20000010058 */
[----:B------:R-:W-:Y:S02]  /*1dff0*/  HADD2.F32 R94, -RZ, R102.H1_H1 ;  /* 0x30000066ff5e7230 */ /* 0x000fe40000004100 */
[----:B------:R-:W-:Y:S01]  /*1e000*/  FADD.FTZ R119, R64, -R111 ;  /* 0x8000006f40777221 */ /* 0x000fe20000010000 */
[----:B------:R-:W-:-:S02]  /*1e010*/  HADD2.F32 R121, -RZ, R34.H1_H1 ;  /* 0x30000022ff797230 */ /* 0x000fc40000004100 */
[----:B------:R-:W-:Y:S01]  /*1e020*/  FFMA.FTZ R123, R89, R92, R123 ;  /* 0x0000005c597b7223 */ /* 0x000fe2000001007b */
[----:B------:R-:W-:Y:S01]  /*1e030*/  FADD.FTZ R89, R69, -R111 ;  /* 0x8000006f45597221 */ /* 0x000fe20000010000 */
[----:B------:R-:W-:Y:S02]  /*1e040*/  HADD2.F32 R88, -RZ, R106.H1_H1 ;  /* 0x3000006aff587230 */ /* 0x000fe40000004100 */
[C---:B------:R-:W-:Y:S01]  /*1e050*/  FMUL.FTZ R119, R110.reuse, R119 ;  /* 0x000000776e777220 */ /* 0x040fe20000410000 */
[----:B------:R-:W-:Y:S02]  /*1e060*/  HADD2.F32 R92, -RZ, R26.H1_H1 ;  /* 0x3000001aff5c7230 */ /* 0x000fe40000004100 */
[----:B------:R-:W-:Y:S01]  /*1e070*/  FMUL.FTZ R89, R110, R89 ;  /* 0x000000596e597220 */ /* 0x000fe20000410000 */
[--C-:B------:R-:W-:Y:S01]  /*1e080*/  HADD2.F32 R125, -RZ, R33.reuse.H0_H0 ;  /* 0x20000021ff7d7230 */ /* 0x100fe20000004100 */
[----:B------:R-:W-:Y:S01]  /*1e090*/  F2FP.F16.F32.PACK_AB R95, R95, R124 ;  /* 0x0000007c5f5f723e */ /* 0x000fe200000000ff */
[----:B0-----:R-:W-:-:S02]  /*1e0a0*/  HADD2.F32 R120, -RZ, R33.H1_H1 ;  /* 0x30000021ff787230 */ /* 0x001fc40000004100 */
[C---:B------:R-:W-:Y:S01]  /*1e0b0*/  FFMA.FTZ R94, R89.reuse, R94, R121 ;  /* 0x0000005e595e7223 */ /* 0x040fe20000010079 */
[----:B------:R-:W-:Y:S01]  /*1e0c0*/  FADD.FTZ R121, R66, -R111 ;  /* 0x8000006f42797221 */ /* 0x000fe20000010000 */
[----:B------:R-:W-:Y:S01]  /*1e0d0*/  FFMA.FTZ R93, R89, R88, R92 ;  /* 0x00000058595d7223 */ /* 0x000fe2000001005c */
[----:B------:R-:W-:Y:S02]  /*1e0e0*/  HADD2.F32 R88, -RZ, R105.H0_H0 ;  /* 0x20000069ff587230 */ /* 0x000fe40000004100 */
[----:B------:R-:W-:Y:S02]  /*1e0f0*/  HADD2.F32 R92, -RZ, R25.H0_H0 ;  /* 0x20000019ff5c7230 */ /* 0x000fe40000004100 */
[----:B------:R-:W-:Y:S01]  /*1e100*/  FMUL.FTZ R121, R110, R121 ;  /* 0x000000796e797220 */ /* 0x000fe20000410000 */
[----:B------:R-:W-:Y:S01]  /*1e110*/  F2FP.F16.F32.PACK_AB R90, R93, R90 ;  /* 0x0000005a5d5a723e */ /* 0x000fe200000000ff */
[----:B------:R-:W-:Y:S01]  /*1e120*/  HADD2.F32 R93, -RZ, R32.H0_H0 ;  /* 0x20000020ff5d7230 */ /* 0x000fe20000004100 */
[----:B------:R-:W-:Y:S01]  /*1e130*/  F2FP.F16.F32.PACK_AB R94, R94, R123 ;  /* 0x0000007b5e5e723e */ /* 0x000fe200000000ff */
[----:B------:R-:W-:Y:S01]  /*1e140*/  FFMA.FTZ R89, R121, R88, R92 ;  /* 0x0000005879597223 */ /* 0x000fe2000001005c */
[----:B------:R-:W-:-:S02]  /*1e150*/  HADD2.F32 R88, -RZ, R101.H0_H0 ;  /* 0x20000065ff587230 */ /* 0x000fc40000004100 */
[----:B------:R-:W-:-:S03]  /*1e160*/  HADD2.F32 R92, -RZ, R25.H1_H1 ;  /* 0x30000019ff5c7230 */ /* 0x000fc60000004100 */
[----:B------:R-:W-:Y:S01]  /*1e170*/  FFMA.FTZ R121, R121, R88, R125 ;  /* 0x0000005879797223 */ /* 0x000fe2000001007d */
[----:B------:R-:W-:Y:S01]  /*1e180*/  FADD.FTZ R125, R67, -R111 ;  /* 0x8000006f437d7221 */ /* 0x000fe20000010000 */
[----:B------:R-:W-:-:S03]  /*1e190*/  HADD2.F32 R88, -RZ, R101.H1_H1 ;  /* 0x30000065ff587230 */ /* 0x000fc60000004100 */
[----:B------:R-:W-:Y:S01]  /*1e1a0*/  FMUL.FTZ R122, R110, R125 ;  /* 0x0000007d6e7a7220 */ /* 0x000fe20000410000 */
[----:B------:R-:W-:-:S05]  /*1e1b0*/  HADD2.F32 R125, -RZ, R105.H1_H1 ;  /* 0x30000069ff7d7230 */ /* 0x000fca0000004100 */
[C---:B------:R-:W-:Y:S01]  /*1e1c0*/  FFMA.FTZ R92, R122.reuse, R125, R92 ;  /* 0x0000007d7a5c7223 */ /* 0x040fe2000001005c */
[----:B------:R-:W-:Y:S01]  /*1e1d0*/  FFMA.FTZ R122, R122, R88, R120 ;  /* 0x000000587a7a7223 */ /* 0x000fe20000010078 */
[----:B------:R-:W-:Y:S02]  /*1e1e0*/  HADD2.F32 R88, -RZ, R24.H0_H0 ;  /* 0x20000018ff587230 */ /* 0x000fe40000004100 */
[----:B------:R-:W-:Y:S01]  /*1e1f0*/  HADD2.F32 R125, -RZ, R32.H1_H1 ;  /* 0x30000020ff7d7230 */ /* 0x000fe20000004100 */
[----:B------:R-:W-:Y:S01]  /*1e200*/  F2FP.F16.F32.PACK_AB R89, R92, R89 ;  /* 0x000000595c59723e */ /* 0x000fe200000000ff */
[----:B------:R-:W-:-:S05]  /*1e210*/  HADD2.F32 R92, -RZ, R104.H0_H0 ;  /* 0x20000068ff5c7230 */ /* 0x000fca0000004100 */
[----:B------:R-:W-:Y:S01]  /*1e220*/  FFMA.FTZ R92, R119, R92, R88 ;  /* 0x0000005c775c7223 */ /* 0x000fe20000010058 */
[----:B------:R-:W-:-:S05]  /*1e230*/  HADD2.F32 R88, -RZ, R100.H0_H0 ;  /* 0x20000064ff587230 */ /* 0x000fca0000004100 */
[----:B------:R-:W-:Y:S01]  /*1e240*/  FFMA.FTZ R119, R119, R88, R93 ;  /* 0x0000005877777223 */ /* 0x000fe2000001005d */
[----:B------:R-:W-:Y:S01]  /*1e250*/  FADD.FTZ R93, R65, -R111 ;  /* 0x8000006f415d7221 */ /* 0x000fe20000010000 */
[----:B------:R-:W-:-:S03]  /*1e260*/  HADD2.F32 R88, -RZ, R104.H1_H1 ;  /* 0x30000068ff587230 */ /* 0x000fc60000004100 */
[----:B------:R-:W-:Y:S01]  /*1e270*/  FMUL.FTZ R120, R110, R93 ;  /* 0x0000005d6e787220 */ /* 0x000fe20000410000 */
[----:B------:R-:W-:-:S05]  /*1e280*/  HADD2.F32 R93, -RZ, R24.H1_H1 ;  /* 0x30000018ff5d7230 */ /* 0x000fca0000004100 */
[----:B------:R-:W-:Y:S01]  /*1e290*/  FFMA.FTZ R88, R120, R88, R93 ;  /* 0x0000005878587223 */ /* 0x000fe2000001005d */
[----:B------:R-:W-:-:S04]  /*1e2a0*/  HADD2.F32 R93, -RZ, R100.H1_H1 ;  /* 0x30000064ff5d7230 */ /* 0x000fc80000004100 */
[----:B------:R-:W-:Y:S01]  /*1e2b0*/  F2FP.F16.F32.PACK_AB R88, R88, R92 ;  /* 0x0000005c5858723e */ /* 0x000fe200000000ff */
[----:B------:R-:W-:Y:S02]  /*1e2c0*/  FFMA.FTZ R120, R120, R93, R125 ;  /* 0x0000005d78787223 */ /* 0x000fe4000001007d */
[----:B------:R-:W0:Y:S02]  /*1e2d0*/  LDC.64 R92, c[0x0][0x428] ;  /* 0x00010a00ff5c7b82 */ /* 0x000e240000000a00 */
[----:B0-----:R-:W-:-:S05]  /*1e2e0*/  IMAD.WIDE.U32 R92, R10, 0x10, R92 ;  /* 0x000000100a5c7825 */ /* 0x001fca00078e005c */
[----:B------:R0:W-:Y:S02]  /*1e2f0*/  STG.E.128 desc[UR6][R92.64], R88 ;  /* 0x000000585c007986 */ /* 0x0001e4000c101d06 */
[----:B0-----:R-:W0:Y:S01]  /*1e300*/  LDC.64 R88, c[0x0][0x430] ;  /* 0x00010c00ff587b82 */ /* 0x001e220000000a00 */
[----:B------:R-:W-:Y:S02]  /*1e310*/  F2FP.F16.F32.PACK_AB R93, R122, R121 ;  /* 0x000000797a5d723e */ /* 0x000fe400000000ff */
[----:B------:R-:W-:Y:S01]  /*1e320*/  F2FP.F16.F32.PACK_AB R92, R120, R119 ;  /* 0x00000077785c723e */ /* 0x000fe200000000ff */
[----:B0-----:R-:W-:-:S04]  /*1e330*/  IMAD.WIDE.U32 R88, R10, 0x10, R88 ;  /* 0x000000100a587825 */ /* 0x001fc800078e0058 */
[----:B------:R-:W-:Y:S01]  /*1e340*/  VIADD R10, R10, 0x20 ;  /* 0x000000200a0a7836 */ /* 0x000fe20000000000 */
[----:B------:R2:W-:Y:S06]  /*1e350*/  STG.E.128 desc[UR6][R88.64], R92 ;  /* 0x0000005c58007986 */ /* 0x0005ec000c101d06 */
.L_x_10820:
[----:B------:R-:W-:Y:S05]  /*1e360*/  BSYNC.RECONVERGENT B0 ;  /* 0x0000000000007941 */ /* 0x000fea0003800200 */
.L_x_10819:
[----:B------:R-:W-:Y:S01]  /*1e370*/  ISETP.NE.AND P0, PT, R118, RZ, PT ;  /* 0x000000ff7600720c */ /* 0x000fe20003f05270 */
[----:B------:R-:W-:-:S12]  /*1e380*/  BSSY.RECONVERGENT B0, `(.L_x_10821) ;  /* 0x0000051000007945 */ /* 0x000fd80003800200 */
[----:B------:R-:W-:Y:S05]  /*1e390*/  @!P0 BRA `(.L_x_10822) ;  /* 0x00000004003c8947 */ /* 0x000fea0003800000 */
[--C-:B-12---:R-:W-:Y:S01]  /*1e3a0*/  FADD.FTZ R89, R78, -R111.reuse ;  /* 0x8000006f4e597221 */ /* 0x106fe20000010000 */
        /* <DEDUP_REMOVED lines=9> */
[----:B------:R-:W-:Y:S01]  /*1e440*/  FADD.FTZ R121, R75, -R111 ;  /* 0x8000006f4b797221 */ /* 0x000fe20000010000 */
[----:B------:R-:W-:Y:S02]  /*1e450*/  HADD2.F32 R94, -RZ, R19.H1_H1 ;  /* 0x30000013ff5e7230 */ /* 0x000fe40000004100 */
[----:B------:R-:W-:Y:S01]  /*1e460*/  FFMA.FTZ R95, R89, R90, R95 ;  /* 0x0000005a595f7223 */ /* 0x000fe2000001005f */
[----:B------:R-:W-:Y:S02]  /*1e470*/  HADD2.F32 R90, -RZ, R23.H1_H1 ;  /* 0x30000017ff5a7230 */ /* 0x000fe40000004100 */
[----:B------:R-:W-:Y:S01]  /*1e480*/  FMUL.FTZ R121, R110, R121 ;  /* 0x000000796e797220 */ /* 0x000fe20000410000 */
[----:B------:R-:W-:-:S02]  /*1e490*/  HADD2.F32 R89, -RZ, R31.H1_H1 ;  /* 0x3000001fff597230 */ /* 0x000fc40000004100 */
[----:B------:R-:W-:Y:S02]  /*1e4a0*/  HADD2.F32 R122, -RZ, R18.H0_H0 ;  /* 0x20000012ff7a7230 */ /* 0x000fe40000004100 */
[C---:B------:R-:W-:Y:S01]  /*1e4b0*/  FFMA.FTZ R91, R123.reuse, R88, R90 ;  /* 0x000000587b5b7223 */ /* 0x040fe2000001005a */
[----:B------:R-:W-:Y:S02]  /*1e4c0*/  HADD2.F32 R88, -RZ, R14.H0_H0 ;  /* 0x2000000eff587230 */ /* 0x000fe40000004100 */
[----:B------:R-:W-:Y:S01]  /*1e4d0*/  FFMA.FTZ R123, R123, R94, R89 ;  /* 0x0000005e7b7b7223 */ /* 0x000fe20000010059 */
[----:B------:R-:W-:Y:S01]  /*1e4e0*/  FADD.FTZ R89, R76, -R111 ;  /* 0x8000006f4c597221 */ /* 0x000fe20000010000 */
[----:B------:R-:W-:Y:S01]  /*1e4f0*/  HADD2.F32 R90, -RZ, R22.H0_H0 ;  /* 0x20000016ff5a7230 */ /* 0x000fe20000004100 */
[----:B------:R-:W-:Y:S01]  /*1e500*/  F2FP.F16.F32.PACK_AB R91, R91, R92 ;  /* 0x0000005c5b5b723e */ /* 0x000fe200000000ff */
[----:B------:R-:W-:Y:S02]  /*1e510*/  HADD2.F32 R119, -RZ, R30.H0_H0 ;  /* 0x2000001eff777230 */ /* 0x000fe40000004100 */
[----:B------:R-:W-:Y:S01]  /*1e520*/  FMUL.FTZ R89, R110, R89 ;  /* 0x000000596e597220 */ /* 0x000fe20000410000 */
[----:B------:R-:W-:Y:S01]  /*1e530*/  HADD2.F32 R94, -RZ, R18.H1_H1 ;  /* 0x30000012ff5e7230 */ /* 0x000fe20000004100 */
[----:B------:R-:W-:Y:S01]  /*1e540*/  F2FP.F16.F32.PACK_AB R95, R123, R95 ;  /* 0x0000005f7b5f723e */ /* 0x000fe200000000ff */
[----:B------:R-:W-:-:S02]  /*1e550*/  HADD2.F32 R118, -RZ, R21.H1_H1 ;  /* 0x30000015ff767230 */ /* 0x000fc40000004100 */
[C---:B------:R-:W-:Y:S01]  /*1e560*/  FFMA.FTZ R93, R89.reuse, R88, R90 ;  /* 0x00000058595d7223 */ /* 0x040fe2000001005a */
[----:B------:R-:W-:Y:S01]  /*1e570*/  FFMA.FTZ R122, R89, R122, R119 ;  /* 0x0000007a597a7223 */ /* 0x000fe20000010077 */
[----:B------:R-:W-:Y:S01]  /*1e580*/  FADD.FTZ R89, R77, -R111 ;  /* 0x8000006f4d597221 */ /* 0x000fe20000010000 */
[----:B------:R-:W-:Y:S02]  /*1e590*/  HADD2.F32 R90, -RZ, R14.H1_H1 ;  /* 0x3000000eff5a7230 */ /* 0x000fe40000004100 */
[----:B------:R-:W-:Y:S02]  /*1e5a0*/  HADD2.F32 R88, -RZ, R22.H1_H1 ;  /* 0x30000016ff587230 */ /* 0x000fe40000004100 */
[----:B------:R-:W-:Y:S01]  /*1e5b0*/  FMUL.FTZ R89, R110, R89 ;  /* 0x000000596e597220 */ /* 0x000fe20000410000 */
[----:B------:R-:W-:Y:S02]  /*1e5c0*/  HADD2.F32 R119, -RZ, R30.H1_H1 ;  /* 0x3000001eff777230 */ /* 0x000fe40000004100 */
[----:B------:R-:W-:-:S02]  /*1e5d0*/  HADD2.F32 R92, -RZ, R12.H1_H1 ;  /* 0x3000000cff5c7230 */ /* 0x000fc40000004100 */
[C---:B------:R-:W-:Y:S01]  /*1e5e0*/  FFMA.FTZ R90, R89.reuse, R90, R88 ;  /* 0x0000005a595a7223 */ /* 0x040fe20000010058 */
[----:B------:R-:W-:Y:S02]  /*1e5f0*/  HADD2.F32 R88, -RZ, R29.H0_H0 ;  /* 0x2000001dff587230 */ /* 0x000fe40000004100 */
[----:B------:R-:W-:Y:S01]  /*1e600*/  FFMA.FTZ R94, R89, R94, R119 ;  /* 0x0000005e595e7223 */ /* 0x000fe20000010077 */
[--C-:B------:R-:W-:Y:S01]  /*1e610*/  FADD.FTZ R89, R74, -R111.reuse ;  /* 0x8000006f4a597221 */ /* 0x100fe20000010000 */
[----:B------:R-:W-:Y:S01]  /*1e620*/  HADD2.F32 R119, -RZ, R21.H0_H0 ;  /* 0x20000015ff777230 */ /* 0x000fe20000004100 */
[----:B------:R-:W-:Y:S01]  /*1e630*/  F2FP.F16.F32.PACK_AB R90, R90, R93 ;  /* 0x0000005d5a5a723e */ /* 0x000fe200000000ff */
[----:B------:R-:W-:Y:S01]  /*1e640*/  FADD.FTZ R93, R72, -R111 ;  /* 0x8000006f485d7221 */ /* 0x000fe20000010000 */
[----:B0-----:R-:W-:Y:S01]  /*1e650*/  FMUL.FTZ R120, R110, R89 ;  /* 0x000000596e787220 */ /* 0x001fe20000410000 */
[----:B------:R-:W-:Y:S01]  /*1e660*/  HADD2.F32 R89, -RZ, R13.H0_H0 ;  /* 0x2000000dff597230 */ /* 0x000fe20000004100 */
[----:B------:R-:W-:Y:S01]  /*1e670*/  F2FP.F16.F32.PACK_AB R94, R94, R122 ;  /* 0x0000007a5e5e723e */ /* 0x000fe200000000ff */
[----:B------:R-:W-:-:S03]  /*1e680*/  HADD2.F32 R124, -RZ, R28.H1_H1 ;  /* 0x3000001cff7c7230 */ /* 0x000fc60000004100 */
[----:B------:R-:W-:Y:S01]  /*1e690*/  FFMA.FTZ R89, R120, R89, R119 ;  /* 0x0000005978597223 */ /* 0x000fe20000010077 */
[----:B------:R-:W-:-:S05]  /*1e6a0*/  HADD2.F32 R119, -RZ, R17.H0_H0 ;  /* 0x20000011ff777230 */ /* 0x000fca0000004100 */
[----:B------:R-:W-:Y:S01]  /*1e6b0*/  FFMA.FTZ R120, R120, R119, R88 ;  /* 0x0000007778787223 */ /* 0x000fe20000010058 */
[----:B------:R-:W-:Y:S02]  /*1e6c0*/  HADD2.F32 R88, -RZ, R13.H1_H1 ;  /* 0x3000000dff587230 */ /* 0x000fe40000004100 */
[----:B------:R-:W-:-:S03]  /*1e6d0*/  HADD2.F32 R119, -RZ, R29.H1_H1 ;  /* 0x3000001dff777230 */ /* 0x000fc60000004100 */
[----:B------:R-:W-:Y:S01]  /*1e6e0*/  FFMA.FTZ R88, R121, R88, R118 ;  /* 0x0000005879587223 */ /* 0x000fe20000010076 */
[----:B------:R-:W-:-:S04]  /*1e6f0*/  HADD2.F32 R118, -RZ, R17.H1_H1 ;  /* 0x30000011ff767230 */ /* 0x000fc80000004100 */
[----:B------:R-:W-:Y:S01]  /*1e700*/  F2FP.F16.F32.PACK_AB R89, R88, R89 ;  /* 0x000000595859723e */ /* 0x000fe200000000ff */
[----:B------:R-:W-:Y:S01]  /*1e710*/  FFMA.FTZ R121, R121, R118, R119 ;  /* 0x0000007679797223 */ /* 0x000fe20000010077 */
[----:B------:R-:W-:Y:S01]  /*1e720*/  FMUL.FTZ R118, R110, R93 ;  /* 0x0000005d6e767220 */ /* 0x000fe20000410000 */
[----:B------:R-:W-:Y:S02]  /*1e730*/  HADD2.F32 R93, -RZ, R12.H0_H0 ;  /* 0x2000000cff5d7230 */ /* 0x000fe40000004100 */
[----:B------:R-:W-:Y:S02]  /*1e740*/  HADD2.F32 R119, -RZ, R20.H0_H0 ;  /* 0x20000014ff777230 */ /* 0x000fe40000004100 */
[----:B------:R-:W-:-:S03]  /*1e750*/  HADD2.F32 R88, -RZ, R28.H0_H0 ;  /* 0x2000001cff587230 */ /* 0x000fc60000004100 */
[----:B------:R-:W-:Y:S01]  /*1e760*/  FFMA.FTZ R93, R118, R93, R119 ;  /* 0x0000005d765d7223 */ /* 0x000fe20000010077 */
[----:B------:R-:W-:-:S05]  /*1e770*/  HADD2.F32 R119, -RZ, R16.H0_H0 ;  /* 0x20000010ff777230 */ /* 0x000fca0000004100 */
[----:B------:R-:W-:Y:S01]  /*1e780*/  FFMA.FTZ R118, R118, R119, R88 ;  /* 0x0000007776767223 */ /* 0x000fe20000010058 */
[----:B------:R-:W-:Y:S01]  /*1e790*/  FADD.FTZ R119, R73, -R111 ;  /* 0x8000006f49777221 */ /* 0x000fe20000010000 */
[----:B------:R-:W-:-:S03]  /*1e7a0*/  HADD2.F32 R88, -RZ, R20.H1_H1 ;  /* 0x30000014ff587230 */ /* 0x000fc60000004100 */
[----:B------:R-:W-:-:S04]  /*1e7b0*/  FMUL.FTZ R119, R110, R119 ;  /* 0x000000776e777220 */ /* 0x000fc80000410000 */
[----:B------:R-:W-:Y:S01]  /*1e7c0*/  FFMA.FTZ R92, R119, R92, R88 ;  /* 0x0000005c775c7223 */ /* 0x000fe20000010058 */
[----:B------:R-:W-:-:S05]  /*1e7d0*/  HADD2.F32 R88, -RZ, R16.H1_H1 ;  /* 0x30000010ff587230 */ /* 0x000fca0000004100 */
[----:B------:R-:W-:Y:S01]  /*1e7e0*/  FFMA.FTZ R119, R119, R88, R124 ;  /* 0x0000005877777223 */ /* 0x000fe2000001007c */
[----:B------:R-:W-:Y:S02]  /*1e7f0*/  F2FP.F16.F32.PACK_AB R88, R92, R93 ;  /* 0x0000005d5c58723e */ /* 0x000fe400000000ff */
[----:B------:R-:W0:Y:S02]  /*1e800*/  LDC.64 R92, c[0x0][0x428] ;  /* 0x00010a00ff5c7b82 */ /* 0x000e240000000a00 */
[----:B0-----:R-:W-:-:S05]  /*1e810*/  IMAD.WIDE.U32 R92, R10, 0x10, R92 ;  /* 0x000000100a5c7825 */ /* 0x001fca00078e005c */
[----:B------:R0:W-:Y:S02]  /*1e820*/  STG.E.128 desc[UR6][R92.64], R88 ;  /* 0x000000585c007986 */ /* 0x0001e4000c101d06 */
[----:B0-----:R-:W0:Y:S01]  /*1e830*/  LDC.64 R88, c[0x0][0x430] ;  /* 0x00010c00ff587b82 */ /* 0x001e220000000a00 */
[----:B------:R-:W-:Y:S02]  /*1e840*/  F2FP.F16.F32.PACK_AB R93, R121, R120 ;  /* 0x00000078795d723e */ /* 0x000fe400000000ff */
[----:B------:R-:W-:Y:S01]  /*1e850*/  F2FP.F16.F32.PACK_AB R92, R119, R118 ;  /* 0x00000076775c723e */ /* 0x000fe200000000ff */
[C---:B0-----:R-:W-:Y:S01]  /*1e860*/  IMAD.WIDE.U32 R88, R10.reuse, 0x10, R88 ;  /* 0x000000100a587825 */ /* 0x041fe200078e0058 */
[----:B------:R-:W-:-:S04]  /*1e870*/  IADD3 R10, PT, PT, R10, 0x20, RZ ;  /* 0x000000200a0a7810 */ /* 0x000fc80007ffe0ff */
[----:B------:R3:W-:Y:S03]  /*1e880*/  STG.E.128 desc[UR6][R88.64], R92 ;  /* 0x0000005c58007986 */ /* 0x0007e6000c101d06 */
.L_x_10822:
[----:B------:R-:W-:Y:S05]  /*1e890*/  BSYNC.RECONVERGENT B0 ;  /* 0x0000000000007941 */ /* 0x000fea0003800200 */
.L_x_10821:
[----:B------:R-:W-:Y:S01]  /*1e8a0*/  ISETP.NE.AND P0, PT, R117, RZ, PT ;  /* 0x000000ff7500720c */ /* 0x000fe20003f05270 */
[----:B------:R-:W-:-:S12]  /*1e8b0*/  BSSY.RECONVERGENT B0, `(.L_x_10823) ;  /* 0x0000050000007945 */ /* 0x000fd80003800200 */
[----:B------:R-:W-:Y:S05]  /*1e8c0*/  @!P0 BRA `(.L_x_10824) ;  /* 0x0000000400388947 */ /* 0x000fea0003800000 */
[--C-:B-123--:R-:W-:Y:S01]  /*1e8d0*/  FADD.FTZ R89, R80, -R111.reuse ;  /* 0x8000006f50597221 */ /* 0x10efe20000010000 */
        /* <DEDUP_REMOVED lines=11> */
[----:B------:R-:W-:Y:S01]  /*1e990*/  FADD.FTZ R89, R82, -R111 ;  /* 0x8000006f52597221 */ /* 0x000fe20000010000 */
[----:B------:R-:W-:Y:S02]  /*1e9a0*/  HADD2.F32 R90, -RZ, R40.H1_H1 ;  /* 0x30000028ff5a7230 */ /* 0x000fe40000004100 */
[----:B------:R-:W-:Y:S02]  /*1e9b0*/  HADD2.F32 R117, -RZ, R48.H1_H1 ;  /* 0x30000030ff757230 */ /* 0x000fe40000004100 */
[----:B0-----:R-:W-:Y:S01]  /*1e9c0*/  FMUL.FTZ R120, R110, R89 ;  /* 0x000000596e787220 */ /* 0x001fe20000410000 */
[----:B------:R-:W-:-:S02]  /*1e9d0*/  HADD2.F32 R89, -RZ, R37.H0_H0 ;  /* 0x20000025ff597230 */ /* 0x000fc40000004100 */
[C---:B------:R-:W-:Y:S01]  /*1e9e0*/  FFMA.FTZ R92, R95.reuse, R92, R88 ;  /* 0x0000005c5f5c7223 */ /* 0x040fe20000010058 */
[----:B------:R-:W-:Y:S02]  /*1e9f0*/  HADD2.F32 R91, -RZ, R45.H0_H0 ;  /* 0x2000002dff5b7230 */ /* 0x000fe40000004100 */
[----:B------:R-:W-:Y:S01]  /*1ea00*/  FFMA.FTZ R117, R95, R90, R117 ;  /* 0x0000005a5f757223 */ /* 0x000fe20000010075 */
[----:B------:R-:W-:Y:S02]  /*1ea10*/  HADD2.F32 R95, -RZ, R41.H0_H0 ;  /* 0x20000029ff5f7230 */ /* 0x000fe40000004100 */
[----:B------:R-:W-:Y:S02]  /*1ea20*/  HADD2.F32 R88, -RZ, R49.H0_H0 ;  /* 0x20000031ff587230 */ /* 0x000fe40000004100 */
[----:B------:R-:W-:Y:S01]  /*1ea30*/  FFMA.FTZ R89, R120, R89, R91 ;  /* 0x0000005978597223 */ /* 0x000fe2000001005b */
[----:B------:R-:W-:Y:S01]  /*1ea40*/  FADD.FTZ R91, R83, -R111 ;  /* 0x8000006f535b7221 */ /* 0x000fe20000010000 */
[----:B------:R-:W-:-:S02]  /*1ea50*/  HADD2.F32 R122, -RZ, R37.H1_H1 ;  /* 0x30000025ff7a7230 */ /* 0x000fc40000004100 */
[----:B------:R-:W-:Y:S01]  /*1ea60*/  FFMA.FTZ R120, R120, R95, R88 ;  /* 0x0000005f78787223 */ /* 0x000fe20000010058 */
[----:B------:R-:W-:Y:S02]  /*1ea70*/  HADD2.F32 R88, -RZ, R45.H1_H1 ;  /* 0x3000002dff587230 */ /* 0x000fe40000004100 */
[----:B------:R-:W-:Y:S01]  /*1ea80*/  FMUL.FTZ R91, R110, R91 ;  /* 0x0000005b6e5b7220 */ /* 0x000fe20000410000 */
[----:B------:R-:W-:Y:S02]  /*1ea90*/  HADD2.F32 R90, -RZ, R41.H1_H1 ;  /* 0x30000029ff5a7230 */ /* 0x000fe40000004100 */
[----:B------:R-:W-:Y:S02]  /*1eaa0*/  HADD2.F32 R119, -RZ, R49.H1_H1 ;  /* 0x30000031ff777230 */ /* 0x000fe40000004100 */
[----:B------:R-:W-:Y:S01]  /*1eab0*/  FFMA.FTZ R122, R91, R122, R88 ;  /* 0x0000007a5b7a7223 */ /* 0x000fe20000010058 */
[----:B------:R-:W-:Y:S02]  /*1eac0*/  HADD2.F32 R88, -RZ, R38.H0_H0 ;  /* 0x20000026ff587230 */ /* 0x000fe40000004100 */
[----:B------:R-:W-:-:S02]  /*1ead0*/  HADD2.F32 R121, -RZ, R50.H0_H0 ;  /* 0x20000032ff797230 */ /* 0x000fc40000004100 */
[----:B------:R-:W-:Y:S01]  /*1eae0*/  FFMA.FTZ R119, R91, R90, R119 ;  /* 0x0000005a5b777223 */ /* 0x000fe20000010077 */
[----:B------:R-:W-:Y:S01]  /*1eaf0*/  FADD.FTZ R91, R84, -R111 ;  /* 0x8000006f545b7221 */ /* 0x000fe20000010000 */
[--C-:B------:R-:W-:Y:S01]  /*1eb00*/  HADD2.F32 R90, -RZ, R46.reuse.H0_H0 ;  /* 0x2000002eff5a7230 */ /* 0x100fe20000004100 */
[----:B------:R-:W-:Y:S01]  /*1eb10*/  F2FP.F16.F32.PACK_AB R89, R122, R89 ;  /* 0x000000597a59723e */ /* 0x000fe200000000ff */
[----:B------:R-:W-:Y:S02]  /*1eb20*/  HADD2.F32 R95, -RZ, R46.H1_H1 ;  /* 0x3000002eff5f7230 */ /* 0x000fe40000004100 */
[----:B------:R-:W-:Y:S01]  /*1eb30*/  FMUL.FTZ R91, R110, R91 ;  /* 0x0000005b6e5b7220 */ /* 0x000fe20000410000 */
[----:B------:R-:W-:-:S03]  /*1eb40*/  HADD2.F32 R124, -RZ, R47.H0_H0 ;  /* 0x2000002fff7c7230 */ /* 0x000fc60000004100 */
        /* <DEDUP_REMOVED lines=8> */
[----:B------:R-:W-:Y:S02]  /*1ebd0*/  HADD2.F32 R91, -RZ, R42.H1_H1 ;  /* 0x3000002aff5b7230 */ /* 0x000fe40000004100 */
[--C-:B------:R-:W-:Y:S01]  /*1ebe0*/  FADD.FTZ R95, R86, -R111.reuse ;  /* 0x8000006f565f7221 */ /* 0x100fe20000010000 */
[----:B------:R-:W-:Y:S01]  /*1ebf0*/  FADD.FTZ R111, R87, -R111 ;  /* 0x8000006f576f7221 */ /* 0x000fe20000010000 */
[----:B------:R-:W-:Y:S01]  /*1ec00*/  F2FP.F16.F32.PACK_AB R90, R90, R123 ;  /* 0x0000007b5a5a723e */ /* 0x000fe200000000ff */
[----:B------:R-:W-:Y:S01]  /*1ec10*/  FFMA.FTZ R94, R94, R91, R88 ;  /* 0x0000005b5e5e7223 */ /* 0x000fe20000010058 */
[--C-:B------:R-:W-:Y:S02]  /*1ec20*/  HADD2.F32 R88, -RZ, R39.reuse.H0_H0 ;  /* 0x20000027ff587230 */ /* 0x100fe40000004100 */
[C---:B------:R-:W-:Y:S01]  /*1ec30*/  FMUL.FTZ R95, R110.reuse, R95 ;  /* 0x0000005f6e5f7220 */ /* 0x040fe20000410000 */
[----:B------:R-:W-:Y:S01]  /*1ec40*/  FMUL.FTZ R110, R110, R111 ;  /* 0x0000006f6e6e7220 */ /* 0x000fe20000410000 */
[----:B------:R-:W-:Y:S01]  /*1ec50*/  HADD2.F32 R111, -RZ, R39.H1_H1 ;  /* 0x30000027ff6f7230 */ /* 0x000fe20000004100 */
[----:B------:R-:W-:Y:S01]  /*1ec60*/  F2FP.F16.F32.PACK_AB R94, R94, R121 ;  /* 0x000000795e5e723e */ /* 0x000fe200000000ff */
[----:B------:R-:W-:Y:S01]  /*1ec70*/  FFMA.FTZ R91, R95, R88, R124 ;  /* 0x000000585f5b7223 */ /* 0x000fe2000001007c */
[----:B------:R-:W-:-:S02]  /*1ec80*/  HADD2.F32 R88, -RZ, R43.H0_H0 ;  /* 0x2000002bff587230 */ /* 0x000fc40000004100 */
[----:B------:R-:W-:Y:S02]  /*1ec90*/  HADD2.F32 R124, -RZ, R51.H0_H0 ;  /* 0x20000033ff7c7230 */ /* 0x000fe40000004100 */
[----:B------:R-:W-:-:S03]  /*1eca0*/  HADD2.F32 R123, -RZ, R47.H1_H1 ;  /* 0x3000002fff7b7230 */ /* 0x000fc60000004100 */
[----:B------:R-:W-:Y:S01]  /*1ecb0*/  FFMA.FTZ R95, R95, R88, R124 ;  /* 0x000000585f5f7223 */ /* 0x000fe2000001007c */
[----:B------:R-:W-:Y:S02]  /*1ecc0*/  HADD2.F32 R88, -RZ, R51.H1_H1 ;  /* 0x30000033ff587230 */ /* 0x000fe40000004100 */
[----:B------:R-:W-:Y:S01]  /*1ecd0*/  FFMA.FTZ R122, R110, R111, R123 ;  /* 0x0000006f6e7a7223 */ /* 0x000fe2000001007b */
[----:B------:R-:W-:-:S04]  /*1ece0*/  HADD2.F32 R111, -RZ, R43.H1_H1 ;  /* 0x3000002bff6f7230 */ /* 0x000fc80000004100 */
[----:B------:R-:W-:Y:S01]  /*1ecf0*/  F2FP.F16.F32.PACK_AB R91, R122, R91 ;  /* 0x0000005b7a5b723e */ /* 0x000fe200000000ff */
[----:B------:R-:W-:Y:S01]  /*1ed00*/  FFMA.FTZ R110, R110, R111, R88 ;  /* 0x0000006f6e6e7223 */ /* 0x000fe20000010058 */
[----:B------:R-:W-:Y:S02]  /*1ed10*/  F2FP.F16.F32.PACK_AB R88, R92, R93 ;  /* 0x0000005d5c58723e */ /* 0x000fe400000000ff */
[----:B------:R-:W0:Y:S02]  /*1ed20*/  LDC.64 R92, c[0x0][0x428] ;  /* 0x00010a00ff5c7b82 */ /* 0x000e240000000a00 */
[----:B------:R-:W-:Y:S01]  /*1ed30*/  F2FP.F16.F32.PACK_AB R95, R110, R95 ;  /* 0x0000005f6e5f723e */ /* 0x000fe200000000ff */
[----:B0-----:R-:W-:-:S05]  /*1ed40*/  IMAD.WIDE.U32 R92, R10, 0x10, R92 ;  /* 0x000000100a5c7825 */ /* 0x001fca00078e005c */
[----:B------:R0:W-:Y:S02]  /*1ed50*/  STG.E.128 desc[UR6][R92.64], R88 ;  /* 0x000000585c007986 */ /* 0x0001e4000c101d06 */
[----:B0-----:R-:W0:Y:S01]  /*1ed60*/  LDC.64 R88, c[0x0][0x430] ;  /* 0x00010c00ff587b82 */ /* 0x001e220000000a00 */
[----:B------:R-:W-:Y:S02]  /*1ed70*/  F2FP.F16.F32.PACK_AB R93, R119, R120 ;  /* 0x00000078775d723e */ /* 0x000fe400000000ff */
[----:B------:R-:W-:Y:S01]  /*1ed80*/  F2FP.F16.F32.PACK_AB R92, R117, R118 ;  /* 0x00000076755c723e */ /* 0x000fe200000000ff */
[----:B0-----:R-:W-:-:S05]  /*1ed90*/  IMAD.WIDE.U32 R88, R10, 0x10, R88 ;  /* 0x000000100a587825 */ /* 0x001fca00078e0058 */
[----:B------:R4:W-:Y:S02]  /*1eda0*/  STG.E.128 desc[UR6][R88.64], R92 ;  /* 0x0000005c58007986 */ /* 0x0009e4000c101d06 */
.L_x_10824:
[----:B------:R-:W-:Y:S05]  /*1edb0*/  BSYNC.RECONVERGENT B0 ;  /* 0x0000000000007941 */ /* 0x000fea0003800200 */
.L_x_10823:
[----:B-1234-:R-:W1:Y:S02]  /*1edc0*/  LDC.64 R88, c[0x0][0x380] ;  /* 0x0000e000ff587b82 */ /* 0x01ee640000000a00 */
[----:B-1----:R-:W-:-:S05]  /*1edd0*/  IMAD R11, R88, 0x4, R11 ;  /* 0x00000004580b7824 */ /* 0x002fca00078e020b */
[----:B------:R-:W-:-:S13]  /*1ede0*/  ISETP.GE.AND P0, PT, R11, R89, PT ;  /* 0x000000590b00720c */ /* 0x000fda0003f06270 */
[----:B------:R-:W-:Y:S05]  /*1edf0*/  @!P0 BRA `(.L_x_10825) ;  /* 0xfffffe24007c8947 */ /* 0x000fea000383ffff */
[----:B------:R-:W-:Y:S05]  /*1ee00*/  EXIT ;  /* 0x000000000000794d */ /* 0x000fea0003800000 */
.L_x_10818:
        /* <DEDUP_REMOVED lines=8> */
.L_x_10827:
[----:B------:R-:W-:Y:S05]  /*1ee90*/  BSYNC B0 ;  /* 0x0000000000007941 */ /* 0x000fea0003800000 */
.L_x_10826:
        /* <DEDUP_REMOVED lines=10> */
.L_x_10828:
[----:B------:R-:W-:Y:S02]  /*1ef40*/  IMAD.MOV.U32 R91, RZ, RZ, 0x4 ;  /* 0x00000004ff5b7424 */ /* 0x000fe400078e00ff */
[----:B------:R-:W-:-:S04]  /*1ef50*/  IMAD.MOV.U32 R88, RZ, RZ, R121 ;  /* 0x000000ffff587224 */ /* 0x000fc800078e0079 */
[----:B------:R-:W-:-:S05]  /*1ef60*/  FADD.FTZ R110, R95, R88 ;  /* 0x000000585f6e7221 */ /* 0x000fca0000010000 */
[----:B------:R-:W-:-:S07]  /*1ef70*/  MOV R123, R110 ;  /* 0x0000006e007b7202 */ /* 0x000fce0000000f00 */
[----:B------:R-:W-:Y:S05]  /*1ef80*/  WARPSYNC.COLLECTIVE R94, `(.L_x_10829) ;  /* 0x000000005e087348 */ /* 0x000fea0003c00000 */
[----:B------:R0:W1:Y:S02]  /*1ef90*/  SHFL.BFLY P4, R121, R123, R91, R92 ;  /* 0x0c00005b7b797389 */ /* 0x000064000008005c */
[----:B01----:R-:W-:Y:S05]  /*1efa0*/  ENDCOLLECTIVE ;  /* 0x000000000000791b */ /* 0x003fea0003800000 */
.L_x_10829:
[----:B------:R-:W-:Y:S01]  /*1efb0*/  HFMA2 R91, -RZ, RZ, 0, 4.76837158203125e-07 ;  /* 0x00000008ff5b7431 */ /* 0x000fe200000001ff */
[----:B------:R-:W-:-:S05]  /*1efc0*/  MOV R93, R121 ;  /* 0x00000079005d7202 */ /* 0x000fca0000000f00 */
[----:B------:R-:W-:-:S04]  /*1efd0*/  FADD.FTZ R111, R110, R93 ;  /* 0x0000005d6e6f7221 */ /* 0x000fc80000010000 */
[----:B------:R-:W-:-:S07]  /*1efe0*/  IMAD.MOV.U32 R123, RZ, RZ, R111 ;  /* 0x000000ffff7b7224 */ /* 0x000fce00078e006f */
[----:B------:R-:W-:Y:S05]  /*1eff0*/  WARPSYNC.COLLECTIVE R94, `(.L_x_10830) ;  /* 0x000000005e087348 */ /* 0x000fea0003c00000 */
[----:B------:R0:W1:Y:S02]  /*1f000*/  SHFL.BFLY P4, R121, R123, R91, R92 ;  /* 0x0c00005b7b797389 */ /* 0x000064000008005c */
[----:B01----:R-:W-:Y:S05]  /*1f010*/  ENDCOLLECTIVE ;  /* 0x000000000000791b */ /* 0x003fea0003800000 */
.L_x_10830:
[----:B------:R-:W-:Y:S02]  /*1f020*/  IMAD.MOV.U32 R91, RZ, RZ, 0x10 ;  /* 0x00000010ff5b7424 */ /* 0x000fe400078e00ff */
[----:B------:R-:W-:-:S04]  /*1f030*/  IMAD.MOV.U32 R88, RZ, RZ, R121 ;  /* 0x000000ffff587224 */ /* 0x000fc800078e0079 */
[----:B------:R-:W-:-:S05]  /*1f040*/  FADD.FTZ R119, R111, R88 ;  /* 0x000000586f777221 */ /* 0x000fca0000010000 */
[----:B------:R-:W-:-:S07]  /*1f050*/  MOV R123, R119 ;  /* 0x00000077007b7202 */ /* 0x000fce0000000f00 */
[----:B------:R-:W-:Y:S05]  /*1f060*/  WARPSYNC.COLLECTIVE R94, `(.L_x_10831) ;  /* 0x000000005e087348 */ /* 0x000fea0003c00000 */
[----:B------:R0:W1:Y:S02]  /*1f070*/  SHFL.BFLY P4, R121, R123, R91, R92 ;  /* 0x0c00005b7b797389 */ /* 0x000064000008005c */
[----:B01----:R-:W-:Y:S05]  /*1f080*/  ENDCOLLECTIVE ;  /* 0x000000000000791b */ /* 0x003fea0003800000 */
.L_x_10831:
        /* <DEDUP_REMOVED lines=53> */
[----:B------:R-:W-:-:S03]  /*1f3e0*/  IMAD.MOV.U32 R92, RZ, RZ, 0x1f ;  /* 0x0000001fff5c7424 */ /* 0x000fc600078e00ff */
[----:B------:R-:W-:-:S07]  /*1f3f0*/  IMAD.MOV.U32 R123, RZ, RZ, R88 ;  /* 0x000000ffff7b7224 */ /* 0x000fce00078e0058 */
[----:B------:R-:W-:Y:S05]  /*1f400*/  WARPSYNC.COLLECTIVE R94, `(.L_x_10832) ;  /* 0x000000005e087348 */ /* 0x000fea0003c00000 */
[----:B------:R0:W1:Y:S02]  /*1f410*/  SHFL.BFLY P4, R121, R123, R91, R92 ;  /* 0x0c00005b7b797389 */ /* 0x000064000008005c */
[----:B01----:R-:W-:Y:S05]  /*1f420*/  ENDCOLLECTIVE ;  /* 0x000000000000791b */ /* 0x003fea0003800000 */
.L_x_10832:
[----:B------:R-:W-:Y:S01]  /*1f430*/  HFMA2 R91, -RZ, RZ, 0, 1.1920928955078125e-07 ;  /* 0x00000002ff5b7431 */ /* 0x000fe200000001ff */
[----:B------:R-:W-:-:S05]  /*1f440*/  MOV R89, R121 ;  /* 0x0000007900597202 */ /* 0x000fca0000000f00 */
[----:B------:R-:W-:-:S04]  /*1f450*/  FADD.FTZ R89, R88, R89 ;  /* 0x0000005958597221 */ /* 0x000fc80000010000 */
[----:B------:R-:W-:-:S07]  /*1f460*/  IMAD.MOV.U32 R123, RZ, RZ, R89 ;  /* 0x000000ffff7b7224 */ /* 0x000fce00078e0059 */
[----:B------:R-:W-:Y:S05]  /*1f470*/  WARPSYNC.COLLECTIVE R94, `(.L_x_10833) ;  /* 0x000000005e087348 */ /* 0x000fea0003c00000 */
[----:B------:R0:W1:Y:S02]  /*1f480*/  SHFL.BFLY P4, R121, R123, R91, R92 ;  /* 0x0c00005b7b797389 */ /* 0x000064000008005c */
[----:B01----:R-:W-:Y:S05]  /*1f490*/  ENDCOLLECTIVE ;  /* 0x000000000000791b */ /* 0x003fea0003800000 */
.L_x_10833:
[----:B------:R-:W-:Y:S02]  /*1f4a0*/  IMAD.MOV.U32 R91, RZ, RZ, 0x4 ;  /* 0x00000004ff5b7424 */ /* 0x000fe400078e00ff */
[----:B------:R-:W-:-:S04]  /*1f4b0*/  IMAD.MOV.U32 R110, RZ, RZ, R121 ;  /* 0x000000ffff6e7224 */ /* 0x000fc800078e0079 */
[----:B------:R-:W-:-:S05]  /*1f4c0*/  FADD.FTZ R110, R89, R110 ;  /* 0x0000006e596e7221 */ /* 0x000fca0000010000 */
[----:B------:R-:W-:-:S07]  /*1f4d0*/  MOV R123, R110 ;  /* 0x0000006e007b7202 */ /* 0x000fce0000000f00 */
[----:B------:R-:W-:Y:S05]  /*1f4e0*/  WARPSYNC.COLLECTIVE R94, `(.L_x_10834) ;  /* 0x000000005e087348 */ /* 0x000fea0003c00000 */
[----:B------:R0:W1:Y:S02]  /*1f4f0*/  SHFL.BFLY P4, R121, R123, R91, R92 ;  /* 0x0c00005b7b797389 */ /* 0x000064000008005c */
[----:B01----:R-:W-:Y:S05]  /*1f500*/  ENDCOLLECTIVE ;  /* 0x000000000000791b */ /* 0x003fea0003800000 */
.L_x_10834:
[----:B------:R-:W-:Y:S01]  /*1f510*/  HFMA2 R91, -RZ, RZ, 0, 4.76837158203125e-07 ;  /* 0x00000008ff5b7431 */ /* 0x000fe200000001ff */
[----:B------:R-:W-:-:S05]  /*1f520*/  MOV R95, R121 ;  /* 0x00000079005f7202 */ /* 0x000fca0000000f00 */
[----:B------:R-:W-:-:S04]  /*1f530*/  FADD.FTZ R95, R110, R95 ;  /* 0x0000005f6e5f7221 */ /* 0x000fc80000010000 */
[----:B------:R-:W-:-:S07]  /*1f540*/  IMAD.MOV.U32 R123, RZ, RZ, R95 ;  /* 0x000000ffff7b7224 */ /* 0x000fce00078e005f */
[----:B------:R-:W-:Y:S05]  /*1f550*/  WARPSYNC.COLLECTIVE R94, `(.L_x_10835) ;  /* 0x000000005e087348 */ /* 0x000fea0003c00000 */
[----:B------:R0:W1:Y:S02]  /*1f560*/  SHFL.BFLY P4, R121, R123, R91, R92 ;  /* 0x0c00005b7b797389 */ /* 0x000064000008005c */
[----:B01----:R-:W-:Y:S05]  /*1f570*/  ENDCOLLECTIVE ;  /* 0x000000000000791b */ /* 0x003fea0003800000 */
.L_x_10835:
[----:B------:R-:W-:Y:S02]  /*1f580*/  IMAD.MOV.U32 R91, RZ, RZ, 0x10 ;  /* 0x00000010ff5b7424 */ /* 0x000fe400078e00ff */
[----:B------:R-:W-:-:S04]  /*1f590*/  IMAD.MOV.U32 R120, RZ, RZ, R121 ;  /* 0x000000ffff787224 */ /* 0x000fc800078e0079 */
[----:B------:R-:W-:-:S05]  /*1f5a0*/  FADD.FTZ R120, R95, R120 ;  /* 0x000000785f787221 */ /* 0x000fca0000010000 */
[----:B------:R-:W-:-:S07]  /*1f5b0*/  MOV R123, R120 ;  /* 0x00000078007b7202 */ /* 0x000fce0000000f00 */
[----:B------:R-:W-:Y:S05]  /*1f5c0*/  WARPSYNC.COLLECTIVE R94, `(.L_x_10836) ;  /* 0x000000005e087348 */ /* 0x000fea0003c00000 */
[----:B------:R0:W1:Y:S02]  /*1f5d0*/  SHFL.BFLY P4, R121, R123, R91, R92 ;  /* 0x0c00005b7b797389 */ /* 0x000064000008005c */
[----:B01----:R-:W-:Y:S05]  /*1f5e0*/  ENDCOLLECTIVE ;  /* 0x000000000000791b */ /* 0x003fea0003800000 */
.L_x_10836:
[----:B------:R-:W-:Y:S01]  /*1f5f0*/  MOV R111, R121 ;  /* 0x00000079006f7202 */ /* 0x000fe20000000f00 */
[----:B------:R-:W-:Y:S06]  /*1f600*/  BRA `(.L_x_10837) ;  /* 0xffffffe400d87947 */ /* 0x000fec000383ffff */
.L_x_10838:
        /* <DEDUP_REMOVED lines=15> */
.L_x_17397:


//--------------------- .text._ZN10layer_norm31ln_parallel_residual_fwd_kernelINS_13Kernel_traitsI6__halfS2_fS2_fjLj768ELj1ELj4ELj1ELj16ENS_18Kernel_traits_baseILj768ES2_S2_fS2_fjLj128EEEEELb1ELb0ELb1EEEvNS_9FwdParamsE --------------------------
	.section	.text._ZN10layer_norm31ln_parallel_residual_fwd_kernelINS_13Kernel_traitsI6__halfS2_fS2_fjLj768ELj1ELj4ELj1ELj16ENS_18Kernel_traits_baseILj768ES2_S2_fS2_fjLj128EEEEELb1ELb0ELb1EEEvNS_9FwdParamsE,"ax",@progbits
	.align	128
        .global         _ZN10layer_norm31ln_parallel_residual_fwd_kernelINS_13Kernel_traitsI6__halfS2_fS2_fjLj768ELj1ELj4ELj1ELj16ENS_18Kernel_traits_baseILj768ES2_S2_fS2_fjLj128EEEEELb1ELb0ELb1EEEvNS_9FwdParamsE
        .type           _ZN10layer_norm31ln_parallel_residual_fwd_kernelINS_13Kernel_traitsI6__halfS2_fS2_fjLj768ELj1ELj4ELj1ELj16ENS_18Kernel_traits_baseILj768ES2_S2_fS2_fjLj128EEEEELb1ELb0ELb1EEEvNS_9FwdParamsE,@function
        .size           _ZN10layer_norm31ln_parallel_residual_fwd_kernelINS_13Kernel_traitsI6__halfS2_fS2_fjLj768ELj1ELj4ELj1ELj16ENS_18Kernel_traits_baseILj768ES2_S2_fS2_fjLj128EEEEELb1ELb0ELb1EEEvNS_9FwdParamsE,(.L_x_17398 - _ZN10layer_norm31ln_parallel_residual_fwd_kernelINS_13Kernel_traitsI6__halfS2_fS2_fjLj768ELj1ELj4ELj1ELj16ENS_18Kernel_traits_baseILj768ES2_S2_fS2_fjLj128EEEEELb1ELb0ELb1EEEvNS_9FwdParamsE)
        .other          _ZN10layer_norm31ln_parallel_residual_fwd_kernelINS_13Kernel_traitsI6__halfS2_fS2_fjLj768ELj1ELj4ELj1ELj16ENS_18Kernel_traits_baseILj768ES2_S2_fS2_fjLj128EEEEELb1ELb0ELb1EEEvNS_9FwdParamsE,@"STO_CUDA_ENTRY STV_DEFAULT"
_ZN10layer_norm31ln_parallel_residual_fwd_kernelINS_13Kernel_traitsI6__halfS2_fS2_fjLj768ELj1ELj4ELj1ELj16ENS_18Kernel_traits_baseILj768ES2_S2_fS2_fjLj128EEEEELb1ELb0ELb1EEEvNS_9FwdParamsE:
.text._ZN10layer_norm31ln_parallel_residual_fwd_kernelINS_13Kernel_traitsI6__halfS2_fS2_fjLj768ELj1ELj4ELj1ELj16ENS_18Kernel_traits_baseILj768ES2_S2_fS2_fjLj128EEEEELb1ELb0ELb1EEEvNS_9FwdParamsE:
        /* <DEDUP_REMOVED lines=56> */
[----:B------:R-:W5:Y:S01]  /*0380*/  LDG.E.128 R68, desc[UR6][R20.64+0x400] ;  /* 0x0004000614447981 */ /* 0x000f62000c1e1d00 */
[----:B------:R-:W-:Y:S01]  /*0390*/  IMAD.MOV.U32 R7, RZ, RZ, RZ ;  /* 0x000000ffff077224 */ /* 0x000fe200078e00ff */
[----:B------:R-:W-:Y:S02]  /*03a0*/  CS2R R8, SRZ ;  /* 0x0000000000087805 */ /* 0x000fe4000001ff00 */
[----:B------:R-:W-:Y:S01]  /*03b0*/  CS2R R10, SRZ ;  /* 0x00000000000a7805 */ /* 0x000fe2000001ff00 */
[----:B------:R-:W5:Y:S01]  /*03c0*/  LDG.E.128 R88, desc[UR6][R14.64] ;  /* 0x000000060e587981 */ /* 0x000f62000c1e1d00 */
[----:B------:R-:W-:-:S02]  /*03d0*/  CS2R R12, SRZ ;  /* 0x00000000000c7805 */ /* 0x000fc4000001ff00 */
[----:B------:R-:W-:Y:S01]  /*03e0*/  CS2R R16, SRZ ;  /* 0x0000000000107805 */ /* 0x000fe2000001ff00 */
[----:B------:R-:W-:Y:S01]  /*03f0*/  IMAD.MOV.U32 R18, RZ, RZ, RZ ;  /* 0x000000ffff127224 */ /* 0x000fe200078e00ff */
[----:B------:R-:W5:Y:S01]  /*0400*/  LDG.E.128 R84, desc[UR6][R14.64+0x200] ;  /* 0x000200060e547981 */ /* 0x000f62000c1e1d00 */
[----:B------:R-:W-:Y:S02]  /*0410*/  CS2R R66, SRZ ;  /* 0x0000000000427805 */ /* 0x000fe4000001ff00 */
[----:B------:R-:W-:Y:S02]  /*0420*/  CS2R R64, SRZ ;  /* 0x0000000000407805 */ /* 0x000fe4000001ff00 */
[----:B------:R-:W-:Y:S01]  /*0430*/  CS2R R62, SRZ ;  /* 0x00000000003e7805 */ /* 0x000fe2000001ff00 */
[----:B------:R0:W5:Y:S01]  /*0440*/  LDG.E.128 R80, desc[UR6][R14.64+0x400] ;  /* 0x000400060e507981 */ /* 0x000162000c1e1d00 */
[----:B------:R-:W-:Y:S02]  /*0450*/  CS2R R60, SRZ ;  /* 0x00000000003c7805 */ /* 0x000fe4000001ff00 */
[----:B------:R-:W-:-:S02]  /*0460*/  CS2R R58, SRZ ;  /* 0x00000000003a7805 */ /* 0x000fc4000001ff00 */
[----:B------:R-:W-:Y:S02]  /*0470*/  CS2R R56, SRZ ;  /* 0x0000000000387805 */ /* 0x000fe4000001ff00 */
[----:B0-----:R-:W-:Y:S01]  /*0480*/  CS2R R14, SRZ ;  /* 0x00000000000e7805 */ /* 0x001fe2000001ff00 */
[----:B------:R-:W-:Y:S06]  /*0490*/  BRA `(.L_x_10841) ;  /* 0x0000000400207947 */ /* 0x000fec0003800000 */
.L_x_10840:
        /* <DEDUP_REMOVED lines=8> */
[----:B--2---:R-:W-:-:S04]  /*0520*/  IMAD.WIDE.U32 R14, R2, 0x10, R10 ;  /* 0x00000010020e7825 */ /* 0x004fc800078e000a */
[----:B------:R-:W-:Y:S01]  /*0530*/  HFMA2 R7, -RZ, RZ, 0, 0 ;  /* 0x00000000ff077431 */ /* 0x000fe200000001ff */
[----:B------:R-:W5:Y:S01]  /*0540*/  LDG.E.128 R88, desc[UR6][R12.64] ;  /* 0x000000060c587981 */ /* 0x000f62000c1e1d00 */
[----:B------:R-:W-:Y:S02]  /*0550*/  CS2R R8, SRZ ;  /* 0x0000000000087805 */ /* 0x000fe4000001ff00 */
[----:B------:R-:W-:Y:S02]  /*0560*/  CS2R R10, SRZ ;  /* 0x00000000000a7805 */ /* 0x000fe4000001ff00 */
[----:B------:R-:W-:Y:S01]  /*0570*/  CS2R R16, SRZ ;  /* 0x0000000000107805 */ /* 0x000fe2000001ff00 */
[----:B------:R-:W5:Y:S01]  /*0580*/  LDG.E.128 R84, desc[UR6][R12.64+0x200] ;  /* 0x000200060c547981 */ /* 0x000f62000c1e1d00 */
[----:B------:R-:W-:-:S03]  /*0590*/  IMAD.MOV.U32 R18, RZ, RZ, RZ ;  /* 0x000000ffff127224 */ /* 0x000fc600078e00ff */
[----:B------:R0:W5:Y:S04]  /*05a0*/  LDG.E.128 R80, desc[UR6][R12.64+0x400] ;  /* 0x000400060c507981 */ /* 0x000168000c1e1d00 */
[----:B------:R-:W5:Y:S04]  /*05b0*/  LDG.E.128 R76, desc[UR6][R14.64] ;  /* 0x000000060e4c7981 */ /* 0x000f68000c1e1d00 */
[----:B------:R-:W5:Y:S01]  /*05c0*/  LDG.E.128 R72, desc[UR6][R14.64+0x200] ;  /* 0x000200060e487981 */ /* 0x000f62000c1e1d00 */
[----:B0-----:R-:W-:-:S03]  /*05d0*/  CS2R R12, SRZ ;  /* 0x00000000000c7805 */ /* 0x001fc6000001ff00 */
[----:B------:R0:W5:Y:S02]  /*05e0*/  LDG.E.128 R68, desc[UR6][R14.64+0x400] ;  /* 0x000400060e447981 */ /* 0x000164000c1e1d00 */
[----:B0-----:R-:W-:Y:S01]  /*05f0*/  CS2R R14, SRZ ;  /* 0x00000000000e7805 */ /* 0x001fe2000001ff00 */
[----:B------:R-:W-:Y:S06]  /*0600*/  BRA `(.L_x_10841) ;  /* 0x0000000000c47947 */ /* 0x000fec0003800000 */
.L_x_10839:
        /* <DEDUP_REMOVED lines=11> */
[----:B------:R-:W5:Y:S01]  /*06c0*/  LDG.E.128 R88, desc[UR6][R32.64] ;  /* 0x0000000620587981 */ /* 0x000f62000c1e1d00 */
[----:B---3--:R-:W-:-:S03]  /*06d0*/  IMAD.WIDE.U32 R34, R2, 0x10, R10 ;  /* 0x0000001002227825 */ /* 0x008fc600078e000a */
[----:B------:R-:W5:Y:S04]  /*06e0*/  LDG.E.128 R84, desc[UR6][R32.64+0x200] ;  /* 0x0002000620547981 */ /* 0x000f68000c1e1d00 */
[----:B------:R1:W3:Y:S04]  /*06f0*/  LDG.E.128 R8, desc[UR6][R16.64+0x200] ;  /* 0x0002000610087981 */ /* 0x0002e8000c1e1d00 */
[----:B------:R0:W5:Y:S04]  /*0700*/  LDG.E.128 R76, desc[UR6][R34.64] ;  /* 0x00000006224c7981 */ /* 0x000168000c1e1d00 */
[----:B------:R0:W5:Y:S04]  /*0710*/  LDG.E.128 R72, desc[UR6][R34.64+0x200] ;  /* 0x0002000622487981 */ /* 0x000168000c1e1d00 */
[----:B------:R0:W5:Y:S02]  /*0720*/  LDG.E.128 R80, desc[UR6][R32.64+0x400] ;  /* 0x0004000620507981 */ /* 0x000164000c1e1d00 */
[----:B0-----:R-:W-:-:S02]  /*0730*/  @P0 IMAD.WIDE.U32 R36, R2, 0x10, R36 ;  /* 0x0000001002240825 */ /* 0x001fc400078e0024 */
[----:B------:R0:W5:Y:S04]  /*0740*/  LDG.E.128 R68, desc[UR6][R34.64+0x400] ;  /* 0x0004000622447981 */ /* 0x000168000c1e1d00 */
[----:B------:R0:W5:Y:S04]  /*0750*/  @P0 LDG.E.128 R56, desc[UR6][R36.64] ;  /* 0x0000000624380981 */ /* 0x000168000c1e1d00 */
[----:B------:R0:W5:Y:S04]  /*0760*/  @P0 LDG.E.128 R60, desc[UR6][R36.64+0x200] ;  /* 0x00020006243c0981 */ /* 0x000168000c1e1d00 */
[----:B------:R0:W5:Y:S01]  /*0770*/  @P0 LDG.E.128 R64, desc[UR6][R36.64+0x400] ;  /* 0x0004000624400981 */ /* 0x000162000c1e1d00 */
[----:B----4-:R-:W-:Y:S01]  /*0780*/  @P0 IMAD.MOV.U32 R18, RZ, RZ, R12 ;  /* 0x000000ffff120224 */ /* 0x010fe200078e000c */
[-C--:B-1----:R-:W-:Y:S01]  /*0790*/  @P0 MOV R17, R13.reuse ;  /* 0x0000000d00110202 */ /* 0x082fe20000000f00 */
[----:B------:R-:W-:Y:S01]  /*07a0*/  @P0 IMAD.MOV.U32 R16, RZ, RZ, R14 ;  /* 0x000000ffff100224 */ /* 0x000fe200078e000e */
[----:B------:R-:W-:Y:S01]  /*07b0*/  @!P0 MOV R17, R13 ;  /* 0x0000000d00118202 */ /* 0x000fe20000000f00 */
[----:B------:R-:W-:-:S02]  /*07c0*/  @!P0 IMAD.MOV.U32 R18, RZ, RZ, R12 ;  /* 0x000000ffff128224 */ /* 0x000fc400078e000c */
[----:B------:R-:W-:Y:S02]  /*07d0*/  @!P0 IMAD.MOV.U32 R16, RZ, RZ, R14 ;  /* 0x000000ffff108224 */ /* 0x000fe400078e000e */
[----:B--2---:R-:W-:Y:S01]  /*07e0*/  @P0 IMAD.MOV.U32 R7, RZ, RZ, R23 ;  /* 0x000000ffff070224 */ /* 0x004fe200078e0017 */
[----:B------:R-:W-:Y:S01]  /*07f0*/  @!P0 MOV R7, R23 ;  /* 0x0000001700078202 */ /* 0x000fe20000000f00 */
[----:B---3--:R-:W-:Y:S01]  /*0800*/  @P0 IMAD.MOV.U32 R14, RZ, RZ, R8 ;  /* 0x000000ffff0e0224 */ /* 0x008fe200078e0008 */
[-C--:B------:R-:W-:Y:S01]  /*0810*/  @P0 MOV R13, R9.reuse ;  /* 0x00000009000d0202 */ /* 0x080fe20000000f00 */
[----:B------:R-:W-:Y:S01]  /*0820*/  @P0 IMAD.MOV.U32 R12, RZ, RZ, R10 ;  /* 0x000000ffff0c0224 */ /* 0x000fe200078e000a */
[----:B------:R-:W-:Y:S01]  /*0830*/  @!P0 MOV R13, R9 ;  /* 0x00000009000d8202 */ /* 0x000fe20000000f00 */
[----:B------:R-:W-:Y:S01]  /*0840*/  @!P0 IMAD.MOV.U32 R14, RZ, RZ, R8 ;  /* 0x000000ffff0e8224 */ /* 0x000fe200078e0008 */
[----:B------:R-:W-:Y:S01]  /*0850*/  @P0 MOV R9, R21 ;  /* 0x0000001500090202 */ /* 0x000fe20000000f00 */
[----:B------:R-:W-:-:S02]  /*0860*/  @!P0 IMAD.MOV.U32 R12, RZ, RZ, R10 ;  /* 0x000000ffff0c8224 */ /* 0x000fc400078e000a */
[----:B------:R-:W-:Y:S01]  /*0870*/  @P0 IMAD.MOV.U32 R10, RZ, RZ, R20 ;  /* 0x000000ffff0a0224 */ /* 0x000fe200078e0014 */
[----:B------:R-:W-:Y:S01]  /*0880*/  @!P0 MOV R10, R20 ;  /* 0x00000014000a8202 */ /* 0x000fe20000000f00 */
[--C-:B------:R-:W-:Y:S02]  /*0890*/  @P0 IMAD.MOV.U32 R8, RZ, RZ, R22.reuse ;  /* 0x000000ffff080224 */ /* 0x100fe400078e0016 */
        /* <DEDUP_REMOVED lines=8> */
.L_x_10841:
[----:B------:R-:W0:Y:S02]  /*0920*/  LDCU UR4, c[0x0][0x384] ;  /* 0x00007080ff0477ac */ /* 0x000e240008000800 */
[----:B0-----:R-:W-:-:S13]  /*0930*/  ISETP.GE.AND P0, PT, R3, UR4, PT ;  /* 0x0000000403007c0c */ /* 0x001fda000bf06270 */
[----:B------:R-:W-:Y:S05]  /*0940*/  @P0 EXIT ;  /* 0x000000000000094d */ /* 0x000fea0003800000 */
[----:B------:R-:W-:Y:S01]  /*0950*/  IMAD.HI.U32 R23, R5, -0x2daee0ad, RZ ;  /* 0xd2511f5305177827 */ /* 0x000fe200078e00ff */
[----:B------:R-:W0:Y:S01]  /*0960*/  LDCU.64 UR4, c[0x0][0x398] ;  /* 0x00007300ff0477ac */ /* 0x000e220008000a00 */
[----:B------:R-:W-:Y:S02]  /*0970*/  LOP3.LUT R122, R122, 0x3, RZ, 0xc0, !PT ;  /* 0x000000037a7a7812 */ /* 0x000fe400078ec0ff */
[C---:B------:R-:W-:Y:S01]  /*0980*/  IMAD.HI.U32 R21, R0.reuse, -0x326172a9, RZ ;  /* 0xcd9e8d5700157827 */ /* 0x040fe200078e00ff */
[----:B------:R-:W-:Y:S01]  /*0990*/  LOP3.LUT R23, R23, R101, RZ, 0x3c, !PT ;  /* 0x0000006517177212 */ /* 0x000fe200078e3cff */
[----:B------:R-:W1:Y:S02]  /*09a0*/  LDCU UR11, c[0x0][0x404] ;  /* 0x00008080ff0b77ac */ /* 0x000e640008000800 */
[----:B------:R-:W-:Y:S01]  /*09b0*/  IMAD R31, R0, -0x326172a9, RZ ;  /* 0xcd9e8d57001f7824 */ /* 0x000fe200078e02ff */
[----:B------:R-:W-:Y:S01]  /*09c0*/  LOP3.LUT R21, R6, R21, R100, 0x96, !PT ;  /* 0x0000001506157212 */ /* 0x000fe200078e9664 */
[----:B------:R-:W-:Y:S01]  /*09d0*/  IMAD.HI.U32 R20, R23, -0x326172a9, RZ ;  /* 0xcd9e8d5717147827 */ /* 0x000fe200078e00ff */
[----:B------:R-:W2:Y:S03]  /*09e0*/  LDCU UR12, c[0x0][0x408] ;  /* 0x00008100ff0c77ac */ /* 0x000ea60008000800 */
[----:B------:R-:W-:Y:S01]  /*09f0*/  IMAD R33, R5, -0x2daee0ad, RZ ;  /* 0xd2511f5305217824 */ /* 0x000fe200078e02ff */
[----:B------:R-:W-:Y:S01]  /*0a00*/  LOP3.LUT R20, R38, R31, R20, 0x96, !PT ;  /* 0x0000001f26147212 */ /* 0x000fe200078e9614 */
[C---:B------:R-:W-:Y:S01]  /*0a10*/  IMAD.HI.U32 R22, R21.reuse, -0x2daee0ad, RZ ;  /* 0xd2511f5315167827 */ /* 0x040fe200078e00ff */
[----:B------:R-:W3:Y:S03]  /*0a20*/  LDCU UR10, c[0x0][0x448] ;  /* 0x00008900ff0a77ac */ /* 0x000ee60008000800 */
[----:B------:R-:W-:Y:S01]  /*0a30*/  IMAD R34, R21, -0x2daee0ad, RZ ;  /* 0xd2511f5315227824 */ /* 0x000fe200078e02ff */
[----:B------:R-:W-:Y:S01]  /*0a40*/  LOP3.LUT R22, R39, R33, R22, 0x96, !PT ;  /* 0x0000002127167212 */ /* 0x000fe200078e9616 */
[----:B------:R-:W-:Y:S01]  /*0a50*/  IMAD.HI.U32 R21, R20, -0x2daee0ad, RZ ;  /* 0xd2511f5314157827 */ /* 0x000fe200078e00ff */
[----:B0-----:R-:W-:Y:S01]  /*0a60*/  UISETP.NE.U32.AND UP0, UPT, UR4, URZ, UPT ;  /* 0x000000ff0400728c */ /* 0x001fe2000bf05070 */
[----:B------:R-:W0:Y:S02]  /*0a70*/  LDCU UR4, c[0x0][0x388] ;  /* 0x00007100ff0477ac */ /* 0x000e240008000800 */
[----:B------:R-:W-:Y:S01]  /*0a80*/  IMAD R32, R23, -0x326172a9, RZ ;  /* 0xcd9e8d5717207824 */ /* 0x000fe200078e02ff */
[----:B------:R-:W-:Y:S01]  /*0a90*/  LOP3.LUT R21, R41, R34, R21, 0x96, !PT ;  /* 0x0000002229157212 */ /* 0x000fe200078e9615 */
[C---:B------:R-:W-:Y:S01]  /*0aa0*/  IMAD.HI.U32 R23, R22.reuse, -0x326172a9, RZ ;  /* 0xcd9e8d5716177827 */ /* 0x040fe200078e00ff */
[----:B------:R-:W-:Y:S01]  /*0ab0*/  UISETP.NE.AND.EX UP0, UPT, UR5, URZ, UPT, UP0 ;  /* 0x000000ff0500728c */ /* 0x000fe2000bf05300 */
[----:B------:R-:W4:Y:S02]  /*0ac0*/  LDCU.U8 UR5, c[0x0][0x410] ;  /* 0x00008200ff0577ac */ /* 0x000f240008000000 */
[----:B------:R-:W-:Y:S01]  /*0ad0*/  IMAD R22, R22, -0x326172a9, RZ ;  /* 0xcd9e8d5716167824 */ /* 0x000fe200078e02ff */
[----:B------:R-:W-:Y:S01]  /*0ae0*/  LOP3.LUT R23, R40, R32, R23, 0x96, !PT ;  /* 0x0000002028177212 */ /* 0x000fe200078e9617 */
[----:B------:R-:W-:Y:S01]  /*0af0*/  IMAD.HI.U32 R31, R21, -0x326172a9, RZ ;  /* 0xcd9e8d57151f7827 */ /* 0x000fe200078e00ff */
[----:B------:R-:W-:Y:S01]  /*0b00*/  PLOP3.LUT P0, PT, PT, PT, UP0, 0x80, 0x8 ;  /* 0x000000000008781c */ /* 0x000fe20003f0f008 */
        /* <DEDUP_REMOVED lines=20> */
[----:B------:R-:W-:Y:S02]  /*0c50*/  VIADD R29, R101, 0x646e171e ;  /* 0x646e171e651d7836 */ /* 0x000fe40000000000 */
[----:B------:R-:W-:Y:S02]  /*0c60*/  VIADD R27, R100, 0xb54cda56 ;  /* 0xb54cda56641b7836 */ /* 0x000fe40000000000 */
        /* <DEDUP_REMOVED lines=23> */
[----:B01234-:R-:W-:-:S07]  /*0de0*/  IMAD R102, R20, -0x2daee0ad, RZ ;  /* 0xd2511f5314667824 */ /* 0x01ffce00078e02ff */
.L_x_11212:
        /* <DEDUP_REMOVED lines=25> */
[----:B------:R-:W-:Y:S02]  /*0f80*/  VIADD R109, R100, 0x1715609d ;  /* 0x1715609d646d7836 */ /* 0x000fe40000000000 */
[C---:B------:R-:W-:Y:S02]  /*0f90*/  VIADD R111, R101.reuse, 0xa9066899 ;  /* 0xa9066899656f7836 */ /* 0x040fe40000000000 */
        /* <DEDUP_REMOVED lines=20> */
.L_x_10845:
        /* <DEDUP_REMOVED lines=13> */
.L_x_10847:
[----:B------:R-:W-:Y:S05]  /*11b0*/  BSYNC.RECONVERGENT B1 ;  /* 0x0000000000017941 */ /* 0x000fea0003800200 */
.L_x_10846:
        /* <DEDUP_REMOVED lines=47> */
[----:B------:R-:W-:Y:S02]  /*14b0*/  IMAD.MOV.U32 R28, RZ, RZ, R30 ;  /* 0x000000ffff1c7224 */ /* 0x000fe400078e001e */
[----:B------:R-:W-:-:S07]  /*14c0*/  IMAD.MOV.U32 R31, RZ, RZ, RZ ;  /* 0x000000ffff1f7224 */ /* 0x000fce00078e00ff */
.L_x_10844:
[----:B------:R-:W-:Y:S05]  /*14d0*/  BSYNC.RECONVERGENT B0 ;  /* 0x0000000000007941 */ /* 0x000fea0003800200 */
.L_x_10843:
[----:B------:R-:W-:Y:S01]  /*14e0*/  ISETP.NE.AND P0, PT, R31, 0x1, PT ;  /* 0x000000011f00780c */ /* 0x000fe20003f05270 */
[----:B------:R-:W-:Y:S01]  /*14f0*/  IMAD.U32 R120, RZ, RZ, UR11 ;  /* 0x0000000bff787e24 */ /* 0x000fe2000f8e00ff */
[----:B------:R-:W-:Y:S01]  /*1500*/  I2FP.F32.U32 R30, R29 ;  /* 0x0000001d001e7245 */ /* 0x000fe20000201000 */
[----:B------:R-:W-:Y:S01]  /*1510*/  BSSY.RECONVERGENT B0, `(.L_x_10848) ;  /* 0x000004f000007945 */ /* 0x000fe20003800200 */
[----:B------:R-:W-:Y:S02]  /*1520*/  HFMA2 R35, -RZ, RZ, 0, 1.1920928955078125e-07 ;  /* 0x00000002ff237431 */ /* 0x000fe400000001ff */
[----:B-----5:R-:W-:Y:S02]  /*1530*/  HADD2.F32 R42, -RZ, R24.H0_H0 ;  /* 0x20000018ff2a7230 */ /* 0x020fe40000004100 */
        /* <DEDUP_REMOVED lines=13> */
.L_x_10850:
        /* <DEDUP_REMOVED lines=13> */
.L_x_10852:
[----:B------:R-:W-:Y:S05]  /*16e0*/  BSYNC.RECONVERGENT B1 ;  /* 0x0000000000017941 */ /* 0x000fea0003800200 */
.L_x_10851:
        /* <DEDUP_REMOVED lines=49> */
.L_x_10849:
[----:B------:R-:W-:Y:S05]  /*1a00*/  BSYNC.RECONVERGENT B0 ;  /* 0x0000000000007941 */ /* 0x000fea0003800200 */
.L_x_10848:
[----:B------:R-:W-:Y:S01]  /*1a10*/  ISETP.NE.AND P0, PT, R35, 0x1, PT ;  /* 0x000000012300780c */ /* 0x000fe20003f05270 */
[----:B------:R-:W-:Y:S01]  /*1a20*/  BSSY.RECONVERGENT B0, `(.L_x_10853) ;  /* 0x0000050000007945 */ /* 0x000fe20003800200 */
[----:B------:R-:W-:Y:S01]  /*1a30*/  I2FP.F32.U32 R34, R29 ;  /* 0x0000001d00227245 */ /* 0x000fe20000201000 */
[----:B------:R-:W-:Y:S01]  /*1a40*/  HADD2.F32 R94, -RZ, R24.H1_H1 ;  /* 0x30000018ff5e7230 */ /* 0x000fe20000004100 */
        /* <DEDUP_REMOVED lines=14> */
.L_x_10855:
        /* <DEDUP_REMOVED lines=13> */
.L_x_10857:
[----:B------:R-:W-:Y:S05]  /*1c00*/  BSYNC.RECONVERGENT B1 ;  /* 0x0000000000017941 */ /* 0x000fea0003800200 */
.L_x_10856:
        /* <DEDUP_REMOVED lines=37> */
[----:B------:R-:W-:Y:S02]  /*1e60*/  LOP3.LUT R31, R31, R40, R35, 0x96, !PT ;  /* 0x000000281f1f7212 */ /* 0x000fe400078e9623 */
[----:B------:R-:W-:-:S03]  /*1e70*/  LOP3.LUT R124, R118, R38, R37, 0x96, !PT ;  /* 0x00000026767c7212 */ /* 0x000fc600078e9625 */
[----:B------:R-:W-:-:S04]  /*1e80*/  IMAD.WIDE.U32 R38, R31, -0x2daee0ad, RZ ;  /* 0xd2511f531f267825 */ /* 0x000fc800078e00ff */
[----:B------:R-:W-:Y:S02]  /*1e90*/  HFMA2 R31, -RZ, RZ, 0, 0 ;  /* 0x00000000ff1f7431 */ /* 0x000fe400000001ff */
        /* <DEDUP_REMOVED lines=8> */
.L_x_10854:
[----:B------:R-:W-:Y:S05]  /*1f20*/  BSYNC.RECONVERGENT B0 ;  /* 0x0000000000007941 */ /* 0x000fea0003800200 */
.L_x_10853:
[----:B------:R-:W-:Y:S01]  /*1f30*/  ISETP.NE.AND P0, PT, R31, 0x1, PT ;  /* 0x000000011f00780c */ /* 0x000fe20003f05270 */
[----:B------:R-:W-:Y:S01]  /*1f40*/  BSSY.RECONVERGENT B0, `(.L_x_10858) ;  /* 0x0000050000007945 */ /* 0x000fe20003800200 */
[----:B------:R-:W-:Y:S01]  /*1f50*/  I2FP.F32.U32 R24, R24 ;  /* 0x0000001800187245 */ /* 0x000fe20000201000 */
[----:B------:R-:W-:Y:S02]  /*1f60*/  HADD2.F32 R114, -RZ, R25.H0_H0 ;  /* 0x20000019ff727230 */ /* 0x000fe40000004100 */
        /* <DEDUP_REMOVED lines=14> */
.L_x_10860:
        /* <DEDUP_REMOVED lines=13> */
.L_x_10862:
[----:B------:R-:W-:Y:S05]  /*2120*/  BSYNC.RECONVERGENT B1 ;  /* 0x0000000000017941 */ /* 0x000fea0003800200 */
.L_x_10861:
[----:B------:R-:W-:Y:S01]  /*2130*/  IMAD.WIDE.U32 R36, R0, -0x326172a9, RZ ;  /* 0xcd9e8d5700247825 */ /* 0x000fe200078e00ff */
[----:B------:R-:W-:Y:S02]  /*2140*/  LOP3.LUT R34, R19, R39, R101, 0x96, !PT ;  /* 0x0000002713227212 */ /* 0x000fe400078e9665 */
[----:B------:R-:W-:Y:S01]  /*2150*/  MOV R24, R28 ;  /* 0x0000001c00187202 */ /* 0x000fe20000000f00 */
        /* <DEDUP_REMOVED lines=46> */
.L_x_10859:
[----:B------:R-:W-:Y:S05]  /*2440*/  BSYNC.RECONVERGENT B0 ;  /* 0x0000000000007941 */ /* 0x000fea0003800200 */
.L_x_10858:
[----:B------:R-:W-:Y:S01]  /*2450*/  ISETP.NE.AND P0, PT, R34, 0x1, PT ;  /* 0x000000012200780c */ /* 0x000fe20003f05270 */
[----:B------:R-:W-:Y:S01]  /*2460*/  BSSY.RECONVERGENT B0, `(.L_x_10863) ;  /* 0x000004f000007945 */ /* 0x000fe20003800200 */
[----:B------:R-:W-:Y:S01]  /*2470*/  I2FP.F32.U32 R24, R24 ;  /* 0x0000001800187245 */ /* 0x000fe20000201000 */
[----:B------:R-:W-:-:S04]  /*2480*/  HADD2.F32 R122, -RZ, R25.H1_H1 ;  /* 0x30000019ff7a7230 */ /* 0x000fc80000004100 */
[----:B------:R-:W-:Y:S01]  /*2490*/  FFMA.FTZ R29, R24, R119, 1.1641532182693481445e-10 ;  /* 0x2f000000181d7423 */ /* 0x000fe20000010077 */
[----:B------:R-:W-:-:S04]  /*24a0*/  IMAD.MOV.U32 R24, RZ, RZ, R126 ;  /* 0x000000ffff187224 */ /* 0x000fc800078e007e */
[----:B------:R-:W-:Y:S01]  /*24b0*/  FSETP.LE.FTZ.AND P2, PT, R29, R120, PT ;  /* 0x000000781d00720b */ /* 0x000fe20003f53000 */
[----:B------:R-:W-:Y:S01]  /*24c0*/  HFMA2 R29, -RZ, RZ, 0, 1.1920928955078125e-07 ;  /* 0x00000002ff1d7431 */ /* 0x000fe200000001ff */
        /* <DEDUP_REMOVED lines=9> */
.L_x_10865:
        /* <DEDUP_REMOVED lines=13> */
.L_x_10867:
[----:B------:R-:W-:Y:S05]  /*2630*/  BSYNC.RECONVERGENT B1 ;  /* 0x0000000000017941 */ /* 0x000fea0003800200 */
.L_x_10866:
        /* <DEDUP_REMOVED lines=49> */
.L_x_10864:
[----:B------:R-:W-:Y:S05]  /*2950*/  BSYNC.RECONVERGENT B0 ;  /* 0x0000000000007941 */ /* 0x000fea0003800200 */
.L_x_10863:
[----:B------:R-:W-:Y:S01]  /*2960*/  ISETP.NE.AND P0, PT, R29, 0x1, PT ;  /* 0x000000011d00780c */ /* 0x000fe20003f05270 */
[----:B------:R-:W-:Y:S01]  /*2970*/  BSSY.RECONVERGENT B0, `(.L_x_10868) ;  /* 0x000004f000007945 */ /* 0x000fe20003800200 */
[----:B------:R-:W-:Y:S01]  /*2980*/  I2FP.F32.U32 R24, R24 ;  /* 0x0000001800187245 */ /* 0x000fe20000201000 */
[----:B------:R-:W-:Y:S02]  /*2990*/  HADD2.F32 R116, -RZ, R26.H0_H0 ;  /* 0x2000001aff747230 */ /* 0x000fe40000004100 */
        /* <DEDUP_REMOVED lines=13> */
.L_x_10870:
        /* <DEDUP_REMOVED lines=13> */
.L_x_10872:
[----:B------:R-:W-:Y:S05]  /*2b40*/  BSYNC.RECONVERGENT B1 ;  /* 0x0000000000017941 */ /* 0x000fea0003800200 */
.L_x_10871:
[----:B------:R-:W-:Y:S01]  /*2b50*/  IMAD.WIDE.U32 R24, R0, -0x326172a9, RZ ;  /* 0xcd9e8d5700187825 */ /* 0x000fe200078e00ff */
[----:B------:R-:W-:Y:S02]  /*2b60*/  LOP3.LUT R36, R19, R35, R101, 0x96, !PT ;  /* 0x0000002313247212 */ /* 0x000fe400078e9665 */
[----:B------:R-:W-:Y:S01]  /*2b70*/  IADD3 R31, PT, PT, R101, 0x646e171e, RZ ;  /* 0x646e171e651f7810 */ /* 0x000fe20007ffe0ff */
        /* <DEDUP_REMOVED lines=46> */
.L_x_10869:
[----:B------:R-:W-:Y:S05]  /*2e60*/  BSYNC.RECONVERGENT B0 ;  /* 0x0000000000007941 */ /* 0x000fea0003800200 */
.L_x_10868:
[----:B------:R-:W-:Y:S01]  /*2e70*/  ISETP.NE.AND P4, PT, R31, 0x1, PT ;  /* 0x000000011f00780c */ /* 0x000fe20003f85270 */
[----:B------:R-:W-:Y:S01]  /*2e80*/  BSSY.RECONVERGENT B0, `(.L_x_10873) ;  /* 0x000004f000007945 */ /* 0x000fe20003800200 */
[----:B------:R-:W-:Y:S01]  /*2e90*/  I2FP.F32.U32 R24, R24 ;  /* 0x0000001800187245 */ /* 0x000fe20000201000 */
[----:B------:R-:W-:Y:S02]  /*2ea0*/  HADD2.F32 R26, -RZ, R26.H1_H1 ;  /* 0x3000001aff1a7230 */ /* 0x000fe40000004100 */
[----:B------:R-:W-:Y:S02]  /*2eb0*/  IMAD.MOV.U32 R29, RZ, RZ, 0x2 ;  /* 0x00000002ff1d7424 */ /* 0x000fe400078e00ff */
        /* <DEDUP_REMOVED lines=12> */
.L_x_10875:
        /* <DEDUP_REMOVED lines=13> */
.L_x_10877:
[----:B------:R-:W-:Y:S05]  /*3050*/  BSYNC.RECONVERGENT B1 ;  /* 0x0000000000017941 */ /* 0x000fea0003800200 */
.L_x_10876:
[----:B------:R-:W-:Y:S01]  /*3060*/  IMAD.WIDE.U32 R24, R0, -0x326172a9, RZ ;  /* 0xcd9e8d5700187825 */ /* 0x000fe200078e00ff */
[----:B------:R-:W-:Y:S02]  /*3070*/  LOP3.LUT R34, R19, R39, R101, 0x96, !PT ;  /* 0x0000002713227212 */ /* 0x000fe400078e9665 */
[----:B------:R-:W-:Y:S01]  /*3080*/  IADD3 R29, PT, PT, R100, 0x3c6ef372, RZ ;  /* 0x3c6ef372641d7810 */ /* 0x000fe20007ffe0ff */
        /* <DEDUP_REMOVED lines=46> */
.L_x_10874:
[----:B------:R-:W-:Y:S05]  /*3370*/  BSYNC.RECONVERGENT B0 ;  /* 0x0000000000007941 */ /* 0x000fea0003800200 */
.L_x_10873:
        /* <DEDUP_REMOVED lines=17> */
.L_x_10880:
        /* <DEDUP_REMOVED lines=13> */
.L_x_10882:
[----:B------:R-:W-:Y:S05]  /*3560*/  BSYNC.RECONVERGENT B1 ;  /* 0x0000000000017941 */ /* 0x000fea0003800200 */
.L_x_10881:
        /* <DEDUP_REMOVED lines=49> */
.L_x_10879:
[----:B------:R-:W-:Y:S05]  /*3880*/  BSYNC.RECONVERGENT B0 ;  /* 0x0000000000007941 */ /* 0x000fea0003800200 */
.L_x_10878:
[----:B------:R-:W-:Y:S01]  /*3890*/  IMAD.U32 R121, RZ, RZ, UR12 ;  /* 0x0000000cff797e24 */ /* 0x000fe2000f8e00ff */
[----:B------:R-:W-:Y:S01]  /*38a0*/  P2R R29, PR, RZ, 0x2 ;  /* 0x00000002ff1d7803 */ /* 0x000fe20000000000 */
[----:B------:R-:W-:Y:S01]  /*38b0*/  HADD2.F32 R34, -RZ, R27.H1_H1 ;  /* 0x3000001bff227230 */ /* 0x000fe20000004100 */
[----:B------:R-:W-:Y:S01]  /*38c0*/  I2FP.F32.U32 R24, R24 ;  /* 0x0000001800187245 */ /* 0x000fe20000201000 */
[-C--:B------:R-:W-:Y:S01]  /*38d0*/  FMUL.FTZ R114, R114, R121.reuse ;  /* 0x0000007972727220 */ /* 0x080fe20000410000 */
[----:B------:R-:W-:Y:S01]  /*38e0*/  ISETP.NE.AND P1, PT, R102, RZ, PT ;  /* 0x000000ff6600720c */ /* 0x000fe20003f25270 */
[----:B------:R-:W-:Y:S01]  /*38f0*/  FMUL.FTZ R36, R42, R121 ;  /* 0x000000792a247220 */ /* 0x000fe20000410000 */
[----:B------:R-:W-:Y:S01]  /*3900*/  ISETP.NE.AND P5, PT, R30, RZ, PT ;  /* 0x000000ff1e00720c */ /* 0x000fe20003fa5270 */
[----:B------:R-:W-:Y:S01]  /*3910*/  FFMA.FTZ R25, R24, R119, 1.1641532182693481445e-10 ;  /* 0x2f00000018197423 */ /* 0x000fe20000010077 */
[----:B------:R-:W-:Y:S01]  /*3920*/  FSEL R38, R114, RZ, P1 ;  /* 0x000000ff72267208 */ /* 0x000fe20000800000 */
[-C--:B------:R-:W-:Y:S01]  /*3930*/  FMUL.FTZ R128, R128, R121.reuse ;  /* 0x0000007980807220 */ /* 0x080fe20000410000 */
[----:B------:R-:W-:Y:S01]  /*3940*/  ISETP.NE.AND P1, PT, R29, RZ, PT ;  /* 0x000000ff1d00720c */ /* 0x000fe20003f25270 */
[-C--:B------:R-:W-:Y:S01]  /*3950*/  FMUL.FTZ R26, R26, R121.reuse ;  /* 0x000000791a1a7220 */ /* 0x080fe20000410000 */
[-C--:B------:R-:W-:Y:S01]  /*3960*/  FMUL.FTZ R116, R116, R121.reuse ;  /* 0x0000007974747220 */ /* 0x080fe20000410000 */
[-C--:B------:R-:W-:Y:S01]  /*3970*/  FMUL.FTZ R122, R122, R121.reuse ;  /* 0x000000797a7a7220 */ /* 0x080fe20000410000 */
[-C--:B------:R-:W-:Y:S01]  /*3980*/  FMUL.FTZ R94, R94, R121.reuse ;  /* 0x000000795e5e7220 */ /* 0x080fe20000410000 */
[----:B------:R-:W-:Y:S01]  /*3990*/  FMUL.FTZ R34, R34, R121 ;  /* 0x0000007922227220 */ /* 0x000fe20000410000 */
        /* <DEDUP_REMOVED lines=17> */
[----:B------:R-:W-:Y:S01]  /*3ab0*/  @P1 FADD.FTZ R43, R47, R43 ;  /* 0x0000002b2f2b1221 */ /* 0x000fe20000010000 */
[----:B------:R-:W-:Y:S09]  /*3ac0*/  BRA `(.L_x_10883) ;  /* 0x0000004c00a47947 */ /* 0x000ff20003800000 */
.L_x_10842:
[----:B------:R-:W-:Y:S01]  /*3ad0*/  ISETP.NE.AND P0, PT, R122, 0x1, PT ;  /* 0x000000017a00780c */ /* 0x000fe20003f05270 */
[----:B------:R-:W-:Y:S01]  /*3ae0*/  BSSY.RECONVERGENT B0, `(.L_x_10884) ;  /* 0x000004e000007945 */ /* 0x000fe20003800200 */
[C---:B------:R-:W-:Y:S01]  /*3af0*/  IADD3 R99, PT, PT, R101.reuse, 0x32370b8f, RZ ;  /* 0x32370b8f65637810 */ /* 0x040fe20007ffe0ff */
        /* <DEDUP_REMOVED lines=20> */
.L_x_10886:
        /* <DEDUP_REMOVED lines=13> */
.L_x_10888:
[----:B------:R-:W-:Y:S05]  /*3d10*/  BSYNC.RECONVERGENT B1 ;  /* 0x0000000000017941 */ /* 0x000fea0003800200 */
.L_x_10887:
        /* <DEDUP_REMOVED lines=42> */
.L_x_10885:
[----:B------:R-:W-:Y:S05]  /*3fc0*/  BSYNC.RECONVERGENT B0 ;  /* 0x0000000000007941 */ /* 0x000fea0003800200 */
.L_x_10884:
[----:B------:R-:W-:Y:S01]  /*3fd0*/  ISETP.NE.AND P0, PT, R22, 0x1, PT ;  /* 0x000000011600780c */ /* 0x000fe20003f05270 */
[----:B------:R-:W-:Y:S01]  /*3fe0*/  IMAD.U32 R120, RZ, RZ, UR11 ;  /* 0x0000000bff787e24 */ /* 0x000fe2000f8e00ff */
[----:B------:R-:W-:Y:S01]  /*3ff0*/  I2FP.F32.U32 R20, R20 ;  /* 0x0000001400147245 */ /* 0x000fe20000201000 */
[----:B------:R-:W-:Y:S01]  /*4000*/  BSSY.RECONVERGENT B0, `(.L_x_10889) ;  /* 0x000004a000007945 */ /* 0x000fe20003800200 */
[----:B------:R-:W-:Y:S01]  /*4010*/  MOV R121, UR12 ;  /* 0x0000000c00797c02 */ /* 0x000fe20008000f00 */
[----:B------:R-:W-:Y:S02]  /*4020*/  IMAD.MOV.U32 R23, RZ, RZ, 0x2 ;  /* 0x00000002ff177424 */ /* 0x000fe400078e00ff */
[----:B------:R-:W-:Y:S01]  /*4030*/  FFMA.FTZ R21, R20, R119, 1.1641532182693481445e-10 ;  /* 0x2f00000014157423 */ /* 0x000fe20000010077 */
[----:B-----5:R-:W-:-:S04]  /*4040*/  HADD2.F32 R20, -RZ, R24.H0_H0 ;  /* 0x20000018ff147230 */ /* 0x020fc80000004100 */
        /* <DEDUP_REMOVED lines=13> */
.L_x_10891:
        /* <DEDUP_REMOVED lines=13> */
.L_x_10893:
[----:B------:R-:W-:Y:S05]  /*41f0*/  BSYNC.RECONVERGENT B1 ;  /* 0x0000000000017941 */ /* 0x000fea0003800200 */
.L_x_10892:
        /* <DEDUP_REMOVED lines=42> */
.L_x_10890:
[----:B------:R-:W-:Y:S05]  /*44a0*/  BSYNC.RECONVERGENT B0 ;  /* 0x0000000000007941 */ /* 0x000fea0003800200 */
.L_x_10889:
        /* <DEDUP_REMOVED lines=23> */
.L_x_10896:
        /* <DEDUP_REMOVED lines=13> */
.L_x_10898:
[----:B------:R-:W-:Y:S05]  /*46f0*/  BSYNC.RECONVERGENT B1 ;  /* 0x0000000000017941 */ /* 0x000fea0003800200 */
.L_x_10897:
        /* <DEDUP_REMOVED lines=42> */
.L_x_10895:
[----:B------:R-:W-:Y:S05]  /*49a0*/  BSYNC.RECONVERGENT B0 ;  /* 0x0000000000007941 */ /* 0x000fea0003800200 */
.L_x_10894:
        /* <DEDUP_REMOVED lines=19> */
.L_x_10901:
        /* <DEDUP_REMOVED lines=13> */
.L_x_10903:
[----:B------:R-:W-:Y:S05]  /*4bb0*/  BSYNC.RECONVERGENT B1 ;  /* 0x0000000000017941 */ /* 0x000fea0003800200 */
.L_x_10902:
        /* <DEDUP_REMOVED lines=42> */
.L_x_10900:
[----:B------:R-:W-:Y:S05]  /*4e60*/  BSYNC.RECONVERGENT B0 ;  /* 0x0000000000007941 */ /* 0x000fea0003800200 */
.L_x_10899:
[----:B------:R-:W-:Y:S01]  /*4e70*/  I2FP.F32.U32 R22, R22 ;  /* 0x0000001600167245 */ /* 0x000fe20000201000 */
[----:B------:R-:W-:Y:S01]  /*4e80*/  HADD2.F32 R24, -RZ, R52.H1_H1 ;  /* 0x30000034ff187230 */ /* 0x000fe20000004100 */
[----:B------:R-:W-:Y:S01]  /*4e90*/  ISETP.NE.AND P2, PT, R38, 0x1, PT ;  /* 0x000000012600780c */ /* 0x000fe20003f45270 */
[----:B------:R-:W-:Y:S01]  /*4ea0*/  BSSY.RECONVERGENT B0, `(.L_x_10904) ;  /* 0x000004c000007945 */ /* 0x000fe20003800200 */
[----:B------:R-:W-:Y:S01]  /*4eb0*/  FSEL R37, R21, RZ, P3 ;  /* 0x000000ff15257208 */ /* 0x000fe20001800000 */
[----:B------:R-:W-:Y:S01]  /*4ec0*/  FFMA.FTZ R23, R22, R119, 1.1641532182693481445e-10 ;  /* 0x2f00000016177423 */ /* 0x000fe20000010077 */
[----:B------:R-:W-:Y:S01]  /*4ed0*/  FMUL.FTZ R24, R24, R121 ;  /* 0x0000007918187220 */ /* 0x000fe20000410000 */
[----:B------:R-:W-:Y:S02]  /*4ee0*/  IMAD.MOV.U32 R39, RZ, RZ, 0x2 ;  /* 0x00000002ff277424 */ /* 0x000fe400078e00ff */
        /* <DEDUP_REMOVED lines=15> */
.L_x_10906:
        /* <DEDUP_REMOVED lines=13> */
.L_x_10908:
[----:B------:R-:W-:Y:S05]  /*50b0*/  BSYNC.RECONVERGENT B1 ;  /* 0x0000000000017941 */ /* 0x000fea0003800200 */
.L_x_10907:
        /* <DEDUP_REMOVED lines=42> */
.L_x_10905:
[----:B------:R-:W-:Y:S05]  /*5360*/  BSYNC.RECONVERGENT B0 ;  /* 0x0000000000007941 */ /* 0x000fea0003800200 */
.L_x_10904:
[----:B------:R-:W-:Y:S01]  /*5370*/  ISETP.NE.AND P0, PT, R39, 0x1, PT ;  /* 0x000000012700780c */ /* 0x000fe20003f05270 */
[----:B------:R-:W-:Y:S01]  /*5380*/  HADD2.F32 R24, -RZ, R25.H0_H0 ;  /* 0x20000019ff187230 */ /* 0x000fe20000004100 */
[----:B------:R-:W-:Y:S01]  /*5390*/  I2FP.F32.U32 R22, R22 ;  /* 0x0000001600167245 */ /* 0x000fe20000201000 */
[----:B------:R-:W-:Y:S01]  /*53a0*/  BSSY.RECONVERGENT B0, `(.L_x_10909) ;  /* 0x0000048000007945 */ /* 0x000fe20003800200 */
[----:B------:R-:W-:Y:S02]  /*53b0*/  IMAD.MOV.U32 R40, RZ, RZ, 0x2 ;  /* 0x00000002ff287424 */ /* 0x000fe400078e00ff */
[----:B------:R-:W-:Y:S01]  /*53c0*/  FMUL.FTZ R24, R121, R24 ;  /* 0x0000001879187220 */ /* 0x000fe20000410000 */
        /* <DEDUP_REMOVED lines=13> */
.L_x_10911:
        /* <DEDUP_REMOVED lines=13> */
.L_x_10913:
[----:B------:R-:W-:Y:S05]  /*5570*/  BSYNC.RECONVERGENT B1 ;  /* 0x0000000000017941 */ /* 0x000fea0003800200 */
.L_x_10912:
        /* <DEDUP_REMOVED lines=42> */
.L_x_10910:
[----:B------:R-:W-:Y:S05]  /*5820*/  BSYNC.RECONVERGENT B0 ;  /* 0x0000000000007941 */ /* 0x000fea0003800200 */
.L_x_10909:
[----:B------:R-:W-:Y:S01]  /*5830*/  I2FP.F32.U32 R22, R22 ;  /* 0x0000001600167245 */ /* 0x000fe20000201000 */
[----:B------:R-:W-:Y:S01]  /*5840*/  HADD2.F32 R38, -RZ, R53.H0_H0 ;  /* 0x20000035ff267230 */ /* 0x000fe20000004100 */
        /* <DEDUP_REMOVED lines=21> */
.L_x_10916:
        /* <DEDUP_REMOVED lines=13> */
.L_x_10918:
[----:B------:R-:W-:Y:S05]  /*5a70*/  BSYNC.RECONVERGENT B1 ;  /* 0x0000000000017941 */ /* 0x000fea0003800200 */
.L_x_10917:
        /* <DEDUP_REMOVED lines=42> */
.L_x_10915:
[----:B------:R-:W-:Y:S05]  /*5d20*/  BSYNC.RECONVERGENT B0 ;  /* 0x0000000000007941 */ /* 0x000fea0003800200 */
.L_x_10914:
[----:B------:R-:W-:Y:S01]  /*5d30*/  ISETP.NE.AND P0, PT, R39, 0x1, PT ;  /* 0x000000012700780c */ /* 0x000fe20003f05270 */
[----:B------:R-:W-:Y:S01]  /*5d40*/  HADD2.F32 R40, -RZ, R25.H1_H1 ;  /* 0x30000019ff287230 */ /* 0x000fe20000004100 */
[----:B------:R-:W-:Y:S01]  /*5d50*/  I2FP.F32.U32 R24, R23 ;  /* 0x0000001700187245 */ /* 0x000fe20000201000 */
[----:B------:R-:W-:Y:S01]  /*5d60*/  BSSY.RECONVERGENT B0, `(.L_x_10919) ;  /* 0x0000047000007945 */ /* 0x000fe20003800200 */
[----:B------:R-:W-:-:S03]  /*5d70*/  IMAD.MOV.U32 R41, RZ, RZ, 0x2 ;  /* 0x00000002ff297424 */ /* 0x000fc600078e00ff */
[----:B------:R-:W-:Y:S01]  /*5d80*/  FFMA.FTZ R23, R24, R119, 1.1641532182693481445e-10 ;  /* 0x2f00000018177423 */ /* 0x000fe20000010077 */
[----:B------:R-:W-:-:S04]  /*5d90*/  IMAD.MOV.U32 R24, RZ, RZ, R126 ;  /* 0x000000ffff187224 */ /* 0x000fc800078e007e */
        /* <DEDUP_REMOVED lines=11> */
.L_x_10921:
        /* <DEDUP_REMOVED lines=13> */
.L_x_10923:
[----:B------:R-:W-:Y:S05]  /*5f20*/  BSYNC.RECONVERGENT B1 ;  /* 0x0000000000017941 */ /* 0x000fea0003800200 */
.L_x_10922:
        /* <DEDUP_REMOVED lines=42> */
.L_x_10920:
[----:B------:R-:W-:Y:S05]  /*61d0*/  BSYNC.RECONVERGENT B0 ;  /* 0x0000000000007941 */ /* 0x000fea0003800200 */
.L_x_10919:
[----:B------:R-:W-:Y:S01]  /*61e0*/  I2FP.F32.U32 R24, R24 ;  /* 0x0000001800187245 */ /* 0x000fe20000201000 */
[----:B------:R-:W-:Y:S01]  /*61f0*/  HADD2.F32 R40, -RZ, R53.H1_H1 ;  /* 0x30000035ff287230 */ /* 0x000fe20000004100 */
[----:B------:R-:W-:Y:S01]  /*6200*/  ISETP.NE.AND P3, PT, R41, 0x1, PT ;  /* 0x000000012900780c */ /* 0x000fe20003f65270 */
[----:B------:R-:W-:Y:S01]  /*6210*/  BSSY.RECONVERGENT B0, `(.L_x_10924) ;  /* 0x000004c000007945 */ /* 0x000fe20003800200 */
[----:B------:R-:W-:Y:S01]  /*6220*/  FSEL R39, R23, RZ, P2 ;  /* 0x000000ff17277208 */ /* 0x000fe20001000000 */
[----:B------:R-:W-:Y:S01]  /*6230*/  FFMA.FTZ R25, R24, R119, 1.1641532182693481445e-10 ;  /* 0x2f00000018197423 */ /* 0x000fe20000010077 */
[----:B------:R-:W-:-:S04]  /*6240*/  FMUL.FTZ R40, R40, R121 ;  /* 0x0000007928287220 */ /* 0x000fc80000410000 */
[----:B------:R-:W-:Y:S02]  /*6250*/  FSETP.GTU.FTZ.AND P0, PT, R25, R120, PT ;  /* 0x000000781900720b */ /* 0x000fe40003f1c000 */
[----:B------:R-:W-:Y:S02]  /*6260*/  MOV R25, R126 ;  /* 0x0000007e00197202 */ /* 0x000fe40000000f00 */
[----:B------:R-:W-:Y:S02]  /*6270*/  FSEL R40, R40, RZ, !P0 ;  /* 0x000000ff28287208 */ /* 0x000fe40004000000 */
[----:B------:R-:W-:-:S03]  /*6280*/  SEL R23, RZ, 0x1, P0 ;  /* 0x00000001ff177807 */ /* 0x000fc60000000000 */
[----:B------:R-:W-:Y:S01]  /*6290*/  FADD.FTZ R39, R40, R39 ;  /* 0x0000002728277221 */ /* 0x000fe20000010000 */
[----:B------:R-:W-:-:S03]  /*62a0*/  IMAD.MOV.U32 R40, RZ, RZ, 0x2 ;  /* 0x00000002ff287424 */ /* 0x000fc600078e00ff */
        /* <DEDUP_REMOVED lines=10> */
.L_x_10926:
        /* <DEDUP_REMOVED lines=13> */
.L_x_10928:
[----:B------:R-:W-:Y:S05]  /*6420*/  BSYNC.RECONVERGENT B1 ;  /* 0x0000000000017941 */ /* 0x000fea0003800200 */
.L_x_10927:
        /* <DEDUP_REMOVED lines=42> */
.L_x_10925:
[----:B------:R-:W-:Y:S05]  /*66d0*/  BSYNC.RECONVERGENT B0 ;  /* 0x0000000000007941 */ /* 0x000fea0003800200 */
.L_x_10924:
[----:B------:R-:W-:Y:S01]  /*66e0*/  ISETP.NE.AND P0, PT, R40, 0x1, PT ;  /* 0x000000012800780c */ /* 0x000fe20003f05270 */
[----:B------:R-:W-:Y:S01]  /*66f0*/  HADD2.F32 R42, -RZ, R26.H0_H0 ;  /* 0x2000001aff2a7230 */ /* 0x000fe20000004100 */
        /* <DEDUP_REMOVED lines=16> */
.L_x_10931:
        /* <DEDUP_REMOVED lines=13> */
.L_x_10933:
[----:B------:R-:W-:Y:S05]  /*68d0*/  BSYNC.RECONVERGENT B1 ;  /* 0x0000000000017941 */ /* 0x000fea0003800200 */
.L_x_10932:
        /* <DEDUP_REMOVED lines=42> */
.L_x_10930:
[----:B------:R-:W-:Y:S05]  /*6b80*/  BSYNC.RECONVERGENT B0 ;  /* 0x0000000000007941 */ /* 0x000fea0003800200 */
.L_x_10929:
[----:B------:R-:W-:Y:S01]  /*6b90*/  I2FP.F32.U32 R24, R25 ;  /* 0x0000001900187245 */ /* 0x000fe20000201000 */
[----:B------:R-:W-:Y:S01]  /*6ba0*/  HADD2.F32 R40, -RZ, R54.H0_H0 ;  /* 0x20000036ff287230 */ /* 0x000fe20000004100 */
[----:B------:R-:W-:Y:S03]  /*6bb0*/  BSSY.RECONVERGENT B0, `(.L_x_10934) ;  /* 0x000004d000007945 */ /* 0x000fe60003800200 */
[----:B------:R-:W-:Y:S01]  /*6bc0*/  FFMA.FTZ R25, R24, R119, 1.1641532182693481445e-10 ;  /* 0x2f00000018197423 */ /* 0x000fe20000010077 */
[----:B------:R-:W-:-:S04]  /*6bd0*/  FMUL.FTZ R40, R40, R121 ;  /* 0x0000007928287220 */ /* 0x000fc80000410000 */
[----:B------:R-:W-:Y:S02]  /*6be0*/  FSETP.GTU.FTZ.AND P0, PT, R25, R120, PT ;  /* 0x000000781900720b */ /* 0x000fe40003f1c000 */
[----:B------:R-:W-:Y:S01]  /*6bf0*/  FSEL R25, R42, RZ, P3 ;  /* 0x000000ff2a197208 */ /* 0x000fe20001800000 */
[----:B------:R-:W-:Y:S01]  /*6c00*/  IMAD.MOV.U32 R42, RZ, RZ, 0x2 ;  /* 0x00000002ff2a7424 */ /* 0x000fe200078e00ff */
        /* <DEDUP_REMOVED lines=15> */
.L_x_10936:
        /* <DEDUP_REMOVED lines=13> */
.L_x_10938:
[----:B------:R-:W-:Y:S05]  /*6dd0*/  BSYNC.RECONVERGENT B1 ;  /* 0x0000000000017941 */ /* 0x000fea0003800200 */
.L_x_10937:
        /* <DEDUP_REMOVED lines=42> */
.L_x_10935:
[----:B------:R-:W-:Y:S05]  /*7080*/  BSYNC.RECONVERGENT B0 ;  /* 0x0000000000007941 */ /* 0x000fea0003800200 */
.L_x_10934:
[----:B------:R-:W-:Y:S01]  /*7090*/  ISETP.NE.AND P4, PT, R42, 0x1, PT ;  /* 0x000000012a00780c */ /* 0x000fe20003f85270 */
[----:B------:R-:W-:Y:S01]  /*70a0*/  HADD2.F32 R26, -RZ, R26.H1_H1 ;  /* 0x3000001aff1a7230 */ /* 0x000fe20000004100 */
[----:B------:R-:W-:Y:S01]  /*70b0*/  I2FP.F32.U32 R24, R25 ;  /* 0x0000001900187245 */ /* 0x000fe20000201000 */
[----:B------:R-:W-:Y:S01]  /*70c0*/  BSSY.RECONVERGENT B0, `(.L_x_10939) ;  /* 0x0000047000007945 */ /* 0x000fe20003800200 */
        /* <DEDUP_REMOVED lines=14> */
.L_x_10941:
        /* <DEDUP_REMOVED lines=13> */
.L_x_10943:
[----:B------:R-:W-:Y:S05]  /*7280*/  BSYNC.RECONVERGENT B1 ;  /* 0x0000000000017941 */ /* 0x000fea0003800200 */
.L_x_10942:
        /* <DEDUP_REMOVED lines=42> */
.L_x_10940:
[----:B------:R-:W-:Y:S05]  /*7530*/  BSYNC.RECONVERGENT B0 ;  /* 0x0000000000007941 */ /* 0x000fea0003800200 */
.L_x_10939:
[----:B------:R-:W-:Y:S01]  /*7540*/  I2FP.F32.U32 R24, R25 ;  /* 0x0000001900187245 */ /* 0x000fe20000201000 */
[----:B------:R-:W-:Y:S01]  /*7550*/  HADD2.F32 R42, -RZ, R54.H1_H1 ;  /* 0x30000036ff2a7230 */ /* 0x000fe20000004100 */
        /* <DEDUP_REMOVED lines=21> */
.L_x_10946:
        /* <DEDUP_REMOVED lines=13> */
.L_x_10948:
[----:B------:R-:W-:Y:S05]  /*7780*/  BSYNC.RECONVERGENT B1 ;  /* 0x0000000000017941 */ /* 0x000fea0003800200 */
.L_x_10947:
        /* <DEDUP_REMOVED lines=42> */
.L_x_10945:
[----:B------:R-:W-:Y:S05]  /*7a30*/  BSYNC.RECONVERGENT B0 ;  /* 0x0000000000007941 */ /* 0x000fea0003800200 */
.L_x_10944:
[----:B------:R-:W-:Y:S01]  /*7a40*/  ISETP.NE.AND P5, PT, R95, 0x1, PT ;  /* 0x000000015f00780c */ /* 0x000fe20003fa5270 */
[----:B------:R-:W-:Y:S01]  /*7a50*/  HADD2.F32 R26, -RZ, R27.H0_H0 ;  /* 0x2000001bff1a7230 */ /* 0x000fe20000004100 */
[----:B------:R-:W-:Y:S01]  /*7a60*/  I2FP.F32.U32 R24, R25 ;  /* 0x0000001900187245 */ /* 0x000fe20000201000 */
[----:B------:R-:W-:Y:S01]  /*7a70*/  BSSY.RECONVERGENT B0, `(.L_x_10949) ;  /* 0x0000047000007945 */ /* 0x000fe20003800200 */
[----:B------:R-:W-:Y:S02]  /*7a80*/  IMAD.MOV.U32 R94, RZ, RZ, 0x2 ;  /* 0x00000002ff5e7424 */ /* 0x000fe400078e00ff */
        /* <DEDUP_REMOVED lines=13> */
.L_x_10951:
        /* <DEDUP_REMOVED lines=13> */
.L_x_10953:
[----:B------:R-:W-:Y:S05]  /*7c30*/  BSYNC.RECONVERGENT B1 ;  /* 0x0000000000017941 */ /* 0x000fea0003800200 */
.L_x_10952:
        /* <DEDUP_REMOVED lines=42> */
.L_x_10950:
[----:B------:R-:W-:Y:S05]  /*7ee0*/  BSYNC.RECONVERGENT B0 ;  /* 0x0000000000007941 */ /* 0x000fea0003800200 */
.L_x_10949:
        /* <DEDUP_REMOVED lines=23> */
.L_x_10956:
        /* <DEDUP_REMOVED lines=13> */
.L_x_10958:
[----:B------:R-:W-:Y:S05]  /*8130*/  BSYNC.RECONVERGENT B1 ;  /* 0x0000000000017941 */ /* 0x000fea0003800200 */
.L_x_10957:
        /* <DEDUP_REMOVED lines=42> */
.L_x_10955:
[----:B------:R-:W-:Y:S05]  /*83e0*/  BSYNC.RECONVERGENT B0 ;  /* 0x0000000000007941 */ /* 0x000fea0003800200 */
.L_x_10954:
[----:B------:R-:W-:Y:S01]  /*83f0*/  ISETP.NE.AND P6, PT, R95, 0x1, PT ;  /* 0x000000015f00780c */ /* 0x000fe20003fc5270 */
[----:B------:R-:W-:Y:S01]  /*8400*/  HADD2.F32 R116, -RZ, R27.H1_H1 ;  /* 0x3000001bff747230 */ /* 0x000fe20000004100 */
        /* <DEDUP_REMOVED lines=16> */
.L_x_10961:
        /* <DEDUP_REMOVED lines=15> */
.L_x_10963:
[----:B------:R-:W-:Y:S05]  /*8600*/  BSYNC.RECONVERGENT B1 ;  /* 0x0000000000017941 */ /* 0x000fea0003800200 */
.L_x_10962:
        /* <DEDUP_REMOVED lines=37> */
[----:B------:R-:W-:Y:S02]  /*8860*/  HFMA2 R125, -RZ, RZ, 0, 0 ;  /* 0x00000000ff7d7431 */ /* 0x000fe400000001ff */
[----:B------:R-:W-:Y:S01]  /*8870*/  IMAD.WIDE.U32 R24, R24, -0x2daee0ad, RZ ;  /* 0xd2511f5318187825 */ /* 0x000fe200078e00ff */
[----:B------:R-:W-:-:S03]  /*8880*/  LOP3.LUT R124, R106, R124, R127, 0x96, !PT ;  /* 0x0000007c6a7c7212 */ /* 0x000fc600078e967f */
[----:B------:R-:W-:Y:S01]  /*8890*/  IMAD.MOV.U32 R28, RZ, RZ, R24 ;  /* 0x000000ffff1c7224 */ /* 0x000fe200078e0018 */
[----:B------:R-:W-:-:S07]  /*88a0*/  LOP3.LUT R123, R110, R34, R25, 0x96, !PT ;  /* 0x000000226e7b7212 */ /* 0x000fce00078e9619 */
.L_x_10960:
[----:B------:R-:W-:Y:S05]  /*88b0*/  BSYNC.RECONVERGENT B0 ;  /* 0x0000000000007941 */ /* 0x000fea0003800200 */
.L_x_10959:
        /* <DEDUP_REMOVED lines=10> */
.L_x_10883:
[----:B------:R-:W0:Y:S01]  /*8960*/  LDC.64 R114, c[0x0][0x3a8] ;  /* 0x0000ea00ff727b82 */ /* 0x000e220000000a00 */
[----:B------:R-:W-:Y:S02]  /*8970*/  SEL R27, RZ, 0x100, !P0 ;  /* 0x00000100ff1b7807 */ /* 0x000fe40004000000 */
[----:B------:R-:W-:Y:S02]  /*8980*/  ISETP.NE.U32.AND P0, PT, R32, RZ, PT ;  /* 0x000000ff2000720c */ /* 0x000fe40003f05070 */
[----:B------:R-:W-:Y:S02]  /*8990*/  SEL R29, RZ, 0x1000000, !P5 ;  /* 0x01000000ff1d7807 */ /* 0x000fe40006800000 */
[----:B------:R-:W-:Y:S01]  /*89a0*/  SEL R34, RZ, 0x10000, !P4 ;  /* 0x00010000ff227807 */ /* 0x000fe20006000000 */
[----:B------:R-:W1:Y:S01]  /*89b0*/  LDC.64 R116, c[0x0][0x3b0] ;  /* 0x0000ec00ff747b82 */ /* 0x000e620000000a00 */
[----:B------:R-:W-:Y:S01]  /*89c0*/  ISETP.NE.AND P5, PT, R104, RZ, PT ;  /* 0x000000ff6800720c */ /* 0x000fe20003fa5270 */
[----:B------:R-:W-:Y:S01]  /*89d0*/  VIADD R104, R103, 0x20 ;  /* 0x0000002067687836 */ /* 0x000fe20000000000 */
[----:B------:R-:W-:-:S02]  /*89e0*/  ISETP.NE.AND P4, PT, R102, RZ, PT ;  /* 0x000000ff6600720c */ /* 0x000fc40003f85270 */
[----:B------:R-:W-:Y:S02]  /*89f0*/  ISETP.NE.AND.EX P0, PT, R33, RZ, PT, P0 ;  /* 0x000000ff2100720c */ /* 0x000fe40003f05300 */
[----:B------:R-:W-:Y:S02]  /*8a00*/  SEL R26, RZ, 0x1000000, !P2 ;  /* 0x01000000ff1a7807 */ /* 0x000fe40005000000 */
[----:B------:R-:W-:Y:S02]  /*8a10*/  SEL R25, RZ, 0x10000, !P4 ;  /* 0x00010000ff197807 */ /* 0x000fe40006000000 */
[----:B------:R-:W-:Y:S02]  /*8a20*/  SEL R24, RZ, 0x100, !P5 ;  /* 0x00000100ff187807 */ /* 0x000fe40006800000 */
[----:B------:R-:W-:Y:S02]  /*8a30*/  ISETP.NE.AND P6, PT, R30, RZ, PT ;  /* 0x000000ff1e00720c */ /* 0x000fe40003fc5270 */
[----:B------:R-:W-:Y:S01]  /*8a40*/  LOP3.LUT R24, R24, R26, R25, 0xfe, !PT ;  /* 0x0000001a18187212 */ /* 0x000fe200078efe19 */
[----:B0-----:R-:W-:Y:S01]  /*8a50*/  IMAD.WIDE.U32 R94, R103, 0x20, R114 ;  /* 0x00000020675e7825 */ /* 0x001fe200078e0072 */
[----:B------:R-:W-:Y:S01]  /*8a60*/  LOP3.LUT R27, R27, R29, R34, 0xfe, !PT ;  /* 0x0000001d1b1b7212 */ /* 0x000fe200078efe22 */
[----:B------:R-:W0:Y:S01]  /*8a70*/  @P1 LDC.64 R30, c[0x0][0x3a0] ;  /* 0x0000e800ff1e1b82 */ /* 0x000e220000000a00 */
[----:B------:R-:W-:-:S02]  /*8a80*/  SEL R26, RZ, 0x1, !P3 ;  /* 0x00000001ff1a7807 */ /* 0x000fc40005800000 */
[----:B------:R-:W-:Y:S01]  /*8a90*/  SEL R25, RZ, 0x1, !P6 ;  /* 0x00000001ff197807 */ /* 0x000fe20007000000 */
[----:B------:R2:W-:Y:S01]  /*8aa0*/  STG.E.128 desc[UR6][R94.64], R36 ;  /* 0x000000245e007986 */ /* 0x0005e2000c101d06 */
[----:B------:R-:W-:Y:S01]  /*8ab0*/  LOP3.LUT R27, R27, R26, RZ, 0xfc, !PT ;  /* 0x0000001a1b1b7212 */ /* 0x000fe200078efcff */
[----:B-1----:R-:W-:Y:S01]  /*8ac0*/  IMAD.WIDE.U32 R34, R103, 0x8, R116 ;  /* 0x0000000867227825 */ /* 0x002fe200078e0074 */
[----:B------:R-:W-:Y:S01]  /*8ad0*/  LOP3.LUT R26, R24, R25, RZ, 0xfc, !PT ;  /* 0x00000019181a7212 */ /* 0x000fe200078efcff */
[----:B------:R-:W1:Y:S01]  /*8ae0*/  @P0 LDC.64 R32, c[0x0][0x398] ;  /* 0x0000e600ff200b82 */ /* 0x000e620000000a00 */
[----:B------:R2:W-:Y:S01]  /*8af0*/  STG.E.128 desc[UR6][R94.64+0x10], R40 ;  /* 0x000010285e007986 */ /* 0x0005e2000c101d06 */
[----:B------:R-:W-:-:S03]  /*8b00*/  IMAD.WIDE.U32 R24, R104, 0x10, R92 ;  /* 0x0000001068187825 */ /* 0x000fc600078e005c */
[----:B------:R2:W-:Y:S01]  /*8b10*/  STG.E.64 desc[UR6][R34.64], R26 ;  /* 0x0000001a22007986 */ /* 0x0005e2000c101b06 */
        /* <DEDUP_REMOVED lines=23> */
.L_x_10964:
[----:B------:R1:W5:Y:S04]  /*8c90*/  @P0 LDG.E.128 R52, desc[UR6][R32.64] ;  /* 0x0000000620340981 */ /* 0x000368000c1e1d00 */
[----:B------:R1:W5:Y:S04]  /*8ca0*/  @P1 LDG.E.128 R48, desc[UR6][R30.64] ;  /* 0x000000061e301981 */ /* 0x000368000c1e1d00 */
[----:B------:R1:W5:Y:S04]  /*8cb0*/  @P1 LDG.E.128 R44, desc[UR6][R30.64+0x10] ;  /* 0x000010061e2c1981 */ /* 0x000368000c1e1d00 */
[----:B0-----:R-:W5:Y:S01]  /*8cc0*/  LDG.E.128 R24, desc[UR6][R24.64] ;  /* 0x0000000618187981 */ /* 0x001f62000c1e1d00 */
[----:B------:R-:W-:Y:S05]  /*8cd0*/  @!P0 BRA `(.L_x_10965) ;  /* 0x0000005400448947 */ /* 0x000fea0003800000 */
        /* <DEDUP_REMOVED lines=16> */
.L_x_10968:
        /* <DEDUP_REMOVED lines=13> */
.L_x_10970:
[----:B------:R-:W-:Y:S05]  /*8eb0*/  BSYNC.RECONVERGENT B1 ;  /* 0x0000000000017941 */ /* 0x000fea0003800200 */
.L_x_10969:
[----:B------:R-:W-:Y:S01]  /*8ec0*/  IMAD.WIDE.U32 R22, R0, -0x326172a9, RZ ;  /* 0xcd9e8d5700167825 */ /* 0x000fe200078e00ff */
[----:B-1----:R-:W-:-:S03]  /*8ed0*/  LOP3.LUT R32, R19, R21, R101, 0x96, !PT ;  /* 0x0000001513207212 */ /* 0x002fc600078e9665 */
        /* <DEDUP_REMOVED lines=46> */
.L_x_10967:
[----:B------:R-:W-:Y:S05]  /*91c0*/  BSYNC.RECONVERGENT B0 ;  /* 0x0000000000007941 */ /* 0x000fea0003800200 */
.L_x_10966:
[----:B------:R-:W-:Y:S01]  /*91d0*/  ISETP.NE.AND P2, PT, R22, 0x1, PT ;  /* 0x000000011600780c */ /* 0x000fe20003f45270 */
[----:B-----5:R-:W-:Y:S01]  /*91e0*/  HADD2.F32 R28, -RZ, R24.H0_H0 ;  /* 0x20000018ff1c7230 */ /* 0x020fe20000004100 */
[----:B------:R-:W-:Y:S01]  /*91f0*/  I2FP.F32.U32 R20, R20 ;  /* 0x0000001400147245 */ /* 0x000fe20000201000 */
[----:B------:R-:W-:Y:S01]  /*9200*/  BSSY.RECONVERGENT B0, `(.L_x_10971) ;  /* 0x000004f000007945 */ /* 0x000fe20003800200 */
[----:B------:R-:W-:Y:S02]  /*9210*/  IMAD.MOV.U32 R23, RZ, RZ, 0x2 ;  /* 0x00000002ff177424 */ /* 0x000fe400078e00ff */
        /* <DEDUP_REMOVED lines=14> */
.L_x_10973:
        /* <DEDUP_REMOVED lines=13> */
.L_x_10975:
[----:B------:R-:W-:Y:S05]  /*93d0*/  BSYNC.RECONVERGENT B1 ;  /* 0x0000000000017941 */ /* 0x000fea0003800200 */
.L_x_10974:
[----:B-1----:R-:W-:Y:S01]  /*93e0*/  IMAD.WIDE.U32 R30, R0, -0x326172a9, RZ ;  /* 0xcd9e8d57001e7825 */ /* 0x002fe200078e00ff */
        /* <DEDUP_REMOVED lines=48> */
.L_x_10972:
[----:B------:R-:W-:Y:S05]  /*96f0*/  BSYNC.RECONVERGENT B0 ;  /* 0x0000000000007941 */ /* 0x000fea0003800200 */
.L_x_10971:
        /* <DEDUP_REMOVED lines=8> */
[----:B------:R-:W-:Y:S01]  /*9780*/  HFMA2 R28, -RZ, RZ, 0, 1.1920928955078125e-07 ;  /* 0x00000002ff1c7431 */ /* 0x000fe200000001ff */
[----:B-1----:R-:W-:Y:S02]  /*9790*/  FSEL R32, R22, RZ, !P2 ;  /* 0x000000ff16207208 */ /* 0x002fe40005000000 */
        /* <DEDUP_REMOVED lines=13> */
.L_x_10978:
        /* <DEDUP_REMOVED lines=13> */
.L_x_10980:
[----:B------:R-:W-:Y:S05]  /*9940*/  BSYNC.RECONVERGENT B1 ;  /* 0x0000000000017941 */ /* 0x000fea0003800200 */
.L_x_10979:
        /* <DEDUP_REMOVED lines=49> */
.L_x_10977:
[----:B------:R-:W-:Y:S05]  /*9c60*/  BSYNC.RECONVERGENT B0 ;  /* 0x0000000000007941 */ /* 0x000fea0003800200 */
.L_x_10976:
[----:B------:R-:W-:Y:S01]  /*9c70*/  ISETP.NE.AND P2, PT, R28, 0x1, PT ;  /* 0x000000011c00780c */ /* 0x000fe20003f45270 */
[----:B------:R-:W-:Y:S01]  /*9c80*/  HADD2.F32 R24, -RZ, R24.H1_H1 ;  /* 0x30000018ff187230 */ /* 0x000fe20000004100 */
[----:B------:R-:W-:Y:S01]  /*9c90*/  I2FP.F32.U32 R22, R21 ;  /* 0x0000001500167245 */ /* 0x000fe20000201000 */
[----:B------:R-:W-:Y:S01]  /*9ca0*/  BSSY.RECONVERGENT B0, `(.L_x_10981) ;  /* 0x000004f000007945 */ /* 0x000fe20003800200 */
[----:B------:R-:W-:Y:S02]  /*9cb0*/  HFMA2 R29, -RZ, RZ, 0, 1.1920928955078125e-07 ;  /* 0x00000002ff1d7431 */ /* 0x000fe400000001ff */
        /* <DEDUP_REMOVED lines=14> */
.L_x_10983:
        /* <DEDUP_REMOVED lines=13> */
.L_x_10985:
[----:B------:R-:W-:Y:S05]  /*9e70*/  BSYNC.RECONVERGENT B1 ;  /* 0x0000000000017941 */ /* 0x000fea0003800200 */
.L_x_10984:
        /* <DEDUP_REMOVED lines=49> */
.L_x_10982:
[----:B------:R-:W-:Y:S05]  /*a190*/  BSYNC.RECONVERGENT B0 ;  /* 0x0000000000007941 */ /* 0x000fea0003800200 */
.L_x_10981:
[----:B------:R-:W-:Y:S01]  /*a1a0*/  I2FP.F32.U32 R22, R23 ;  /* 0x0000001700167245 */ /* 0x000fe20000201000 */
[----:B------:R-:W-:Y:S01]  /*a1b0*/  HADD2.F32 R24, -RZ, R52.H1_H1 ;  /* 0x30000034ff187230 */ /* 0x000fe20000004100 */
[----:B------:R-:W-:Y:S01]  /*a1c0*/  ISETP.NE.AND P3, PT, R29, 0x1, PT ;  /* 0x000000011d00780c */ /* 0x000fe20003f65270 */
[----:B------:R-:W-:Y:S01]  /*a1d0*/  BSSY.RECONVERGENT B0, `(.L_x_10986) ;  /* 0x0000053000007945 */ /* 0x000fe20003800200 */
[----:B------:R-:W-:Y:S02]  /*a1e0*/  IMAD.MOV.U32 R28, RZ, RZ, 0x2 ;  /* 0x00000002ff1c7424 */ /* 0x000fe400078e00ff */
[----:B------:R-:W-:Y:S01]  /*a1f0*/  FFMA.FTZ R23, R22, R119, 1.1641532182693481445e-10 ;  /* 0x2f00000016177423 */ /* 0x000fe20000010077 */
[----:B------:R-:W-:Y:S01]  /*a200*/  FMUL.FTZ R24, R24, R121 ;  /* 0x0000007918187220 */ /* 0x000fe20000410000 */
[----:B------:R-:W-:-:S03]  /*a210*/  FSEL R22, R21, RZ, P4 ;  /* 0x000000ff15167208 */ /* 0x000fc60002000000 */
        /* <DEDUP_REMOVED lines=15> */
.L_x_10988:
        /* <DEDUP_REMOVED lines=13> */
.L_x_10990:
[----:B------:R-:W-:Y:S05]  /*a3e0*/  BSYNC.RECONVERGENT B1 ;  /* 0x0000000000017941 */ /* 0x000fea0003800200 */
.L_x_10989:
        /* <DEDUP_REMOVED lines=49> */
.L_x_10987:
[----:B------:R-:W-:Y:S05]  /*a700*/  BSYNC.RECONVERGENT B0 ;  /* 0x0000000000007941 */ /* 0x000fea0003800200 */
.L_x_10986:
[----:B------:R-:W-:Y:S01]  /*a710*/  ISETP.NE.AND P2, PT, R28, 0x1, PT ;  /* 0x000000011c00780c */ /* 0x000fe20003f45270 */
[----:B------:R-:W-:Y:S01]  /*a720*/  HADD2.F32 R96, -RZ, R25.H0_H0 ;  /* 0x20000019ff607230 */ /* 0x000fe20000004100 */
        /* <DEDUP_REMOVED lines=17> */
.L_x_10993:
        /* <DEDUP_REMOVED lines=13> */
.L_x_10995:
[----:B------:R-:W-:Y:S05]  /*a910*/  BSYNC.RECONVERGENT B1 ;  /* 0x0000000000017941 */ /* 0x000fea0003800200 */
.L_x_10994:
        /* <DEDUP_REMOVED lines=49> */
.L_x_10992:
[----:B------:R-:W-:Y:S05]  /*ac30*/  BSYNC.RECONVERGENT B0 ;  /* 0x0000000000007941 */ /* 0x000fea0003800200 */
.L_x_10991:
        /* <DEDUP_REMOVED lines=23> */
.L_x_10998:
        /* <DEDUP_REMOVED lines=13> */
.L_x_11000:
[----:B------:R-:W-:Y:S05]  /*ae80*/  BSYNC.RECONVERGENT B1 ;  /* 0x0000000000017941 */ /* 0x000fea0003800200 */
.L_x_10999:
        /* <DEDUP_REMOVED lines=49> */
.L_x_10997:
[----:B------:R-:W-:Y:S05]  /*b1a0*/  BSYNC.RECONVERGENT B0 ;  /* 0x0000000000007941 */ /* 0x000fea0003800200 */
.L_x_10996:
[----:B------:R-:W-:Y:S01]  /*b1b0*/  ISETP.NE.AND P2, PT, R30, 0x1, PT ;  /* 0x000000011e00780c */ /* 0x000fe20003f45270 */
[----:B------:R-:W-:Y:S01]  /*b1c0*/  BSSY.RECONVERGENT B0, `(.L_x_11001) ;  /* 0x0000051000007945 */ /* 0x000fe20003800200 */
[----:B------:R-:W-:Y:S01]  /*b1d0*/  I2FP.F32.U32 R28, R23 ;  /* 0x00000017001c7245 */ /* 0x000fe20000201000 */
[----:B------:R-:W-:Y:S02]  /*b1e0*/  HFMA2 R31, -RZ, RZ, 0, 1.1920928955078125e-07 ;  /* 0x00000002ff1f7431 */ /* 0x000fe400000001ff */
[----:B------:R-:W-:Y:S02]  /*b1f0*/  IMAD.MOV.U32 R29, RZ, RZ, R126 ;  /* 0x000000ffff1d7224 */ /* 0x000fe400078e007e */
[----:B------:R-:W-:Y:S01]  /*b200*/  FFMA.FTZ R23, R28, R119, 1.1641532182693481445e-10 ;  /* 0x2f0000001c177423 */ /* 0x000fe20000010077 */
[----:B------:R-:W-:-:S04]  /*b210*/  HADD2.F32 R28, -RZ, R25.H1_H1 ;  /* 0x30000019ff1c7230 */ /* 0x000fc80000004100 */
        /* <DEDUP_REMOVED lines=12> */
.L_x_11003:
        /* <DEDUP_REMOVED lines=13> */
.L_x_11005:
[----:B------:R-:W-:Y:S05]  /*b3b0*/  BSYNC.RECONVERGENT B1 ;  /* 0x0000000000017941 */ /* 0x000fea0003800200 */
.L_x_11004:
        /* <DEDUP_REMOVED lines=48> */
[----:B------:R-:W-:-:S07]  /*b6c0*/  HFMA2 R31, -RZ, RZ, 0, 0 ;  /* 0x00000000ff1f7431 */ /* 0x000fce00000001ff */
.L_x_11002:
[----:B------:R-:W-:Y:S05]  /*b6d0*/  BSYNC.RECONVERGENT B0 ;  /* 0x0000000000007941 */ /* 0x000fea0003800200 */
.L_x_11001:
[----:B------:R-:W-:Y:S01]  /*b6e0*/  I2FP.F32.U32 R28, R29 ;  /* 0x0000001d001c7245 */ /* 0x000fe20000201000 */
[----:B------:R-:W-:Y:S01]  /*b6f0*/  HADD2.F32 R30, -RZ, R53.H1_H1 ;  /* 0x30000035ff1e7230 */ /* 0x000fe20000004100 */
[----:B------:R-:W-:Y:S03]  /*b700*/  BSSY.RECONVERGENT B0, `(.L_x_11006) ;  /* 0x0000054000007945 */ /* 0x000fe60003800200 */
[----:B------:R-:W-:Y:S01]  /*b710*/  FFMA.FTZ R29, R28, R119, 1.1641532182693481445e-10 ;  /* 0x2f0000001c1d7423 */ /* 0x000fe20000010077 */
[----:B------:R-:W-:Y:S01]  /*b720*/  FMUL.FTZ R30, R30, R121 ;  /* 0x000000791e1e7220 */ /* 0x000fe20000410000 */
[----:B------:R-:W-:-:S03]  /*b730*/  FSEL R28, R23, RZ, P4 ;  /* 0x000000ff171c7208 */ /* 0x000fc60002000000 */
[----:B------:R-:W-:Y:S02]  /*b740*/  FSETP.GTU.FTZ.AND P2, PT, R29, R120, PT ;  /* 0x000000781d00720b */ /* 0x000fe40003f5c000 */
[----:B------:R-:W-:Y:S02]  /*b750*/  MOV R29, R126 ;  /* 0x0000007e001d7202 */ /* 0x000fe40000000f00 */
        /* <DEDUP_REMOVED lines=15> */
.L_x_11008:
        /* <DEDUP_REMOVED lines=13> */
.L_x_11010:
[----:B------:R-:W-:Y:S05]  /*b920*/  BSYNC.RECONVERGENT B1 ;  /* 0x0000000000017941 */ /* 0x000fea0003800200 */
.L_x_11009:
        /* <DEDUP_REMOVED lines=49> */
.L_x_11007:
[----:B------:R-:W-:Y:S05]  /*bc40*/  BSYNC.RECONVERGENT B0 ;  /* 0x0000000000007941 */ /* 0x000fea0003800200 */
.L_x_11006:
        /* <DEDUP_REMOVED lines=18> */
.L_x_11013:
        /* <DEDUP_REMOVED lines=13> */
.L_x_11015:
[----:B------:R-:W-:Y:S05]  /*be40*/  BSYNC.RECONVERGENT B1 ;  /* 0x0000000000017941 */ /* 0x000fea0003800200 */
.L_x_11014:
        /* <DEDUP_REMOVED lines=49> */
.L_x_11012:
[----:B------:R-:W-:Y:S05]  /*c160*/  BSYNC.RECONVERGENT B0 ;  /* 0x0000000000007941 */ /* 0x000fea0003800200 */
.L_x_11011:
        /* <DEDUP_REMOVED lines=23> */
.L_x_11018:
        /* <DEDUP_REMOVED lines=13> */
.L_x_11020:
[----:B------:R-:W-:Y:S05]  /*c3b0*/  BSYNC.RECONVERGENT B1 ;  /* 0x0000000000017941 */ /* 0x000fea0003800200 */
.L_x_11019:
        /* <DEDUP_REMOVED lines=49> */
.L_x_11017:
[----:B------:R-:W-:Y:S05]  /*c6d0*/  BSYNC.RECONVERGENT B0 ;  /* 0x0000000000007941 */ /* 0x000fea0003800200 */
.L_x_11016:
        /* <DEDUP_REMOVED lines=18> */
.L_x_11023:
        /* <DEDUP_REMOVED lines=13> */
.L_x_11025:
[----:B------:R-:W-:Y:S05]  /*c8d0*/  BSYNC.RECONVERGENT B1 ;  /* 0x0000000000017941 */ /* 0x000fea0003800200 */
.L_x_11024:
        /* <DEDUP_REMOVED lines=49> */
.L_x_11022:
[----:B------:R-:W-:Y:S05]  /*cbf0*/  BSYNC.RECONVERGENT B0 ;  /* 0x0000000000007941 */ /* 0x000fea0003800200 */
.L_x_11021:
[----:B------:R-:W-:Y:S01]  /*cc00*/  I2FP.F32.U32 R30, R31 ;  /* 0x0000001f001e7245 */ /* 0x000fe20000201000 */
[----:B------:R-:W-:Y:S01]  /*cc10*/  HADD2.F32 R98, -RZ, R54.H1_H1 ;  /* 0x30000036ff627230 */ /* 0x000fe20000004100 */
        /* <DEDUP_REMOVED lines=21> */
.L_x_11028:
        /* <DEDUP_REMOVED lines=13> */
.L_x_11030:
[----:B------:R-:W-:Y:S05]  /*ce40*/  BSYNC.RECONVERGENT B1 ;  /* 0x0000000000017941 */ /* 0x000fea0003800200 */
.L_x_11029:
[----:B------:R-:W-:Y:S01]  /*ce50*/  IMAD.WIDE.U32 R98, R0, -0x326172a9, RZ ;  /* 0xcd9e8d5700627825 */ /* 0x000fe200078e00ff */
[----:B------:R-:W-:Y:S02]  /*ce60*/  LOP3.LUT R30, R19, R125, R101, 0x96, !PT ;  /* 0x0000007d131e7212 */ /* 0x000fe400078e9665 */
[----:B------:R-:W-:Y:S01]  /*ce70*/  IADD3 R123, PT, PT, R100, -0x4ab325aa, RZ ;  /* 0xb54cda56647b7810 */ /* 0x000fe20007ffe0ff */
[----:B------:R-:W-:Y:S01]  /*ce80*/  IMAD.MOV.U32 R26, RZ, RZ, R122 ;  /* 0x000000ffff1a7224 */ /* 0x000fe200078e007a */
        /* <DEDUP_REMOVED lines=45> */
.L_x_11027:
[----:B------:R-:W-:Y:S05]  /*d160*/  BSYNC.RECONVERGENT B0 ;  /* 0x0000000000007941 */ /* 0x000fea0003800200 */
.L_x_11026:
[----:B------:R-:W-:Y:S01]  /*d170*/  ISETP.NE.AND P5, PT, R102, 0x1, PT ;  /* 0x000000016600780c */ /* 0x000fe20003fa5270 */
[----:B------:R-:W-:Y:S01]  /*d180*/  HADD2.F32 R30, -RZ, R27.H0_H0 ;  /* 0x2000001bff1e7230 */ /* 0x000fe20000004100 */
        /* <DEDUP_REMOVED lines=16> */
.L_x_11033:
        /* <DEDUP_REMOVED lines=13> */
.L_x_11035:
[----:B------:R-:W-:Y:S05]  /*d360*/  BSYNC.RECONVERGENT B1 ;  /* 0x0000000000017941 */ /* 0x000fea0003800200 */
.L_x_11034:
        /* <DEDUP_REMOVED lines=49> */
.L_x_11032:
[----:B------:R-:W-:Y:S05]  /*d680*/  BSYNC.RECONVERGENT B0 ;  /* 0x0000000000007941 */ /* 0x000fea0003800200 */
.L_x_11031:
        /* <DEDUP_REMOVED lines=23> */
.L_x_11038:
        /* <DEDUP_REMOVED lines=13> */
.L_x_11040:
[----:B------:R-:W-:Y:S05]  /*d8d0*/  BSYNC.RECONVERGENT B1 ;  /* 0x0000000000017941 */ /* 0x000fea0003800200 */
.L_x_11039:
        /* <DEDUP_REMOVED lines=49> */
.L_x_11037:
[----:B------:R-:W-:Y:S05]  /*dbf0*/  BSYNC.RECONVERGENT B0 ;  /* 0x0000000000007941 */ /* 0x000fea0003800200 */
.L_x_11036:
        /* <DEDUP_REMOVED lines=18> */
.L_x_11043:
        /* <DEDUP_REMOVED lines=15> */
.L_x_11045:
[----:B------:R-:W-:Y:S05]  /*de10*/  BSYNC.RECONVERGENT B1 ;  /* 0x0000000000017941 */ /* 0x000fea0003800200 */
.L_x_11044:
        /* <DEDUP_REMOVED lines=49> */
.L_x_11042:
[----:B------:R-:W-:Y:S05]  /*e130*/  BSYNC.RECONVERGENT B0 ;  /* 0x0000000000007941 */ /* 0x000fea0003800200 */
.L_x_11041:
        /* <DEDUP_REMOVED lines=11> */
.L_x_10965:
        /* <DEDUP_REMOVED lines=16> */
.L_x_11049:
        /* <DEDUP_REMOVED lines=13> */
.L_x_11051:
[----:B------:R-:W-:Y:S05]  /*e3c0*/  BSYNC.RECONVERGENT B1 ;  /* 0x0000000000017941 */ /* 0x000fea0003800200 */
.L_x_11050:
        /* <DEDUP_REMOVED lines=47> */
[----:B------:R-:W-:-:S07]  /*e6c0*/  IMAD.MOV.U32 R30, RZ, RZ, RZ ;  /* 0x000000ffff1e7224 */ /* 0x000fce00078e00ff */
.L_x_11048:
[----:B------:R-:W-:Y:S05]  /*e6d0*/  BSYNC.RECONVERGENT B0 ;  /* 0x0000000000007941 */ /* 0x000fea0003800200 */
.L_x_11047:
[----:B------:R-:W-:Y:S01]  /*e6e0*/  ISETP.NE.AND P2, PT, R30, 0x1, PT ;  /* 0x000000011e00780c */ /* 0x000fe20003f45270 */
[----:B------:R-:W-:Y:S01]  /*e6f0*/  BSSY.RECONVERGENT B0, `(.L_x_11052) ;  /* 0x0000050000007945 */ /* 0x000fe20003800200 */
[----:B------:R-:W-:Y:S01]  /*e700*/  I2FP.F32.U32 R28, R29 ;  /* 0x0000001d001c7245 */ /* 0x000fe20000201000 */
        /* <DEDUP_REMOVED lines=15> */
.L_x_11054:
        /* <DEDUP_REMOVED lines=13> */
.L_x_11056:
[----:B------:R-:W-:Y:S05]  /*e8d0*/  BSYNC.RECONVERGENT B1 ;  /* 0x0000000000017941 */ /* 0x000fea0003800200 */
.L_x_11055:
        /* <DEDUP_REMOVED lines=49> */
.L_x_11053:
[----:B------:R-:W-:Y:S05]  /*ebf0*/  BSYNC.RECONVERGENT B0 ;  /* 0x0000000000007941 */ /* 0x000fea0003800200 */
.L_x_11052:
[----:B------:R-:W-:Y:S01]  /*ec00*/  ISETP.NE.AND P2, PT, R31, 0x1, PT ;  /* 0x000000011f00780c */ /* 0x000fe20003f45270 */
[----:B------:R-:W-:Y:S01]  /*ec10*/  BSSY.RECONVERGENT B0, `(.L_x_11057) ;  /* 0x0000050000007945 */ /* 0x000fe20003800200 */
[----:B------:R-:W-:Y:S01]  /*ec20*/  I2FP.F32.U32 R28, R29 ;  /* 0x0000001d001c7245 */ /* 0x000fe20000201000 */
[----:B------:R-:W-:Y:S01]  /*ec30*/  HADD2.F32 R130, -RZ, R24.H1_H1 ;  /* 0x30000018ff827230 */ /* 0x000fe20000004100 */
[----:B------:R-:W-:-:S03]  /*ec40*/  MOV R24, R126 ;  /* 0x0000007e00187202 */ /* 0x000fc60000000f00 */
        /* <DEDUP_REMOVED lines=13> */
.L_x_11059:
        /* <DEDUP_REMOVED lines=13> */
.L_x_11061:
[----:B------:R-:W-:Y:S05]  /*edf0*/  BSYNC.RECONVERGENT B1 ;  /* 0x0000000000017941 */ /* 0x000fea0003800200 */
.L_x_11060:
        /* <DEDUP_REMOVED lines=49> */
.L_x_11058:
[----:B------:R-:W-:Y:S05]  /*f110*/  BSYNC.RECONVERGENT B0 ;  /* 0x0000000000007941 */ /* 0x000fea0003800200 */
.L_x_11057:
[----:B------:R-:W-:Y:S01]  /*f120*/  ISETP.NE.AND P2, PT, R28, 0x1, PT ;  /* 0x000000011c00780c */ /* 0x000fe20003f45270 */
[----:B------:R-:W-:Y:S01]  /*f130*/  BSSY.RECONVERGENT B0, `(.L_x_11062) ;  /* 0x0000050000007945 */ /* 0x000fe20003800200 */
[----:B------:R-:W-:Y:S01]  /*f140*/  I2FP.F32.U32 R24, R24 ;  /* 0x0000001800187245 */ /* 0x000fe20000201000 */
[----:B------:R-:W-:Y:S02]  /*f150*/  HFMA2 R30, -RZ, RZ, 0, 1.1920928955078125e-07 ;  /* 0x00000002ff1e7431 */ /* 0x000fe400000001ff */
[----:B------:R-:W-:Y:S02]  /*f160*/  HADD2.F32 R128, -RZ, R25.H0_H0 ;  /* 0x20000019ff807230 */ /* 0x000fe40000004100 */
        /* <DEDUP_REMOVED lines=13> */
.L_x_11064:
        /* <DEDUP_REMOVED lines=13> */
.L_x_11066:
[----:B------:R-:W-:Y:S05]  /*f310*/  BSYNC.RECONVERGENT B1 ;  /* 0x0000000000017941 */ /* 0x000fea0003800200 */
.L_x_11065:
        /* <DEDUP_REMOVED lines=49> */
.L_x_11063:
[----:B------:R-:W-:Y:S05]  /*f630*/  BSYNC.RECONVERGENT B0 ;  /* 0x0000000000007941 */ /* 0x000fea0003800200 */
.L_x_11062:
[----:B------:R-:W-:Y:S01]  /*f640*/  ISETP.NE.AND P2, PT, R30, 0x1, PT ;  /* 0x000000011e00780c */ /* 0x000fe20003f45270 */
[----:B------:R-:W-:Y:S01]  /*f650*/  BSSY.RECONVERGENT B0, `(.L_x_11067) ;  /* 0x0000050000007945 */ /* 0x000fe20003800200 */
[----:B------:R-:W-:Y:S01]  /*f660*/  I2FP.F32.U32 R28, R29 ;  /* 0x0000001d001c7245 */ /* 0x000fe20000201000 */
[----:B------:R-:W-:Y:S02]  /*f670*/  HADD2.F32 R134, -RZ, R25.H1_H1 ;  /* 0x30000019ff867230 */ /* 0x000fe40000004100 */
        /* <DEDUP_REMOVED lines=14> */
.L_x_11069:
        /* <DEDUP_REMOVED lines=13> */
.L_x_11071:
[----:B------:R-:W-:Y:S05]  /*f830*/  BSYNC.RECONVERGENT B1 ;  /* 0x0000000000017941 */ /* 0x000fea0003800200 */
.L_x_11070:
        /* <DEDUP_REMOVED lines=49> */
.L_x_11068:
[----:B------:R-:W-:Y:S05]  /*fb50*/  BSYNC.RECONVERGENT B0 ;  /* 0x0000000000007941 */ /* 0x000fea0003800200 */
.L_x_11067:
[----:B------:R-:W-:Y:S01]  /*fb60*/  ISETP.NE.AND P3, PT, R31, 0x1, PT ;  /* 0x000000011f00780c */ /* 0x000fe20003f65270 */
[----:B------:R-:W-:Y:S01]  /*fb70*/  BSSY.RECONVERGENT B0, `(.L_x_11072) ;  /* 0x000004f000007945 */ /* 0x000fe20003800200 */
[----:B------:R-:W-:Y:S01]  /*fb80*/  I2FP.F32.U32 R28, R29 ;  /* 0x0000001d001c7245 */ /* 0x000fe20000201000 */
[----:B------:R-:W-:Y:S02]  /*fb90*/  HFMA2 R32, -RZ, RZ, 0, 1.1920928955078125e-07 ;  /* 0x00000002ff207431 */ /* 0x000fe400000001ff */
[----:B------:R-:W-:Y:S02]  /*fba0*/  HADD2.F32 R132, -RZ, R26.H0_H0 ;  /* 0x2000001aff847230 */ /* 0x000fe40000004100 */
        /* <DEDUP_REMOVED lines=12> */
.L_x_11074:
        /* <DEDUP_REMOVED lines=13> */
.L_x_11076:
[----:B------:R-:W-:Y:S05]  /*fd40*/  BSYNC.RECONVERGENT B1 ;  /* 0x0000000000017941 */ /* 0x000fea0003800200 */
.L_x_11075:
        /* <DEDUP_REMOVED lines=49> */
.L_x_11073:
[----:B------:R-:W-:Y:S05]  /*10060*/  BSYNC.RECONVERGENT B0 ;  /* 0x0000000000007941 */ /* 0x000fea0003800200 */
.L_x_11072:
[----:B------:R-:W-:Y:S01]  /*10070*/  ISETP.NE.AND P4, PT, R32, 0x1, PT ;  /* 0x000000012000780c */ /* 0x000fe20003f85270 */
[----:B------:R-:W-:Y:S01]  /*10080*/  BSSY.RECONVERGENT B0, `(.L_x_11077) ;  /* 0x000004f000007945 */ /* 0x000fe20003800200 */
[----:B------:R-:W-:Y:S01]  /*10090*/  I2FP.F32.U32 R28, R29 ;  /* 0x0000001d001c7245 */ /* 0x000fe20000201000 */
[----:B------:R-:W-:Y:S01]  /*100a0*/  HADD2.F32 R26, -RZ, R26.H1_H1 ;  /* 0x3000001aff1a7230 */ /* 0x000fe20000004100 */
        /* <DEDUP_REMOVED lines=13> */
.L_x_11079:
        /* <DEDUP_REMOVED lines=13> */
.L_x_11081:
[----:B------:R-:W-:Y:S05]  /*10250*/  BSYNC.RECONVERGENT B1 ;  /* 0x0000000000017941 */ /* 0x000fea0003800200 */
.L_x_11080:
        /* <DEDUP_REMOVED lines=49> */
.L_x_11078:
[----:B------:R-:W-:Y:S05]  /*10570*/  BSYNC.RECONVERGENT B0 ;  /* 0x0000000000007941 */ /* 0x000fea0003800200 */
.L_x_11077:
[----:B------:R-:W-:Y:S01]  /*10580*/  ISETP.NE.AND P5, PT, R31, 0x1, PT ;  /* 0x000000011f00780c */ /* 0x000fe20003fa5270 */
[----:B------:R-:W-:Y:S01]  /*10590*/  BSSY.RECONVERGENT B0, `(.L_x_11082) ;  /* 0x000004f000007945 */ /* 0x000fe20003800200 */
[----:B------:R-:W-:Y:S01]  /*105a0*/  I2FP.F32.U32 R28, R30 ;  /* 0x0000001e001c7245 */ /* 0x000fe20000201000 */
[----:B------:R-:W-:Y:S02]  /*105b0*/  HFMA2 R127, -RZ, RZ, 0, 1.1920928955078125e-07 ;  /* 0x00000002ff7f7431 */ /* 0x000fe400000001ff */
[----:B------:R-:W-:Y:S02]  /*105c0*/  HADD2.F32 R136, -RZ, R27.H0_H0 ;  /* 0x2000001bff887230 */ /* 0x000fe40000004100 */
        /* <DEDUP_REMOVED lines=12> */
.L_x_11084:
        /* <DEDUP_REMOVED lines=13> */
.L_x_11086:
[----:B------:R-:W-:Y:S05]  /*10760*/  BSYNC.RECONVERGENT B1 ;  /* 0x0000000000017941 */ /* 0x000fea0003800200 */
.L_x_11085:
        /* <DEDUP_REMOVED lines=49> */
.L_x_11083:
[----:B------:R-:W-:Y:S05]  /*10a80*/  BSYNC.RECONVERGENT B0 ;  /* 0x0000000000007941 */ /* 0x000fea0003800200 */
.L_x_11082:
[----:B------:R-:W-:Y:S01]  /*10a90*/  HADD2.F32 R32, -RZ, R27.H1_H1 ;  /* 0x3000001bff207230 */ /* 0x000fe20000004100 */
[----:B------:R-:W-:Y:S01]  /*10aa0*/  P2R R33, PR, RZ, 0x2 ;  /* 0x00000002ff217803 */ /* 0x000fe20000000000 */
[-C--:B------:R-:W-:Y:S01]  /*10ab0*/  FMUL.FTZ R102, R102, R121.reuse ;  /* 0x0000007966667220 */ /* 0x080fe20000410000 */
[----:B------:R-:W-:Y:S01]  /*10ac0*/  I2FP.F32.U32 R28, R30 ;  /* 0x0000001e001c7245 */ /* 0x000fe20000201000 */
[-C--:B------:R-:W-:Y:S01]  /*10ad0*/  FMUL.FTZ R130, R130, R121.reuse ;  /* 0x0000007982827220 */ /* 0x080fe20000410000 */
[----:B------:R-:W-:Y:S01]  /*10ae0*/  ISETP.NE.AND P1, PT, R94, RZ, PT ;  /* 0x000000ff5e00720c */ /* 0x000fe20003f25270 */
[-C--:B------:R-:W-:Y:S01]  /*10af0*/  FMUL.FTZ R128, R128, R121.reuse ;  /* 0x0000007980807220 */ /* 0x080fe20000410000 */
[----:B------:R-:W-:Y:S01]  /*10b00*/  P2R R34, PR, RZ, 0x1 ;  /* 0x00000001ff227803 */ /* 0x000fe20000000000 */
[----:B------:R-:W-:Y:S01]  /*10b10*/  FMUL.FTZ R31, R32, R121 ;  /* 0x00000079201f7220 */ /* 0x000fe20000410000 */
[----:B------:R-:W-:Y:S01]  /*10b20*/  ISETP.NE.AND P0, PT, R95, RZ, PT ;  /* 0x000000ff5f00720c */ /* 0x000fe20003f05270 */
        /* <DEDUP_REMOVED lines=26> */
[----:B------:R-:W-:-:S10]  /*10cd0*/  @P1 FADD.FTZ R31, R47, R31 ;  /* 0x0000001f2f1f1221 */ /* 0x000fd40000010000 */
.L_x_11046:
[----:B------:R-:W-:Y:S01]  /*10ce0*/  ISETP.NE.AND P6, PT, R94, RZ, PT ;  /* 0x000000ff5e00720c */ /* 0x000fe20003fc5270 */
[----:B------:R-:W0:Y:S01]  /*10cf0*/  @P0 LDC.64 R130, c[0x0][0x398] ;  /* 0x0000e600ff820b82 */ /* 0x000e220000000a00 */
[----:B------:R-:W-:Y:S01]  /*10d00*/  SEL R94, RZ, 0x1000000, !P5 ;  /* 0x01000000ff5e7807 */ /* 0x000fe20006800000 */
[----:B------:R-:W-:Y:S01]  /*10d10*/  VIADD R125, R103, 0x40 ;  /* 0x00000040677d7836 */ /* 0x000fe20000000000 */
[----:B------:R-:W-:Y:S02]  /*10d20*/  SEL R27, RZ, 0x10000, !P4 ;  /* 0x00010000ff1b7807 */ /* 0x000fe40006000000 */
[----:B------:R-:W-:Y:S01]  /*10d30*/  SEL R102, RZ, 0x100, !P3 ;  /* 0x00000100ff667807 */ /* 0x000fe20005800000 */
[----:B------:R-:W-:Y:S01]  /*10d40*/  IMAD.WIDE.U32 R132, R125, 0x10, R92 ;  /* 0x000000107d847825 */ /* 0x000fe200078e005c */
[----:B------:R-:W-:Y:S01]  /*10d50*/  ISETP.NE.AND P5, PT, R95, RZ, PT ;  /* 0x000000ff5f00720c */ /* 0x000fe20003fa5270 */
[----:B------:R-:W1:Y:S01]  /*10d60*/  @P1 LDC.64 R128, c[0x0][0x3a0] ;  /* 0x0000e800ff801b82 */ /* 0x000e620000000a00 */
[----:B------:R-:W-:-:S02]  /*10d70*/  ISETP.NE.AND P4, PT, R24, RZ, PT ;  /* 0x000000ff1800720c */ /* 0x000fc40003f85270 */
[----:B------:R-:W-:Y:S02]  /*10d80*/  ISETP.NE.AND P3, PT, R25, RZ, PT ;  /* 0x000000ff1900720c */ /* 0x000fe40003f65270 */
[----:B------:R-:W-:Y:S02]  /*10d90*/  SEL R25, RZ, 0x10000, !P4 ;  /* 0x00010000ff197807 */ /* 0x000fe40006000000 */
[----:B------:R-:W-:Y:S02]  /*10da0*/  SEL R26, RZ, 0x1000000, !P3 ;  /* 0x01000000ff1a7807 */ /* 0x000fe40005800000 */
[----:B------:R-:W-:Y:S02]  /*10db0*/  SEL R24, RZ, 0x100, !P5 ;  /* 0x00000100ff187807 */ /* 0x000fe40006800000 */
[----:B------:R-:W-:Y:S01]  /*10dc0*/  LOP3.LUT R102, R102, R94, R27, 0xfe, !PT ;  /* 0x0000005e66667212 */ /* 0x000fe200078efe1b */
[----:B------:R-:W-:Y:S01]  /*10dd0*/  IMAD.WIDE.U32 R94, R104, 0x20, R114 ;  /* 0x00000020685e7825 */ /* 0x000fe200078e0072 */
[----:B------:R-:W-:-:S02]  /*10de0*/  LOP3.LUT R24, R24, R26, R25, 0xfe, !PT ;  /* 0x0000001a18187212 */ /* 0x000fc400078efe19 */
[----:B------:R-:W-:Y:S01]  /*10df0*/  SEL R27, RZ, 0x1, !P6 ;  /* 0x00000001ff1b7807 */ /* 0x000fe20007000000 */
[C---:B0-----:R-:W-:Y:S01]  /*10e00*/  @P0 IMAD.WIDE.U32 R130, R125.reuse, 0x10, R130 ;  /* 0x000000107d820825 */ /* 0x041fe200078e0082 */
[----:B------:R-:W-:Y:S01]  /*10e10*/  SEL R25, RZ, 0x1, !P2 ;  /* 0x00000001ff197807 */ /* 0x000fe20005000000 */
[----:B------:R0:W-:Y:S01]  /*10e20*/  STG.E.128 desc[UR6][R94.64], R32 ;  /* 0x000000205e007986 */ /* 0x0001e2000c101d06 */
[----:B------:R-:W-:Y:S01]  /*10e30*/  LOP3.LUT R24, R24, R27, RZ, 0xfc, !PT ;  /* 0x0000001b18187212 */ /* 0x000fe200078efcff */
[----:B------:R-:W-:Y:S01]  /*10e40*/  IMAD.WIDE.U32 R26, R104, 0x8, R116 ;  /* 0x00000008681a7825 */ /* 0x000fe200078e0074 */
[----:B------:R-:W-:Y:S01]  /*10e50*/  LOP3.LUT R25, R102, R25, RZ, 0xfc, !PT ;  /* 0x0000001966197212 */ /* 0x000fe200078efcff */
[----:B------:R0:W-:Y:S02]  /*10e60*/  STG.E.128 desc[UR6][R94.64+0x10], R28 ;  /* 0x0000101c5e007986 */ /* 0x0001e4000c101d06 */
[----:B-1----:R-:W-:Y:S02]  /*10e70*/  @P1 IMAD.WIDE.U32 R128, R125, 0x20, R128 ;  /* 0x000000207d801825 */ /* 0x002fe400078e0080 */
        /* <DEDUP_REMOVED lines=22> */
.L_x_11087:
[----:B------:R2:W5:Y:S04]  /*10fe0*/  @P0 LDG.E.128 R52, desc[UR6][R130.64] ;  /* 0x0000000682340981 */ /* 0x000568000c1e1d00 */
        /* <DEDUP_REMOVED lines=20> */
.L_x_11091:
[----:B------:R-:W-:Y:S01]  /*11130*/  IADD3 R5, PT, PT, R5, 0x1, RZ ;  /* 0x0000000105057810 */ /* 0x000fe20007ffe0ff */
[----:B------:R-:W-:Y:S03]  /*11140*/  BSSY.RECONVERGENT B1, `(.L_x_11092) ;  /* 0x000000c000017945 */ /* 0x000fe60003800200 */
[C---:B------:R-:W-:Y:S01]  /*11150*/  ISETP.NE.AND P2, PT, R5.reuse, RZ, PT ;  /* 0x000000ff0500720c */ /* 0x040fe20003f45270 */
[----:B-1----:R-:W-:-:S12]  /*11160*/  IMAD.WIDE.U32 R24, R5, -0x2daee0ad, RZ ;  /* 0xd2511f5305187825 */ /* 0x002fd800078e00ff */
        /* <DEDUP_REMOVED lines=9> */
.L_x_11093:
[----:B------:R-:W-:Y:S05]  /*11200*/  BSYNC.RECONVERGENT B1 ;  /* 0x0000000000017941 */ /* 0x000fea0003800200 */
.L_x_11092:
        /* <DEDUP_REMOVED lines=46> */
[----:B------:R-:W-:Y:S01]  /*114f0*/  HFMA2 R22, -RZ, RZ, 0, 0 ;  /* 0x00000000ff167431 */ /* 0x000fe200000001ff */
[----:B------:R-:W-:Y:S01]  /*11500*/  LOP3.LUT R123, R110, R20, R23, 0x96, !PT ;  /* 0x000000146e7b7212 */ /* 0x000fe200078e9617 */
[----:B------:R-:W-:-:S07]  /*11510*/  IMAD.MOV.U32 R20, RZ, RZ, R122 ;  /* 0x000000ffff147224 */ /* 0x000fce00078e007a */
.L_x_11090:
[----:B------:R-:W-:Y:S05]  /*11520*/  BSYNC.RECONVERGENT B0 ;  /* 0x0000000000007941 */ /* 0x000fea0003800200 */
.L_x_11089:
[----:B------:R-:W-:Y:S01]  /*11530*/  ISETP.NE.AND P2, PT, R22, 0x1, PT ;  /* 0x000000011600780c */ /* 0x000fe20003f45270 */
[----:B-----5:R-:W-:Y:S01]  /*11540*/  HADD2.F32 R96, -RZ, R92.H0_H0 ;  /* 0x2000005cff607230 */ /* 0x020fe20000004100 */
        /* <DEDUP_REMOVED lines=17> */
.L_x_11096:
[----:B------:R-:W-:Y:S01]  /*11660*/  VIADD R5, R5, 0x1 ;  /* 0x0000000105057836 */ /* 0x000fe20000000000 */
[----:B------:R-:W-:Y:S03]  /*11670*/  BSSY.RECONVERGENT B1, `(.L_x_11097) ;  /* 0x000000c000017945 */ /* 0x000fe60003800200 */
[C---:B-1----:R-:W-:Y:S01]  /*11680*/  IMAD.WIDE.U32 R24, R5.reuse, -0x2daee0ad, RZ ;  /* 0xd2511f5305187825 */ /* 0x042fe200078e00ff */
        /* <DEDUP_REMOVED lines=10> */
.L_x_11098:
[----:B------:R-:W-:Y:S05]  /*11730*/  BSYNC.RECONVERGENT B1 ;  /* 0x0000000000017941 */ /* 0x000fea0003800200 */
.L_x_11097:
        /* <DEDUP_REMOVED lines=50> */
.L_x_11095:
[----:B------:R-:W-:Y:S05]  /*11a60*/  BSYNC.RECONVERGENT B0 ;  /* 0x0000000000007941 */ /* 0x000fea0003800200 */
.L_x_11094:
[----:B------:R-:W-:Y:S01]  /*11a70*/  I2FP.F32.U32 R20, R20 ;  /* 0x0000001400147245 */ /* 0x000fe20000201000 */
[----:B------:R-:W-:Y:S01]  /*11a80*/  HADD2.F32 R22, -RZ, R52.H0_H0 ;  /* 0x20000034ff167230 */ /* 0x000fe20000004100 */
[----:B------:R-:W-:Y:S01]  /*11a90*/  ISETP.NE.AND P3, PT, R23, 0x1, PT ;  /* 0x000000011700780c */ /* 0x000fe20003f65270 */
[----:B------:R-:W-:Y:S01]  /*11aa0*/  BSSY.RECONVERGENT B0, `(.L_x_11099) ;  /* 0x0000054000007945 */ /* 0x000fe20003800200 */
[----:B-1----:R-:W-:Y:S02]  /*11ab0*/  IMAD.MOV.U32 R25, RZ, RZ, 0x2 ;  /* 0x00000002ff197424 */ /* 0x002fe400078e00ff */
        /* <DEDUP_REMOVED lines=18> */
.L_x_11101:
        /* <DEDUP_REMOVED lines=13> */
.L_x_11103:
[----:B------:R-:W-:Y:S05]  /*11cb0*/  BSYNC.RECONVERGENT B1 ;  /* 0x0000000000017941 */ /* 0x000fea0003800200 */
.L_x_11102:
[----:B------:R-:W-:Y:S01]  /*11cc0*/  IMAD.WIDE.U32 R26, R0, -0x326172a9, RZ ;  /* 0xcd9e8d57001a7825 */ /* 0x000fe200078e00ff */
[----:B------:R-:W-:-:S03]  /*11cd0*/  LOP3.LUT R22, R19, R97, R101, 0x96, !PT ;  /* 0x0000006113167212 */ /* 0x000fc600078e9665 */
[----:B------:R-:W-:Y:S01]  /*11ce0*/  HFMA2 R25, -RZ, RZ, 0, 0 ;  /* 0x00000000ff197431 */ /* 0x000fe200000001ff */
        /* <DEDUP_REMOVED lines=42> */
[----:B------:R-:W-:Y:S02]  /*11f90*/  MOV R21, R102 ;  /* 0x0000006600157202 */ /* 0x000fe40000000f00 */
[----:B------:R-:W-:Y:S01]  /*11fa0*/  LOP3.LUT R124, R106, R96, R99, 0x96, !PT ;  /* 0x000000606a7c7212 */ /* 0x000fe200078e9663 */
[----:B------:R-:W-:Y:S01]  /*11fb0*/  IMAD.MOV.U32 R126, RZ, RZ, R98 ;  /* 0x000000ffff7e7224 */ /* 0x000fe200078e0062 */
[----:B------:R-:W-:Y:S01]  /*11fc0*/  LOP3.LUT R123, R110, R22, R27, 0x96, !PT ;  /* 0x000000166e7b7212 */ /* 0x000fe200078e961b */
[----:B------:R-:W-:-:S07]  /*11fd0*/  IMAD.MOV.U32 R102, RZ, RZ, R26 ;  /* 0x000000ffff667224 */ /* 0x000fce00078e001a */
.L_x_11100:
[----:B------:R-:W-:Y:S05]  /*11fe0*/  BSYNC.RECONVERGENT B0 ;  /* 0x0000000000007941 */ /* 0x000fea0003800200 */
.L_x_11099:
[----:B------:R-:W-:Y:S01]  /*11ff0*/  ISETP.NE.AND P2, PT, R25, 0x1, PT ;  /* 0x000000011900780c */ /* 0x000fe20003f45270 */
[----:B------:R-:W-:Y:S01]  /*12000*/  HADD2.F32 R92, -RZ, R92.H1_H1 ;  /* 0x3000005cff5c7230 */ /* 0x000fe20000004100 */
[----:B------:R-:W-:Y:S01]  /*12010*/  I2FP.F32.U32 R22, R21 ;  /* 0x0000001500167245 */ /* 0x000fe20000201000 */
[----:B------:R-:W-:Y:S01]  /*12020*/  BSSY.RECONVERGENT B0, `(.L_x_11104) ;  /* 0x0000050000007945 */ /* 0x000fe20003800200 */
[----:B------:R-:W-:-:S03]  /*12030*/  IMAD.MOV.U32 R27, RZ, RZ, 0x2 ;  /* 0x00000002ff1b7424 */ /* 0x000fc600078e00ff */
[----:B------:R-:W-:Y:S01]  /*12040*/  FFMA.FTZ R21, R22, R119, 1.1641532182693481445e-10 ;  /* 0x2f00000016157423 */ /* 0x000fe20000010077 */
[----:B------:R-:W-:-:S04]  /*12050*/  MOV R22, R126 ;  /* 0x0000007e00167202 */ /* 0x000fc80000000f00 */
[----:B------:R-:W-:Y:S01]  /*12060*/  FSETP.LE.FTZ.AND P4, PT, R21, R120, PT ;  /* 0x000000781500720b */ /* 0x000fe20003f93000 */
[----:B------:R-:W-:-:S03]  /*12070*/  FMUL.FTZ R21, R92, R121 ;  /* 0x000000795c157220 */ /* 0x000fc60000410000 */
        /* <DEDUP_REMOVED lines=10> */
.L_x_11106:
        /* <DEDUP_REMOVED lines=13> */
.L_x_11108:
[----:B------:R-:W-:Y:S05]  /*121f0*/  BSYNC.RECONVERGENT B1 ;  /* 0x0000000000017941 */ /* 0x000fea0003800200 */
.L_x_11107:
        /* <DEDUP_REMOVED lines=50> */
.L_x_11105:
[----:B------:R-:W-:Y:S05]  /*12520*/  BSYNC.RECONVERGENT B0 ;  /* 0x0000000000007941 */ /* 0x000fea0003800200 */
.L_x_11104:
[----:B------:R-:W-:Y:S01]  /*12530*/  I2FP.F32.U32 R22, R22 ;  /* 0x0000001600167245 */ /* 0x000fe20000201000 */
[----:B------:R-:W-:Y:S01]  /*12540*/  HADD2.F32 R26, -RZ, R52.H1_H1 ;  /* 0x30000034ff1a7230 */ /* 0x000fe20000004100 */
[----:B------:R-:W-:Y:S01]  /*12550*/  ISETP.NE.AND P3, PT, R27, 0x1, PT ;  /* 0x000000011b00780c */ /* 0x000fe20003f65270 */
[----:B------:R-:W-:Y:S02]  /*12560*/  BSSY.RECONVERGENT B0, `(.L_x_11109) ;  /* 0x0000054000007945 */ /* 0x000fe40003800200 */
[----:B------:R-:W-:Y:S01]  /*12570*/  FFMA.FTZ R23, R22, R119, 1.1641532182693481445e-10 ;  /* 0x2f00000016177423 */ /* 0x000fe20000010077 */
[----:B------:R-:W-:Y:S01]  /*12580*/  FMUL.FTZ R25, R26, R121 ;  /* 0x000000791a197220 */ /* 0x000fe20000410000 */
[----:B------:R-:W-:Y:S01]  /*12590*/  FSEL R22, R21, RZ, P4 ;  /* 0x000000ff15167208 */ /* 0x000fe20002000000 */
[----:B------:R-:W-:Y:S02]  /*125a0*/  IMAD.MOV.U32 R26, RZ, RZ, 0x2 ;  /* 0x00000002ff1a7424 */ /* 0x000fe400078e00ff */
[----:B------:R-:W-:-:S02]  /*125b0*/  FSETP.GTU.FTZ.AND P2, PT, R23, R120, PT ;  /* 0x000000781700720b */ /* 0x000fc40003f5c000 */
        /* <DEDUP_REMOVED lines=14> */
.L_x_11111:
        /* <DEDUP_REMOVED lines=13> */
.L_x_11113:
[----:B------:R-:W-:Y:S05]  /*12770*/  BSYNC.RECONVERGENT B1 ;  /* 0x0000000000017941 */ /* 0x000fea0003800200 */
.L_x_11112:
        /* <DEDUP_REMOVED lines=50> */
.L_x_11110:
[----:B------:R-:W-:Y:S05]  /*12aa0*/  BSYNC.RECONVERGENT B0 ;  /* 0x0000000000007941 */ /* 0x000fea0003800200 */
.L_x_11109:
[----:B------:R-:W-:Y:S01]  /*12ab0*/  ISETP.NE.AND P2, PT, R26, 0x1, PT ;  /* 0x000000011a00780c */ /* 0x000fe20003f45270 */
[----:B------:R-:W-:Y:S01]  /*12ac0*/  HADD2.F32 R92, -RZ, R93.H0_H0 ;  /* 0x2000005dff5c7230 */ /* 0x000fe20000004100 */
        /* <DEDUP_REMOVED lines=17> */
.L_x_11116:
        /* <DEDUP_REMOVED lines=13> */
.L_x_11118:
[----:B------:R-:W-:Y:S05]  /*12cb0*/  BSYNC.RECONVERGENT B1 ;  /* 0x0000000000017941 */ /* 0x000fea0003800200 */
.L_x_11117:
        /* <DEDUP_REMOVED lines=50> */
.L_x_11115:
[----:B------:R-:W-:Y:S05]  /*12fe0*/  BSYNC.RECONVERGENT B0 ;  /* 0x0000000000007941 */ /* 0x000fea0003800200 */
.L_x_11114:
        /* <DEDUP_REMOVED lines=23> */
.L_x_11121:
        /* <DEDUP_REMOVED lines=13> */
.L_x_11123:
[----:B------:R-:W-:Y:S05]  /*13230*/  BSYNC.RECONVERGENT B1 ;  /* 0x0000000000017941 */ /* 0x000fea0003800200 */
.L_x_11122:
        /* <DEDUP_REMOVED lines=44> */
[----:B------:R-:W-:-:S04]  /*13500*/  IMAD.WIDE.U32 R122, R122, -0x326172a9, RZ ;  /* 0xcd9e8d577a7a7825 */ /* 0x000fc800078e00ff */
[----:B------:R-:W-:Y:S02]  /*13510*/  IMAD.MOV.U32 R102, RZ, RZ, R96 ;  /* 0x000000ffff667224 */ /* 0x000fe400078e0060 */
[----:B------:R-:W-:Y:S01]  /*13520*/  HFMA2 R96, -RZ, RZ, 0, 0 ;  /* 0x00000000ff607431 */ /* 0x000fe200000001ff */
[----:B------:R-:W-:Y:S01]  /*13530*/  LOP3.LUT R124, R106, R130, R123, 0x96, !PT ;  /* 0x000000826a7c7212 */ /* 0x000fe200078e967b */
[----:B------:R-:W-:Y:S01]  /*13540*/  IMAD.MOV.U32 R126, RZ, RZ, R122 ;  /* 0x000000ffff7e7224 */ /* 0x000fe200078e007a */
[----:B------:R-:W-:-:S07]  /*13550*/  LOP3.LUT R123, R110, R98, R97, 0x96, !PT ;  /* 0x000000626e7b7212 */ /* 0x000fce00078e9661 */
.L_x_11120:
[----:B------:R-:W-:Y:S05]  /*13560*/  BSYNC.RECONVERGENT B0 ;  /* 0x0000000000007941 */ /* 0x000fea0003800200 */
.L_x_11119:
[----:B------:R-:W-:Y:S01]  /*13570*/  ISETP.NE.AND P2, PT, R96, 0x1, PT ;  /* 0x000000016000780c */ /* 0x000fe20003f45270 */
[----:B------:R-:W-:Y:S01]  /*13580*/  BSSY.RECONVERGENT B0, `(.L_x_11124) ;  /* 0x0000052000007945 */ /* 0x000fe20003800200 */
[----:B------:R-:W-:Y:S01]  /*13590*/  I2FP.F32.U32 R92, R23 ;  /* 0x00000017005c7245 */ /* 0x000fe20000201000 */
[----:B------:R-:W-:Y:S01]  /*135a0*/  IMAD.MOV.U32 R97, RZ, RZ, 0x2 ;  /* 0x00000002ff617424 */ /* 0x000fe200078e00ff */
[----:B------:R-:W-:-:S03]  /*135b0*/  MOV R27, R126 ;  /* 0x0000007e001b7202 */ /* 0x000fc60000000f00 */
        /* <DEDUP_REMOVED lines=14> */
.L_x_11126:
        /* <DEDUP_REMOVED lines=13> */
.L_x_11128:
[----:B------:R-:W-:Y:S05]  /*13770*/  BSYNC.RECONVERGENT B1 ;  /* 0x0000000000017941 */ /* 0x000fea0003800200 */
.L_x_11127:
        /* <DEDUP_REMOVED lines=40> */
[----:B------:R-:W-:-:S03]  /*13a00*/  LOP3.LUT R98, R112, R98, R97, 0x96, !PT ;  /* 0x0000006270627212 */ /* 0x000fc600078e9661 */
[----:B------:R-:W-:Y:S01]  /*13a10*/  HFMA2 R97, -RZ, RZ, 0, 0 ;  /* 0x00000000ff617431 */ /* 0x000fe200000001ff */
[----:B------:R-:W-:Y:S01]  /*13a20*/  LOP3.LUT R92, R27, R92, R123, 0x96, !PT ;  /* 0x0000005c1b5c7212 */ /* 0x000fe200078e967b */
[----:B------:R-:W-:Y:S01]  /*13a30*/  IMAD.WIDE.U32 R98, R98, -0x326172a9, RZ ;  /* 0xcd9e8d5762627825 */ /* 0x000fe200078e00ff */
[----:B------:R-:W-:-:S03]  /*13a40*/  MOV R27, R102 ;  /* 0x00000066001b7202 */ /* 0x000fc60000000f00 */
[----:B------:R-:W-:Y:S01]  /*13a50*/  IMAD.WIDE.U32 R92, R92, -0x2daee0ad, RZ ;  /* 0xd2511f535c5c7825 */ /* 0x000fe200078e00ff */
[----:B------:R-:W-:-:S03]  /*13a60*/  LOP3.LUT R124, R106, R122, R99, 0x96, !PT ;  /* 0x0000007a6a7c7212 */ /* 0x000fc600078e9663 */
[----:B------:R-:W-:Y:S01]  /*13a70*/  IMAD.MOV.U32 R126, RZ, RZ, R98 ;  /* 0x000000ffff7e7224 */ /* 0x000fe200078e0062 */
[----:B------:R-:W-:Y:S01]  /*13a80*/  LOP3.LUT R123, R110, R96, R93, 0x96, !PT ;  /* 0x000000606e7b7212 */ /* 0x000fe200078e965d */
[----:B------:R-:W-:-:S07]  /*13a90*/  IMAD.MOV.U32 R102, RZ, RZ, R92 ;  /* 0x000000ffff667224 */ /* 0x000fce00078e005c */
.L_x_11125:
[----:B------:R-:W-:Y:S05]  /*13aa0*/  BSYNC.RECONVERGENT B0 ;  /* 0x0000000000007941 */ /* 0x000fea0003800200 */
.L_x_11124:
[----:B------:R-:W-:Y:S01]  /*13ab0*/  I2FP.F32.U32 R92, R27 ;  /* 0x0000001b005c7245 */ /* 0x000fe20000201000 */
[----:B------:R-:W-:Y:S01]  /*13ac0*/  HADD2.F32 R96, -RZ, R53.H1_H1 ;  /* 0x30000035ff607230 */ /* 0x000fe20000004100 */
[----:B------:R-:W-:Y:S01]  /*13ad0*/  BSSY.RECONVERGENT B0, `(.L_x_11129) ;  /* 0x0000055000007945 */ /* 0x000fe20003800200 */
[----:B------:R-:W-:Y:S02]  /*13ae0*/  MOV R93, R126 ;  /* 0x0000007e005d7202 */ /* 0x000fe40000000f00 */
[----:B------:R-:W-:Y:S01]  /*13af0*/  FFMA.FTZ R27, R92, R119, 1.1641532182693481445e-10 ;  /* 0x2f0000005c1b7423 */ /* 0x000fe20000010077 */
[----:B------:R-:W-:Y:S01]  /*13b00*/  FMUL.FTZ R96, R96, R121 ;  /* 0x0000007960607220 */ /* 0x000fe20000410000 */
[----:B------:R-:W-:-:S03]  /*13b10*/  FSEL R92, R23, RZ, P4 ;  /* 0x000000ff175c7208 */ /* 0x000fc60002000000 */
        /* <DEDUP_REMOVED lines=16> */
.L_x_11131:
        /* <DEDUP_REMOVED lines=13> */
.L_x_11133:
[----:B------:R-:W-:Y:S05]  /*13cf0*/  BSYNC.RECONVERGENT B1 ;  /* 0x0000000000017941 */ /* 0x000fea0003800200 */
.L_x_11132:
        /* <DEDUP_REMOVED lines=50> */
.L_x_11130:
[----:B------:R-:W-:Y:S05]  /*14020*/  BSYNC.RECONVERGENT B0 ;  /* 0x0000000000007941 */ /* 0x000fea0003800200 */
.L_x_11129:
[----:B------:R-:W-:Y:S01]  /*14030*/  ISETP.NE.AND P3, PT, R96, 0x1, PT ;  /* 0x000000016000780c */ /* 0x000fe20003f65270 */
[----:B------:R-:W-:Y:S01]  /*14040*/  BSSY.RECONVERGENT B0, `(.L_x_11134) ;  /* 0x0000051000007945 */ /* 0x000fe20003800200 */
[----:B------:R-:W-:Y:S01]  /*14050*/  I2FP.F32.U32 R92, R93 ;  /* 0x0000005d005c7245 */ /* 0x000fe20000201000 */
[----:B------:R-:W-:-:S04]  /*14060*/  IMAD.MOV.U32 R97, RZ, RZ, 0x2 ;  /* 0x00000002ff617424 */ /* 0x000fc800078e00ff */
[----:B------:R-:W-:Y:S01]  /*14070*/  FFMA.FTZ R93, R92, R119, 1.1641532182693481445e-10 ;  /* 0x2f0000005c5d7423 */ /* 0x000fe20000010077 */
[----:B------:R-:W-:-:S04]  /*14080*/  HADD2.F32 R92, -RZ, R94.H0_H0 ;  /* 0x2000005eff5c7230 */ /* 0x000fc80000004100 */
[----:B------:R-:W-:Y:S01]  /*14090*/  FSETP.LE.FTZ.AND P2, PT, R93, R120, PT ;  /* 0x000000785d00720b */ /* 0x000fe20003f53000 */
[----:B------:R-:W-:Y:S01]  /*140a0*/  FMUL.FTZ R131, R92, R121 ;  /* 0x000000795c837220 */ /* 0x000fe20000410000 */
        /* <DEDUP_REMOVED lines=10> */
.L_x_11136:
        /* <DEDUP_REMOVED lines=13> */
.L_x_11138:
[----:B------:R-:W-:Y:S05]  /*14220*/  BSYNC.RECONVERGENT B1 ;  /* 0x0000000000017941 */ /* 0x000fea0003800200 */
.L_x_11137:
        /* <DEDUP_REMOVED lines=50> */
.L_x_11135:
[----:B------:R-:W-:Y:S05]  /*14550*/  BSYNC.RECONVERGENT B0 ;  /* 0x0000000000007941 */ /* 0x000fea0003800200 */
.L_x_11134:
[----:B------:R-:W-:Y:S01]  /*14560*/  I2FP.F32.U32 R92, R93 ;  /* 0x0000005d005c7245 */ /* 0x000fe20000201000 */
[----:B------:R-:W-:Y:S01]  /*14570*/  HADD2.F32 R96, -RZ, R54.H0_H0 ;  /* 0x20000036ff607230 */ /* 0x000fe20000004100 */
[----:B------:R-:W-:Y:S01]  /*14580*/  FSEL R131, R131, RZ, P2 ;  /* 0x000000ff83837208 */ /* 0x000fe20001000000 */
        /* <DEDUP_REMOVED lines=20> */
.L_x_11141:
        /* <DEDUP_REMOVED lines=13> */
.L_x_11143:
[----:B------:R-:W-:Y:S05]  /*147a0*/  BSYNC.RECONVERGENT B1 ;  /* 0x0000000000017941 */ /* 0x000fea0003800200 */
.L_x_11142:
        /* <DEDUP_REMOVED lines=50> */
.L_x_11140:
[----:B------:R-:W-:Y:S05]  /*14ad0*/  BSYNC.RECONVERGENT B0 ;  /* 0x0000000000007941 */ /* 0x000fea0003800200 */
.L_x_11139:
[----:B------:R-:W-:Y:S01]  /*14ae0*/  ISETP.NE.AND P4, PT, R122, 0x1, PT ;  /* 0x000000017a00780c */ /* 0x000fe20003f85270 */
[----:B------:R-:W-:Y:S01]  /*14af0*/  HADD2.F32 R94, -RZ, R94.H1_H1 ;  /* 0x3000005eff5e7230 */ /* 0x000fe20000004100 */
        /* <DEDUP_REMOVED lines=16> */
.L_x_11146:
        /* <DEDUP_REMOVED lines=13> */
.L_x_11148:
[----:B------:R-:W-:Y:S05]  /*14cd0*/  BSYNC.RECONVERGENT B1 ;  /* 0x0000000000017941 */ /* 0x000fea0003800200 */
.L_x_11147:
        /* <DEDUP_REMOVED lines=48> */
[----:B------:R-:W-:Y:S01]  /*14fe0*/  LOP3.LUT R124, R106, R134, R133, 0x96, !PT ;  /* 0x000000866a7c7212 */ /* 0x000fe200078e9685 */
[----:B------:R-:W-:-:S07]  /*14ff0*/  IMAD.MOV.U32 R102, RZ, RZ, R98 ;  /* 0x000000ffff667224 */ /* 0x000fce00078e0062 */
.L_x_11145:
[----:B------:R-:W-:Y:S05]  /*15000*/  BSYNC.RECONVERGENT B0 ;  /* 0x0000000000007941 */ /* 0x000fea0003800200 */
.L_x_11144:
        /* <DEDUP_REMOVED lines=23> */
.L_x_11151:
        /* <DEDUP_REMOVED lines=13> */
.L_x_11153:
[----:B------:R-:W-:Y:S05]  /*15250*/  BSYNC.RECONVERGENT B1 ;  /* 0x0000000000017941 */ /* 0x000fea0003800200 */
.L_x_11152:
        /* <DEDUP_REMOVED lines=48> */
[----:B------:R-:W-:Y:S01]  /*15560*/  LOP3.LUT R123, R110, R122, R99, 0x96, !PT ;  /* 0x0000007a6e7b7212 */ /* 0x000fe200078e9663 */
[----:B------:R-:W-:-:S07]  /*15570*/  IMAD.MOV.U32 R102, RZ, RZ, R98 ;  /* 0x000000ffff667224 */ /* 0x000fce00078e0062 */
.L_x_11150:
[----:B------:R-:W-:Y:S05]  /*15580*/  BSYNC.RECONVERGENT B0 ;  /* 0x0000000000007941 */ /* 0x000fea0003800200 */
.L_x_11149:
        /* <DEDUP_REMOVED lines=18> */
.L_x_11156:
        /* <DEDUP_REMOVED lines=13> */
.L_x_11158:
[----:B------:R-:W-:Y:S05]  /*15780*/  BSYNC.RECONVERGENT B1 ;  /* 0x0000000000017941 */ /* 0x000fea0003800200 */
.L_x_11157:
        /* <DEDUP_REMOVED lines=33> */
[----:B------:R-:W-:Y:S02]  /*159a0*/  HFMA2 R131, -RZ, RZ, 0, 0 ;  /* 0x00000000ff837431 */ /* 0x000fe400000001ff */
        /* <DEDUP_REMOVED lines=16> */
.L_x_11155:
[----:B------:R-:W-:Y:S05]  /*15ab0*/  BSYNC.RECONVERGENT B0 ;  /* 0x0000000000007941 */ /* 0x000fea0003800200 */
.L_x_11154:
[----:B------:R-:W-:Y:S01]  /*15ac0*/  I2FP.F32.U32 R98, R122 ;  /* 0x0000007a00627245 */ /* 0x000fe20000201000 */
[----:B------:R-:W-:Y:S01]  /*15ad0*/  HADD2.F32 R122, -RZ, R55.H0_H0 ;  /* 0x20000037ff7a7230 */ /* 0x000fe20000004100 */
        /* <DEDUP_REMOVED lines=21> */
.L_x_11161:
        /* <DEDUP_REMOVED lines=13> */
.L_x_11163:
[----:B------:R-:W-:Y:S05]  /*15d00*/  BSYNC.RECONVERGENT B1 ;  /* 0x0000000000017941 */ /* 0x000fea0003800200 */
.L_x_11162:
        /* <DEDUP_REMOVED lines=50> */
.L_x_11160:
[----:B------:R-:W-:Y:S05]  /*16030*/  BSYNC.RECONVERGENT B0 ;  /* 0x0000000000007941 */ /* 0x000fea0003800200 */
.L_x_11159:
        /* <DEDUP_REMOVED lines=18> */
.L_x_11166:
        /* <DEDUP_REMOVED lines=15> */
.L_x_11168:
[----:B------:R-:W-:Y:S05]  /*16250*/  BSYNC.RECONVERGENT B1 ;  /* 0x0000000000017941 */ /* 0x000fea0003800200 */
.L_x_11167:
        /* <DEDUP_REMOVED lines=50> */
.L_x_11165:
[----:B------:R-:W-:Y:S05]  /*16580*/  BSYNC.RECONVERGENT B0 ;  /* 0x0000000000007941 */ /* 0x000fea0003800200 */
.L_x_11164:
[----:B------:R-:W-:Y:S01]  /*16590*/  I2FP.F32.U32 R106, R131 ;  /* 0x00000083006a7245 */ /* 0x000fe20000201000 */
[----:B------:R-:W-:-:S04]  /*165a0*/  HADD2.F32 R108, -RZ, R55.H1_H1 ;  /* 0x30000037ff6c7230 */ /* 0x000fc80000004100 */
[----:B------:R-:W-:Y:S01]  /*165b0*/  FFMA.FTZ R119, R106, R119, 1.1641532182693481445e-10 ;  /* 0x2f0000006a777423 */ /* 0x000fe20000010077 */
[----:B------:R-:W-:Y:S01]  /*165c0*/  FMUL.FTZ R105, R108, R121 ;  /* 0x000000796c697220 */ /* 0x000fe20000410000 */
[----:B------:R-:W-:-:S03]  /*165d0*/  FSEL R106, R95, RZ, P5 ;  /* 0x000000ff5f6a7208 */ /* 0x000fc60002800000 */
[----:B------:R-:W-:-:S04]  /*165e0*/  FSETP.GTU.FTZ.AND P6, PT, R119, R120, PT ;  /* 0x000000787700720b */ /* 0x000fc80003fdc000 */
[----:B------:R-:W-:Y:S02]  /*165f0*/  FSEL R105, R105, RZ, !P6 ;  /* 0x000000ff69697208 */ /* 0x000fe40007000000 */
[----:B------:R-:W-:-:S03]  /*16600*/  SEL R99, RZ, 0x1, P6 ;  /* 0x00000001ff637807 */ /* 0x000fc60003000000 */
[----:B------:R-:W-:-:S04]  /*16610*/  FADD.FTZ R95, R105, R106 ;  /* 0x0000006a695f7221 */ /* 0x000fc80000010000 */
[----:B------:R-:W-:Y:S01]  /*16620*/  @P1 FADD.FTZ R95, R47, R95 ;  /* 0x0000005f2f5f1221 */ /* 0x000fe20000010000 */
[----:B------:R-:W-:Y:S06]  /*16630*/  BRA `(.L_x_11169) ;  /* 0x0000002800dc7947 */ /* 0x000fec0003800000 */
.L_x_11088:
        /* <DEDUP_REMOVED lines=16> */
.L_x_11172:
[----:B------:R-:W-:Y:S01]  /*16740*/  IADD3 R5, PT, PT, R5, 0x1, RZ ;  /* 0x0000000105057810 */ /* 0x000fe20007ffe0ff */
[----:B------:R-:W-:Y:S03]  /*16750*/  BSSY.RECONVERGENT B1, `(.L_x_11173) ;  /* 0x000000c000017945 */ /* 0x000fe60003800200 */
[C---:B------:R-:W-:Y:S01]  /*16760*/  ISETP.NE.AND P2, PT, R5.reuse, RZ, PT ;  /* 0x000000ff0500720c */ /* 0x040fe20003f45270 */
[----:B--2---:R-:W-:-:S12]  /*16770*/  IMAD.WIDE.U32 R128, R5, -0x2daee0ad, RZ ;  /* 0xd2511f5305807825 */ /* 0x004fd800078e00ff */
        /* <DEDUP_REMOVED lines=9> */
.L_x_11174:
[----:B------:R-:W-:Y:S05]  /*16810*/  BSYNC.RECONVERGENT B1 ;  /* 0x0000000000017941 */ /* 0x000fea0003800200 */
.L_x_11173:
        /* <DEDUP_REMOVED lines=49> */
.L_x_11171:
[----:B------:R-:W-:Y:S05]  /*16b30*/  BSYNC.RECONVERGENT B0 ;  /* 0x0000000000007941 */ /* 0x000fea0003800200 */
.L_x_11170:
[----:B------:R-:W-:Y:S01]  /*16b40*/  ISETP.NE.AND P2, PT, R26, 0x1, PT ;  /* 0x000000011a00780c */ /* 0x000fe20003f45270 */
[----:B------:R-:W-:Y:S01]  /*16b50*/  BSSY.RECONVERGENT B0, `(.L_x_11175) ;  /* 0x0000051000007945 */ /* 0x000fe20003800200 */
[----:B------:R-:W-:Y:S01]  /*16b60*/  I2FP.F32.U32 R24, R24 ;  /* 0x0000001800187245 */ /* 0x000fe20000201000 */
[----:B--2--5:R-:W-:Y:S02]  /*16b70*/  HADD2.F32 R132, -RZ, R92.H0_H0 ;  /* 0x2000005cff847230 */ /* 0x024fe40000004100 */
        /* <DEDUP_REMOVED lines=14> */
.L_x_11177:
        /* <DEDUP_REMOVED lines=13> */
.L_x_11179:
[----:B------:R-:W-:Y:S05]  /*16d30*/  BSYNC.RECONVERGENT B1 ;  /* 0x0000000000017941 */ /* 0x000fea0003800200 */
.L_x_11178:
        /* <DEDUP_REMOVED lines=50> */
.L_x_11176:
[----:B------:R-:W-:Y:S05]  /*17060*/  BSYNC.RECONVERGENT B0 ;  /* 0x0000000000007941 */ /* 0x000fea0003800200 */
.L_x_11175:
        /* <DEDUP_REMOVED lines=18> */
.L_x_11182:
        /* <DEDUP_REMOVED lines=13> */
.L_x_11184:
[----:B------:R-:W-:Y:S05]  /*17260*/  BSYNC.RECONVERGENT B1 ;  /* 0x0000000000017941 */ /* 0x000fea0003800200 */
.L_x_11183:
        /* <DEDUP_REMOVED lines=50> */
.L_x_11181:
[----:B------:R-:W-:Y:S05]  /*17590*/  BSYNC.RECONVERGENT B0 ;  /* 0x0000000000007941 */ /* 0x000fea0003800200 */
.L_x_11180:
        /* <DEDUP_REMOVED lines=18> */
.L_x_11187:
        /* <DEDUP_REMOVED lines=13> */
.L_x_11189:
[----:B------:R-:W-:Y:S05]  /*17790*/  BSYNC.RECONVERGENT B1 ;  /* 0x0000000000017941 */ /* 0x000fea0003800200 */
.L_x_11188:
        /* <DEDUP_REMOVED lines=50> */
.L_x_11186:
[----:B------:R-:W-:Y:S05]  /*17ac0*/  BSYNC.RECONVERGENT B0 ;  /* 0x0000000000007941 */ /* 0x000fea0003800200 */
.L_x_11185:
        /* <DEDUP_REMOVED lines=18> */
.L_x_11192:
        /* <DEDUP_REMOVED lines=13> */
.L_x_11194:
[----:B------:R-:W-:Y:S05]  /*17cc0*/  BSYNC.RECONVERGENT B1 ;  /* 0x0000000000017941 */ /* 0x000fea0003800200 */
.L_x_11193:
        /* <DEDUP_REMOVED lines=50> */
.L_x_11191:
[----:B------:R-:W-:Y:S05]  /*17ff0*/  BSYNC.RECONVERGENT B0 ;  /* 0x0000000000007941 */ /* 0x000fea0003800200 */
.L_x_11190:
[----:B------:R-:W-:Y:S01]  /*18000*/  ISETP.NE.AND P3, PT, R26, 0x1, PT ;  /* 0x000000011a00780c */ /* 0x000fe20003f65270 */
[----:B------:R-:W-:Y:S01]  /*18010*/  BSSY.RECONVERGENT B0, `(.L_x_11195) ;  /* 0x0000050000007945 */ /* 0x000fe20003800200 */
[----:B------:R-:W-:Y:S01]  /*18020*/  I2FP.F32.U32 R24, R25 ;  /* 0x0000001900187245 */ /* 0x000fe20000201000 */
[----:B------:R-:W-:Y:S02]  /*18030*/  HADD2.F32 R140, -RZ, R94.H0_H0 ;  /* 0x2000005eff8c7230 */ /* 0x000fe40000004100 */
        /* <DEDUP_REMOVED lines=13> */
.L_x_11197:
        /* <DEDUP_REMOVED lines=13> */
.L_x_11199:
[----:B------:R-:W-:Y:S05]  /*181e0*/  BSYNC.RECONVERGENT B1 ;  /* 0x0000000000017941 */ /* 0x000fea0003800200 */
.L_x_11198:
        /* <DEDUP_REMOVED lines=50> */
.L_x_11196:
[----:B------:R-:W-:Y:S05]  /*18510*/  BSYNC.RECONVERGENT B0 ;  /* 0x0000000000007941 */ /* 0x000fea0003800200 */
.L_x_11195:
        /* <DEDUP_REMOVED lines=17> */
.L_x_11202:
        /* <DEDUP_REMOVED lines=13> */
.L_x_11204:
[----:B------:R-:W-:Y:S05]  /*18700*/  BSYNC.RECONVERGENT B1 ;  /* 0x0000000000017941 */ /* 0x000fea0003800200 */
.L_x_11203:
        /* <DEDUP_REMOVED lines=50> */
.L_x_11201:
[----:B------:R-:W-:Y:S05]  /*18a30*/  BSYNC.RECONVERGENT B0 ;  /* 0x0000000000007941 */ /* 0x000fea0003800200 */
.L_x_11200:
        /* <DEDUP_REMOVED lines=17> */
.L_x_11207:
        /* <DEDUP_REMOVED lines=13> */
.L_x_11209:
[----:B------:R-:W-:Y:S05]  /*18c20*/  BSYNC.RECONVERGENT B1 ;  /* 0x0000000000017941 */ /* 0x000fea0003800200 */
.L_x_11208:
        /* <DEDUP_REMOVED lines=50> */
.L_x_11206:
[----:B------:R-:W-:Y:S05]  /*18f50*/  BSYNC.RECONVERGENT B0 ;  /* 0x0000000000007941 */ /* 0x000fea0003800200 */
.L_x_11205:
[----:B------:R-:W-:Y:S01]  /*18f60*/  I2FP.F32.U32 R24, R24 ;  /* 0x0000001800187245 */ /* 0x000fe20000201000 */
[-C--:B------:R-:W-:Y:S01]  /*18f70*/  FMUL.FTZ R132, R132, R121.reuse ;  /* 0x0000007984847220 */ /* 0x080fe20000410000 */
[----:B------:R-:W-:Y:S01]  /*18f80*/  P2R R25, PR, RZ, 0x2 ;  /* 0x00000002ff197803 */ /* 0x000fe20000000000 */
[----:B------:R-:W-:Y:S01]  /*18f90*/  FMUL.FTZ R136, R136, R121 ;  /* 0x0000007988887220 */ /* 0x000fe20000410000 */
[----:B------:R-:W-:Y:S01]  /*18fa0*/  ISETP.NE.AND P1, PT, R127, RZ, PT ;  /* 0x000000ff7f00720c */ /* 0x000fe20003f25270 */
[----:B------:R-:W-:Y:S01]  /*18fb0*/  HADD2.F32 R26, -RZ, R95.H1_H1 ;  /* 0x3000005fff1a7230 */ /* 0x000fe20000004100 */
[----:B------:R-:W-:Y:S01]  /*18fc0*/  P2R R27, PR, RZ, 0x1 ;  /* 0x00000001ff1b7803 */ /* 0x000fe20000000000 */
[----:B------:R-:W-:Y:S01]  /*18fd0*/  FFMA.FTZ R119, R24, R119, 1.1641532182693481445e-10 ;  /* 0x2f00000018777423 */ /* 0x000fe20000010077 */
[----:B------:R-:W-:Y:S01]  /*18fe0*/  ISETP.NE.AND P0, PT, R129, RZ, PT ;  /* 0x000000ff8100720c */ /* 0x000fe20003f05270 */
        /* <DEDUP_REMOVED lines=9> */
[----:B------:R-:W-:Y:S01]  /*19080*/  ISETP.NE.AND P0, PT, R27, RZ, PT ;  /* 0x000000ff1b00720c */ /* 0x000fe20003f05270 */
        /* <DEDUP_REMOVED lines=18> */
.L_x_11169:
        /* <DEDUP_REMOVED lines=17> */
[----:B------:R-:W-:Y:S01]  /*192c0*/  ISETP.NE.AND P1, PT, R127, RZ, PT ;  /* 0x000000ff7f00720c */ /* 0x000fe20003f25270 */
        /* <DEDUP_REMOVED lines=19> */
[----:B------:R-:W-:Y:S02]  /*19400*/  SEL R106, RZ, 0x1, !P1 ;  /* 0x00000001ff6a7807 */ /* 0x000fe40004800000 */
[----:B0-----:R-:W-:Y:S01]  /*19410*/  LOP3.LUT P1, RZ, R113, 0x1f, RZ, 0xc0, !PT ;  /* 0x0000001f71ff7812 */ /* 0x001fe2000782c0ff */
        /* <DEDUP_REMOVED lines=8> */
[----:B------:R-:W-:Y:S01]  /*194a0*/  IMAD.U32 R108, R98, 0x10000, RZ ;  /* 0x00010000626c7824 */ /* 0x000fe200078e00ff */
[----:B-1----:R-:W0:Y:S01]  /*194b0*/  LDC.64 R106, c[0x0][0x3b8] ;  /* 0x0000ee00ff6a7b82 */ /* 0x002e220000000a00 */
        /* <DEDUP_REMOVED lines=18> */
.L_x_11210:
[----:B------:R-:W-:Y:S01]  /*195e0*/  UMOV UR13, 0xffffffff ;  /* 0xffffffff000d7882 */ /* 0x000fe20000000000 */
[----:B------:R-:W-:Y:S02]  /*195f0*/  FADD.FTZ R118, R118, R95 ;  /* 0x0000005f76767221 */ /* 0x000fe40000010000 */
[----:B------:R-:W-:Y:S05]  /*19600*/  BRA.DIV UR13, `(.L_x_11211) ;  /* 0x000000120df87947 */ /* 0x000fea000b800000 */
[----:B------:R-:W0:Y:S02]  /*19610*/  SHFL.BFLY PT, R105, R118, 0x1, 0x1f ;  /* 0x0c201f0076697f89 */ /* 0x000e2400000e0000 */
[----:B01----:R-:W-:-:S05]  /*19620*/  FADD.FTZ R107, R118, R105 ;  /* 0x00000069766b7221 */ /* 0x003fca0000010000 */
        /* <DEDUP_REMOVED lines=67> */
.L_x_11224:
[----:B------:R-:W-:Y:S01]  /*19a60*/  FMUL.FTZ R105, R111, R111 ;  /* 0x0000006f6f697220 */ /* 0x000fe20000410000 */
[----:B------:R-:W-:Y:S01]  /*19a70*/  ISETP.NE.AND P2, PT, RZ, UR5, PT ;  /* 0x00000005ff007c0c */ /* 0x000fe2000bf45270 */
[----:B01----:R-:W-:Y:S01]  /*19a80*/  FADD.FTZ R109, R109, R112 ;  /* 0x000000706d6d7221 */ /* 0x003fe20000010000 */
[----:B------:R-:W-:Y:S02]  /*19a90*/  HADD2.F32 R145, -RZ, R76.H1_H1 ;  /* 0x3000004cff917230 */ /* 0x000fe40000004100 */
[----:B------:R-:W-:Y:S01]  /*19aa0*/  FSEL R105, R105, RZ, P2 ;  /* 0x000000ff69697208 */ /* 0x000fe20001000000 */
[----:B------:R-:W-:Y:S01]  /*19ab0*/  FFMA.FTZ R106, R109, R106, UR10 ;  /* 0x0000000a6d6a7e23 */ /* 0x000fe2000801006a */
[----:B------:R-:W-:Y:S01]  /*19ac0*/  FSEL R107, R111, RZ, !P2 ;  /* 0x000000ff6f6b7208 */ /* 0x000fe20005000000 */
[----:B------:R-:W-:Y:S02]  /*19ad0*/  HADD2.F32 R147, -RZ, R77.H1_H1 ;  /* 0x3000004dff937230 */ /* 0x000fe40000004100 */
        /* <DEDUP_REMOVED lines=8> */
[----:B------:R-:W-:Y:S02]  /*19b60*/  HADD2.F32 R25, -RZ, R88.H0_H0 ;  /* 0x20000058ff197230 */ /* 0x000fe40000004100 */
[C---:B------:R-:W-:Y:S01]  /*19b70*/  FADD.FTZ R118, -R107.reuse, R37 ;  /* 0x000000256b767221 */ /* 0x040fe20000010100 */
[----:B------:R-:W-:Y:S02]  /*19b80*/  HADD2.F32 R27, -RZ, R18.H0_H0 ;  /* 0x20000012ff1b7230 */ /* 0x000fe40000004100 */
[C---:B------:R-:W-:Y:S01]  /*19b90*/  FADD.FTZ R134, -R107.reuse, R38 ;  /* 0x000000266b867221 */ /* 0x040fe20000010100 */
[C---:B------:R-:W-:Y:S01]  /*19ba0*/  FADD.FTZ R138, -R107.reuse, R40 ;  /* 0x000000286b8a7221 */ /* 0x040fe20000010100 */
[C---:B------:R-:W-:Y:S01]  /*19bb0*/  FADD.FTZ R128, -R107.reuse, R32 ;  /* 0x000000206b807221 */ /* 0x040fe20000010100 */
[C---:B------:R-:W-:Y:S01]  /*19bc0*/  FADD.FTZ R116, -R107.reuse, R33 ;  /* 0x000000216b747221 */ /* 0x040fe20000010100 */
[C---:B------:R-:W-:Y:S01]  /*19bd0*/  FADD.FTZ R106, -R107.reuse, R29 ;  /* 0x0000001d6b6a7221 */ /* 0x040fe20000010100 */
[----:B------:R-:W-:Y:S01]  /*19be0*/  FADD.FTZ R40, -R107, R31 ;  /* 0x0000001f6b287221 */ /* 0x000fe20000010100 */
[----:B------:R-:W-:-:S02]  /*19bf0*/  HADD2.F32 R37, -RZ, R88.H1_H1 ;  /* 0x30000058ff257230 */ /* 0x000fc40000004100 */
[C---:B------:R-:W-:Y:S01]  /*19c00*/  FADD.FTZ R136, -R107.reuse, R39 ;  /* 0x000000276b887221 */ /* 0x040fe20000010100 */
[----:B------:R-:W-:Y:S02]  /*19c10*/  HADD2.F32 R29, -RZ, R18.H1_H1 ;  /* 0x30000012ff1d7230 */ /* 0x000fe40000004100 */
[----:B------:R-:W-:Y:S01]  /*19c20*/  FADD.FTZ R38, -R107, R26 ;  /* 0x0000001a6b267221 */ /* 0x000fe20000010100 */
[----:B------:R-:W-:Y:S02]  /*19c30*/  HADD2.F32 R33, -RZ, R89.H0_H0 ;  /* 0x20000059ff217230 */ /* 0x000fe40000004100 */
[C---:B0-----:R-:W-:Y:S01]  /*19c40*/  FMUL.FTZ R140, R135.reuse, R36 ;  /* 0x00000024878c7220 */ /* 0x041fe20000410000 */
[----:B------:R-:W-:Y:S02]  /*19c50*/  HADD2.F32 R31, -RZ, R17.H0_H0 ;  /* 0x20000011ff1f7230 */ /* 0x000fe40000004100 */
[C---:B------:R-:W-:Y:S01]  /*19c60*/  FMUL.FTZ R118, R135.reuse, R118 ;  /* 0x0000007687767220 */ /* 0x040fe20000410000 */
[----:B------:R-:W-:Y:S01]  /*19c70*/  FMUL.FTZ R134, R135, R134 ;  /* 0x0000008687867220 */ /* 0x000fe20000410000 */
[----:B------:R-:W-:Y:S01]  /*19c80*/  FFMA.FTZ R32, R140, R25, R27 ;  /* 0x000000198c207223 */ /* 0x000fe2000001001b */
[----:B------:R-:W-:-:S02]  /*19c90*/  HADD2.F32 R25, -RZ, R76.H0_H0 ;  /* 0x2000004cff197230 */ /* 0x000fc40000004100 */
[----:B------:R-:W-:Y:S01]  /*19ca0*/  FFMA.FTZ R37, R118, R37, R29 ;  /* 0x0000002576257223 */ /* 0x000fe2000001001d */
        /* <DEDUP_REMOVED lines=9> */
[C---:B------:R-:W-:Y:S01]  /*19d40*/  FADD.FTZ R42, -R107.reuse, R24 ;  /* 0x000000186b2a7221 */ /* 0x040fe20000010100 */
[----:B------:R-:W-:Y:S02]  /*19d50*/  HADD2.F32 R31, -RZ, R17.H1_H1 ;  /* 0x30000011ff1f7230 */ /* 0x000fe40000004100 */
[C---:B------:R-:W-:Y:S01]  /*19d60*/  FADD.FTZ R130, -R107.reuse, R41 ;  /* 0x000000296b827221 */ /* 0x040fe20000010100 */
[C---:B------:R-:W-:Y:S01]  /*19d70*/  FADD.FTZ R112, -R107.reuse, R35 ;  /* 0x000000236b707221 */ /* 0x040fe20000010100 */
[----:B------:R-:W-:Y:S01]  /*19d80*/  FADD.FTZ R24, -R107, R93 ;  /* 0x0000005d6b187221 */ /* 0x000fe20000010100 */
[----:B------:R-:W-:Y:S01]  /*19d90*/  FFMA.FTZ R145, R118, R145, R26 ;  /* 0x0000009176917223 */ /* 0x000fe2000001001a */
[----:B------:R-:W-:-:S02]  /*19da0*/  HADD2.F32 R93, -RZ, R90.H0_H0 ;  /* 0x2000005aff5d7230 */ /* 0x000fc40000004100 */
[C---:B------:R-:W-:Y:S01]  /*19db0*/  FMUL.FTZ R138, R135.reuse, R138 ;  /* 0x0000008a878a7220 */ /* 0x040fe20000410000 */
[----:B------:R-:W-:Y:S02]  /*19dc0*/  HADD2.F32 R35, -RZ, R16.H0_H0 ;  /* 0x20000010ff237230 */ /* 0x000fe40000004100 */
[----:B------:R-:W-:Y:S01]  /*19dd0*/  FFMA.FTZ R142, R134, R25, R27 ;  /* 0x00000019868e7223 */ /* 0x000fe2000001001b */
[----:B------:R-:W-:Y:S02]  /*19de0*/  HADD2.F32 R26, -RZ, R57.H1_H1 ;  /* 0x30000039ff1a7230 */ /* 0x000fe40000004100 */
[----:B------:R-:W-:Y:S01]  /*19df0*/  FFMA.FTZ R118, R136, R29, R31 ;  /* 0x0000001d88767223 */ /* 0x000fe2000001001f */
[----:B------:R-:W-:Y:S02]  /*19e00*/  HADD2.F32 R25, -RZ, R78.H0_H0 ;  /* 0x2000004eff197230 */ /* 0x000fe40000004100 */
[----:B------:R-:W-:Y:S01]  /*19e10*/  FMUL.FTZ R130, R135, R130 ;  /* 0x0000008287827220 */ /* 0x000fe20000410000 */
[----:B------:R-:W-:-:S02]  /*19e20*/  HADD2.F32 R27, -RZ, R58.H0_H0 ;  /* 0x2000003aff1b7230 */ /* 0x000fc40000004100 */
[----:B------:R-:W-:Y:S01]  /*19e30*/  FADD.FTZ R110, -R107, R43 ;  /* 0x0000002b6b6e7221 */ /* 0x000fe20000010100 */
[----:B------:R-:W-:Y:S02]  /*19e40*/  HADD2.F32 R29, -RZ, R90.H1_H1 ;  /* 0x3000005aff1d7230 */ /* 0x000fe40000004100 */
[----:B------:R-:W-:Y:S01]  /*19e50*/  FFMA.FTZ R93, R138, R93, R35 ;  /* 0x0000005d8a5d7223 */ /* 0x000fe20000010023 */
[----:B------:R-:W-:Y:S02]  /*19e60*/  HADD2.F32 R31, -RZ, R16.H1_H1 ;  /* 0x30000010ff1f7230 */ /* 0x000fe40000004100 */
[----:B------:R-:W-:Y:S01]  /*19e70*/  FFMA.FTZ R147, R136, R147, R26 ;  /* 0x0000009388937223 */ /* 0x000fe2000001001a */
[----:B------:R-:W-:Y:S02]  /*19e80*/  HADD2.F32 R35, -RZ, R91.H0_H0 ;  /* 0x2000005bff237230 */ /* 0x000fe40000004100 */
[----:B------:R-:W-:Y:S01]  /*19e90*/  FMUL.FTZ R132, R135, R132 ;  /* 0x0000008487847220 */ /* 0x000fe20000410000 */
[----:B------:R-:W-:-:S02]  /*19ea0*/  HADD2.F32 R39, -RZ, R15.H0_H0 ;  /* 0x2000000fff277230 */ /* 0x000fc40000004100 */
[----:B------:R-:W-:Y:S01]  /*19eb0*/  FFMA.FTZ R26, R138, R25, R27 ;  /* 0x000000198a1a7223 */ /* 0x000fe2000001001b */
[----:B------:R-:W-:Y:S01]  /*19ec0*/  FFMA.FTZ R146, R130, R29, R31 ;  /* 0x0000001d82927223 */ /* 0x000fe2000001001f */
[----:B------:R-:W-:Y:S02]  /*19ed0*/  HADD2.F32 R27, -RZ, R79.H0_H0 ;  /* 0x2000004fff1b7230 */ /* 0x000fe40000004100 */
[----:B------:R-:W-:Y:S01]  /*19ee0*/  FMUL.FTZ R110, R135, R110 ;  /* 0x0000006e876e7220 */ /* 0x000fe20000410000 */
[----:B------:R-:W-:Y:S02]  /*19ef0*/  HADD2.F32 R25, -RZ, R59.H0_H0 ;  /* 0x2000003bff197230 */ /* 0x000fe40000004100 */
[----:B------:R-:W-:Y:S01]  /*19f00*/  FADD.FTZ R120, -R107, R34 ;  /* 0x000000226b787221 */ /* 0x000fe20000010100 */
[----:B------:R-:W-:Y:S02]  /*19f10*/  HADD2.F32 R29, -RZ, R91.H1_H1 ;  /* 0x3000005bff1d7230 */ /* 0x000fe40000004100 */
[----:B------:R-:W-:Y:S01]  /*19f20*/  FFMA.FTZ R35, R132, R35, R39 ;  /* 0x0000002384237223 */ /* 0x000fe20000010027 */
[----:B------:R-:W-:-:S02]  /*19f30*/  HADD2.F32 R31, -RZ, R15.H1_H1 ;  /* 0x3000000fff1f7230 */ /* 0x000fc40000004100 */
[----:B------:R-:W-:Y:S01]  /*19f40*/  FADD.FTZ R34, -R107, R94 ;  /* 0x0000005e6b227221 */ /* 0x000fe20000010100 */
[----:B------:R-:W-:Y:S02]  /*19f50*/  HADD2.F32 R39, -RZ, R79.H1_H1 ;  /* 0x3000004fff277230 */ /* 0x000fe40000004100 */
[----:B------:R-:W-:Y:S01]  /*19f60*/  FFMA.FTZ R27, R132, R27, R25 ;  /* 0x0000001b841b7223 */ /* 0x000fe20000010019 */
[----:B------:R-:W-:Y:S02]  /*19f70*/  HADD2.F32 R149, -RZ, R78.H1_H1 ;  /* 0x3000004eff957230 */ /* 0x000fe40000004100 */
[----:B------:R-:W-:Y:S01]  /*19f80*/  FFMA.FTZ R148, R110, R29, R31 ;  /* 0x0000001d6e947223 */ /* 0x000fe2000001001f */
[----:B------:R-:W-:Y:S02]  /*19f90*/  HADD2.F32 R94, -RZ, R58.H1_H1 ;  /* 0x3000003aff5e7230 */ /* 0x000fe40000004100 */
[----:B------:R-:W-:Y:S01]  /*19fa0*/  FMUL.FTZ R128, R135, R128 ;  /* 0x0000008087807220 */ /* 0x000fe20000410000 */
[----:B------:R-:W-:-:S02]  /*19fb0*/  HADD2.F32 R25, -RZ, R72.H0_H0 ;  /* 0x20000048ff197230 */ /* 0x000fc40000004100 */
[C---:B------:R-:W-:Y:S01]  /*19fc0*/  FMUL.FTZ R116, R135.reuse, R116 ;  /* 0x0000007487747220 */ /* 0x040fe20000410000 */
[----:B------:R-:W-:Y:S02]  /*19fd0*/  HADD2.F32 R29, -RZ, R60.H0_H0 ;  /* 0x2000003cff1d7230 */ /* 0x000fe40000004100 */
[----:B------:R-:W-:Y:S01]  /*19fe0*/  FFMA.FTZ R144, R110, R39, R144 ;  /* 0x000000276e907223 */ /* 0x000fe20000010090 */
[----:B------:R-:W-:Y:S02]  /*19ff0*/  HADD2.F32 R137, -RZ, R84.H1_H1 ;  /* 0x30000054ff897230 */ /* 0x000fe40000004100 */
[----:B------:R-:W-:Y:S01]  /*1a000*/  FFMA.FTZ R149, R130, R149, R94 ;  /* 0x0000009582957223 */ /* 0x000fe2000001005e */
[----:B------:R-:W-:Y:S02]  /*1a010*/  HADD2.F32 R31, -RZ, R14.H1_H1 ;  /* 0x3000000eff1f7230 */ /* 0x000fe40000004100 */
[----:B------:R-:W-:Y:S01]  /*1a020*/  FMUL.FTZ R39, R135, R120 ;  /* 0x0000007887277220 */ /* 0x000fe20000410000 */
[----:B------:R-:W-:-:S02]  /*1a030*/  HADD2.F32 R41, -RZ, R84.H0_H0 ;  /* 0x20000054ff297230 */ /* 0x000fc40000004100 */
[----:B------:R-:W-:Y:S01]  /*1a040*/  FFMA.FTZ R120, R128, R25, R29 ;  /* 0x0000001980787223 */ /* 0x000fe2000001001d */
[----:B------:R-:W-:Y:S02]  /*1a050*/  HADD2.F32 R43, -RZ, R14.H0_H0 ;  /* 0x2000000eff2b7230 */ /* 0x000fe40000004100 */
[----:B------:R-:W-:Y:S01]  /*1a060*/  FFMA.FTZ R137, R116, R137, R31 ;  /* 0x0000008974897223 */ /* 0x000fe2000001001f */
[----:B------:R-:W-:Y:S02]  /*1a070*/  HADD2.F32 R127, -RZ, R72.H1_H1 ;  /* 0x30000048ff7f7230 */ /* 0x000fe40000004100 */
[C---:B------:R-:W-:Y:S01]  /*1a080*/  FMUL.FTZ R112, R135.reuse, R112 ;  /* 0x0000007087707220 */ /* 0x040fe20000410000 */
[----:B------:R-:W-:Y:S02]  /*1a090*/  HADD2.F32 R94, -RZ, R60.H1_H1 ;  /* 0x3000003cff5e7230 */ /* 0x000fe40000004100 */
[----:B------:R-:W-:Y:S01]  /*1a0a0*/  FMUL.FTZ R114, R135, R114 ;  /* 0x0000007287727220 */ /* 0x000fe20000410000 */
[----:B------:R-:W-:-:S02]  /*1a0b0*/  HADD2.F32 R139, -RZ, R85.H1_H1 ;  /* 0x30000055ff8b7230 */ /* 0x000fc40000004100 */
[----:B------:R-:W-:Y:S01]  /*1a0c0*/  FFMA.FTZ R110, R128, R41, R43 ;  /* 0x00000029806e7223 */ /* 0x000fe2000001002b */
[----:B------:R-:W-:Y:S02]  /*1a0d0*/  HADD2.F32 R25, -RZ, R13.H1_H1 ;  /* 0x3000000dff197230 */ /* 0x000fe40000004100 */
[----:B------:R-:W-:Y:S01]  /*1a0e0*/  FFMA.FTZ R127, R116, R127, R94 ;  /* 0x0000007f747f7223 */ /* 0x000fe2000001005e */
[----:B------:R-:W-:Y:S02]  /*1a0f0*/  HADD2.F32 R29, -RZ, R86.H0_H0 ;  /* 0x20000056ff1d7230 */ /* 0x000fe40000004100 */
[----:B------:R-:W-:Y:S01]  /*1a100*/  FMUL.FTZ R106, R135, R106 ;  /* 0x0000006a876a7220 */ /* 0x000fe20000410000 */
[----:B------:R-:W-:Y:S02]  /*1a110*/  HADD2.F32 R31, -RZ, R12.H0_H0 ;  /* 0x2000000cff1f7230 */ /* 0x000fe40000004100 */
[----:B------:R-:W-:Y:S01]  /*1a120*/  FFMA.FTZ R139, R112, R139, R25 ;  /* 0x0000008b708b7223 */ /* 0x000fe20000010019 */
[----:B------:R-:W-:-:S02]  /*1a130*/  HADD2.F32 R134, -RZ, R85.H0_H0 ;  /* 0x20000055ff867230 */ /* 0x000fc40000004100 */
[C---:B------:R-:W-:Y:S01]  /*1a140*/  FMUL.FTZ R108, R135.reuse, R108 ;  /* 0x0000006c876c7220 */ /* 0x040fe20000410000 */
[----:B------:R-:W-:Y:S02]  /*1a150*/  HADD2.F32 R130, -RZ, R13.H0_H0 ;  /* 0x2000000dff827230 */ /* 0x000fe40000004100 */
        /* <DEDUP_REMOVED lines=8> */
[----:B------:R-:W-:Y:S01]  /*1a1e0*/  FFMA.FTZ R128, R39, R128, R94 ;  /* 0x0000008027807223 */ /* 0x000fe2000001005e */
[----:B------:R-:W-:Y:S02]  /*1a1f0*/  HADD2.F32 R141, -RZ, R86.H1_H1 ;  /* 0x30000056ff8d7230 */ /* 0x000fe40000004100 */
[----:B------:R-:W-:Y:S01]  /*1a200*/  FMUL.FTZ R30, R135, R30 ;  /* 0x0000001e871e7220 */ /* 0x000fe20000410000 */
[----:B------:R-:W-:Y:S02]  /*1a210*/  HADD2.F32 R31, -RZ, R12.H1_H1 ;  /* 0x3000000cff1f7230 */ /* 0x000fe40000004100 */
[----:B------:R-:W-:Y:S01]  /*1a220*/  FFMA.FTZ R130, R114, R25, R29 ;  /* 0x0000001972827223 */ /* 0x000fe2000001001d */
[----:B------:R-:W-:-:S02]  /*1a230*/  HADD2.F32 R131, -RZ, R74.H1_H1 ;  /* 0x3000004aff837230 */ /* 0x000fc40000004100 */
[----:B------:R-:W-:Y:S01]  /*1a240*/  FMUL.FTZ R28, R135, R28 ;  /* 0x0000001c871c7220 */ /* 0x000fe20000410000 */
[----:B------:R-:W-:Y:S02]  /*1a250*/  HADD2.F32 R94, -RZ, R62.H1_H1 ;  /* 0x3000003eff5e7230 */ /* 0x000fe40000004100 */
[C---:B------:R-:W-:Y:S01]  /*1a260*/  FFMA.FTZ R141, R106.reuse, R141, R31 ;  /* 0x0000008d6a8d7223 */ /* 0x040fe2000001001f */
[----:B------:R-:W-:Y:S02]  /*1a270*/  HADD2.F32 R25, -RZ, R75.H0_H0 ;  /* 0x2000004bff197230 */ /* 0x000fe40000004100 */
[----:B------:R-:W-:Y:S01]  /*1a280*/  FADD.FTZ R92, -R107, R92 ;  /* 0x0000005c6b5c7221 */ /* 0x000fe20000010100 */
[----:B------:R-:W-:Y:S02]  /*1a290*/  HADD2.F32 R29, -RZ, R63.H0_H0 ;  /* 0x2000003fff1d7230 */ /* 0x000fe40000004100 */
[----:B------:R-:W-:Y:S01]  /*1a2a0*/  FFMA.FTZ R131, R106, R131, R94 ;  /* 0x000000836a837223 */ /* 0x000fe2000001005e */
[----:B------:R-:W-:-:S02]  /*1a2b0*/  HADD2.F32 R143, -RZ, R87.H1_H1 ;  /* 0x30000057ff8f7230 */ /* 0x000fc40000004100 */
[----:B------:R-:W-:Y:S01]  /*1a2c0*/  FMUL.FTZ R38, R135, R38 ;  /* 0x0000002687267220 */ /* 0x000fe20000410000 */
[----:B------:R-:W-:Y:S02]  /*1a2d0*/  HADD2.F32 R31, -RZ, R11.H1_H1 ;  /* 0x3000000bff1f7230 */ /* 0x000fe40000004100 */
[----:B------:R-:W-:Y:S01]  /*1a2e0*/  FFMA.FTZ R132, R108, R25, R29 ;  /* 0x000000196c847223 */ /* 0x000fe2000001001d */
[----:B------:R-:W-:Y:S02]  /*1a2f0*/  HADD2.F32 R133, -RZ, R75.H1_H1 ;  /* 0x3000004bff857230 */ /* 0x000fe40000004100 */
[----:B------:R-:W-:Y:S01]  /*1a300*/  FADD.FTZ R36, -R107, R95 ;  /* 0x0000005f6b247221 */ /* 0x000fe20000010100 */
[----:B------:R-:W-:Y:S02]  /*1a310*/  HADD2.F32 R94, -RZ, R63.H1_H1 ;  /* 0x3000003fff5e7230 */ /* 0x000fe40000004100 */
[----:B------:R-:W-:Y:S01]  /*1a320*/  FFMA.FTZ R143, R40, R143, R31 ;  /* 0x0000008f288f7223 */ /* 0x000fe2000001001f */
[----:B------:R-:W-:-:S02]  /*1a330*/  HADD2.F32 R129, -RZ, R73.H1_H1 ;  /* 0x30000049ff817230 */ /* 0x000fc40000004100 */
[C---:B------:R-:W-:Y:S01]  /*1a340*/  FMUL.FTZ R92, R135.reuse, R92 ;  /* 0x0000005c875c7220 */ /* 0x040fe20000410000 */
[----:B------:R-:W-:Y:S02]  /*1a350*/  HADD2.F32 R116, -RZ, R61.H1_H1 ;  /* 0x3000003dff747230 */ /* 0x000fe40000004100 */
[----:B------:R-:W-:Y:S01]  /*1a360*/  FFMA.FTZ R133, R40, R133, R94 ;  /* 0x0000008528857223 */ /* 0x000fe2000001005e */
[----:B------:R-:W-:Y:S02]  /*1a370*/  HADD2.F32 R25, -RZ, R68.H0_H0 ;  /* 0x20000044ff197230 */ /* 0x000fe40000004100 */
[----:B------:R-:W-:Y:S01]  /*1a380*/  FMUL.FTZ R115, R135, R24 ;  /* 0x0000001887737220 */ /* 0x000fe20000410000 */
[----:B------:R-:W-:Y:S02]  /*1a390*/  HADD2.F32 R29, -RZ, R64.H0_H0 ;  /* 0x20000040ff1d7230 */ /* 0x000fe40000004100 */
[----:B------:R-:W-:Y:S01]  /*1a3a0*/  FFMA.FTZ R129, R112, R129, R116 ;  /* 0x0000008170817223 */ /* 0x000fe20000010074 */
[----:B------:R-:W-:-:S02]  /*1a3b0*/  HADD2.F32 R117, -RZ, R80.H1_H1 ;  /* 0x30000050ff757230 */ /* 0x000fc40000004100 */
[C---:B------:R-:W-:Y:S01]  /*1a3c0*/  FMUL.FTZ R34, R135.reuse, R34 ;  /* 0x0000002287227220 */ /* 0x040fe20000410000 */
[----:B------:R-:W-:Y:S02]  /*1a3d0*/  HADD2.F32 R31, -RZ, R10.H1_H1 ;  /* 0x3000000aff1f7230 */ /* 0x000fe40000004100 */
[----:B------:R-:W-:Y:S01]  /*1a3e0*/  FFMA.FTZ R40, R42, R25, R29 ;  /* 0x000000192a287223 */ /* 0x000fe2000001001d */
[----:B------:R-:W-:Y:S01]  /*1a3f0*/  HADD2.F32 R119, -RZ, R81.H1_H1 ;  /* 0x30000051ff777230 */ /* 0x000fe20000004100 */
[----:B------:R-:W-:Y:S01]  /*1a400*/  F2FP.F16.F32.PACK_AB R33, R118, R33 ;  /* 0x000000217621723e */ /* 0x000fe200000000ff */
[----:B------:R-:W-:Y:S02]  /*1a410*/  HADD2.F32 R29, -RZ, R9.H1_H1 ;  /* 0x30000009ff1d7230 */ /* 0x000fe40000004100 */
[----:B------:R-:W-:Y:S01]  /*1a420*/  FFMA.FTZ R117, R30, R117, R31 ;  /* 0x000000751e757223 */ /* 0x000fe2000001001f */
[----:B------:R-:W-:Y:S02]  /*1a430*/  HADD2.F32 R31, -RZ, R69.H1_H1 ;  /* 0x30000045ff1f7230 */ /* 0x000fe40000004100 */
[----:B------:R-:W-:Y:S01]  /*1a440*/  FMUL.FTZ R118, R135, R36 ;  /* 0x0000002487767220 */ /* 0x000fe20000410000 */
[----:B------:R-:W-:-:S02]  /*1a450*/  HADD2.F32 R112, -RZ, R65.H1_H1 ;  /* 0x30000041ff707230 */ /* 0x000fc40000004100 */
[C---:B------:R-:W-:Y:S01]  /*1a460*/  FFMA.FTZ R119, R28.reuse, R119, R29 ;  /* 0x000000771c777223 */ /* 0x040fe2000001001d */
[----:B------:R-:W-:Y:S01]  /*1a470*/  HADD2.F32 R39, -RZ, R87.H0_H0 ;  /* 0x20000057ff277230 */ /* 0x000fe20000004100 */
[----:B------:R-:W-:Y:S01]  /*1a480*/  F2FP.F16.F32.PACK_AB R32, R37, R32 ;  /* 0x000000202520723e */ /* 0x000fe200000000ff */
[----:B------:R-:W-:Y:S02]  /*1a490*/  HADD2.F32 R41, -RZ, R11.H0_H0 ;  /* 0x2000000bff297230 */ /* 0x000fe40000004100 */
[----:B------:R-:W-:Y:S01]  /*1a4a0*/  FFMA.FTZ R112, R28, R31, R112 ;  /* 0x0000001f1c707223 */ /* 0x000fe20000010070 */
[----:B------:R-:W-:Y:S01]  /*1a4b0*/  HADD2.F32 R113, -RZ, R68.H1_H1 ;  /* 0x30000044ff717230 */ /* 0x000fe20000004100 */
[----:B------:R-:W0:Y:S01]  /*1a4c0*/  @!P1 LDC.64 R28, c[0x0][0x3c0] ;  /* 0x0000f000ff1c9b82 */ /* 0x000e220000000a00 */
[----:B------:R-:W-:Y:S02]  /*1a4d0*/  HADD2.F32 R94, -RZ, R64.H1_H1 ;  /* 0x30000040ff5e7230 */ /* 0x000fe40000004100 */
[----:B------:R-:W-:Y:S01]  /*1a4e0*/  FFMA.FTZ R138, R108, R39, R41 ;  /* 0x000000276c8a7223 */ /* 0x000fe20000010029 */
[----:B------:R-:W-:Y:S01]  /*1a4f0*/  HADD2.F32 R39, -RZ, R80.H0_H0 ;  /* 0x20000050ff277230 */ /* 0x000fe20000004100 */
[----:B------:R-:W-:Y:S01]  /*1a500*/  F2FP.F16.F32.PACK_AB R35, R148, R35 ;  /* 0x000000239423723e */ /* 0x000fe200000000ff */
[----:B------:R-:W-:-:S02]  /*1a510*/  HADD2.F32 R41, -RZ, R10.H0_H0 ;  /* 0x2000000aff297230 */ /* 0x000fc40000004100 */
[----:B------:R-:W-:Y:S01]  /*1a520*/  FFMA.FTZ R113, R30, R113, R94 ;  /* 0x000000711e717223 */ /* 0x000fe2000001005e */
[----:B------:R-:W-:Y:S01]  /*1a530*/  HADD2.F32 R95, -RZ, R70.H0_H0 ;  /* 0x20000046ff5f7230 */ /* 0x000fe20000004100 */
[----:B------:R-:W1:Y:S01]  /*1a540*/  @!P1 LDC.64 R30, c[0x0][0x3c8] ;  /* 0x0000f200ff1e9b82 */ /* 0x000e620000000a00 */
[----:B------:R-:W-:Y:S02]  /*1a550*/  HADD2.F32 R25, -RZ, R65.H0_H0 ;  /* 0x20000041ff197230 */ /* 0x000fe40000004100 */
[----:B------:R-:W-:Y:S01]  /*1a560*/  FFMA.FTZ R114, R42, R39, R41 ;  /* 0x000000272a727223 */ /* 0x000fe20000010029 */
[----:B------:R-:W-:Y:S01]  /*1a570*/  HADD2.F32 R39, -RZ, R81.H0_H0 ;  /* 0x20000051ff277230 */ /* 0x000fe20000004100 */
[----:B------:R-:W-:Y:S01]  /*1a580*/  F2FP.F16.F32.PACK_AB R27, R144, R27 ;  /* 0x0000001b901b723e */ /* 0x000fe200000000ff */
[----:B------:R-:W-:Y:S01]  /*1a590*/  HADD2.F32 R41, -RZ, R9.H0_H0 ;  /* 0x20000009ff297230 */ /* 0x000fe20000004100 */
[----:B------:R-:W-:Y:S01]  /*1a5a0*/  F2FP.F16.F32.PACK_AB R26, R149, R26 ;  /* 0x0000001a951a723e */ /* 0x000fe200000000ff */
[----:B------:R-:W-:Y:S01]  /*1a5b0*/  HADD2.F32 R42, -RZ, R66.H0_H0 ;  /* 0x20000042ff2a7230 */ /* 0x000fe20000004100 */
[----:B------:R-:W-:Y:S01]  /*1a5c0*/  F2FP.F16.F32.PACK_AB R40, R113, R40 ;  /* 0x000000287128723e */ /* 0x000fe200000000ff */
[----:B------:R-:W-:-:S02]  /*1a5d0*/  HADD2.F32 R43, -RZ, R8.H0_H0 ;  /* 0x20000008ff2b7230 */ /* 0x000fc40000004100 */
[----:B------:R-:W-:Y:S01]  /*1a5e0*/  FFMA.FTZ R116, R38, R39, R41 ;  /* 0x0000002726747223 */ /* 0x000fe20000010029 */
[----:B------:R-:W-:Y:S02]  /*1a5f0*/  HADD2.F32 R41, -RZ, R69.H0_H0 ;  /* 0x20000045ff297230 */ /* 0x000fe40000004100 */
[----:B------:R-:W-:Y:S01]  /*1a600*/  FFMA.FTZ R42, R92, R95, R42 ;  /* 0x0000005f5c2a7223 */ /* 0x000fe2000001002a */
[----:B------:R-:W-:Y:S01]  /*1a610*/  HADD2.F32 R39, -RZ, R82.H0_H0 ;  /* 0x20000052ff277230 */ /* 0x000fe20000004100 */
[----:B------:R-:W2:Y:S01]  /*1a620*/  LDC.64 R94, c[0x0][0x428] ;  /* 0x00010a00ff5e7b82 */ /* 0x000ea20000000a00 */
[----:B------:R-:W-:Y:S02]  /*1a630*/  HADD2.F32 R106, -RZ, R8.H1_H1 ;  /* 0x30000008ff6a7230 */ /* 0x000fe40000004100 */
[----:B------:R-:W-:Y:S01]  /*1a640*/  FFMA.FTZ R41, R38, R41, R25 ;  /* 0x0000002926297223 */ /* 0x000fe20000010019 */
[----:B0-----:R-:W-:-:S04]  /*1a650*/  @!P1 IMAD.WIDE R28, R3, 0x4, R28 ;  /* 0x00000004031c9825 */ /* 0x001fc800078e021c */
[----:B------:R-:W-:Y:S01]  /*1a660*/  FFMA.FTZ R38, R92, R39, R43 ;  /* 0x000000275c267223 */ /* 0x000fe2000001002b */
[----:B------:R-:W-:Y:S01]  /*1a670*/  HADD2.F32 R92, -RZ, R82.H1_H1 ;  /* 0x30000052ff5c7230 */ /* 0x000fe20000004100 */
[----:B------:R-:W0:Y:S01]  /*1a680*/  LDC.64 R24, c[0x0][0x430] ;  /* 0x00010c00ff187b82 */ /* 0x000e220000000a00 */
[----:B------:R-:W-:Y:S01]  /*1a690*/  HADD2.F32 R108, -RZ, R70.H1_H1 ;  /* 0x30000046ff6c7230 */ /* 0x000fe20000004100 */
[----:B------:R3:W-:Y:S01]  /*1a6a0*/  @!P1 STG.E desc[UR6][R28.64], R111 ;  /* 0x0000006f1c009986 */ /* 0x0007e2000c101906 */
[----:B------:R-:W-:Y:S02]  /*1a6b0*/  HADD2.F32 R39, -RZ, R66.H1_H1 ;  /* 0x30000042ff277230 */ /* 0x000fe40000004100 */
[----:B------:R-:W-:Y:S01]  /*1a6c0*/  FFMA.FTZ R121, R115, R92, R106 ;  /* 0x0000005c73797223 */ /* 0x000fe2000001006a */
[----:B------:R-:W-:Y:S01]  /*1a6d0*/  HADD2.F32 R43, -RZ, R83.H0_H0 ;  /* 0x20000053ff2b7230 */ /* 0x000fe20000004100 */
[----:B------:R-:W-:Y:S01]  /*1a6e0*/  F2FP.F16.F32.PACK_AB R41, R112, R41 ;  /* 0x000000297029723e */ /* 0x000fe200000000ff */
[----:B------:R-:W-:-:S02]  /*1a6f0*/  HADD2.F32 R105, -RZ, R7.H0_H0 ;  /* 0x20000007ff697230 */ /* 0x000fc40000004100 */
[----:B------:R-:W-:Y:S01]  /*1a700*/  FFMA.FTZ R115, R115, R108, R39 ;  /* 0x0000006c73737223 */ /* 0x000fe20000010027 */
[----:B------:R-:W-:Y:S01]  /*1a710*/  HADD2.F32 R107, -RZ, R71.H0_H0 ;  /* 0x20000047ff6b7230 */ /* 0x000fe20000004100 */
[----:B------:R-:W-:Y:S01]  /*1a720*/  F2FP.F16.F32.PACK_AB R38, R121, R38 ;  /* 0x000000267926723e */ /* 0x000fe200000000ff */
[----:B------:R-:W-:Y:S02]  /*1a730*/  HADD2.F32 R150, -RZ, R67.H0_H0 ;  /* 0x20000043ff967230 */ /* 0x000fe40000004100 */
[C---:B------:R-:W-:Y:S01]  /*1a740*/  FFMA.FTZ R39, R34.reuse, R43, R105 ;  /* 0x0000002b22277223 */ /* 0x040fe20000010069 */
[----:B------:R-:W-:Y:S01]  /*1a750*/  HADD2.F32 R105, -RZ, R7.H1_H1 ;  /* 0x30000007ff697230 */ /* 0x000fe20000004100 */
[----:B---3--:R-:W-:Y:S01]  /*1a760*/  F2FP.F16.F32.PACK_AB R28, R137, R110 ;  /* 0x0000006e891c723e */ /* 0x008fe200000000ff */
[----:B------:R-:W-:Y:S01]  /*1a770*/  HADD2.F32 R92, -RZ, R67.H1_H1 ;  /* 0x30000043ff5c7230 */ /* 0x000fe20000004100 */
[----:B------:R-:W3:Y:S01]  /*1a780*/  LDC.64 R110, c[0x0][0x380] ;  /* 0x0000e000ff6e7b82 */ /* 0x000ee20000000a00 */
[----:B------:R-:W-:Y:S01]  /*1a790*/  FFMA.FTZ R43, R34, R107, R150 ;  /* 0x0000006b222b7223 */ /* 0x000fe20000010096 */
[----:B------:R-:W-:Y:S01]  /*1a7a0*/  F2FP.F16.F32.PACK_AB R34, R146, R93 ;  /* 0x0000005d9222723e */ /* 0x000fe200000000ff */
[----:B------:R-:W-:Y:S01]  /*1a7b0*/  HADD2.F32 R93, -RZ, R83.H1_H1 ;  /* 0x30000053ff5d7230 */ /* 0x000fe20000004100 */
[----:B------:R-:W-:Y:S01]  /*1a7c0*/  F2FP.F16.F32.PACK_AB R29, R139, R134 ;  /* 0x000000868b1d723e */ /* 0x000fe200000000ff */
[----:B------:R-:W-:Y:S01]  /*1a7d0*/  HADD2.F32 R107, -RZ, R71.H1_H1 ;  /* 0x30000047ff6b7230 */ /* 0x000fe20000004100 */
[----:B------:R-:W-:Y:S01]  /*1a7e0*/  F2FP.F16.F32.PACK_AB R42, R115, R42 ;  /* 0x0000002a732a723e */ /* 0x000fe200000000ff */
[----:B-1----:R-:W-:-:S04]  /*1a7f0*/  @!P1 IMAD.WIDE R30, R3, 0x4, R30 ;  /* 0x00000004031e9825 */ /* 0x002fc800078e021e */
[C---:B------:R-:W-:Y:S01]  /*1a800*/  FFMA.FTZ R146, R118.reuse, R93, R105 ;  /* 0x0000005d76927223 */ /* 0x040fe20000010069 */
[----:B------:R-:W-:Y:S01]  /*1a810*/  FFMA.FTZ R118, R118, R107, R92 ;  /* 0x0000006b76767223 */ /* 0x000fe2000001005c */
[C-C-:B--2---:R-:W-:Y:S01]  /*1a820*/  IMAD.WIDE.U32 R36, R103.reuse, 0x10, R94.reuse ;  /* 0x0000001067247825 */ /* 0x144fe200078e005e */
[----:B------:R1:W-:Y:S02]  /*1a830*/  @!P1 STG.E desc[UR6][R30.64], R135 ;  /* 0x000000871e009986 */ /* 0x0003e4000c101906 */
[----:B------:R-:W-:Y:S01]  /*1a840*/  F2FP.F16.F32.PACK_AB R39, R146, R39 ;  /* 0x000000279227723e */ /* 0x000fe200000000ff */
[----:B------:R-:W-:Y:S01]  /*1a850*/  IMAD.WIDE.U32 R92, R104, 0x10, R94 ;  /* 0x00000010685c7825 */ /* 0x000fe200078e005e */
[----:B------:R2:W-:Y:S01]  /*1a860*/  STG.E.128 desc[UR6][R36.64], R32 ;  /* 0x0000002024007986 */ /* 0x0005e2000c101d06 */
[----:B------:R-:W-:Y:S02]  /*1a870*/  F2FP.F16.F32.PACK_AB R43, R118, R43 ;  /* 0x0000002b762b723e */ /* 0x000fe400000000ff */
[----:B0-----:R-:W-:-:S04]  /*1a880*/  IMAD.WIDE.U32 R106, R103, 0x10, R24 ;  /* 0x00000010676a7825 */ /* 0x001fc800078e0018 */
[--C-:B------:R-:W-:Y:S01]  /*1a890*/  IMAD.WIDE.U32 R104, R104, 0x10, R24.reuse ;  /* 0x0000001068687825 */ /* 0x100fe200078e0018 */
[----:B-1----:R-:W-:Y:S02]  /*1a8a0*/  F2FP.F16.F32.PACK_AB R31, R143, R138 ;  /* 0x0000008a8f1f723e */ /* 0x002fe400000000ff */
[----:B------:R-:W-:Y:S01]  /*1a8b0*/  F2FP.F16.F32.PACK_AB R30, R141, R136 ;  /* 0x000000888d1e723e */ /* 0x000fe200000000ff */
[----:B------:R-:W-:Y:S01]  /*1a8c0*/  IMAD.WIDE.U32 R108, R125, 0x10, R24 ;  /* 0x000000107d6c7825 */ /* 0x000fe200078e0018 */
[----:B------:R-:W-:Y:S02]  /*1a8d0*/  F2FP.F16.F32.PACK_AB R25, R147, R142 ;  /* 0x0000008e9319723e */ /* 0x000fe400000000ff */
[----:B------:R-:W-:Y:S01]  /*1a8e0*/  F2FP.F16.F32.PACK_AB R24, R145, R140 ;  /* 0x0000008c9118723e */ /* 0x000fe200000000ff */
[----:B------:R-:W-:Y:S01]  /*1a8f0*/  IMAD.WIDE.U32 R94, R125, 0x10, R94 ;  /* 0x000000107d5e7825 */ /* 0x000fe200078e005e */
[----:B---3--:R-:W-:Y:S02]  /*1a900*/  LEA R3, R110, R3, 0x2 ;  /* 0x000000036e037211 */ /* 0x008fe400078e10ff */
[----:B--2---:R-:W-:Y:S01]  /*1a910*/  F2FP.F16.F32.PACK_AB R35, R133, R132 ;  /* 0x000000848523723e */ /* 0x004fe200000000ff */
[----:B------:R0:W-:Y:S01]  /*1a920*/  STG.E.128 desc[UR6][R106.64], R24 ;  /* 0x000000186a007986 */ /* 0x0001e2000c101d06 */
[----:B------:R-:W-:-:S02]  /*1a930*/  F2FP.F16.F32.PACK_AB R34, R131, R130 ;  /* 0x000000828322723e */ /* 0x000fc400000000ff */
[----:B------:R-:W-:Y:S01]  /*1a940*/  F2FP.F16.F32.PACK_AB R33, R129, R128 ;  /* 0x000000808121723e */ /* 0x000fe200000000ff */
[----:B------:R0:W-:Y:S01]  /*1a950*/  STG.E.128 desc[UR6][R92.64], R28 ;  /* 0x0000001c5c007986 */ /* 0x0001e2000c101d06 */
[----:B------:R-:W-:Y:S02]  /*1a960*/  F2FP.F16.F32.PACK_AB R32, R127, R120 ;  /* 0x000000787f20723e */ /* 0x000fe400000000ff */
[----:B------:R-:W-:Y:S02]  /*1a970*/  F2FP.F16.F32.PACK_AB R37, R119, R116 ;  /* 0x000000747725723e */ /* 0x000fe400000000ff */
[----:B------:R-:W-:Y:S01]  /*1a980*/  F2FP.F16.F32.PACK_AB R36, R117, R114 ;  /* 0x000000727524723e */ /* 0x000fe200000000ff */
[----:B------:R0:W-:Y:S01]  /*1a990*/  STG.E.128 desc[UR6][R104.64], R32 ;  /* 0x0000002068007986 */ /* 0x0001e2000c101d06 */
[----:B------:R-:W-:-:S03]  /*1a9a0*/  ISETP.GE.AND P1, PT, R3, R111, PT ;  /* 0x0000006f0300720c */ /* 0x000fc60003f26270 */
[----:B------:R0:W-:Y:S04]  /*1a9b0*/  STG.E.128 desc[UR6][R94.64], R36 ;  /* 0x000000245e007986 */ /* 0x0001e8000c101d06 */
[----:B------:R0:W-:Y:S06]  /*1a9c0*/  STG.E.128 desc[UR6][R108.64], R40 ;  /* 0x000000286c007986 */ /* 0x0001ec000c101d06 */
[----:B------:R-:W-:Y:S05]  /*1a9d0*/  @!P1 BRA `(.L_x_11212) ;  /* 0xfffffe6400049947 */ /* 0x000fea000383ffff */
[----:B------:R-:W-:Y:S05]  /*1a9e0*/  EXIT ;  /* 0x000000000000794d */ /* 0x000fea0003800000 */
.L_x_11211:
[----:B-1----:R-:W-:Y:S01]  /*1a9f0*/  HFMA2 R115, -RZ, RZ, 0, 1.847743988037109375e-06 ;  /* 0x0000001fff737431 */ /* 0x002fe200000001ff */
[----:B------:R-:W-:Y:S01]  /*1aa00*/  BSSY B0, `(.L_x_11213) ;  /* 0x0000006000007945 */ /* 0x000fe20003800000 */
[----:B------:R-:W-:Y:S02]  /*1aa10*/  IMAD.MOV.U32 R114, RZ, RZ, 0x1 ;  /* 0x00000001ff727424 */ /* 0x000fe400078e00ff */
[----:B------:R-:W-:-:S07]  /*1aa20*/  IMAD.MOV.U32 R113, RZ, RZ, -0x1 ;  /* 0xffffffffff717424 */ /* 0x000fce00078e00ff */
[----:B0-----:R-:W-:Y:S05]  /*1aa30*/  WARPSYNC.COLLECTIVE R113, `(.L_x_11214) ;  /* 0x0000000071087348 */ /* 0x001fea0003c00000 */
[----:B------:R1:W2:Y:S02]  /*1aa40*/  SHFL.BFLY P2, R112, R118, R114, R115 ;  /* 0x0c00007276707389 */ /* 0x0002a40000040073 */
[----:B012---:R-:W-:Y:S05]  /*1aa50*/  ENDCOLLECTIVE ;  /* 0x000000000000791b */ /* 0x007fea0003800000 */
.L_x_11214:
[----:B------:R-:W-:Y:S05]  /*1aa60*/  BSYNC B0 ;  /* 0x0000000000007941 */ /* 0x000fea0003800000 */
.L_x_11213:
        /* <DEDUP_REMOVED lines=9> */
.L_x_11215:
[----:B------:R-:W-:Y:S02]  /*1ab00*/  IMAD.MOV.U32 R114, RZ, RZ, 0x4 ;  /* 0x00000004ff727424 */ /* 0x000fe400078e00ff */
[----:B------:R-:W-:-:S04]  /*1ab10*/  IMAD.MOV.U32 R106, RZ, RZ, R112 ;  /* 0x000000ffff6a7224 */ /* 0x000fc800078e0070 */
[----:B------:R-:W-:-:S05]  /*1ab20*/  FADD.FTZ R108, R107, R106 ;  /* 0x0000006a6b6c7221 */ /* 0x000fca0000010000 */
[----:B------:R-:W-:-:S07]  /*1ab30*/  MOV R118, R108 ;  /* 0x0000006c00767202 */ /* 0x000fce0000000f00 */
[----:B------:R-:W-:Y:S05]  /*1ab40*/  WARPSYNC.COLLECTIVE R113, `(.L_x_11216) ;  /* 0x0000000071087348 */ /* 0x000fea0003c00000 */
[----:B------:R0:W1:Y:S02]  /*1ab50*/  SHFL.BFLY P2, R112, R118, R114, R115 ;  /* 0x0c00007276707389 */ /* 0x0000640000040073 */
[----:B01----:R-:W-:Y:S05]  /*1ab60*/  ENDCOLLECTIVE ;  /* 0x000000000000791b */ /* 0x003fea0003800000 */
.L_x_11216:
[----:B------:R-:W-:Y:S01]  /*1ab70*/  HFMA2 R114, -RZ, RZ, 0, 4.76837158203125e-07 ;  /* 0x00000008ff727431 */ /* 0x000fe200000001ff */
[----:B------:R-:W-:-:S05]  /*1ab80*/  MOV R105, R112 ;  /* 0x0000007000697202 */ /* 0x000fca0000000f00 */
[----:B------:R-:W-:-:S04]  /*1ab90*/  FADD.FTZ R109, R108, R105 ;  /* 0x000000696c6d7221 */ /* 0x000fc80000010000 */
[----:B------:R-:W-:-:S07]  /*1aba0*/  IMAD.MOV.U32 R118, RZ, RZ, R109 ;  /* 0x000000ffff767224 */ /* 0x000fce00078e006d */
[----:B------:R-:W-:Y:S05]  /*1abb0*/  WARPSYNC.COLLECTIVE R113, `(.L_x_11217) ;  /* 0x0000000071087348 */ /* 0x000fea0003c00000 */
[----:B------:R0:W1:Y:S02]  /*1abc0*/  SHFL.BFLY P2, R112, R118, R114, R115 ;  /* 0x0c00007276707389 */ /* 0x0000640000040073 */
[----:B01----:R-:W-:Y:S05]  /*1abd0*/  ENDCOLLECTIVE ;  /* 0x000000000000791b */ /* 0x003fea0003800000 */
.L_x_11217:
        /* <DEDUP_REMOVED lines=8> */
.L_x_11218:
        /* <DEDUP_REMOVED lines=56> */
.L_x_11219:
[----:B------:R-:W-:Y:S02]  /*1afe0*/  IMAD.MOV.U32 R114, RZ, RZ, 0x2 ;  /* 0x00000002ff727424 */ /* 0x000fe400078e00ff */
[----:B------:R-:W-:-:S04]  /*1aff0*/  IMAD.MOV.U32 R108, RZ, RZ, R112 ;  /* 0x000000ffff6c7224 */ /* 0x000fc800078e0070 */
[----:B------:R-:W-:-:S05]  /*1b000*/  FADD.FTZ R108, R105, R108 ;  /* 0x0000006c696c7221 */ /* 0x000fca0000010000 */
[----:B------:R-:W-:-:S07]  /*1b010*/  MOV R118, R108 ;  /* 0x0000006c00767202 */ /* 0x000fce0000000f00 */
[----:B------:R-:W-:Y:S05]  /*1b020*/  WARPSYNC.COLLECTIVE R113, `(.L_x_11220) ;  /* 0x0000000071087348 */ /* 0x000fea0003c00000 */
[----:B------:R0:W1:Y:S02]  /*1b030*/  SHFL.BFLY P2, R112, R118, R114, R115 ;  /* 0x0c00007276707389 */ /* 0x0000640000040073 */
[----:B01----:R-:W-:Y:S05]  /*1b040*/  ENDCOLLECTIVE ;  /* 0x000000000000791b */ /* 0x003fea0003800000 */
.L_x_11220:
[----:B------:R-:W-:Y:S01]  /*1b050*/  HFMA2 R114, -RZ, RZ, 0, 2.384185791015625e-07 ;  /* 0x00000004ff727431 */ /* 0x000fe200000001ff */
[----:B------:R-:W-:-:S05]  /*1b060*/  MOV R107, R112 ;  /* 0x00000070006b7202 */ /* 0x000fca0000000f00 */
[----:B------:R-:W-:-:S04]  /*1b070*/  FADD.FTZ R107, R108, R107 ;  /* 0x0000006b6c6b7221 */ /* 0x000fc80000010000 */
[----:B------:R-:W-:-:S07]  /*1b080*/  IMAD.MOV.U32 R118, RZ, RZ, R107 ;  /* 0x000000ffff767224 */ /* 0x000fce00078e006b */
[----:B------:R-:W-:Y:S05]  /*1b090*/  WARPSYNC.COLLECTIVE R113, `(.L_x_11221) ;  /* 0x0000000071087348 */ /* 0x000fea0003c00000 */
[----:B------:R0:W1:Y:S02]  /*1b0a0*/  SHFL.BFLY P2, R112, R118, R114, R115 ;  /* 0x0c00007276707389 */ /* 0x0000640000040073 */
[----:B01----:R-:W-:Y:S05]  /*1b0b0*/  ENDCOLLECTIVE ;  /* 0x000000000000791b */ /* 0x003fea0003800000 */
.L_x_11221:
[----:B------:R-:W-:Y:S02]  /*1b0c0*/  IMAD.MOV.U32 R114, RZ, RZ, 0x8 ;  /* 0x00000008ff727424 */ /* 0x000fe400078e00ff */
[----:B------:R-:W-:-:S04]  /*1b0d0*/  IMAD.MOV.U32 R110, RZ, RZ, R112 ;  /* 0x000000ffff6e7224 */ /* 0x000fc800078e0070 */
[----:B------:R-:W-:-:S05]  /*1b0e0*/  FADD.FTZ R110, R107, R110 ;  /* 0x0000006e6b6e7221 */ /* 0x000fca0000010000 */
[----:B------:R-:W-:-:S07]  /*1b0f0*/  MOV R118, R110 ;  /* 0x0000006e00767202 */ /* 0x000fce0000000f00 */
[----:B------:R-:W-:Y:S05]  /*1b100*/  WARPSYNC.COLLECTIVE R113, `(.L_x_11222) ;  /* 0x0000000071087348 */ /* 0x000fea0003c00000 */
[----:B------:R0:W1:Y:S02]  /*1b110*/  SHFL.BFLY P2, R112, R118, R114, R115 ;  /* 0x0c00007276707389 */ /* 0x0000640000040073 */
[----:B01----:R-:W-:Y:S05]  /*1b120*/  ENDCOLLECTIVE ;  /* 0x000000000000791b */ /* 0x003fea0003800000 */
.L_x_11222:
[----:B------:R-:W-:Y:S01]  /*1b130*/  HFMA2 R114, -RZ, RZ, 0, 9.5367431640625e-07 ;  /* 0x00000010ff727431 */ /* 0x000fe200000001ff */
[----:B------:R-:W-:-:S05]  /*1b140*/  MOV R109, R112 ;  /* 0x00000070006d7202 */ /* 0x000fca0000000f00 */
[----:B------:R-:W-:-:S04]  /*1b150*/  FADD.FTZ R109, R110, R109 ;  /* 0x0000006d6e6d7221 */ /* 0x000fc80000010000 */
[----:B------:R-:W-:-:S07]  /*1b160*/  IMAD.MOV.U32 R118, RZ, RZ, R109 ;  /* 0x000000ffff767224 */ /* 0x000fce00078e006d */
[----:B------:R-:W-:Y:S05]  /*1b170*/  WARPSYNC.COLLECTIVE R113, `(.L_x_11223) ;  /* 0x0000000071087348 */ /* 0x000fea0003c00000 */
[----:B------:R0:W1:Y:S02]  /*1b180*/  SHFL.BFLY P2, R112, R118, R114, R115 ;  /* 0x0c00007276707389 */ /* 0x0000640000040073 */
[----:B01----:R-:W-:Y:S05]  /*1b190*/  ENDCOLLECTIVE ;  /* 0x000000000000791b */ /* 0x003fea0003800000 */
.L_x_11223:
[----:B------:R-:W-:Y:S05]  /*1b1a0*/  BRA `(.L_x_11224) ;  /* 0xffffffe8002c7947 */ /* 0x000fea000383ffff */
.L_x_11225:
        /* <DEDUP_REMOVED lines=13> */
.L_x_17398:


//--------------------- .text._ZN10layer_norm31ln_parallel_residual_fwd_kernelINS_13Kernel_traitsI6__halfS2_fS2_fjLj768ELj1ELj4ELj1ELj16ENS_18Kernel_traits_baseILj768ES2_S2_fS2_fjLj128EEEEELb1ELb1ELb0EEEvNS_9FwdParamsE --------------------------
	.section	.text._ZN10layer_norm31ln_parallel_residual_fwd_kernelINS_13Kernel_traitsI6__halfS2_fS2_fjLj768ELj1ELj4ELj1ELj16ENS_18Kernel_traits_baseILj768ES2_S2_fS2_fjLj128EEEEELb1ELb1ELb0EEEvNS_9FwdParamsE,"ax",@progbits
	.align	128
        .global         _ZN10layer_norm31ln_parallel_residual_fwd_kernelINS_13Kernel_traitsI6__halfS2_fS2_fjLj768ELj1ELj4ELj1ELj16ENS_18Kernel_traits_baseILj768ES2_S2_fS2_fjLj128EEEEELb1ELb1ELb0EEEvNS_9FwdParamsE
        .type           _ZN10layer_norm31ln_parallel_residual_fwd_kernelINS_13Kernel_traitsI6__halfS2_fS2_fjLj768ELj1ELj4ELj1ELj16ENS_18Kernel_traits_baseILj768ES2_S2_fS2_fjLj128EEEEELb1ELb1ELb0EEEvNS_9FwdParamsE,@function
        .size           _ZN10layer_norm31ln_parallel_residual_fwd_kernelINS_13Kernel_traitsI6__halfS2_fS2_fjLj768ELj1ELj4ELj1ELj16ENS_18Kernel_traits_baseILj768ES2_S2_fS2_fjLj128EEEEELb1ELb1ELb0EEEvNS_9FwdParamsE,(.L_x_17399 - _ZN10layer_norm31ln_parallel_residual_fwd_kernelINS_13Kernel_traitsI6__halfS2_fS2_fjLj768ELj1ELj4ELj1ELj16ENS_18Kernel_traits_baseILj768ES2_S2_fS2_fjLj128EEEEELb1ELb1ELb0EEEvNS_9FwdParamsE)
        .other          _ZN10layer_norm31ln_parallel_residual_fwd_kernelINS_13Kernel_traitsI6__halfS2_fS2_fjLj768ELj1ELj4ELj1ELj16ENS_18Kernel_traits_baseILj768ES2_S2_fS2_fjLj128EEEEELb1ELb1ELb0EEEvNS_9FwdParamsE,@"STO_CUDA_ENTRY STV_DEFAULT"
_ZN10layer_norm31ln_parallel_residual_fwd_kernelINS_13Kernel_traitsI6__halfS2_fS2_fjLj768ELj1ELj4ELj1ELj16ENS_18Kernel_traits_baseILj768ES2_S2_fS2_fjLj128EEEEELb1ELb1ELb0EEEvNS_9FwdParamsE:
.text._ZN10layer_norm31ln_parallel_residual_fwd_kernelINS_13Kernel_traitsI6__halfS2_fS2_fjLj768ELj1ELj4ELj1ELj16ENS_18Kernel_traits_baseILj768ES2_S2_fS2_fjLj128EEEEELb1ELb1ELb0EEEvNS_9FwdParamsE:
        /* <DEDUP_REMOVED lines=13> */
[----:B------:R-:W0:Y:S03]  /*00d0*/  S2UR UR9, SR_CTAID.X ;  /* 0x00000000000979c3 */ /* 0x000e260000002500 */
[----:B-1----:R-:W3:Y:S01]  /*00e0*/  @P0 LDG.E.64 R4, desc[UR6][R10.64] ;  /* 0x000000060a040981 */ /* 0x002ee2000c1e1b00 */
[----:B-----5:R-:W-:Y:S01]  /*00f0*/  UISETP.NE.U32.AND UP0, UPT, UR10, URZ, UPT ;  /* 0x000000ff0a00728c */ /* 0x020fe2000bf05070 */
[----:B------:R-:W-:Y:S03]  /*0100*/  BSSY.RECONVERGENT B0, `(.L_x_11226) ;  /* 0x0000058000007945 */ /* 0x000fe60003800200 */
[----:B------:R-:W3:Y:S01]  /*0110*/  @P0 LDC R9, c[0x0][0x460] ;  /* 0x00011800ff090b82 */ /* 0x000ee20000000800 */
[----:B----4-:R-:W-:Y:S01]  /*0120*/  SHF.R.S32.HI R0, RZ, 0x1f, R13 ;  /* 0x0000001fff007819 */ /* 0x010fe2000001140d */
[----:B------:R-:W-:-:S06]  /*0130*/  UISETP.NE.AND.EX UP0, UPT, UR11, URZ, UPT, UP0 ;  /* 0x000000ff0b00728c */ /* 0x000fcc000bf05300 */
[----:B------:R-:W1:Y:S01]  /*0140*/  LDC R7, c[0x0][0x360] ;  /* 0x0000d800ff077b82 */ /* 0x000e620000000800 */
[----:B0-----:R-:W-:Y:S01]  /*0150*/  USHF.L.U32 UR8, UR9, 0x2, URZ ;  /* 0x0000000209087899 */ /* 0x001fe200080006ff */
[----:B--2---:R-:W-:Y:S02]  /*0160*/  @P0 R2UR UR5, R3 ;  /* 0x00000000030502ca */ /* 0x004fe400000e0000 */
[----:B------:R-:W-:Y:S02]  /*0170*/  LEA.HI R3, R0, R13, RZ, 0x3 ;  /* 0x0000000d00037211 */ /* 0x000fe400078f18ff */
[----:B------:R-:W-:Y:S02]  /*0180*/  LOP3.LUT R0, R6, 0x1f, RZ, 0xc0, !PT ;  /* 0x0000001f06007812 */ /* 0x000fe400078ec0ff */
[----:B------:R-:W-:Y:S01]  /*0190*/  @P0 R2UR UR4, R2 ;  /* 0x00000000020402ca */ /* 0x000fe200000e0000 */
[----:B-1----:R-:W-:Y:S01]  /*01a0*/  IMAD R2, R7, UR9, R6 ;  /* 0x0000000907027c24 */ /* 0x002fe2000f8e0206 */
[----:B---3--:R-:W-:-:S02]  /*01b0*/  @P0 IADD3 R10, P1, PT, R4, R9, RZ ;  /* 0x00000009040a0210 */ /* 0x008fc40007f3e0ff */
[----:B------:R-:W-:Y:S02]  /*01c0*/  MOV R7, R0 ;  /* 0x0000000000077202 */ /* 0x000fe40000000f00 */
[----:B------:R-:W-:Y:S01]  /*01d0*/  SHF.R.U32.HI R4, RZ, 0x5, R6 ;  /* 0x00000005ff047819 */ /* 0x000fe20000011606 */
[----:B------:R-:W-:Y:S01]  /*01e0*/  @P0 IMAD.X R11, RZ, RZ, R5, P1 ;  /* 0x000000ffff0b0224 */ /* 0x000fe200008e0605 */
[----:B------:R-:W-:Y:S01]  /*01f0*/  LOP3.LUT R6, R7, 0x1f, RZ, 0x3c, !PT ;  /* 0x0000001f07067812 */ /* 0x000fe200078e3cff */
[----:B------:R-:W-:Y:S01]  /*0200*/  UIADD3 UR12, UPT, UPT, UR5, -0x4498517b, URZ ;  /* 0xbb67ae85050c7890 */ /* 0x000fe2000fffe0ff */
[----:B------:R-:W-:Y:S01]  /*0210*/  LOP3.LUT R4, R4, UR8, RZ, 0xfc, !PT ;  /* 0x0000000804047c12 */ /* 0x000fe2000f8efcff */
[----:B------:R-:W-:Y:S01]  /*0220*/  UIADD3 UR20, UPT, UPT, UR5, 0x76cf5d0a, URZ ;  /* 0x76cf5d0a05147890 */ /* 0x000fe2000fffe0ff */
[----:B------:R-:W-:Y:S01]  /*0230*/  LEA.HI.SX32 R3, R3, R6, 0x1d ;  /* 0x0000000603037211 */ /* 0x000fe200078feaff */
[----:B------:R-:W-:Y:S01]  /*0240*/  UIADD3 UR10, UPT, UPT, UR4, -0x61c88647, URZ ;  /* 0x9e3779b9040a7890 */ /* 0x000fe2000fffe0ff */
        /* <DEDUP_REMOVED lines=44> */
.L_x_11227:
[C---:B------:R-:W-:Y:S02]  /*0510*/  ISETP.GE.U32.AND P2, PT, R3.reuse, 0x20, PT ;  /* 0x000000200300780c */ /* 0x040fe40003f46070 */
[C---:B------:R-:W-:Y:S02]  /*0520*/  ISETP.GE.U32.AND P0, PT, R3.reuse, 0x40, PT ;  /* 0x000000400300780c */ /* 0x040fe40003f06070 */
[----:B------:R-:W-:Y:S01]  /*0530*/  ISETP.GE.U32.AND P1, PT, R3, 0x60, PT ;  /* 0x000000600300780c */ /* 0x000fe20003f26070 */
[----:B------:R-:W-:Y:S01]  /*0540*/  IMAD.MOV.U32 R30, RZ, RZ, RZ ;  /* 0x000000ffff1e7224 */ /* 0x000fe200078e00ff */
[----:B------:R-:W-:-:S07]  /*0550*/  P2R R8, PR, RZ, 0x4 ;  /* 0x00000004ff087803 */ /* 0x000fce0000000000 */
        /* <DEDUP_REMOVED lines=11> */
[----:B------:R-:W-:Y:S01]  /*0610*/  CS2R R28, SRZ ;  /* 0x00000000001c7805 */ /* 0x000fe2000001ff00 */
[----:B------:R-:W-:Y:S01]  /*0620*/  IMAD.MOV.U32 R22, RZ, RZ, RZ ;  /* 0x000000ffff167224 */ /* 0x000fe200078e00ff */
[----:B------:R-:W-:Y:S02]  /*0630*/  CS2R R20, SRZ ;  /* 0x0000000000147805 */ /* 0x000fe4000001ff00 */
[----:B------:R-:W-:Y:S02]  /*0640*/  @P2 MOV R23, RZ ;  /* 0x000000ff00172202 */ /* 0x000fe40000000f00 */
[----:B------:R-:W-:Y:S02]  /*0650*/  @P1 CS2R R38, SRZ ;  /* 0x0000000000261805 */ /* 0x000fe4000001ff00 */
[----:B------:R-:W-:Y:S01]  /*0660*/  @P1 CS2R R36, SRZ ;  /* 0x0000000000241805 */ /* 0x000fe2000001ff00 */
[----:B0-----:R-:W-:-:S07]  /*0670*/  @P0 IMAD.MOV.U32 R31, RZ, RZ, RZ ;  /* 0x000000ffff1f0224 */ /* 0x001fce00078e00ff */
.L_x_11228:
[----:B------:R-:W-:Y:S05]  /*0680*/  BSYNC.RECONVERGENT B0 ;  /* 0x0000000000007941 */ /* 0x000fea0003800200 */
.L_x_11226:
[----:B------:R-:W0:Y:S02]  /*0690*/  LDCU UR8, c[0x0][0x384] ;  /* 0x00007080ff0877ac */ /* 0x000e240008000800 */
[----:B0-----:R-:W-:-:S13]  /*06a0*/  ISETP.GE.AND P0, PT, R4, UR8, PT ;  /* 0x0000000804007c0c */ /* 0x001fda000bf06270 */
[----:B------:R-:W-:Y:S05]  /*06b0*/  @P0 EXIT ;  /* 0x000000000000094d */ /* 0x000fea0003800000 */
[----:B------:R-:W-:Y:S01]  /*06c0*/  IMAD.HI.U32 R7, R2, -0x326172a9, RZ ;  /* 0xcd9e8d5702077827 */ /* 0x000fe200078e00ff */
[----:B------:R-:W-:Y:S01]  /*06d0*/  BSSY B0, `(.L_x_11229) ;  /* 0x0001a7b000007945 */ /* 0x000fe20003800000 */
[----:B------:R-:W-:Y:S01]  /*06e0*/  LOP3.LUT R91, R10, 0x3, RZ, 0xc0, !PT ;  /* 0x000000030a5b7812 */ /* 0x000fe200078ec0ff */
[----:B------:R-:W0:Y:S01]  /*06f0*/  LDCU.64 UR8, c[0x0][0x398] ;  /* 0x00007300ff0877ac */ /* 0x000e220008000a00 */
[----:B------:R-:W-:Y:S01]  /*0700*/  IMAD.HI.U32 R9, R5, -0x2daee0ad, RZ ;  /* 0xd2511f5305097827 */ /* 0x000fe200078e00ff */
[----:B------:R-:W-:-:S03]  /*0710*/  LOP3.LUT R7, R6, UR4, R7, 0x96, !PT ;  /* 0x0000000406077c12 */ /* 0x000fc6000f8e9607 */
[----:B------:R-:W-:Y:S01]  /*0720*/  IMAD R12, R2, -0x326172a9, RZ ;  /* 0xcd9e8d57020c7824 */ /* 0x000fe200078e02ff */
[----:B------:R-:W-:Y:S01]  /*0730*/  LOP3.LUT R9, R9, UR5, RZ, 0x3c, !PT ;  /* 0x0000000509097c12 */ /* 0x000fe2000f8e3cff */
[----:B------:R-:W-:Y:S02]  /*0740*/  IMAD R14, R5, -0x2daee0ad, RZ ;  /* 0xd2511f53050e7824 */ /* 0x000fe400078e02ff */
[----:B------:R-:W-:-:S04]  /*0750*/  IMAD.HI.U32 R13, R7, -0x2daee0ad, RZ ;  /* 0xd2511f53070d7827 */ /* 0x000fc800078e00ff */
[----:B------:R-:W-:Y:S01]  /*0760*/  IMAD.HI.U32 R11, R9, -0x326172a9, RZ ;  /* 0xcd9e8d57090b7827 */ /* 0x000fe200078e00ff */
[----:B------:R-:W-:-:S03]  /*0770*/  LOP3.LUT R13, R14, UR12, R13, 0x96, !PT ;  /* 0x0000000c0e0d7c12 */ /* 0x000fc6000f8e960d */
[----:B------:R-:W-:Y:S01]  /*0780*/  IMAD R14, R7, -0x2daee0ad, RZ ;  /* 0xd2511f53070e7824 */ /* 0x000fe200078e02ff */
[----:B------:R-:W-:Y:S01]  /*0790*/  LOP3.LUT R11, R12, UR10, R11, 0x96, !PT ;  /* 0x0000000a0c0b7c12 */ /* 0x000fe2000f8e960b */
[----:B------:R-:W-:Y:S01]  /*07a0*/  IMAD R12, R9, -0x326172a9, RZ ;  /* 0xcd9e8d57090c7824 */ /* 0x000fe200078e02ff */
[----:B------:R-:W1:Y:S01]  /*07b0*/  LDCU.64 UR10, c[0x0][0x3a0] ;  /* 0x00007400ff0a77ac */ /* 0x000e620008000a00 */
[----:B------:R-:W-:-:S04]  /*07c0*/  IMAD.HI.U32 R7, R13, -0x326172a9, RZ ;  /* 0xcd9e8d570d077827 */ /* 0x000fc800078e00ff */
[----:B------:R-:W-:Y:S01]  /*07d0*/  IMAD.HI.U32 R9, R11, -0x2daee0ad, RZ ;  /* 0xd2511f530b097827 */ /* 0x000fe200078e00ff */
[----:B------:R-:W-:Y:S01]  /*07e0*/  LOP3.LUT R7, R12, UR19, R7, 0x96, !PT ;  /* 0x000000130c077c12 */ /* 0x000fe2000f8e9607 */
[----:B------:R-:W2:Y:S02]  /*07f0*/  LDCU UR19, c[0x0][0x408] ;  /* 0x00008100ff1377ac */ /* 0x000ea40008000800 */
[----:B------:R-:W-:Y:S01]  /*0800*/  IMAD R12, R13, -0x326172a9, RZ ;  /* 0xcd9e8d570d0c7824 */ /* 0x000fe200078e02ff */
[----:B------:R-:W-:Y:S01]  /*0810*/  LOP3.LUT R9, R14, UR20, R9, 0x96, !PT ;  /* 0x000000140e097c12 */ /* 0x000fe2000f8e9609 */
[----:B------:R-:W-:Y:S01]  /*0820*/  IMAD R14, R11, -0x2daee0ad, RZ ;  /* 0xd2511f530b0e7824 */ /* 0x000fe200078e02ff */
[----:B------:R-:W3:Y:S01]  /*0830*/  LDCU UR20, c[0x0][0x388] ;  /* 0x00007100ff1477ac */ /* 0x000ee20008000800 */
[----:B------:R-:W-:-:S04]  /*0840*/  IMAD.HI.U32 R13, R7, -0x2daee0ad, RZ ;  /* 0xd2511f53070d7827 */ /* 0x000fc800078e00ff */
[----:B------:R-:W-:Y:S01]  /*0850*/  IMAD.HI.U32 R11, R9, -0x326172a9, RZ ;  /* 0xcd9e8d57090b7827 */ /* 0x000fe200078e00ff */
[----:B------:R-:W-:-:S03]  /*0860*/  LOP3.LUT R13, R14, UR13, R13, 0x96, !PT ;  /* 0x0000000d0e0d7c12 */ /* 0x000fc6000f8e960d */
[----:B------:R-:W-:Y:S01]  /*0870*/  IMAD R14, R7, -0x2daee0ad, RZ ;  /* 0xd2511f53070e7824 */ /* 0x000fe200078e02ff */
[----:B------:R-:W-:Y:S01]  /*0880*/  LOP3.LUT R11, R12, UR21, R11, 0x96, !PT ;  /* 0x000000150c0b7c12 */ /* 0x000fe2000f8e960b */
[----:B------:R-:W-:Y:S01]  /*0890*/  IMAD R12, R9, -0x326172a9, RZ ;  /* 0xcd9e8d57090c7824 */ /* 0x000fe200078e02ff */
[----:B------:R-:W4:Y:S01]  /*08a0*/  LDCU.U8 UR21, c[0x0][0x410] ;  /* 0x00008200ff1577ac */ /* 0x000f220008000000 */
        /* <DEDUP_REMOVED lines=34> */
[----:B------:R-:W-:Y:S01]  /*0ad0*/  IMAD.MOV.U32 R7, RZ, RZ, RZ ;  /* 0x000000ffff077224 */ /* 0x000fe200078e00ff */
[----:B------:R-:W-:Y:S01]  /*0ae0*/  LOP3.LUT R92, R13, UR28, R92, 0x96, !PT ;  /* 0x0000001c0d5c7c12 */ /* 0x000fe2000f8e965c */
[----:B------:R-:W-:Y:S02]  /*0af0*/  IMAD R94, R12, -0x2daee0ad, RZ ;  /* 0xd2511f530c5e7824 */ /* 0x000fe400078e02ff */
[----:B01234-:R-:W-:-:S07]  /*0b00*/  IMAD R90, R9, -0x326172a9, RZ ;  /* 0xcd9e8d57095a7824 */ /* 0x01ffce00078e02ff */
.L_x_11611:
        /* <DEDUP_REMOVED lines=41> */
.L_x_11235:
        /* <DEDUP_REMOVED lines=13> */
.L_x_11237:
[----:B------:R-:W-:Y:S05]  /*0e70*/  BSYNC.RECONVERGENT B3 ;  /* 0x0000000000037941 */ /* 0x000fea0003800200 */
.L_x_11236:
        /* <DEDUP_REMOVED lines=15> */
[----:B------:R-:W-:Y:S01]  /*0f70*/  UIADD3 UR23, UPT, UPT, UR4, -0x255992d5, URZ ;  /* 0xdaa66d2b04177890 */ /* 0x000fe2000fffe0ff */
        /* <DEDUP_REMOVED lines=16> */
[----:B------:R-:W-:-:S04]  /*1080*/  LOP3.LUT R79, R76, UR17, R53, 0x96, !PT ;  /* 0x000000114c4f7c12 */ /* 0x000fc8000f8e9635 */
[----:B------:R-:W-:Y:S01]  /*1090*/  LOP3.LUT R76, R78, UR23, R55, 0x96, !PT ;  /* 0x000000174e4c7c12 */ /* 0x000fe2000f8e9637 */
[----:B------:R-:W-:Y:S01]  /*10a0*/  UIADD3 UR23, UPT, UPT, UR4, 0x5384540f, URZ ;  /* 0x5384540f04177890 */ /* 0x000fe2000fffe0ff */
[----:B------:R-:W-:-:S04]  /*10b0*/  IMAD.WIDE.U32 R78, R79, -0x326172a9, RZ ;  /* 0xcd9e8d574f4e7825 */ /* 0x000fc800078e00ff */
[----:B------:R-:W-:Y:S01]  /*10c0*/  IMAD.WIDE.U32 R76, R76, -0x2daee0ad, RZ ;  /* 0xd2511f534c4c7825 */ /* 0x000fe200078e00ff */
[----:B------:R-:W-:Y:S01]  /*10d0*/  LOP3.LUT R53, R54, UR23, R79, 0x96, !PT ;  /* 0x0000001736357c12 */ /* 0x000fe2000f8e964f */
[----:B------:R-:W-:Y:S02]  /*10e0*/  UIADD3 UR23, UPT, UPT, UR4, -0xe443238, URZ ;  /* 0xf1bbcdc804177890 */ /* 0x000fe4000fffe0ff */
[----:B------:R-:W-:Y:S01]  /*10f0*/  HFMA2 R54, -RZ, RZ, 0, 0 ;  /* 0x00000000ff367431 */ /* 0x000fe200000001ff */
[----:B------:R-:W-:Y:S01]  /*1100*/  LOP3.LUT R92, R52, UR24, R77, 0x96, !PT ;  /* 0x00000018345c7c12 */ /* 0x000fe2000f8e964d */
[----:B------:R-:W-:Y:S01]  /*1110*/  UIADD3 UR24, UPT, UPT, UR5, -0x24c28bd8, URZ ;  /* 0xdb3d742805187890 */ /* 0x000fe2000fffe0ff */
[----:B------:R-:W-:-:S04]  /*1120*/  IMAD.WIDE.U32 R52, R53, -0x2daee0ad, RZ ;  /* 0xd2511f5335347825 */ /* 0x000fc800078e00ff */
[----:B------:R-:W-:Y:S01]  /*1130*/  IMAD.WIDE.U32 R92, R92, -0x326172a9, RZ ;  /* 0xcd9e8d575c5c7825 */ /* 0x000fe200078e00ff */
[----:B------:R-:W-:-:S04]  /*1140*/  LOP3.LUT R90, R76, UR24, R53, 0x96, !PT ;  /* 0x000000184c5a7c12 */ /* 0x000fc8000f8e9635 */
[----:B------:R-:W-:Y:S01]  /*1150*/  LOP3.LUT R76, R78, UR23, R93, 0x96, !PT ;  /* 0x000000174e4c7c12 */ /* 0x000fe2000f8e965d */
[----:B------:R-:W-:Y:S01]  /*1160*/  UIADD3 UR23, UPT, UPT, UR4, -0x700cb87f, URZ ;  /* 0x8ff3478104177890 */ /* 0x000fe2000fffe0ff */
[----:B------:R-:W-:-:S04]  /*1170*/  IMAD.WIDE.U32 R90, R90, -0x326172a9, RZ ;  /* 0xcd9e8d575a5a7825 */ /* 0x000fc800078e00ff */
[----:B------:R-:W-:Y:S01]  /*1180*/  IMAD.WIDE.U32 R76, R76, -0x2daee0ad, RZ ;  /* 0xd2511f534c4c7825 */ /* 0x000fe200078e00ff */
[----:B------:R-:W-:-:S04]  /*1190*/  LOP3.LUT R92, R92, UR23, R91, 0x96, !PT ;  /* 0x000000175c5c7c12 */ /* 0x000fc8000f8e965b */
[----:B------:R-:W-:Y:S01]  /*11a0*/  LOP3.LUT R93, R52, UR18, R77, 0x96, !PT ;  /* 0x00000012345d7c12 */ /* 0x000fe2000f8e964d */
[----:B------:R-:W-:-:S07]  /*11b0*/  IMAD.MOV.U32 R52, RZ, RZ, R94 ;  /* 0x000000ffff347224 */ /* 0x000fce00078e005e */
.L_x_11234:
[----:B------:R-:W-:Y:S05]  /*11c0*/  BSYNC.RECONVERGENT B2 ;  /* 0x0000000000027941 */ /* 0x000fea0003800200 */
.L_x_11233:
[----:B------:R-:W0:Y:S01]  /*11d0*/  LDC R78, c[0x0][0x404] ;  /* 0x00010100ff4e7b82 */ /* 0x000e220000000800 */
[----:B------:R-:W-:Y:S01]  /*11e0*/  ISETP.NE.AND P2, PT, R54, 0x1, PT ;  /* 0x000000013600780c */ /* 0x000fe20003f45270 */
[----:B------:R-:W-:Y:S01]  /*11f0*/  IMAD.MOV.U32 R79, RZ, RZ, 0x2f800000 ;  /* 0x2f800000ff4f7424 */ /* 0x000fe200078e00ff */
[----:B------:R-:W-:Y:S01]  /*1200*/  I2FP.F32.U32 R52, R52 ;  /* 0x0000003400347245 */ /* 0x000fe20000201000 */
[----:B------:R-:W-:Y:S01]  /*1210*/  BSSY.RECONVERGENT B2, `(.L_x_11238) ;  /* 0x0000053000027945 */ /* 0x000fe20003800200 */
[----:B-----5:R-:W-:Y:S02]  /*1220*/  HADD2.F32 R81, -RZ, R56.H0_H0 ;  /* 0x20000038ff517230 */ /* 0x020fe40000004100 */
[----:B------:R-:W-:Y:S02]  /*1230*/  IMAD.MOV.U32 R55, RZ, RZ, 0x2 ;  /* 0x00000002ff377424 */ /* 0x000fe400078e00ff */
[----:B------:R-:W-:Y:S01]  /*1240*/  FFMA.FTZ R53, R52, R79, 1.1641532182693481445e-10 ;  /* 0x2f00000034357423 */ /* 0x000fe2000001004f */
[----:B------:R-:W-:-:S04]  /*1250*/  MOV R52, R90 ;  /* 0x0000005a00347202 */ /* 0x000fc80000000f00 */
[----:B0-----:R-:W-:-:S04]  /*1260*/  FSETP.LE.FTZ.AND P3, PT, R53, R78, PT ;  /* 0x0000004e3500720b */ /* 0x001fc80003f73000 */
        /* <DEDUP_REMOVED lines=10> */
.L_x_11240:
        /* <DEDUP_REMOVED lines=13> */
.L_x_11242:
[----:B------:R-:W-:Y:S05]  /*13e0*/  BSYNC.RECONVERGENT B3 ;  /* 0x0000000000037941 */ /* 0x000fea0003800200 */
.L_x_11241:
        /* <DEDUP_REMOVED lines=38> */
[----:B------:R-:W-:-:S03]  /*1650*/  UIADD3 UR23, UPT, UPT, UR4, -0xe443238, URZ ;  /* 0xf1bbcdc804177890 */ /* 0x000fc6000fffe0ff */
        /* <DEDUP_REMOVED lines=11> */
[----:B------:R-:W-:Y:S01]  /*1710*/  IMAD.MOV.U32 R55, RZ, RZ, RZ ;  /* 0x000000ffff377224 */ /* 0x000fe200078e00ff */
[----:B------:R-:W-:Y:S01]  /*1720*/  MOV R52, R76 ;  /* 0x0000004c00347202 */ /* 0x000fe20000000f00 */
[----:B------:R-:W-:-:S07]  /*1730*/  IMAD.MOV.U32 R76, RZ, RZ, R54 ;  /* 0x000000ffff4c7224 */ /* 0x000fce00078e0036 */
.L_x_11239:
[----:B------:R-:W-:Y:S05]  /*1740*/  BSYNC.RECONVERGENT B2 ;  /* 0x0000000000027941 */ /* 0x000fea0003800200 */
.L_x_11238:
        /* <DEDUP_REMOVED lines=18> */
.L_x_11245:
        /* <DEDUP_REMOVED lines=13> */
.L_x_11247:
[----:B------:R-:W-:Y:S05]  /*1940*/  BSYNC.RECONVERGENT B3 ;  /* 0x0000000000037941 */ /* 0x000fea0003800200 */
.L_x_11246:
        /* <DEDUP_REMOVED lines=50> */
[----:B------:R-:W-:Y:S02]  /*1c70*/  IMAD.MOV.U32 R52, RZ, RZ, R76 ;  /* 0x000000ffff347224 */ /* 0x000fe400078e004c */
[----:B------:R-:W-:Y:S02]  /*1c80*/  IMAD.MOV.U32 R76, RZ, RZ, R54 ;  /* 0x000000ffff4c7224 */ /* 0x000fe400078e0036 */
[----:B------:R-:W-:-:S07]  /*1c90*/  HFMA2 R54, -RZ, RZ, 0, 0 ;  /* 0x00000000ff367431 */ /* 0x000fce00000001ff */
.L_x_11244:
[----:B------:R-:W-:Y:S05]  /*1ca0*/  BSYNC.RECONVERGENT B2 ;  /* 0x0000000000027941 */ /* 0x000fea0003800200 */
.L_x_11243:
[----:B------:R-:W-:Y:S01]  /*1cb0*/  ISETP.NE.AND P2, PT, R54, 0x1, PT ;  /* 0x000000013600780c */ /* 0x000fe20003f45270 */
[----:B------:R-:W-:Y:S01]  /*1cc0*/  BSSY.RECONVERGENT B2, `(.L_x_11248) ;  /* 0x0000054000027945 */ /* 0x000fe20003800200 */
[----:B------:R-:W-:Y:S01]  /*1cd0*/  I2FP.F32.U32 R52, R52 ;  /* 0x0000003400347245 */ /* 0x000fe20000201000 */
[----:B------:R-:W-:Y:S02]  /*1ce0*/  HADD2.F32 R82, -RZ, R57.H0_H0 ;  /* 0x20000039ff527230 */ /* 0x000fe40000004100 */
[----:B------:R-:W-:Y:S02]  /*1cf0*/  IMAD.MOV.U32 R55, RZ, RZ, 0x2 ;  /* 0x00000002ff377424 */ /* 0x000fe400078e00ff */
        /* <DEDUP_REMOVED lines=13> */
.L_x_11250:
        /* <DEDUP_REMOVED lines=13> */
.L_x_11252:
[----:B------:R-:W-:Y:S05]  /*1ea0*/  BSYNC.RECONVERGENT B3 ;  /* 0x0000000000037941 */ /* 0x000fea0003800200 */
.L_x_11251:
        /* <DEDUP_REMOVED lines=43> */
[----:B------:R-:W-:-:S03]  /*2160*/  LOP3.LUT R90, R90, UR24, R55, 0x96, !PT ;  /* 0x000000185a5a7c12 */ /* 0x000fc6000f8e9637 */
[----:B------:R-:W-:Y:S01]  /*2170*/  IMAD.MOV.U32 R55, RZ, RZ, RZ ;  /* 0x000000ffff377224 */ /* 0x000fe200078e00ff */
[----:B------:R-:W-:Y:S01]  /*2180*/  LOP3.LUT R52, R52, UR23, R93, 0x96, !PT ;  /* 0x0000001734347c12 */ /* 0x000fe2000f8e965d */
[----:B------:R-:W-:Y:S01]  /*2190*/  UIADD3 UR23, UPT, UPT, UR4, -0x700cb87f, URZ ;  /* 0x8ff3478104177890 */ /* 0x000fe2000fffe0ff */
[----:B------:R-:W-:-:S04]  /*21a0*/  IMAD.WIDE.U32 R90, R90, -0x326172a9, RZ ;  /* 0xcd9e8d575a5a7825 */ /* 0x000fc800078e00ff */
[----:B------:R-:W-:Y:S01]  /*21b0*/  IMAD.WIDE.U32 R52, R52, -0x2daee0ad, RZ ;  /* 0xd2511f5334347825 */ /* 0x000fe200078e00ff */
[----:B------:R-:W-:-:S04]  /*21c0*/  LOP3.LUT R92, R92, UR23, R91, 0x96, !PT ;  /* 0x000000175c5c7c12 */ /* 0x000fc8000f8e965b */
[----:B------:R-:W-:Y:S01]  /*21d0*/  LOP3.LUT R93, R54, UR18, R53, 0x96, !PT ;  /* 0x00000012365d7c12 */ /* 0x000fe2000f8e9635 */
[----:B------:R-:W-:Y:S01]  /*21e0*/  IMAD.MOV.U32 R53, RZ, RZ, R76 ;  /* 0x000000ffff357224 */ /* 0x000fe200078e004c */
[----:B------:R-:W-:-:S07]  /*21f0*/  MOV R76, R52 ;  /* 0x00000034004c7202 */ /* 0x000fce0000000f00 */
.L_x_11249:
[----:B------:R-:W-:Y:S05]  /*2200*/  BSYNC.RECONVERGENT B2 ;  /* 0x0000000000027941 */ /* 0x000fea0003800200 */
.L_x_11248:
        /* <DEDUP_REMOVED lines=18> */
.L_x_11255:
        /* <DEDUP_REMOVED lines=13> */
.L_x_11257:
[----:B------:R-:W-:Y:S05]  /*2400*/  BSYNC.RECONVERGENT B3 ;  /* 0x0000000000037941 */ /* 0x000fea0003800200 */
.L_x_11256:
        /* <DEDUP_REMOVED lines=49> */
[----:B------:R-:W-:Y:S02]  /*2720*/  LOP3.LUT R93, R52, UR18, R55, 0x96, !PT ;  /* 0x00000012345d7c12 */ /* 0x000fe4000f8e9637 */
[----:B------:R-:W-:Y:S01]  /*2730*/  MOV R52, R76 ;  /* 0x0000004c00347202 */ /* 0x000fe20000000f00 */
[----:B------:R-:W-:Y:S02]  /*2740*/  IMAD.MOV.U32 R76, RZ, RZ, R54 ;  /* 0x000000ffff4c7224 */ /* 0x000fe400078e0036 */
[----:B------:R-:W-:-:S07]  /*2750*/  IMAD.MOV.U32 R54, RZ, RZ, RZ ;  /* 0x000000ffff367224 */ /* 0x000fce00078e00ff */
.L_x_11254:
[----:B------:R-:W-:Y:S05]  /*2760*/  BSYNC.RECONVERGENT B2 ;  /* 0x0000000000027941 */ /* 0x000fea0003800200 */
.L_x_11253:
        /* <DEDUP_REMOVED lines=17> */
.L_x_11260:
        /* <DEDUP_REMOVED lines=13> */
.L_x_11262:
[----:B------:R-:W-:Y:S05]  /*2950*/  BSYNC.RECONVERGENT B3 ;  /* 0x0000000000037941 */ /* 0x000fea0003800200 */
.L_x_11261:
        /* <DEDUP_REMOVED lines=14> */
[----:B------:R-:W-:Y:S01]  /*2a40*/  UIADD3 UR23, UPT, UPT, UR4, -0x255992d5, URZ ;  /* 0xdaa66d2b04177890 */ /* 0x000fe2000fffe0ff */
[----:B------:R-:W-:-:S05]  /*2a50*/  IMAD.WIDE.U32 R52, R53, -0x326172a9, RZ ;  /* 0xcd9e8d5735347825 */ /* 0x000fca00078e00ff */
[----:B------:R-:W-:Y:S01]  /*2a60*/  LOP3.LUT R55, R88, UR23, R53, 0x96, !PT ;  /* 0x0000001758377c12 */ /* 0x000fe2000f8e9635 */
[----:B------:R-:W-:Y:S01]  /*2a70*/  IMAD.WIDE.U32 R88, R89, -0x2daee0ad, RZ ;  /* 0xd2511f5359587825 */ /* 0x000fe200078e00ff */
[----:B------:R-:W-:-:S04]  /*2a80*/  UIADD3 UR23, UPT, UPT, UR4, 0x1715609d, URZ ;  /* 0x1715609d04177890 */ /* 0x000fc8000fffe0ff */
        /* <DEDUP_REMOVED lines=8> */
[----:B------:R-:W-:-:S04]  /*2b10*/  UIADD3 UR23, UPT, UPT, UR4, -0x4ab325aa, URZ ;  /* 0xb54cda5604177890 */ /* 0x000fc8000fffe0ff */
[----:B------:R-:W-:Y:S01]  /*2b20*/  LOP3.LUT R90, R54, UR16, R89, 0x96, !PT ;  /* 0x00000010365a7c12 */ /* 0x000fe2000f8e9659 */
[----:B------:R-:W-:-:S04]  /*2b30*/  IMAD.WIDE.U32 R54, R55, -0x2daee0ad, RZ ;  /* 0xd2511f5337367825 */ /* 0x000fc800078e00ff */
[----:B------:R-:W-:Y:S01]  /*2b40*/  IMAD.WIDE.U32 R90, R90, -0x326172a9, RZ ;  /* 0xcd9e8d575a5a7825 */ /* 0x000fe200078e00ff */
[----:B------:R-:W-:-:S04]  /*2b50*/  LOP3.LUT R88, R88, UR17, R55, 0x96, !PT ;  /* 0x0000001158587c12 */ /* 0x000fc8000f8e9637 */
[----:B------:R-:W-:Y:S01]  /*2b60*/  LOP3.LUT R91, R52, UR23, R91, 0x96, !PT ;  /* 0x00000017345b7c12 */ /* 0x000fe2000f8e965b */
[----:B------:R-:W-:Y:S01]  /*2b70*/  UIADD3 UR23, UPT, UPT, UR4, 0x5384540f, URZ ;  /* 0x5384540f04177890 */ /* 0x000fe2000fffe0ff */
[----:B------:R-:W-:-:S05]  /*2b80*/  IMAD.WIDE.U32 R88, R88, -0x326172a9, RZ ;  /* 0xcd9e8d5758587825 */ /* 0x000fca00078e00ff */
[----:B------:R-:W-:Y:S01]  /*2b90*/  LOP3.LUT R52, R90, UR23, R89, 0x96, !PT ;  /* 0x000000175a347c12 */ /* 0x000fe2000f8e9659 */
[----:B------:R-:W-:Y:S01]  /*2ba0*/  UIADD3 UR23, UPT, UPT, UR5, 0x1fd5c5a3, URZ ;  /* 0x1fd5c5a305177890 */ /* 0x000fe2000fffe0ff */
[----:B------:R-:W-:-:S04]  /*2bb0*/  IMAD.WIDE.U32 R90, R91, -0x2daee0ad, RZ ;  /* 0xd2511f535b5a7825 */ /* 0x000fc800078e00ff */
[----:B------:R-:W-:Y:S01]  /*2bc0*/  IMAD.WIDE.U32 R52, R52, -0x2daee0ad, RZ ;  /* 0xd2511f5334347825 */ /* 0x000fe200078e00ff */
[----:B------:R-:W-:Y:S01]  /*2bd0*/  LOP3.LUT R92, R54, UR23, R91, 0x96, !PT ;  /* 0x00000017365c7c12 */ /* 0x000fe2000f8e965b */
[----:B------:R-:W-:-:S04]  /*2be0*/  UIADD3 UR23, UPT, UPT, UR5, -0x24c28bd8, URZ ;  /* 0xdb3d742805177890 */ /* 0x000fc8000fffe0ff */
[----:B------:R-:W-:Y:S02]  /*2bf0*/  IMAD.WIDE.U32 R92, R92, -0x326172a9, RZ ;  /* 0xcd9e8d575c5c7825 */ /* 0x000fe400078e00ff */
[----:B------:R-:W-:Y:S01]  /*2c00*/  LOP3.LUT R90, R90, UR23, R53, 0x96, !PT ;  /* 0x000000175a5a7c12 */ /* 0x000fe2000f8e9635 */
[----:B------:R-:W-:-:S04]  /*2c10*/  UIADD3 UR23, UPT, UPT, UR4, -0xe443238, URZ ;  /* 0xf1bbcdc804177890 */ /* 0x000fc8000fffe0ff */
[----:B------:R-:W-:Y:S02]  /*2c20*/  IMAD.WIDE.U32 R90, R90, -0x326172a9, RZ ;  /* 0xcd9e8d575a5a7825 */ /* 0x000fe400078e00ff */
[----:B------:R-:W-:Y:S01]  /*2c30*/  LOP3.LUT R54, R88, UR23, R93, 0x96, !PT ;  /* 0x0000001758367c12 */ /* 0x000fe2000f8e965d */
[----:B------:R-:W-:-:S04]  /*2c40*/  UIADD3 UR23, UPT, UPT, UR4, -0x700cb87f, URZ ;  /* 0x8ff3478104177890 */ /* 0x000fc8000fffe0ff */
[----:B------:R-:W-:Y:S02]  /*2c50*/  IMAD.WIDE.U32 R54, R54, -0x2daee0ad, RZ ;  /* 0xd2511f5336367825 */ /* 0x000fe400078e00ff */
[----:B------:R-:W-:-:S03]  /*2c60*/  LOP3.LUT R92, R92, UR23, R91, 0x96, !PT ;  /* 0x000000175c5c7c12 */ /* 0x000fc6000f8e965b */
[----:B------:R-:W-:Y:S01]  /*2c70*/  LOP3.LUT R93, R52, UR18, R55, 0x96, !PT ;  /* 0x00000012345d7c12 */ /* 0x000fe2000f8e9637 */
[----:B------:R-:W-:Y:S02]  /*2c80*/  HFMA2 R55, -RZ, RZ, 0, 0 ;  /* 0x00000000ff377431 */ /* 0x000fe400000001ff */
[----:B------:R-:W-:Y:S02]  /*2c90*/  IMAD.MOV.U32 R52, RZ, RZ, R76 ;  /* 0x000000ffff347224 */ /* 0x000fe400078e004c */
[----:B------:R-:W-:-:S07]  /*2ca0*/  IMAD.MOV.U32 R76, RZ, RZ, R54 ;  /* 0x000000ffff4c7224 */ /* 0x000fce00078e0036 */
.L_x_11259:
[----:B------:R-:W-:Y:S05]  /*2cb0*/  BSYNC.RECONVERGENT B2 ;  /* 0x0000000000027941 */ /* 0x000fea0003800200 */
.L_x_11258:
        /* <DEDUP_REMOVED lines=17> */
.L_x_11265:
        /* <DEDUP_REMOVED lines=13> */
.L_x_11267:
[----:B------:R-:W-:Y:S05]  /*2ea0*/  BSYNC.RECONVERGENT B3 ;  /* 0x0000000000037941 */ /* 0x000fea0003800200 */
.L_x_11266:
        /* <DEDUP_REMOVED lines=29> */
[----:B------:R-:W-:-:S05]  /*3080*/  IMAD.WIDE.U32 R52, R53, -0x2daee0ad, RZ ;  /* 0xd2511f5335347825 */ /* 0x000fca00078e00ff */
[----:B------:R-:W-:Y:S01]  /*3090*/  LOP3.LUT R55, R88, UR17, R53, 0x96, !PT ;  /* 0x0000001158377c12 */ /* 0x000fe2000f8e9635 */
[----:B------:R-:W-:-:S05]  /*30a0*/  IMAD.WIDE.U32 R88, R89, -0x326172a9, RZ ;  /* 0xcd9e8d5759587825 */ /* 0x000fca00078e00ff */
[----:B------:R-:W-:Y:S01]  /*30b0*/  LOP3.LUT R89, R54, UR23, R89, 0x96, !PT ;  /* 0x0000001736597c12 */ /* 0x000fe2000f8e9659 */
[----:B------:R-:W-:Y:S01]  /*30c0*/  UIADD3 UR23, UPT, UPT, UR4, 0x5384540f, URZ ;  /* 0x5384540f04177890 */ /* 0x000fe2000fffe0ff */
[----:B------:R-:W-:-:S05]  /*30d0*/  IMAD.WIDE.U32 R54, R55, -0x326172a9, RZ ;  /* 0xcd9e8d5737367825 */ /* 0x000fca00078e00ff */
[----:B------:R-:W-:Y:S01]  /*30e0*/  LOP3.LUT R53, R88, UR23, R55, 0x96, !PT ;  /* 0x0000001758357c12 */ /* 0x000fe2000f8e9637 */
[----:B------:R-:W-:Y:S01]  /*30f0*/  UIADD3 UR23, UPT, UPT, UR5, 0x1fd5c5a3, URZ ;  /* 0x1fd5c5a305177890 */ /* 0x000fe2000fffe0ff */
[----:B------:R-:W-:-:S05]  /*3100*/  IMAD.WIDE.U32 R88, R89, -0x2daee0ad, RZ ;  /* 0xd2511f5359587825 */ /* 0x000fca00078e00ff */
[----:B------:R-:W-:Y:S01]  /*3110*/  LOP3.LUT R92, R52, UR23, R89, 0x96, !PT ;  /* 0x00000017345c7c12 */ /* 0x000fe2000f8e9659 */
[----:B------:R-:W-:Y:S01]  /*3120*/  UIADD3 UR23, UPT, UPT, UR5, -0x24c28bd8, URZ ;  /* 0xdb3d742805177890 */ /* 0x000fe2000fffe0ff */
        /* <DEDUP_REMOVED lines=10> */
[----:B------:R-:W-:Y:S01]  /*31d0*/  IMAD.MOV.U32 R52, RZ, RZ, R76 ;  /* 0x000000ffff347224 */ /* 0x000fe200078e004c */
[----:B------:R-:W-:Y:S01]  /*31e0*/  MOV R76, R54 ;  /* 0x00000036004c7202 */ /* 0x000fe20000000f00 */
[----:B------:R-:W-:-:S07]  /*31f0*/  IMAD.MOV.U32 R54, RZ, RZ, RZ ;  /* 0x000000ffff367224 */ /* 0x000fce00078e00ff */
.L_x_11264:
[----:B------:R-:W-:Y:S05]  /*3200*/  BSYNC.RECONVERGENT B2 ;  /* 0x0000000000027941 */ /* 0x000fea0003800200 */
.L_x_11263:
        /* <DEDUP_REMOVED lines=17> */
.L_x_11270:
        /* <DEDUP_REMOVED lines=13> */
.L_x_11272:
[----:B------:R-:W-:Y:S05]  /*33f0*/  BSYNC.RECONVERGENT B3 ;  /* 0x0000000000037941 */ /* 0x000fea0003800200 */
.L_x_11271:
        /* <DEDUP_REMOVED lines=48> */
[----:B------:R-:W-:Y:S02]  /*3700*/  LOP3.LUT R92, R92, UR23, R91, 0x96, !PT ;  /* 0x000000175c5c7c12 */ /* 0x000fe4000f8e965b */
[----:B------:R-:W-:Y:S01]  /*3710*/  IMAD.MOV.U32 R91, RZ, RZ, RZ ;  /* 0x000000ffff5b7224 */ /* 0x000fe200078e00ff */
[----:B------:R-:W-:Y:S02]  /*3720*/  LOP3.LUT R93, R52, UR18, R55, 0x96, !PT ;  /* 0x00000012345d7c12 */ /* 0x000fe4000f8e9637 */
[----:B------:R-:W-:Y:S01]  /*3730*/  MOV R52, R76 ;  /* 0x0000004c00347202 */ /* 0x000fe20000000f00 */
[----:B------:R-:W-:-:S07]  /*3740*/  IMAD.MOV.U32 R76, RZ, RZ, R54 ;  /* 0x000000ffff4c7224 */ /* 0x000fce00078e0036 */
.L_x_11269:
[----:B------:R-:W-:Y:S05]  /*3750*/  BSYNC.RECONVERGENT B2 ;  /* 0x0000000000027941 */ /* 0x000fea0003800200 */
.L_x_11268:
[----:B------:R-:W-:Y:S01]  /*3760*/  I2FP.F32.U32 R52, R52 ;  /* 0x0000003400347245 */ /* 0x000fe20000201000 */
[----:B------:R-:W-:Y:S01]  /*3770*/  FMUL.FTZ R81, R81, UR19 ;  /* 0x0000001351517c20 */ /* 0x000fe20008410000 */
[----:B------:R-:W-:Y:S01]  /*3780*/  P2R R53, PR, RZ, 0x2 ;  /* 0x00000002ff357803 */ /* 0x000fe20000000000 */
[----:B------:R-:W-:Y:S01]  /*3790*/  FMUL.FTZ R55, R57, UR19 ;  /* 0x0000001339377c20 */ /* 0x000fe20008410000 */
[----:B------:R-:W-:Y:S01]  /*37a0*/  ISETP.NE.AND P1, PT, R77, RZ, PT ;  /* 0x000000ff4d00720c */ /* 0x000fe20003f25270 */
[----:B------:R-:W-:Y:S01]  /*37b0*/  FFMA.FTZ R79, R52, R79, 1.1641532182693481445e-10 ;  /* 0x2f000000344f7423 */ /* 0x000fe2000001004f */
[----:B------:R-:W-:Y:S01]  /*37c0*/  FMUL.FTZ R52, R58, UR19 ;  /* 0x000000133a347c20 */ /* 0x000fe20008410000 */
[----:B------:R-:W-:Y:S01]  /*37d0*/  HADD2.F32 R59, -RZ, R59.H1_H1 ;  /* 0x3000003bff3b7230 */ /* 0x000fe20000004100 */
[----:B------:R-:W-:Y:S01]  /*37e0*/  ISETP.NE.AND P5, PT, R87, RZ, PT ;  /* 0x000000ff5700720c */ /* 0x000fe20003fa5270 */
[----:B------:R-:W-:Y:S01]  /*37f0*/  FMUL.FTZ R56, R56, UR19 ;  /* 0x0000001338387c20 */ /* 0x000fe20008410000 */
[----:B------:R-:W-:Y:S01]  /*3800*/  P2R R54, PR, RZ, 0x1 ;  /* 0x00000001ff367803 */ /* 0x000fe20000000000 */
[----:B------:R-:W-:Y:S01]  /*3810*/  FMUL.FTZ R94, R94, UR19 ;  /* 0x000000135e5e7c20 */ /* 0x000fe20008410000 */
[----:B------:R-:W-:Y:S01]  /*3820*/  FSEL R57, R52, RZ, P3 ;  /* 0x000000ff34397208 */ /* 0x000fe20001800000 */
[----:B------:R-:W-:Y:S01]  /*3830*/  FMUL.FTZ R84, R84, UR19 ;  /* 0x0000001354547c20 */ /* 0x000fe20008410000 */
[----:B------:R-:W-:Y:S01]  /*3840*/  FSEL R52, R81, RZ, P1 ;  /* 0x000000ff51347208 */ /* 0x000fe20000800000 */
[----:B------:R-:W-:Y:S01]  /*3850*/  FMUL.FTZ R82, R82, UR19 ;  /* 0x0000001352527c20 */ /* 0x000fe20008410000 */
[----:B------:R-:W-:Y:S01]  /*3860*/  ISETP.NE.AND P1, PT, R53, RZ, PT ;  /* 0x000000ff3500720c */ /* 0x000fe20003f25270 */
[----:B------:R-:W-:Y:S01]  /*3870*/  FMUL.FTZ R59, R59, UR19 ;  /* 0x000000133b3b7c20 */ /* 0x000fe20008410000 */
[----:B------:R-:W-:-:S02]  /*3880*/  ISETP.NE.AND P0, PT, R86, RZ, PT ;  /* 0x000000ff5600720c */ /* 0x000fc40003f05270 */
[----:B------:R-:W-:Y:S02]  /*3890*/  FSEL R55, R55, RZ, P5 ;  /* 0x000000ff37377208 */ /* 0x000fe40002800000 */
[----:B------:R-:W-:Y:S02]  /*38a0*/  ISETP.NE.AND P6, PT, R85, RZ, PT ;  /* 0x000000ff5500720c */ /* 0x000fe40003fc5270 */
        /* <DEDUP_REMOVED lines=17> */
.L_x_11232:
[----:B------:R-:W-:Y:S01]  /*39c0*/  ISETP.NE.AND P2, PT, R91, 0x1, PT ;  /* 0x000000015b00780c */ /* 0x000fe20003f45270 */
[----:B------:R-:W-:Y:S01]  /*39d0*/  IMAD.U32 R83, RZ, RZ, UR4 ;  /* 0x00000004ff537e24 */ /* 0x000fe2000f8e00ff */
[----:B------:R-:W-:Y:S01]  /*39e0*/  MOV R84, UR5 ;  /* 0x0000000500547c02 */ /* 0x000fe20008000f00 */
[----:B------:R-:W-:Y:S01]  /*39f0*/  IMAD.U32 R82, RZ, RZ, UR4 ;  /* 0x00000004ff527e24 */ /* 0x000fe2000f8e00ff */
[----:B------:R-:W-:Y:S01]  /*3a00*/  MOV R81, UR4 ;  /* 0x0000000400517c02 */ /* 0x000fe20008000f00 */
[----:B------:R-:W-:Y:S01]  /*3a10*/  IMAD.U32 R79, RZ, RZ, UR5 ;  /* 0x00000005ff4f7e24 */ /* 0x000fe2000f8e00ff */
[----:B------:R-:W-:Y:S01]  /*3a20*/  BSSY.RECONVERGENT B2, `(.L_x_11274) ;  /* 0x0000052000027945 */ /* 0x000fe20003800200 */
[----:B------:R-:W-:Y:S02]  /*3a30*/  IMAD.U32 R78, RZ, RZ, UR4 ;  /* 0x00000004ff4e7e24 */ /* 0x000fe4000f8e00ff */
[----:B------:R-:W-:Y:S02]  /*3a40*/  HFMA2 R12, -RZ, RZ, 0, 1.1920928955078125e-07 ;  /* 0x00000002ff0c7431 */ /* 0x000fe400000001ff */
[----:B------:R-:W-:Y:S01]  /*3a50*/  IMAD.MOV.U32 R10, RZ, RZ, R90 ;  /* 0x000000ffff0a7224 */ /* 0x000fe200078e005a */
[----:B------:R-:W-:Y:S01]  /*3a60*/  IADD3 R84, PT, PT, R84, -0x24c28bd8, RZ ;  /* 0xdb3d742854547810 */ /* 0x000fe20007ffe0ff */
        /* <DEDUP_REMOVED lines=17> */
.L_x_11276:
        /* <DEDUP_REMOVED lines=13> */
.L_x_11278:
[----:B------:R-:W-:Y:S05]  /*3c50*/  BSYNC.RECONVERGENT B3 ;  /* 0x0000000000037941 */ /* 0x000fea0003800200 */
.L_x_11277:
        /* <DEDUP_REMOVED lines=43> */
[----:B------:R-:W-:-:S04]  /*3f10*/  LOP3.LUT R92, R82, R92, R91, 0x96, !PT ;  /* 0x0000005c525c7212 */ /* 0x000fc800078e965b */
[----:B------:R-:W-:Y:S01]  /*3f20*/  LOP3.LUT R93, R10, UR18, R77, 0x96, !PT ;  /* 0x000000120a5d7c12 */ /* 0x000fe2000f8e964d */
[----:B------:R-:W-:-:S07]  /*3f30*/  IMAD.MOV.U32 R10, RZ, RZ, R94 ;  /* 0x000000ffff0a7224 */ /* 0x000fce00078e005e */
.L_x_11275:
[----:B------:R-:W-:Y:S05]  /*3f40*/  BSYNC.RECONVERGENT B2 ;  /* 0x0000000000027941 */ /* 0x000fea0003800200 */
.L_x_11274:
[----:B------:R-:W0:Y:S01]  /*3f50*/  LDC R88, c[0x0][0x404] ;  /* 0x00010100ff587b82 */ /* 0x000e220000000800 */
[----:B------:R-:W-:Y:S01]  /*3f60*/  ISETP.NE.AND P2, PT, R12, 0x1, PT ;  /* 0x000000010c00780c */ /* 0x000fe20003f45270 */
[----:B------:R-:W-:Y:S01]  /*3f70*/  HFMA2 R96, -RZ, RZ, 0.1171875, 0 ;  /* 0x2f800000ff607431 */ /* 0x000fe200000001ff */
[----:B------:R-:W-:Y:S01]  /*3f80*/  I2FP.F32.U32 R11, R10 ;  /* 0x0000000a000b7245 */ /* 0x000fe20000201000 */
[----:B-----5:R-:W-:Y:S01]  /*3f90*/  HADD2.F32 R10, -RZ, R56.H0_H0 ;  /* 0x20000038ff0a7230 */ /* 0x020fe20000004100 */
[----:B------:R-:W-:Y:S01]  /*3fa0*/  BSSY.RECONVERGENT B2, `(.L_x_11279) ;  /* 0x000004e000027945 */ /* 0x000fe20003800200 */
[----:B------:R-:W-:Y:S02]  /*3fb0*/  IMAD.MOV.U32 R13, RZ, RZ, 0x2 ;  /* 0x00000002ff0d7424 */ /* 0x000fe400078e00ff */
[----:B------:R-:W1:Y:S01]  /*3fc0*/  LDC R89, c[0x0][0x408] ;  /* 0x00010200ff597b82 */ /* 0x000e620000000800 */
[----:B------:R-:W-:-:S05]  /*3fd0*/  FFMA.FTZ R11, R11, R96, 1.1641532182693481445e-10 ;  /* 0x2f0000000b0b7423 */ /* 0x000fca0000010060 */
        /* <DEDUP_REMOVED lines=13> */
.L_x_11281:
        /* <DEDUP_REMOVED lines=13> */
.L_x_11283:
[----:B------:R-:W-:Y:S05]  /*4180*/  BSYNC.RECONVERGENT B3 ;  /* 0x0000000000037941 */ /* 0x000fea0003800200 */
.L_x_11282:
        /* <DEDUP_REMOVED lines=45> */
[----:B------:R-:W-:Y:S02]  /*4460*/  LOP3.LUT R93, R12, UR18, R15, 0x96, !PT ;  /* 0x000000120c5d7c12 */ /* 0x000fe4000f8e960f */
[----:B------:R-:W-:-:S07]  /*4470*/  MOV R76, R14 ;  /* 0x0000000e004c7202 */ /* 0x000fce0000000f00 */
.L_x_11280:
[----:B------:R-:W-:Y:S05]  /*4480*/  BSYNC.RECONVERGENT B2 ;  /* 0x0000000000027941 */ /* 0x000fea0003800200 */
.L_x_11279:
        /* <DEDUP_REMOVED lines=23> */
.L_x_11286:
        /* <DEDUP_REMOVED lines=13> */
.L_x_11288:
[----:B------:R-:W-:Y:S05]  /*46d0*/  BSYNC.RECONVERGENT B3 ;  /* 0x0000000000037941 */ /* 0x000fea0003800200 */
.L_x_11287:
        /* <DEDUP_REMOVED lines=47> */
.L_x_11285:
[----:B------:R-:W-:Y:S05]  /*49d0*/  BSYNC.RECONVERGENT B2 ;  /* 0x0000000000027941 */ /* 0x000fea0003800200 */
.L_x_11284:
        /* <DEDUP_REMOVED lines=19> */
.L_x_11291:
        /* <DEDUP_REMOVED lines=13> */
.L_x_11293:
[----:B------:R-:W-:Y:S05]  /*4be0*/  BSYNC.RECONVERGENT B3 ;  /* 0x0000000000037941 */ /* 0x000fea0003800200 */
.L_x_11292:
        /* <DEDUP_REMOVED lines=44> */
[----:B------:R-:W-:Y:S02]  /*4eb0*/  HFMA2 R15, -RZ, RZ, 0, 0 ;  /* 0x00000000ff0f7431 */ /* 0x000fe400000001ff */
[----:B------:R-:W-:Y:S02]  /*4ec0*/  IMAD.MOV.U32 R12, RZ, RZ, R76 ;  /* 0x000000ffff0c7224 */ /* 0x000fe400078e004c */
[----:B------:R-:W-:-:S07]  /*4ed0*/  IMAD.MOV.U32 R76, RZ, RZ, R14 ;  /* 0x000000ffff4c7224 */ /* 0x000fce00078e000e */
.L_x_11290:
[----:B------:R-:W-:Y:S05]  /*4ee0*/  BSYNC.RECONVERGENT B2 ;  /* 0x0000000000027941 */ /* 0x000fea0003800200 */
.L_x_11289:
[----:B------:R-:W-:Y:S01]  /*4ef0*/  I2FP.F32.U32 R13, R12 ;  /* 0x0000000c000d7245 */ /* 0x000fe20000201000 */
[----:B------:R-:W-:Y:S01]  /*4f00*/  HADD2.F32 R12, -RZ, R40.H1_H1 ;  /* 0x30000028ff0c7230 */ /* 0x000fe20000004100 */
        /* <DEDUP_REMOVED lines=21> */
.L_x_11296:
        /* <DEDUP_REMOVED lines=13> */
.L_x_11298:
[----:B------:R-:W-:Y:S05]  /*5130*/  BSYNC.RECONVERGENT B3 ;  /* 0x0000000000037941 */ /* 0x000fea0003800200 */
.L_x_11297:
        /* <DEDUP_REMOVED lines=44> */
[----:B------:R-:W-:Y:S01]  /*5400*/  IMAD.MOV.U32 R12, RZ, RZ, R76 ;  /* 0x000000ffff0c7224 */ /* 0x000fe200078e004c */
[----:B------:R-:W-:Y:S01]  /*5410*/  MOV R76, R14 ;  /* 0x0000000e004c7202 */ /* 0x000fe20000000f00 */
[----:B------:R-:W-:-:S07]  /*5420*/  IMAD.MOV.U32 R14, RZ, RZ, RZ ;  /* 0x000000ffff0e7224 */ /* 0x000fce00078e00ff */
.L_x_11295:
[----:B------:R-:W-:Y:S05]  /*5430*/  BSYNC.RECONVERGENT B2 ;  /* 0x0000000000027941 */ /* 0x000fea0003800200 */
.L_x_11294:
[----:B------:R-:W-:Y:S01]  /*5440*/  ISETP.NE.AND P2, PT, R14, 0x1, PT ;  /* 0x000000010e00780c */ /* 0x000fe20003f45270 */
[----:B------:R-:W-:Y:S01]  /*5450*/  BSSY.RECONVERGENT B2, `(.L_x_11299) ;  /* 0x000004f000027945 */ /* 0x000fe20003800200 */
[----:B------:R-:W-:Y:S01]  /*5460*/  I2FP.F32.U32 R13, R12 ;  /* 0x0000000c000d7245 */ /* 0x000fe20000201000 */
[----:B------:R-:W-:Y:S02]  /*5470*/  HADD2.F32 R12, -RZ, R57.H0_H0 ;  /* 0x20000039ff0c7230 */ /* 0x000fe40000004100 */
[----:B------:R-:W-:Y:S02]  /*5480*/  IMAD.MOV.U32 R15, RZ, RZ, 0x2 ;  /* 0x00000002ff0f7424 */ /* 0x000fe400078e00ff */
[----:B------:R-:W-:Y:S01]  /*5490*/  FFMA.FTZ R13, R13, R96, 1.1641532182693481445e-10 ;  /* 0x2f0000000d0d7423 */ /* 0x000fe20000010060 */
[----:B------:R-:W-:-:S04]  /*54a0*/  FMUL.FTZ R12, R89, R12 ;  /* 0x0000000c590c7220 */ /* 0x000fc80000410000 */
        /* <DEDUP_REMOVED lines=12> */
.L_x_11301:
        /* <DEDUP_REMOVED lines=13> */
.L_x_11303:
[----:B------:R-:W-:Y:S05]  /*5640*/  BSYNC.RECONVERGENT B3 ;  /* 0x0000000000037941 */ /* 0x000fea0003800200 */
.L_x_11302:
        /* <DEDUP_REMOVED lines=15> */
[----:B------:R-:W-:Y:S01]  /*5740*/  IMAD.WIDE.U32 R14, R15, -0x326172a9, RZ ;  /* 0xcd9e8d570f0e7825 */ /* 0x000fe200078e00ff */
[----:B------:R-:W-:-:S04]  /*5750*/  UIADD3 UR23, UPT, UPT, UR4, 0x1715609d, URZ ;  /* 0x1715609d04177890 */ /* 0x000fc8000fffe0ff */
[----:B------:R-:W-:Y:S01]  /*5760*/  LOP3.LUT R55, R81, R90, R15, 0x96, !PT ;  /* 0x0000005a51377212 */ /* 0x000fe200078e960f */
        /* <DEDUP_REMOVED lines=29> */
.L_x_11300:
[----:B------:R-:W-:Y:S05]  /*5940*/  BSYNC.RECONVERGENT B2 ;  /* 0x0000000000027941 */ /* 0x000fea0003800200 */
.L_x_11299:
[----:B------:R-:W-:Y:S01]  /*5950*/  I2FP.F32.U32 R13, R13 ;  /* 0x0000000d000d7245 */ /* 0x000fe20000201000 */
[----:B------:R-:W-:Y:S01]  /*5960*/  HADD2.F32 R14, -RZ, R41.H0_H0 ;  /* 0x20000029ff0e7230 */ /* 0x000fe20000004100 */
        /* <DEDUP_REMOVED lines=21> */
.L_x_11306:
        /* <DEDUP_REMOVED lines=13> */
.L_x_11308:
[----:B------:R-:W-:Y:S05]  /*5b90*/  BSYNC.RECONVERGENT B3 ;  /* 0x0000000000037941 */ /* 0x000fea0003800200 */
.L_x_11307:
        /* <DEDUP_REMOVED lines=8> */
[----:B------:R-:W-:-:S03]  /*5c20*/  UIADD3 UR23, UPT, UPT, UR5, 0x76cf5d0a, URZ ;  /* 0x76cf5d0a05177890 */ /* 0x000fc6000fffe0ff */
[----:B------:R-:W-:Y:S01]  /*5c30*/  IMAD.MOV.U32 R55, RZ, RZ, RZ ;  /* 0x000000ffff377224 */ /* 0x000fe200078e00ff */
        /* <DEDUP_REMOVED lines=35> */
[----:B------:R-:W-:-:S05]  /*5e70*/  IMAD.WIDE.U32 R94, R93, -0x2daee0ad, RZ ;  /* 0xd2511f535d5e7825 */ /* 0x000fca00078e00ff */
[----:B------:R-:W-:Y:S02]  /*5e80*/  LOP3.LUT R93, R14, UR18, R95, 0x96, !PT ;  /* 0x000000120e5d7c12 */ /* 0x000fe4000f8e965f */
[----:B------:R-:W-:-:S07]  /*5e90*/  MOV R76, R94 ;  /* 0x0000005e004c7202 */ /* 0x000fce0000000f00 */
.L_x_11305:
[----:B------:R-:W-:Y:S05]  /*5ea0*/  BSYNC.RECONVERGENT B2 ;  /* 0x0000000000027941 */ /* 0x000fea0003800200 */
.L_x_11304:
[----:B------:R-:W-:Y:S01]  /*5eb0*/  ISETP.NE.AND P2, PT, R55, 0x1, PT ;  /* 0x000000013700780c */ /* 0x000fe20003f45270 */
[----:B------:R-:W-:Y:S01]  /*5ec0*/  HADD2.F32 R14, -RZ, R57.H1_H1 ;  /* 0x30000039ff0e7230 */ /* 0x000fe20000004100 */
[----:B------:R-:W-:Y:S01]  /*5ed0*/  I2FP.F32.U32 R13, R13 ;  /* 0x0000000d000d7245 */ /* 0x000fe20000201000 */
[----:B------:R-:W-:Y:S01]  /*5ee0*/  BSSY.RECONVERGENT B2, `(.L_x_11309) ;  /* 0x000004d000027945 */ /* 0x000fe20003800200 */
[----:B------:R-:W-:-:S03]  /*5ef0*/  IMAD.MOV.U32 R57, RZ, RZ, 0x2 ;  /* 0x00000002ff397424 */ /* 0x000fc600078e00ff */
[----:B------:R-:W-:-:S05]  /*5f00*/  FFMA.FTZ R13, R13, R96, 1.1641532182693481445e-10 ;  /* 0x2f0000000d0d7423 */ /* 0x000fca0000010060 */
        /* <DEDUP_REMOVED lines=13> */
.L_x_11311:
        /* <DEDUP_REMOVED lines=13> */
.L_x_11313:
[----:B------:R-:W-:Y:S05]  /*60b0*/  BSYNC.RECONVERGENT B3 ;  /* 0x0000000000037941 */ /* 0x000fea0003800200 */
.L_x_11312:
        /* <DEDUP_REMOVED lines=44> */
[----:B------:R-:W-:Y:S01]  /*6380*/  IMAD.MOV.U32 R57, RZ, RZ, RZ ;  /* 0x000000ffff397224 */ /* 0x000fe200078e00ff */
[----:B------:R-:W-:Y:S01]  /*6390*/  MOV R14, R76 ;  /* 0x0000004c000e7202 */ /* 0x000fe20000000f00 */
[----:B------:R-:W-:-:S07]  /*63a0*/  IMAD.MOV.U32 R76, RZ, RZ, R56 ;  /* 0x000000ffff4c7224 */ /* 0x000fce00078e0038 */
.L_x_11310:
[----:B------:R-:W-:Y:S05]  /*63b0*/  BSYNC.RECONVERGENT B2 ;  /* 0x0000000000027941 */ /* 0x000fea0003800200 */
.L_x_11309:
[----:B------:R-:W-:Y:S01]  /*63c0*/  I2FP.F32.U32 R15, R14 ;  /* 0x0000000e000f7245 */ /* 0x000fe20000201000 */
[----:B------:R-:W-:Y:S01]  /*63d0*/  HADD2.F32 R14, -RZ, R41.H1_H1 ;  /* 0x30000029ff0e7230 */ /* 0x000fe20000004100 */
[----:B------:R-:W-:Y:S01]  /*63e0*/  FSEL R56, R13, RZ, P4 ;  /* 0x000000ff0d387208 */ /* 0x000fe20002000000 */
        /* <DEDUP_REMOVED lines=8> */
[----:B------:R-:W-:Y:S01]  /*6470*/  HFMA2 R56, -RZ, RZ, 0, 1.1920928955078125e-07 ;  /* 0x00000002ff387431 */ /* 0x000fe200000001ff */
[----:B------:R-:W-:Y:S01]  /*6480*/  PRMT R13, R14, 0x7610, R13 ;  /* 0x000076100e0d7816 */ /* 0x000fe2000000000d */
[----:B------:R-:W-:Y:S02]  /*6490*/  IMAD.MOV.U32 R14, RZ, RZ, R90 ;  /* 0x000000ffff0e7224 */ /* 0x000fe400078e005a */
[----:B------:R-:W-:-:S07]  /*64a0*/  @P1 FADD.FTZ R55, R47, R55 ;  /* 0x000000372f371221 */ /* 0x000fce0000010000 */
        /* <DEDUP_REMOVED lines=9> */
.L_x_11316:
        /* <DEDUP_REMOVED lines=13> */
.L_x_11318:
[----:B------:R-:W-:Y:S05]  /*6610*/  BSYNC.RECONVERGENT B3 ;  /* 0x0000000000037941 */ /* 0x000fea0003800200 */
.L_x_11317:
        /* <DEDUP_REMOVED lines=44> */
[----:B------:R-:W-:Y:S02]  /*68e0*/  IMAD.MOV.U32 R14, RZ, RZ, R76 ;  /* 0x000000ffff0e7224 */ /* 0x000fe400078e004c */
[----:B------:R-:W-:Y:S02]  /*68f0*/  IMAD.MOV.U32 R76, RZ, RZ, R56 ;  /* 0x000000ffff4c7224 */ /* 0x000fe400078e0038 */
[----:B------:R-:W-:-:S07]  /*6900*/  HFMA2 R56, -RZ, RZ, 0, 0 ;  /* 0x00000000ff387431 */ /* 0x000fce00000001ff */
.L_x_11315:
[----:B------:R-:W-:Y:S05]  /*6910*/  BSYNC.RECONVERGENT B2 ;  /* 0x0000000000027941 */ /* 0x000fea0003800200 */
.L_x_11314:
[----:B------:R-:W-:Y:S01]  /*6920*/  ISETP.NE.AND P3, PT, R56, 0x1, PT ;  /* 0x000000013800780c */ /* 0x000fe20003f65270 */
[----:B------:R-:W-:Y:S01]  /*6930*/  HADD2.F32 R80, -RZ, R58.H0_H0 ;  /* 0x2000003aff507230 */ /* 0x000fe20000004100 */
[----:B------:R-:W-:Y:S01]  /*6940*/  I2FP.F32.U32 R15, R14 ;  /* 0x0000000e000f7245 */ /* 0x000fe20000201000 */
[----:B------:R-:W-:Y:S01]  /*6950*/  BSSY.RECONVERGENT B2, `(.L_x_11319) ;  /* 0x000004c000027945 */ /* 0x000fe20003800200 */
[----:B------:R-:W-:Y:S02]  /*6960*/  IMAD.MOV.U32 R57, RZ, RZ, 0x2 ;  /* 0x00000002ff397424 */ /* 0x000fe400078e00ff */
        /* <DEDUP_REMOVED lines=13> */
.L_x_11321:
        /* <DEDUP_REMOVED lines=13> */
.L_x_11323:
[----:B------:R-:W-:Y:S05]  /*6b10*/  BSYNC.RECONVERGENT B3 ;  /* 0x0000000000037941 */ /* 0x000fea0003800200 */
.L_x_11322:
        /* <DEDUP_REMOVED lines=47> */
.L_x_11320:
[----:B------:R-:W-:Y:S05]  /*6e10*/  BSYNC.RECONVERGENT B2 ;  /* 0x0000000000027941 */ /* 0x000fea0003800200 */
.L_x_11319:
        /* <DEDUP_REMOVED lines=23> */
.L_x_11326:
        /* <DEDUP_REMOVED lines=13> */
.L_x_11328:
[----:B------:R-:W-:Y:S05]  /*7060*/  BSYNC.RECONVERGENT B3 ;  /* 0x0000000000037941 */ /* 0x000fea0003800200 */
.L_x_11327:
[----:B------:R-:W-:Y:S01]  /*7070*/  LOP3.LUT R90, R7, UR5, R93, 0x96, !PT ;  /* 0x00000005075a7c12 */ /* 0x000fe2000f8e965d */
[----:B------:R-:W-:Y:S01]  /*7080*/  IMAD.WIDE.U32 R94, R2, -0x326172a9, RZ ;  /* 0xcd9e8d57025e7825 */ /* 0x000fe200078e00ff */
[----:B------:R-:W-:Y:S01]  /*7090*/  UIADD3 UR23, UPT, UPT, UR4, -0x61c88647, URZ ;  /* 0x9e3779b904177890 */ /* 0x000fe2000fffe0ff */
[----:B------:R-:W-:Y:S02]  /*70a0*/  MOV R15, R76 ;  /* 0x0000004c000f7202 */ /* 0x000fe40000000f00 */
[----:B------:R-:W-:Y:S01]  /*70b0*/  IMAD.WIDE.U32 R90, R90, -0x326172a9, RZ ;  /* 0xcd9e8d575a5a7825 */ /* 0x000fe200078e00ff */
[----:B------:R-:W-:-:S03]  /*70c0*/  LOP3.LUT R95, R6, UR4, R95, 0x96, !PT ;  /* 0x00000004065f7c12 */ /* 0x000fc6000f8e965f */
[----:B------:R-:W-:Y:S01]  /*70d0*/  IMAD.MOV.U32 R80, RZ, RZ, RZ ;  /* 0x000000ffff507224 */ /* 0x000fe200078e00ff */
[----:B------:R-:W-:Y:S01]  /*70e0*/  LOP3.LUT R98, R94, UR23, R91, 0x96, !PT ;  /* 0x000000175e627c12 */ /* 0x000fe2000f8e965b */
[----:B------:R-:W-:Y:S01]  /*70f0*/  IMAD.WIDE.U32 R94, R95, -0x2daee0ad, RZ ;  /* 0xd2511f535f5e7825 */ /* 0x000fe200078e00ff */
[----:B------:R-:W-:-:S03]  /*7100*/  UIADD3 UR23, UPT, UPT, UR5, 0x76cf5d0a, URZ ;  /* 0x76cf5d0a05177890 */ /* 0x000fc6000fffe0ff */
[----:B------:R-:W-:Y:S01]  /*7110*/  IMAD.WIDE.U32 R98, R98, -0x2daee0ad, RZ ;  /* 0xd2511f5362627825 */ /* 0x000fe200078e00ff */
[----:B------:R-:W-:-:S04]  /*7120*/  LOP3.LUT R92, R92, UR12, R95, 0x96, !PT ;  /* 0x0000000c5c5c7c12 */ /* 0x000fc8000f8e965f */
[----:B------:R-:W-:Y:S01]  /*7130*/  LOP3.LUT R91, R94, UR23, R99, 0x96, !PT ;  /* 0x000000175e5b7c12 */ /* 0x000fe2000f8e9663 */
[----:B------:R-:W-:Y:S01]  /*7140*/  UIADD3 UR23, UPT, UPT, UR4, 0x3c6ef372, URZ ;  /* 0x3c6ef37204177890 */ /* 0x000fe2000fffe0ff */
[----:B------:R-:W-:-:S05]  /*7150*/  IMAD.WIDE.U32 R92, R92, -0x326172a9, RZ ;  /* 0xcd9e8d575c5c7825 */ /* 0x000fca00078e00ff */
[----:B------:R-:W-:Y:S01]  /*7160*/  LOP3.LUT R94, R90, UR23, R93, 0x96, !PT ;  /* 0x000000175a5e7c12 */ /* 0x000fe2000f8e965d */
[----:B------:R-:W-:Y:S01]  /*7170*/  IMAD.WIDE.U32 R90, R91, -0x326172a9, RZ ;  /* 0xcd9e8d575b5a7825 */ /* 0x000fe200078e00ff */
[----:B------:R-:W-:-:S03]  /*7180*/  UIADD3 UR23, UPT, UPT, UR4, 0x1715609d, URZ ;  /* 0x1715609d04177890 */ /* 0x000fc6000fffe0ff */
[----:B------:R-:W-:-:S05]  /*7190*/  IMAD.WIDE.U32 R94, R94, -0x2daee0ad, RZ ;  /* 0xd2511f535e5e7825 */ /* 0x000fca00078e00ff */
[----:B------:R-:W-:Y:S02]  /*71a0*/  LOP3.LUT R93, R98, UR13, R95, 0x96, !PT ;  /* 0x0000000d625d7c12 */ /* 0x000fe4000f8e965f */
[----:B------:R-:W-:-:S03]  /*71b0*/  LOP3.LUT R98, R81, R92, R91, 0x96, !PT ;  /* 0x0000005c51627212 */ /* 0x000fc600078e965b */
[----:B------:R-:W-:-:S04]  /*71c0*/  IMAD.WIDE.U32 R92, R93, -0x326172a9, RZ ;  /* 0xcd9e8d575d5c7825 */ /* 0x000fc800078e00ff */
[----:B------:R-:W-:-:S05]  /*71d0*/  IMAD.WIDE.U32 R98, R98, -0x2daee0ad, RZ ;  /* 0xd2511f5362627825 */ /* 0x000fca00078e00ff */
[----:B------:R-:W-:Y:S02]  /*71e0*/  LOP3.LUT R91, R94, UR15, R99, 0x96, !PT ;  /* 0x0000000f5e5b7c12 */ /* 0x000fe4000f8e9663 */
[----:B------:R-:W-:-:S03]  /*71f0*/  LOP3.LUT R94, R90, UR14, R93, 0x96, !PT ;  /* 0x0000000e5a5e7c12 */ /* 0x000fc6000f8e965d */
[----:B------:R-:W-:-:S04]  /*7200*/  IMAD.WIDE.U32 R90, R91, -0x326172a9, RZ ;  /* 0xcd9e8d575b5a7825 */ /* 0x000fc800078e00ff */
[----:B------:R-:W-:-:S05]  /*7210*/  IMAD.WIDE.U32 R94, R94, -0x2daee0ad, RZ ;  /* 0xd2511f535e5e7825 */ /* 0x000fca00078e00ff */
[----:B------:R-:W-:Y:S02]  /*7220*/  LOP3.LUT R93, R98, UR16, R95, 0x96, !PT ;  /* 0x00000010625d7c12 */ /* 0x000fe4000f8e965f */
[----:B------:R-:W-:Y:S01]  /*7230*/  LOP3.LUT R98, R92, UR23, R91, 0x96, !PT ;  /* 0x000000175c627c12 */ /* 0x000fe2000f8e965b */
[----:B------:R-:W-:Y:S02]  /*7240*/  UIADD3 UR23, UPT, UPT, UR4, -0xe443238, URZ ;  /* 0xf1bbcdc804177890 */ /* 0x000fe4000fffe0ff */
[----:B------:R-:W-:-:S04]  /*7250*/  IMAD.WIDE.U32 R92, R93, -0x326172a9, RZ ;  /* 0xcd9e8d575d5c7825 */ /* 0x000fc800078e00ff */
[----:B------:R-:W-:-:S05]  /*7260*/  IMAD.WIDE.U32 R98, R98, -0x2daee0ad, RZ ;  /* 0xd2511f5362627825 */ /* 0x000fca00078e00ff */
[----:B------:R-:W-:Y:S02]  /*7270*/  LOP3.LUT R91, R94, UR17, R99, 0x96, !PT ;  /* 0x000000115e5b7c12 */ /* 0x000fe4000f8e9663 */
[----:B------:R-:W-:-:S03]  /*7280*/  LOP3.LUT R94, R83, R90, R93, 0x96, !PT ;  /* 0x0000005a535e7212 */ /* 0x000fc600078e965d */
[----:B------:R-:W-:-:S04]  /*7290*/  IMAD.WIDE.U32 R90, R91, -0x326172a9, RZ ;  /* 0xcd9e8d575b5a7825 */ /* 0x000fc800078e00ff */
[----:B------:R-:W-:-:S05]  /*72a0*/  IMAD.WIDE.U32 R94, R94, -0x2daee0ad, RZ ;  /* 0xd2511f535e5e7825 */ /* 0x000fca00078e00ff */
[----:B------:R-:W-:Y:S02]  /*72b0*/  LOP3.LUT R93, R79, R98, R95, 0x96, !PT ;  /* 0x000000624f5d7212 */ /* 0x000fe400078e965f */
[----:B------:R-:W-:-:S03]  /*72c0*/  LOP3.LUT R98, R78, R92, R91, 0x96, !PT ;  /* 0x0000005c4e627212 */ /* 0x000fc600078e965b */
[----:B------:R-:W-:-:S04]  /*72d0*/  IMAD.WIDE.U32 R92, R93, -0x326172a9, RZ ;  /* 0xcd9e8d575d5c7825 */ /* 0x000fc800078e00ff */
[----:B------:R-:W-:-:S05]  /*72e0*/  IMAD.WIDE.U32 R98, R98, -0x2daee0ad, RZ ;  /* 0xd2511f5362627825 */ /* 0x000fca00078e00ff */
[----:B------:R-:W-:Y:S02]  /*72f0*/  LOP3.LUT R91, R84, R94, R99, 0x96, !PT ;  /* 0x0000005e545b7212 */ /* 0x000fe400078e9663 */
[----:B------:R-:W-:-:S03]  /*7300*/  LOP3.LUT R94, R90, UR23, R93, 0x96, !PT ;  /* 0x000000175a5e7c12 */ /* 0x000fc6000f8e965d */
[----:B------:R-:W-:-:S04]  /*7310*/  IMAD.WIDE.U32 R90, R91, -0x326172a9, RZ ;  /* 0xcd9e8d575b5a7825 */ /* 0x000fc800078e00ff */
[----:B------:R-:W-:Y:S01]  /*7320*/  IMAD.WIDE.U32 R94, R94, -0x2daee0ad, RZ ;  /* 0xd2511f535e5e7825 */ /* 0x000fe200078e00ff */
[----:B------:R-:W-:-:S03]  /*7330*/  LOP3.LUT R92, R82, R92, R91, 0x96, !PT ;  /* 0x0000005c525c7212 */ /* 0x000fc600078e965b */
[----:B------:R-:W-:Y:S01]  /*7340*/  IMAD.MOV.U32 R76, RZ, RZ, R94 ;  /* 0x000000ffff4c7224 */ /* 0x000fe200078e005e */
[----:B------:R-:W-:-:S07]  /*7350*/  LOP3.LUT R93, R98, UR18, R95, 0x96, !PT ;  /* 0x00000012625d7c12 */ /* 0x000fce000f8e965f */
.L_x_11325:
[----:B------:R-:W-:Y:S05]  /*7360*/  BSYNC.RECONVERGENT B2 ;  /* 0x0000000000027941 */ /* 0x000fea0003800200 */
.L_x_11324:
[----:B------:R-:W-:Y:S01]  /*7370*/  ISETP.NE.AND P4, PT, R80, 0x1, PT ;  /* 0x000000015000780c */ /* 0x000fe20003f85270 */
[----:B------:R-:W-:Y:S01]  /*7380*/  HADD2.F32 R58, -RZ, R58.H1_H1 ;  /* 0x3000003aff3a7230 */ /* 0x000fe20000004100 */
[----:B------:R-:W-:Y:S01]  /*7390*/  I2FP.F32.U32 R15, R15 ;  /* 0x0000000f000f7245 */ /* 0x000fe20000201000 */
[----:B------:R-:W-:Y:S01]  /*73a0*/  BSSY.RECONVERGENT B2, `(.L_x_11329) ;  /* 0x000004c000027945 */ /* 0x000fe20003800200 */
[----:B------:R-:W-:-:S03]  /*73b0*/  HFMA2 R91, -RZ, RZ, 0, 1.1920928955078125e-07 ;  /* 0x00000002ff5b7431 */ /* 0x000fc600000001ff */
        /* <DEDUP_REMOVED lines=13> */
.L_x_11331:
        /* <DEDUP_REMOVED lines=13> */
.L_x_11333:
[----:B------:R-:W-:Y:S05]  /*7560*/  BSYNC.RECONVERGENT B3 ;  /* 0x0000000000037941 */ /* 0x000fea0003800200 */
.L_x_11332:
        /* <DEDUP_REMOVED lines=15> */
[----:B------:R-:W-:-:S04]  /*7660*/  UIADD3 UR23, UPT, UPT, UR4, 0x1715609d, URZ ;  /* 0x1715609d04177890 */ /* 0x000fc8000fffe0ff */
[----:B------:R-:W-:-:S05]  /*7670*/  IMAD.WIDE.U32 R94, R94, -0x2daee0ad, RZ ;  /* 0xd2511f535e5e7825 */ /* 0x000fca00078e00ff */
[----:B------:R-:W-:Y:S01]  /*7680*/  LOP3.LUT R95, R90, UR13, R95, 0x96, !PT ;  /* 0x0000000d5a5f7c12 */ /* 0x000fe2000f8e965f */
[----:B------:R-:W-:-:S05]  /*7690*/  IMAD.WIDE.U32 R90, R91, -0x326172a9, RZ ;  /* 0xcd9e8d575b5a7825 */ /* 0x000fca00078e00ff */
[----:B------:R-:W-:-:S05]  /*76a0*/  LOP3.LUT R92, R81, R92, R91, 0x96, !PT ;  /* 0x0000005c515c7212 */ /* 0x000fca00078e965b */
[----:B------:R-:W-:-:S05]  /*76b0*/  IMAD.WIDE.U32 R92, R92, -0x2daee0ad, RZ ;  /* 0xd2511f535c5c7825 */ /* 0x000fca00078e00ff */
[----:B------:R-:W-:Y:S01]  /*76c0*/  LOP3.LUT R93, R94, UR15, R93, 0x96, !PT ;  /* 0x0000000f5e5d7c12 */ /* 0x000fe2000f8e965d */
[----:B------:R-:W-:-:S05]  /*76d0*/  IMAD.WIDE.U32 R94, R95, -0x326172a9, RZ ;  /* 0xcd9e8d575f5e7825 */ /* 0x000fca00078e00ff */
[----:B------:R-:W-:-:S05]  /*76e0*/  LOP3.LUT R90, R90, UR14, R95, 0x96, !PT ;  /* 0x0000000e5a5a7c12 */ /* 0x000fca000f8e965f */
[----:B------:R-:W-:-:S05]  /*76f0*/  IMAD.WIDE.U32 R90, R90, -0x2daee0ad, RZ ;  /* 0xd2511f535a5a7825 */ /* 0x000fca00078e00ff */
[----:B------:R-:W-:Y:S01]  /*7700*/  LOP3.LUT R91, R92, UR16, R91, 0x96, !PT ;  /* 0x000000105c5b7c12 */ /* 0x000fe2000f8e965b */
[----:B------:R-:W-:-:S05]  /*7710*/  IMAD.WIDE.U32 R92, R93, -0x326172a9, RZ ;  /* 0xcd9e8d575d5c7825 */ /* 0x000fca00078e00ff */
[----:B------:R-:W-:Y:S01]  /*7720*/  LOP3.LUT R94, R94, UR23, R93, 0x96, !PT ;  /* 0x000000175e5e7c12 */ /* 0x000fe2000f8e965d */
[----:B------:R-:W-:-:S04]  /*7730*/  UIADD3 UR23, UPT, UPT, UR4, -0xe443238, URZ ;  /* 0xf1bbcdc804177890 */ /* 0x000fc8000fffe0ff */
        /* <DEDUP_REMOVED lines=12> */
[----:B------:R-:W-:-:S04]  /*7800*/  IMAD.WIDE.U32 R94, R94, -0x2daee0ad, RZ ;  /* 0xd2511f535e5e7825 */ /* 0x000fc800078e00ff */
[----:B------:R-:W-:Y:S01]  /*7810*/  IMAD.MOV.U32 R76, RZ, RZ, R94 ;  /* 0x000000ffff4c7224 */ /* 0x000fe200078e005e */
[----:B------:R-:W-:Y:S01]  /*7820*/  LOP3.LUT R93, R90, UR18, R95, 0x96, !PT ;  /* 0x000000125a5d7c12 */ /* 0x000fe2000f8e965f */
[----:B------:R-:W-:-:S05]  /*7830*/  IMAD.WIDE.U32 R90, R91, -0x326172a9, RZ ;  /* 0xcd9e8d575b5a7825 */ /* 0x000fca00078e00ff */
[----:B------:R-:W-:Y:S01]  /*7840*/  LOP3.LUT R92, R82, R92, R91, 0x96, !PT ;  /* 0x0000005c525c7212 */ /* 0x000fe200078e965b */
[----:B------:R-:W-:-:S07]  /*7850*/  HFMA2 R91, -RZ, RZ, 0, 0 ;  /* 0x00000000ff5b7431 */ /* 0x000fce00000001ff */
.L_x_11330:
[----:B------:R-:W-:Y:S05]  /*7860*/  BSYNC.RECONVERGENT B2 ;  /* 0x0000000000027941 */ /* 0x000fea0003800200 */
.L_x_11329:
        /* <DEDUP_REMOVED lines=24> */
.L_x_11336:
        /* <DEDUP_REMOVED lines=13> */
.L_x_11338:
[----:B------:R-:W-:Y:S05]  /*7ac0*/  BSYNC.RECONVERGENT B3 ;  /* 0x0000000000037941 */ /* 0x000fea0003800200 */
.L_x_11337:
        /* <DEDUP_REMOVED lines=43> */
[----:B------:R-:W-:Y:S01]  /*7d80*/  IMAD.MOV.U32 R94, RZ, RZ, RZ ;  /* 0x000000ffff5e7224 */ /* 0x000fe200078e00ff */
[----:B------:R-:W-:Y:S01]  /*7d90*/  MOV R76, R90 ;  /* 0x0000005a004c7202 */ /* 0x000fe20000000f00 */
[----:B------:R-:W-:-:S05]  /*7da0*/  IMAD.WIDE.U32 R90, R80, -0x326172a9, RZ ;  /* 0xcd9e8d57505a7825 */ /* 0x000fca00078e00ff */
[----:B------:R-:W-:-:S07]  /*7db0*/  LOP3.LUT R92, R82, R92, R91, 0x96, !PT ;  /* 0x0000005c525c7212 */ /* 0x000fce00078e965b */
.L_x_11335:
[----:B------:R-:W-:Y:S05]  /*7dc0*/  BSYNC.RECONVERGENT B2 ;  /* 0x0000000000027941 */ /* 0x000fea0003800200 */
.L_x_11334:
[----:B------:R-:W-:Y:S01]  /*7dd0*/  ISETP.NE.AND P5, PT, R94, 0x1, PT ;  /* 0x000000015e00780c */ /* 0x000fe20003fa5270 */
[----:B------:R-:W-:Y:S01]  /*7de0*/  BSSY.RECONVERGENT B2, `(.L_x_11339) ;  /* 0x000004e000027945 */ /* 0x000fe20003800200 */
[----:B------:R-:W-:Y:S01]  /*7df0*/  I2FP.F32.U32 R91, R58 ;  /* 0x0000003a005b7245 */ /* 0x000fe20000201000 */
[----:B------:R-:W-:Y:S01]  /*7e00*/  HADD2.F32 R58, -RZ, R59.H0_H0 ;  /* 0x2000003bff3a7230 */ /* 0x000fe20000004100 */
        /* <DEDUP_REMOVED lines=14> */
.L_x_11341:
        /* <DEDUP_REMOVED lines=12> */
.L_x_11343:
[----:B------:R-:W-:Y:S05]  /*7fb0*/  BSYNC.RECONVERGENT B3 ;  /* 0x0000000000037941 */ /* 0x000fea0003800200 */
.L_x_11342:
[----:B------:R-:W-:Y:S01]  /*7fc0*/  IMAD.WIDE.U32 R94, R5, -0x2daee0ad, RZ ;  /* 0xd2511f53055e7825 */ /* 0x000fe200078e00ff */
[----:B------:R-:W-:Y:S01]  /*7fd0*/  UIADD3 UR23, UPT, UPT, UR4, -0x61c88647, URZ ;  /* 0x9e3779b904177890 */ /* 0x000fe2000fffe0ff */
[----:B------:R-:W-:Y:S02]  /*7fe0*/  MOV R80, R76 ;  /* 0x0000004c00507202 */ /* 0x000fe40000000f00 */
[----:B------:R-:W-:Y:S01]  /*7ff0*/  IMAD.WIDE.U32 R92, R2, -0x326172a9, RZ ;  /* 0xcd9e8d57025c7825 */ /* 0x000fe200078e00ff */
[----:B------:R-:W-:-:S04]  /*8000*/  LOP3.LUT R90, R7, UR5, R95, 0x96, !PT ;  /* 0x00000005075a7c12 */ /* 0x000fc8000f8e965f */
        /* <DEDUP_REMOVED lines=40> */
[----:B------:R-:W-:-:S04]  /*8290*/  IMAD.WIDE.U32 R90, R95, -0x326172a9, RZ ;  /* 0xcd9e8d575f5a7825 */ /* 0x000fc800078e00ff */
[----:B------:R-:W-:Y:S01]  /*82a0*/  IMAD.MOV.U32 R95, RZ, RZ, RZ ;  /* 0x000000ffff5f7224 */ /* 0x000fe200078e00ff */
[----:B------:R-:W-:-:S07]  /*82b0*/  LOP3.LUT R92, R82, R92, R91, 0x96, !PT ;  /* 0x0000005c525c7212 */ /* 0x000fce00078e965b */
.L_x_11340:
[----:B------:R-:W-:Y:S05]  /*82c0*/  BSYNC.RECONVERGENT B2 ;  /* 0x0000000000027941 */ /* 0x000fea0003800200 */
.L_x_11339:
[----:B------:R-:W-:Y:S01]  /*82d0*/  I2FP.F32.U32 R91, R80 ;  /* 0x00000050005b7245 */ /* 0x000fe20000201000 */
[----:B------:R-:W-:Y:S01]  /*82e0*/  HADD2.F32 R80, -RZ, R43.H0_H0 ;  /* 0x2000002bff507230 */ /* 0x000fe20000004100 */
[----:B------:R-:W-:Y:S01]  /*82f0*/  BSSY.RECONVERGENT B2, `(.L_x_11344) ;  /* 0x0000052000027945 */ /* 0x000fe20003800200 */
[----:B------:R-:W-:Y:S02]  /*8300*/  HFMA2 R97, -RZ, RZ, 0, 1.1920928955078125e-07 ;  /* 0x00000002ff617431 */ /* 0x000fe400000001ff */
[----:B------:R-:W-:Y:S02]  /*8310*/  IMAD.MOV.U32 R94, RZ, RZ, R90 ;  /* 0x000000ffff5e7224 */ /* 0x000fe400078e005a */
[----:B------:R-:W-:Y:S01]  /*8320*/  FFMA.FTZ R91, R91, R96, 1.1641532182693481445e-10 ;  /* 0x2f0000005b5b7423 */ /* 0x000fe20000010060 */
[----:B------:R-:W-:-:S04]  /*8330*/  FMUL.FTZ R80, R80, R89 ;  /* 0x0000005950507220 */ /* 0x000fc80000410000 */
[----:B------:R-:W-:Y:S02]  /*8340*/  FSETP.GTU.FTZ.AND P5, PT, R91, R88, PT ;  /* 0x000000585b00720b */ /* 0x000fe40003fbc000 */
[----:B------:R-:W-:Y:S02]  /*8350*/  FSEL R91, R58, RZ, P4 ;  /* 0x000000ff3a5b7208 */ /* 0x000fe40002000000 */
        /* <DEDUP_REMOVED lines=14> */
.L_x_11346:
[----:B------:R-:W-:Y:S01]  /*8440*/  IADD3 R5, PT, PT, R5, 0x1, RZ ;  /* 0x0000000105057810 */ /* 0x000fe20007ffe0ff */
[----:B------:R-:W-:Y:S03]  /*8450*/  BSSY.RECONVERGENT B3, `(.L_x_11347) ;  /* 0x000000b000037945 */ /* 0x000fe60003800200 */
        /* <DEDUP_REMOVED lines=10> */
.L_x_11348:
[----:B------:R-:W-:Y:S05]  /*8500*/  BSYNC.RECONVERGENT B3 ;  /* 0x0000000000037941 */ /* 0x000fea0003800200 */
.L_x_11347:
[----:B------:R-:W-:Y:S01]  /*8510*/  IMAD.WIDE.U32 R94, R5, -0x2daee0ad, RZ ;  /* 0xd2511f53055e7825 */ /* 0x000fe200078e00ff */
[----:B------:R-:W-:-:S03]  /*8520*/  UIADD3 UR23, UPT, UPT, UR4, -0x61c88647, URZ ;  /* 0x9e3779b904177890 */ /* 0x000fc6000fffe0ff */
[----:B------:R-:W-:Y:S02]  /*8530*/  HFMA2 R97, -RZ, RZ, 0, 0 ;  /* 0x00000000ff617431 */ /* 0x000fe400000001ff */
        /* <DEDUP_REMOVED lines=41> */
[----:B------:R-:W-:Y:S02]  /*87d0*/  IMAD.MOV.U32 R94, RZ, RZ, R76 ;  /* 0x000000ffff5e7224 */ /* 0x000fe400078e004c */
[----:B------:R-:W-:Y:S02]  /*87e0*/  IMAD.MOV.U32 R76, RZ, RZ, R90 ;  /* 0x000000ffff4c7224 */ /* 0x000fe400078e005a */
[----:B------:R-:W-:-:S05]  /*87f0*/  IMAD.WIDE.U32 R90, R95, -0x326172a9, RZ ;  /* 0xcd9e8d575f5a7825 */ /* 0x000fca00078e00ff */
[----:B------:R-:W-:-:S07]  /*8800*/  LOP3.LUT R92, R82, R92, R91, 0x96, !PT ;  /* 0x0000005c525c7212 */ /* 0x000fce00078e965b */
.L_x_11345:
[----:B------:R-:W-:Y:S05]  /*8810*/  BSYNC.RECONVERGENT B2 ;  /* 0x0000000000027941 */ /* 0x000fea0003800200 */
.L_x_11344:
[----:B------:R-:W-:Y:S01]  /*8820*/  ISETP.NE.AND P6, PT, R97, 0x1, PT ;  /* 0x000000016100780c */ /* 0x000fe20003fc5270 */
[----:B------:R-:W-:Y:S01]  /*8830*/  BSSY.RECONVERGENT B2, `(.L_x_11349) ;  /* 0x0000051000027945 */ /* 0x000fe20003800200 */
[----:B------:R-:W-:Y:S01]  /*8840*/  I2FP.F32.U32 R91, R94 ;  /* 0x0000005e005b7245 */ /* 0x000fe20000201000 */
[----:B------:R-:W-:-:S04]  /*8850*/  HADD2.F32 R94, -RZ, R59.H1_H1 ;  /* 0x3000003bff5e7230 */ /* 0x000fc80000004100 */
[----:B------:R-:W-:Y:S01]  /*8860*/  FFMA.FTZ R91, R91, R96, 1.1641532182693481445e-10 ;  /* 0x2f0000005b5b7423 */ /* 0x000fe20000010060 */
[----:B------:R-:W-:Y:S01]  /*8870*/  FMUL.FTZ R59, R94, R89 ;  /* 0x000000595e3b7220 */ /* 0x000fe20000410000 */
[----:B------:R-:W-:-:S03]  /*8880*/  IMAD.MOV.U32 R94, RZ, RZ, R90 ;  /* 0x000000ffff5e7224 */ /* 0x000fc600078e005a */
[----:B------:R-:W-:Y:S01]  /*8890*/  FSETP.LE.FTZ.AND P5, PT, R91, R88, PT ;  /* 0x000000585b00720b */ /* 0x000fe20003fb3000 */
[----:B------:R-:W-:Y:S01]  /*88a0*/  IMAD.MOV.U32 R91, RZ, RZ, 0x2 ;  /* 0x00000002ff5b7424 */ /* 0x000fe200078e00ff */
        /* <DEDUP_REMOVED lines=9> */
.L_x_11351:
[----:B------:R-:W-:Y:S01]  /*8940*/  VIADD R5, R5, 0x1 ;  /* 0x0000000105057836 */ /* 0x000fe20000000000 */
[----:B------:R-:W-:Y:S04]  /*8950*/  BSSY.RECONVERGENT B3, `(.L_x_11352) ;  /* 0x000000d000037945 */ /* 0x000fe80003800200 */
        /* <DEDUP_REMOVED lines=12> */
.L_x_11353:
[----:B------:R-:W-:Y:S05]  /*8a20*/  BSYNC.RECONVERGENT B3 ;  /* 0x0000000000037941 */ /* 0x000fea0003800200 */
.L_x_11352:
[----:B------:R-:W-:Y:S01]  /*8a30*/  IMAD.WIDE.U32 R94, R5, -0x2daee0ad, RZ ;  /* 0xd2511f53055e7825 */ /* 0x000fe200078e00ff */
[----:B------:R-:W-:-:S03]  /*8a40*/  UIADD3 UR23, UPT, UPT, UR4, -0x61c88647, URZ ;  /* 0x9e3779b904177890 */ /* 0x000fc6000fffe0ff */
        /* <DEDUP_REMOVED lines=26> */
[----:B------:R-:W-:Y:S01]  /*8bf0*/  IMAD.WIDE.U32 R90, R91, -0x326172a9, RZ ;  /* 0xcd9e8d575b5a7825 */ /* 0x000fe200078e00ff */
[----:B------:R-:W-:-:S04]  /*8c00*/  UIADD3 UR23, UPT, UPT, UR4, -0xe443238, URZ ;  /* 0xf1bbcdc804177890 */ /* 0x000fc8000fffe0ff */
[----:B------:R-:W-:Y:S01]  /*8c10*/  LOP3.LUT R91, R83, R94, R91, 0x96, !PT ;  /* 0x0000005e535b7212 */ /* 0x000fe200078e965b */
        /* <DEDUP_REMOVED lines=10> */
[----:B------:R-:W-:-:S03]  /*8cc0*/  LOP3.LUT R83, R92, UR23, R91, 0x96, !PT ;  /* 0x000000175c537c12 */ /* 0x000fc6000f8e965b */
[----:B------:R-:W-:Y:S01]  /*8cd0*/  IMAD.MOV.U32 R91, RZ, RZ, RZ ;  /* 0x000000ffff5b7224 */ /* 0x000fe200078e00ff */
[----:B------:R-:W-:Y:S01]  /*8ce0*/  LOP3.LUT R92, R82, R90, R95, 0x96, !PT ;  /* 0x0000005a525c7212 */ /* 0x000fe200078e965f */
[----:B------:R-:W-:-:S04]  /*8cf0*/  IMAD.WIDE.U32 R82, R83, -0x2daee0ad, RZ ;  /* 0xd2511f5353527825 */ /* 0x000fc800078e00ff */
[----:B------:R-:W-:Y:S01]  /*8d00*/  IMAD.MOV.U32 R90, RZ, RZ, R94 ;  /* 0x000000ffff5a7224 */ /* 0x000fe200078e005e */
[----:B------:R-:W-:Y:S01]  /*8d10*/  MOV R94, R76 ;  /* 0x0000004c005e7202 */ /* 0x000fe20000000f00 */
[----:B------:R-:W-:Y:S01]  /*8d20*/  IMAD.MOV.U32 R76, RZ, RZ, R82 ;  /* 0x000000ffff4c7224 */ /* 0x000fe200078e0052 */
[----:B------:R-:W-:-:S07]  /*8d30*/  LOP3.LUT R93, R78, UR18, R83, 0x96, !PT ;  /* 0x000000124e5d7c12 */ /* 0x000fce000f8e9653 */
.L_x_11350:
[----:B------:R-:W-:Y:S05]  /*8d40*/  BSYNC.RECONVERGENT B2 ;  /* 0x0000000000027941 */ /* 0x000fea0003800200 */
.L_x_11349:
        /* <DEDUP_REMOVED lines=10> */
.L_x_11273:
[----:B------:R-:W-:Y:S01]  /*8df0*/  ISETP.NE.AND P1, PT, R77, RZ, PT ;  /* 0x000000ff4d00720c */ /* 0x000fe20003f25270 */
[----:B------:R-:W0:Y:S01]  /*8e00*/  LDC.64 R78, c[0x0][0x3b0] ;  /* 0x0000ec00ff4e7b82 */ /* 0x000e220000000a00 */
[----:B------:R-:W-:Y:S02]  /*8e10*/  SEL R77, RZ, 0x1000000, !P5 ;  /* 0x01000000ff4d7807 */ /* 0x000fe40006800000 */
[----:B------:R-:W-:Y:S02]  /*8e20*/  ISETP.NE.AND P5, PT, R85, RZ, PT ;  /* 0x000000ff5500720c */ /* 0x000fe40003fa5270 */
[----:B------:R-:W-:Y:S02]  /*8e30*/  SEL R82, RZ, 0x10000, !P4 ;  /* 0x00010000ff527807 */ /* 0x000fe40006000000 */
[----:B------:R-:W-:Y:S01]  /*8e40*/  ISETP.NE.AND P4, PT, R87, RZ, PT ;  /* 0x000000ff5700720c */ /* 0x000fe20003f85270 */
        /* <DEDUP_REMOVED lines=18> */
[----:B0-----:R-:W-:Y:S02]  /*8f70*/  SHF.L.U32 R78, R80, 0x10, RZ ;  /* 0x00000010504e7819 */ /* 0x001fe400000006ff */
[----:B------:R-:W-:Y:S02]  /*8f80*/  LOP3.LUT R77, R83, 0xffff, RZ, 0xc0, !PT ;  /* 0x0000ffff534d7812 */ /* 0x000fe400078ec0ff */
[----:B------:R-:W-:Y:S02]  /*8f90*/  LOP3.LUT R78, R78, 0xff0000, RZ, 0xc0, !PT ;  /* 0x00ff00004e4e7812 */ /* 0x000fe400078ec0ff */
[----:B------:R-:W-:Y:S02]  /*8fa0*/  LOP3.LUT R84, R12, 0xff, RZ, 0xc0, !PT ;  /* 0x000000ff0c547812 */ /* 0x000fe400078ec0ff */
[----:B------:R-:W-:Y:S02]  /*8fb0*/  PRMT R78, R78, 0x4210, R77 ;  /* 0x000042104e4e7816 */ /* 0x000fe4000000004d */
[----:B------:R-:W-:Y:S01]  /*8fc0*/  PRMT R77, R15, 0x7104, RZ ;  /* 0x000071040f4d7816 */ /* 0x000fe200000000ff */
[----:B------:R-:W-:Y:S01]  /*8fd0*/  IMAD.WIDE.U32 R84, R84, 0x10000, RZ ;  /* 0x0001000054547825 */ /* 0x000fe200078e00ff */
[----:B------:R-:W-:-:S02]  /*8fe0*/  LOP3.LUT R86, R11, 0xff, RZ, 0xc0, !PT ;  /* 0x000000ff0b567812 */ /* 0x000fc400078ec0ff */
[----:B------:R-:W-:Y:S02]  /*8ff0*/  LOP3.LUT R77, R78, 0xff00, R77, 0xf8, !PT ;  /* 0x0000ff004e4d7812 */ /* 0x000fe400078ef84d */
[----:B------:R-:W-:Y:S01]  /*9000*/  LOP3.LUT R78, R13, 0xff, RZ, 0xc0, !PT ;  /* 0x000000ff0d4e7812 */ /* 0x000fe200078ec0ff */
[----:B------:R-:W-:Y:S01]  /*9010*/  IMAD.WIDE.U32 R86, R86, 0x100, RZ ;  /* 0x0000010056567825 */ /* 0x000fe200078e00ff */
        /* <DEDUP_REMOVED lines=9> */
.L_x_11354:
[----:B------:R-:W-:Y:S02]  /*90b0*/  IMAD.MOV.U32 R94, RZ, RZ, R76 ;  /* 0x000000ffff5e7224 */ /* 0x000fe400078e004c */
[----:B------:R-:W-:-:S07]  /*90c0*/  VIADD R76, R9, 0x20 ;  /* 0x00000020094c7836 */ /* 0x000fce0000000000 */
.L_x_11231:
[----:B------:R-:W-:Y:S05]  /*90d0*/  BSYNC.RECONVERGENT B1 ;  /* 0x0000000000017941 */ /* 0x000fea0003800200 */
.L_x_11230:
        /* <DEDUP_REMOVED lines=20> */
[----:B------:R-:W-:Y:S01]  /*9220*/  IMAD.U32 R89, RZ, RZ, UR4 ;  /* 0x00000004ff597e24 */ /* 0x000fe2000f8e00ff */
[----:B------:R-:W-:Y:S01]  /*9230*/  MOV R97, UR5 ;  /* 0x0000000500617c02 */ /* 0x000fe20008000f00 */
[----:B01----:R-:W-:Y:S01]  /*9240*/  IMAD.U32 R86, RZ, RZ, UR5 ;  /* 0x00000005ff567e24 */ /* 0x003fe2000f8e00ff */
[----:B------:R-:W-:Y:S01]  /*9250*/  MOV R87, UR4 ;  /* 0x0000000400577c02 */ /* 0x000fe20008000f00 */
[----:B------:R-:W-:Y:S01]  /*9260*/  IMAD.U32 R88, RZ, RZ, UR4 ;  /* 0x00000004ff587e24 */ /* 0x000fe2000f8e00ff */
[----:B------:R-:W-:Y:S01]  /*9270*/  BSSY.RECONVERGENT B2, `(.L_x_11358) ;  /* 0x0000051000027945 */ /* 0x000fe20003800200 */
[----:B------:R-:W-:Y:S01]  /*9280*/  IMAD.MOV.U32 R13, RZ, RZ, 0x2 ;  /* 0x00000002ff0d7424 */ /* 0x000fe200078e00ff */
[----:B------:R-:W-:Y:S01]  /*9290*/  MOV R10, R90 ;  /* 0x0000005a000a7202 */ /* 0x000fe20000000f00 */
[----:B------:R-:W-:Y:S01]  /*92a0*/  IMAD.MOV.U32 R78, RZ, RZ, R94 ;  /* 0x000000ffff4e7224 */ /* 0x000fe200078e005e */
[----:B------:R-:W-:Y:S01]  /*92b0*/  IADD3 R89, PT, PT, R89, -0x4ab325aa, RZ ;  /* 0xb54cda5659597810 */ /* 0x000fe20007ffe0ff */
        /* <DEDUP_REMOVED lines=15> */
.L_x_11360:
        /* <DEDUP_REMOVED lines=13> */
.L_x_11362:
[----:B------:R-:W-:Y:S05]  /*9480*/  BSYNC.RECONVERGENT B3 ;  /* 0x0000000000037941 */ /* 0x000fea0003800200 */
.L_x_11361:
[----:B------:R-:W-:Y:S01]  /*9490*/  IMAD.WIDE.U32 R12, R2, -0x326172a9, RZ ;  /* 0xcd9e8d57020c7825 */ /* 0x000fe200078e00ff */
[----:B--2---:R-:W-:Y:S01]  /*94a0*/  LOP3.LUT R60, R7, UR5, R11, 0x96, !PT ;  /* 0x00000005073c7c12 */ /* 0x004fe2000f8e960b */
        /* <DEDUP_REMOVED lines=29> */
[----:B------:R-:W-:Y:S01]  /*9680*/  LOP3.LUT R12, R89, R12, R15, 0x96, !PT ;  /* 0x0000000c590c7212 */ /* 0x000fe200078e960f */
[----:B------:R-:W-:-:S04]  /*9690*/  IMAD.WIDE.U32 R60, R60, -0x326172a9, RZ ;  /* 0xcd9e8d573c3c7825 */ /* 0x000fc800078e00ff */
[----:B------:R-:W-:Y:S01]  /*96a0*/  IMAD.WIDE.U32 R12, R12, -0x2daee0ad, RZ ;  /* 0xd2511f530c0c7825 */ /* 0x000fe200078e00ff */
[----:B------:R-:W-:Y:S01]  /*96b0*/  LOP3.LUT R11, R14, UR23, R61, 0x96, !PT ;  /* 0x000000170e0b7c12 */ /* 0x000fe2000f8e963d */
[----:B------:R-:W-:-:S03]  /*96c0*/  UIADD3 UR23, UPT, UPT, UR4, -0xe443238, URZ ;  /* 0xf1bbcdc804177890 */ /* 0x000fc6000fffe0ff */
[----:B------:R-:W-:Y:S01]  /*96d0*/  LOP3.LUT R92, R86, R10, R13, 0x96, !PT ;  /* 0x0000000a565c7212 */ /* 0x000fe200078e960d */
[----:B------:R-:W-:-:S04]  /*96e0*/  IMAD.WIDE.U32 R10, R11, -0x2daee0ad, RZ ;  /* 0xd2511f530b0a7825 */ /* 0x000fc800078e00ff */
[----:B------:R-:W-:Y:S02]  /*96f0*/  HFMA2 R13, -RZ, RZ, 0, 0 ;  /* 0x00000000ff0d7431 */ /* 0x000fe400000001ff */
[----:B------:R-:W-:Y:S01]  /*9700*/  IMAD.WIDE.U32 R92, R92, -0x326172a9, RZ ;  /* 0xcd9e8d575c5c7825 */ /* 0x000fe200078e00ff */
[----:B------:R-:W-:-:S04]  /*9710*/  LOP3.LUT R90, R97, R12, R11, 0x96, !PT ;  /* 0x0000000c615a7212 */ /* 0x000fc800078e960b */
[----:B------:R-:W-:Y:S01]  /*9720*/  LOP3.LUT R78, R60, UR23, R93, 0x96, !PT ;  /* 0x000000173c4e7c12 */ /* 0x000fe2000f8e965d */
[----:B------:R-:W-:-:S04]  /*9730*/  IMAD.WIDE.U32 R90, R90, -0x326172a9, RZ ;  /* 0xcd9e8d575a5a7825 */ /* 0x000fc800078e00ff */
[----:B------:R-:W-:Y:S01]  /*9740*/  IMAD.WIDE.U32 R78, R78, -0x2daee0ad, RZ ;  /* 0xd2511f534e4e7825 */ /* 0x000fe200078e00ff */
[----:B------:R-:W-:-:S04]  /*9750*/  LOP3.LUT R92, R88, R92, R91, 0x96, !PT ;  /* 0x0000005c585c7212 */ /* 0x000fc800078e965b */
[----:B------:R-:W-:Y:S01]  /*9760*/  LOP3.LUT R93, R10, UR18, R79, 0x96, !PT ;  /* 0x000000120a5d7c12 */ /* 0x000fe2000f8e964f */
[----:B------:R-:W-:-:S07]  /*9770*/  IMAD.MOV.U32 R10, RZ, RZ, R94 ;  /* 0x000000ffff0a7224 */ /* 0x000fce00078e005e */
.L_x_11359:
[----:B------:R-:W-:Y:S05]  /*9780*/  BSYNC.RECONVERGENT B2 ;  /* 0x0000000000027941 */ /* 0x000fea0003800200 */
.L_x_11358:
[----:B------:R-:W0:Y:S01]  /*9790*/  LDC R85, c[0x0][0x404] ;  /* 0x00010100ff557b82 */ /* 0x000e220000000800 */
[----:B------:R-:W-:Y:S01]  /*97a0*/  ISETP.NE.AND P2, PT, R13, 0x1, PT ;  /* 0x000000010d00780c */ /* 0x000fe20003f45270 */
[----:B------:R-:W-:Y:S01]  /*97b0*/  IMAD.MOV.U32 R83, RZ, RZ, 0x2f800000 ;  /* 0x2f800000ff537424 */ /* 0x000fe200078e00ff */
[----:B------:R-:W-:Y:S01]  /*97c0*/  I2FP.F32.U32 R10, R10 ;  /* 0x0000000a000a7245 */ /* 0x000fe20000201000 */
[----:B-----5:R-:W-:Y:S01]  /*97d0*/  HADD2.F32 R11, -RZ, R64.H0_H0 ;  /* 0x20000040ff0b7230 */ /* 0x020fe20000004100 */
[----:B------:R-:W-:Y:S01]  /*97e0*/  BSSY.RECONVERGENT B2, `(.L_x_11363) ;  /* 0x000004f000027945 */ /* 0x000fe20003800200 */
[----:B------:R-:W-:Y:S01]  /*97f0*/  IMAD.MOV.U32 R14, RZ, RZ, 0x2 ;  /* 0x00000002ff0e7424 */ /* 0x000fe200078e00ff */
[----:B------:R-:W-:Y:S01]  /*9800*/  MOV R12, R90 ;  /* 0x0000005a000c7202 */ /* 0x000fe20000000f00 */
[----:B------:R-:W1:Y:S01]  /*9810*/  LDC R84, c[0x0][0x408] ;  /* 0x00010200ff547b82 */ /* 0x000e620000000800 */
[----:B------:R-:W-:-:S05]  /*9820*/  FFMA.FTZ R10, R10, R83, 1.1641532182693481445e-10 ;  /* 0x2f0000000a0a7423 */ /* 0x000fca0000010053 */
        /* <DEDUP_REMOVED lines=12> */
.L_x_11365:
        /* <DEDUP_REMOVED lines=13> */
.L_x_11367:
[----:B------:R-:W-:Y:S05]  /*99c0*/  BSYNC.RECONVERGENT B3 ;  /* 0x0000000000037941 */ /* 0x000fea0003800200 */
.L_x_11366:
        /* <DEDUP_REMOVED lines=44> */
[----:B------:R-:W-:Y:S02]  /*9c90*/  LOP3.LUT R93, R12, UR18, R15, 0x96, !PT ;  /* 0x000000120c5d7c12 */ /* 0x000fe4000f8e960f */
[----:B------:R-:W-:Y:S01]  /*9ca0*/  MOV R12, R78 ;  /* 0x0000004e000c7202 */ /* 0x000fe20000000f00 */
[----:B------:R-:W-:Y:S02]  /*9cb0*/  IMAD.MOV.U32 R78, RZ, RZ, R14 ;  /* 0x000000ffff4e7224 */ /* 0x000fe400078e000e */
[----:B------:R-:W-:-:S07]  /*9cc0*/  IMAD.MOV.U32 R14, RZ, RZ, RZ ;  /* 0x000000ffff0e7224 */ /* 0x000fce00078e00ff */
.L_x_11364:
[----:B------:R-:W-:Y:S05]  /*9cd0*/  BSYNC.RECONVERGENT B2 ;  /* 0x0000000000027941 */ /* 0x000fea0003800200 */
.L_x_11363:
[----:B------:R-:W-:Y:S01]  /*9ce0*/  I2FP.F32.U32 R12, R12 ;  /* 0x0000000c000c7245 */ /* 0x000fe20000201000 */
[----:B------:R-:W-:Y:S01]  /*9cf0*/  HADD2.F32 R11, -RZ, R40.H0_H0 ;  /* 0x20000028ff0b7230 */ /* 0x000fe20000004100 */
[----:B------:R-:W-:Y:S01]  /*9d00*/  ISETP.NE.AND P3, PT, R14, 0x1, PT ;  /* 0x000000010e00780c */ /* 0x000fe20003f65270 */
[----:B------:R-:W-:Y:S01]  /*9d10*/  BSSY.RECONVERGENT B2, `(.L_x_11368) ;  /* 0x0000052000027945 */ /* 0x000fe20003800200 */
[----:B------:R-:W-:Y:S02]  /*9d20*/  HFMA2 R13, -RZ, RZ, 0, 1.1920928955078125e-07 ;  /* 0x00000002ff0d7431 */ /* 0x000fe400000001ff */
[----:B------:R-:W-:Y:S01]  /*9d30*/  FFMA.FTZ R12, R12, R83, 1.1641532182693481445e-10 ;  /* 0x2f0000000c0c7423 */ /* 0x000fe20000010053 */
[----:B--2---:R-:W-:Y:S01]  /*9d40*/  FMUL.FTZ R60, R11, R84 ;  /* 0x000000540b3c7220 */ /* 0x004fe20000410000 */
        /* <DEDUP_REMOVED lines=16> */
.L_x_11370:
        /* <DEDUP_REMOVED lines=13> */
.L_x_11372:
[----:B------:R-:W-:Y:S05]  /*9f20*/  BSYNC.RECONVERGENT B3 ;  /* 0x0000000000037941 */ /* 0x000fea0003800200 */
.L_x_11371:
        /* <DEDUP_REMOVED lines=40> */
[----:B------:R-:W-:-:S03]  /*a1b0*/  LOP3.LUT R91, R97, R62, R13, 0x96, !PT ;  /* 0x0000003e615b7212 */ /* 0x000fc600078e960d */
[----:B------:R-:W-:Y:S01]  /*a1c0*/  HFMA2 R13, -RZ, RZ, 0, 0 ;  /* 0x00000000ff0d7431 */ /* 0x000fe200000001ff */
[----:B------:R-:W-:Y:S01]  /*a1d0*/  LOP3.LUT R14, R90, UR23, R93, 0x96, !PT ;  /* 0x000000175a0e7c12 */ /* 0x000fe2000f8e965d */
[----:B------:R-:W-:-:S04]  /*a1e0*/  IMAD.WIDE.U32 R90, R91, -0x326172a9, RZ ;  /* 0xcd9e8d575b5a7825 */ /* 0x000fc800078e00ff */
[----:B------:R-:W-:Y:S01]  /*a1f0*/  IMAD.WIDE.U32 R14, R14, -0x2daee0ad, RZ ;  /* 0xd2511f530e0e7825 */ /* 0x000fe200078e00ff */
[----:B------:R-:W-:-:S03]  /*a200*/  LOP3.LUT R92, R88, R92, R91, 0x96, !PT ;  /* 0x0000005c585c7212 */ /* 0x000fc600078e965b */
[----:B------:R-:W-:Y:S01]  /*a210*/  IMAD.MOV.U32 R78, RZ, RZ, R14 ;  /* 0x000000ffff4e7224 */ /* 0x000fe200078e000e */
[----:B------:R-:W-:-:S07]  /*a220*/  LOP3.LUT R93, R12, UR18, R15, 0x96, !PT ;  /* 0x000000120c5d7c12 */ /* 0x000fce000f8e960f */
.L_x_11369:
[----:B------:R-:W-:Y:S05]  /*a230*/  BSYNC.RECONVERGENT B2 ;  /* 0x0000000000027941 */ /* 0x000fea0003800200 */
.L_x_11368:
[----:B------:R-:W-:Y:S01]  /*a240*/  ISETP.NE.AND P2, PT, R13, 0x1, PT ;  /* 0x000000010d00780c */ /* 0x000fe20003f45270 */
[----:B------:R-:W-:Y:S01]  /*a250*/  BSSY.RECONVERGENT B2, `(.L_x_11373) ;  /* 0x0000050000027945 */ /* 0x000fe20003800200 */
[----:B------:R-:W-:Y:S01]  /*a260*/  I2FP.F32.U32 R12, R11 ;  /* 0x0000000b000c7245 */ /* 0x000fe20000201000 */
[----:B------:R-:W-:Y:S02]  /*a270*/  HADD2.F32 R11, -RZ, R64.H1_H1 ;  /* 0x30000040ff0b7230 */ /* 0x000fe40000004100 */
[----:B------:R-:W-:Y:S02]  /*a280*/  IMAD.MOV.U32 R14, RZ, RZ, 0x2 ;  /* 0x00000002ff0e7424 */ /* 0x000fe400078e00ff */
[----:B------:R-:W-:Y:S01]  /*a290*/  FFMA.FTZ R12, R12, R83, 1.1641532182693481445e-10 ;  /* 0x2f0000000c0c7423 */ /* 0x000fe20000010053 */
[----:B------:R-:W-:-:S04]  /*a2a0*/  FMUL.FTZ R11, R11, R84 ;  /* 0x000000540b0b7220 */ /* 0x000fc80000410000 */
        /* <DEDUP_REMOVED lines=12> */
.L_x_11375:
        /* <DEDUP_REMOVED lines=13> */
.L_x_11377:
[----:B------:R-:W-:Y:S05]  /*a440*/  BSYNC.RECONVERGENT B3 ;  /* 0x0000000000037941 */ /* 0x000fea0003800200 */
.L_x_11376:
        /* <DEDUP_REMOVED lines=48> */
.L_x_11374:
[----:B------:R-:W-:Y:S05]  /*a750*/  BSYNC.RECONVERGENT B2 ;  /* 0x0000000000027941 */ /* 0x000fea0003800200 */
.L_x_11373:
        /* <DEDUP_REMOVED lines=23> */
.L_x_11380:
        /* <DEDUP_REMOVED lines=13> */
.L_x_11382:
[----:B------:R-:W-:Y:S05]  /*a9a0*/  BSYNC.RECONVERGENT B3 ;  /* 0x0000000000037941 */ /* 0x000fea0003800200 */
.L_x_11381:
        /* <DEDUP_REMOVED lines=48> */
.L_x_11379:
[----:B------:R-:W-:Y:S05]  /*acb0*/  BSYNC.RECONVERGENT B2 ;  /* 0x0000000000027941 */ /* 0x000fea0003800200 */
.L_x_11378:
        /* <DEDUP_REMOVED lines=19> */
.L_x_11385:
        /* <DEDUP_REMOVED lines=13> */
.L_x_11387:
[----:B------:R-:W-:Y:S05]  /*aec0*/  BSYNC.RECONVERGENT B3 ;  /* 0x0000000000037941 */ /* 0x000fea0003800200 */
.L_x_11386:
        /* <DEDUP_REMOVED lines=28> */
[----:B------:R-:W-:-:S04]  /*b090*/  IMAD.WIDE.U32 R62, R63, -0x2daee0ad, RZ ;  /* 0xd2511f533f3e7825 */ /* 0x000fc800078e00ff */
[----:B------:R-:W-:Y:S01]  /*b0a0*/  IMAD.WIDE.U32 R92, R92, -0x326172a9, RZ ;  /* 0xcd9e8d575c5c7825 */ /* 0x000fe200078e00ff */
[----:B------:R-:W-:-:S04]  /*b0b0*/  LOP3.LUT R90, R90, UR17, R63, 0x96, !PT ;  /* 0x000000115a5a7c12 */ /* 0x000fc8000f8e963f */
[----:B------:R-:W-:Y:S01]  /*b0c0*/  LOP3.LUT R93, R89, R12, R93, 0x96, !PT ;  /* 0x0000000c595d7212 */ /* 0x000fe200078e965d */
[----:B------:R-:W-:-:S05]  /*b0d0*/  IMAD.WIDE.U32 R90, R90, -0x326172a9, RZ ;  /* 0xcd9e8d575a5a7825 */ /* 0x000fca00078e00ff */
[----:B------:R-:W-:Y:S01]  /*b0e0*/  LOP3.LUT R12, R92, UR23, R91, 0x96, !PT ;  /* 0x000000175c0c7c12 */ /* 0x000fe2000f8e965b */
[----:B------:R-:W-:Y:S01]  /*b0f0*/  IMAD.WIDE.U32 R92, R93, -0x2daee0ad, RZ ;  /* 0xd2511f535d5c7825 */ /* 0x000fe200078e00ff */
[----:B------:R-:W-:-:S03]  /*b100*/  UIADD3 UR23, UPT, UPT, UR4, -0xe443238, URZ ;  /* 0xf1bbcdc804177890 */ /* 0x000fc6000fffe0ff */
        /* <DEDUP_REMOVED lines=12> */
.L_x_11384:
[----:B------:R-:W-:Y:S05]  /*b1d0*/  BSYNC.RECONVERGENT B2 ;  /* 0x0000000000027941 */ /* 0x000fea0003800200 */
.L_x_11383:
        /* <DEDUP_REMOVED lines=23> */
.L_x_11390:
        /* <DEDUP_REMOVED lines=13> */
.L_x_11392:
[----:B------:R-:W-:Y:S05]  /*b420*/  BSYNC.RECONVERGENT B3 ;  /* 0x0000000000037941 */ /* 0x000fea0003800200 */
.L_x_11391:
        /* <DEDUP_REMOVED lines=46> */
[----:B------:R-:W-:-:S04]  /*b710*/  IMAD.WIDE.U32 R94, R93, -0x2daee0ad, RZ ;  /* 0xd2511f535d5e7825 */ /* 0x000fc800078e00ff */
[----:B------:R-:W-:Y:S01]  /*b720*/  IMAD.MOV.U32 R78, RZ, RZ, R94 ;  /* 0x000000ffff4e7224 */ /* 0x000fe200078e005e */
[----:B------:R-:W-:-:S07]  /*b730*/  LOP3.LUT R93, R14, UR18, R95, 0x96, !PT ;  /* 0x000000120e5d7c12 */ /* 0x000fce000f8e965f */
.L_x_11389:
[----:B------:R-:W-:Y:S05]  /*b740*/  BSYNC.RECONVERGENT B2 ;  /* 0x0000000000027941 */ /* 0x000fea0003800200 */
.L_x_11388:
[----:B------:R-:W-:Y:S01]  /*b750*/  ISETP.NE.AND P2, PT, R64, 0x1, PT ;  /* 0x000000014000780c */ /* 0x000fe20003f45270 */
[----:B------:R-:W-:Y:S01]  /*b760*/  BSSY.RECONVERGENT B2, `(.L_x_11393) ;  /* 0x0000050000027945 */ /* 0x000fe20003800200 */
[----:B------:R-:W-:Y:S01]  /*b770*/  I2FP.F32.U32 R14, R13 ;  /* 0x0000000d000e7245 */ /* 0x000fe20000201000 */
[----:B------:R-:W-:Y:S02]  /*b780*/  HADD2.F32 R13, -RZ, R65.H1_H1 ;  /* 0x30000041ff0d7230 */ /* 0x000fe40000004100 */
        /* <DEDUP_REMOVED lines=15> */
.L_x_11395:
        /* <DEDUP_REMOVED lines=13> */
.L_x_11397:
[----:B------:R-:W-:Y:S05]  /*b950*/  BSYNC.RECONVERGENT B3 ;  /* 0x0000000000037941 */ /* 0x000fea0003800200 */
.L_x_11396:
        /* <DEDUP_REMOVED lines=31> */
[----:B------:R-:W-:Y:S01]  /*bb50*/  LOP3.LUT R91, R89, R64, R91, 0x96, !PT ;  /* 0x00000040595b7212 */ /* 0x000fe200078e965b */
[----:B------:R-:W-:-:S05]  /*bb60*/  IMAD.WIDE.U32 R64, R65, -0x326172a9, RZ ;  /* 0xcd9e8d5741407825 */ /* 0x000fca00078e00ff */
[----:B------:R-:W-:Y:S01]  /*bb70*/  LOP3.LUT R15, R90, UR23, R65, 0x96, !PT ;  /* 0x000000175a0f7c12 */ /* 0x000fe2000f8e9641 */
[----:B------:R-:W-:Y:S01]  /*bb80*/  IMAD.WIDE.U32 R90, R91, -0x2daee0ad, RZ ;  /* 0xd2511f535b5a7825 */ /* 0x000fe200078e00ff */
[----:B------:R-:W-:-:S04]  /*bb90*/  UIADD3 UR23, UPT, UPT, UR4, -0xe443238, URZ ;  /* 0xf1bbcdc804177890 */ /* 0x000fc8000fffe0ff */
[----:B------:R-:W-:Y:S01]  /*bba0*/  LOP3.LUT R92, R86, R14, R91, 0x96, !PT ;  /* 0x0000000e565c7212 */ /* 0x000fe200078e965b */
[----:B------:R-:W-:-:S04]  /*bbb0*/  IMAD.WIDE.U32 R14, R15, -0x2daee0ad, RZ ;  /* 0xd2511f530f0e7825 */ /* 0x000fc800078e00ff */
[----:B------:R-:W-:Y:S01]  /*bbc0*/  IMAD.WIDE.U32 R92, R92, -0x326172a9, RZ ;  /* 0xcd9e8d575c5c7825 */ /* 0x000fe200078e00ff */
[----:B------:R-:W-:-:S03]  /*bbd0*/  LOP3.LUT R90, R97, R90, R15, 0x96, !PT ;  /* 0x0000005a615a7212 */ /* 0x000fc600078e960f */
[----:B------:R-:W-:Y:S01]  /*bbe0*/  IMAD.MOV.U32 R15, RZ, RZ, R78 ;  /* 0x000000ffff0f7224 */ /* 0x000fe200078e004e */
[----:B------:R-:W-:Y:S01]  /*bbf0*/  LOP3.LUT R64, R64, UR23, R93, 0x96, !PT ;  /* 0x0000001740407c12 */ /* 0x000fe2000f8e965d */
[----:B------:R-:W-:-:S04]  /*bc00*/  IMAD.WIDE.U32 R90, R90, -0x326172a9, RZ ;  /* 0xcd9e8d575a5a7825 */ /* 0x000fc800078e00ff */
[----:B------:R-:W-:Y:S01]  /*bc10*/  IMAD.WIDE.U32 R64, R64, -0x2daee0ad, RZ ;  /* 0xd2511f5340407825 */ /* 0x000fe200078e00ff */
[----:B------:R-:W-:-:S03]  /*bc20*/  LOP3.LUT R92, R88, R92, R91, 0x96, !PT ;  /* 0x0000005c585c7212 */ /* 0x000fc600078e965b */
[----:B------:R-:W-:Y:S01]  /*bc30*/  IMAD.MOV.U32 R78, RZ, RZ, R64 ;  /* 0x000000ffff4e7224 */ /* 0x000fe200078e0040 */
[----:B------:R-:W-:Y:S01]  /*bc40*/  LOP3.LUT R93, R14, UR18, R65, 0x96, !PT ;  /* 0x000000120e5d7c12 */ /* 0x000fe2000f8e9641 */
[----:B------:R-:W-:-:S07]  /*bc50*/  HFMA2 R65, -RZ, RZ, 0, 0 ;  /* 0x00000000ff417431 */ /* 0x000fce00000001ff */
.L_x_11394:
[----:B------:R-:W-:Y:S05]  /*bc60*/  BSYNC.RECONVERGENT B2 ;  /* 0x0000000000027941 */ /* 0x000fea0003800200 */
.L_x_11393:
        /* <DEDUP_REMOVED lines=12> */
[----:B------:R-:W-:Y:S02]  /*bd30*/  IMAD.MOV.U32 R64, RZ, RZ, 0x2 ;  /* 0x00000002ff407424 */ /* 0x000fe400078e00ff */
[----:B------:R-:W-:Y:S01]  /*bd40*/  @P1 FADD.FTZ R63, R47, R63 ;  /* 0x0000003f2f3f1221 */ /* 0x000fe20000010000 */
        /* <DEDUP_REMOVED lines=10> */
.L_x_11400:
        /* <DEDUP_REMOVED lines=13> */
.L_x_11402:
[----:B------:R-:W-:Y:S05]  /*bec0*/  BSYNC.RECONVERGENT B3 ;  /* 0x0000000000037941 */ /* 0x000fea0003800200 */
.L_x_11401:
        /* <DEDUP_REMOVED lines=48> */
.L_x_11399:
[----:B------:R-:W-:Y:S05]  /*c1d0*/  BSYNC.RECONVERGENT B2 ;  /* 0x0000000000027941 */ /* 0x000fea0003800200 */
.L_x_11398:
        /* <DEDUP_REMOVED lines=18> */
.L_x_11405:
        /* <DEDUP_REMOVED lines=13> */
.L_x_11407:
[----:B------:R-:W-:Y:S05]  /*c3d0*/  BSYNC.RECONVERGENT B3 ;  /* 0x0000000000037941 */ /* 0x000fea0003800200 */
.L_x_11406:
        /* <DEDUP_REMOVED lines=39> */
[----:B------:R-:W-:Y:S01]  /*c650*/  IMAD.WIDE.U32 R92, R93, -0x326172a9, RZ ;  /* 0xcd9e8d575d5c7825 */ /* 0x000fe200078e00ff */
[----:B------:R-:W-:-:S04]  /*c660*/  MOV R15, R78 ;  /* 0x0000004e000f7202 */ /* 0x000fc80000000f00 */
[----:B------:R-:W-:Y:S01]  /*c670*/  LOP3.LUT R64, R90, UR23, R93, 0x96, !PT ;  /* 0x000000175a407c12 */ /* 0x000fe2000f8e965d */
[----:B------:R-:W-:-:S04]  /*c680*/  IMAD.WIDE.U32 R90, R91, -0x326172a9, RZ ;  /* 0xcd9e8d575b5a7825 */ /* 0x000fc800078e00ff */
[----:B------:R-:W-:Y:S01]  /*c690*/  IMAD.WIDE.U32 R64, R64, -0x2daee0ad, RZ ;  /* 0xd2511f5340407825 */ /* 0x000fe200078e00ff */
[----:B------:R-:W-:-:S03]  /*c6a0*/  LOP3.LUT R92, R88, R92, R91, 0x96, !PT ;  /* 0x0000005c585c7212 */ /* 0x000fc600078e965b */
[----:B------:R-:W-:Y:S01]  /*c6b0*/  IMAD.MOV.U32 R78, RZ, RZ, R64 ;  /* 0x000000ffff4e7224 */ /* 0x000fe200078e0040 */
[----:B------:R-:W-:Y:S01]  /*c6c0*/  LOP3.LUT R93, R14, UR18, R65, 0x96, !PT ;  /* 0x000000120e5d7c12 */ /* 0x000fe2000f8e9641 */
[----:B------:R-:W-:-:S07]  /*c6d0*/  IMAD.MOV.U32 R65, RZ, RZ, RZ ;  /* 0x000000ffff417224 */ /* 0x000fce00078e00ff */
.L_x_11404:
[----:B------:R-:W-:Y:S05]  /*c6e0*/  BSYNC.RECONVERGENT B2 ;  /* 0x0000000000027941 */ /* 0x000fea0003800200 */
.L_x_11403:
        /* <DEDUP_REMOVED lines=23> */
.L_x_11410:
        /* <DEDUP_REMOVED lines=13> */
.L_x_11412:
[----:B------:R-:W-:Y:S05]  /*c930*/  BSYNC.RECONVERGENT B3 ;  /* 0x0000000000037941 */ /* 0x000fea0003800200 */
.L_x_11411:
        /* <DEDUP_REMOVED lines=37> */
[----:B------:R-:W-:-:S04]  /*cb90*/  UIADD3 UR23, UPT, UPT, UR4, -0xe443238, URZ ;  /* 0xf1bbcdc804177890 */ /* 0x000fc8000fffe0ff */
        /* <DEDUP_REMOVED lines=10> */
.L_x_11409:
[----:B------:R-:W-:Y:S05]  /*cc40*/  BSYNC.RECONVERGENT B2 ;  /* 0x0000000000027941 */ /* 0x000fea0003800200 */
.L_x_11408:
[----:B------:R-:W-:Y:S01]  /*cc50*/  ISETP.NE.AND P4, PT, R91, 0x1, PT ;  /* 0x000000015b00780c */ /* 0x000fe20003f85270 */
[----:B------:R-:W-:Y:S01]  /*cc60*/  BSSY.RECONVERGENT B2, `(.L_x_11413) ;  /* 0x000004f000027945 */ /* 0x000fe20003800200 */
[----:B------:R-:W-:Y:S01]  /*cc70*/  I2FP.F32.U32 R80, R15 ;  /* 0x0000000f00507245 */ /* 0x000fe20000201000 */
[----:B------:R-:W-:Y:S02]  /*cc80*/  HADD2.F32 R15, -RZ, R66.H1_H1 ;  /* 0x30000042ff0f7230 */ /* 0x000fe40000004100 */
[----:B------:R-:W-:Y:S02]  /*cc90*/  IMAD.MOV.U32 R94, RZ, RZ, 0x2 ;  /* 0x00000002ff5e7424 */ /* 0x000fe400078e00ff */
        /* <DEDUP_REMOVED lines=13> */
.L_x_11415:
        /* <DEDUP_REMOVED lines=13> */
.L_x_11417:
[----:B------:R-:W-:Y:S05]  /*ce40*/  BSYNC.RECONVERGENT B3 ;  /* 0x0000000000037941 */ /* 0x000fea0003800200 */
.L_x_11416:
        /* <DEDUP_REMOVED lines=42> */
[----:B------:R-:W-:-:S05]  /*d0f0*/  IMAD.WIDE.U32 R94, R94, -0x2daee0ad, RZ ;  /* 0xd2511f535e5e7825 */ /* 0x000fca00078e00ff */
[----:B------:R-:W-:Y:S01]  /*d100*/  LOP3.LUT R93, R90, UR18, R95, 0x96, !PT ;  /* 0x000000125a5d7c12 */ /* 0x000fe2000f8e965f */
[----:B------:R-:W-:Y:S01]  /*d110*/  IMAD.WIDE.U32 R90, R91, -0x326172a9, RZ ;  /* 0xcd9e8d575b5a7825 */ /* 0x000fe200078e00ff */
[----:B------:R-:W-:-:S03]  /*d120*/  MOV R78, R94 ;  /* 0x0000005e004e7202 */ /* 0x000fc60000000f00 */
[----:B------:R-:W-:Y:S01]  /*d130*/  IMAD.MOV.U32 R94, RZ, RZ, RZ ;  /* 0x000000ffff5e7224 */ /* 0x000fe200078e00ff */
[----:B------:R-:W-:-:S07]  /*d140*/  LOP3.LUT R92, R88, R92, R91, 0x96, !PT ;  /* 0x0000005c585c7212 */ /* 0x000fce00078e965b */
.L_x_11414:
[----:B------:R-:W-:Y:S05]  /*d150*/  BSYNC.RECONVERGENT B2 ;  /* 0x0000000000027941 */ /* 0x000fea0003800200 */
.L_x_11413:
        /* <DEDUP_REMOVED lines=24> */
.L_x_11420:
        /* <DEDUP_REMOVED lines=13> */
.L_x_11422:
[----:B------:R-:W-:Y:S05]  /*d3b0*/  BSYNC.RECONVERGENT B3 ;  /* 0x0000000000037941 */ /* 0x000fea0003800200 */
.L_x_11421:
        /* <DEDUP_REMOVED lines=40> */
[----:B------:R-:W-:-:S04]  /*d640*/  IMAD.WIDE.U32 R92, R93, -0x326172a9, RZ ;  /* 0xcd9e8d575d5c7825 */ /* 0x000fc800078e00ff */
[----:B------:R-:W-:Y:S01]  /*d650*/  IMAD.MOV.U32 R95, RZ, RZ, RZ ;  /* 0x000000ffff5f7224 */ /* 0x000fe200078e00ff */
[----:B------:R-:W-:-:S05]  /*d660*/  LOP3.LUT R90, R90, UR23, R93, 0x96, !PT ;  /* 0x000000175a5a7c12 */ /* 0x000fca000f8e965d */
[----:B------:R-:W-:-:S04]  /*d670*/  IMAD.WIDE.U32 R90, R90, -0x2daee0ad, RZ ;  /* 0xd2511f535a5a7825 */ /* 0x000fc800078e00ff */
[----:B------:R-:W-:Y:S01]  /*d680*/  IMAD.MOV.U32 R78, RZ, RZ, R90 ;  /* 0x000000ffff4e7224 */ /* 0x000fe200078e005a */
[----:B------:R-:W-:Y:S01]  /*d690*/  LOP3.LUT R93, R94, UR18, R91, 0x96, !PT ;  /* 0x000000125e5d7c12 */ /* 0x000fe2000f8e965b */
[----:B------:R-:W-:-:S05]  /*d6a0*/  IMAD.WIDE.U32 R90, R80, -0x326172a9, RZ ;  /* 0xcd9e8d57505a7825 */ /* 0x000fca00078e00ff */
[----:B------:R-:W-:-:S07]  /*d6b0*/  LOP3.LUT R92, R88, R92, R91, 0x96, !PT ;  /* 0x0000005c585c7212 */ /* 0x000fce00078e965b */
.L_x_11419:
[----:B------:R-:W-:Y:S05]  /*d6c0*/  BSYNC.RECONVERGENT B2 ;  /* 0x0000000000027941 */ /* 0x000fea0003800200 */
.L_x_11418:
[----:B------:R-:W-:Y:S01]  /*d6d0*/  ISETP.NE.AND P5, PT, R95, 0x1, PT ;  /* 0x000000015f00780c */ /* 0x000fe20003fa5270 */
[----:B------:R-:W-:Y:S01]  /*d6e0*/  HADD2.F32 R91, -RZ, R67.H0_H0 ;  /* 0x20000043ff5b7230 */ /* 0x000fe20000004100 */
[----:B------:R-:W-:Y:S01]  /*d6f0*/  I2FP.F32.U32 R66, R66 ;  /* 0x0000004200427245 */ /* 0x000fe20000201000 */
[----:B------:R-:W-:Y:S01]  /*d700*/  BSSY.RECONVERGENT B2, `(.L_x_11423) ;  /* 0x000004d000027945 */ /* 0x000fe20003800200 */
[----:B------:R-:W-:-:S03]  /*d710*/  HFMA2 R98, -RZ, RZ, 0, 1.1920928955078125e-07 ;  /* 0x00000002ff627431 */ /* 0x000fc600000001ff */
[----:B------:R-:W-:Y:S01]  /*d720*/  FFMA.FTZ R80, R66, R83, 1.1641532182693481445e-10 ;  /* 0x2f00000042507423 */ /* 0x000fe20000010053 */
[----:B------:R-:W-:-:S04]  /*d730*/  FMUL.FTZ R66, R91, R84 ;  /* 0x000000545b427220 */ /* 0x000fc80000410000 */
[----:B------:R-:W-:Y:S01]  /*d740*/  FSETP.LE.FTZ.AND P4, PT, R80, R85, PT ;  /* 0x000000555000720b */ /* 0x000fe20003f93000 */
[----:B------:R-:W-:Y:S01]  /*d750*/  IMAD.MOV.U32 R80, RZ, RZ, R90 ;  /* 0x000000ffff507224 */ /* 0x000fe200078e005a */
        /* <DEDUP_REMOVED lines=9> */
.L_x_11425:
        /* <DEDUP_REMOVED lines=12> */
.L_x_11427:
[----:B------:R-:W-:Y:S05]  /*d8b0*/  BSYNC.RECONVERGENT B3 ;  /* 0x0000000000037941 */ /* 0x000fea0003800200 */
.L_x_11426:
[----:B------:R-:W-:Y:S01]  /*d8c0*/  IMAD.WIDE.U32 R94, R5, -0x2daee0ad, RZ ;  /* 0xd2511f53055e7825 */ /* 0x000fe200078e00ff */
[----:B------:R-:W-:-:S03]  /*d8d0*/  UIADD3 UR23, UPT, UPT, UR4, -0x61c88647, URZ ;  /* 0x9e3779b904177890 */ /* 0x000fc6000fffe0ff */
[----:B------:R-:W-:Y:S02]  /*d8e0*/  HFMA2 R98, -RZ, RZ, 0, 0 ;  /* 0x00000000ff627431 */ /* 0x000fe400000001ff */
[----:B------:R-:W-:Y:S01]  /*d8f0*/  IMAD.WIDE.U32 R92, R2, -0x326172a9, RZ ;  /* 0xcd9e8d57025c7825 */ /* 0x000fe200078e00ff */
[----:B------:R-:W-:-:S03]  /*d900*/  LOP3.LUT R90, R7, UR5, R95, 0x96, !PT ;  /* 0x00000005075a7c12 */ /* 0x000fc6000f8e965f */
[----:B------:R-:W-:Y:S01]  /*d910*/  IMAD.MOV.U32 R80, RZ, RZ, R78 ;  /* 0x000000ffff507224 */ /* 0x000fe200078e004e */
        /* <DEDUP_REMOVED lines=42> */
[----:B------:R-:W-:-:S07]  /*dbc0*/  LOP3.LUT R92, R88, R92, R91, 0x96, !PT ;  /* 0x0000005c585c7212 */ /* 0x000fce00078e965b */
.L_x_11424:
[----:B------:R-:W-:Y:S05]  /*dbd0*/  BSYNC.RECONVERGENT B2 ;  /* 0x0000000000027941 */ /* 0x000fea0003800200 */
.L_x_11423:
[----:B------:R-:W-:Y:S01]  /*dbe0*/  I2FP.F32.U32 R80, R80 ;  /* 0x0000005000507245 */ /* 0x000fe20000201000 */
[----:B------:R-:W-:Y:S01]  /*dbf0*/  HADD2.F32 R91, -RZ, R43.H0_H0 ;  /* 0x2000002bff5b7230 */ /* 0x000fe20000004100 */
[----:B------:R-:W-:Y:S01]  /*dc00*/  BSSY.RECONVERGENT B2, `(.L_x_11428) ;  /* 0x0000053000027945 */ /* 0x000fe20003800200 */
[----:B------:R-:W-:Y:S02]  /*dc10*/  IMAD.MOV.U32 R95, RZ, RZ, 0x2 ;  /* 0x00000002ff5f7424 */ /* 0x000fe400078e00ff */
[----:B------:R-:W-:Y:S01]  /*dc20*/  FFMA.FTZ R80, R80, R83, 1.1641532182693481445e-10 ;  /* 0x2f00000050507423 */ /* 0x000fe20000010053 */
[----:B------:R-:W-:-:S04]  /*dc30*/  IMAD.MOV.U32 R94, RZ, RZ, R90 ;  /* 0x000000ffff5e7224 */ /* 0x000fc800078e005a */
[----:B------:R-:W-:Y:S01]  /*dc40*/  FSETP.GTU.FTZ.AND P5, PT, R80, R85, PT ;  /* 0x000000555000720b */ /* 0x000fe20003fbc000 */
[----:B------:R-:W-:Y:S01]  /*dc50*/  FMUL.FTZ R80, R91, R84 ;  /* 0x000000545b507220 */ /* 0x000fe20000410000 */
[----:B------:R-:W-:-:S04]  /*dc60*/  FSEL R91, R66, RZ, P4 ;  /* 0x000000ff425b7208 */ /* 0x000fc80002000000 */
        /* <DEDUP_REMOVED lines=14> */
.L_x_11430:
[----:B------:R-:W-:Y:S01]  /*dd50*/  VIADD R5, R5, 0x1 ;  /* 0x0000000105057836 */ /* 0x000fe20000000000 */
[----:B------:R-:W-:Y:S04]  /*dd60*/  BSSY.RECONVERGENT B3, `(.L_x_11431) ;  /* 0x000000b000037945 */ /* 0x000fe80003800200 */
        /* <DEDUP_REMOVED lines=10> */
.L_x_11432:
[----:B------:R-:W-:Y:S05]  /*de10*/  BSYNC.RECONVERGENT B3 ;  /* 0x0000000000037941 */ /* 0x000fea0003800200 */
.L_x_11431:
        /* <DEDUP_REMOVED lines=44> */
[----:B------:R-:W-:Y:S01]  /*e0e0*/  IMAD.MOV.U32 R94, RZ, RZ, R78 ;  /* 0x000000ffff5e7224 */ /* 0x000fe200078e004e */
[----:B------:R-:W-:Y:S01]  /*e0f0*/  MOV R78, R90 ;  /* 0x0000005a004e7202 */ /* 0x000fe20000000f00 */
[----:B------:R-:W-:-:S04]  /*e100*/  IMAD.WIDE.U32 R90, R95, -0x326172a9, RZ ;  /* 0xcd9e8d575f5a7825 */ /* 0x000fc800078e00ff */
[----:B------:R-:W-:Y:S01]  /*e110*/  IMAD.MOV.U32 R95, RZ, RZ, RZ ;  /* 0x000000ffff5f7224 */ /* 0x000fe200078e00ff */
[----:B------:R-:W-:-:S07]  /*e120*/  LOP3.LUT R92, R88, R92, R91, 0x96, !PT ;  /* 0x0000005c585c7212 */ /* 0x000fce00078e965b */
.L_x_11429:
[----:B------:R-:W-:Y:S05]  /*e130*/  BSYNC.RECONVERGENT B2 ;  /* 0x0000000000027941 */ /* 0x000fea0003800200 */
.L_x_11428:
        /* <DEDUP_REMOVED lines=18> */
.L_x_11435:
[----:B------:R-:W-:Y:S01]  /*e260*/  VIADD R5, R5, 0x1 ;  /* 0x0000000105057836 */ /* 0x000fe20000000000 */
[----:B------:R-:W-:Y:S04]  /*e270*/  BSSY.RECONVERGENT B3, `(.L_x_11436) ;  /* 0x000000d000037945 */ /* 0x000fe80003800200 */
        /* <DEDUP_REMOVED lines=12> */
.L_x_11437:
[----:B------:R-:W-:Y:S05]  /*e340*/  BSYNC.RECONVERGENT B3 ;  /* 0x0000000000037941 */ /* 0x000fea0003800200 */
.L_x_11436:
        /* <DEDUP_REMOVED lines=34> */
[----:B------:R-:W-:Y:S01]  /*e570*/  LOP3.LUT R93, R86, R94, R91, 0x96, !PT ;  /* 0x0000005e565d7212 */ /* 0x000fe200078e965b */
[----:B------:R-:W-:-:S05]  /*e580*/  IMAD.WIDE.U32 R94, R95, -0x326172a9, RZ ;  /* 0xcd9e8d575f5e7825 */ /* 0x000fca00078e00ff */
[----:B------:R-:W-:Y:S01]  /*e590*/  LOP3.LUT R86, R92, UR23, R95, 0x96, !PT ;  /* 0x000000175c567c12 */ /* 0x000fe2000f8e965f */
[----:B------:R-:W-:Y:S01]  /*e5a0*/  UIADD3 UR23, UPT, UPT, UR4, -0xe443238, URZ ;  /* 0xf1bbcdc804177890 */ /* 0x000fe2000fffe0ff */
[----:B------:R-:W-:-:S04]  /*e5b0*/  IMAD.WIDE.U32 R92, R93, -0x326172a9, RZ ;  /* 0xcd9e8d575d5c7825 */ /* 0x000fc800078e00ff */
[----:B------:R-:W-:Y:S01]  /*e5c0*/  IMAD.WIDE.U32 R86, R86, -0x2daee0ad, RZ ;  /* 0xd2511f5356567825 */ /* 0x000fe200078e00ff */
[----:B------:R-:W-:Y:S02]  /*e5d0*/  LOP3.LUT R89, R94, UR23, R93, 0x96, !PT ;  /* 0x000000175e597c12 */ /* 0x000fe4000f8e965d */
[----:B------:R-:W-:Y:S02]  /*e5e0*/  MOV R94, R78 ;  /* 0x0000004e005e7202 */ /* 0x000fe40000000f00 */
[----:B------:R-:W-:-:S05]  /*e5f0*/  LOP3.LUT R90, R97, R90, R87, 0x96, !PT ;  /* 0x0000005a615a7212 */ /* 0x000fca00078e9657 */
[----:B------:R-:W-:-:S05]  /*e600*/  IMAD.WIDE.U32 R90, R90, -0x326172a9, RZ ;  /* 0xcd9e8d575a5a7825 */ /* 0x000fca00078e00ff */
[----:B------:R-:W-:Y:S01]  /*e610*/  LOP3.LUT R92, R88, R92, R91, 0x96, !PT ;  /* 0x0000005c585c7212 */ /* 0x000fe200078e965b */
[----:B------:R-:W-:-:S04]  /*e620*/  IMAD.WIDE.U32 R88, R89, -0x2daee0ad, RZ ;  /* 0xd2511f5359587825 */ /* 0x000fc800078e00ff */
[----:B------:R-:W-:Y:S01]  /*e630*/  IMAD.MOV.U32 R78, RZ, RZ, R88 ;  /* 0x000000ffff4e7224 */ /* 0x000fe200078e0058 */
[----:B------:R-:W-:Y:S01]  /*e640*/  LOP3.LUT R93, R86, UR18, R89, 0x96, !PT ;  /* 0x00000012565d7c12 */ /* 0x000fe2000f8e9659 */
[----:B------:R-:W-:-:S07]  /*e650*/  IMAD.MOV.U32 R91, RZ, RZ, RZ ;  /* 0x000000ffff5b7224 */ /* 0x000fce00078e00ff */
.L_x_11434:
[----:B------:R-:W-:Y:S05]  /*e660*/  BSYNC.RECONVERGENT B2 ;  /* 0x0000000000027941 */ /* 0x000fea0003800200 */
.L_x_11433:
[----:B------:R-:W-:Y:S02]  /*e670*/  I2FP.F32.U32 R86, R94 ;  /* 0x0000005e00567245 */ /* 0x000fe40000201000 */
[----:B------:R-:W-:-:S03]  /*e680*/  FSEL R67, R67, RZ, P5 ;  /* 0x000000ff43437208 */ /* 0x000fc60002800000 */
[----:B------:R-:W-:Y:S01]  /*e690*/  FFMA.FTZ R86, R86, R83, 1.1641532182693481445e-10 ;  /* 0x2f00000056567423 */ /* 0x000fe20000010053 */
[----:B------:R-:W-:-:S04]  /*e6a0*/  HADD2.F32 R83, -RZ, R43.H1_H1 ;  /* 0x3000002bff537230 */ /* 0x000fc80000004100 */
[----:B------:R-:W-:Y:S01]  /*e6b0*/  FSETP.GTU.FTZ.AND P6, PT, R86, R85, PT ;  /* 0x000000555600720b */ /* 0x000fe20003fdc000 */
[----:B------:R-:W-:-:S03]  /*e6c0*/  FMUL.FTZ R84, R83, R84 ;  /* 0x0000005453547220 */ /* 0x000fc60000410000 */
[----:B------:R-:W-:Y:S02]  /*e6d0*/  SEL R83, RZ, 0x1, P6 ;  /* 0x00000001ff537807 */ /* 0x000fe40003000000 */
[----:B------:R-:W-:-:S05]  /*e6e0*/  FSEL R84, R84, RZ, !P6 ;  /* 0x000000ff54547208 */ /* 0x000fca0007000000 */
[----:B------:R-:W-:-:S04]  /*e6f0*/  FADD.FTZ R67, R84, R67 ;  /* 0x0000004354437221 */ /* 0x000fc80000010000 */
[----:B------:R-:W-:Y:S01]  /*e700*/  @P1 FADD.FTZ R67, R51, R67 ;  /* 0x0000004333431221 */ /* 0x000fe20000010000 */
[----:B------:R-:W-:Y:S06]  /*e710*/  BRA `(.L_x_11438) ;  /* 0x0000002c00447947 */ /* 0x000fec0003800000 */
.L_x_11357:
        /* <DEDUP_REMOVED lines=16> */
.L_x_11441:
        /* <DEDUP_REMOVED lines=13> */
.L_x_11443:
[----:B------:R-:W-:Y:S05]  /*e8f0*/  BSYNC.RECONVERGENT B3 ;  /* 0x0000000000037941 */ /* 0x000fea0003800200 */
.L_x_11442:
        /* <DEDUP_REMOVED lines=39> */
[----:B------:R-:W-:Y:S01]  /*eb70*/  IMAD.MOV.U32 R63, RZ, RZ, RZ ;  /* 0x000000ffff3f7224 */ /* 0x000fe200078e00ff */
        /* <DEDUP_REMOVED lines=12> */
.L_x_11440:
[----:B------:R-:W-:Y:S05]  /*ec40*/  BSYNC.RECONVERGENT B2 ;  /* 0x0000000000027941 */ /* 0x000fea0003800200 */
.L_x_11439:
[----:B------:R-:W0:Y:S01]  /*ec50*/  LDC R84, c[0x0][0x404] ;  /* 0x00010100ff547b82 */ /* 0x000e220000000800 */
[----:B------:R-:W-:Y:S01]  /*ec60*/  I2FP.F32.U32 R61, R60 ;  /* 0x0000003c003d7245 */ /* 0x000fe20000201000 */
[----:B------:R-:W-:Y:S01]  /*ec70*/  HFMA2 R60, -RZ, RZ, 0.1171875, 0 ;  /* 0x2f800000ff3c7431 */ /* 0x000fe200000001ff */
[----:B------:R-:W-:Y:S01]  /*ec80*/  ISETP.NE.AND P2, PT, R63, 0x1, PT ;  /* 0x000000013f00780c */ /* 0x000fe20003f45270 */
[----:B------:R-:W-:Y:S01]  /*ec90*/  BSSY.RECONVERGENT B2, `(.L_x_11444) ;  /* 0x0000053000027945 */ /* 0x000fe20003800200 */
[----:B------:R-:W-:Y:S02]  /*eca0*/  IMAD.MOV.U32 R79, RZ, RZ, 0x2 ;  /* 0x00000002ff4f7424 */ /* 0x000fe400078e00ff */
[----:B------:R-:W-:Y:S01]  /*ecb0*/  FFMA.FTZ R61, R61, R60, 1.1641532182693481445e-10 ;  /* 0x2f0000003d3d7423 */ /* 0x000fe2000001003c */
[----:B------:R-:W-:-:S04]  /*ecc0*/  IMAD.MOV.U32 R62, RZ, RZ, R90 ;  /* 0x000000ffff3e7224 */ /* 0x000fc800078e005a */
[----:B0-----:R-:W-:Y:S01]  /*ecd0*/  FSETP.LE.FTZ.AND P3, PT, R61, R84, PT ;  /* 0x000000543d00720b */ /* 0x001fe20003f73000 */
[----:B-----5:R-:W-:-:S03]  /*ece0*/  HADD2.F32 R61, -RZ, R64.H0_H0 ;  /* 0x20000040ff3d7230 */ /* 0x020fc60000004100 */
        /* <DEDUP_REMOVED lines=10> */
.L_x_11446:
        /* <DEDUP_REMOVED lines=13> */
.L_x_11448:
[----:B------:R-:W-:Y:S05]  /*ee60*/  BSYNC.RECONVERGENT B3 ;  /* 0x0000000000037941 */ /* 0x000fea0003800200 */
.L_x_11447:
        /* <DEDUP_REMOVED lines=9> */
[----:B------:R-:W-:Y:S01]  /*ef00*/  IMAD.MOV.U32 R79, RZ, RZ, RZ ;  /* 0x000000ffff4f7224 */ /* 0x000fe200078e00ff */
        /* <DEDUP_REMOVED lines=43> */
.L_x_11445:
[----:B------:R-:W-:Y:S05]  /*f1c0*/  BSYNC.RECONVERGENT B2 ;  /* 0x0000000000027941 */ /* 0x000fea0003800200 */
.L_x_11444:
        /* <DEDUP_REMOVED lines=18> */
.L_x_11451:
        /* <DEDUP_REMOVED lines=13> */
.L_x_11453:
[----:B------:R-:W-:Y:S05]  /*f3c0*/  BSYNC.RECONVERGENT B3 ;  /* 0x0000000000037941 */ /* 0x000fea0003800200 */
.L_x_11452:
        /* <DEDUP_REMOVED lines=52> */
[----:B------:R-:W-:-:S07]  /*f710*/  IMAD.MOV.U32 R78, RZ, RZ, R62 ;  /* 0x000000ffff4e7224 */ /* 0x000fce00078e003e */
.L_x_11450:
[----:B------:R-:W-:Y:S05]  /*f720*/  BSYNC.RECONVERGENT B2 ;  /* 0x0000000000027941 */ /* 0x000fea0003800200 */
.L_x_11449:
[----:B------:R-:W-:Y:S01]  /*f730*/  I2FP.F32.U32 R63, R63 ;  /* 0x0000003f003f7245 */ /* 0x000fe20000201000 */
[----:B------:R-:W-:Y:S01]  /*f740*/  BSSY.RECONVERGENT B2, `(.L_x_11454) ;  /* 0x0000054000027945 */ /* 0x000fe20003800200 */
[----:B------:R-:W-:Y:S02]  /*f750*/  HFMA2 R86, -RZ, RZ, 0, 1.1920928955078125e-07 ;  /* 0x00000002ff567431 */ /* 0x000fe400000001ff */
[----:B------:R-:W-:Y:S02]  /*f760*/  HADD2.F32 R62, -RZ, R65.H0_H0 ;  /* 0x20000041ff3e7230 */ /* 0x000fe40000004100 */
        /* <DEDUP_REMOVED lines=14> */
.L_x_11456:
        /* <DEDUP_REMOVED lines=13> */
.L_x_11458:
[----:B------:R-:W-:Y:S05]  /*f920*/  BSYNC.RECONVERGENT B3 ;  /* 0x0000000000037941 */ /* 0x000fea0003800200 */
.L_x_11457:
        /* <DEDUP_REMOVED lines=41> */
[----:B------:R-:W-:-:S06]  /*fbc0*/  UIADD3 UR23, UPT, UPT, UR5, -0x24c28bd8, URZ ;  /* 0xdb3d742805177890 */ /* 0x000fcc000fffe0ff */
[----:B------:R-:W-:Y:S01]  /*fbd0*/  LOP3.LUT R91, R92, UR23, R87, 0x96, !PT ;  /* 0x000000175c5b7c12 */ /* 0x000fe2000f8e9657 */
[----:B------:R-:W-:Y:S01]  /*fbe0*/  UIADD3 UR23, UPT, UPT, UR4, -0xe443238, URZ ;  /* 0xf1bbcdc804177890 */ /* 0x000fe2000fffe0ff */
[----:B------:R-:W-:-:S05]  /*fbf0*/  IMAD.WIDE.U32 R92, R93, -0x326172a9, RZ ;  /* 0xcd9e8d575d5c7825 */ /* 0x000fca00078e00ff */
[----:B------:R-:W-:Y:S01]  /*fc00*/  LOP3.LUT R88, R90, UR23, R93, 0x96, !PT ;  /* 0x000000175a587c12 */ /* 0x000fe2000f8e965d */
[----:B------:R-:W-:Y:S01]  /*fc10*/  UIADD3 UR23, UPT, UPT, UR4, -0x700cb87f, URZ ;  /* 0x8ff3478104177890 */ /* 0x000fe2000fffe0ff */
[----:B------:R-:W-:-:S04]  /*fc20*/  IMAD.WIDE.U32 R90, R91, -0x326172a9, RZ ;  /* 0xcd9e8d575b5a7825 */ /* 0x000fc800078e00ff */
[----:B------:R-:W-:Y:S01]  /*fc30*/  IMAD.WIDE.U32 R88, R88, -0x2daee0ad, RZ ;  /* 0xd2511f5358587825 */ /* 0x000fe200078e00ff */
[----:B------:R-:W-:-:S03]  /*fc40*/  LOP3.LUT R92, R92, UR23, R91, 0x96, !PT ;  /* 0x000000175c5c7c12 */ /* 0x000fc6000f8e965b */
[----:B------:R-:W-:Y:S01]  /*fc50*/  IMAD.MOV.U32 R78, RZ, RZ, R88 ;  /* 0x000000ffff4e7224 */ /* 0x000fe200078e0058 */
[----:B------:R-:W-:Y:S01]  /*fc60*/  LOP3.LUT R93, R86, UR18, R89, 0x96, !PT ;  /* 0x00000012565d7c12 */ /* 0x000fe2000f8e9659 */
[----:B------:R-:W-:-:S07]  /*fc70*/  HFMA2 R86, -RZ, RZ, 0, 0 ;  /* 0x00000000ff567431 */ /* 0x000fce00000001ff */
.L_x_11455:
[----:B------:R-:W-:Y:S05]  /*fc80*/  BSYNC.RECONVERGENT B2 ;  /* 0x0000000000027941 */ /* 0x000fea0003800200 */
.L_x_11454:
        /* <DEDUP_REMOVED lines=18> */
.L_x_11461:
        /* <DEDUP_REMOVED lines=13> */
.L_x_11463:
[----:B------:R-:W-:Y:S05]  /*fe80*/  BSYNC.RECONVERGENT B3 ;  /* 0x0000000000037941 */ /* 0x000fea0003800200 */
.L_x_11462:
        /* <DEDUP_REMOVED lines=49> */
[----:B------:R-:W-:Y:S02]  /*101a0*/  LOP3.LUT R92, R92, UR23, R91, 0x96, !PT ;  /* 0x000000175c5c7c12 */ /* 0x000fe4000f8e965b */
[----:B------:R-:W-:Y:S01]  /*101b0*/  MOV R78, R88 ;  /* 0x00000058004e7202 */ /* 0x000fe20000000f00 */
[----:B------:R-:W-:Y:S01]  /*101c0*/  IMAD.MOV.U32 R88, RZ, RZ, RZ ;  /* 0x000000ffff587224 */ /* 0x000fe200078e00ff */
[----:B------:R-:W-:-:S07]  /*101d0*/  LOP3.LUT R93, R86, UR18, R89, 0x96, !PT ;  /* 0x00000012565d7c12 */ /* 0x000fce000f8e9659 */
.L_x_11460:
[----:B------:R-:W-:Y:S05]  /*101e0*/  BSYNC.RECONVERGENT B2 ;  /* 0x0000000000027941 */ /* 0x000fea0003800200 */
.L_x_11459:
[----:B------:R-:W-:Y:S01]  /*101f0*/  ISETP.NE.AND P3, PT, R88, 0x1, PT ;  /* 0x000000015800780c */ /* 0x000fe20003f65270 */
[----:B------:R-:W-:Y:S01]  /*10200*/  BSSY.RECONVERGENT B2, `(.L_x_11464) ;  /* 0x0000053000027945 */ /* 0x000fe20003800200 */
[----:B------:R-:W-:Y:S01]  /*10210*/  I2FP.F32.U32 R63, R85 ;  /* 0x00000055003f7245 */ /* 0x000fe20000201000 */
[----:B------:R-:W-:Y:S01]  /*10220*/  IMAD.MOV.U32 R86, RZ, RZ, 0x2 ;  /* 0x00000002ff567424 */ /* 0x000fe200078e00ff */
[----:B------:R-:W-:-:S03]  /*10230*/  MOV R87, R90 ;  /* 0x0000005a00577202 */ /* 0x000fc60000000f00 */
[----:B------:R-:W-:Y:S01]  /*10240*/  FFMA.FTZ R85, R63, R60, 1.1641532182693481445e-10 ;  /* 0x2f0000003f557423 */ /* 0x000fe2000001003c */
[----:B------:R-:W-:-:S04]  /*10250*/  HADD2.F32 R63, -RZ, R66.H0_H0 ;  /* 0x20000042ff3f7230 */ /* 0x000fc80000004100 */
        /* <DEDUP_REMOVED lines=10> */
.L_x_11466:
        /* <DEDUP_REMOVED lines=13> */
.L_x_11468:
[----:B------:R-:W-:Y:S05]  /*103d0*/  BSYNC.RECONVERGENT B3 ;  /* 0x0000000000037941 */ /* 0x000fea0003800200 */
.L_x_11467:
        /* <DEDUP_REMOVED lines=49> */
[----:B------:R-:W-:Y:S02]  /*106f0*/  LOP3.LUT R93, R88, UR18, R87, 0x96, !PT ;  /* 0x00000012585d7c12 */ /* 0x000fe4000f8e9657 */
[----:B------:R-:W-:Y:S01]  /*10700*/  MOV R87, R78 ;  /* 0x0000004e00577202 */ /* 0x000fe20000000f00 */
[----:B------:R-:W-:Y:S02]  /*10710*/  IMAD.MOV.U32 R78, RZ, RZ, R86 ;  /* 0x000000ffff4e7224 */ /* 0x000fe400078e0056 */
[----:B------:R-:W-:-:S07]  /*10720*/  IMAD.MOV.U32 R86, RZ, RZ, RZ ;  /* 0x000000ffff567224 */ /* 0x000fce00078e00ff */
.L_x_11465:
[----:B------:R-:W-:Y:S05]  /*10730*/  BSYNC.RECONVERGENT B2 ;  /* 0x0000000000027941 */ /* 0x000fea0003800200 */
.L_x_11464:
        /* <DEDUP_REMOVED lines=17> */
.L_x_11471:
        /* <DEDUP_REMOVED lines=13> */
.L_x_11473:
[----:B------:R-:W-:Y:S05]  /*10920*/  BSYNC.RECONVERGENT B3 ;  /* 0x0000000000037941 */ /* 0x000fea0003800200 */
.L_x_11472:
        /* <DEDUP_REMOVED lines=43> */
[----:B------:R-:W-:Y:S02]  /*10be0*/  UIADD3 UR23, UPT, UPT, UR4, -0xe443238, URZ ;  /* 0xf1bbcdc804177890 */ /* 0x000fe4000fffe0ff */
[----:B------:R-:W-:Y:S02]  /*10bf0*/  HFMA2 R89, -RZ, RZ, 0, 0 ;  /* 0x00000000ff597431 */ /* 0x000fe400000001ff */
[----:B------:R-:W-:Y:S02]  /*10c00*/  IMAD.WIDE.U32 R90, R90, -0x326172a9, RZ ;  /* 0xcd9e8d575a5a7825 */ /* 0x000fe400078e00ff */
[----:B------:R-:W-:Y:S01]  /*10c10*/  LOP3.LUT R86, R86, UR23, R93, 0x96, !PT ;  /* 0x0000001756567c12 */ /* 0x000fe2000f8e965d */
[----:B------:R-:W-:-:S04]  /*10c20*/  UIADD3 UR23, UPT, UPT, UR4, -0x700cb87f, URZ ;  /* 0x8ff3478104177890 */ /* 0x000fc8000fffe0ff */
[----:B------:R-:W-:Y:S02]  /*10c30*/  IMAD.WIDE.U32 R86, R86, -0x2daee0ad, RZ ;  /* 0xd2511f5356567825 */ /* 0x000fe400078e00ff */
[----:B------:R-:W-:-:S03]  /*10c40*/  LOP3.LUT R92, R92, UR23, R91, 0x96, !PT ;  /* 0x000000175c5c7c12 */ /* 0x000fc6000f8e965b */
[----:B------:R-:W-:Y:S01]  /*10c50*/  LOP3.LUT R93, R88, UR18, R87, 0x96, !PT ;  /* 0x00000012585d7c12 */ /* 0x000fe2000f8e9657 */
[----:B------:R-:W-:Y:S02]  /*10c60*/  IMAD.MOV.U32 R87, RZ, RZ, R78 ;  /* 0x000000ffff577224 */ /* 0x000fe400078e004e */
[----:B------:R-:W-:-:S07]  /*10c70*/  IMAD.MOV.U32 R78, RZ, RZ, R86 ;  /* 0x000000ffff4e7224 */ /* 0x000fce00078e0056 */
.L_x_11470:
[----:B------:R-:W-:Y:S05]  /*10c80*/  BSYNC.RECONVERGENT B2 ;  /* 0x0000000000027941 */ /* 0x000fea0003800200 */
.L_x_11469:
[----:B------:R-:W-:Y:S01]  /*10c90*/  ISETP.NE.AND P5, PT, R89, 0x1, PT ;  /* 0x000000015900780c */ /* 0x000fe20003fa5270 */
[----:B------:R-:W-:Y:S01]  /*10ca0*/  BSSY.RECONVERGENT B2, `(.L_x_11474) ;  /* 0x0000053000027945 */ /* 0x000fe20003800200 */
[----:B------:R-:W-:Y:S01]  /*10cb0*/  I2FP.F32.U32 R85, R87 ;  /* 0x0000005700557245 */ /* 0x000fe20000201000 */
[----:B------:R-:W-:Y:S02]  /*10cc0*/  IMAD.MOV.U32 R91, RZ, RZ, 0x2 ;  /* 0x00000002ff5b7424 */ /* 0x000fe400078e00ff */
[----:B------:R-:W-:Y:S02]  /*10cd0*/  IMAD.MOV.U32 R88, RZ, RZ, R90 ;  /* 0x000000ffff587224 */ /* 0x000fe400078e005a */
[----:B------:R-:W-:Y:S01]  /*10ce0*/  FFMA.FTZ R87, R85, R60, 1.1641532182693481445e-10 ;  /* 0x2f00000055577423 */ /* 0x000fe2000001003c */
[----:B------:R-:W-:-:S04]  /*10cf0*/  HADD2.F32 R85, -RZ, R67.H0_H0 ;  /* 0x20000043ff557230 */ /* 0x000fc80000004100 */
        /* <DEDUP_REMOVED lines=10> */
.L_x_11476:
        /* <DEDUP_REMOVED lines=13> */
.L_x_11478:
[----:B------:R-:W-:Y:S05]  /*10e70*/  BSYNC.RECONVERGENT B3 ;  /* 0x0000000000037941 */ /* 0x000fea0003800200 */
.L_x_11477:
        /* <DEDUP_REMOVED lines=50> */
[----:B------:R-:W-:Y:S01]  /*111a0*/  LOP3.LUT R93, R88, UR18, R87, 0x96, !PT ;  /* 0x00000012585d7c12 */ /* 0x000fe2000f8e9657 */
[----:B------:R-:W-:Y:S01]  /*111b0*/  IMAD.MOV.U32 R88, RZ, RZ, R78 ;  /* 0x000000ffff587224 */ /* 0x000fe200078e004e */
[----:B------:R-:W-:-:S07]  /*111c0*/  MOV R78, R86 ;  /* 0x00000056004e7202 */ /* 0x000fce0000000f00 */
.L_x_11475:
[----:B------:R-:W-:Y:S05]  /*111d0*/  BSYNC.RECONVERGENT B2 ;  /* 0x0000000000027941 */ /* 0x000fea0003800200 */
.L_x_11474:
[----:B------:R-:W-:Y:S01]  /*111e0*/  I2FP.F32.U32 R87, R88 ;  /* 0x0000005800577245 */ /* 0x000fe20000201000 */
[----:B------:R-:W-:Y:S01]  /*111f0*/  FMUL.FTZ R61, R61, UR19 ;  /* 0x000000133d3d7c20 */ /* 0x000fe20008410000 */
[----:B------:R-:W-:Y:S01]  /*11200*/  P2R R89, PR, RZ, 0x2 ;  /* 0x00000002ff597803 */ /* 0x000fe20000000000 */
[----:B------:R-:W-:Y:S01]  /*11210*/  HADD2.F32 R86, -RZ, R67.H1_H1 ;  /* 0x30000043ff567230 */ /* 0x000fe20000004100 */
[----:B------:R-:W-:Y:S01]  /*11220*/  ISETP.NE.AND P1, PT, R77, RZ, PT ;  /* 0x000000ff4d00720c */ /* 0x000fe20003f25270 */
[----:B------:R-:W-:Y:S01]  /*11230*/  FFMA.FTZ R87, R87, R60, 1.1641532182693481445e-10 ;  /* 0x2f00000057577423 */ /* 0x000fe2000001003c */
[----:B------:R-:W-:Y:S01]  /*11240*/  FMUL.FTZ R60, R66, UR19 ;  /* 0x00000013423c7c20 */ /* 0x000fe20008410000 */
[----:B------:R-:W-:Y:S01]  /*11250*/  P2R R94, PR, RZ, 0x1 ;  /* 0x00000001ff5e7803 */ /* 0x000fe20000000000 */
[----:B------:R-:W-:Y:S01]  /*11260*/  FMUL.FTZ R64, R64, UR19 ;  /* 0x0000001340407c20 */ /* 0x000fe20008410000 */
[----:B------:R-:W-:Y:S01]  /*11270*/  ISETP.NE.AND P0, PT, R82, RZ, PT ;  /* 0x000000ff5200720c */ /* 0x000fe20003f05270 */
[----:B------:R-:W-:Y:S01]  /*11280*/  FMUL.FTZ R63, R63, UR19 ;  /* 0x000000133f3f7c20 */ /* 0x000fe20008410000 */
[----:B------:R-:W-:Y:S01]  /*11290*/  FMUL.FTZ R67, R65, UR19 ;  /* 0x0000001341437c20 */ /* 0x000fe20008410000 */
[----:B------:R-:W-:Y:S01]  /*112a0*/  FSEL R65, R60, RZ, P3 ;  /* 0x000000ff3c417208 */ /* 0x000fe20001800000 */
[----:B------:R-:W-:Y:S01]  /*112b0*/  FMUL.FTZ R85, R85, UR19 ;  /* 0x0000001355557c20 */ /* 0x000fe20008410000 */
[----:B------:R-:W-:Y:S01]  /*112c0*/  ISETP.NE.AND P5, PT, R96, RZ, PT ;  /* 0x000000ff6000720c */ /* 0x000fe20003fa5270 */
[----:B------:R-:W-:Y:S01]  /*112d0*/  FMUL.FTZ R62, R62, UR19 ;  /* 0x000000133e3e7c20 */ /* 0x000fe20008410000 */
[----:B------:R-:W-:Y:S01]  /*112e0*/  FSEL R60, R61, RZ, P1 ;  /* 0x000000ff3d3c7208 */ /* 0x000fe20000800000 */
[----:B------:R-:W-:Y:S01]  /*112f0*/  FMUL.FTZ R86, R86, UR19 ;  /* 0x0000001356567c20 */ /* 0x000fe20008410000 */
[----:B------:R-:W-:-:S02]  /*11300*/  ISETP.NE.AND P1, PT, R89, RZ, PT ;  /* 0x000000ff5900720c */ /* 0x000fc40003f25270 */
[----:B------:R-:W-:Y:S02]  /*11310*/  FSEL R61, R64, RZ, P0 ;  /* 0x000000ff403d7208 */ /* 0x000fe40000000000 */
[----:B------:R-:W-:Y:S02]  /*11320*/  FSEL R64, R63, RZ, P2 ;  /* 0x000000ff3f407208 */ /* 0x000fe40001000000 */
[----:B------:R-:W-:Y:S02]  /*11330*/  FSEL R63, R67, RZ, P5 ;  /* 0x000000ff433f7208 */ /* 0x000fe40002800000 */
[----:B------:R-:W-:Y:S02]  /*11340*/  ISETP.NE.AND P6, PT, R79, RZ, PT ;  /* 0x000000ff4f00720c */ /* 0x000fe40003fc5270 */
[----:B------:R-:W-:Y:S02]  /*11350*/  FSETP.GTU.FTZ.AND P5, PT, R87, R84, PT ;  /* 0x000000545700720b */ /* 0x000fe40003fbc000 */
        /* <DEDUP_REMOVED lines=13> */
.L_x_11438:
        /* <DEDUP_REMOVED lines=25> */
[----:B0-----:R-:W-:Y:S02]  /*115c0*/  LOP3.LUT R84, R13, 0xff, RZ, 0xc0, !PT ;  /* 0x000000ff0d547812 */ /* 0x001fe400078ec0ff */
[----:B------:R-:W-:Y:S02]  /*115d0*/  LOP3.LUT R86, R12, 0xff, RZ, 0xc0, !PT ;  /* 0x000000ff0c567812 */ /* 0x000fe400078ec0ff */
[----:B------:R-:W-:Y:S01]  /*115e0*/  LOP3.LUT R82, R77, 0xff0000, RZ, 0xc0, !PT ;  /* 0x00ff00004d527812 */ /* 0x000fe200078ec0ff */
[----:B------:R-:W-:Y:S01]  /*115f0*/  IMAD.WIDE.U32 R84, R84, 0x1000000, RZ ;  /* 0x0100000054547825 */ /* 0x000fe200078e00ff */
[----:B------:R-:W-:Y:S02]  /*11600*/  LOP3.LUT R77, R83, 0xffff, RZ, 0xc0, !PT ;  /* 0x0000ffff534d7812 */ /* 0x000fe400078ec0ff */
[----:B------:R-:W-:Y:S01]  /*11610*/  LOP3.LUT R88, R11, 0xff, RZ, 0xc0, !PT ;  /* 0x000000ff0b587812 */ /* 0x000fe200078ec0ff */
[----:B------:R-:W-:Y:S01]  /*11620*/  IMAD.WIDE.U32 R86, R86, 0x10000, RZ ;  /* 0x0001000056567825 */ /* 0x000fe200078e00ff */
[----:B------:R-:W-:-:S02]  /*11630*/  PRMT R77, R82, 0x4210, R77 ;  /* 0x00004210524d7816 */ /* 0x000fc4000000004d */
[----:B------:R-:W-:Y:S01]  /*11640*/  PRMT R82, R15, 0x7104, RZ ;  /* 0x000071040f527816 */ /* 0x000fe200000000ff */
[----:B------:R-:W-:-:S03]  /*11650*/  IMAD.WIDE.U32 R88, R88, 0x100, RZ ;  /* 0x0000010058587825 */ /* 0x000fc600078e00ff */
[----:B------:R-:W-:-:S04]  /*11660*/  LOP3.LUT R77, R77, 0xff00, R82, 0xf8, !PT ;  /* 0x0000ff004d4d7812 */ /* 0x000fc800078ef852 */
[----:B------:R-:W-:-:S04]  /*11670*/  LOP3.LUT R77, R77, 0xff, R14, 0xf8, !PT ;  /* 0x000000ff4d4d7812 */ /* 0x000fc800078ef80e */
[----:B------:R-:W-:Y:S02]  /*11680*/  LOP3.LUT R77, R87, R77, R85, 0xfe, !PT ;  /* 0x0000004d574d7212 */ /* 0x000fe400078efe55 */
[----:B------:R-:W-:Y:S02]  /*11690*/  LOP3.LUT R87, R88, R84, R86, 0xfe, !PT ;  /* 0x0000005458577212 */ /* 0x000fe400078efe56 */
[----:B------:R-:W0:Y:S01]  /*116a0*/  LDC.64 R84, c[0x0][0x3b8] ;  /* 0x0000ee00ff547b82 */ /* 0x000e220000000a00 */
[----:B------:R-:W-:Y:S02]  /*116b0*/  LOP3.LUT R89, R77, R89, RZ, 0xfc, !PT ;  /* 0x000000594d597212 */ /* 0x000fe400078efcff */
[----:B------:R-:W-:Y:S01]  /*116c0*/  LOP3.LUT R88, R87, 0xff, R10, 0xf8, !PT ;  /* 0x000000ff57587812 */ /* 0x000fe200078ef80a */
[----:B0-----:R-:W-:-:S05]  /*116d0*/  IMAD.WIDE.U32 R84, R76, 0x8, R84 ;  /* 0x000000084c547825 */ /* 0x001fca00078e0054 */
[----:B------:R1:W-:Y:S02]  /*116e0*/  STG.E.64 desc[UR6][R84.64], R88 ;  /* 0x0000005854007986 */ /* 0x0003e4000c101b06 */
.L_x_11479:
[----:B------:R-:W-:Y:S01]  /*116f0*/  MOV R94, R78 ;  /* 0x0000004e005e7202 */ /* 0x000fe20000000f00 */
[----:B------:R-:W-:-:S07]  /*11700*/  VIADD R76, R76, 0x20 ;  /* 0x000000204c4c7836 */ /* 0x000fce0000000000 */
.L_x_11356:
[----:B------:R-:W-:Y:S05]  /*11710*/  BSYNC.RECONVERGENT B1 ;  /* 0x0000000000017941 */ /* 0x000fea0003800200 */
.L_x_11355:
        /* <DEDUP_REMOVED lines=45> */
.L_x_11485:
        /* <DEDUP_REMOVED lines=13> */
.L_x_11487:
[----:B------:R-:W-:Y:S05]  /*11ac0*/  BSYNC.RECONVERGENT B3 ;  /* 0x0000000000037941 */ /* 0x000fea0003800200 */
.L_x_11486:
        /* <DEDUP_REMOVED lines=48> */
.L_x_11484:
[----:B------:R-:W-:Y:S05]  /*11dd0*/  BSYNC.RECONVERGENT B2 ;  /* 0x0000000000027941 */ /* 0x000fea0003800200 */
.L_x_11483:
[----:B------:R-:W0:Y:S01]  /*11de0*/  LDC R87, c[0x0][0x404] ;  /* 0x00010100ff577b82 */ /* 0x000e220000000800 */
[----:B------:R-:W-:Y:S01]  /*11df0*/  ISETP.NE.AND P2, PT, R13, 0x1, PT ;  /* 0x000000010d00780c */ /* 0x000fe20003f45270 */
[----:B------:R-:W-:Y:S01]  /*11e00*/  HFMA2 R89, -RZ, RZ, 0.1171875, 0 ;  /* 0x2f800000ff597431 */ /* 0x000fe200000001ff */
        /* <DEDUP_REMOVED lines=19> */
.L_x_11490:
        /* <DEDUP_REMOVED lines=13> */
.L_x_11492:
[----:B------:R-:W-:Y:S05]  /*12010*/  BSYNC.RECONVERGENT B3 ;  /* 0x0000000000037941 */ /* 0x000fea0003800200 */
.L_x_11491:
        /* <DEDUP_REMOVED lines=47> */
[----:B------:R-:W-:-:S07]  /*12310*/  HFMA2 R14, -RZ, RZ, 0, 0 ;  /* 0x00000000ff0e7431 */ /* 0x000fce00000001ff */
.L_x_11489:
[----:B------:R-:W-:Y:S05]  /*12320*/  BSYNC.RECONVERGENT B2 ;  /* 0x0000000000027941 */ /* 0x000fea0003800200 */
.L_x_11488:
[----:B------:R-:W-:Y:S01]  /*12330*/  I2FP.F32.U32 R12, R12 ;  /* 0x0000000c000c7245 */ /* 0x000fe20000201000 */
[----:B------:R-:W-:Y:S01]  /*12340*/  HADD2.F32 R11, -RZ, R40.H0_H0 ;  /* 0x20000028ff0b7230 */ /* 0x000fe20000004100 */
[----:B------:R-:W-:Y:S01]  /*12350*/  BSSY.RECONVERGENT B2, `(.L_x_11493) ;  /* 0x0000053000027945 */ /* 0x000fe20003800200 */
[----:B------:R-:W-:Y:S02]  /*12360*/  IMAD.MOV.U32 R15, RZ, RZ, 0x2 ;  /* 0x00000002ff0f7424 */ /* 0x000fe400078e00ff */
[----:B------:R-:W-:Y:S01]  /*12370*/  FFMA.FTZ R12, R12, R89, 1.1641532182693481445e-10 ;  /* 0x2f0000000c0c7423 */ /* 0x000fe20000010059 */
[----:B--2---:R-:W-:Y:S01]  /*12380*/  FMUL.FTZ R68, R11, R88 ;  /* 0x000000580b447220 */ /* 0x004fe20000410000 */
        /* <DEDUP_REMOVED lines=17> */
.L_x_11495:
        /* <DEDUP_REMOVED lines=13> */
.L_x_11497:
[----:B------:R-:W-:Y:S05]  /*12570*/  BSYNC.RECONVERGENT B3 ;  /* 0x0000000000037941 */ /* 0x000fea0003800200 */
.L_x_11496:
        /* <DEDUP_REMOVED lines=47> */
[----:B------:R-:W-:-:S07]  /*12870*/  HFMA2 R15, -RZ, RZ, 0, 0 ;  /* 0x00000000ff0f7431 */ /* 0x000fce00000001ff */
.L_x_11494:
[----:B------:R-:W-:Y:S05]  /*12880*/  BSYNC.RECONVERGENT B2 ;  /* 0x0000000000027941 */ /* 0x000fea0003800200 */
.L_x_11493:
[----:B------:R-:W-:Y:S01]  /*12890*/  ISETP.NE.AND P2, PT, R15, 0x1, PT ;  /* 0x000000010f00780c */ /* 0x000fe20003f45270 */
[----:B------:R-:W-:Y:S01]  /*128a0*/  BSSY.RECONVERGENT B2, `(.L_x_11498) ;  /* 0x0000050000027945 */ /* 0x000fe20003800200 */
[----:B------:R-:W-:Y:S01]  /*128b0*/  I2FP.F32.U32 R12, R11 ;  /* 0x0000000b000c7245 */ /* 0x000fe20000201000 */
[----:B------:R-:W-:Y:S01]  /*128c0*/  HADD2.F32 R11, -RZ, R72.H1_H1 ;  /* 0x30000048ff0b7230 */ /* 0x000fe20000004100 */
        /* <DEDUP_REMOVED lines=15> */
.L_x_11500:
        /* <DEDUP_REMOVED lines=13> */
.L_x_11502:
[----:B------:R-:W-:Y:S05]  /*12a90*/  BSYNC.RECONVERGENT B3 ;  /* 0x0000000000037941 */ /* 0x000fea0003800200 */
.L_x_11501:
        /* <DEDUP_REMOVED lines=35> */
[----:B------:R-:W-:Y:S02]  /*12cd0*/  UIADD3 UR23, UPT, UPT, UR4, -0xe443238, URZ ;  /* 0xf1bbcdc804177890 */ /* 0x000fe4000fffe0ff */
[----:B------:R-:W-:Y:S01]  /*12ce0*/  HFMA2 R70, -RZ, RZ, 0, 0 ;  /* 0x00000000ff467431 */ /* 0x000fe200000001ff */
        /* <DEDUP_REMOVED lines=10> */
[----:B------:R-:W-:-:S07]  /*12d90*/  IMAD.MOV.U32 R78, RZ, RZ, R12 ;  /* 0x000000ffff4e7224 */ /* 0x000fce00078e000c */
.L_x_11499:
[----:B------:R-:W-:Y:S05]  /*12da0*/  BSYNC.RECONVERGENT B2 ;  /* 0x0000000000027941 */ /* 0x000fea0003800200 */
.L_x_11498:
        /* <DEDUP_REMOVED lines=24> */
.L_x_11505:
        /* <DEDUP_REMOVED lines=13> */
.L_x_11507:
[----:B------:R-:W-:Y:S05]  /*13000*/  BSYNC.RECONVERGENT B3 ;  /* 0x0000000000037941 */ /* 0x000fea0003800200 */
.L_x_11506:
        /* <DEDUP_REMOVED lines=44> */
[----:B------:R-:W-:-:S04]  /*132d0*/  LOP3.LUT R92, R84, R92, R91, 0x96, !PT ;  /* 0x0000005c545c7212 */ /* 0x000fc800078e965b */
[----:B------:R-:W-:Y:S02]  /*132e0*/  LOP3.LUT R93, R14, UR18, R13, 0x96, !PT ;  /* 0x000000120e5d7c12 */ /* 0x000fe4000f8e960d */
[----:B------:R-:W-:Y:S01]  /*132f0*/  MOV R13, R78 ;  /* 0x0000004e000d7202 */ /* 0x000fe20000000f00 */
[----:B------:R-:W-:-:S07]  /*13300*/  IMAD.MOV.U32 R78, RZ, RZ, R12 ;  /* 0x000000ffff4e7224 */ /* 0x000fce00078e000c */
.L_x_11504:
[----:B------:R-:W-:Y:S05]  /*13310*/  BSYNC.RECONVERGENT B2 ;  /* 0x0000000000027941 */ /* 0x000fea0003800200 */
.L_x_11503:
[----:B------:R-:W-:Y:S01]  /*13320*/  ISETP.NE.AND P2, PT, R15, 0x1, PT ;  /* 0x000000010f00780c */ /* 0x000fe20003f45270 */
[----:B------:R-:W-:Y:S01]  /*13330*/  BSSY.RECONVERGENT B2, `(.L_x_11508) ;  /* 0x0000050000027945 */ /* 0x000fe20003800200 */
[----:B------:R-:W-:Y:S01]  /*13340*/  I2FP.F32.U32 R12, R13 ;  /* 0x0000000d000c7245 */ /* 0x000fe20000201000 */
[----:B------:R-:W-:Y:S02]  /*13350*/  HADD2.F32 R13, -RZ, R73.H0_H0 ;  /* 0x20000049ff0d7230 */ /* 0x000fe40000004100 */
        /* <DEDUP_REMOVED lines=15> */
.L_x_11510:
        /* <DEDUP_REMOVED lines=13> */
.L_x_11512:
[----:B------:R-:W-:Y:S05]  /*13520*/  BSYNC.RECONVERGENT B3 ;  /* 0x0000000000037941 */ /* 0x000fea0003800200 */
.L_x_11511:
        /* <DEDUP_REMOVED lines=47> */
[----:B------:R-:W-:-:S07]  /*13820*/  HFMA2 R71, -RZ, RZ, 0, 0 ;  /* 0x00000000ff477431 */ /* 0x000fce00000001ff */
.L_x_11509:
[----:B------:R-:W-:Y:S05]  /*13830*/  BSYNC.RECONVERGENT B2 ;  /* 0x0000000000027941 */ /* 0x000fea0003800200 */
.L_x_11508:
        /* <DEDUP_REMOVED lines=23> */
.L_x_11515:
        /* <DEDUP_REMOVED lines=13> */
.L_x_11517:
[----:B------:R-:W-:Y:S05]  /*13a80*/  BSYNC.RECONVERGENT B3 ;  /* 0x0000000000037941 */ /* 0x000fea0003800200 */
.L_x_11516:
[----:B------:R-:W-:Y:S01]  /*13a90*/  LOP3.LUT R90, R7, UR5, R15, 0x96, !PT ;  /* 0x00000005075a7c12 */ /* 0x000fe2000f8e960f */
[----:B------:R-:W-:Y:S01]  /*13aa0*/  IMAD.WIDE.U32 R92, R2, -0x326172a9, RZ ;  /* 0xcd9e8d57025c7825 */ /* 0x000fe200078e00ff */
[----:B------:R-:W-:-:S03]  /*13ab0*/  UIADD3 UR23, UPT, UPT, UR4, -0x61c88647, URZ ;  /* 0x9e3779b904177890 */ /* 0x000fc6000fffe0ff */
[----:B------:R-:W-:Y:S01]  /*13ac0*/  HFMA2 R72, -RZ, RZ, 0, 0 ;  /* 0x00000000ff487431 */ /* 0x000fe200000001ff */
[----:B------:R-:W-:Y:S01]  /*13ad0*/  MOV R13, R78 ;  /* 0x0000004e000d7202 */ /* 0x000fe20000000f00 */
        /* <DEDUP_REMOVED lines=34> */
[----:B------:R-:W-:-:S05]  /*13d00*/  IMAD.WIDE.U32 R14, R15, -0x2daee0ad, RZ ;  /* 0xd2511f530f0e7825 */ /* 0x000fca00078e00ff */
[----:B------:R-:W-:Y:S01]  /*13d10*/  LOP3.LUT R91, R79, R92, R15, 0x96, !PT ;  /* 0x0000005c4f5b7212 */ /* 0x000fe200078e960f */
[----:B------:R-:W-:-:S05]  /*13d20*/  IMAD.WIDE.U32 R92, R93, -0x326172a9, RZ ;  /* 0xcd9e8d575d5c7825 */ /* 0x000fca00078e00ff */
[----:B------:R-:W-:Y:S01]  /*13d30*/  LOP3.LUT R94, R90, UR23, R93, 0x96, !PT ;  /* 0x000000175a5e7c12 */ /* 0x000fe2000f8e965d */
[----:B------:R-:W-:-:S04]  /*13d40*/  IMAD.WIDE.U32 R90, R91, -0x326172a9, RZ ;  /* 0xcd9e8d575b5a7825 */ /* 0x000fc800078e00ff */
[----:B------:R-:W-:Y:S01]  /*13d50*/  IMAD.WIDE.U32 R94, R94, -0x2daee0ad, RZ ;  /* 0xd2511f535e5e7825 */ /* 0x000fe200078e00ff */
[----:B------:R-:W-:-:S03]  /*13d60*/  LOP3.LUT R92, R84, R92, R91, 0x96, !PT ;  /* 0x0000005c545c7212 */ /* 0x000fc600078e965b */
[----:B------:R-:W-:Y:S01]  /*13d70*/  IMAD.MOV.U32 R78, RZ, RZ, R94 ;  /* 0x000000ffff4e7224 */ /* 0x000fe200078e005e */
[----:B------:R-:W-:-:S07]  /*13d80*/  LOP3.LUT R93, R14, UR18, R95, 0x96, !PT ;  /* 0x000000120e5d7c12 */ /* 0x000fce000f8e965f */
.L_x_11514:
[----:B------:R-:W-:Y:S05]  /*13d90*/  BSYNC.RECONVERGENT B2 ;  /* 0x0000000000027941 */ /* 0x000fea0003800200 */
.L_x_11513:
        /* <DEDUP_REMOVED lines=19> */
.L_x_11520:
        /* <DEDUP_REMOVED lines=13> */
.L_x_11522:
[----:B------:R-:W-:Y:S05]  /*13fa0*/  BSYNC.RECONVERGENT B3 ;  /* 0x0000000000037941 */ /* 0x000fea0003800200 */
.L_x_11521:
        /* <DEDUP_REMOVED lines=48> */
.L_x_11519:
[----:B------:R-:W-:Y:S05]  /*142b0*/  BSYNC.RECONVERGENT B2 ;  /* 0x0000000000027941 */ /* 0x000fea0003800200 */
.L_x_11518:
        /* <DEDUP_REMOVED lines=12> */
[----:B------:R-:W-:Y:S01]  /*14380*/  IMAD.MOV.U32 R72, RZ, RZ, 0x2 ;  /* 0x00000002ff487424 */ /* 0x000fe200078e00ff */
[----:B------:R-:W-:Y:S01]  /*14390*/  MOV R15, R90 ;  /* 0x0000005a000f7202 */ /* 0x000fe20000000f00 */
        /* <DEDUP_REMOVED lines=10> */
.L_x_11525:
        /* <DEDUP_REMOVED lines=13> */
.L_x_11527:
[----:B------:R-:W-:Y:S05]  /*14510*/  BSYNC.RECONVERGENT B3 ;  /* 0x0000000000037941 */ /* 0x000fea0003800200 */
.L_x_11526:
        /* <DEDUP_REMOVED lines=45> */
[----:B------:R-:W-:Y:S01]  /*147f0*/  HFMA2 R72, -RZ, RZ, 0, 0 ;  /* 0x00000000ff487431 */ /* 0x000fe200000001ff */
[----:B------:R-:W-:Y:S01]  /*14800*/  MOV R15, R78 ;  /* 0x0000004e000f7202 */ /* 0x000fe20000000f00 */
[----:B------:R-:W-:-:S07]  /*14810*/  IMAD.MOV.U32 R78, RZ, RZ, R14 ;  /* 0x000000ffff4e7224 */ /* 0x000fce00078e000e */
.L_x_11524:
[----:B------:R-:W-:Y:S05]  /*14820*/  BSYNC.RECONVERGENT B2 ;  /* 0x0000000000027941 */ /* 0x000fea0003800200 */
.L_x_11523:
        /* <DEDUP_REMOVED lines=18> */
.L_x_11530:
        /* <DEDUP_REMOVED lines=13> */
.L_x_11532:
[----:B------:R-:W-:Y:S05]  /*14a20*/  BSYNC.RECONVERGENT B3 ;  /* 0x0000000000037941 */ /* 0x000fea0003800200 */
.L_x_11531:
        /* <DEDUP_REMOVED lines=48> */
.L_x_11529:
[----:B------:R-:W-:Y:S05]  /*14d30*/  BSYNC.RECONVERGENT B2 ;  /* 0x0000000000027941 */ /* 0x000fea0003800200 */
.L_x_11528:
        /* <DEDUP_REMOVED lines=23> */
.L_x_11535:
        /* <DEDUP_REMOVED lines=13> */
.L_x_11537:
[----:B------:R-:W-:Y:S05]  /*14f80*/  BSYNC.RECONVERGENT B3 ;  /* 0x0000000000037941 */ /* 0x000fea0003800200 */
.L_x_11536:
        /* <DEDUP_REMOVED lines=48> */
.L_x_11534:
[----:B------:R-:W-:Y:S05]  /*15290*/  BSYNC.RECONVERGENT B2 ;  /* 0x0000000000027941 */ /* 0x000fea0003800200 */
.L_x_11533:
        /* <DEDUP_REMOVED lines=18> */
.L_x_11540:
        /* <DEDUP_REMOVED lines=13> */
.L_x_11542:
[----:B------:R-:W-:Y:S05]  /*15490*/  BSYNC.RECONVERGENT B3 ;  /* 0x0000000000037941 */ /* 0x000fea0003800200 */
.L_x_11541:
        /* <DEDUP_REMOVED lines=46> */
[----:B------:R-:W-:Y:S01]  /*15780*/  HFMA2 R94, -RZ, RZ, 0, 0 ;  /* 0x00000000ff5e7431 */ /* 0x000fe200000001ff */
[----:B------:R-:W-:-:S07]  /*15790*/  LOP3.LUT R92, R84, R92, R91, 0x96, !PT ;  /* 0x0000005c545c7212 */ /* 0x000fce00078e965b */
.L_x_11539:
[----:B------:R-:W-:Y:S05]  /*157a0*/  BSYNC.RECONVERGENT B2 ;  /* 0x0000000000027941 */ /* 0x000fea0003800200 */
.L_x_11538:
        /* <DEDUP_REMOVED lines=24> */
.L_x_11545:
        /* <DEDUP_REMOVED lines=13> */
.L_x_11547:
[----:B------:R-:W-:Y:S05]  /*15a00*/  BSYNC.RECONVERGENT B3 ;  /* 0x0000000000037941 */ /* 0x000fea0003800200 */
.L_x_11546:
        /* <DEDUP_REMOVED lines=41> */
[----:B------:R-:W-:Y:S01]  /*15ca0*/  HFMA2 R95, -RZ, RZ, 0, 0 ;  /* 0x00000000ff5f7431 */ /* 0x000fe200000001ff */
[----:B------:R-:W-:-:S05]  /*15cb0*/  LOP3.LUT R90, R90, UR23, R93, 0x96, !PT ;  /* 0x000000175a5a7c12 */ /* 0x000fca000f8e965d */
[----:B------:R-:W-:-:S04]  /*15cc0*/  IMAD.WIDE.U32 R90, R90, -0x2daee0ad, RZ ;  /* 0xd2511f535a5a7825 */ /* 0x000fc800078e00ff */
[----:B------:R-:W-:Y:S01]  /*15cd0*/  IMAD.MOV.U32 R78, RZ, RZ, R90 ;  /* 0x000000ffff4e7224 */ /* 0x000fe200078e005a */
[----:B------:R-:W-:Y:S01]  /*15ce0*/  LOP3.LUT R93, R94, UR18, R91, 0x96, !PT ;  /* 0x000000125e5d7c12 */ /* 0x000fe2000f8e965b */
[----:B------:R-:W-:-:S05]  /*15cf0*/  IMAD.WIDE.U32 R90, R80, -0x326172a9, RZ ;  /* 0xcd9e8d57505a7825 */ /* 0x000fca00078e00ff */
[----:B------:R-:W-:-:S07]  /*15d00*/  LOP3.LUT R92, R84, R92, R91, 0x96, !PT ;  /* 0x0000005c545c7212 */ /* 0x000fce00078e965b */
.L_x_11544:
[----:B------:R-:W-:Y:S05]  /*15d10*/  BSYNC.RECONVERGENT B2 ;  /* 0x0000000000027941 */ /* 0x000fea0003800200 */
.L_x_11543:
[----:B------:R-:W-:Y:S01]  /*15d20*/  ISETP.NE.AND P5, PT, R95, 0x1, PT ;  /* 0x000000015f00780c */ /* 0x000fe20003fa5270 */
[----:B------:R-:W-:Y:S01]  /*15d30*/  HADD2.F32 R91, -RZ, R75.H0_H0 ;  /* 0x2000004bff5b7230 */ /* 0x000fe20000004100 */
[----:B------:R-:W-:Y:S01]  /*15d40*/  I2FP.F32.U32 R74, R74 ;  /* 0x0000004a004a7245 */ /* 0x000fe20000201000 */
[----:B------:R-:W-:Y:S01]  /*15d50*/  BSSY.RECONVERGENT B2, `(.L_x_11548) ;  /* 0x000004d000027945 */ /* 0x000fe20003800200 */
[----:B------:R-:W-:-:S03]  /*15d60*/  IMAD.MOV.U32 R94, RZ, RZ, 0x2 ;  /* 0x00000002ff5e7424 */ /* 0x000fc600078e00ff */
[----:B------:R-:W-:Y:S01]  /*15d70*/  FFMA.FTZ R80, R74, R89, 1.1641532182693481445e-10 ;  /* 0x2f0000004a507423 */ /* 0x000fe20000010059 */
[----:B------:R-:W-:-:S04]  /*15d80*/  FMUL.FTZ R74, R91, R88 ;  /* 0x000000585b4a7220 */ /* 0x000fc80000410000 */
        /* <DEDUP_REMOVED lines=11> */
.L_x_11550:
        /* <DEDUP_REMOVED lines=12> */
.L_x_11552:
[----:B------:R-:W-:Y:S05]  /*15f00*/  BSYNC.RECONVERGENT B3 ;  /* 0x0000000000037941 */ /* 0x000fea0003800200 */
.L_x_11551:
        /* <DEDUP_REMOVED lines=49> */
.L_x_11549:
[----:B------:R-:W-:Y:S05]  /*16220*/  BSYNC.RECONVERGENT B2 ;  /* 0x0000000000027941 */ /* 0x000fea0003800200 */
.L_x_11548:
[----:B------:R-:W-:Y:S01]  /*16230*/  I2FP.F32.U32 R80, R80 ;  /* 0x0000005000507245 */ /* 0x000fe20000201000 */
[----:B------:R-:W-:Y:S01]  /*16240*/  HADD2.F32 R91, -RZ, R43.H0_H0 ;  /* 0x2000002bff5b7230 */ /* 0x000fe20000004100 */
[----:B------:R-:W-:Y:S01]  /*16250*/  BSSY.RECONVERGENT B2, `(.L_x_11553) ;  /* 0x0000053000027945 */ /* 0x000fe20003800200 */
[----:B------:R-:W-:Y:S01]  /*16260*/  IMAD.MOV.U32 R99, RZ, RZ, 0x2 ;  /* 0x00000002ff637424 */ /* 0x000fe200078e00ff */
[----:B------:R-:W-:Y:S01]  /*16270*/  MOV R95, R90 ;  /* 0x0000005a005f7202 */ /* 0x000fe20000000f00 */
[----:B------:R-:W-:-:S05]  /*16280*/  FFMA.FTZ R80, R80, R89, 1.1641532182693481445e-10 ;  /* 0x2f00000050507423 */ /* 0x000fca0000010059 */
        /* <DEDUP_REMOVED lines=17> */
.L_x_11555:
        /* <DEDUP_REMOVED lines=12> */
.L_x_11557:
[----:B------:R-:W-:Y:S05]  /*16460*/  BSYNC.RECONVERGENT B3 ;  /* 0x0000000000037941 */ /* 0x000fea0003800200 */
.L_x_11556:
        /* <DEDUP_REMOVED lines=47> */
[----:B------:R-:W-:Y:S01]  /*16760*/  IMAD.MOV.U32 R78, RZ, RZ, R94 ;  /* 0x000000ffff4e7224 */ /* 0x000fe200078e005e */
[----:B------:R-:W-:-:S07]  /*16770*/  LOP3.LUT R92, R84, R92, R91, 0x96, !PT ;  /* 0x0000005c545c7212 */ /* 0x000fce00078e965b */
.L_x_11554:
[----:B------:R-:W-:Y:S05]  /*16780*/  BSYNC.RECONVERGENT B2 ;  /* 0x0000000000027941 */ /* 0x000fea0003800200 */
.L_x_11553:
        /* <DEDUP_REMOVED lines=18> */
.L_x_11560:
[----:B------:R-:W-:Y:S01]  /*168b0*/  VIADD R5, R5, 0x1 ;  /* 0x0000000105057836 */ /* 0x000fe20000000000 */
[----:B------:R-:W-:Y:S04]  /*168c0*/  BSSY.RECONVERGENT B3, `(.L_x_11561) ;  /* 0x000000d000037945 */ /* 0x000fe80003800200 */
[----:B------:R-:W-:-:S13]  /*168d0*/  ISETP.NE.AND P6, PT, R5, RZ, PT ;  /* 0x000000ff0500720c */ /* 0x000fda0003fc5270 */
[----:B------:R-:W-:Y:S05]  /*168e0*/  @P6 BRA `(.L_x_11562) ;  /* 0x0000000000286947 */ /* 0x000fea0003800000 */
[----:B------:R-:W-:Y:S02]  /*168f0*/  IADD3 R6, PT, PT, R6, 0x1, RZ ;  /* 0x0000000106067810 */ /* 0x000fe40007ffe0ff */
[----:B------:R-:W-:Y:S02]  /*16900*/  P2R R90, PR, RZ, 0x1 ;  /* 0x00000001ff5a7803 */ /* 0x000fe40000000000 */
        /* <DEDUP_REMOVED lines=8> */
.L_x_11562:
[----:B------:R-:W-:Y:S05]  /*16990*/  BSYNC.RECONVERGENT B3 ;  /* 0x0000000000037941 */ /* 0x000fea0003800200 */
.L_x_11561:
        /* <DEDUP_REMOVED lines=33> */
[----:B------:R-:W-:-:S04]  /*16bb0*/  IMAD.WIDE.U32 R90, R91, -0x2daee0ad, RZ ;  /* 0xd2511f535b5a7825 */ /* 0x000fc800078e00ff */
[----:B------:R-:W-:Y:S01]  /*16bc0*/  IMAD.WIDE.U32 R100, R100, -0x326172a9, RZ ;  /* 0xcd9e8d5764647825 */ /* 0x000fe200078e00ff */
[----:B------:R-:W-:-:S04]  /*16bd0*/  LOP3.LUT R93, R86, R94, R91, 0x96, !PT ;  /* 0x0000005e565d7212 */ /* 0x000fc800078e965b */
[----:B------:R-:W-:Y:S01]  /*16be0*/  LOP3.LUT R94, R92, UR23, R101, 0x96, !PT ;  /* 0x000000175c5e7c12 */ /* 0x000fe2000f8e9665 */
[----:B------:R-:W-:Y:S01]  /*16bf0*/  UIADD3 UR23, UPT, UPT, UR4, -0xe443238, URZ ;  /* 0xf1bbcdc804177890 */ /* 0x000fe2000fffe0ff */
[----:B------:R-:W-:-:S04]  /*16c00*/  IMAD.WIDE.U32 R92, R93, -0x326172a9, RZ ;  /* 0xcd9e8d575d5c7825 */ /* 0x000fc800078e00ff */
[----:B------:R-:W-:Y:S01]  /*16c10*/  IMAD.WIDE.U32 R94, R94, -0x2daee0ad, RZ ;  /* 0xd2511f535e5e7825 */ /* 0x000fe200078e00ff */
[----:B------:R-:W-:-:S04]  /*16c20*/  LOP3.LUT R85, R100, UR23, R93, 0x96, !PT ;  /* 0x0000001764557c12 */ /* 0x000fc8000f8e965d */
[----:B------:R-:W-:-:S05]  /*16c30*/  LOP3.LUT R90, R79, R90, R95, 0x96, !PT ;  /* 0x0000005a4f5a7212 */ /* 0x000fca00078e965f */
[----:B------:R-:W-:-:S05]  /*16c40*/  IMAD.WIDE.U32 R90, R90, -0x326172a9, RZ ;  /* 0xcd9e8d575a5a7825 */ /* 0x000fca00078e00ff */
[----:B------:R-:W-:Y:S01]  /*16c50*/  LOP3.LUT R92, R84, R92, R91, 0x96, !PT ;  /* 0x0000005c545c7212 */ /* 0x000fe200078e965b */
[----:B------:R-:W-:-:S04]  /*16c60*/  IMAD.WIDE.U32 R84, R85, -0x2daee0ad, RZ ;  /* 0xd2511f5355547825 */ /* 0x000fc800078e00ff */
[----:B------:R-:W-:Y:S01]  /*16c70*/  HFMA2 R91, -RZ, RZ, 0, 0 ;  /* 0x00000000ff5b7431 */ /* 0x000fe200000001ff */
[----:B------:R-:W-:Y:S02]  /*16c80*/  LOP3.LUT R93, R94, UR18, R85, 0x96, !PT ;  /* 0x000000125e5d7c12 */ /* 0x000fe4000f8e9655 */
[----:B------:R-:W-:Y:S01]  /*16c90*/  MOV R94, R78 ;  /* 0x0000004e005e7202 */ /* 0x000fe20000000f00 */
[----:B------:R-:W-:-:S07]  /*16ca0*/  IMAD.MOV.U32 R78, RZ, RZ, R84 ;  /* 0x000000ffff4e7224 */ /* 0x000fce00078e0054 */
.L_x_11559:
[----:B------:R-:W-:Y:S05]  /*16cb0*/  BSYNC.RECONVERGENT B2 ;  /* 0x0000000000027941 */ /* 0x000fea0003800200 */
.L_x_11558:
[----:B------:R-:W-:Y:S01]  /*16cc0*/  I2FP.F32.U32 R84, R94 ;  /* 0x0000005e00547245 */ /* 0x000fe20000201000 */
[----:B------:R-:W-:-:S04]  /*16cd0*/  HADD2.F32 R79, -RZ, R43.H1_H1 ;  /* 0x3000002bff4f7230 */ /* 0x000fc80000004100 */
[----:B------:R-:W-:Y:S01]  /*16ce0*/  FFMA.FTZ R84, R84, R89, 1.1641532182693481445e-10 ;  /* 0x2f00000054547423 */ /* 0x000fe20000010059 */
[----:B------:R-:W-:-:S04]  /*16cf0*/  FMUL.FTZ R79, R79, R88 ;  /* 0x000000584f4f7220 */ /* 0x000fc80000410000 */
[----:B------:R-:W-:Y:S02]  /*16d00*/  FSETP.GTU.FTZ.AND P6, PT, R84, R87, PT ;  /* 0x000000575400720b */ /* 0x000fe40003fdc000 */
[----:B------:R-:W-:Y:S02]  /*16d10*/  FSEL R84, R75, RZ, P5 ;  /* 0x000000ff4b547208 */ /* 0x000fe40002800000 */
[----:B------:R-:W-:Y:S02]  /*16d20*/  FSEL R79, R79, RZ, !P6 ;  /* 0x000000ff4f4f7208 */ /* 0x000fe40007000000 */
[----:B------:R-:W-:-:S03]  /*16d30*/  SEL R83, RZ, 0x1, P6 ;  /* 0x00000001ff537807 */ /* 0x000fc60003000000 */
[----:B------:R-:W-:-:S04]  /*16d40*/  FADD.FTZ R75, R79, R84 ;  /* 0x000000544f4b7221 */ /* 0x000fc80000010000 */
[----:B------:R-:W-:Y:S01]  /*16d50*/  @P1 FADD.FTZ R75, R51, R75 ;  /* 0x0000004b334b1221 */ /* 0x000fe20000010000 */
[----:B------:R-:W-:Y:S06]  /*16d60*/  BRA `(.L_x_11563) ;  /* 0x0000002c00447947 */ /* 0x000fec0003800000 */
.L_x_11482:
        /* <DEDUP_REMOVED lines=16> */
.L_x_11566:
        /* <DEDUP_REMOVED lines=13> */
.L_x_11568:
[----:B------:R-:W-:Y:S05]  /*16f40*/  BSYNC.RECONVERGENT B3 ;  /* 0x0000000000037941 */ /* 0x000fea0003800200 */
.L_x_11567:
        /* <DEDUP_REMOVED lines=36> */
[----:B------:R-:W-:Y:S02]  /*17190*/  HFMA2 R71, -RZ, RZ, 0, 0 ;  /* 0x00000000ff477431 */ /* 0x000fe400000001ff */
        /* <DEDUP_REMOVED lines=15> */
.L_x_11565:
[----:B------:R-:W-:Y:S05]  /*17290*/  BSYNC.RECONVERGENT B2 ;  /* 0x0000000000027941 */ /* 0x000fea0003800200 */
.L_x_11564:
[----:B------:R-:W0:Y:S01]  /*172a0*/  LDC R79, c[0x0][0x404] ;  /* 0x00010100ff4f7b82 */ /* 0x000e220000000800 */
[----:B------:R-:W-:Y:S01]  /*172b0*/  ISETP.NE.AND P2, PT, R71, 0x1, PT ;  /* 0x000000014700780c */ /* 0x000fe20003f45270 */
[----:B------:R-:W-:Y:S01]  /*172c0*/  BSSY.RECONVERGENT B2, `(.L_x_11569) ;  /* 0x0000055000027945 */ /* 0x000fe20003800200 */
[----:B------:R-:W-:Y:S01]  /*172d0*/  I2FP.F32.U32 R69, R68 ;  /* 0x0000004400457245 */ /* 0x000fe20000201000 */
[----:B------:R-:W-:Y:S01]  /*172e0*/  IMAD.MOV.U32 R68, RZ, RZ, 0x2f800000 ;  /* 0x2f800000ff447424 */ /* 0x000fe200078e00ff */
[----:B------:R-:W-:-:S03]  /*172f0*/  MOV R84, 0x2 ;  /* 0x0000000200547802 */ /* 0x000fc60000000f00 */
[----:B------:R-:W-:Y:S01]  /*17300*/  FFMA.FTZ R70, R69, R68, 1.1641532182693481445e-10 ;  /* 0x2f00000045467423 */ /* 0x000fe20000010044 */
[----:B-----5:R-:W-:-:S04]  /*17310*/  HADD2.F32 R69, -RZ, R72.H0_H0 ;  /* 0x20000048ff457230 */ /* 0x020fc80000004100 */
        /* <DEDUP_REMOVED lines=12> */
.L_x_11571:
        /* <DEDUP_REMOVED lines=13> */
.L_x_11573:
[----:B------:R-:W-:Y:S05]  /*174b0*/  BSYNC.RECONVERGENT B3 ;  /* 0x0000000000037941 */ /* 0x000fea0003800200 */
.L_x_11572:
        /* <DEDUP_REMOVED lines=51> */
[----:B------:R-:W-:Y:S01]  /*177f0*/  MOV R78, R84 ;  /* 0x00000054004e7202 */ /* 0x000fe20000000f00 */
[----:B------:R-:W-:-:S07]  /*17800*/  IMAD.MOV.U32 R84, RZ, RZ, RZ ;  /* 0x000000ffff547224 */ /* 0x000fce00078e00ff */
.L_x_11570:
[----:B------:R-:W-:Y:S05]  /*17810*/  BSYNC.RECONVERGENT B2 ;  /* 0x0000000000027941 */ /* 0x000fea0003800200 */
.L_x_11569:
        /* <DEDUP_REMOVED lines=18> */
.L_x_11576:
        /* <DEDUP_REMOVED lines=13> */
.L_x_11578:
[----:B------:R-:W-:Y:S05]  /*17a10*/  BSYNC.RECONVERGENT B3 ;  /* 0x0000000000037941 */ /* 0x000fea0003800200 */
.L_x_11577:
        /* <DEDUP_REMOVED lines=53> */
.L_x_11575:
[----:B------:R-:W-:Y:S05]  /*17d70*/  BSYNC.RECONVERGENT B2 ;  /* 0x0000000000027941 */ /* 0x000fea0003800200 */
.L_x_11574:
        /* <DEDUP_REMOVED lines=18> */
.L_x_11581:
        /* <DEDUP_REMOVED lines=13> */
.L_x_11583:
[----:B------:R-:W-:Y:S05]  /*17f70*/  BSYNC.RECONVERGENT B3 ;  /* 0x0000000000037941 */ /* 0x000fea0003800200 */
.L_x_11582:
        /* <DEDUP_REMOVED lines=53> */
.L_x_11580:
[----:B------:R-:W-:Y:S05]  /*182d0*/  BSYNC.RECONVERGENT B2 ;  /* 0x0000000000027941 */ /* 0x000fea0003800200 */
.L_x_11579:
        /* <DEDUP_REMOVED lines=18> */
.L_x_11586:
        /* <DEDUP_REMOVED lines=13> */
.L_x_11588:
[----:B------:R-:W-:Y:S05]  /*184d0*/  BSYNC.RECONVERGENT B3 ;  /* 0x0000000000037941 */ /* 0x000fea0003800200 */
.L_x_11587:
        /* <DEDUP_REMOVED lines=45> */
[----:B------:R-:W-:Y:S02]  /*187b0*/  IMAD.MOV.U32 R87, RZ, RZ, RZ ;  /* 0x000000ffff577224 */ /* 0x000fe400078e00ff */
[----:B------:R-:W-:Y:S02]  /*187c0*/  IMAD.WIDE.U32 R90, R90, -0x326172a9, RZ ;  /* 0xcd9e8d575a5a7825 */ /* 0x000fe400078e00ff */
[----:B------:R-:W-:Y:S01]  /*187d0*/  LOP3.LUT R84, R84, UR23, R93, 0x96, !PT ;  /* 0x0000001754547c12 */ /* 0x000fe2000f8e965d */
[----:B------:R-:W-:-:S04]  /*187e0*/  UIADD3 UR23, UPT, UPT, UR4, -0x700cb87f, URZ ;  /* 0x8ff3478104177890 */ /* 0x000fc8000fffe0ff */
[----:B------:R-:W-:Y:S02]  /*187f0*/  IMAD.WIDE.U32 R84, R84, -0x2daee0ad, RZ ;  /* 0xd2511f5354547825 */ /* 0x000fe400078e00ff */
[----:B------:R-:W-:-:S03]  /*18800*/  LOP3.LUT R92, R92, UR23, R91, 0x96, !PT ;  /* 0x000000175c5c7c12 */ /* 0x000fc6000f8e965b */
[----:B------:R-:W-:Y:S02]  /*18810*/  LOP3.LUT R93, R86, UR18, R85, 0x96, !PT ;  /* 0x00000012565d7c12 */ /* 0x000fe4000f8e9655 */
[----:B------:R-:W-:-:S07]  /*18820*/  MOV R78, R84 ;  /* 0x00000054004e7202 */ /* 0x000fce0000000f00 */
.L_x_11585:
[----:B------:R-:W-:Y:S05]  /*18830*/  BSYNC.RECONVERGENT B2 ;  /* 0x0000000000027941 */ /* 0x000fea0003800200 */
.L_x_11584:
[----:B------:R-:W-:Y:S01]  /*18840*/  ISETP.NE.AND P3, PT, R87, 0x1, PT ;  /* 0x000000015700780c */ /* 0x000fe20003f65270 */
[----:B------:R-:W-:Y:S01]  /*18850*/  BSSY.RECONVERGENT B2, `(.L_x_11589) ;  /* 0x0000053000027945 */ /* 0x000fe20003800200 */
[----:B------:R-:W-:Y:S01]  /*18860*/  I2FP.F32.U32 R71, R71 ;  /* 0x0000004700477245 */ /* 0x000fe20000201000 */
[----:B------:R-:W-:Y:S02]  /*18870*/  HFMA2 R86, -RZ, RZ, 0, 1.1920928955078125e-07 ;  /* 0x00000002ff567431 */ /* 0x000fe400000001ff */
        /* <DEDUP_REMOVED lines=13> */
.L_x_11591:
        /* <DEDUP_REMOVED lines=13> */
.L_x_11593:
[----:B------:R-:W-:Y:S05]  /*18a20*/  BSYNC.RECONVERGENT B3 ;  /* 0x0000000000037941 */ /* 0x000fea0003800200 */
.L_x_11592:
        /* <DEDUP_REMOVED lines=53> */
.L_x_11590:
[----:B------:R-:W-:Y:S05]  /*18d80*/  BSYNC.RECONVERGENT B2 ;  /* 0x0000000000027941 */ /* 0x000fea0003800200 */
.L_x_11589:
[----:B------:R-:W-:Y:S01]  /*18d90*/  ISETP.NE.AND P4, PT, R86, 0x1, PT ;  /* 0x000000015600780c */ /* 0x000fe20003f85270 */
[----:B------:R-:W-:Y:S01]  /*18da0*/  BSSY.RECONVERGENT B2, `(.L_x_11594) ;  /* 0x0000053000027945 */ /* 0x000fe20003800200 */
[----:B------:R-:W-:Y:S01]  /*18db0*/  I2FP.F32.U32 R85, R85 ;  /* 0x0000005500557245 */ /* 0x000fe20000201000 */
[----:B------:R-:W-:Y:S02]  /*18dc0*/  HFMA2 R87, -RZ, RZ, 0, 1.1920928955078125e-07 ;  /* 0x00000002ff577431 */ /* 0x000fe400000001ff */
[----:B------:R-:W-:Y:S02]  /*18dd0*/  HADD2.F32 R74, -RZ, R74.H1_H1 ;  /* 0x3000004aff4a7230 */ /* 0x000fe40000004100 */
        /* <DEDUP_REMOVED lines=12> */
.L_x_11596:
        /* <DEDUP_REMOVED lines=13> */
.L_x_11598:
[----:B------:R-:W-:Y:S05]  /*18f70*/  BSYNC.RECONVERGENT B3 ;  /* 0x0000000000037941 */ /* 0x000fea0003800200 */
.L_x_11597:
        /* <DEDUP_REMOVED lines=50> */
[----:B------:R-:W-:Y:S01]  /*192a0*/  LOP3.LUT R93, R86, UR18, R85, 0x96, !PT ;  /* 0x00000012565d7c12 */ /* 0x000fe2000f8e9655 */
[----:B------:R-:W-:Y:S01]  /*192b0*/  IMAD.MOV.U32 R85, RZ, RZ, R78 ;  /* 0x000000ffff557224 */ /* 0x000fe200078e004e */
[----:B------:R-:W-:-:S07]  /*192c0*/  MOV R78, R84 ;  /* 0x00000054004e7202 */ /* 0x000fce0000000f00 */
.L_x_11595:
[----:B------:R-:W-:Y:S05]  /*192d0*/  BSYNC.RECONVERGENT B2 ;  /* 0x0000000000027941 */ /* 0x000fea0003800200 */
.L_x_11594:
        /* <DEDUP_REMOVED lines=17> */
.L_x_11601:
        /* <DEDUP_REMOVED lines=13> */
.L_x_11603:
[----:B------:R-:W-:Y:S05]  /*194c0*/  BSYNC.RECONVERGENT B3 ;  /* 0x0000000000037941 */ /* 0x000fea0003800200 */
.L_x_11602:
        /* <DEDUP_REMOVED lines=53> */
.L_x_11600:
[----:B------:R-:W-:Y:S05]  /*19820*/  BSYNC.RECONVERGENT B2 ;  /* 0x0000000000027941 */ /* 0x000fea0003800200 */
.L_x_11599:
[----:B------:R-:W-:Y:S01]  /*19830*/  I2FP.F32.U32 R85, R85 ;  /* 0x0000005500557245 */ /* 0x000fe20000201000 */
[----:B------:R-:W-:Y:S01]  /*19840*/  FMUL.FTZ R69, R69, UR19 ;  /* 0x0000001345457c20 */ /* 0x000fe20008410000 */
[----:B------:R-:W-:Y:S01]  /*19850*/  P2R R86, PR, RZ, 0x2 ;  /* 0x00000002ff567803 */ /* 0x000fe20000000000 */
[----:B------:R-:W-:Y:S01]  /*19860*/  FMUL.FTZ R72, R72, UR19 ;  /* 0x0000001348487c20 */ /* 0x000fe20008410000 */
[----:B------:R-:W-:Y:S01]  /*19870*/  ISETP.NE.AND P1, PT, R77, RZ, PT ;  /* 0x000000ff4d00720c */ /* 0x000fe20003f25270 */
[----:B------:R-:W-:Y:S01]  /*19880*/  FFMA.FTZ R84, R85, R68, 1.1641532182693481445e-10 ;  /* 0x2f00000055547423 */ /* 0x000fe20000010044 */
[----:B------:R-:W-:Y:S01]  /*19890*/  FMUL.FTZ R68, R74, UR19 ;  /* 0x000000134a447c20 */ /* 0x000fe20008410000 */
[----:B------:R-:W-:Y:S01]  /*198a0*/  P2R R87, PR, RZ, 0x1 ;  /* 0x00000001ff577803 */ /* 0x000fe20000000000 */
[----:B------:R-:W-:Y:S01]  /*198b0*/  HADD2.F32 R85, -RZ, R75.H1_H1 ;  /* 0x3000004bff557230 */ /* 0x000fe20000004100 */
        /* <DEDUP_REMOVED lines=28> */
.L_x_11563:
        /* <DEDUP_REMOVED lines=12> */
[----:B------:R-:W-:Y:S02]  /*19b40*/  SEL R77, RZ, 0x100, !P6 ;  /* 0x00000100ff4d7807 */ /* 0x000fe40007000000 */
[----:B------:R-:W-:Y:S01]  /*19b50*/  MOV R94, R78 ;  /* 0x0000004e005e7202 */ /* 0x000fe20000000f00 */
[----:B0-----:R-:W-:Y:S01]  /*19b60*/  IMAD.WIDE.U32 R86, R76, 0x20, R86 ;  /* 0x000000204c567825 */ /* 0x001fe200078e0056 */
[----:B------:R-:W-:-:S02]  /*19b70*/  LOP3.LUT R77, R77, R79, R88, 0xfe, !PT ;  /* 0x0000004f4d4d7212 */ /* 0x000fc400078efe58 */
[----:B------:R-:W-:Y:S02]  /*19b80*/  SEL R88, RZ, 0x1, !P2 ;  /* 0x00000001ff587807 */ /* 0x000fe40005000000 */
[----:B------:R2:W-:Y:S02]  /*19b90*/  STG.E.128 desc[UR6][R86.64], R68 ;  /* 0x0000004456007986 */ /* 0x0005e4000c101d06 */
        /* <DEDUP_REMOVED lines=8> */
[----:B--2---:R-:W-:Y:S02]  /*19c20*/  LOP3.LUT R84, R12, 0xff, RZ, 0xc0, !PT ;  /* 0x000000ff0c547812 */ /* 0x004fe400078ec0ff */
        /* <DEDUP_REMOVED lines=18> */
.L_x_11481:
[----:B------:R-:W-:Y:S05]  /*19d50*/  BSYNC.RECONVERGENT B1 ;  /* 0x0000000000017941 */ /* 0x000fea0003800200 */
.L_x_11480:
[----:B---3--:R-:W-:Y:S01]  /*19d60*/  FADD.FTZ R76, RZ, R52 ;  /* 0x00000034ff4c7221 */ /* 0x008fe20000010000 */
        /* <DEDUP_REMOVED lines=34> */
[----:B------:R-:W2:Y:S02]  /*19f90*/  SHFL.BFLY PT, R76, R79, 0x2, 0x1f ;  /* 0x0c401f004f4c7f89 */ /* 0x000ea400000e0000 */
[----:B--2---:R-:W-:-:S05]  /*19fa0*/  FADD.FTZ R84, R79, R76 ;  /* 0x0000004c4f547221 */ /* 0x004fca0000010000 */
        /* <DEDUP_REMOVED lines=65> */
.L_x_11623:
[----:B-1----:R-:W-:Y:S01]  /*1a3c0*/  FADD.FTZ R87, R86, R87 ;  /* 0x0000005756577221 */ /* 0x002fe20000010000 */
[----:B------:R-:W-:Y:S01]  /*1a3d0*/  FMUL.FTZ R84, R77, R77 ;  /* 0x0000004d4d547220 */ /* 0x000fe20000410000 */
[----:B------:R-:W-:Y:S01]  /*1a3e0*/  ISETP.NE.AND P1, PT, RZ, UR21, PT ;  /* 0x00000015ff007c0c */ /* 0x000fe2000bf25270 */
[----:B------:R-:W-:Y:S01]  /*1a3f0*/  BSSY.RECONVERGENT B1, `(.L_x_11605) ;  /* 0x000003d000017945 */ /* 0x000fe20003800200 */
[----:B------:R-:W-:Y:S02]  /*1a400*/  FFMA.FTZ R76, R87, R78, UR22 ;  /* 0x00000016574c7e23 */ /* 0x000fe4000801004e */
[----:B------:R-:W1:Y:S01]  /*1a410*/  @!P3 LDC.64 R78, c[0x0][0x3c0] ;  /* 0x0000f000ff4ebb82 */ /* 0x000e620000000a00 */
[----:B------:R-:W-:-:S05]  /*1a420*/  FSEL R85, R84, RZ, P1 ;  /* 0x000000ff54557208 */ /* 0x000fca0000800000 */
[----:B------:R-:W-:Y:S01]  /*1a430*/  FADD.FTZ R76, R76, R85 ;  /* 0x000000554c4c7221 */ /* 0x000fe20000010000 */
[----:B------:R-:W-:Y:S01]  /*1a440*/  FSEL R85, R77, RZ, !P1 ;  /* 0x000000ff4d557208 */ /* 0x000fe20004800000 */
[----:B0-----:R-:W0:Y:S02]  /*1a450*/  @!P3 LDC.64 R86, c[0x0][0x3c8] ;  /* 0x0000f200ff56bb82 */ /* 0x001e240000000a00 */
[----:B------:R-:W2:Y:S01]  /*1a460*/  MUFU.RSQ R84, R76 ;  /* 0x0000004c00547308 */ /* 0x000ea20000001400 */
[----:B-1----:R-:W-:-:S05]  /*1a470*/  @!P3 IMAD.WIDE R78, R4, 0x4, R78 ;  /* 0x00000004044eb825 */ /* 0x002fca00078e024e */
[----:B------:R1:W-:Y:S01]  /*1a480*/  @!P3 STG.E desc[UR6][R78.64], R77 ;  /* 0x0000004d4e00b986 */ /* 0x0003e2000c101906 */
[----:B0-----:R-:W-:-:S05]  /*1a490*/  @!P3 IMAD.WIDE R86, R4, 0x4, R86 ;  /* 0x000000040456b825 */ /* 0x001fca00078e0256 */
[----:B--2---:R1:W-:Y:S01]  /*1a4a0*/  @!P3 STG.E desc[UR6][R86.64], R84 ;  /* 0x000000545600b986 */ /* 0x0043e2000c101906 */
[----:B------:R-:W-:Y:S05]  /*1a4b0*/  @!P0 BRA `(.L_x_11606) ;  /* 0x0000000000c08947 */ /* 0x000fea0003800000 */
[--C-:B-1----:R-:W-:Y:S01]  /*1a4c0*/  FADD.FTZ R77, R52, -R85.reuse ;  /* 0x80000055344d7221 */ /* 0x102fe20000010000 */
[----:B-----5:R-:W-:Y:S02]  /*1a4d0*/  HADD2.F32 R76, -RZ, R16.H0_H0 ;  /* 0x20000010ff4c7230 */ /* 0x020fe40000004100 */
[----:B------:R-:W-:Y:S01]  /*1a4e0*/  FADD.FTZ R79, R55, -R85 ;  /* 0x80000055374f7221 */ /* 0x000fe20000010000 */
[--C-:B------:R-:W-:Y:S02]  /*1a4f0*/  HADD2.F32 R78, -RZ, R20.reuse.H0_H0 ;  /* 0x20000014ff4e7230 */ /* 0x100fe40000004100 */
[C---:B------:R-:W-:Y:S01]  /*1a500*/  FMUL.FTZ R77, R84.reuse, R77 ;  /* 0x0000004d544d7220 */ /* 0x040fe20000410000 */
[----:B------:R-:W-:Y:S02]  /*1a510*/  HADD2.F32 R86, -RZ, R20.H1_H1 ;  /* 0x30000014ff567230 */ /* 0x000fe40000004100 */
[----:B------:R-:W-:Y:S01]  /*1a520*/  FMUL.FTZ R79, R84, R79 ;  /* 0x0000004f544f7220 */ /* 0x000fe20000410000 */
[----:B------:R-:W-:-:S02]  /*1a530*/  HADD2.F32 R88, -RZ, R22.H0_H0 ;  /* 0x20000016ff587230 */ /* 0x000fc40000004100 */
[----:B------:R-:W-:Y:S01]  /*1a540*/  FFMA.FTZ R76, R77, R76, R78 ;  /* 0x0000004c4d4c7223 */ /* 0x000fe2000001004e */
[--C-:B------:R-:W-:Y:S01]  /*1a550*/  FADD.FTZ R77, R53, -R85.reuse ;  /* 0x80000055354d7221 */ /* 0x100fe20000010000 */
[----:B------:R-:W-:Y:S02]  /*1a560*/  HADD2.F32 R78, -RZ, R16.H1_H1 ;  /* 0x30000010ff4e7230 */ /* 0x000fe40000004100 */
[----:B------:R-:W-:Y:S01]  /*1a570*/  FADD.FTZ R95, R59, -R85 ;  /* 0x800000553b5f7221 */ /* 0x000fe20000010000 */
[----:B------:R-:W-:Y:S02]  /*1a580*/  HADD2.F32 R96, -RZ, R22.H1_H1 ;  /* 0x30000016ff607230 */ /* 0x000fe40000004100 */
        /* <DEDUP_REMOVED lines=11> */
[----:B------:R-:W-:Y:S01]  /*1a640*/  FFMA.FTZ R86, R79, R78, R86 ;  /* 0x0000004e4f567223 */ /* 0x000fe20000010056 */
[----:B------:R-:W-:Y:S01]  /*1a650*/  FADD.FTZ R79, R56, -R85 ;  /* 0x80000055384f7221 */ /* 0x000fe20000010000 */
[----:B------:R-:W-:-:S03]  /*1a660*/  HADD2.F32 R78, -RZ, R18.H0_H0 ;  /* 0x20000012ff4e7230 */ /* 0x000fc60000004100 */
[----:B------:R-:W-:Y:S01]  /*1a670*/  FMUL.FTZ R79, R84, R79 ;  /* 0x0000004f544f7220 */ /* 0x000fe20000410000 */
[----:B------:R-:W-:Y:S02]  /*1a680*/  F2FP.F16.F32.PACK_AB R77, R86, R77 ;  /* 0x0000004d564d723e */ /* 0x000fe400000000ff */
[----:B------:R-:W0:Y:S01]  /*1a690*/  LDC.64 R86, c[0x0][0x428] ;  /* 0x00010a00ff567b82 */ /* 0x000e220000000a00 */
        /* <DEDUP_REMOVED lines=12> */
[----:B------:R-:W-:Y:S02]  /*1a760*/  HADD2.F32 R96, -RZ, R23.H1_H1 ;  /* 0x30000017ff607230 */ /* 0x000fe40000004100 */
[C---:B0-----:R-:W-:Y:S01]  /*1a770*/  IMAD.WIDE.U32 R86, R9.reuse, 0x10, R86 ;  /* 0x0000001009567825 */ /* 0x041fe200078e0056 */
[----:B------:R-:W-:-:S03]  /*1a780*/  IADD3 R9, PT, PT, R9, 0x20, RZ ;  /* 0x0000002009097810 */ /* 0x000fc60007ffe0ff */
[----:B------:R-:W-:-:S05]  /*1a790*/  FFMA.FTZ R88, R95, R88, R96 ;  /* 0x000000585f587223 */ /* 0x000fca0000010060 */
[----:B------:R-:W-:-:S05]  /*1a7a0*/  F2FP.F16.F32.PACK_AB R79, R88, R79 ;  /* 0x0000004f584f723e */ /* 0x000fca00000000ff */
[----:B------:R0:W-:Y:S02]  /*1a7b0*/  STG.E.128 desc[UR6][R86.64], R76 ;  /* 0x0000004c56007986 */ /* 0x0001e4000c101d06 */
.L_x_11606:
[----:B------:R-:W-:Y:S05]  /*1a7c0*/  BSYNC.RECONVERGENT B1 ;  /* 0x0000000000017941 */ /* 0x000fea0003800200 */
.L_x_11605:
[----:B------:R-:W-:Y:S01]  /*1a7d0*/  ISETP.NE.AND P0, PT, R81, RZ, PT ;  /* 0x000000ff5100720c */ /* 0x000fe20003f05270 */
[----:B------:R-:W-:-:S12]  /*1a7e0*/  BSSY.RECONVERGENT B1, `(.L_x_11607) ;  /* 0x0000032000017945 */ /* 0x000fd80003800200 */
[----:B------:R-:W-:Y:S05]  /*1a7f0*/  @!P0 BRA `(.L_x_11608) ;  /* 0x0000000000c08947 */ /* 0x000fea0003800000 */
[--C-:B01----:R-:W-:Y:S01]  /*1a800*/  FADD.FTZ R77, R60, -R85.reuse ;  /* 0x800000553c4d7221 */ /* 0x103fe20000010000 */
        /* <DEDUP_REMOVED lines=44> */
[----:B0-----:R-:W-:-:S04]  /*1aad0*/  IMAD.WIDE.U32 R86, R9, 0x10, R86 ;  /* 0x0000001009567825 */ /* 0x001fc800078e0056 */
[----:B------:R-:W-:Y:S01]  /*1aae0*/  VIADD R9, R9, 0x20 ;  /* 0x0000002009097836 */ /* 0x000fe20000000000 */
[----:B------:R2:W-:Y:S06]  /*1aaf0*/  STG.E.128 desc[UR6][R86.64], R76 ;  /* 0x0000004c56007986 */ /* 0x0005ec000c101d06 */
.L_x_11608:
[----:B------:R-:W-:Y:S05]  /*1ab00*/  BSYNC.RECONVERGENT B1 ;  /* 0x0000000000017941 */ /* 0x000fea0003800200 */
.L_x_11607:
[----:B------:R-:W-:Y:S01]  /*1ab10*/  ISETP.NE.AND P0, PT, R82, RZ, PT ;  /* 0x000000ff5200720c */ /* 0x000fe20003f05270 */
[----:B------:R-:W-:-:S12]  /*1ab20*/  BSSY.RECONVERGENT B1, `(.L_x_11609) ;  /* 0x0000031000017945 */ /* 0x000fd80003800200 */
[----:B------:R-:W-:Y:S05]  /*1ab30*/  @!P0 BRA `(.L_x_11610) ;  /* 0x0000000000bc8947 */ /* 0x000fea0003800000 */
[--C-:B012---:R-:W-:Y:S01]  /*1ab40*/  FADD.FTZ R77, R68, -R85.reuse ;  /* 0x80000055444d7221 */ /* 0x107fe20000010000 */
        /* <DEDUP_REMOVED lines=8> */
[----:B------:R-:W-:Y:S01]  /*1abd0*/  FADD.FTZ R77, R69, -R85 ;  /* 0x80000055454d7221 */ /* 0x000fe20000010000 */
[----:B------:R-:W-:Y:S02]  /*1abe0*/  HADD2.F32 R78, -RZ, R32.H1_H1 ;  /* 0x30000020ff4e7230 */ /* 0x000fe40000004100 */
[----:B------:R-:W-:Y:S02]  /*1abf0*/  HADD2.F32 R88, -RZ, R38.H1_H1 ;  /* 0x30000026ff587230 */ /* 0x000fe40000004100 */
        /* <DEDUP_REMOVED lines=35> */
.L_x_11610:
[----:B------:R-:W-:Y:S05]  /*1ae30*/  BSYNC.RECONVERGENT B1 ;  /* 0x0000000000017941 */ /* 0x000fea0003800200 */
.L_x_11609:
[----:B0123--:R-:W0:Y:S02]  /*1ae40*/  LDC.64 R76, c[0x0][0x380] ;  /* 0x0000e000ff4c7b82 */ /* 0x00fe240000000a00 */
[----:B0-----:R-:W-:-:S04]  /*1ae50*/  LEA R4, R76, R4, 0x2 ;  /* 0x000000044c047211 */ /* 0x001fc800078e10ff */
[----:B------:R-:W-:-:S13]  /*1ae60*/  ISETP.GE.AND P0, PT, R4, R77, PT ;  /* 0x0000004d0400720c */ /* 0x000fda0003f06270 */
[----:B------:R-:W-:Y:S05]  /*1ae70*/  @!P0 BRA `(.L_x_11611) ;  /* 0xfffffe5c00248947 */ /* 0x000fea000383ffff */
[----:B------:R-:W-:Y:S05]  /*1ae80*/  BSYNC B0 ;  /* 0x0000000000007941 */ /* 0x000fea0003800000 */
.L_x_11229:
[----:B------:R-:W-:Y:S05]  /*1ae90*/  EXIT ;  /* 0x000000000000794d */ /* 0x000fea0003800000 */
.L_x_11604:
[----:B------:R-:W-:Y:S01]  /*1aea0*/  HFMA2 R95, -RZ, RZ, 0, 5.9604644775390625e-08 ;  /* 0x00000001ff5f7431 */ /* 0x000fe200000001ff */
[----:B------:R-:W-:Y:S01]  /*1aeb0*/  BSSY B1, `(.L_x_11612) ;  /* 0x0000007000017945 */ /* 0x000fe20003800000 */
[----:B--2---:R-:W-:Y:S01]  /*1aec0*/  IMAD.MOV.U32 R89, RZ, RZ, R77 ;  /* 0x000000ffff597224 */ /* 0x004fe200078e004d */
[----:B------:R-:W-:Y:S01]  /*1aed0*/  MOV R88, 0xffffffff ;  /* 0xffffffff00587802 */ /* 0x000fe20000000f00 */
[----:B------:R-:W-:-:S07]  /*1aee0*/  IMAD.MOV.U32 R96, RZ, RZ, 0x1f ;  /* 0x0000001fff607424 */ /* 0x000fce00078e00ff */
[----:B-----5:R-:W-:Y:S05]  /*1aef0*/  WARPSYNC.COLLECTIVE R88, `(.L_x_11613) ;  /* 0x0000000058087348 */ /* 0x020fea0003c00000 */
[----:B------:R0:W1:Y:S02]  /*1af00*/  SHFL.BFLY P4, R87, R89, R95, R96 ;  /* 0x0c00005f59577389 */ /* 0x0000640000080060 */
[----:B01---5:R-:W-:Y:S05]  /*1af10*/  ENDCOLLECTIVE ;  /* 0x000000000000791b */ /* 0x023fea0003800000 */
.L_x_11613:
[----:B------:R-:W-:Y:S05]  /*1af20*/  BSYNC B1 ;  /* 0x0000000000017941 */ /* 0x000fea0003800000 */
.L_x_11612:
        /* <DEDUP_REMOVED lines=10> */
.L_x_11614:
[----:B------:R-:W-:Y:S01]  /*1afd0*/  HFMA2 R95, -RZ, RZ, 0, 2.384185791015625e-07 ;  /* 0x00000004ff5f7431 */ /* 0x000fe200000001ff */
[----:B------:R-:W-:-:S05]  /*1afe0*/  MOV R76, R87 ;  /* 0x00000057004c7202 */ /* 0x000fca0000000f00 */
[----:B------:R-:W-:-:S04]  /*1aff0*/  FADD.FTZ R84, R79, R76 ;  /* 0x0000004c4f547221 */ /* 0x000fc80000010000 */
[----:B------:R-:W-:-:S07]  /*1b000*/  IMAD.MOV.U32 R89, RZ, RZ, R84 ;  /* 0x000000ffff597224 */ /* 0x000fce00078e0054 */
[----:B------:R-:W-:Y:S05]  /*1b010*/  WARPSYNC.COLLECTIVE R88, `(.L_x_11615) ;  /* 0x0000000058087348 */ /* 0x000fea0003c00000 */
[----:B------:R0:W1:Y:S02]  /*1b020*/  SHFL.BFLY P4, R87, R89, R95, R96 ;  /* 0x0c00005f59577389 */ /* 0x0000640000080060 */
[----:B01----:R-:W-:Y:S05]  /*1b030*/  ENDCOLLECTIVE ;  /* 0x000000000000791b */ /* 0x003fea0003800000 */
.L_x_11615:
[----:B------:R-:W-:Y:S02]  /*1b040*/  IMAD.MOV.U32 R95, RZ, RZ, 0x8 ;  /* 0x00000008ff5f7424 */ /* 0x000fe400078e00ff */
[----:B------:R-:W-:-:S04]  /*1b050*/  IMAD.MOV.U32 R85, RZ, RZ, R87 ;  /* 0x000000ffff557224 */ /* 0x000fc800078e0057 */
[----:B------:R-:W-:-:S05]  /*1b060*/  FADD.FTZ R85, R84, R85 ;  /* 0x0000005554557221 */ /* 0x000fca0000010000 */
[----:B------:R-:W-:-:S07]  /*1b070*/  MOV R89, R85 ;  /* 0x0000005500597202 */ /* 0x000fce0000000f00 */
[----:B------:R-:W-:Y:S05]  /*1b080*/  WARPSYNC.COLLECTIVE R88, `(.L_x_11616) ;  /* 0x0000000058087348 */ /* 0x000fea0003c00000 */
[----:B------:R0:W1:Y:S02]  /*1b090*/  SHFL.BFLY P4, R87, R89, R95, R96 ;  /* 0x0c00005f59577389 */ /* 0x0000640000080060 */
[----:B01----:R-:W-:Y:S05]  /*1b0a0*/  ENDCOLLECTIVE ;  /* 0x000000000000791b */ /* 0x003fea0003800000 */
.L_x_11616:
[----:B------:R-:W-:Y:S01]  /*1b0b0*/  HFMA2 R95, -RZ, RZ, 0, 9.5367431640625e-07 ;  /* 0x00000010ff5f7431 */ /* 0x000fe200000001ff */
[----:B------:R-:W-:-:S05]  /*1b0c0*/  MOV R76, R87 ;  /* 0x00000057004c7202 */ /* 0x000fca0000000f00 */
[----:B------:R-:W-:-:S04]  /*1b0d0*/  FADD.FTZ R86, R85, R76 ;  /* 0x0000004c55567221 */ /* 0x000fc80000010000 */
[----:B------:R-:W-:-:S07]  /*1b0e0*/  IMAD.MOV.U32 R89, RZ, RZ, R86 ;  /* 0x000000ffff597224 */ /* 0x000fce00078e0056 */
[----:B------:R-:W-:Y:S05]  /*1b0f0*/  WARPSYNC.COLLECTIVE R88, `(.L_x_11617) ;  /* 0x0000000058087348 */ /* 0x000fea0003c00000 */
[----:B------:R0:W1:Y:S02]  /*1b100*/  SHFL.BFLY P4, R87, R89, R95, R96 ;  /* 0x0c00005f59577389 */ /* 0x0000640000080060 */
[----:B01----:R-:W-:Y:S05]  /*1b110*/  ENDCOLLECTIVE ;  /* 0x000000000000791b */ /* 0x003fea0003800000 */
.L_x_11617:
        /* <DEDUP_REMOVED lines=56> */
.L_x_11618:
[----:B------:R-:W-:Y:S02]  /*1b4a0*/  IMAD.MOV.U32 R95, RZ, RZ, 0x2 ;  /* 0x00000002ff5f7424 */ /* 0x000fe400078e00ff */
[----:B------:R-:W-:-:S04]  /*1b4b0*/  IMAD.MOV.U32 R79, RZ, RZ, R87 ;  /* 0x000000ffff4f7224 */ /* 0x000fc800078e0057 */
[----:B------:R-:W-:-:S05]  /*1b4c0*/  FADD.FTZ R79, R76, R79 ;  /* 0x0000004f4c4f7221 */ /* 0x000fca0000010000 */
[----:B------:R-:W-:-:S07]  /*1b4d0*/  MOV R89, R79 ;  /* 0x0000004f00597202 */ /* 0x000fce0000000f00 */
[----:B------:R-:W-:Y:S05]  /*1b4e0*/  WARPSYNC.COLLECTIVE R88, `(.L_x_11619) ;  /* 0x0000000058087348 */ /* 0x000fea0003c00000 */
[----:B------:R0:W1:Y:S02]  /*1b4f0*/  SHFL.BFLY P4, R87, R89, R95, R96 ;  /* 0x0c00005f59577389 */ /* 0x0000640000080060 */
[----:B01----:R-:W-:Y:S05]  /*1b500*/  ENDCOLLECTIVE ;  /* 0x000000000000791b */ /* 0x003fea0003800000 */
.L_x_11619:
[----:B------:R-:W-:Y:S01]  /*1b510*/  HFMA2 R95, -RZ, RZ, 0, 2.384185791015625e-07 ;  /* 0x00000004ff5f7431 */ /* 0x000fe200000001ff */
[----:B------:R-:W-:-:S05]  /*1b520*/  MOV R84, R87 ;  /* 0x0000005700547202 */ /* 0x000fca0000000f00 */
[----:B------:R-:W-:-:S04]  /*1b530*/  FADD.FTZ R84, R79, R84 ;  /* 0x000000544f547221 */ /* 0x000fc80000010000 */
[----:B------:R-:W-:-:S07]  /*1b540*/  IMAD.MOV.U32 R89, RZ, RZ, R84 ;  /* 0x000000ffff597224 */ /* 0x000fce00078e0054 */
[----:B------:R-:W-:Y:S05]  /*1b550*/  WARPSYNC.COLLECTIVE R88, `(.L_x_11620) ;  /* 0x0000000058087348 */ /* 0x000fea0003c00000 */
[----:B------:R0:W1:Y:S02]  /*1b560*/  SHFL.BFLY P4, R87, R89, R95, R96 ;  /* 0x0c00005f59577389 */ /* 0x0000640000080060 */
[----:B01----:R-:W-:Y:S05]  /*1b570*/  ENDCOLLECTIVE ;  /* 0x000000000000791b */ /* 0x003fea0003800000 */
.L_x_11620:
[----:B------:R-:W-:Y:S02]  /*1b580*/  IMAD.MOV.U32 R95, RZ, RZ, 0x8 ;  /* 0x00000008ff5f7424 */ /* 0x000fe400078e00ff */
[----:B------:R-:W-:-:S04]  /*1b590*/  IMAD.MOV.U32 R85, RZ, RZ, R87 ;  /* 0x000000ffff557224 */ /* 0x000fc800078e0057 */
[----:B------:R-:W-:-:S05]  /*1b5a0*/  FADD.FTZ R85, R84, R85 ;  /* 0x0000005554557221 */ /* 0x000fca0000010000 */
[----:B------:R-:W-:-:S07]  /*1b5b0*/  MOV R89, R85 ;  /* 0x0000005500597202 */ /* 0x000fce0000000f00 */
[----:B------:R-:W-:Y:S05]  /*1b5c0*/  WARPSYNC.COLLECTIVE R88, `(.L_x_11621) ;  /* 0x0000000058087348 */ /* 0x000fea0003c00000 */
[----:B------:R0:W1:Y:S02]  /*1b5d0*/  SHFL.BFLY P4, R87, R89, R95, R96 ;  /* 0x0c00005f59577389 */ /* 0x0000640000080060 */
[----:B01----:R-:W-:Y:S05]  /*1b5e0*/  ENDCOLLECTIVE ;  /* 0x000000000000791b */ /* 0x003fea0003800000 */
.L_x_11621:
[----:B------:R-:W-:Y:S01]  /*1b5f0*/  HFMA2 R95, -RZ, RZ, 0, 9.5367431640625e-07 ;  /* 0x00000010ff5f7431 */ /* 0x000fe200000001ff */
[----:B------:R-:W-:-:S05]  /*1b600*/  MOV R86, R87 ;  /* 0x0000005700567202 */ /* 0x000fca0000000f00 */
[----:B------:R-:W-:-:S04]  /*1b610*/  FADD.FTZ R86, R85, R86 ;  /* 0x0000005655567221 */ /* 0x000fc80000010000 */
[----:B------:R-:W-:-:S07]  /*1b620*/  IMAD.MOV.U32 R89, RZ, RZ, R86 ;  /* 0x000000ffff597224 */ /* 0x000fce00078e0056 */
[----:B------:R-:W-:Y:S05]  /*1b630*/  WARPSYNC.COLLECTIVE R88, `(.L_x_11622) ;  /* 0x0000000058087348 */ /* 0x000fea0003c00000 */
[----:B------:R0:W1:Y:S02]  /*1b640*/  SHFL.BFLY P4, R87, R89, R95, R96 ;  /* 0x0c00005f59577389 */ /* 0x0000640000080060 */
[----:B01----:R-:W-:Y:S05]  /*1b650*/  ENDCOLLECTIVE ;  /* 0x000000000000791b */ /* 0x003fea0003800000 */
.L_x_11622:
[----:B------:R-:W-:Y:S05]  /*1b660*/  BRA `(.L_x_11623) ;  /* 0xffffffec00547947 */ /* 0x000fea000383ffff */
.L_x_11624:
        /* <DEDUP_REMOVED lines=9> */
.L_x_17399:


//--------------------- .text._ZN10layer_norm31ln_parallel_residual_fwd_kernelINS_13Kernel_traitsI6__halfS2_fS2_fjLj768ELj1ELj4ELj1ELj16ENS_18Kernel_traits_baseILj768ES2_S2_fS2_fjLj128EEEEELb1ELb1ELb1EEEvNS_9FwdParamsE --------------------------
	.section	.text._ZN10layer_norm31ln_parallel_residual_fwd_kernelINS_13Kernel_traitsI6__halfS2_fS2_fjLj768ELj1ELj4ELj1ELj16ENS_18Kernel_traits_baseILj768ES2_S2_fS2_fjLj128EEEEELb1ELb1ELb1EEEvNS_9FwdParamsE,"ax",@progbits
	.align	128
        .global         _ZN10layer_norm31ln_parallel_residual_fwd_kernelINS_13Kernel_traitsI6__halfS2_fS2_fjLj768ELj1ELj4ELj1ELj16ENS_18Kernel_traits_baseILj768ES2_S2_fS2_fjLj128EEEEELb1ELb1ELb1EEEvNS_9FwdParamsE
        .type           _ZN10layer_norm31ln_parallel_residual_fwd_kernelINS_13Kernel_traitsI6__halfS2_fS2_fjLj768ELj1ELj4ELj1ELj16ENS_18Kernel_traits_baseILj768ES2_S2_fS2_fjLj128EEEEELb1ELb1ELb1EEEvNS_9FwdParamsE,@function
        .size           _ZN10layer_norm31ln_parallel_residual_fwd_kernelINS_13Kernel_traitsI6__halfS2_fS2_fjLj768ELj1ELj4ELj1ELj16ENS_18Kernel_traits_baseILj768ES2_S2_fS2_fjLj128EEEEELb1ELb1ELb1EEEvNS_9FwdParamsE,(.L_x_17400 - _ZN10layer_norm31ln_parallel_residual_fwd_kernelINS_13Kernel_traitsI6__halfS2_fS2_fjLj768ELj1ELj4ELj1ELj16ENS_18Kernel_traits_baseILj768ES2_S2_fS2_fjLj128EEEEELb1ELb1ELb1EEEvNS_9FwdParamsE)
        .other          _ZN10layer_norm31ln_parallel_residual_fwd_kernelINS_13Kernel_traitsI6__halfS2_fS2_fjLj768ELj1ELj4ELj1ELj16ENS_18Kernel_traits_baseILj768ES2_S2_fS2_fjLj128EEEEELb1ELb1ELb1EEEvNS_9FwdParamsE,@"STO_CUDA_ENTRY STV_DEFAULT"
_ZN10layer_norm31ln_parallel_residual_fwd_kernelINS_13Kernel_traitsI6__halfS2_fS2_fjLj768ELj1ELj4ELj1ELj16ENS_18Kernel_traits_baseILj768ES2_S2_fS2_fjLj128EEEEELb1ELb1ELb1EEEvNS_9FwdParamsE:
.text._ZN10layer_norm31ln_parallel_residual_fwd_kernelINS_13Kernel_traitsI6__halfS2_fS2_fjLj768ELj1ELj4ELj1ELj16ENS_18Kernel_traits_baseILj768ES2_S2_fS2_fjLj128EEEEELb1ELb1ELb1EEEvNS_9FwdParamsE:
        /* <DEDUP_REMOVED lines=76> */
[----:B------:R-:W-:Y:S01]  /*04c0*/  UIADD3 UR19, UPT, UPT, UR6, -0x700cb87f, URZ ;  /* 0x8ff3478106137890 */ /* 0x000fe2000fffe0ff */
[----:B------:R-:W-:Y:S01]  /*04d0*/  BSSY B0, `(.L_x_11625) ;  /* 0x0001813000007945 */ /* 0x000fe20003800000 */
[----:B------:R-:W-:Y:S01]  /*04e0*/  IMAD R22, R7, -0x2daee0ad, RZ ;  /* 0xd2511f5307167824 */ /* 0x000fe200078e02ff */
[----:B------:R-:W-:Y:S01]  /*04f0*/  LOP3.LUT R5, R20, UR4, R5, 0x96, !PT ;  /* 0x0000000414057c12 */ /* 0x000fe2000f8e9605 */
[----:B------:R-:W-:Y:S01]  /*0500*/  UIADD3 UR4, UPT, UPT, UR6, -0x255992d5, URZ ;  /* 0xdaa66d2b06047890 */ /* 0x000fe2000fffe0ff */
[----:B------:R-:W-:Y:S01]  /*0510*/  IMAD R20, R21, -0x326172a9, RZ ;  /* 0xcd9e8d5715147824 */ /* 0x000fe200078e02ff */
[----:B------:R-:W-:Y:S01]  /*0520*/  UIADD3 UR20, UPT, UPT, UR7, -0x695add53, URZ ;  /* 0x96a522ad07147890 */ /* 0x000fe2000fffe0ff */
[----:B------:R-:W-:Y:S01]  /*0530*/  IMAD.HI.U32 R21, R6, -0x2daee0ad, RZ ;  /* 0xd2511f5306157827 */ /* 0x000fe200078e00ff */
[----:B------:R-:W-:Y:S01]  /*0540*/  LOP3.LUT R76, R76, 0x3, RZ, 0xc0, !PT ;  /* 0x000000034c4c7812 */ /* 0x000fe200078ec0ff */
[----:B------:R-:W0:Y:S02]  /*0550*/  LDCU UR22, c[0x0][0x404] ;  /* 0x00008080ff1677ac */ /* 0x000e240008000800 */
[C---:B------:R-:W-:Y:S01]  /*0560*/  IMAD.HI.U32 R7, R5.reuse, -0x326172a9, RZ ;  /* 0xcd9e8d5705077827 */ /* 0x040fe200078e00ff */
[----:B------:R-:W-:Y:S01]  /*0570*/  LOP3.LUT R21, R22, UR13, R21, 0x96, !PT ;  /* 0x0000000d16157c12 */ /* 0x000fe2000f8e9615 */
[----:B------:R-:W1:Y:S02]  /*0580*/  LDCU UR23, c[0x0][0x408] ;  /* 0x00008100ff1777ac */ /* 0x000e640008000800 */
[----:B------:R-:W-:Y:S01]  /*0590*/  IMAD R23, R6, -0x2daee0ad, RZ ;  /* 0xd2511f5306177824 */ /* 0x000fe200078e02ff */
[----:B------:R-:W-:Y:S01]  /*05a0*/  LOP3.LUT R7, R20, UR4, R7, 0x96, !PT ;  /* 0x0000000414077c12 */ /* 0x000fe2000f8e9607 */
[----:B------:R-:W-:Y:S01]  /*05b0*/  UIADD3 UR4, UPT, UPT, UR6, 0x78dde6e4, URZ ;  /* 0x78dde6e406047890 */ /* 0x000fe2000fffe0ff */
[----:B------:R-:W-:Y:S01]  /*05c0*/  IMAD R20, R5, -0x326172a9, RZ ;  /* 0xcd9e8d5705147824 */ /* 0x000fe200078e02ff */
[----:B------:R-:W2:Y:S01]  /*05d0*/  LDCU.U8 UR21, c[0x0][0x410] ;  /* 0x00008200ff1577ac */ /* 0x000ea20008000000 */
[----:B------:R-:W-:-:S04]  /*05e0*/  IMAD.HI.U32 R5, R21, -0x326172a9, RZ ;  /* 0xcd9e8d5715057827 */ /* 0x000fc800078e00ff */
[----:B------:R-:W-:Y:S01]  /*05f0*/  IMAD.HI.U32 R6, R7, -0x2daee0ad, RZ ;  /* 0xd2511f5307067827 */ /* 0x000fe200078e00ff */
[----:B------:R-:W-:Y:S01]  /*0600*/  LOP3.LUT R5, R20, UR4, R5, 0x96, !PT ;  /* 0x0000000414057c12 */ /* 0x000fe2000f8e9605 */
[----:B------:R-:W-:Y:S02]  /*0610*/  UIADD3 UR4, UPT, UPT, UR7, -0x56f99767, URZ ;  /* 0xa906689907047890 */ /* 0x000fe4000fffe0ff */
[----:B------:R-:W-:Y:S01]  /*0620*/  IMAD R20, R21, -0x326172a9, RZ ;  /* 0xcd9e8d5715147824 */ /* 0x000fe200078e02ff */
[----:B------:R-:W-:Y:S01]  /*0630*/  LOP3.LUT R6, R23, UR5, R6, 0x96, !PT ;  /* 0x0000000517067c12 */ /* 0x000fe2000f8e9606 */
[----:B------:R-:W-:Y:S02]  /*0640*/  IMAD R22, R7, -0x2daee0ad, RZ ;  /* 0xd2511f5307167824 */ /* 0x000fe400078e02ff */
[----:B------:R-:W-:-:S04]  /*0650*/  IMAD.HI.U32 R21, R5, -0x2daee0ad, RZ ;  /* 0xd2511f5305157827 */ /* 0x000fc800078e00ff */
[----:B------:R-:W-:Y:S01]  /*0660*/  IMAD.HI.U32 R7, R6, -0x326172a9, RZ ;  /* 0xcd9e8d5706077827 */ /* 0x000fe200078e00ff */
[----:B------:R-:W-:Y:S01]  /*0670*/  LOP3.LUT R21, R22, UR4, R21, 0x96, !PT ;  /* 0x0000000416157c12 */ /* 0x000fe2000f8e9615 */
[----:B------:R-:W-:Y:S02]  /*0680*/  UIADD3 UR4, UPT, UPT, UR7, 0x646e171e, URZ ;  /* 0x646e171e07047890 */ /* 0x000fe4000fffe0ff */
        /* <DEDUP_REMOVED lines=8> */
[----:B------:R-:W3:Y:S01]  /*0710*/  LDCU.64 UR4, c[0x0][0x398] ;  /* 0x00007300ff0477ac */ /* 0x000ee20008000a00 */
[----:B------:R-:W-:Y:S02]  /*0720*/  IMAD R6, R21, -0x326172a9, RZ ;  /* 0xcd9e8d5715067824 */ /* 0x000fe400078e02ff */
[----:B------:R-:W-:-:S04]  /*0730*/  IMAD.HI.U32 R7, R20, -0x2daee0ad, RZ ;  /* 0xd2511f5314077827 */ /* 0x000fc800078e00ff */
[----:B------:R-:W-:Y:S01]  /*0740*/  IMAD.HI.U32 R5, R22, -0x326172a9, RZ ;  /* 0xcd9e8d5716057827 */ /* 0x000fe200078e00ff */
[----:B------:R-:W-:-:S03]  /*0750*/  LOP3.LUT R24, R24, UR17, R7, 0x96, !PT ;  /* 0x0000001118187c12 */ /* 0x000fc6000f8e9607 */
[----:B------:R-:W-:Y:S01]  /*0760*/  IMAD R23, R22, -0x326172a9, RZ ;  /* 0xcd9e8d5716177824 */ /* 0x000fe200078e02ff */
[----:B------:R-:W-:Y:S01]  /*0770*/  LOP3.LUT R21, R6, UR16, R5, 0x96, !PT ;  /* 0x0000001006157c12 */ /* 0x000fe2000f8e9605 */
[----:B------:R-:W-:Y:S02]  /*0780*/  IMAD R25, R20, -0x2daee0ad, RZ ;  /* 0xd2511f5314197824 */ /* 0x000fe400078e02ff */
[----:B------:R-:W-:Y:S01]  /*0790*/  IMAD.HI.U32 R22, R24, -0x326172a9, RZ ;  /* 0xcd9e8d5718167827 */ /* 0x000fe200078e00ff */
[----:B---3--:R-:W-:-:S03]  /*07a0*/  UISETP.NE.U32.AND UP0, UPT, UR4, URZ, UPT ;  /* 0x000000ff0400728c */ /* 0x008fc6000bf05070 */
[----:B------:R-:W-:Y:S01]  /*07b0*/  IMAD.HI.U32 R20, R21, -0x2daee0ad, RZ ;  /* 0xd2511f5315147827 */ /* 0x000fe200078e00ff */
[----:B------:R-:W-:Y:S01]  /*07c0*/  LOP3.LUT R22, R23, UR10, R22, 0x96, !PT ;  /* 0x0000000a17167c12 */ /* 0x000fe2000f8e9616 */
[----:B------:R-:W3:Y:S02]  /*07d0*/  LDCU UR4, c[0x0][0x388] ;  /* 0x00007100ff0477ac */ /* 0x000ee40008000800 */
[----:B------:R-:W-:Y:S01]  /*07e0*/  IMAD R24, R24, -0x326172a9, RZ ;  /* 0xcd9e8d5718187824 */ /* 0x000fe200078e02ff */
[----:B------:R-:W-:Y:S01]  /*07f0*/  LOP3.LUT R20, R25, UR18, R20, 0x96, !PT ;  /* 0x0000001219147c12 */ /* 0x000fe2000f8e9614 */
[----:B------:R-:W-:Y:S01]  /*0800*/  UISETP.NE.AND.EX UP0, UPT, UR5, URZ, UPT, UP0 ;  /* 0x000000ff0500728c */ /* 0x000fe2000bf05300 */
[----:B------:R-:W-:Y:S01]  /*0810*/  IMAD R21, R21, -0x2daee0ad, RZ ;  /* 0xd2511f5315157824 */ /* 0x000fe200078e02ff */
[----:B------:R-:W4:Y:S01]  /*0820*/  LDCU UR5, c[0x0][0x448] ;  /* 0x00008900ff0577ac */ /* 0x000f220008000800 */
[----:B------:R-:W-:-:S03]  /*0830*/  IMAD.HI.U32 R80, R22, -0x2daee0ad, RZ ;  /* 0xd2511f5316507827 */ /* 0x000fc600078e00ff */
[----:B------:R-:W-:Y:S01]  /*0840*/  PLOP3.LUT P0, PT, PT, PT, UP0, 0x80, 0x8 ;  /* 0x000000000008781c */ /* 0x000fe20003f0f008 */
[----:B------:R-:W-:Y:S01]  /*0850*/  IMAD.HI.U32 R77, R20, -0x326172a9, RZ ;  /* 0xcd9e8d57144d7827 */ /* 0x000fe200078e00ff */
[----:B------:R-:W-:Y:S01]  /*0860*/  LOP3.LUT R80, R21, UR20, R80, 0x96, !PT ;  /* 0x0000001415507c12 */ /* 0x000fe2000f8e9650 */
[----:B------:R-:W0:Y:S02]  /*0870*/  LDCU.64 UR10, c[0x0][0x3a0] ;  /* 0x00007400ff0a77ac */ /* 0x000e240008000a00 */
[--C-:B------:R-:W-:Y:S01]  /*0880*/  HADD2.F32 R5, -RZ, R91.reuse.H0_H0 ;  /* 0x2000005bff057230 */ /* 0x100fe20000004100 */
[----:B------:R-:W-:Y:S01]  /*0890*/  LOP3.LUT R77, R24, UR19, R77, 0x96, !PT ;  /* 0x00000013184d7c12 */ /* 0x000fe2000f8e964d */
[----:B------:R-:W-:Y:S02]  /*08a0*/  HADD2.F32 R6, -RZ, R91.H1_H1 ;  /* 0x3000005bff067230 */ /* 0x000fe40000004100 */
[--C-:B------:R-:W-:Y:S02]  /*08b0*/  HADD2.F32 R86, -RZ, R89.reuse.H0_H0 ;  /* 0x20000059ff567230 */ /* 0x100fe40000004100 */
        /* <DEDUP_REMOVED lines=23> */
[----:B------:R-:W-:Y:S02]  /*0a30*/  HADD2.F32 R122, -RZ, R120.H0_H0 ;  /* 0x20000078ff7a7230 */ /* 0x000fe40000004100 */
[----:B------:R-:W-:-:S02]  /*0a40*/  HADD2.F32 R9, -RZ, R11.H0_H0 ;  /* 0x2000000bff097230 */ /* 0x000fc40000004100 */
[----:B------:R-:W-:Y:S02]  /*0a50*/  HADD2.F32 R10, -RZ, R11.H1_H1 ;  /* 0x3000000bff0a7230 */ /* 0x000fe40000004100 */
[----:B------:R-:W-:Y:S02]  /*0a60*/  HADD2.F32 R104, -RZ, R104.H1_H1 ;  /* 0x30000068ff687230 */ /* 0x000fe40000004100 */
[----:B------:R-:W-:Y:S02]  /*0a70*/  HADD2.F32 R88, -RZ, R88.H1_H1 ;  /* 0x30000058ff587230 */ /* 0x000fe40000004100 */
        /* <DEDUP_REMOVED lines=17> */
[----:B------:R-:W-:Y:S02]  /*0b90*/  IMAD.MOV.U32 R11, RZ, RZ, RZ ;  /* 0x000000ffff0b7224 */ /* 0x000fe400078e00ff */
[----:B------:R-:W-:Y:S02]  /*0ba0*/  IMAD R69, R22, -0x2daee0ad, RZ ;  /* 0xd2511f5316457824 */ /* 0x000fe400078e02ff */
[----:B01234-:R-:W-:-:S07]  /*0bb0*/  IMAD R78, R20, -0x326172a9, RZ ;  /* 0xcd9e8d57144e7824 */ /* 0x01ffce00078e02ff */
.L_x_11996:
        /* <DEDUP_REMOVED lines=57> */
.L_x_11629:
        /* <DEDUP_REMOVED lines=13> */
.L_x_11631:
[----:B------:R-:W-:Y:S05]  /*1020*/  BSYNC.RECONVERGENT B2 ;  /* 0x0000000000027941 */ /* 0x000fea0003800200 */
.L_x_11630:
        /* <DEDUP_REMOVED lines=41> */
.L_x_11628:
[----:B------:R-:W-:Y:S05]  /*12c0*/  BSYNC.RECONVERGENT B1 ;  /* 0x0000000000017941 */ /* 0x000fea0003800200 */
.L_x_11627:
[----:B------:R-:W-:Y:S01]  /*12d0*/  ISETP.NE.AND P0, PT, R34, 0x1, PT ;  /* 0x000000012200780c */ /* 0x000fe20003f05270 */
[----:B------:R-:W-:Y:S01]  /*12e0*/  IMAD.U32 R67, RZ, RZ, UR22 ;  /* 0x00000016ff437e24 */ /* 0x000fe2000f8e00ff */
[----:B------:R-:W-:Y:S01]  /*12f0*/  I2FP.F32.U32 R30, R29 ;  /* 0x0000001d001e7245 */ /* 0x000fe20000201000 */
[----:B------:R-:W-:Y:S01]  /*1300*/  BSSY.RECONVERGENT B1, `(.L_x_11632) ;  /* 0x0000048000017945 */ /* 0x000fe20003800200 */
[----:B-----5:R-:W-:Y:S02]  /*1310*/  HADD2.F32 R31, -RZ, R24.H0_H0 ;  /* 0x20000018ff1f7230 */ /* 0x020fe40000004100 */
        /* <DEDUP_REMOVED lines=14> */
.L_x_11634:
        /* <DEDUP_REMOVED lines=13> */
.L_x_11636:
[----:B------:R-:W-:Y:S05]  /*14d0*/  BSYNC.RECONVERGENT B2 ;  /* 0x0000000000027941 */ /* 0x000fea0003800200 */
.L_x_11635:
        /* <DEDUP_REMOVED lines=42> */
.L_x_11633:
[----:B------:R-:W-:Y:S05]  /*1780*/  BSYNC.RECONVERGENT B1 ;  /* 0x0000000000017941 */ /* 0x000fea0003800200 */
.L_x_11632:
        /* <DEDUP_REMOVED lines=18> */
.L_x_11639:
        /* <DEDUP_REMOVED lines=13> */
.L_x_11641:
[----:B------:R-:W-:Y:S05]  /*1980*/  BSYNC.RECONVERGENT B2 ;  /* 0x0000000000027941 */ /* 0x000fea0003800200 */
.L_x_11640:
        /* <DEDUP_REMOVED lines=39> */
[----:B------:R-:W-:Y:S02]  /*1c00*/  IMAD.MOV.U32 R28, RZ, RZ, R36 ;  /* 0x000000ffff1c7224 */ /* 0x000fe400078e0024 */
[----:B------:R-:W-:Y:S01]  /*1c10*/  HFMA2 R36, -RZ, RZ, 0, 0 ;  /* 0x00000000ff247431 */ /* 0x000fe200000001ff */
[----:B------:R-:W-:-:S07]  /*1c20*/  LOP3.LUT R80, R80, UR20, R37, 0x96, !PT ;  /* 0x0000001450507c12 */ /* 0x000fce000f8e9625 */
.L_x_11638:
[----:B------:R-:W-:Y:S05]  /*1c30*/  BSYNC.RECONVERGENT B1 ;  /* 0x0000000000017941 */ /* 0x000fea0003800200 */
.L_x_11637:
        /* <DEDUP_REMOVED lines=18> */
.L_x_11644:
        /* <DEDUP_REMOVED lines=13> */
.L_x_11646:
[----:B------:R-:W-:Y:S05]  /*1e30*/  BSYNC.RECONVERGENT B2 ;  /* 0x0000000000027941 */ /* 0x000fea0003800200 */
.L_x_11645:
        /* <DEDUP_REMOVED lines=42> */
.L_x_11643:
[----:B------:R-:W-:Y:S05]  /*20e0*/  BSYNC.RECONVERGENT B1 ;  /* 0x0000000000017941 */ /* 0x000fea0003800200 */
.L_x_11642:
        /* <DEDUP_REMOVED lines=17> */
.L_x_11649:
        /* <DEDUP_REMOVED lines=13> */
.L_x_11651:
[----:B------:R-:W-:Y:S05]  /*22d0*/  BSYNC.RECONVERGENT B2 ;  /* 0x0000000000027941 */ /* 0x000fea0003800200 */
.L_x_11650:
        /* <DEDUP_REMOVED lines=42> */
.L_x_11648:
[----:B------:R-:W-:Y:S05]  /*2580*/  BSYNC.RECONVERGENT B1 ;  /* 0x0000000000017941 */ /* 0x000fea0003800200 */
.L_x_11647:
[----:B------:R-:W-:Y:S01]  /*2590*/  ISETP.NE.AND P0, PT, R39, 0x1, PT ;  /* 0x000000012700780c */ /* 0x000fe20003f05270 */
[----:B------:R-:W-:Y:S01]  /*25a0*/  BSSY.RECONVERGENT B1, `(.L_x_11652) ;  /* 0x0000048000017945 */ /* 0x000fe20003800200 */
[----:B------:R-:W-:Y:S01]  /*25b0*/  I2FP.F32.U32 R36, R37 ;  /* 0x0000002500247245 */ /* 0x000fe20000201000 */
[----:B------:R-:W-:Y:S02]  /*25c0*/  HFMA2 R40, -RZ, RZ, 0, 1.1920928955078125e-07 ;  /* 0x00000002ff287431 */ /* 0x000fe400000001ff */
[----:B------:R-:W-:Y:S02]  /*25d0*/  IMAD.MOV.U32 R37, RZ, RZ, R78 ;  /* 0x000000ffff257224 */ /* 0x000fe400078e004e */
[----:B------:R-:W-:-:S05]  /*25e0*/  FFMA.FTZ R36, R36, R21, 1.1641532182693481445e-10 ;  /* 0x2f00000024247423 */ /* 0x000fca0000010015 */
[----:B------:R-:W-:Y:S01]  /*25f0*/  FSETP.LE.FTZ.AND P3, PT, R36, R67, PT ;  /* 0x000000432400720b */ /* 0x000fe20003f73000 */
[----:B------:R-:W-:Y:S01]  /*2600*/  HADD2.F32 R36, -RZ, R26.H0_H0 ;  /* 0x2000001aff247230 */ /* 0x000fe20000004100 */
        /* <DEDUP_REMOVED lines=9> */
.L_x_11654:
        /* <DEDUP_REMOVED lines=13> */
.L_x_11656:
[----:B------:R-:W-:Y:S05]  /*2770*/  BSYNC.RECONVERGENT B2 ;  /* 0x0000000000027941 */ /* 0x000fea0003800200 */
.L_x_11655:
        /* <DEDUP_REMOVED lines=42> */
.L_x_11653:
[----:B------:R-:W-:Y:S05]  /*2a20*/  BSYNC.RECONVERGENT B1 ;  /* 0x0000000000017941 */ /* 0x000fea0003800200 */
.L_x_11652:
        /* <DEDUP_REMOVED lines=17> */
.L_x_11659:
        /* <DEDUP_REMOVED lines=13> */
.L_x_11661:
[----:B------:R-:W-:Y:S05]  /*2c10*/  BSYNC.RECONVERGENT B2 ;  /* 0x0000000000027941 */ /* 0x000fea0003800200 */
.L_x_11660:
        /* <DEDUP_REMOVED lines=42> */
.L_x_11658:
[----:B------:R-:W-:Y:S05]  /*2ec0*/  BSYNC.RECONVERGENT B1 ;  /* 0x0000000000017941 */ /* 0x000fea0003800200 */
.L_x_11657:
        /* <DEDUP_REMOVED lines=17> */
.L_x_11664:
        /* <DEDUP_REMOVED lines=13> */
.L_x_11666:
[----:B------:R-:W-:Y:S05]  /*30b0*/  BSYNC.RECONVERGENT B2 ;  /* 0x0000000000027941 */ /* 0x000fea0003800200 */
.L_x_11665:
        /* <DEDUP_REMOVED lines=42> */
.L_x_11663:
[----:B------:R-:W-:Y:S05]  /*3360*/  BSYNC.RECONVERGENT B1 ;  /* 0x0000000000017941 */ /* 0x000fea0003800200 */
.L_x_11662:
[----:B------:R-:W-:Y:S01]  /*3370*/  MOV R68, UR23 ;  /* 0x0000001700447c02 */ /* 0x000fe20008000f00 */
[----:B------:R-:W-:Y:S01]  /*3380*/  HADD2.F32 R27, -RZ, R27.H1_H1 ;  /* 0x3000001bff1b7230 */ /* 0x000fe20000004100 */
[----:B------:R-:W-:Y:S02]  /*3390*/  I2FP.F32.U32 R38, R39 ;  /* 0x0000002700267245 */ /* 0x000fe40000201000 */
        /* <DEDUP_REMOVED lines=33> */
.L_x_11626:
        /* <DEDUP_REMOVED lines=16> */
.L_x_11670:
        /* <DEDUP_REMOVED lines=13> */
.L_x_11672:
[----:B------:R-:W-:Y:S05]  /*3780*/  BSYNC.RECONVERGENT B2 ;  /* 0x0000000000027941 */ /* 0x000fea0003800200 */
.L_x_11671:
        /* <DEDUP_REMOVED lines=40> */
[----:B------:R-:W-:-:S07]  /*3a10*/  LOP3.LUT R80, R80, UR20, R29, 0x96, !PT ;  /* 0x0000001450507c12 */ /* 0x000fce000f8e961d */
.L_x_11669:
[----:B------:R-:W-:Y:S05]  /*3a20*/  BSYNC.RECONVERGENT B1 ;  /* 0x0000000000017941 */ /* 0x000fea0003800200 */
.L_x_11668:
[----:B------:R-:W-:Y:S01]  /*3a30*/  ISETP.NE.AND P0, PT, R16, 0x1, PT ;  /* 0x000000011000780c */ /* 0x000fe20003f05270 */
[----:B------:R-:W-:Y:S01]  /*3a40*/  IMAD.U32 R67, RZ, RZ, UR22 ;  /* 0x00000016ff437e24 */ /* 0x000fe2000f8e00ff */
[----:B------:R-:W-:Y:S01]  /*3a50*/  I2FP.F32.U32 R14, R13 ;  /* 0x0000000d000e7245 */ /* 0x000fe20000201000 */
[----:B-----5:R-:W-:Y:S01]  /*3a60*/  HADD2.F32 R13, -RZ, R24.H0_H0 ;  /* 0x20000018ff0d7230 */ /* 0x020fe20000004100 */
[----:B------:R-:W-:Y:S01]  /*3a70*/  BSSY.RECONVERGENT B1, `(.L_x_11673) ;  /* 0x0000049000017945 */ /* 0x000fe20003800200 */
[----:B------:R-:W-:Y:S01]  /*3a80*/  IMAD.U32 R68, RZ, RZ, UR23 ;  /* 0x00000017ff447e24 */ /* 0x000fe2000f8e00ff */
[----:B------:R-:W-:Y:S01]  /*3a90*/  MOV R17, 0x2 ;  /* 0x0000000200117802 */ /* 0x000fe20000000f00 */
        /* <DEDUP_REMOVED lines=14> */
.L_x_11675:
        /* <DEDUP_REMOVED lines=13> */
.L_x_11677:
[----:B------:R-:W-:Y:S05]  /*3c50*/  BSYNC.RECONVERGENT B2 ;  /* 0x0000000000027941 */ /* 0x000fea0003800200 */
.L_x_11676:
        /* <DEDUP_REMOVED lines=42> */
.L_x_11674:
[----:B------:R-:W-:Y:S05]  /*3f00*/  BSYNC.RECONVERGENT B1 ;  /* 0x0000000000017941 */ /* 0x000fea0003800200 */
.L_x_11673:
[----:B------:R-:W-:Y:S01]  /*3f10*/  I2FP.F32.U32 R14, R15 ;  /* 0x0000000f000e7245 */ /* 0x000fe20000201000 */
[----:B------:R-:W-:Y:S01]  /*3f20*/  HADD2.F32 R15, -RZ, R52.H0_H0 ;  /* 0x20000034ff0f7230 */ /* 0x000fe20000004100 */
        /* <DEDUP_REMOVED lines=21> */
.L_x_11680:
        /* <DEDUP_REMOVED lines=13> */
.L_x_11682:
[----:B------:R-:W-:Y:S05]  /*4150*/  BSYNC.RECONVERGENT B2 ;  /* 0x0000000000027941 */ /* 0x000fea0003800200 */
.L_x_11681:
        /* <DEDUP_REMOVED lines=42> */
.L_x_11679:
[----:B------:R-:W-:Y:S05]  /*4400*/  BSYNC.RECONVERGENT B1 ;  /* 0x0000000000017941 */ /* 0x000fea0003800200 */
.L_x_11678:
        /* <DEDUP_REMOVED lines=19> */
.L_x_11685:
        /* <DEDUP_REMOVED lines=13> */
.L_x_11687:
[----:B------:R-:W-:Y:S05]  /*4610*/  BSYNC.RECONVERGENT B2 ;  /* 0x0000000000027941 */ /* 0x000fea0003800200 */
.L_x_11686:
        /* <DEDUP_REMOVED lines=42> */
.L_x_11684:
[----:B------:R-:W-:Y:S05]  /*48c0*/  BSYNC.RECONVERGENT B1 ;  /* 0x0000000000017941 */ /* 0x000fea0003800200 */
.L_x_11683:
[----:B------:R-:W-:Y:S01]  /*48d0*/  I2FP.F32.U32 R14, R15 ;  /* 0x0000000f000e7245 */ /* 0x000fe20000201000 */
[----:B------:R-:W-:Y:S01]  /*48e0*/  HADD2.F32 R15, -RZ, R52.H1_H1 ;  /* 0x30000034ff0f7230 */ /* 0x000fe20000004100 */
[----:B------:R-:W-:Y:S01]  /*48f0*/  ISETP.NE.AND P2, PT, R18, 0x1, PT ;  /* 0x000000011200780c */ /* 0x000fe20003f45270 */
[----:B------:R-:W-:Y:S01]  /*4900*/  BSSY.RECONVERGENT B1, `(.L_x_11688) ;  /* 0x000004c000017945 */ /* 0x000fe20003800200 */
[----:B------:R-:W-:Y:S01]  /*4910*/  FSEL R20, R20, RZ, P3 ;  /* 0x000000ff14147208 */ /* 0x000fe20001800000 */
        /* <DEDUP_REMOVED lines=18> */
.L_x_11690:
        /* <DEDUP_REMOVED lines=13> */
.L_x_11692:
[----:B------:R-:W-:Y:S05]  /*4b10*/  BSYNC.RECONVERGENT B2 ;  /* 0x0000000000027941 */ /* 0x000fea0003800200 */
.L_x_11691:
        /* <DEDUP_REMOVED lines=41> */
[----:B------:R-:W-:-:S07]  /*4db0*/  LOP3.LUT R80, R80, UR20, R17, 0x96, !PT ;  /* 0x0000001450507c12 */ /* 0x000fce000f8e9611 */
.L_x_11689:
[----:B------:R-:W-:Y:S05]  /*4dc0*/  BSYNC.RECONVERGENT B1 ;  /* 0x0000000000017941 */ /* 0x000fea0003800200 */
.L_x_11688:
[----:B------:R-:W-:Y:S01]  /*4dd0*/  ISETP.NE.AND P0, PT, R19, 0x1, PT ;  /* 0x000000011300780c */ /* 0x000fe20003f05270 */
[----:B------:R-:W-:Y:S01]  /*4de0*/  BSSY.RECONVERGENT B1, `(.L_x_11693) ;  /* 0x000004a000017945 */ /* 0x000fe20003800200 */
[----:B------:R-:W-:Y:S01]  /*4df0*/  I2FP.F32.U32 R16, R15 ;  /* 0x0000000f00107245 */ /* 0x000fe20000201000 */
[----:B------:R-:W-:Y:S02]  /*4e00*/  HADD2.F32 R15, -RZ, R25.H0_H0 ;  /* 0x20000019ff0f7230 */ /* 0x000fe40000004100 */
[----:B------:R-:W-:Y:S02]  /*4e10*/  IMAD.MOV.U32 R18, RZ, RZ, 0x2 ;  /* 0x00000002ff127424 */ /* 0x000fe400078e00ff */
        /* <DEDUP_REMOVED lines=14> */
.L_x_11695:
        /* <DEDUP_REMOVED lines=13> */
.L_x_11697:
[----:B------:R-:W-:Y:S05]  /*4fd0*/  BSYNC.RECONVERGENT B2 ;  /* 0x0000000000027941 */ /* 0x000fea0003800200 */
.L_x_11696:
        /* <DEDUP_REMOVED lines=42> */
.L_x_11694:
[----:B------:R-:W-:Y:S05]  /*5280*/  BSYNC.RECONVERGENT B1 ;  /* 0x0000000000017941 */ /* 0x000fea0003800200 */
.L_x_11693:
        /* <DEDUP_REMOVED lines=23> */
.L_x_11700:
        /* <DEDUP_REMOVED lines=13> */
.L_x_11702:
[----:B------:R-:W-:Y:S05]  /*54d0*/  BSYNC.RECONVERGENT B2 ;  /* 0x0000000000027941 */ /* 0x000fea0003800200 */
.L_x_11701:
        /* <DEDUP_REMOVED lines=42> */
.L_x_11699:
[----:B------:R-:W-:Y:S05]  /*5780*/  BSYNC.RECONVERGENT B1 ;  /* 0x0000000000017941 */ /* 0x000fea0003800200 */
.L_x_11698:
        /* <DEDUP_REMOVED lines=18> */
.L_x_11705:
        /* <DEDUP_REMOVED lines=13> */
.L_x_11707:
[----:B------:R-:W-:Y:S05]  /*5980*/  BSYNC.RECONVERGENT B2 ;  /* 0x0000000000027941 */ /* 0x000fea0003800200 */
.L_x_11706:
        /* <DEDUP_REMOVED lines=42> */
.L_x_11704:
[----:B------:R-:W-:Y:S05]  /*5c30*/  BSYNC.RECONVERGENT B1 ;  /* 0x0000000000017941 */ /* 0x000fea0003800200 */
.L_x_11703:
[----:B------:R-:W-:Y:S01]  /*5c40*/  I2FP.F32.U32 R16, R17 ;  /* 0x0000001100107245 */ /* 0x000fe20000201000 */
[----:B------:R-:W-:Y:S01]  /*5c50*/  HADD2.F32 R17, -RZ, R53.H1_H1 ;  /* 0x30000035ff117230 */ /* 0x000fe20000004100 */
[----:B------:R-:W-:Y:S01]  /*5c60*/  ISETP.NE.AND P3, PT, R18, 0x1, PT ;  /* 0x000000011200780c */ /* 0x000fe20003f65270 */
[----:B------:R-:W-:Y:S01]  /*5c70*/  BSSY.RECONVERGENT B1, `(.L_x_11708) ;  /* 0x000004c000017945 */ /* 0x000fe20003800200 */
[----:B------:R-:W-:Y:S01]  /*5c80*/  FSEL R20, R20, RZ, P2 ;  /* 0x000000ff14147208 */ /* 0x000fe20001000000 */
[----:B------:R-:W-:Y:S01]  /*5c90*/  FFMA.FTZ R16, R16, R21, 1.1641532182693481445e-10 ;  /* 0x2f00000010107423 */ /* 0x000fe20000010015 */
[----:B------:R-:W-:-:S04]  /*5ca0*/  FMUL.FTZ R17, R17, R68 ;  /* 0x0000004411117220 */ /* 0x000fc80000410000 */
[----:B------:R-:W-:-:S04]  /*5cb0*/  FSETP.GTU.FTZ.AND P0, PT, R16, R67, PT ;  /* 0x000000431000720b */ /* 0x000fc80003f1c000 */
[----:B------:R-:W-:Y:S02]  /*5cc0*/  FSEL R17, R17, RZ, !P0 ;  /* 0x000000ff11117208 */ /* 0x000fe40004000000 */
[----:B------:R-:W-:-:S03]  /*5cd0*/  SEL R16, RZ, 0x1, P0 ;  /* 0x00000001ff107807 */ /* 0x000fc60000000000 */
[----:B------:R-:W-:Y:S01]  /*5ce0*/  FADD.FTZ R39, R17, R20 ;  /* 0x0000001411277221 */ /* 0x000fe20000010000 */
[----:B------:R-:W-:Y:S02]  /*5cf0*/  IMAD.MOV.U32 R20, RZ, RZ, 0x2 ;  /* 0x00000002ff147424 */ /* 0x000fe400078e00ff */
[----:B------:R-:W-:Y:S02]  /*5d00*/  IMAD.MOV.U32 R17, RZ, RZ, R78 ;  /* 0x000000ffff117224 */ /* 0x000fe400078e004e */
        /* <DEDUP_REMOVED lines=10> */
.L_x_11710:
        /* <DEDUP_REMOVED lines=13> */
.L_x_11712:
[----:B------:R-:W-:Y:S05]  /*5e80*/  BSYNC.RECONVERGENT B2 ;  /* 0x0000000000027941 */ /* 0x000fea0003800200 */
.L_x_11711:
        /* <DEDUP_REMOVED lines=41> */
[----:B------:R-:W-:-:S07]  /*6120*/  MOV R28, R18 ;  /* 0x00000012001c7202 */ /* 0x000fce0000000f00 */
.L_x_11709:
[----:B------:R-:W-:Y:S05]  /*6130*/  BSYNC.RECONVERGENT B1 ;  /* 0x0000000000017941 */ /* 0x000fea0003800200 */
.L_x_11708:
        /* <DEDUP_REMOVED lines=18> */
.L_x_11715:
        /* <DEDUP_REMOVED lines=13> */
.L_x_11717:
[----:B------:R-:W-:Y:S05]  /*6330*/  BSYNC.RECONVERGENT B2 ;  /* 0x0000000000027941 */ /* 0x000fea0003800200 */
.L_x_11716:
        /* <DEDUP_REMOVED lines=42> */
.L_x_11714:
[----:B------:R-:W-:Y:S05]  /*65e0*/  BSYNC.RECONVERGENT B1 ;  /* 0x0000000000017941 */ /* 0x000fea0003800200 */
.L_x_11713:
[----:B------:R-:W-:Y:S01]  /*65f0*/  I2FP.F32.U32 R18, R19 ;  /* 0x0000001300127245 */ /* 0x000fe20000201000 */
[----:B------:R-:W-:Y:S01]  /*6600*/  HADD2.F32 R19, -RZ, R54.H0_H0 ;  /* 0x20000036ff137230 */ /* 0x000fe20000004100 */
        /* <DEDUP_REMOVED lines=21> */
.L_x_11720:
        /* <DEDUP_REMOVED lines=13> */
.L_x_11722:
[----:B------:R-:W-:Y:S05]  /*6830*/  BSYNC.RECONVERGENT B2 ;  /* 0x0000000000027941 */ /* 0x000fea0003800200 */
.L_x_11721:
        /* <DEDUP_REMOVED lines=42> */
.L_x_11719:
[----:B------:R-:W-:Y:S05]  /*6ae0*/  BSYNC.RECONVERGENT B1 ;  /* 0x0000000000017941 */ /* 0x000fea0003800200 */
.L_x_11718:
[----:B------:R-:W-:Y:S01]  /*6af0*/  ISETP.NE.AND P4, PT, R31, 0x1, PT ;  /* 0x000000011f00780c */ /* 0x000fe20003f85270 */
[----:B------:R-:W-:Y:S01]  /*6b00*/  HADD2.F32 R25, -RZ, R26.H1_H1 ;  /* 0x3000001aff197230 */ /* 0x000fe20000004100 */
        /* <DEDUP_REMOVED lines=16> */
.L_x_11725:
        /* <DEDUP_REMOVED lines=13> */
.L_x_11727:
[----:B------:R-:W-:Y:S05]  /*6ce0*/  BSYNC.RECONVERGENT B2 ;  /* 0x0000000000027941 */ /* 0x000fea0003800200 */
.L_x_11726:
        /* <DEDUP_REMOVED lines=42> */
.L_x_11724:
[----:B------:R-:W-:Y:S05]  /*6f90*/  BSYNC.RECONVERGENT B1 ;  /* 0x0000000000017941 */ /* 0x000fea0003800200 */
.L_x_11723:
        /* <DEDUP_REMOVED lines=23> */
.L_x_11730:
        /* <DEDUP_REMOVED lines=13> */
.L_x_11732:
[----:B------:R-:W-:Y:S05]  /*71e0*/  BSYNC.RECONVERGENT B2 ;  /* 0x0000000000027941 */ /* 0x000fea0003800200 */
.L_x_11731:
        /* <DEDUP_REMOVED lines=42> */
.L_x_11729:
[----:B------:R-:W-:Y:S05]  /*7490*/  BSYNC.RECONVERGENT B1 ;  /* 0x0000000000017941 */ /* 0x000fea0003800200 */
.L_x_11728:
[----:B------:R-:W-:Y:S01]  /*74a0*/  ISETP.NE.AND P5, PT, R31, 0x1, PT ;  /* 0x000000011f00780c */ /* 0x000fe20003fa5270 */
[----:B------:R-:W-:Y:S01]  /*74b0*/  BSSY.RECONVERGENT B1, `(.L_x_11733) ;  /* 0x0000049000017945 */ /* 0x000fe20003800200 */
[----:B------:R-:W-:Y:S01]  /*74c0*/  I2FP.F32.U32 R20, R19 ;  /* 0x0000001300147245 */ /* 0x000fe20000201000 */
[----:B------:R-:W-:Y:S02]  /*74d0*/  HADD2.F32 R19, -RZ, R27.H0_H0 ;  /* 0x2000001bff137230 */ /* 0x000fe40000004100 */
        /* <DEDUP_REMOVED lines=14> */
.L_x_11735:
        /* <DEDUP_REMOVED lines=13> */
.L_x_11737:
[----:B------:R-:W-:Y:S05]  /*7690*/  BSYNC.RECONVERGENT B2 ;  /* 0x0000000000027941 */ /* 0x000fea0003800200 */
.L_x_11736:
        /* <DEDUP_REMOVED lines=42> */
.L_x_11734:
[----:B------:R-:W-:Y:S05]  /*7940*/  BSYNC.RECONVERGENT B1 ;  /* 0x0000000000017941 */ /* 0x000fea0003800200 */
.L_x_11733:
        /* <DEDUP_REMOVED lines=24> */
.L_x_11740:
        /* <DEDUP_REMOVED lines=13> */
.L_x_11742:
[----:B------:R-:W-:Y:S05]  /*7ba0*/  BSYNC.RECONVERGENT B2 ;  /* 0x0000000000027941 */ /* 0x000fea0003800200 */
.L_x_11741:
        /* <DEDUP_REMOVED lines=42> */
.L_x_11739:
[----:B------:R-:W-:Y:S05]  /*7e50*/  BSYNC.RECONVERGENT B1 ;  /* 0x0000000000017941 */ /* 0x000fea0003800200 */
.L_x_11738:
        /* <DEDUP_REMOVED lines=18> */
.L_x_11745:
        /* <DEDUP_REMOVED lines=15> */
.L_x_11747:
[----:B------:R-:W-:Y:S05]  /*8070*/  BSYNC.RECONVERGENT B2 ;  /* 0x0000000000027941 */ /* 0x000fea0003800200 */
.L_x_11746:
        /* <DEDUP_REMOVED lines=39> */
[----:B------:R-:W-:-:S03]  /*82f0*/  LOP3.LUT R77, R34, UR19, R79, 0x96, !PT ;  /* 0x00000013224d7c12 */ /* 0x000fc6000f8e964f */
[----:B------:R-:W-:Y:S01]  /*8300*/  IMAD.MOV.U32 R28, RZ, RZ, R26 ;  /* 0x000000ffff1c7224 */ /* 0x000fe200078e001a */
[----:B------:R-:W-:-:S07]  /*8310*/  LOP3.LUT R80, R80, UR20, R27, 0x96, !PT ;  /* 0x0000001450507c12 */ /* 0x000fce000f8e961b */
.L_x_11744:
[----:B------:R-:W-:Y:S05]  /*8320*/  BSYNC.RECONVERGENT B1 ;  /* 0x0000000000017941 */ /* 0x000fea0003800200 */
.L_x_11743:
        /* <DEDUP_REMOVED lines=8> */
[--C-:B------:R-:W-:Y:S01]  /*83b0*/  FADD.FTZ R43, R43, R20.reuse ;  /* 0x000000142b2b7221 */ /* 0x100fe20000010000 */
[----:B------:R-:W-:-:S03]  /*83c0*/  PRMT R20, R25, 0x7610, R20 ;  /* 0x0000761019147816 */ /* 0x000fc60000000014 */
[----:B------:R-:W-:-:S07]  /*83d0*/  @P1 FADD.FTZ R43, R47, R43 ;  /* 0x0000002b2f2b1221 */ /* 0x000fce0000010000 */
.L_x_11667:
        /* <DEDUP_REMOVED lines=9> */
[----:B------:R-:W-:Y:S02]  /*8470*/  ISETP.NE.AND P6, PT, R29, RZ, PT ;  /* 0x000000ff1d00720c */ /* 0x000fe40003fc5270 */
        /* <DEDUP_REMOVED lines=9> */
[----:B------:R-:W-:Y:S01]  /*8510*/  STG.E.128 desc[UR8][R30.64], R36 ;  /* 0x000000241e007986 */ /* 0x000fe2000c101d08 */
[----:B------:R-:W-:-:S03]  /*8520*/  IADD3 R70, PT, PT, R12, 0x20, RZ ;  /* 0x000000200c467810 */ /* 0x000fc60007ffe0ff */
[----:B------:R2:W-:Y:S01]  /*8530*/  STG.E.128 desc[UR8][R30.64+0x10], R40 ;  /* 0x000010281e007986 */ /* 0x0005e2000c101d08 */
[----:B------:R-:W3:Y:S01]  /*8540*/  @P0 LDC.64 R26, c[0x0][0x398] ;  /* 0x0000e600ff1a0b82 */ /* 0x000ee20000000a00 */
[----:B0-----:R-:W-:Y:S01]  /*8550*/  @P1 IMAD.WIDE.U32 R24, R70, 0x20, R24 ;  /* 0x0000002046181825 */ /* 0x001fe200078e0018 */
[----:B--2---:R-:W-:Y:S02]  /*8560*/  LOP3.LUT R31, R34, R33, RZ, 0xfc, !PT ;  /* 0x00000021221f7212 */ /* 0x004fe400078efcff */
[----:B------:R-:W-:Y:S01]  /*8570*/  LOP3.LUT R30, R29, R32, RZ, 0xfc, !PT ;  /* 0x000000201d1e7212 */ /* 0x000fe200078efcff */
[----:B-1----:R-:W-:-:S04]  /*8580*/  IMAD.WIDE.U32 R32, R12, 0x8, R58 ;  /* 0x000000080c207825 */ /* 0x002fc800078e003a */
[----:B---3--:R-:W-:Y:S01]  /*8590*/  @P0 IMAD.WIDE.U32 R26, R70, 0x10, R26 ;  /* 0x00000010461a0825 */ /* 0x008fe200078e001a */
        /* <DEDUP_REMOVED lines=22> */
.L_x_11748:
[----:B01----:R-:W-:Y:S01]  /*8700*/  IMAD.WIDE.U32 R30, R70, 0x10, R124 ;  /* 0x00000010461e7825 */ /* 0x003fe200078e007c */
[----:B------:R0:W5:Y:S04]  /*8710*/  @P0 LDG.E.128 R52, desc[UR8][R26.64] ;  /* 0x000000081a340981 */ /* 0x000168000c1e1d00 */
[----:B------:R0:W5:Y:S04]  /*8720*/  @P1 LDG.E.128 R48, desc[UR8][R24.64] ;  /* 0x0000000818301981 */ /* 0x000168000c1e1d00 */
[----:B------:R0:W5:Y:S04]  /*8730*/  @P1 LDG.E.128 R44, desc[UR8][R24.64+0x10] ;  /* 0x00001008182c1981 */ /* 0x000168000c1e1d00 */
        /* <DEDUP_REMOVED lines=18> */
.L_x_11752:
        /* <DEDUP_REMOVED lines=13> */
.L_x_11754:
[----:B------:R-:W-:Y:S05]  /*8930*/  BSYNC.RECONVERGENT B2 ;  /* 0x0000000000027941 */ /* 0x000fea0003800200 */
.L_x_11753:
[----:B0-----:R-:W-:Y:S01]  /*8940*/  IMAD.WIDE.U32 R30, R2, -0x326172a9, RZ ;  /* 0xcd9e8d57021e7825 */ /* 0x001fe200078e00ff */
        /* <DEDUP_REMOVED lines=40> */
.L_x_11751:
[----:B------:R-:W-:Y:S05]  /*8bd0*/  BSYNC.RECONVERGENT B1 ;  /* 0x0000000000017941 */ /* 0x000fea0003800200 */
.L_x_11750:
[----:B------:R-:W-:Y:S01]  /*8be0*/  ISETP.NE.AND P2, PT, R16, 0x1, PT ;  /* 0x000000011000780c */ /* 0x000fe20003f45270 */
[----:B------:R-:W-:Y:S01]  /*8bf0*/  BSSY.RECONVERGENT B1, `(.L_x_11755) ;  /* 0x000004a000017945 */ /* 0x000fe20003800200 */
[----:B------:R-:W-:Y:S01]  /*8c00*/  I2FP.F32.U32 R14, R13 ;  /* 0x0000000d000e7245 */ /* 0x000fe20000201000 */
[----:B-----5:R-:W-:Y:S01]  /*8c10*/  HADD2.F32 R13, -RZ, R24.H0_H0 ;  /* 0x20000018ff0d7230 */ /* 0x020fe20000004100 */
        /* <DEDUP_REMOVED lines=15> */
.L_x_11757:
        /* <DEDUP_REMOVED lines=13> */
.L_x_11759:
[----:B------:R-:W-:Y:S05]  /*8de0*/  BSYNC.RECONVERGENT B2 ;  /* 0x0000000000027941 */ /* 0x000fea0003800200 */
.L_x_11758:
        /* <DEDUP_REMOVED lines=42> */
.L_x_11756:
[----:B------:R-:W-:Y:S05]  /*9090*/  BSYNC.RECONVERGENT B1 ;  /* 0x0000000000017941 */ /* 0x000fea0003800200 */
.L_x_11755:
[----:B------:R-:W-:Y:S01]  /*90a0*/  I2FP.F32.U32 R14, R15 ;  /* 0x0000000f000e7245 */ /* 0x000fe20000201000 */
[----:B------:R-:W-:Y:S01]  /*90b0*/  HADD2.F32 R15, -RZ, R52.H0_H0 ;  /* 0x20000034ff0f7230 */ /* 0x000fe20000004100 */
[----:B------:R-:W-:Y:S01]  /*90c0*/  ISETP.NE.AND P3, PT, R17, 0x1, PT ;  /* 0x000000011100780c */ /* 0x000fe20003f65270 */
[----:B------:R-:W-:Y:S01]  /*90d0*/  BSSY.RECONVERGENT B1, `(.L_x_11760) ;  /* 0x000004c000017945 */ /* 0x000fe20003800200 */
[----:B------:R-:W-:Y:S02]  /*90e0*/  HFMA2 R18, -RZ, RZ, 0, 1.1920928955078125e-07 ;  /* 0x00000002ff127431 */ /* 0x000fe400000001ff */
[----:B------:R-:W-:Y:S01]  /*90f0*/  FFMA.FTZ R14, R14, R21, 1.1641532182693481445e-10 ;  /* 0x2f0000000e0e7423 */ /* 0x000fe20000010015 */
[----:B------:R-:W-:Y:S01]  /*9100*/  FMUL.FTZ R32, R15, R68 ;  /* 0x000000440f207220 */ /* 0x000fe20000410000 */
        /* <DEDUP_REMOVED lines=16> */
.L_x_11762:
        /* <DEDUP_REMOVED lines=13> */
.L_x_11764:
[----:B------:R-:W-:Y:S05]  /*92e0*/  BSYNC.RECONVERGENT B2 ;  /* 0x0000000000027941 */ /* 0x000fea0003800200 */
.L_x_11763:
        /* <DEDUP_REMOVED lines=40> */
[----:B------:R-:W-:Y:S02]  /*9570*/  IMAD.MOV.U32 R15, RZ, RZ, R72 ;  /* 0x000000ffff0f7224 */ /* 0x000fe400078e0048 */
[----:B------:R-:W-:-:S07]  /*9580*/  IMAD.MOV.U32 R72, RZ, RZ, R14 ;  /* 0x000000ffff487224 */ /* 0x000fce00078e000e */
.L_x_11761:
[----:B------:R-:W-:Y:S05]  /*9590*/  BSYNC.RECONVERGENT B1 ;  /* 0x0000000000017941 */ /* 0x000fea0003800200 */
.L_x_11760:
[----:B------:R-:W-:Y:S01]  /*95a0*/  ISETP.NE.AND P2, PT, R18, 0x1, PT ;  /* 0x000000011200780c */ /* 0x000fe20003f45270 */
[----:B------:R-:W-:Y:S01]  /*95b0*/  BSSY.RECONVERGENT B1, `(.L_x_11765) ;  /* 0x000004a000017945 */ /* 0x000fe20003800200 */
[----:B------:R-:W-:Y:S01]  /*95c0*/  I2FP.F32.U32 R14, R15 ;  /* 0x0000000f000e7245 */ /* 0x000fe20000201000 */
[----:B------:R-:W-:Y:S02]  /*95d0*/  HADD2.F32 R15, -RZ, R24.H1_H1 ;  /* 0x30000018ff0f7230 */ /* 0x000fe40000004100 */
        /* <DEDUP_REMOVED lines=15> */
.L_x_11767:
        /* <DEDUP_REMOVED lines=13> */
.L_x_11769:
[----:B------:R-:W-:Y:S05]  /*97a0*/  BSYNC.RECONVERGENT B2 ;  /* 0x0000000000027941 */ /* 0x000fea0003800200 */
.L_x_11768:
        /* <DEDUP_REMOVED lines=42> */
.L_x_11766:
[----:B------:R-:W-:Y:S05]  /*9a50*/  BSYNC.RECONVERGENT B1 ;  /* 0x0000000000017941 */ /* 0x000fea0003800200 */
.L_x_11765:
        /* <DEDUP_REMOVED lines=23> */
.L_x_11772:
        /* <DEDUP_REMOVED lines=13> */
.L_x_11774:
[----:B------:R-:W-:Y:S05]  /*9ca0*/  BSYNC.RECONVERGENT B2 ;  /* 0x0000000000027941 */ /* 0x000fea0003800200 */
.L_x_11773:
        /* <DEDUP_REMOVED lines=42> */
.L_x_11771:
[----:B------:R-:W-:Y:S05]  /*9f50*/  BSYNC.RECONVERGENT B1 ;  /* 0x0000000000017941 */ /* 0x000fea0003800200 */
.L_x_11770:
        /* <DEDUP_REMOVED lines=8> */
[----:B------:R-:W-:-:S04]  /*9fe0*/  FSETP.LE.FTZ.AND P4, PT, R16, R67, PT ;  /* 0x000000431000720b */ /* 0x000fc80003f93000 */
[----:B0-----:R-:W-:Y:S01]  /*9ff0*/  P2R R24, PR, RZ, 0x10 ;  /* 0x00000010ff187803 */ /* 0x001fe20000000000 */
        /* <DEDUP_REMOVED lines=9> */
.L_x_11777:
        /* <DEDUP_REMOVED lines=13> */
.L_x_11779:
[----:B------:R-:W-:Y:S05]  /*a160*/  BSYNC.RECONVERGENT B2 ;  /* 0x0000000000027941 */ /* 0x000fea0003800200 */
.L_x_11778:
        /* <DEDUP_REMOVED lines=42> */
.L_x_11776:
[----:B------:R-:W-:Y:S05]  /*a410*/  BSYNC.RECONVERGENT B1 ;  /* 0x0000000000017941 */ /* 0x000fea0003800200 */
.L_x_11775:
[----:B------:R-:W-:Y:S01]  /*a420*/  I2FP.F32.U32 R16, R17 ;  /* 0x0000001100107245 */ /* 0x000fe20000201000 */
[----:B------:R-:W-:Y:S01]  /*a430*/  HADD2.F32 R17, -RZ, R53.H0_H0 ;  /* 0x20000035ff117230 */ /* 0x000fe20000004100 */
        /* <DEDUP_REMOVED lines=21> */
.L_x_11782:
        /* <DEDUP_REMOVED lines=13> */
.L_x_11784:
[----:B------:R-:W-:Y:S05]  /*a660*/  BSYNC.RECONVERGENT B2 ;  /* 0x0000000000027941 */ /* 0x000fea0003800200 */
.L_x_11783:
        /* <DEDUP_REMOVED lines=42> */
.L_x_11781:
[----:B------:R-:W-:Y:S05]  /*a910*/  BSYNC.RECONVERGENT B1 ;  /* 0x0000000000017941 */ /* 0x000fea0003800200 */
.L_x_11780:
        /* <DEDUP_REMOVED lines=19> */
.L_x_11787:
        /* <DEDUP_REMOVED lines=13> */
.L_x_11789:
[----:B------:R-:W-:Y:S05]  /*ab20*/  BSYNC.RECONVERGENT B2 ;  /* 0x0000000000027941 */ /* 0x000fea0003800200 */
.L_x_11788:
        /* <DEDUP_REMOVED lines=39> */
[----:B------:R-:W-:Y:S01]  /*ada0*/  IMAD.MOV.U32 R72, RZ, RZ, R16 ;  /* 0x000000ffff487224 */ /* 0x000fe200078e0010 */
[----:B------:R-:W-:Y:S01]  /*adb0*/  LOP3.LUT R80, R80, UR20, R17, 0x96, !PT ;  /* 0x0000001450507c12 */ /* 0x000fe2000f8e9611 */
[----:B------:R-:W-:-:S07]  /*adc0*/  IMAD.MOV.U32 R19, RZ, RZ, RZ ;  /* 0x000000ffff137224 */ /* 0x000fce00078e00ff */
.L_x_11786:
[----:B------:R-:W-:Y:S05]  /*add0*/  BSYNC.RECONVERGENT B1 ;  /* 0x0000000000017941 */ /* 0x000fea0003800200 */
.L_x_11785:
        /* <DEDUP_REMOVED lines=23> */
.L_x_11792:
        /* <DEDUP_REMOVED lines=13> */
.L_x_11794:
[----:B------:R-:W-:Y:S05]  /*b020*/  BSYNC.RECONVERGENT B2 ;  /* 0x0000000000027941 */ /* 0x000fea0003800200 */
.L_x_11793:
        /* <DEDUP_REMOVED lines=42> */
.L_x_11791:
[----:B------:R-:W-:Y:S05]  /*b2d0*/  BSYNC.RECONVERGENT B1 ;  /* 0x0000000000017941 */ /* 0x000fea0003800200 */
.L_x_11790:
        /* <DEDUP_REMOVED lines=18> */
.L_x_11797:
        /* <DEDUP_REMOVED lines=13> */
.L_x_11799:
[----:B------:R-:W-:Y:S05]  /*b4d0*/  BSYNC.RECONVERGENT B2 ;  /* 0x0000000000027941 */ /* 0x000fea0003800200 */
.L_x_11798:
        /* <DEDUP_REMOVED lines=42> */
.L_x_11796:
[----:B------:R-:W-:Y:S05]  /*b780*/  BSYNC.RECONVERGENT B1 ;  /* 0x0000000000017941 */ /* 0x000fea0003800200 */
.L_x_11795:
        /* <DEDUP_REMOVED lines=24> */
.L_x_11802:
        /* <DEDUP_REMOVED lines=13> */
.L_x_11804:
[----:B------:R-:W-:Y:S05]  /*b9e0*/  BSYNC.RECONVERGENT B2 ;  /* 0x0000000000027941 */ /* 0x000fea0003800200 */
.L_x_11803:
        /* <DEDUP_REMOVED lines=42> */
.L_x_11801:
[----:B------:R-:W-:Y:S05]  /*bc90*/  BSYNC.RECONVERGENT B1 ;  /* 0x0000000000017941 */ /* 0x000fea0003800200 */
.L_x_11800:
[----:B------:R-:W-:Y:S01]  /*bca0*/  ISETP.NE.AND P4, PT, R29, 0x1, PT ;  /* 0x000000011d00780c */ /* 0x000fe20003f85270 */
[----:B------:R-:W-:Y:S01]  /*bcb0*/  BSSY.RECONVERGENT B1, `(.L_x_11805) ;  /* 0x0000049000017945 */ /* 0x000fe20003800200 */
[----:B------:R-:W-:Y:S01]  /*bcc0*/  I2FP.F32.U32 R18, R19 ;  /* 0x0000001300127245 */ /* 0x000fe20000201000 */
[----:B------:R-:W-:Y:S02]  /*bcd0*/  HADD2.F32 R19, -RZ, R26.H1_H1 ;  /* 0x3000001aff137230 */ /* 0x000fe40000004100 */
[----:B------:R-:W-:Y:S02]  /*bce0*/  HFMA2 R26, -RZ, RZ, 0, 1.1920928955078125e-07 ;  /* 0x00000002ff1a7431 */ /* 0x000fe400000001ff */
        /* <DEDUP_REMOVED lines=13> */
.L_x_11807:
        /* <DEDUP_REMOVED lines=13> */
.L_x_11809:
[----:B------:R-:W-:Y:S05]  /*be90*/  BSYNC.RECONVERGENT B2 ;  /* 0x0000000000027941 */ /* 0x000fea0003800200 */
.L_x_11808:
        /* <DEDUP_REMOVED lines=42> */
.L_x_11806:
[----:B------:R-:W-:Y:S05]  /*c140*/  BSYNC.RECONVERGENT B1 ;  /* 0x0000000000017941 */ /* 0x000fea0003800200 */
.L_x_11805:
        /* <DEDUP_REMOVED lines=23> */
.L_x_11812:
        /* <DEDUP_REMOVED lines=13> */
.L_x_11814:
[----:B------:R-:W-:Y:S05]  /*c390*/  BSYNC.RECONVERGENT B2 ;  /* 0x0000000000027941 */ /* 0x000fea0003800200 */
.L_x_11813:
        /* <DEDUP_REMOVED lines=42> */
.L_x_11811:
[----:B------:R-:W-:Y:S05]  /*c640*/  BSYNC.RECONVERGENT B1 ;  /* 0x0000000000017941 */ /* 0x000fea0003800200 */
.L_x_11810:
        /* <DEDUP_REMOVED lines=18> */
.L_x_11817:
        /* <DEDUP_REMOVED lines=13> */
.L_x_11819:
[----:B------:R-:W-:Y:S05]  /*c840*/  BSYNC.RECONVERGENT B2 ;  /* 0x0000000000027941 */ /* 0x000fea0003800200 */
.L_x_11818:
        /* <DEDUP_REMOVED lines=41> */
[----:B------:R-:W-:-:S07]  /*cae0*/  IMAD.MOV.U32 R31, RZ, RZ, RZ ;  /* 0x000000ffff1f7224 */ /* 0x000fce00078e00ff */
.L_x_11816:
[----:B------:R-:W-:Y:S05]  /*caf0*/  BSYNC.RECONVERGENT B1 ;  /* 0x0000000000017941 */ /* 0x000fea0003800200 */
.L_x_11815:
        /* <DEDUP_REMOVED lines=11> */
[--C-:B------:R-:W-:Y:S01]  /*cbb0*/  FADD.FTZ R30, R30, R19.reuse ;  /* 0x000000131e1e7221 */ /* 0x100fe20000010000 */
[----:B------:R-:W-:Y:S01]  /*cbc0*/  PRMT R19, R20, 0x7610, R19 ;  /* 0x0000761014137816 */ /* 0x000fe20000000013 */
[----:B------:R-:W-:Y:S02]  /*cbd0*/  IMAD.MOV.U32 R20, RZ, RZ, R78 ;  /* 0x000000ffff147224 */ /* 0x000fe400078e004e */
        /* <DEDUP_REMOVED lines=10> */
.L_x_11822:
        /* <DEDUP_REMOVED lines=13> */
.L_x_11824:
[----:B------:R-:W-:Y:S05]  /*cd50*/  BSYNC.RECONVERGENT B2 ;  /* 0x0000000000027941 */ /* 0x000fea0003800200 */
.L_x_11823:
        /* <DEDUP_REMOVED lines=42> */
.L_x_11821:
[----:B------:R-:W-:Y:S05]  /*d000*/  BSYNC.RECONVERGENT B1 ;  /* 0x0000000000017941 */ /* 0x000fea0003800200 */
.L_x_11820:
[----:B------:R-:W-:Y:S01]  /*d010*/  ISETP.NE.AND P6, PT, R58, 0x1, PT ;  /* 0x000000013a00780c */ /* 0x000fe20003fc5270 */
[----:B------:R-:W-:Y:S01]  /*d020*/  HADD2.F32 R27, -RZ, R27.H1_H1 ;  /* 0x3000001bff1b7230 */ /* 0x000fe20000004100 */
[----:B------:R-:W-:Y:S01]  /*d030*/  I2FP.F32.U32 R20, R20 ;  /* 0x0000001400147245 */ /* 0x000fe20000201000 */
[----:B------:R-:W-:Y:S01]  /*d040*/  BSSY.RECONVERGENT B1, `(.L_x_11825) ;  /* 0x0000049000017945 */ /* 0x000fe20003800200 */
[----:B------:R-:W-:-:S03]  /*d050*/  IMAD.MOV.U32 R73, RZ, RZ, 0x2 ;  /* 0x00000002ff497424 */ /* 0x000fc600078e00ff */
        /* <DEDUP_REMOVED lines=13> */
.L_x_11827:
        /* <DEDUP_REMOVED lines=15> */
.L_x_11829:
[----:B------:R-:W-:Y:S05]  /*d220*/  BSYNC.RECONVERGENT B2 ;  /* 0x0000000000027941 */ /* 0x000fea0003800200 */
.L_x_11828:
        /* <DEDUP_REMOVED lines=42> */
.L_x_11826:
[----:B------:R-:W-:Y:S05]  /*d4d0*/  BSYNC.RECONVERGENT B1 ;  /* 0x0000000000017941 */ /* 0x000fea0003800200 */
.L_x_11825:
        /* <DEDUP_REMOVED lines=10> */
[----:B------:R-:W-:Y:S01]  /*d580*/  @P1 FADD.FTZ R31, R47, R31 ;  /* 0x0000001f2f1f1221 */ /* 0x000fe20000010000 */
[----:B------:R-:W-:Y:S06]  /*d590*/  BRA `(.L_x_11830) ;  /* 0x0000002400dc7947 */ /* 0x000fec0003800000 */
.L_x_11749:
        /* <DEDUP_REMOVED lines=16> */
.L_x_11833:
        /* <DEDUP_REMOVED lines=13> */
.L_x_11835:
[----:B------:R-:W-:Y:S05]  /*d770*/  BSYNC.RECONVERGENT B2 ;  /* 0x0000000000027941 */ /* 0x000fea0003800200 */
.L_x_11834:
        /* <DEDUP_REMOVED lines=41> */
.L_x_11832:
[----:B------:R-:W-:Y:S05]  /*da10*/  BSYNC.RECONVERGENT B1 ;  /* 0x0000000000017941 */ /* 0x000fea0003800200 */
.L_x_11831:
[----:B------:R-:W-:Y:S01]  /*da20*/  ISETP.NE.AND P2, PT, R30, 0x1, PT ;  /* 0x000000011e00780c */ /* 0x000fe20003f45270 */
[----:B------:R-:W-:Y:S01]  /*da30*/  BSSY.RECONVERGENT B1, `(.L_x_11836) ;  /* 0x0000049000017945 */ /* 0x000fe20003800200 */
[----:B------:R-:W-:Y:S01]  /*da40*/  I2FP.F32.U32 R28, R29 ;  /* 0x0000001d001c7245 */ /* 0x000fe20000201000 */
[----:B------:R-:W-:Y:S01]  /*da50*/  IMAD.MOV.U32 R31, RZ, RZ, 0x2 ;  /* 0x00000002ff1f7424 */ /* 0x000fe200078e00ff */
[----:B------:R-:W-:-:S03]  /*da60*/  MOV R29, R78 ;  /* 0x0000004e001d7202 */ /* 0x000fc60000000f00 */
[----:B------:R-:W-:-:S05]  /*da70*/  FFMA.FTZ R28, R28, R21, 1.1641532182693481445e-10 ;  /* 0x2f0000001c1c7423 */ /* 0x000fca0000010015 */
[----:B------:R-:W-:Y:S01]  /*da80*/  FSETP.LE.FTZ.AND P3, PT, R28, R67, PT ;  /* 0x000000431c00720b */ /* 0x000fe20003f73000 */
[----:B-----5:R-:W-:-:S03]  /*da90*/  HADD2.F32 R28, -RZ, R24.H0_H0 ;  /* 0x20000018ff1c7230 */ /* 0x020fc60000004100 */
        /* <DEDUP_REMOVED lines=10> */
.L_x_11838:
        /* <DEDUP_REMOVED lines=13> */
.L_x_11840:
[----:B------:R-:W-:Y:S05]  /*dc10*/  BSYNC.RECONVERGENT B2 ;  /* 0x0000000000027941 */ /* 0x000fea0003800200 */
.L_x_11839:
        /* <DEDUP_REMOVED lines=42> */
.L_x_11837:
[----:B------:R-:W-:Y:S05]  /*dec0*/  BSYNC.RECONVERGENT B1 ;  /* 0x0000000000017941 */ /* 0x000fea0003800200 */
.L_x_11836:
        /* <DEDUP_REMOVED lines=18> */
.L_x_11843:
        /* <DEDUP_REMOVED lines=13> */
.L_x_11845:
[----:B------:R-:W-:Y:S05]  /*e0c0*/  BSYNC.RECONVERGENT B2 ;  /* 0x0000000000027941 */ /* 0x000fea0003800200 */
.L_x_11844:
        /* <DEDUP_REMOVED lines=39> */
[----:B------:R-:W-:-:S04]  /*e340*/  IMAD.WIDE.U32 R30, R31, -0x2daee0ad, RZ ;  /* 0xd2511f531f1e7825 */ /* 0x000fc800078e00ff */
[----:B------:R-:W-:Y:S01]  /*e350*/  IMAD.MOV.U32 R72, RZ, RZ, R30 ;  /* 0x000000ffff487224 */ /* 0x000fe200078e001e */
[----:B------:R-:W-:-:S07]  /*e360*/  LOP3.LUT R80, R80, UR20, R31, 0x96, !PT ;  /* 0x0000001450507c12 */ /* 0x000fce000f8e961f */
.L_x_11842:
[----:B------:R-:W-:Y:S05]  /*e370*/  BSYNC.RECONVERGENT B1 ;  /* 0x0000000000017941 */ /* 0x000fea0003800200 */
.L_x_11841:
        /* <DEDUP_REMOVED lines=18> */
.L_x_11848:
        /* <DEDUP_REMOVED lines=13> */
.L_x_11850:
[----:B------:R-:W-:Y:S05]  /*e570*/  BSYNC.RECONVERGENT B2 ;  /* 0x0000000000027941 */ /* 0x000fea0003800200 */
.L_x_11849:
        /* <DEDUP_REMOVED lines=41> */
[----:B------:R-:W-:-:S07]  /*e810*/  MOV R72, R32 ;  /* 0x0000002000487202 */ /* 0x000fce0000000f00 */
.L_x_11847:
[----:B------:R-:W-:Y:S05]  /*e820*/  BSYNC.RECONVERGENT B1 ;  /* 0x0000000000017941 */ /* 0x000fea0003800200 */
.L_x_11846:
        /* <DEDUP_REMOVED lines=18> */
.L_x_11853:
        /* <DEDUP_REMOVED lines=13> */
.L_x_11855:
[----:B------:R-:W-:Y:S05]  /*ea20*/  BSYNC.RECONVERGENT B2 ;  /* 0x0000000000027941 */ /* 0x000fea0003800200 */
.L_x_11854:
        /* <DEDUP_REMOVED lines=42> */
.L_x_11852:
[----:B------:R-:W-:Y:S05]  /*ecd0*/  BSYNC.RECONVERGENT B1 ;  /* 0x0000000000017941 */ /* 0x000fea0003800200 */
.L_x_11851:
        /* <DEDUP_REMOVED lines=17> */
.L_x_11858:
        /* <DEDUP_REMOVED lines=13> */
.L_x_11860:
[----:B------:R-:W-:Y:S05]  /*eec0*/  BSYNC.RECONVERGENT B2 ;  /* 0x0000000000027941 */ /* 0x000fea0003800200 */
.L_x_11859:
        /* <DEDUP_REMOVED lines=42> */
.L_x_11857:
[----:B------:R-:W-:Y:S05]  /*f170*/  BSYNC.RECONVERGENT B1 ;  /* 0x0000000000017941 */ /* 0x000fea0003800200 */
.L_x_11856:
        /* <DEDUP_REMOVED lines=17> */
.L_x_11863:
        /* <DEDUP_REMOVED lines=13> */
.L_x_11865:
[----:B------:R-:W-:Y:S05]  /*f360*/  BSYNC.RECONVERGENT B2 ;  /* 0x0000000000027941 */ /* 0x000fea0003800200 */
.L_x_11864:
        /* <DEDUP_REMOVED lines=40> */
[----:B------:R-:W-:Y:S01]  /*f5f0*/  IMAD.MOV.U32 R35, RZ, RZ, RZ ;  /* 0x000000ffff237224 */ /* 0x000fe200078e00ff */
[----:B------:R-:W-:-:S07]  /*f600*/  MOV R72, R34 ;  /* 0x0000002200487202 */ /* 0x000fce0000000f00 */
.L_x_11862:
[----:B------:R-:W-:Y:S05]  /*f610*/  BSYNC.RECONVERGENT B1 ;  /* 0x0000000000017941 */ /* 0x000fea0003800200 */
.L_x_11861:
        /* <DEDUP_REMOVED lines=17> */
.L_x_11868:
        /* <DEDUP_REMOVED lines=13> */
.L_x_11870:
[----:B------:R-:W-:Y:S05]  /*f800*/  BSYNC.RECONVERGENT B2 ;  /* 0x0000000000027941 */ /* 0x000fea0003800200 */
.L_x_11869:
        /* <DEDUP_REMOVED lines=42> */
.L_x_11867:
[----:B------:R-:W-:Y:S05]  /*fab0*/  BSYNC.RECONVERGENT B1 ;  /* 0x0000000000017941 */ /* 0x000fea0003800200 */
.L_x_11866:
[----:B------:R-:W-:Y:S01]  /*fac0*/  P2R R35, PR, RZ, 0x2 ;  /* 0x00000002ff237803 */ /* 0x000fe20000000000 */
[----:B------:R-:W-:Y:S01]  /*fad0*/  FMUL.FTZ R28, R28, R68 ;  /* 0x000000441c1c7220 */ /* 0x000fe20000410000 */
[----:B------:R-:W-:Y:S01]  /*fae0*/  I2FP.F32.U32 R58, R58 ;  /* 0x0000003a003a7245 */ /* 0x000fe20000201000 */
[-C--:B------:R-:W-:Y:S01]  /*faf0*/  FMUL.FTZ R33, R33, R68.reuse ;  /* 0x0000004421217220 */ /* 0x080fe20000410000 */
[----:B------:R-:W-:Y:S01]  /*fb00*/  ISETP.NE.AND P1, PT, R56, RZ, PT ;  /* 0x000000ff3800720c */ /* 0x000fe20003f25270 */
[-C--:B------:R-:W-:Y:S01]  /*fb10*/  FMUL.FTZ R71, R29, R68.reuse ;  /* 0x000000441d477220 */ /* 0x080fe20000410000 */
[----:B------:R-:W-:Y:S01]  /*fb20*/  P2R R34, PR, RZ, 0x1 ;  /* 0x00000001ff227803 */ /* 0x000fe20000000000 */
[----:B------:R-:W-:Y:S01]  /*fb30*/  HADD2.F32 R59, -RZ, R27.H1_H1 ;  /* 0x3000001bff3b7230 */ /* 0x000fe20000004100 */
[----:B------:R-:W-:Y:S01]  /*fb40*/  ISETP.NE.AND P0, PT, R57, RZ, PT ;  /* 0x000000ff3900720c */ /* 0x000fe20003f05270 */
[-C--:B------:R-:W-:Y:S01]  /*fb50*/  FMUL.FTZ R69, R26, R68.reuse ;  /* 0x000000441a457220 */ /* 0x080fe20000410000 */
[-C--:B------:R-:W-:Y:S01]  /*fb60*/  FMUL.FTZ R26, R32, R68.reuse ;  /* 0x00000044201a7220 */ /* 0x080fe20000410000 */
[-C--:B------:R-:W-:Y:S01]  /*fb70*/  FMUL.FTZ R27, R30, R68.reuse ;  /* 0x000000441e1b7220 */ /* 0x080fe20000410000 */
[----:B------:R-:W-:Y:S01]  /*fb80*/  ISETP.NE.AND P5, PT, R24, RZ, PT ;  /* 0x000000ff1800720c */ /* 0x000fe20003fa5270 */
[----:B------:R-:W-:Y:S01]  /*fb90*/  FFMA.FTZ R58, R58, R21, 1.1641532182693481445e-10 ;  /* 0x2f0000003a3a7423 */ /* 0x000fe20000010015 */
[----:B------:R-:W-:Y:S01]  /*fba0*/  FSEL R32, R28, RZ, P1 ;  /* 0x000000ff1c207208 */ /* 0x000fe20000800000 */
[-C--:B------:R-:W-:Y:S01]  /*fbb0*/  FMUL.FTZ R31, R31, R68.reuse ;  /* 0x000000441f1f7220 */ /* 0x080fe20000410000 */
[----:B------:R-:W-:Y:S01]  /*fbc0*/  FSEL R30, R33, RZ, P4 ;  /* 0x000000ff211e7208 */ /* 0x000fe20002000000 */
[----:B------:R-:W-:Y:S01]  /*fbd0*/  FMUL.FTZ R59, R59, R68 ;  /* 0x000000443b3b7220 */ /* 0x000fe20000410000 */
[----:B------:R-:W-:-:S02]  /*fbe0*/  ISETP.NE.AND P1, PT, R35, RZ, PT ;  /* 0x000000ff2300720c */ /* 0x000fc40003f25270 */
[----:B------:R-:W-:Y:S02]  /*fbf0*/  FSEL R33, R71, RZ, P0 ;  /* 0x000000ff47217208 */ /* 0x000fe40000000000 */
[----:B------:R-:W-:Y:S02]  /*fc00*/  ISETP.NE.AND P0, PT, R34, RZ, PT ;  /* 0x000000ff2200720c */ /* 0x000fe40003f05270 */
        /* <DEDUP_REMOVED lines=15> */
[----:B------:R-:W-:-:S09]  /*fd00*/  @P1 FADD.FTZ R31, R47, R31 ;  /* 0x0000001f2f1f1221 */ /* 0x000fd20000010000 */
.L_x_11830:
[----:B------:R-:W0:Y:S01]  /*fd10*/  LDC.64 R74, c[0x0][0x3a8] ;  /* 0x0000ea00ff4a7b82 */ /* 0x000e220000000a00 */
[----:B------:R-:W-:Y:S02]  /*fd20*/  SEL R27, RZ, 0x10000, !P4 ;  /* 0x00010000ff1b7807 */ /* 0x000fe40006000000 */
[----:B------:R-:W-:Y:S02]  /*fd30*/  SEL R58, RZ, 0x100, !P3 ;  /* 0x00000100ff3a7807 */ /* 0x000fe40005800000 */
[----:B------:R-:W-:Y:S02]  /*fd40*/  ISETP.NE.AND P4, PT, R24, RZ, PT ;  /* 0x000000ff1800720c */ /* 0x000fe40003f85270 */
[----:B------:R-:W-:Y:S02]  /*fd50*/  ISETP.NE.AND P3, PT, R25, RZ, PT ;  /* 0x000000ff1900720c */ /* 0x000fe40003f65270 */
        /* <DEDUP_REMOVED lines=39> */
.L_x_11871:
        /* <DEDUP_REMOVED lines=27> */
.L_x_11875:
        /* <DEDUP_REMOVED lines=13> */
.L_x_11877:
[----:B------:R-:W-:Y:S05]  /*10250*/  BSYNC.RECONVERGENT B2 ;  /* 0x0000000000027941 */ /* 0x000fea0003800200 */
.L_x_11876:
        /* <DEDUP_REMOVED lines=40> */
[----:B------:R-:W-:Y:S02]  /*104e0*/  LOP3.LUT R80, R80, UR20, R15, 0x96, !PT ;  /* 0x0000001450507c12 */ /* 0x000fe4000f8e960f */
[----:B------:R-:W-:-:S07]  /*104f0*/  MOV R69, R14 ;  /* 0x0000000e00457202 */ /* 0x000fce0000000f00 */
.L_x_11874:
[----:B------:R-:W-:Y:S05]  /*10500*/  BSYNC.RECONVERGENT B1 ;  /* 0x0000000000017941 */ /* 0x000fea0003800200 */
.L_x_11873:
        /* <DEDUP_REMOVED lines=19> */
.L_x_11880:
        /* <DEDUP_REMOVED lines=13> */
.L_x_11882:
[----:B------:R-:W-:Y:S05]  /*10710*/  BSYNC.RECONVERGENT B2 ;  /* 0x0000000000027941 */ /* 0x000fea0003800200 */
.L_x_11881:
        /* <DEDUP_REMOVED lines=39> */
[----:B------:R-:W-:Y:S02]  /*10990*/  LOP3.LUT R80, R80, UR20, R15, 0x96, !PT ;  /* 0x0000001450507c12 */ /* 0x000fe4000f8e960f */
[----:B------:R-:W-:Y:S01]  /*109a0*/  MOV R15, R69 ;  /* 0x00000045000f7202 */ /* 0x000fe20000000f00 */
[----:B------:R-:W-:-:S07]  /*109b0*/  IMAD.MOV.U32 R69, RZ, RZ, R14 ;  /* 0x000000ffff457224 */ /* 0x000fce00078e000e */
.L_x_11879:
[----:B------:R-:W-:Y:S05]  /*109c0*/  BSYNC.RECONVERGENT B1 ;  /* 0x0000000000017941 */ /* 0x000fea0003800200 */
.L_x_11878:
[----:B------:R-:W-:Y:S01]  /*109d0*/  I2FP.F32.U32 R14, R15 ;  /* 0x0000000f000e7245 */ /* 0x000fe20000201000 */
[----:B------:R-:W-:Y:S01]  /*109e0*/  HADD2.F32 R15, -RZ, R52.H0_H0 ;  /* 0x20000034ff0f7230 */ /* 0x000fe20000004100 */
[----:B------:R-:W-:Y:S01]  /*109f0*/  ISETP.NE.AND P3, PT, R16, 0x1, PT ;  /* 0x000000011000780c */ /* 0x000fe20003f65270 */
[----:B------:R-:W-:Y:S01]  /*10a00*/  BSSY.RECONVERGENT B1, `(.L_x_11883) ;  /* 0x000004c000017945 */ /* 0x000fe20003800200 */
[----:B------:R-:W-:Y:S02]  /*10a10*/  IMAD.MOV.U32 R17, RZ, RZ, 0x2 ;  /* 0x00000002ff117424 */ /* 0x000fe400078e00ff */
[----:B------:R-:W-:Y:S01]  /*10a20*/  FFMA.FTZ R14, R14, R21, 1.1641532182693481445e-10 ;  /* 0x2f0000000e0e7423 */ /* 0x000fe20000010015 */
[----:B0-----:R-:W-:Y:S01]  /*10a30*/  FMUL.FTZ R24, R15, R68 ;  /* 0x000000440f187220 */ /* 0x001fe20000410000 */
        /* <DEDUP_REMOVED lines=16> */
.L_x_11885:
        /* <DEDUP_REMOVED lines=13> */
.L_x_11887:
[----:B------:R-:W-:Y:S05]  /*10c10*/  BSYNC.RECONVERGENT B2 ;  /* 0x0000000000027941 */ /* 0x000fea0003800200 */
.L_x_11886:
        /* <DEDUP_REMOVED lines=42> */
.L_x_11884:
[----:B------:R-:W-:Y:S05]  /*10ec0*/  BSYNC.RECONVERGENT B1 ;  /* 0x0000000000017941 */ /* 0x000fea0003800200 */
.L_x_11883:
[----:B------:R-:W-:Y:S01]  /*10ed0*/  ISETP.NE.AND P2, PT, R17, 0x1, PT ;  /* 0x000000011100780c */ /* 0x000fe20003f45270 */
[----:B------:R-:W-:Y:S01]  /*10ee0*/  BSSY.RECONVERGENT B1, `(.L_x_11888) ;  /* 0x000004a000017945 */ /* 0x000fe20003800200 */
[----:B------:R-:W-:Y:S01]  /*10ef0*/  I2FP.F32.U32 R14, R15 ;  /* 0x0000000f000e7245 */ /* 0x000fe20000201000 */
[----:B------:R-:W-:Y:S02]  /*10f00*/  HADD2.F32 R15, -RZ, R56.H1_H1 ;  /* 0x30000038ff0f7230 */ /* 0x000fe40000004100 */
        /* <DEDUP_REMOVED lines=15> */
.L_x_11890:
        /* <DEDUP_REMOVED lines=13> */
.L_x_11892:
[----:B------:R-:W-:Y:S05]  /*110d0*/  BSYNC.RECONVERGENT B2 ;  /* 0x0000000000027941 */ /* 0x000fea0003800200 */
.L_x_11891:
        /* <DEDUP_REMOVED lines=39> */
[----:B------:R-:W-:Y:S02]  /*11350*/  LOP3.LUT R80, R80, UR20, R15, 0x96, !PT ;  /* 0x0000001450507c12 */ /* 0x000fe4000f8e960f */
[----:B------:R-:W-:Y:S01]  /*11360*/  MOV R15, R69 ;  /* 0x00000045000f7202 */ /* 0x000fe20000000f00 */
[----:B------:R-:W-:-:S07]  /*11370*/  IMAD.MOV.U32 R69, RZ, RZ, R14 ;  /* 0x000000ffff457224 */ /* 0x000fce00078e000e */
.L_x_11889:
[----:B------:R-:W-:Y:S05]  /*11380*/  BSYNC.RECONVERGENT B1 ;  /* 0x0000000000017941 */ /* 0x000fea0003800200 */
.L_x_11888:
        /* <DEDUP_REMOVED lines=23> */
.L_x_11895:
        /* <DEDUP_REMOVED lines=13> */
.L_x_11897:
[----:B------:R-:W-:Y:S05]  /*115d0*/  BSYNC.RECONVERGENT B2 ;  /* 0x0000000000027941 */ /* 0x000fea0003800200 */
.L_x_11896:
        /* <DEDUP_REMOVED lines=42> */
.L_x_11894:
[----:B------:R-:W-:Y:S05]  /*11880*/  BSYNC.RECONVERGENT B1 ;  /* 0x0000000000017941 */ /* 0x000fea0003800200 */
.L_x_11893:
        /* <DEDUP_REMOVED lines=19> */
.L_x_11900:
        /* <DEDUP_REMOVED lines=13> */
.L_x_11902:
[----:B------:R-:W-:Y:S05]  /*11a90*/  BSYNC.RECONVERGENT B2 ;  /* 0x0000000000027941 */ /* 0x000fea0003800200 */
.L_x_11901:
        /* <DEDUP_REMOVED lines=42> */
.L_x_11899:
[----:B------:R-:W-:Y:S05]  /*11d40*/  BSYNC.RECONVERGENT B1 ;  /* 0x0000000000017941 */ /* 0x000fea0003800200 */
.L_x_11898:
        /* <DEDUP_REMOVED lines=23> */
.L_x_11905:
        /* <DEDUP_REMOVED lines=13> */
.L_x_11907:
[----:B------:R-:W-:Y:S05]  /*11f90*/  BSYNC.RECONVERGENT B2 ;  /* 0x0000000000027941 */ /* 0x000fea0003800200 */
.L_x_11906:
        /* <DEDUP_REMOVED lines=42> */
.L_x_11904:
[----:B------:R-:W-:Y:S05]  /*12240*/  BSYNC.RECONVERGENT B1 ;  /* 0x0000000000017941 */ /* 0x000fea0003800200 */
.L_x_11903:
        /* <DEDUP_REMOVED lines=19> */
.L_x_11910:
        /* <DEDUP_REMOVED lines=13> */
.L_x_11912:
[----:B------:R-:W-:Y:S05]  /*12450*/  BSYNC.RECONVERGENT B2 ;  /* 0x0000000000027941 */ /* 0x000fea0003800200 */
.L_x_11911:
        /* <DEDUP_REMOVED lines=42> */
.L_x_11909:
[----:B------:R-:W-:Y:S05]  /*12700*/  BSYNC.RECONVERGENT B1 ;  /* 0x0000000000017941 */ /* 0x000fea0003800200 */
.L_x_11908:
        /* <DEDUP_REMOVED lines=23> */
.L_x_11915:
        /* <DEDUP_REMOVED lines=13> */
.L_x_11917:
[----:B------:R-:W-:Y:S05]  /*12950*/  BSYNC.RECONVERGENT B2 ;  /* 0x0000000000027941 */ /* 0x000fea0003800200 */
.L_x_11916:
        /* <DEDUP_REMOVED lines=42> */
.L_x_11914:
[----:B------:R-:W-:Y:S05]  /*12c00*/  BSYNC.RECONVERGENT B1 ;  /* 0x0000000000017941 */ /* 0x000fea0003800200 */
.L_x_11913:
        /* <DEDUP_REMOVED lines=18> */
.L_x_11920:
        /* <DEDUP_REMOVED lines=13> */
.L_x_11922:
[----:B------:R-:W-:Y:S05]  /*12e00*/  BSYNC.RECONVERGENT B2 ;  /* 0x0000000000027941 */ /* 0x000fea0003800200 */
.L_x_11921:
[----:B------:R-:W-:Y:S01]  /*12e10*/  LOP3.LUT R56, R11, UR7, R77, 0x96, !PT ;  /* 0x000000070b387c12 */ /* 0x000fe2000f8e964d */
[----:B------:R-:W-:-:S04]  /*12e20*/  IMAD.WIDE.U32 R18, R2, -0x326172a9, RZ ;  /* 0xcd9e8d5702127825 */ /* 0x000fc800078e00ff */
[----:B------:R-:W-:Y:S02]  /*12e30*/  HFMA2 R20, -RZ, RZ, 0, 0 ;  /* 0x00000000ff147431 */ /* 0x000fe400000001ff */
        /* <DEDUP_REMOVED lines=39> */
.L_x_11919:
[----:B------:R-:W-:Y:S05]  /*130b0*/  BSYNC.RECONVERGENT B1 ;  /* 0x0000000000017941 */ /* 0x000fea0003800200 */
.L_x_11918:
[----:B------:R-:W-:Y:S01]  /*130c0*/  I2FP.F32.U32 R18, R56 ;  /* 0x0000003800127245 */ /* 0x000fe20000201000 */
[----:B------:R-:W-:Y:S01]  /*130d0*/  HADD2.F32 R19, -RZ, R54.H0_H0 ;  /* 0x20000036ff137230 */ /* 0x000fe20000004100 */
        /* <DEDUP_REMOVED lines=22> */
.L_x_11925:
        /* <DEDUP_REMOVED lines=13> */
.L_x_11927:
[----:B------:R-:W-:Y:S05]  /*13310*/  BSYNC.RECONVERGENT B2 ;  /* 0x0000000000027941 */ /* 0x000fea0003800200 */
.L_x_11926:
        /* <DEDUP_REMOVED lines=40> */
[----:B------:R-:W-:Y:S02]  /*135a0*/  IMAD.MOV.U32 R69, RZ, RZ, R18 ;  /* 0x000000ffff457224 */ /* 0x000fe400078e0012 */
[----:B------:R-:W-:-:S07]  /*135b0*/  HFMA2 R18, -RZ, RZ, 0, 0 ;  /* 0x00000000ff127431 */ /* 0x000fce00000001ff */
.L_x_11924:
[----:B------:R-:W-:Y:S05]  /*135c0*/  BSYNC.RECONVERGENT B1 ;  /* 0x0000000000017941 */ /* 0x000fea0003800200 */
.L_x_11923:
[----:B------:R-:W-:Y:S01]  /*135d0*/  ISETP.NE.AND P4, PT, R18, 0x1, PT ;  /* 0x000000011200780c */ /* 0x000fe20003f85270 */
[----:B------:R-:W-:Y:S01]  /*135e0*/  BSSY.RECONVERGENT B1, `(.L_x_11928) ;  /* 0x0000049000017945 */ /* 0x000fe20003800200 */
[----:B------:R-:W-:Y:S01]  /*135f0*/  I2FP.F32.U32 R20, R19 ;  /* 0x0000001300147245 */ /* 0x000fe20000201000 */
[----:B------:R-:W-:Y:S01]  /*13600*/  HADD2.F32 R19, -RZ, R58.H1_H1 ;  /* 0x3000003aff137230 */ /* 0x000fe20000004100 */
[----:B------:R-:W-:-:S03]  /*13610*/  MOV R57, R78 ;  /* 0x0000004e00397202 */ /* 0x000fc60000000f00 */
[----:B------:R-:W-:Y:S01]  /*13620*/  FFMA.FTZ R58, R20, R21, 1.1641532182693481445e-10 ;  /* 0x2f000000143a7423 */ /* 0x000fe20000010015 */
[----:B------:R-:W-:Y:S01]  /*13630*/  FMUL.FTZ R20, R19, R68 ;  /* 0x0000004413147220 */ /* 0x000fe20000410000 */
[----:B------:R-:W-:-:S03]  /*13640*/  IMAD.MOV.U32 R19, RZ, RZ, 0x2 ;  /* 0x00000002ff137424 */ /* 0x000fc600078e00ff */
        /* <DEDUP_REMOVED lines=10> */
.L_x_11930:
        /* <DEDUP_REMOVED lines=13> */
.L_x_11932:
[----:B------:R-:W-:Y:S05]  /*137c0*/  BSYNC.RECONVERGENT B2 ;  /* 0x0000000000027941 */ /* 0x000fea0003800200 */
.L_x_11931:
        /* <DEDUP_REMOVED lines=42> */
.L_x_11929:
[----:B------:R-:W-:Y:S05]  /*13a70*/  BSYNC.RECONVERGENT B1 ;  /* 0x0000000000017941 */ /* 0x000fea0003800200 */
.L_x_11928:
        /* <DEDUP_REMOVED lines=23> */
.L_x_11935:
        /* <DEDUP_REMOVED lines=13> */
.L_x_11937:
[----:B------:R-:W-:Y:S05]  /*13cc0*/  BSYNC.RECONVERGENT B2 ;  /* 0x0000000000027941 */ /* 0x000fea0003800200 */
.L_x_11936:
        /* <DEDUP_REMOVED lines=42> */
.L_x_11934:
[----:B------:R-:W-:Y:S05]  /*13f70*/  BSYNC.RECONVERGENT B1 ;  /* 0x0000000000017941 */ /* 0x000fea0003800200 */
.L_x_11933:
        /* <DEDUP_REMOVED lines=18> */
.L_x_11940:
        /* <DEDUP_REMOVED lines=13> */
.L_x_11942:
[----:B------:R-:W-:Y:S05]  /*14170*/  BSYNC.RECONVERGENT B2 ;  /* 0x0000000000027941 */ /* 0x000fea0003800200 */
.L_x_11941:
        /* <DEDUP_REMOVED lines=41> */
[----:B------:R-:W-:-:S07]  /*14410*/  HFMA2 R76, -RZ, RZ, 0, 0 ;  /* 0x00000000ff4c7431 */ /* 0x000fce00000001ff */
.L_x_11939:
[----:B------:R-:W-:Y:S05]  /*14420*/  BSYNC.RECONVERGENT B1 ;  /* 0x0000000000017941 */ /* 0x000fea0003800200 */
.L_x_11938:
[----:B------:R-:W-:Y:S01]  /*14430*/  I2FP.F32.U32 R20, R20 ;  /* 0x0000001400147245 */ /* 0x000fe20000201000 */
[----:B------:R-:W-:Y:S01]  /*14440*/  HADD2.F32 R79, -RZ, R55.H0_H0 ;  /* 0x20000037ff4f7230 */ /* 0x000fe20000004100 */
[----:B------:R-:W-:Y:S01]  /*14450*/  FSEL R19, R19, RZ, P4 ;  /* 0x000000ff13137208 */ /* 0x000fe20002000000 */
[----:B------:R-:W-:Y:S02]  /*14460*/  BSSY.RECONVERGENT B1, `(.L_x_11943) ;  /* 0x000004c000017945 */ /* 0x000fe40003800200 */
[----:B------:R-:W-:-:S05]  /*14470*/  FFMA.FTZ R20, R20, R21, 1.1641532182693481445e-10 ;  /* 0x2f00000014147423 */ /* 0x000fca0000010015 */
[----:B------:R-:W-:Y:S01]  /*14480*/  FSETP.GTU.FTZ.AND P5, PT, R20, R67, PT ;  /* 0x000000431400720b */ /* 0x000fe20003fbc000 */
[----:B------:R-:W-:Y:S01]  /*14490*/  FMUL.FTZ R20, R79, R68 ;  /* 0x000000444f147220 */ /* 0x000fe20000410000 */
[----:B------:R-:W-:-:S04]  /*144a0*/  IMAD.MOV.U32 R79, RZ, RZ, 0x2 ;  /* 0x00000002ff4f7424 */ /* 0x000fc800078e00ff */
[----:B------:R-:W-:-:S05]  /*144b0*/  FSEL R20, R20, RZ, !P5 ;  /* 0x000000ff14147208 */ /* 0x000fca0006800000 */
[----:B------:R-:W-:Y:S01]  /*144c0*/  FADD.FTZ R58, R20, R19 ;  /* 0x00000013143a7221 */ /* 0x000fe20000010000 */
[----:B------:R-:W-:Y:S02]  /*144d0*/  SEL R19, RZ, 0x1, P5 ;  /* 0x00000001ff137807 */ /* 0x000fe40002800000 */
[----:B------:R-:W-:Y:S01]  /*144e0*/  ISETP.NE.AND P5, PT, R76, 0x1, PT ;  /* 0x000000014c00780c */ /* 0x000fe20003fa5270 */
[----:B------:R-:W-:Y:S01]  /*144f0*/  @P1 FADD.FTZ R58, R46, R58 ;  /* 0x0000003a2e3a1221 */ /* 0x000fe20000010000 */
[----:B------:R-:W-:-:S11]  /*14500*/  MOV R20, R78 ;  /* 0x0000004e00147202 */ /* 0x000fd60000000f00 */
        /* <DEDUP_REMOVED lines=9> */
.L_x_11945:
        /* <DEDUP_REMOVED lines=13> */
.L_x_11947:
[----:B------:R-:W-:Y:S05]  /*14670*/  BSYNC.RECONVERGENT B2 ;  /* 0x0000000000027941 */ /* 0x000fea0003800200 */
.L_x_11946:
        /* <DEDUP_REMOVED lines=42> */
.L_x_11944:
[----:B------:R-:W-:Y:S05]  /*14920*/  BSYNC.RECONVERGENT B1 ;  /* 0x0000000000017941 */ /* 0x000fea0003800200 */
.L_x_11943:
        /* <DEDUP_REMOVED lines=18> */
.L_x_11950:
        /* <DEDUP_REMOVED lines=15> */
.L_x_11952:
[----:B------:R-:W-:Y:S05]  /*14b40*/  BSYNC.RECONVERGENT B2 ;  /* 0x0000000000027941 */ /* 0x000fea0003800200 */
.L_x_11951:
        /* <DEDUP_REMOVED lines=42> */
.L_x_11949:
[----:B------:R-:W-:Y:S05]  /*14df0*/  BSYNC.RECONVERGENT B1 ;  /* 0x0000000000017941 */ /* 0x000fea0003800200 */
.L_x_11948:
[----:B------:R-:W-:Y:S02]  /*14e00*/  I2FP.F32.U32 R22, R59 ;  /* 0x0000003b00167245 */ /* 0x000fe40000201000 */
[----:B------:R-:W-:-:S03]  /*14e10*/  FSEL R20, R20, RZ, P5 ;  /* 0x000000ff14147208 */ /* 0x000fc60002800000 */
[----:B------:R-:W-:Y:S01]  /*14e20*/  FFMA.FTZ R22, R22, R21, 1.1641532182693481445e-10 ;  /* 0x2f00000016167423 */ /* 0x000fe20000010015 */
[----:B------:R-:W-:-:S04]  /*14e30*/  HADD2.F32 R21, -RZ, R55.H1_H1 ;  /* 0x30000037ff157230 */ /* 0x000fc80000004100 */
[----:B------:R-:W-:Y:S01]  /*14e40*/  FSETP.GTU.FTZ.AND P6, PT, R22, R67, PT ;  /* 0x000000431600720b */ /* 0x000fe20003fdc000 */
[----:B------:R-:W-:-:S05]  /*14e50*/  FMUL.FTZ R21, R21, R68 ;  /* 0x0000004415157220 */ /* 0x000fca0000410000 */
[----:B------:R-:W-:Y:S02]  /*14e60*/  FSEL R59, R21, RZ, !P6 ;  /* 0x000000ff153b7208 */ /* 0x000fe40007000000 */
[----:B------:R-:W-:-:S03]  /*14e70*/  SEL R21, RZ, 0x1, P6 ;  /* 0x00000001ff157807 */ /* 0x000fc60003000000 */
[--C-:B------:R-:W-:Y:S01]  /*14e80*/  FADD.FTZ R59, R59, R20.reuse ;  /* 0x000000143b3b7221 */ /* 0x100fe20000010000 */
[----:B------:R-:W-:-:S03]  /*14e90*/  PRMT R20, R21, 0x7610, R20 ;  /* 0x0000761015147816 */ /* 0x000fc60000000014 */
[----:B------:R-:W-:Y:S01]  /*14ea0*/  @P1 FADD.FTZ R59, R47, R59 ;  /* 0x0000003b2f3b1221 */ /* 0x000fe20000010000 */
[----:B------:R-:W-:Y:S06]  /*14eb0*/  BRA `(.L_x_11953) ;  /* 0x0000002400e87947 */ /* 0x000fec0003800000 */
.L_x_11872:
        /* <DEDUP_REMOVED lines=16> */
.L_x_11956:
        /* <DEDUP_REMOVED lines=13> */
.L_x_11958:
[----:B------:R-:W-:Y:S05]  /*15090*/  BSYNC.RECONVERGENT B2 ;  /* 0x0000000000027941 */ /* 0x000fea0003800200 */
.L_x_11957:
        /* <DEDUP_REMOVED lines=40> */
[----:B------:R-:W-:Y:S02]  /*15320*/  LOP3.LUT R80, R80, UR20, R25, 0x96, !PT ;  /* 0x0000001450507c12 */ /* 0x000fe4000f8e9619 */
[----:B------:R-:W-:-:S07]  /*15330*/  MOV R24, R72 ;  /* 0x0000004800187202 */ /* 0x000fce0000000f00 */
.L_x_11955:
[----:B------:R-:W-:Y:S05]  /*15340*/  BSYNC.RECONVERGENT B1 ;  /* 0x0000000000017941 */ /* 0x000fea0003800200 */
.L_x_11954:
[----:B------:R-:W-:Y:S01]  /*15350*/  ISETP.NE.AND P2, PT, R27, 0x1, PT ;  /* 0x000000011b00780c */ /* 0x000fe20003f45270 */
[----:B------:R-:W-:Y:S01]  /*15360*/  BSSY.RECONVERGENT B1, `(.L_x_11959) ;  /* 0x0000049000017945 */ /* 0x000fe20003800200 */
[----:B------:R-:W-:Y:S01]  /*15370*/  I2FP.F32.U32 R24, R24 ;  /* 0x0000001800187245 */ /* 0x000fe20000201000 */
[----:B------:R-:W-:Y:S02]  /*15380*/  HFMA2 R26, -RZ, RZ, 0, 1.1920928955078125e-07 ;  /* 0x00000002ff1a7431 */ /* 0x000fe400000001ff */
[----:B------:R-:W-:Y:S02]  /*15390*/  IMAD.MOV.U32 R25, RZ, RZ, R78 ;  /* 0x000000ffff197224 */ /* 0x000fe400078e004e */
        /* <DEDUP_REMOVED lines=13> */
.L_x_11961:
        /* <DEDUP_REMOVED lines=13> */
.L_x_11963:
[----:B------:R-:W-:Y:S05]  /*15540*/  BSYNC.RECONVERGENT B2 ;  /* 0x0000000000027941 */ /* 0x000fea0003800200 */
.L_x_11962:
        /* <DEDUP_REMOVED lines=39> */
[----:B------:R-:W-:Y:S01]  /*157c0*/  IMAD.MOV.U32 R26, RZ, RZ, RZ ;  /* 0x000000ffff1a7224 */ /* 0x000fe200078e00ff */
[----:B------:R-:W-:Y:S02]  /*157d0*/  LOP3.LUT R80, R80, UR20, R75, 0x96, !PT ;  /* 0x0000001450507c12 */ /* 0x000fe4000f8e964b */
[----:B------:R-:W-:-:S07]  /*157e0*/  MOV R69, R74 ;  /* 0x0000004a00457202 */ /* 0x000fce0000000f00 */
.L_x_11960:
[----:B------:R-:W-:Y:S05]  /*157f0*/  BSYNC.RECONVERGENT B1 ;  /* 0x0000000000017941 */ /* 0x000fea0003800200 */
.L_x_11959:
        /* <DEDUP_REMOVED lines=18> */
.L_x_11966:
        /* <DEDUP_REMOVED lines=13> */
.L_x_11968:
[----:B------:R-:W-:Y:S05]  /*159f0*/  BSYNC.RECONVERGENT B2 ;  /* 0x0000000000027941 */ /* 0x000fea0003800200 */
.L_x_11967:
        /* <DEDUP_REMOVED lines=37> */
[----:B------:R-:W-:-:S05]  /*15c50*/  LOP3.LUT R76, R63, R76, R27, 0x96, !PT ;  /* 0x0000004c3f4c7212 */ /* 0x000fca00078e961b */
[----:B------:R-:W-:-:S05]  /*15c60*/  IMAD.WIDE.U32 R76, R76, -0x2daee0ad, RZ ;  /* 0xd2511f534c4c7825 */ /* 0x000fca00078e00ff */
[----:B------:R-:W-:Y:S02]  /*15c70*/  LOP3.LUT R80, R80, UR20, R77, 0x96, !PT ;  /* 0x0000001450507c12 */ /* 0x000fe4000f8e964d */
[----:B------:R-:W-:Y:S02]  /*15c80*/  MOV R69, R76 ;  /* 0x0000004c00457202 */ /* 0x000fe40000000f00 */
[----:B------:R-:W-:-:S07]  /*15c90*/  LOP3.LUT R77, R26, UR19, R79, 0x96, !PT ;  /* 0x000000131a4d7c12 */ /* 0x000fce000f8e964f */
.L_x_11965:
[----:B------:R-:W-:Y:S05]  /*15ca0*/  BSYNC.RECONVERGENT B1 ;  /* 0x0000000000017941 */ /* 0x000fea0003800200 */
.L_x_11964:
[----:B------:R-:W-:Y:S01]  /*15cb0*/  ISETP.NE.AND P2, PT, R75, 0x1, PT ;  /* 0x000000014b00780c */ /* 0x000fe20003f45270 */
[----:B------:R-:W-:Y:S01]  /*15cc0*/  BSSY.RECONVERGENT B1, `(.L_x_11969) ;  /* 0x000004a000017945 */ /* 0x000fe20003800200 */
[----:B------:R-:W-:Y:S01]  /*15cd0*/  I2FP.F32.U32 R26, R25 ;  /* 0x00000019001a7245 */ /* 0x000fe20000201000 */
[----:B------:R-:W-:Y:S02]  /*15ce0*/  HADD2.F32 R25, -RZ, R57.H0_H0 ;  /* 0x20000039ff197230 */ /* 0x000fe40000004100 */
[----:B------:R-:W-:Y:S02]  /*15cf0*/  IMAD.MOV.U32 R27, RZ, RZ, R78 ;  /* 0x000000ffff1b7224 */ /* 0x000fe400078e004e */
[----:B------:R-:W-:-:S05]  /*15d00*/  FFMA.FTZ R26, R26, R21, 1.1641532182693481445e-10 ;  /* 0x2f0000001a1a7423 */ /* 0x000fca0000010015 */
[----:B------:R-:W-:Y:S01]  /*15d10*/  FSETP.LE.FTZ.AND P3, PT, R26, R67, PT ;  /* 0x000000431a00720b */ /* 0x000fe20003f73000 */
[----:B------:R-:W-:-:S03]  /*15d20*/  HFMA2 R26, -RZ, RZ, 0, 1.1920928955078125e-07 ;  /* 0x00000002ff1a7431 */ /* 0x000fc600000001ff */
        /* <DEDUP_REMOVED lines=10> */
.L_x_11971:
        /* <DEDUP_REMOVED lines=13> */
.L_x_11973:
[----:B------:R-:W-:Y:S05]  /*15ea0*/  BSYNC.RECONVERGENT B2 ;  /* 0x0000000000027941 */ /* 0x000fea0003800200 */
.L_x_11972:
        /* <DEDUP_REMOVED lines=36> */
[----:B------:R-:W-:-:S05]  /*160f0*/  IMAD.WIDE.U32 R76, R76, -0x2daee0ad, RZ ;  /* 0xd2511f534c4c7825 */ /* 0x000fca00078e00ff */
[----:B------:R-:W-:Y:S02]  /*16100*/  LOP3.LUT R80, R80, UR20, R77, 0x96, !PT ;  /* 0x0000001450507c12 */ /* 0x000fe4000f8e964d */
[----:B------:R-:W-:Y:S01]  /*16110*/  MOV R69, R76 ;  /* 0x0000004c00457202 */ /* 0x000fe20000000f00 */
[----:B------:R-:W-:-:S04]  /*16120*/  IMAD.WIDE.U32 R76, R75, -0x326172a9, RZ ;  /* 0xcd9e8d574b4c7825 */ /* 0x000fc800078e00ff */
[----:B------:R-:W-:Y:S01]  /*16130*/  IMAD.MOV.U32 R78, RZ, RZ, R76 ;  /* 0x000000ffff4e7224 */ /* 0x000fe200078e004c */
[----:B------:R-:W-:Y:S01]  /*16140*/  LOP3.LUT R77, R26, UR19, R77, 0x96, !PT ;  /* 0x000000131a4d7c12 */ /* 0x000fe2000f8e964d */
[----:B------:R-:W-:-:S07]  /*16150*/  HFMA2 R26, -RZ, RZ, 0, 0 ;  /* 0x00000000ff1a7431 */ /* 0x000fce00000001ff */
.L_x_11970:
[----:B------:R-:W-:Y:S05]  /*16160*/  BSYNC.RECONVERGENT B1 ;  /* 0x0000000000017941 */ /* 0x000fea0003800200 */
.L_x_11969:
        /* <DEDUP_REMOVED lines=18> */
.L_x_11976:
        /* <DEDUP_REMOVED lines=13> */
.L_x_11978:
[----:B------:R-:W-:Y:S05]  /*16360*/  BSYNC.RECONVERGENT B2 ;  /* 0x0000000000027941 */ /* 0x000fea0003800200 */
.L_x_11977:
        /* <DEDUP_REMOVED lines=41> */
[----:B------:R-:W-:Y:S02]  /*16600*/  LOP3.LUT R77, R26, UR19, R77, 0x96, !PT ;  /* 0x000000131a4d7c12 */ /* 0x000fe4000f8e964d */
[----:B------:R-:W-:-:S07]  /*16610*/  MOV R78, R76 ;  /* 0x0000004c004e7202 */ /* 0x000fce0000000f00 */
.L_x_11975:
[----:B------:R-:W-:Y:S05]  /*16620*/  BSYNC.RECONVERGENT B1 ;  /* 0x0000000000017941 */ /* 0x000fea0003800200 */
.L_x_11974:
        /* <DEDUP_REMOVED lines=17> */
.L_x_11981:
        /* <DEDUP_REMOVED lines=13> */
.L_x_11983:
[----:B------:R-:W-:Y:S05]  /*16810*/  BSYNC.RECONVERGENT B2 ;  /* 0x0000000000027941 */ /* 0x000fea0003800200 */
.L_x_11982:
        /* <DEDUP_REMOVED lines=42> */
.L_x_11980:
[----:B------:R-:W-:Y:S05]  /*16ac0*/  BSYNC.RECONVERGENT B1 ;  /* 0x0000000000017941 */ /* 0x000fea0003800200 */
.L_x_11979:
[----:B------:R-:W-:Y:S01]  /*16ad0*/  ISETP.NE.AND P4, PT, R76, 0x1, PT ;  /* 0x000000014c00780c */ /* 0x000fe20003f85270 */
[----:B------:R-:W-:Y:S01]  /*16ae0*/  BSSY.RECONVERGENT B1, `(.L_x_11984) ;  /* 0x0000048000017945 */ /* 0x000fe20003800200 */
[----:B------:R-:W-:Y:S01]  /*16af0*/  I2FP.F32.U32 R27, R27 ;  /* 0x0000001b001b7245 */ /* 0x000fe20000201000 */
[----:B------:R-:W-:Y:S02]  /*16b00*/  HFMA2 R81, -RZ, RZ, 0, 1.1920928955078125e-07 ;  /* 0x00000002ff517431 */ /* 0x000fe400000001ff */
[----:B------:R-:W-:Y:S02]  /*16b10*/  HADD2.F32 R58, -RZ, R58.H1_H1 ;  /* 0x3000003aff3a7230 */ /* 0x000fe40000004100 */
        /* <DEDUP_REMOVED lines=12> */
.L_x_11986:
        /* <DEDUP_REMOVED lines=13> */
.L_x_11988:
[----:B------:R-:W-:Y:S05]  /*16cb0*/  BSYNC.RECONVERGENT B2 ;  /* 0x0000000000027941 */ /* 0x000fea0003800200 */
.L_x_11987:
        /* <DEDUP_REMOVED lines=39> */
[----:B------:R-:W-:-:S04]  /*16f30*/  IMAD.WIDE.U32 R78, R81, -0x326172a9, RZ ;  /* 0xcd9e8d57514e7825 */ /* 0x000fc800078e00ff */
[----:B------:R-:W-:Y:S01]  /*16f40*/  IMAD.MOV.U32 R81, RZ, RZ, RZ ;  /* 0x000000ffff517224 */ /* 0x000fe200078e00ff */
[----:B------:R-:W-:-:S07]  /*16f50*/  LOP3.LUT R77, R76, UR19, R79, 0x96, !PT ;  /* 0x000000134c4d7c12 */ /* 0x000fce000f8e964f */
.L_x_11985:
[----:B------:R-:W-:Y:S05]  /*16f60*/  BSYNC.RECONVERGENT B1 ;  /* 0x0000000000017941 */ /* 0x000fea0003800200 */
.L_x_11984:
        /* <DEDUP_REMOVED lines=17> */
.L_x_11991:
        /* <DEDUP_REMOVED lines=13> */
.L_x_11993:
[----:B------:R-:W-:Y:S05]  /*17150*/  BSYNC.RECONVERGENT B2 ;  /* 0x0000000000027941 */ /* 0x000fea0003800200 */
.L_x_11992:
        /* <DEDUP_REMOVED lines=39> */
[----:B------:R-:W-:Y:S01]  /*173d0*/  IMAD.MOV.U32 R79, RZ, RZ, R69 ;  /* 0x000000ffff4f7224 */ /* 0x000fe200078e0045 */
[----:B------:R-:W-:Y:S02]  /*173e0*/  LOP3.LUT R80, R80, UR20, R23, 0x96, !PT ;  /* 0x0000001450507c12 */ /* 0x000fe4000f8e9617 */
[----:B------:R-:W-:-:S07]  /*173f0*/  MOV R69, R22 ;  /* 0x0000001600457202 */ /* 0x000fce0000000f00 */
.L_x_11990:
[----:B------:R-:W-:Y:S05]  /*17400*/  BSYNC.RECONVERGENT B1 ;  /* 0x0000000000017941 */ /* 0x000fea0003800200 */
.L_x_11989:
[----:B------:R-:W-:Y:S01]  /*17410*/  P2R R60, PR, RZ, 0x2 ;  /* 0x00000002ff3c7803 */ /* 0x000fe20000000000 */
[-C--:B------:R-:W-:Y:S01]  /*17420*/  FMUL.FTZ R24, R24, R68.reuse ;  /* 0x0000004418187220 */ /* 0x080fe20000410000 */
[----:B------:R-:W-:Y:S01]  /*17430*/  I2FP.F32.U32 R22, R79 ;  /* 0x0000004f00167245 */ /* 0x000fe20000201000 */
[-C--:B------:R-:W-:Y:S01]  /*17440*/  FMUL.FTZ R62, R27, R68.reuse ;  /* 0x000000441b3e7220 */ /* 0x080fe20000410000 */
[----:B------:R-:W-:Y:S01]  /*17450*/  ISETP.NE.AND P1, PT, R72, RZ, PT ;  /* 0x000000ff4800720c */ /* 0x000fe20003f25270 */
[----:B------:R-:W-:Y:S02]  /*17460*/  HADD2.F32 R59, -RZ, R59.H1_H1 ;  /* 0x3000003bff3b7230 */ /* 0x000fe40000004100 */
[-C--:B------:R-:W-:Y:S01]  /*17470*/  FMUL.FTZ R27, R57, R68.reuse ;  /* 0x00000044391b7220 */ /* 0x080fe20000410000 */
[----:B------:R-:W-:Y:S01]  /*17480*/  ISETP.NE.AND P5, PT, R75, RZ, PT ;  /* 0x000000ff4b00720c */ /* 0x000fe20003fa5270 */
[----:B------:R-:W-:Y:S01]  /*17490*/  FFMA.FTZ R22, R22, R21, 1.1641532182693481445e-10 ;  /* 0x2f00000016167423 */ /* 0x000fe20000010015 */
        /* <DEDUP_REMOVED lines=28> */
.L_x_11953:
[----:B------:R-:W-:Y:S01]  /*17660*/  FADD.FTZ R22, RZ, R36 ;  /* 0x00000024ff167221 */ /* 0x000fe20000010000 */
[----:B------:R-:W0:Y:S01]  /*17670*/  LDC.64 R64, c[0x0][0x3a8] ;  /* 0x0000ea00ff407b82 */ /* 0x000e220000000a00 */
[----:B------:R-:W-:Y:S02]  /*17680*/  SEL R21, RZ, 0x1000000, !P5 ;  /* 0x01000000ff157807 */ /* 0x000fe40006800000 */
[----:B------:R-:W-:Y:S01]  /*17690*/  FADD.FTZ R23, R22, R37 ;  /* 0x0000002516177221 */ /* 0x000fe20000010000 */
[----:B------:R-:W-:Y:S02]  /*176a0*/  SEL R60, RZ, 0x10000, !P4 ;  /* 0x00010000ff3c7807 */ /* 0x000fe40006000000 */
[----:B------:R-:W-:Y:S01]  /*176b0*/  SEL R66, RZ, 0x100, !P3 ;  /* 0x00000100ff427807 */ /* 0x000fe20005800000 */
[----:B------:R-:W-:Y:S01]  /*176c0*/  FADD.FTZ R22, R23, R38 ;  /* 0x0000002617167221 */ /* 0x000fe20000010000 */
[----:B------:R-:W1:Y:S01]  /*176d0*/  LDC.64 R124, c[0x0][0x3b0] ;  /* 0x0000ec00ff7c7b82 */ /* 0x000e620000000a00 */
        /* <DEDUP_REMOVED lines=8> */
[----:B------:R-:W-:-:S03]  /*17760*/  ISETP.NE.AND P1, PT, R72, RZ, PT ;  /* 0x000000ff4800720c */ /* 0x000fc60003f25270 */
        /* <DEDUP_REMOVED lines=52> */
.L_x_11994:
        /* <DEDUP_REMOVED lines=72> */
.L_x_12008:
        /* <DEDUP_REMOVED lines=26> */
[C---:B0-----:R-:W-:Y:S01]  /*180d0*/  FADD.FTZ R62, -R68.reuse, R25 ;  /* 0x00000019443e7221 */ /* 0x041fe20000010100 */
[C---:B------:R-:W-:Y:S01]  /*180e0*/  FADD.FTZ R30, -R68.reuse, R30 ;  /* 0x0000001e441e7221 */ /* 0x040fe20000010100 */
[C---:B------:R-:W-:Y:S01]  /*180f0*/  FADD.FTZ R31, -R68.reuse, R31 ;  /* 0x0000001f441f7221 */ /* 0x040fe20000010100 */
        /* <DEDUP_REMOVED lines=11> */
[----:B------:R-:W-:Y:S01]  /*181b0*/  F2FP.F16.F32.PACK_AB R27, R42, R27 ;  /* 0x0000001b2a1b723e */ /* 0x000fe200000000ff */
[C---:B------:R-:W-:Y:S01]  /*181c0*/  FMUL.FTZ R65, R60.reuse, R65 ;  /* 0x000000413c417220 */ /* 0x040fe20000410000 */
[----:B------:R-:W0:Y:S01]  /*181d0*/  @!P1 LDC.64 R42, c[0x0][0x3c0] ;  /* 0x0000f000ff2a9b82 */ /* 0x000e220000000a00 */
[----:B------:R-:W-:Y:S01]  /*181e0*/  F2FP.F16.F32.PACK_AB R26, R41, R26 ;  /* 0x0000001a291a723e */ /* 0x000fe200000000ff */
[C---:B------:R-:W-:Y:S01]  /*181f0*/  FMUL.FTZ R41, R60.reuse, R32 ;  /* 0x000000203c297220 */ /* 0x040fe20000410000 */
[C---:B------:R-:W-:Y:S01]  /*18200*/  FMUL.FTZ R67, R60.reuse, R67 ;  /* 0x000000433c437220 */ /* 0x040fe20000410000 */
[----:B------:R-:W-:Y:S01]  /*18210*/  FFMA.FTZ R24, R61, R123, R122 ;  /* 0x0000007b3d187223 */ /* 0x000fe2000001007a */
[----:B------:R-:W-:Y:S01]  /*18220*/  FFMA.FTZ R25, R65, R119, R118 ;  /* 0x0000007741197223 */ /* 0x000fe20000010076 */
[----:B------:R-:W-:Y:S01]  /*18230*/  FFMA.FTZ R63, R63, R121, R120 ;  /* 0x000000793f3f7223 */ /* 0x000fe20000010078 */
[----:B------:R-:W-:Y:S01]  /*18240*/  FMUL.FTZ R65, R60, R28 ;  /* 0x0000001c3c417220 */ /* 0x000fe20000410000 */
[----:B------:R-:W-:Y:S01]  /*18250*/  FADD.FTZ R35, -R68, R35 ;  /* 0x0000002344237221 */ /* 0x000fe20000010100 */
[----:B------:R-:W-:Y:S01]  /*18260*/  FMUL.FTZ R61, R60, R40 ;  /* 0x000000283c3d7220 */ /* 0x000fe20000410000 */
[----:B------:R-:W-:Y:S01]  /*18270*/  FFMA.FTZ R28, R41, R107, R106 ;  /* 0x0000006b291c7223 */ /* 0x000fe2000001006a */
[C---:B------:R-:W-:Y:S01]  /*18280*/  FADD.FTZ R75, -R68.reuse, R58 ;  /* 0x0000003a444b7221 */ /* 0x040fe20000010100 */
[----:B------:R-:W-:Y:S01]  /*18290*/  FADD.FTZ R59, -R68, R59 ;  /* 0x0000003b443b7221 */ /* 0x000fe20000010100 */
[----:B-1----:R-:W-:Y:S01]  /*182a0*/  IMAD.WIDE.U32 R36, R12, 0x10, R22 ;  /* 0x000000100c247825 */ /* 0x002fe200078e0016 */
[----:B------:R-:W1:Y:S03]  /*182b0*/  LDC.64 R40, c[0x0][0x380] ;  /* 0x0000e000ff287b82 */ /* 0x000e660000000a00 */
[----:B------:R-:W-:Y:S01]  /*182c0*/  FFMA.FTZ R12, R67, R117, R116 ;  /* 0x00000075430c7223 */ /* 0x000fe20000010074 */
[----:B------:R-:W-:Y:S01]  /*182d0*/  F2FP.F16.F32.PACK_AB R24, R63, R24 ;  /* 0x000000183f18723e */ /* 0x000fe200000000ff */
[----:B------:R-:W-:-:S04]  /*182e0*/  IMAD.WIDE.U32 R38, R70, 0x10, R22 ;  /* 0x0000001046267825 */ /* 0x000fc800078e0016 */
[----:B------:R-:W-:Y:S01]  /*182f0*/  FMUL.FTZ R73, R60, R31 ;  /* 0x0000001f3c497220 */ /* 0x000fe20000410000 */
[----:B------:R-:W-:Y:S01]  /*18300*/  FADD.FTZ R29, -R68, R29 ;  /* 0x0000001d441d7221 */ /* 0x000fe20000010100 */
[----:B------:R-:W-:Y:S01]  /*18310*/  FMUL.FTZ R63, R60, R34 ;  /* 0x000000223c3f7220 */ /* 0x000fe20000410000 */
[----:B------:R-:W-:-:S04]  /*18320*/  IMAD.WIDE.U32 R22, R71, 0x10, R22 ;  /* 0x0000001047167825 */ /* 0x000fc800078e0016 */
[C---:B------:R-:W-:Y:S01]  /*18330*/  FMUL.FTZ R71, R60.reuse, R30 ;  /* 0x0000001e3c477220 */ /* 0x040fe20000410000 */
[C---:B------:R-:W-:Y:S01]  /*18340*/  FMUL.FTZ R35, R60.reuse, R35 ;  /* 0x000000233c237220 */ /* 0x040fe20000410000 */
[----:B------:R-:W-:Y:S01]  /*18350*/  FFMA.FTZ R61, R61, R105, R104 ;  /* 0x000000693d3d7223 */ /* 0x000fe20000010068 */
[C---:B------:R-:W-:Y:S01]  /*18360*/  FMUL.FTZ R34, R60.reuse, R75 ;  /* 0x0000004b3c227220 */ /* 0x040fe20000410000 */
[----:B------:R-:W-:Y:S01]  /*18370*/  FMUL.FTZ R59, R60, R59 ;  /* 0x0000003b3c3b7220 */ /* 0x000fe20000410000 */
[----:B------:R-:W-:Y:S01]  /*18380*/  F2FP.F16.F32.PACK_AB R25, R12, R25 ;  /* 0x000000190c19723e */ /* 0x000fe200000000ff */
[----:B------:R-:W-:Y:S01]  /*18390*/  FFMA.FTZ R31, R71, R95, R94 ;  /* 0x0000005f471f7223 */ /* 0x000fe2000001005e */
[----:B------:R-:W-:Y:S01]  /*183a0*/  FFMA.FTZ R32, R73, R93, R92 ;  /* 0x0000005d49207223 */ /* 0x000fe2000001005c */
[----:B------:R-:W-:Y:S01]  /*183b0*/  FMUL.FTZ R67, R60, R29 ;  /* 0x0000001d3c437220 */ /* 0x000fe20000410000 */
[----:B------:R-:W-:Y:S01]  /*183c0*/  FFMA.FTZ R12, R35, R101, R100 ;  /* 0x00000065230c7223 */ /* 0x000fe20000010064 */
[----:B------:R-:W-:Y:S01]  /*183d0*/  FFMA.FTZ R29, R63, R103, R102 ;  /* 0x000000673f1d7223 */ /* 0x000fe20000010066 */
[----:B------:R-:W-:Y:S01]  /*183e0*/  FFMA.FTZ R34, R34, R9, R5 ;  /* 0x0000000922227223 */ /* 0x000fe20000010005 */
[----:B------:R-:W-:Y:S01]  /*183f0*/  FFMA.FTZ R35, R59, R10, R6 ;  /* 0x0000000a3b237223 */ /* 0x000fe20000010006 */
[----:B------:R-:W-:Y:S01]  /*18400*/  F2FP.F16.F32.PACK_AB R28, R61, R28 ;  /* 0x0000001c3d1c723e */ /* 0x000fe200000000ff */
[C---:B------:R-:W-:Y:S01]  /*18410*/  FMUL.FTZ R33, R60.reuse, R33 ;  /* 0x000000213c217220 */ /* 0x040fe20000410000 */
[----:B------:R-:W-:Y:S01]  /*18420*/  FFMA.FTZ R30, R65, R99, R98 ;  /* 0x00000063411e7223 */ /* 0x000fe20000010062 */
[C---:B------:R-:W-:Y:S01]  /*18430*/  FMUL.FTZ R61, R60.reuse, R64 ;  /* 0x000000403c3d7220 */ /* 0x040fe20000410000 */
[C---:B------:R-:W-:Y:S01]  /*18440*/  FMUL.FTZ R59, R60.reuse, R62 ;  /* 0x0000003e3c3b7220 */ /* 0x040fe20000410000 */
[C---:B------:R-:W-:Y:S01]  /*18450*/  FMUL.FTZ R63, R60.reuse, R66 ;  /* 0x000000423c3f7220 */ /* 0x040fe20000410000 */
[C---:B------:R-:W-:Y:S01]  /*18460*/  FMUL.FTZ R65, R60.reuse, R72 ;  /* 0x000000483c417220 */ /* 0x040fe20000410000 */
[----:B------:R-:W-:Y:S01]  /*18470*/  FMUL.FTZ R74, R60, R74 ;  /* 0x0000004a3c4a7220 */ /* 0x000fe20000410000 */
        /* <DEDUP_REMOVED lines=10> */
[----:B0-----:R-:W-:Y:S01]  /*18520*/  @!P1 IMAD.WIDE R42, R0, 0x4, R42 ;  /* 0x00000004002a9825 */ /* 0x001fe200078e022a */
[----:B------:R-:W-:-:S02]  /*18530*/  F2FP.F16.F32.PACK_AB R30, R67, R30 ;  /* 0x0000001e431e723e */ /* 0x000fc400000000ff */
[----:B------:R-:W-:Y:S01]  /*18540*/  F2FP.F16.F32.PACK_AB R34, R61, R34 ;  /* 0x000000223d22723e */ /* 0x000fe200000000ff */
[----:B---3--:R-:W-:Y:S01]  /*18550*/  @!P1 IMAD.WIDE R56, R0, 0x4, R56 ;  /* 0x0000000400389825 */ /* 0x008fe200078e0238 */
[----:B------:R-:W-:Y:S01]  /*18560*/  F2FP.F16.F32.PACK_AB R33, R12, R33 ;  /* 0x000000210c21723e */ /* 0x000fe200000000ff */
[----:B------:R0:W-:Y:S01]  /*18570*/  @!P1 STG.E desc[UR8][R42.64], R21 ;  /* 0x000000152a009986 */ /* 0x0001e2000c101908 */
[----:B------:R-:W-:Y:S01]  /*18580*/  F2FP.F16.F32.PACK_AB R32, R59, R32 ;  /* 0x000000203b20723e */ /* 0x000fe200000000ff */
        /* <DEDUP_REMOVED lines=8> */
.L_x_11625:
[----:B------:R-:W-:Y:S05]  /*18610*/  EXIT ;  /* 0x000000000000794d */ /* 0x000fea0003800000 */
.L_x_11995:
        /* <DEDUP_REMOVED lines=8> */
.L_x_11998:
[----:B------:R-:W-:Y:S05]  /*186a0*/  BSYNC B1 ;  /* 0x0000000000017941 */ /* 0x000fea0003800000 */
.L_x_11997:
        /* <DEDUP_REMOVED lines=10> */
.L_x_11999:
[----:B------:R-:W-:Y:S02]  /*18750*/  IMAD.MOV.U32 R68, RZ, RZ, 0x4 ;  /* 0x00000004ff447424 */ /* 0x000fe400078e00ff */
[----:B------:R-:W-:-:S04]  /*18760*/  IMAD.MOV.U32 R21, RZ, RZ, R65 ;  /* 0x000000ffff157224 */ /* 0x000fc800078e0041 */
[----:B------:R-:W-:-:S05]  /*18770*/  FADD.FTZ R61, R60, R21 ;  /* 0x000000153c3d7221 */ /* 0x000fca0000010000 */
[----:B------:R-:W-:-:S07]  /*18780*/  MOV R67, R61 ;  /* 0x0000003d00437202 */ /* 0x000fce0000000f00 */
[----:B------:R-:W-:Y:S05]  /*18790*/  WARPSYNC.COLLECTIVE R64, `(.L_x_12000) ;  /* 0x0000000040087348 */ /* 0x000fea0003c00000 */
[----:B------:R0:W1:Y:S02]  /*187a0*/  SHFL.BFLY P2, R65, R67, R68, R73 ;  /* 0x0c00004443417389 */ /* 0x0000640000040049 */
[----:B01----:R-:W-:Y:S05]  /*187b0*/  ENDCOLLECTIVE ;  /* 0x000000000000791b */ /* 0x003fea0003800000 */
.L_x_12000:
[----:B------:R-:W-:Y:S01]  /*187c0*/  HFMA2 R68, -RZ, RZ, 0, 4.76837158203125e-07 ;  /* 0x00000008ff447431 */ /* 0x000fe200000001ff */
[----:B------:R-:W-:-:S05]  /*187d0*/  MOV R22, R65 ;  /* 0x0000004100167202 */ /* 0x000fca0000000f00 */
[----:B------:R-:W-:-:S04]  /*187e0*/  FADD.FTZ R62, R61, R22 ;  /* 0x000000163d3e7221 */ /* 0x000fc80000010000 */
[----:B------:R-:W-:-:S07]  /*187f0*/  IMAD.MOV.U32 R67, RZ, RZ, R62 ;  /* 0x000000ffff437224 */ /* 0x000fce00078e003e */
[----:B------:R-:W-:Y:S05]  /*18800*/  WARPSYNC.COLLECTIVE R64, `(.L_x_12001) ;  /* 0x0000000040087348 */ /* 0x000fea0003c00000 */
[----:B------:R0:W1:Y:S02]  /*18810*/  SHFL.BFLY P2, R65, R67, R68, R73 ;  /* 0x0c00004443417389 */ /* 0x0000640000040049 */
[----:B01----:R-:W-:Y:S05]  /*18820*/  ENDCOLLECTIVE ;  /* 0x000000000000791b */ /* 0x003fea0003800000 */
.L_x_12001:
[----:B------:R-:W-:Y:S02]  /*18830*/  IMAD.MOV.U32 R68, RZ, RZ, 0x10 ;  /* 0x00000010ff447424 */ /* 0x000fe400078e00ff */
[----:B------:R-:W-:-:S04]  /*18840*/  IMAD.MOV.U32 R21, RZ, RZ, R65 ;  /* 0x000000ffff157224 */ /* 0x000fc800078e0041 */
[----:B------:R-:W-:-:S05]  /*18850*/  FADD.FTZ R63, R62, R21 ;  /* 0x000000153e3f7221 */ /* 0x000fca0000010000 */
[----:B------:R-:W-:-:S07]  /*18860*/  MOV R67, R63 ;  /* 0x0000003f00437202 */ /* 0x000fce0000000f00 */
[----:B------:R-:W-:Y:S05]  /*18870*/  WARPSYNC.COLLECTIVE R64, `(.L_x_12002) ;  /* 0x0000000040087348 */ /* 0x000fea0003c00000 */
[----:B------:R0:W1:Y:S02]  /*18880*/  SHFL.BFLY P2, R65, R67, R68, R73 ;  /* 0x0c00004443417389 */ /* 0x0000640000040049 */
[----:B01----:R-:W-:Y:S05]  /*18890*/  ENDCOLLECTIVE ;  /* 0x000000000000791b */ /* 0x003fea0003800000 */
.L_x_12002:
        /* <DEDUP_REMOVED lines=56> */
.L_x_12003:
[----:B------:R-:W-:Y:S02]  /*18c20*/  IMAD.MOV.U32 R68, RZ, RZ, 0x2 ;  /* 0x00000002ff447424 */ /* 0x000fe400078e00ff */
[----:B------:R-:W-:-:S04]  /*18c30*/  IMAD.MOV.U32 R61, RZ, RZ, R65 ;  /* 0x000000ffff3d7224 */ /* 0x000fc800078e0041 */
[----:B------:R-:W-:-:S05]  /*18c40*/  FADD.FTZ R61, R22, R61 ;  /* 0x0000003d163d7221 */ /* 0x000fca0000010000 */
[----:B------:R-:W-:-:S07]  /*18c50*/  MOV R67, R61 ;  /* 0x0000003d00437202 */ /* 0x000fce0000000f00 */
[----:B------:R-:W-:Y:S05]  /*18c60*/  WARPSYNC.COLLECTIVE R64, `(.L_x_12004) ;  /* 0x0000000040087348 */ /* 0x000fea0003c00000 */
[----:B------:R0:W1:Y:S02]  /*18c70*/  SHFL.BFLY P2, R65, R67, R68, R73 ;  /* 0x0c00004443417389 */ /* 0x0000640000040049 */
[----:B01----:R-:W-:Y:S05]  /*18c80*/  ENDCOLLECTIVE ;  /* 0x000000000000791b */ /* 0x003fea0003800000 */
.L_x_12004:
[----:B------:R-:W-:Y:S01]  /*18c90*/  HFMA2 R68, -RZ, RZ, 0, 2.384185791015625e-07 ;  /* 0x00000004ff447431 */ /* 0x000fe200000001ff */
[----:B------:R-:W-:-:S05]  /*18ca0*/  MOV R60, R65 ;  /* 0x00000041003c7202 */ /* 0x000fca0000000f00 */
[----:B------:R-:W-:-:S04]  /*18cb0*/  FADD.FTZ R60, R61, R60 ;  /* 0x0000003c3d3c7221 */ /* 0x000fc80000010000 */
[----:B------:R-:W-:-:S07]  /*18cc0*/  IMAD.MOV.U32 R67, RZ, RZ, R60 ;  /* 0x000000ffff437224 */ /* 0x000fce00078e003c */
[----:B------:R-:W-:Y:S05]  /*18cd0*/  WARPSYNC.COLLECTIVE R64, `(.L_x_12005) ;  /* 0x0000000040087348 */ /* 0x000fea0003c00000 */
[----:B------:R0:W1:Y:S02]  /*18ce0*/  SHFL.BFLY P2, R65, R67, R68, R73 ;  /* 0x0c00004443417389 */ /* 0x0000640000040049 */
[----:B01----:R-:W-:Y:S05]  /*18cf0*/  ENDCOLLECTIVE ;  /* 0x000000000000791b */ /* 0x003fea0003800000 */
.L_x_12005:
[----:B------:R-:W-:Y:S02]  /*18d00*/  IMAD.MOV.U32 R68, RZ, RZ, 0x8 ;  /* 0x00000008ff447424 */ /* 0x000fe400078e00ff */
[----:B------:R-:W-:-:S04]  /*18d10*/  IMAD.MOV.U32 R63, RZ, RZ, R65 ;  /* 0x000000ffff3f7224 */ /* 0x000fc800078e0041 */
[----:B------:R-:W-:-:S05]  /*18d20*/  FADD.FTZ R63, R60, R63 ;  /* 0x0000003f3c3f7221 */ /* 0x000fca0000010000 */
[----:B------:R-:W-:-:S07]  /*18d30*/  MOV R67, R63 ;  /* 0x0000003f00437202 */ /* 0x000fce0000000f00 */
[----:B------:R-:W-:Y:S05]  /*18d40*/  WARPSYNC.COLLECTIVE R64, `(.L_x_12006) ;  /* 0x0000000040087348 */ /* 0x000fea0003c00000 */
[----:B------:R0:W1:Y:S02]  /*18d50*/  SHFL.BFLY P2, R65, R67, R68, R73 ;  /* 0x0c00004443417389 */ /* 0x0000640000040049 */
[----:B01----:R-:W-:Y:S05]  /*18d60*/  ENDCOLLECTIVE ;  /* 0x000000000000791b */ /* 0x003fea0003800000 */
.L_x_12006:
[----:B------:R-:W-:Y:S01]  /*18d70*/  HFMA2 R68, -RZ, RZ, 0, 9.5367431640625e-07 ;  /* 0x00000010ff447431 */ /* 0x000fe200000001ff */
[----:B------:R-:W-:-:S05]  /*18d80*/  MOV R62, R65 ;  /* 0x00000041003e7202 */ /* 0x000fca0000000f00 */
[----:B------:R-:W-:-:S04]  /*18d90*/  FADD.FTZ R62, R63, R62 ;  /* 0x0000003e3f3e7221 */ /* 0x000fc80000010000 */
[----:B------:R-:W-:-:S07]  /*18da0*/  IMAD.MOV.U32 R67, RZ, RZ, R62 ;  /* 0x000000ffff437224 */ /* 0x000fce00078e003e */
[----:B------:R-:W-:Y:S05]  /*18db0*/  WARPSYNC.COLLECTIVE R64, `(.L_x_12007) ;  /* 0x0000000040087348 */ /* 0x000fea0003c00000 */
[----:B------:R0:W1:Y:S02]  /*18dc0*/  SHFL.BFLY P2, R65, R67, R68, R73 ;  /* 0x0c00004443417389 */ /* 0x0000640000040049 */
[----:B01----:R-:W-:Y:S05]  /*18dd0*/  ENDCOLLECTIVE ;  /* 0x000000000000791b */ /* 0x003fea0003800000 */
.L_x_12007:
[----:B------:R-:W-:Y:S05]  /*18de0*/  BRA `(.L_x_12008) ;  /* 0xfffffff000507947 */ /* 0x000fea000383ffff */
.L_x_12009:
        /* <DEDUP_REMOVED lines=9> */
.L_x_17400:


//--------------------- .text._ZN10layer_norm31ln_parallel_residual_fwd_kernelINS_13Kernel_traitsIf6__halffS2_fjLj768ELj1ELj4ELj1ELj16ENS_18Kernel_traits_baseILj768EfS2_fS2_fjLj128EEEEELb0ELb0ELb0EEEvNS_9FwdParamsE --------------------------
	.section	.text._ZN10layer_norm31ln_parallel_residual_fwd_kernelINS_13Kernel_traitsIf6__halffS2_fjLj768ELj1ELj4ELj1ELj16ENS_18Kernel_traits_baseILj768EfS2_fS2_fjLj128EEEEELb0ELb0ELb0EEEvNS_9FwdParamsE,"ax",@progbits
	.align	128
        .global         _ZN10layer_norm31ln_parallel_residual_fwd_kernelINS_13Kernel_traitsIf6__halffS2_fjLj768ELj1ELj4ELj1ELj16ENS_18Kernel_traits_baseILj768EfS2_fS2_fjLj128EEEEELb0ELb0ELb0EEEvNS_9FwdParamsE
        .type           _ZN10layer_norm31ln_parallel_residual_fwd_kernelINS_13Kernel_traitsIf6__halffS2_fjLj768ELj1ELj4ELj1ELj16ENS_18Kernel_traits_baseILj768EfS2_fS2_fjLj128EEEEELb0ELb0ELb0EEEvNS_9FwdParamsE,@function
        .size           _ZN10layer_norm31ln_parallel_residual_fwd_kernelINS_13Kernel_traitsIf6__halffS2_fjLj768ELj1ELj4ELj1ELj16ENS_18Kernel_traits_baseILj768EfS2_fS2_fjLj128EEEEELb0ELb0ELb0EEEvNS_9FwdParamsE,(.L_x_17401 - _ZN10layer_norm31ln_parallel_residual_fwd_kernelINS_13Kernel_traitsIf6__halffS2_fjLj768ELj1ELj4ELj1ELj16ENS_18Kernel_traits_baseILj768EfS2_fS2_fjLj128EEEEELb0ELb0ELb0EEEvNS_9FwdParamsE)
        .other          _ZN10layer_norm31ln_parallel_residual_fwd_kernelINS_13Kernel_traitsIf6__halffS2_fjLj768ELj1ELj4ELj1ELj16ENS_18Kernel_traits_baseILj768EfS2_fS2_fjLj128EEEEELb0ELb0ELb0EEEvNS_9FwdParamsE,@"STO_CUDA_ENTRY STV_DEFAULT"
_ZN10layer_norm31ln_parallel_residual_fwd_kernelINS_13Kernel_traitsIf6__halffS2_fjLj768ELj1ELj4ELj1ELj16ENS_18Kernel_traits_baseILj768EfS2_fS2_fjLj128EEEEELb0ELb0ELb0EEEvNS_9FwdParamsE:
.text._ZN10layer_norm31ln_parallel_residual_fwd_kernelINS_13Kernel_traitsIf6__halffS2_fjLj768ELj1ELj4ELj1ELj16ENS_18Kernel_traits_baseILj768EfS2_fS2_fjLj128EEEEELb0ELb0ELb0EEEvNS_9FwdParamsE:
        /* <DEDUP_REMOVED lines=94> */
.L_x_12012:
        /* <DEDUP_REMOVED lines=64> */
.L_x_12011:
        /* <DEDUP_REMOVED lines=60> */
.L_x_12014:
        /* <DEDUP_REMOVED lines=63> */
.L_x_12013:
[----:B------:R-:W-:Y:S05]  /*1190*/  BSYNC.RECONVERGENT B0 ;  /* 0x0000000000007941 */ /* 0x000fea0003800200 */
.L_x_12010:
        /* <DEDUP_REMOVED lines=10> */
.L_x_12040:
        /* <DEDUP_REMOVED lines=36> */
.L_x_12018:
        /* <DEDUP_REMOVED lines=17> */
.L_x_12017:
        /* <DEDUP_REMOVED lines=28> */
.L_x_12020:
        /* <DEDUP_REMOVED lines=32> */
.L_x_12019:
[----:B------:R-:W0:Y:S01]  /*1950*/  LDC.64 R132, c[0x0][0x3a8] ;  /* 0x0000ea00ff847b82 */ /* 0x000e220000000a00 */
[C---:B------:R-:W-:Y:S01]  /*1960*/  IADD3 R0, PT, PT, R145.reuse, 0x20, RZ ;  /* 0x0000002091007810 */ /* 0x040fe20007ffe0ff */
[----:B0-----:R-:W-:-:S05]  /*1970*/  IMAD.WIDE.U32 R132, R145, 0x20, R132 ;  /* 0x0000002091847825 */ /* 0x001fca00078e0084 */
[----:B------:R0:W-:Y:S04]  /*1980*/  STG.E.128 desc[UR6][R132.64], R108 ;  /* 0x0000006c84007986 */ /* 0x0001e8000c101d06 */
[----:B------:R0:W-:Y:S02]  /*1990*/  STG.E.128 desc[UR6][R132.64+0x10], R112 ;  /* 0x0000107084007986 */ /* 0x0001e4000c101d06 */
.L_x_12016:
[----:B------:R-:W-:Y:S05]  /*19a0*/  BSYNC.RECONVERGENT B0 ;  /* 0x0000000000007941 */ /* 0x000fea0003800200 */
.L_x_12015:
        /* <DEDUP_REMOVED lines=52> */
.L_x_12024:
        /* <DEDUP_REMOVED lines=25> */
.L_x_12023:
        /* <DEDUP_REMOVED lines=18> */
.L_x_12026:
        /* <DEDUP_REMOVED lines=8> */
.L_x_12025:
[----:B0-----:R-:W0:Y:S02]  /*2020*/  LDC.64 R132, c[0x0][0x3a8] ;  /* 0x0000ea00ff847b82 */ /* 0x001e240000000a00 */
[C---:B0-----:R-:W-:Y:S01]  /*2030*/  IMAD.WIDE.U32 R132, R0.reuse, 0x20, R132 ;  /* 0x0000002000847825 */ /* 0x041fe200078e0084 */
[----:B------:R-:W-:-:S04]  /*2040*/  IADD3 R0, PT, PT, R0, 0x20, RZ ;  /* 0x0000002000007810 */ /* 0x000fc80007ffe0ff */
[----:B------:R1:W-:Y:S04]  /*2050*/  STG.E.128 desc[UR6][R132.64], R116 ;  /* 0x0000007484007986 */ /* 0x0003e8000c101d06 */
[----:B------:R1:W-:Y:S02]  /*2060*/  STG.E.128 desc[UR6][R132.64+0x10], R120 ;  /* 0x0000107884007986 */ /* 0x0003e4000c101d06 */
.L_x_12022:
[----:B------:R-:W-:Y:S05]  /*2070*/  BSYNC.RECONVERGENT B0 ;  /* 0x0000000000007941 */ /* 0x000fea0003800200 */
.L_x_12021:
        /* <DEDUP_REMOVED lines=21> */
[--C-:B------:R-:W-:Y:S02]  /*21d0*/  HADD2.F32 R127, -RZ, R140.reuse.H1_H1 ;  /* 0x3000008cff7f7230 */ /* 0x100fe40000004100 */
[----:B------:R-:W-:Y:S02]  /*21e0*/  HADD2.F32 R126, -RZ, R129.H0_H0 ;  /* 0x20000081ff7e7230 */ /* 0x000fe40000004100 */
[----:B------:R-:W-:Y:S02]  /*21f0*/  HADD2.F32 R137, -RZ, R141.H0_H0 ;  /* 0x2000008dff897230 */ /* 0x000fe40000004100 */
[----:B------:R-:W-:Y:S01]  /*2200*/  FADD.FTZ R128, R127, R128 ;  /* 0x000000807f807221 */ /* 0x000fe20000010000 */
[----:B------:R-:W-:-:S02]  /*2210*/  HADD2.F32 R125, -RZ, R140.H0_H0 ;  /* 0x2000008cff7d7230 */ /* 0x000fc40000004100 */
[--C-:B01----:R-:W-:Y:S02]  /*2220*/  HADD2.F32 R132, -RZ, R130.reuse.H0_H0 ;  /* 0x20000082ff847230 */ /* 0x103fe40000004100 */
        /* <DEDUP_REMOVED lines=25> */
.L_x_12030:
[--C-:B--2--5:R-:W-:Y:S02]  /*23c0*/  HADD2.F32 R126, -RZ, R129.reuse.H0_H0 ;  /* 0x20000081ff7e7230 */ /* 0x124fe40000004100 */
[----:B01----:R-:W-:Y:S02]  /*23d0*/  HADD2.F32 R132, -RZ, R129.H1_H1 ;  /* 0x30000081ff847230 */ /* 0x003fe40000004100 */
        /* <DEDUP_REMOVED lines=23> */
.L_x_12029:
        /* <DEDUP_REMOVED lines=18> */
.L_x_12032:
        /* <DEDUP_REMOVED lines=8> */
.L_x_12031:
[----:B01----:R-:W0:Y:S02]  /*26f0*/  LDC.64 R132, c[0x0][0x3a8] ;  /* 0x0000ea00ff847b82 */ /* 0x003e240000000a00 */
[----:B0-----:R-:W-:-:S05]  /*2700*/  IMAD.WIDE.U32 R132, R0, 0x20, R132 ;  /* 0x0000002000847825 */ /* 0x001fca00078e0084 */
[----:B------:R2:W-:Y:S04]  /*2710*/  STG.E.128 desc[UR6][R132.64], R124 ;  /* 0x0000007c84007986 */ /* 0x0005e8000c101d06 */
[----:B------:R2:W-:Y:S02]  /*2720*/  STG.E.128 desc[UR6][R132.64+0x10], R128 ;  /* 0x0000108084007986 */ /* 0x0005e4000c101d06 */
.L_x_12028:
[----:B------:R-:W-:Y:S05]  /*2730*/  BSYNC.RECONVERGENT B0 ;  /* 0x0000000000007941 */ /* 0x000fea0003800200 */
.L_x_12027:
        /* <DEDUP_REMOVED lines=101> */
.L_x_12052:
        /* <DEDUP_REMOVED lines=63> */
.L_x_12035:
[----:B------:R-:W-:Y:S05]  /*3180*/  BSYNC.RECONVERGENT B0 ;  /* 0x0000000000007941 */ /* 0x000fea0003800200 */
.L_x_12034:
        /* <DEDUP_REMOVED lines=49> */
.L_x_12037:
[----:B------:R-:W-:Y:S05]  /*34a0*/  BSYNC.RECONVERGENT B0 ;  /* 0x0000000000007941 */ /* 0x000fea0003800200 */
.L_x_12036:
        /* <DEDUP_REMOVED lines=19> */
[----:B------:R-:W-:Y:S01]  /*35e0*/  F2FP.F16.F32.PACK_AB R138, R133, R138 ;  /* 0x0000008a858a723e */ /* 0x000fe200000000ff */
        /* <DEDUP_REMOVED lines=9> */
[----:B------:R-:W-:Y:S01]  /*3680*/  F2FP.F16.F32.PACK_AB R134, R137, R134 ;  /* 0x000000868986723e */ /* 0x000fe200000000ff */
[----:B------:R-:W-:Y:S01]  /*3690*/  FFMA.FTZ R136, R151, R68, R88 ;  /* 0x0000004497887223 */ /* 0x000fe20000010058 */
[----:B------:R-:W-:Y:S01]  /*36a0*/  FFMA.FTZ R137, R146, R69, R89 ;  /* 0x0000004592897223 */ /* 0x000fe20000010059 */
[----:B------:R-:W-:Y:S01]  /*36b0*/  FFMA.FTZ R155, R150, R71, R91 ;  /* 0x00000047969b7223 */ /* 0x000fe2000001005b */
[----:B------:R-:W-:Y:S01]  /*36c0*/  F2FP.F16.F32.PACK_AB R135, R0, R135 ;  /* 0x000000870087723e */ /* 0x000fe200000000ff */
[C---:B------:R-:W-:Y:S01]  /*36d0*/  FFMA.FTZ R0, R153.reuse, R70, R90 ;  /* 0x0000004699007223 */ /* 0x040fe2000001005a */
[----:B------:R-:W-:Y:S01]  /*36e0*/  F2FP.F16.F32.PACK_AB R139, R152, R139 ;  /* 0x0000008b988b723e */ /* 0x000fe200000000ff */
[----:B------:R-:W-:Y:S01]  /*36f0*/  FFMA.FTZ R152, R153, R78, R98 ;  /* 0x0000004e99987223 */ /* 0x000fe20000010062 */
[----:B------:R-:W-:Y:S01]  /*3700*/  F2FP.F16.F32.PACK_AB R136, R137, R136 ;  /* 0x000000888988723e */ /* 0x000fe200000000ff */
[----:B------:R-:W-:Y:S01]  /*3710*/  FFMA.FTZ R153, R146, R77, R97 ;  /* 0x0000004d92997223 */ /* 0x000fe20000010061 */
        /* <DEDUP_REMOVED lines=9> */
.L_x_12039:
[----:B------:R-:W-:Y:S05]  /*37b0*/  BSYNC.RECONVERGENT B0 ;  /* 0x0000000000007941 */ /* 0x000fea0003800200 */
.L_x_12038:
[----:B0123--:R-:W0:Y:S02]  /*37c0*/  LDC.64 R132, c[0x0][0x380] ;  /* 0x0000e000ff847b82 */ /* 0x00fe240000000a00 */
[----:B0-----:R-:W-:-:S04]  /*37d0*/  LEA R2, R132, R2, 0x2 ;  /* 0x0000000284027211 */ /* 0x001fc800078e10ff */
[----:B------:R-:W-:-:S13]  /*37e0*/  ISETP.GE.AND P1, PT, R2, R133, PT ;  /* 0x000000850200720c */ /* 0x000fda0003f26270 */
[----:B------:R-:W-:Y:S05]  /*37f0*/  @!P1 BRA `(.L_x_12040) ;  /* 0xffffffd800909947 */ /* 0x000fea000383ffff */
[----:B------:R-:W-:Y:S05]  /*3800*/  EXIT ;  /* 0x000000000000794d */ /* 0x000fea0003800000 */
.L_x_12033:
        /* <DEDUP_REMOVED lines=8> */
.L_x_12042:
[----:B------:R-:W-:Y:S05]  /*3890*/  BSYNC B0 ;  /* 0x0000000000007941 */ /* 0x000fea0003800000 */
.L_x_12041:
        /* <DEDUP_REMOVED lines=9> */
.L_x_12043:
[----:B------:R-:W-:Y:S01]  /*3930*/  HFMA2 R148, -RZ, RZ, 0, 2.384185791015625e-07 ;  /* 0x00000004ff947431 */ /* 0x000fe200000001ff */
[----:B------:R-:W-:-:S05]  /*3940*/  MOV R133, R139 ;  /* 0x0000008b00857202 */ /* 0x000fca0000000f00 */
[----:B------:R-:W-:-:S05]  /*3950*/  FADD.FTZ R136, R134, R133 ;  /* 0x0000008586887221 */ /* 0x000fca0000010000 */
[----:B------:R-:W-:-:S07]  /*3960*/  MOV R149, R136 ;  /* 0x0000008800957202 */ /* 0x000fce0000000f00 */
[----:B------:R-:W-:Y:S05]  /*3970*/  WARPSYNC.COLLECTIVE R146, `(.L_x_12044) ;  /* 0x0000000092087348 */ /* 0x000fea0003c00000 */
[----:B------:R0:W1:Y:S02]  /*3980*/  SHFL.BFLY P6, R139, R149, R148, R151 ;  /* 0x0c000094958b7389 */ /* 0x00006400000c0097 */
[----:B01----:R-:W-:Y:S05]  /*3990*/  ENDCOLLECTIVE ;  /* 0x000000000000791b */ /* 0x003fea0003800000 */
.L_x_12044:
        /* <DEDUP_REMOVED lines=8> */
.L_x_12045:
[----:B------:R-:W-:Y:S01]  /*3a20*/  HFMA2 R148, -RZ, RZ, 0, 9.5367431640625e-07 ;  /* 0x00000010ff947431 */ /* 0x000fe200000001ff */
[----:B------:R-:W-:-:S05]  /*3a30*/  MOV R0, R139 ;  /* 0x0000008b00007202 */ /* 0x000fca0000000f00 */
[----:B------:R-:W-:-:S05]  /*3a40*/  FADD.FTZ R138, R137, R0 ;  /* 0x00000000898a7221 */ /* 0x000fca0000010000 */
[----:B------:R-:W-:-:S07]  /*3a50*/  MOV R149, R138 ;  /* 0x0000008a00957202 */ /* 0x000fce0000000f00 */
[----:B------:R-:W-:Y:S05]  /*3a60*/  WARPSYNC.COLLECTIVE R146, `(.L_x_12046) ;  /* 0x0000000092087348 */ /* 0x000fea0003c00000 */
[----:B------:R0:W1:Y:S02]  /*3a70*/  SHFL.BFLY P6, R139, R149, R148, R151 ;  /* 0x0c000094958b7389 */ /* 0x00006400000c0097 */
[----:B01----:R-:W-:Y:S05]  /*3a80*/  ENDCOLLECTIVE ;  /* 0x000000000000791b */ /* 0x003fea0003800000 */
.L_x_12046:
[----:B------:R-:W-:Y:S02]  /*3a90*/  HFMA2 R148, -RZ, RZ, 0, 5.9604644775390625e-08 ;  /* 0x00000001ff947431 */ /* 0x000fe400000001ff */
        /* <DEDUP_REMOVED lines=55> */
.L_x_12047:
[----:B------:R-:W-:Y:S01]  /*3e10*/  HFMA2 R148, -RZ, RZ, 0, 1.1920928955078125e-07 ;  /* 0x00000002ff947431 */ /* 0x000fe200000001ff */
[----:B------:R-:W-:-:S05]  /*3e20*/  MOV R135, R139 ;  /* 0x0000008b00877202 */ /* 0x000fca0000000f00 */
[----:B------:R-:W-:-:S05]  /*3e30*/  FADD.FTZ R135, R0, R135 ;  /* 0x0000008700877221 */ /* 0x000fca0000010000 */
[----:B------:R-:W-:-:S07]  /*3e40*/  MOV R149, R135 ;  /* 0x0000008700957202 */ /* 0x000fce0000000f00 */
[----:B------:R-:W-:Y:S05]  /*3e50*/  WARPSYNC.COLLECTIVE R146, `(.L_x_12048) ;  /* 0x0000000092087348 */ /* 0x000fea0003c00000 */
[----:B------:R0:W1:Y:S02]  /*3e60*/  SHFL.BFLY P6, R139, R149, R148, R151 ;  /* 0x0c000094958b7389 */ /* 0x00006400000c0097 */
[----:B01----:R-:W-:Y:S05]  /*3e70*/  ENDCOLLECTIVE ;  /* 0x000000000000791b */ /* 0x003fea0003800000 */
.L_x_12048:
[----:B------:R-:W-:Y:S01]  /*3e80*/  HFMA2 R148, -RZ, RZ, 0, 2.384185791015625e-07 ;  /* 0x00000004ff947431 */ /* 0x000fe200000001ff */
[----:B------:R-:W-:-:S05]  /*3e90*/  MOV R134, R139 ;  /* 0x0000008b00867202 */ /* 0x000fca0000000f00 */
[----:B------:R-:W-:-:S05]  /*3ea0*/  FADD.FTZ R134, R135, R134 ;  /* 0x0000008687867221 */ /* 0x000fca0000010000 */
[----:B------:R-:W-:-:S07]  /*3eb0*/  MOV R149, R134 ;  /* 0x0000008600957202 */ /* 0x000fce0000000f00 */
[----:B------:R-:W-:Y:S05]  /*3ec0*/  WARPSYNC.COLLECTIVE R146, `(.L_x_12049) ;  /* 0x0000000092087348 */ /* 0x000fea0003c00000 */
[----:B------:R0:W1:Y:S02]  /*3ed0*/  SHFL.BFLY P6, R139, R149, R148, R151 ;  /* 0x0c000094958b7389 */ /* 0x00006400000c0097 */
[----:B01----:R-:W-:Y:S05]  /*3ee0*/  ENDCOLLECTIVE ;  /* 0x000000000000791b */ /* 0x003fea0003800000 */
.L_x_12049:
[----:B------:R-:W-:Y:S01]  /*3ef0*/  HFMA2 R148, -RZ, RZ, 0, 4.76837158203125e-07 ;  /* 0x00000008ff947431 */ /* 0x000fe200000001ff */
[----:B------:R-:W-:-:S05]  /*3f00*/  MOV R137, R139 ;  /* 0x0000008b00897202 */ /* 0x000fca0000000f00 */
[----:B------:R-:W-:-:S05]  /*3f10*/  FADD.FTZ R137, R134, R137 ;  /* 0x0000008986897221 */ /* 0x000fca0000010000 */
[----:B------:R-:W-:-:S07]  /*3f20*/  MOV R149, R137 ;  /* 0x0000008900957202 */ /* 0x000fce0000000f00 */
[----:B------:R-:W-:Y:S05]  /*3f30*/  WARPSYNC.COLLECTIVE R146, `(.L_x_12050) ;  /* 0x0000000092087348 */ /* 0x000fea0003c00000 */
[----:B------:R0:W1:Y:S02]  /*3f40*/  SHFL.BFLY P6, R139, R149, R148, R151 ;  /* 0x0c000094958b7389 */ /* 0x00006400000c0097 */
[----:B01----:R-:W-:Y:S05]  /*3f50*/  ENDCOLLECTIVE ;  /* 0x000000000000791b */ /* 0x003fea0003800000 */
.L_x_12050:
[----:B------:R-:W-:Y:S01]  /*3f60*/  HFMA2 R148, -RZ, RZ, 0, 9.5367431640625e-07 ;  /* 0x00000010ff947431 */ /* 0x000fe200000001ff */
[----:B------:R-:W-:-:S05]  /*3f70*/  MOV R136, R139 ;  /* 0x0000008b00887202 */ /* 0x000fca0000000f00 */
[----:B------:R-:W-:-:S05]  /*3f80*/  FADD.FTZ R136, R137, R136 ;  /* 0x0000008889887221 */ /* 0x000fca0000010000 */
[----:B------:R-:W-:-:S07]  /*3f90*/  MOV R149, R136 ;  /* 0x0000008800957202 */ /* 0x000fce0000000f00 */
[----:B------:R-:W-:Y:S05]  /*3fa0*/  WARPSYNC.COLLECTIVE R146, `(.L_x_12051) ;  /* 0x0000000092087348 */ /* 0x000fea0003c00000 */
[----:B------:R0:W1:Y:S02]  /*3fb0*/  SHFL.BFLY P6, R139, R149, R148, R151 ;  /* 0x0c000094958b7389 */ /* 0x00006400000c0097 */
[----:B01----:R-:W-:Y:S05]  /*3fc0*/  ENDCOLLECTIVE ;  /* 0x000000000000791b */ /* 0x003fea0003800000 */
.L_x_12051:
[----:B------:R-:W-:Y:S05]  /*3fd0*/  BRA `(.L_x_12052) ;  /* 0xffffffec006c7947 */ /* 0x000fea000383ffff */
.L_x_12053:
        /* <DEDUP_REMOVED lines=10> */
.L_x_17401:


//--------------------- .text._ZN10layer_norm31ln_parallel_residual_fwd_kernelINS_13Kernel_traitsIf6__halffS2_fjLj768ELj1ELj4ELj1ELj16ENS_18Kernel_traits_baseILj768EfS2_fS2_fjLj128EEEEELb0ELb0ELb1EEEvNS_9FwdParamsE --------------------------
	.section	.text._ZN10layer_norm31ln_parallel_residual_fwd_kernelINS_13Kernel_traitsIf6__halffS2_fjLj768ELj1ELj4ELj1ELj16ENS_18Kernel_traits_baseILj768EfS2_fS2_fjLj128EEEEELb0ELb0ELb1EEEvNS_9FwdParamsE,"ax",@progbits
	.align	128
        .global         _ZN10layer_norm31ln_parallel_residual_fwd_kernelINS_13Kernel_traitsIf6__halffS2_fjLj768ELj1ELj4ELj1ELj16ENS_18Kernel_traits_baseILj768EfS2_fS2_fjLj128EEEEELb0ELb0ELb1EEEvNS_9FwdParamsE
        .type           _ZN10layer_norm31ln_parallel_residual_fwd_kernelINS_13Kernel_traitsIf6__halffS2_fjLj768ELj1ELj4ELj1ELj16ENS_18Kernel_traits_baseILj768EfS2_fS2_fjLj128EEEEELb0ELb0ELb1EEEvNS_9FwdParamsE,@function
        .size           _ZN10layer_norm31ln_parallel_residual_fwd_kernelINS_13Kernel_traitsIf6__halffS2_fjLj768ELj1ELj4ELj1ELj16ENS_18Kernel_traits_baseILj768EfS2_fS2_fjLj128EEEEELb0ELb0ELb1EEEvNS_9FwdParamsE,(.L_x_17402 - _ZN10layer_norm31ln_parallel_residual_fwd_kernelINS_13Kernel_traitsIf6__halffS2_fjLj768ELj1ELj4ELj1ELj16ENS_18Kernel_traits_baseILj768EfS2_fS2_fjLj128EEEEELb0ELb0ELb1EEEvNS_9FwdParamsE)
        .other          _ZN10layer_norm31ln_parallel_residual_fwd_kernelINS_13Kernel_traitsIf6__halffS2_fjLj768ELj1ELj4ELj1ELj16ENS_18Kernel_traits_baseILj768EfS2_fS2_fjLj128EEEEELb0ELb0ELb1EEEvNS_9FwdParamsE,@"STO_CUDA_ENTRY STV_DEFAULT"
_ZN10layer_norm31ln_parallel_residual_fwd_kernelINS_13Kernel_traitsIf6__halffS2_fjLj768ELj1ELj4ELj1ELj16ENS_18Kernel_traits_baseILj768EfS2_fS2_fjLj128EEEEELb0ELb0ELb1EEEvNS_9FwdParamsE:
.text._ZN10layer_norm31ln_parallel_residual_fwd_kernelINS_13Kernel_traitsIf6__halffS2_fjLj768ELj1ELj4ELj1ELj16ENS_18Kernel_traits_baseILj768EfS2_fS2_fjLj128EEEEELb0ELb0ELb1EEEvNS_9FwdParamsE:
        /* <DEDUP_REMOVED lines=57> */
.L_x_12055:
        /* <DEDUP_REMOVED lines=25> */
.L_x_12054:
        /* <DEDUP_REMOVED lines=37> */
.L_x_12057:
        /* <DEDUP_REMOVED lines=36> */
.L_x_12056:
        /* <DEDUP_REMOVED lines=12> */
.L_x_12071:
[----:B-1----:R-:W-:Y:S01]  /*0a70*/  ISETP.NE.U32.AND P1, PT, RZ, UR10, PT ;  /* 0x0000000aff007c0c */ /* 0x002fe2000bf25070 */
[----:B--2---:R-:W0:Y:S01]  /*0a80*/  LDC.64 R120, c[0x0][0x390] ;  /* 0x0000e400ff787b82 */ /* 0x004e220000000a00 */
[----:B------:R-:W-:Y:S02]  /*0a90*/  IMAD R3, R2, UR5, RZ ;  /* 0x0000000502037c24 */ /* 0x000fe4000f8e02ff */
[----:B------:R-:W-:-:S03]  /*0aa0*/  ISETP.NE.AND.EX P1, PT, RZ, UR11, PT, P1 ;  /* 0x0000000bff007c0c */ /* 0x000fc6000bf25310 */
[----:B----4-:R-:W-:Y:S02]  /*0ab0*/  SHF.R.S32.HI R4, RZ, 0x1f, R3 ;  /* 0x0000001fff047819 */ /* 0x010fe40000011403 */
        /* <DEDUP_REMOVED lines=26> */
.L_x_12059:
        /* <DEDUP_REMOVED lines=17> */
.L_x_12058:
        /* <DEDUP_REMOVED lines=28> */
.L_x_12061:
[--C-:B-----5:R-:W-:Y:S02]  /*0f30*/  HADD2.F32 R3, -RZ, R128.reuse.H0_H0 ;  /* 0x20000080ff037230 */ /* 0x120fe40000004100 */
[----:B------:R-:W-:Y:S02]  /*0f40*/  HADD2.F32 R128, -RZ, R128.H1_H1 ;  /* 0x30000080ff807230 */ /* 0x000fe40000004100 */
[--C-:B------:R-:W-:Y:S02]  /*0f50*/  HADD2.F32 R5, -RZ, R104.reuse.H1_H1 ;  /* 0x30000068ff057230 */ /* 0x100fe40000004100 */
        /* <DEDUP_REMOVED lines=8> */
[----:B------:R-:W-:Y:S02]  /*0fe0*/  HADD2.F32 R118, -RZ, R131.H0_H0 ;  /* 0x20000083ff767230 */ /* 0x000fe40000004100 */
        /* <DEDUP_REMOVED lines=8> */
[----:B------:R-:W-:Y:S02]  /*1070*/  HADD2.F32 R116, -RZ, R106.H0_H0 ;  /* 0x2000006aff747230 */ /* 0x000fe40000004100 */
        /* <DEDUP_REMOVED lines=11> */
.L_x_12060:
        /* <DEDUP_REMOVED lines=16> */
[--C-:B-----5:R-:W-:Y:S02]  /*1230*/  HADD2.F32 R5, -RZ, R124.reuse.H0_H0 ;  /* 0x2000007cff057230 */ /* 0x120fe40000004100 */
[----:B------:R-:W-:Y:S02]  /*1240*/  HADD2.F32 R124, -RZ, R124.H1_H1 ;  /* 0x3000007cff7c7230 */ /* 0x000fe40000004100 */
[--C-:B0-----:R-:W-:Y:S02]  /*1250*/  HADD2.F32 R119, -RZ, R104.reuse.H1_H1 ;  /* 0x30000068ff777230 */ /* 0x101fe40000004100 */
[----:B------:R-:W-:Y:S02]  /*1260*/  HADD2.F32 R116, -RZ, R125.H0_H0 ;  /* 0x2000007dff747230 */ /* 0x000fe40000004100 */
[----:B------:R-:W-:Y:S02]  /*1270*/  HADD2.F32 R122, -RZ, R104.H0_H0 ;  /* 0x20000068ff7a7230 */ /* 0x000fe40000004100 */
[----:B------:R-:W-:Y:S01]  /*1280*/  FADD.FTZ R124, R119, R124 ;  /* 0x0000007c777c7221 */ /* 0x000fe20000010000 */
[----:B------:R-:W-:-:S02]  /*1290*/  HADD2.F32 R123, -RZ, R105.H0_H0 ;  /* 0x20000069ff7b7230 */ /* 0x000fc40000004100 */
[--C-:B------:R-:W-:Y:S02]  /*12a0*/  HADD2.F32 R117, -RZ, R126.reuse.H0_H0 ;  /* 0x2000007eff757230 */ /* 0x100fe40000004100 */
[----:B------:R-:W-:Y:S01]  /*12b0*/  FADD.FTZ R5, R122, R5 ;  /* 0x000000057a057221 */ /* 0x000fe20000010000 */
[--C-:B------:R-:W-:Y:S02]  /*12c0*/  HADD2.F32 R118, -RZ, R127.reuse.H0_H0 ;  /* 0x2000007fff767230 */ /* 0x100fe40000004100 */
[----:B------:R-:W-:Y:S01]  /*12d0*/  FADD.FTZ R119, R123, R116 ;  /* 0x000000747b777221 */ /* 0x000fe20000010000 */
[----:B------:R-:W-:Y:S02]  /*12e0*/  HADD2.F32 R132, -RZ, R127.H1_H1 ;  /* 0x3000007fff847230 */ /* 0x000fe40000004100 */
[----:B------:R-:W-:Y:S02]  /*12f0*/  HADD2.F32 R126, -RZ, R126.H1_H1 ;  /* 0x3000007eff7e7230 */ /* 0x000fe40000004100 */
[----:B------:R-:W-:-:S02]  /*1300*/  HADD2.F32 R127, -RZ, R106.H1_H1 ;  /* 0x3000006aff7f7230 */ /* 0x000fc40000004100 */
[----:B------:R-:W-:Y:S02]  /*1310*/  HADD2.F32 R133, -RZ, R107.H0_H0 ;  /* 0x2000006bff857230 */ /* 0x000fe40000004100 */
[----:B------:R-:W-:Y:S02]  /*1320*/  HADD2.F32 R125, -RZ, R125.H1_H1 ;  /* 0x3000007dff7d7230 */ /* 0x000fe40000004100 */
[----:B------:R-:W-:Y:S01]  /*1330*/  FADD.FTZ R126, R127, R126 ;  /* 0x0000007e7f7e7221 */ /* 0x000fe20000010000 */
[----:B------:R-:W-:Y:S02]  /*1340*/  HADD2.F32 R122, -RZ, R105.H1_H1 ;  /* 0x30000069ff7a7230 */ /* 0x000fe40000004100 */
[----:B------:R-:W-:Y:S01]  /*1350*/  FADD.FTZ R127, R133, R118 ;  /* 0x00000076857f7221 */ /* 0x000fe20000010000 */
[----:B------:R-:W-:Y:S02]  /*1360*/  HADD2.F32 R116, -RZ, R106.H0_H0 ;  /* 0x2000006aff747230 */ /* 0x000fe40000004100 */
        /* <DEDUP_REMOVED lines=13> */
.L_x_12063:
[----:B0----5:R-:W-:Y:S02]  /*1440*/  HADD2.F32 R117, -RZ, R124.H1_H1 ;  /* 0x3000007cff757230 */ /* 0x021fe40000004100 */
        /* <DEDUP_REMOVED lines=8> */
[--C-:B------:R-:W-:Y:S02]  /*14d0*/  HADD2.F32 R124, -RZ, R126.reuse.H0_H0 ;  /* 0x2000007eff7c7230 */ /* 0x100fe40000004100 */
[----:B------:R-:W-:Y:S01]  /*14e0*/  FADD.FTZ R116, R5, R116 ;  /* 0x0000007405747221 */ /* 0x000fe20000010000 */
[----:B------:R-:W-:Y:S02]  /*14f0*/  HADD2.F32 R122, -RZ, R105.H1_H1 ;  /* 0x30000069ff7a7230 */ /* 0x000fe40000004100 */
[----:B------:R-:W-:Y:S02]  /*1500*/  HADD2.F32 R126, -RZ, R126.H1_H1 ;  /* 0x3000007eff7e7230 */ /* 0x000fe40000004100 */
[----:B------:R-:W-:-:S02]  /*1510*/  HADD2.F32 R132, -RZ, R127.H0_H0 ;  /* 0x2000007fff847230 */ /* 0x000fc40000004100 */
[----:B------:R-:W-:Y:S01]  /*1520*/  FADD.FTZ R119, R122, R125 ;  /* 0x0000007d7a777221 */ /* 0x000fe20000010000 */
[----:B------:R-:W-:Y:S02]  /*1530*/  HADD2.F32 R133, -RZ, R127.H1_H1 ;  /* 0x3000007fff857230 */ /* 0x000fe40000004100 */
[--C-:B------:R-:W-:Y:S02]  /*1540*/  HADD2.F32 R123, -RZ, R106.reuse.H1_H1 ;  /* 0x3000006aff7b7230 */ /* 0x100fe40000004100 */
[--C-:B------:R-:W-:Y:S02]  /*1550*/  HADD2.F32 R127, -RZ, R107.reuse.H0_H0 ;  /* 0x2000006bff7f7230 */ /* 0x100fe40000004100 */
[----:B------:R-:W-:Y:S02]  /*1560*/  HADD2.F32 R5, -RZ, R106.H0_H0 ;  /* 0x2000006aff057230 */ /* 0x000fe40000004100 */
[----:B------:R-:W-:Y:S01]  /*1570*/  FADD.FTZ R125, R123, R126 ;  /* 0x0000007e7b7d7221 */ /* 0x000fe20000010000 */
[----:B------:R-:W-:-:S02]  /*1580*/  HADD2.F32 R134, -RZ, R107.H1_H1 ;  /* 0x3000006bff867230 */ /* 0x000fc40000004100 */
[----:B------:R-:W-:Y:S01]  /*1590*/  FADD.FTZ R126, R127, R132 ;  /* 0x000000847f7e7221 */ /* 0x000fe20000010000 */
[----:B------:R-:W-:Y:S02]  /*15a0*/  FADD.FTZ R124, R5, R124 ;  /* 0x0000007c057c7221 */ /* 0x000fe40000010000 */
[----:B------:R-:W-:Y:S01]  /*15b0*/  FADD.FTZ R127, R134, R133 ;  /* 0x00000085867f7221 */ /* 0x000fe20000010000 */
[----:B------:R-:W-:Y:S06]  /*15c0*/  BRA `(.L_x_12064) ;  /* 0x0000000000687947 */ /* 0x000fec0003800000 */
.L_x_12062:
[----:B------:R-:W-:Y:S05]  /*15d0*/  @!P1 BRA `(.L_x_12065) ;  /* 0x0000000000449947 */ /* 0x000fea0003800000 */
[----:B-----5:R-:W-:Y:S02]  /*15e0*/  HADD2.F32 R5, -RZ, R124.H0_H0 ;  /* 0x2000007cff057230 */ /* 0x020fe40000004100 */
[----:B0-----:R-:W-:Y:S02]  /*15f0*/  HADD2.F32 R123, -RZ, R126.H0_H0 ;  /* 0x2000007eff7b7230 */ /* 0x001fe40000004100 */
[----:B------:R-:W-:Y:S02]  /*1600*/  HADD2.F32 R124, -RZ, R124.H1_H1 ;  /* 0x3000007cff7c7230 */ /* 0x000fe40000004100 */
        /* <DEDUP_REMOVED lines=14> */
.L_x_12065:
        /* <DEDUP_REMOVED lines=8> */
.L_x_12064:
        /* <DEDUP_REMOVED lines=48> */
.L_x_12067:
        /* <DEDUP_REMOVED lines=25> */
.L_x_12066:
        /* <DEDUP_REMOVED lines=18> */
.L_x_12069:
        /* <DEDUP_REMOVED lines=8> */
.L_x_12068:
        /* <DEDUP_REMOVED lines=99> */
.L_x_12083:
        /* <DEDUP_REMOVED lines=53> */
[----:B------:R-:W-:Y:S01]  /*2720*/  F2FP.F16.F32.PACK_AB R120, R121, R128 ;  /* 0x000000807978723e */ /* 0x000fe200000000ff */
        /* <DEDUP_REMOVED lines=9> */
[----:B------:R-:W-:Y:S01]  /*27c0*/  F2FP.F16.F32.PACK_AB R121, R123, R6 ;  /* 0x000000067b79723e */ /* 0x000fe200000000ff */
[----:B------:R-:W-:Y:S01]  /*27d0*/  FMUL.FTZ R6, R145, R117 ;  /* 0x0000007591067220 */ /* 0x000fe20000410000 */
[----:B------:R-:W-:Y:S01]  /*27e0*/  F2FP.F16.F32.PACK_AB R122, R131, R122 ;  /* 0x0000007a837a723e */ /* 0x000fe200000000ff */
[----:B-1----:R-:W-:Y:S01]  /*27f0*/  IMAD.WIDE.U32 R140, R3, 0x10, R132 ;  /* 0x00000010038c7825 */ /* 0x002fe200078e0084 */
[----:B------:R-:W-:-:S03]  /*2800*/  F2FP.F16.F32.PACK_AB R123, R135, R130 ;  /* 0x00000082877b723e */ /* 0x000fc600000000ff */
        /* <DEDUP_REMOVED lines=17> */
[----:B------:R-:W-:Y:S01]  /*2920*/  F2FP.F16.F32.PACK_AB R124, R3, R124 ;  /* 0x0000007c037c723e */ /* 0x000fe200000000ff */
[----:B------:R-:W-:Y:S01]  /*2930*/  FFMA.FTZ R3, R146, R45, R17 ;  /* 0x0000002d92037223 */ /* 0x000fe20000010011 */
[----:B------:R-:W-:-:S04]  /*2940*/  IMAD.WIDE.U32 R128, R5, 0x10, R128 ;  /* 0x0000001005807825 */ /* 0x000fc800078e0080 */
[----:B------:R-:W-:Y:S01]  /*2950*/  FFMA.FTZ R5, R146, R69, R89 ;  /* 0x0000004592057223 */ /* 0x000fe20000010059 */
[C---:B------:R-:W-:Y:S01]  /*2960*/  FMUL.FTZ R152, R145.reuse, R152 ;  /* 0x0000009891987220 */ /* 0x040fe20000410000 */
[C---:B------:R-:W-:Y:S01]  /*2970*/  FMUL.FTZ R156, R145.reuse, R156 ;  /* 0x0000009c919c7220 */ /* 0x040fe20000410000 */
[----:B------:R-:W-:Y:S01]  /*2980*/  FMUL.FTZ R160, R145, R160 ;  /* 0x000000a091a07220 */ /* 0x000fe20000410000 */
[----:B------:R-:W-:Y:S01]  /*2990*/  F2FP.F16.F32.PACK_AB R126, R3, R126 ;  /* 0x0000007e037e723e */ /* 0x000fe200000000ff */
[----:B-1----:R-:W-:Y:S01]  /*29a0*/  FFMA.FTZ R122, R142, R61, R97 ;  /* 0x0000003d8e7a7223 */ /* 0x002fe20000010061 */
        /* <DEDUP_REMOVED lines=10> */
[----:B------:R-:W-:Y:S01]  /*2a50*/  F2FP.F16.F32.PACK_AB R125, R4, R125 ;  /* 0x0000007d047d723e */ /* 0x000fe200000000ff */
[----:B------:R-:W-:Y:S01]  /*2a60*/  FFMA.FTZ R4, R137, R48, R12 ;  /* 0x0000003089047223 */ /* 0x000fe2000001000c */
[----:B------:R-:W-:Y:S01]  /*2a70*/  FFMA.FTZ R127, R127, R62, R98 ;  /* 0x0000003e7f7f7223 */ /* 0x000fe20000010062 */
[----:B------:R-:W-:Y:S01]  /*2a80*/  FFMA.FTZ R162, R162, R63, R99 ;  /* 0x0000003fa2a27223 */ /* 0x000fe20000010063 */
[----:B------:R-:W-:Y:S01]  /*2a90*/  FMUL.FTZ R148, R145, R148 ;  /* 0x0000009491947220 */ /* 0x000fe20000410000 */
[----:B------:R-:W-:Y:S01]  /*2aa0*/  FFMA.FTZ R119, R119, R58, R102 ;  /* 0x0000003a77777223 */ /* 0x000fe20000010066 */
[----:B------:R-:W-:Y:S01]  /*2ab0*/  F2FP.F16.F32.PACK_AB R4, R5, R4 ;  /* 0x000000040504723e */ /* 0x000fe200000000ff */
[----:B------:R-:W-:Y:S01]  /*2ac0*/  FFMA.FTZ R138, R138, R59, R103 ;  /* 0x0000003b8a8a7223 */ /* 0x000fe20000010067 */
[----:B------:R-:W-:Y:S01]  /*2ad0*/  F2FP.F16.F32.PACK_AB R5, R7, R6 ;  /* 0x000000060705723e */ /* 0x000fe200000000ff */
[C---:B------:R-:W-:Y:S01]  /*2ae0*/  FFMA.FTZ R116, R148.reuse, R47, R19 ;  /* 0x0000002f94747223 */ /* 0x040fe20000010013 */
[----:B------:R-:W-:Y:S01]  /*2af0*/  F2FP.F16.F32.PACK_AB R6, R131, R130 ;  /* 0x000000828306723e */ /* 0x000fe200000000ff */
[----:B------:R-:W-:Y:S01]  /*2b00*/  FFMA.FTZ R148, R148, R71, R91 ;  /* 0x0000004794947223 */ /* 0x000fe2000001005b */
[----:B------:R-:W-:Y:S01]  /*2b10*/  F2FP.F16.F32.PACK_AB R123, R162, R127 ;  /* 0x0000007fa27b723e */ /* 0x000fe200000000ff */
[----:B------:R-:W0:Y:S01]  /*2b20*/  LDC.64 R130, c[0x0][0x380] ;  /* 0x0000e000ff827b82 */ /* 0x000e220000000a00 */
[C---:B------:R-:W-:Y:S01]  /*2b30*/  FFMA.FTZ R127, R151.reuse, R46, R18 ;  /* 0x0000002e977f7223 */ /* 0x040fe20000010012 */
[----:B------:R-:W-:Y:S01]  /*2b40*/  F2FP.F16.F32.PACK_AB R121, R138, R119 ;  /* 0x000000778a79723e */ /* 0x000fe200000000ff */
[----:B------:R-:W-:Y:S01]  /*2b50*/  FFMA.FTZ R119, R151, R70, R90 ;  /* 0x0000004697777223 */ /* 0x000fe2000001005a */
[----:B------:R-:W-:Y:S01]  /*2b60*/  FFMA.FTZ R117, R117, R66, R94 ;  /* 0x0000004275757223 */ /* 0x000fe2000001005e */
        /* <DEDUP_REMOVED lines=23> */
[----:B------:R-:W-:Y:S01]  /*2ce0*/  F2FP.F16.F32.PACK_AB R136, R3, R136 ;  /* 0x000000880388723e */ /* 0x000fe200000000ff */
[----:B------:R2:W-:Y:S01]  /*2cf0*/  STG.E.128 desc[UR6][R132.64], R4 ;  /* 0x0000000484007986 */ /* 0x0005e2000c101d06 */
[----:B0-----:R-:W-:-:S03]  /*2d00*/  LEA R2, R130, R2, 0x2 ;  /* 0x0000000282027211 */ /* 0x001fc600078e10ff */
[----:B------:R2:W-:Y:S01]  /*2d10*/  STG.E.128 desc[UR6][R128.64], R136 ;  /* 0x0000008880007986 */ /* 0x0005e2000c101d06 */
[----:B------:R-:W-:-:S13]  /*2d20*/  ISETP.GE.AND P1, PT, R2, R131, PT ;  /* 0x000000830200720c */ /* 0x000fda0003f26270 */
[----:B------:R-:W-:Y:S05]  /*2d30*/  @!P1 BRA `(.L_x_12071) ;  /* 0xffffffdc004c9947 */ /* 0x000fea000383ffff */
[----:B------:R-:W-:Y:S05]  /*2d40*/  EXIT ;  /* 0x000000000000794d */ /* 0x000fea0003800000 */
.L_x_12070:
        /* <DEDUP_REMOVED lines=8> */
.L_x_12073:
[----:B------:R-:W-:Y:S05]  /*2dd0*/  BSYNC B0 ;  /* 0x0000000000007941 */ /* 0x000fea0003800000 */
.L_x_12072:
        /* <DEDUP_REMOVED lines=10> */
.L_x_12074:
[----:B------:R-:W-:Y:S01]  /*2e80*/  HFMA2 R149, -RZ, RZ, 0, 2.384185791015625e-07 ;  /* 0x00000004ff957431 */ /* 0x000fe200000001ff */
[----:B------:R-:W-:-:S05]  /*2e90*/  MOV R7, R146 ;  /* 0x0000009200077202 */ /* 0x000fca0000000f00 */
[----:B------:R-:W-:-:S05]  /*2ea0*/  FADD.FTZ R143, R142, R7 ;  /* 0x000000078e8f7221 */ /* 0x000fca0000010000 */
[----:B------:R-:W-:-:S07]  /*2eb0*/  MOV R148, R143 ;  /* 0x0000008f00947202 */ /* 0x000fce0000000f00 */
[----:B------:R-:W-:Y:S05]  /*2ec0*/  WARPSYNC.COLLECTIVE R147, `(.L_x_12075) ;  /* 0x0000000093087348 */ /* 0x000fea0003c00000 */
[----:B------:R0:W1:Y:S02]  /*2ed0*/  SHFL.BFLY P3, R146, R148, R149, R150 ;  /* 0x0c00009594927389 */ /* 0x0000640000060096 */
[----:B01----:R-:W-:Y:S05]  /*2ee0*/  ENDCOLLECTIVE ;  /* 0x000000000000791b */ /* 0x003fea0003800000 */
.L_x_12075:
[----:B------:R-:W-:Y:S01]  /*2ef0*/  HFMA2 R149, -RZ, RZ, 0, 4.76837158203125e-07 ;  /* 0x00000008ff957431 */ /* 0x000fe200000001ff */
[----:B------:R-:W-:-:S05]  /*2f00*/  MOV R6, R146 ;  /* 0x0000009200067202 */ /* 0x000fca0000000f00 */
[----:B------:R-:W-:-:S05]  /*2f10*/  FADD.FTZ R144, R143, R6 ;  /* 0x000000068f907221 */ /* 0x000fca0000010000 */
[----:B------:R-:W-:-:S07]  /*2f20*/  MOV R148, R144 ;  /* 0x0000009000947202 */ /* 0x000fce0000000f00 */
[----:B------:R-:W-:Y:S05]  /*2f30*/  WARPSYNC.COLLECTIVE R147, `(.L_x_12076) ;  /* 0x0000000093087348 */ /* 0x000fea0003c00000 */
[----:B------:R0:W1:Y:S02]  /*2f40*/  SHFL.BFLY P3, R146, R148, R149, R150 ;  /* 0x0c00009594927389 */ /* 0x0000640000060096 */
[----:B01----:R-:W-:Y:S05]  /*2f50*/  ENDCOLLECTIVE ;  /* 0x000000000000791b */ /* 0x003fea0003800000 */
.L_x_12076:
[----:B------:R-:W-:Y:S01]  /*2f60*/  HFMA2 R149, -RZ, RZ, 0, 9.5367431640625e-07 ;  /* 0x00000010ff957431 */ /* 0x000fe200000001ff */
[----:B------:R-:W-:-:S05]  /*2f70*/  MOV R7, R146 ;  /* 0x0000009200077202 */ /* 0x000fca0000000f00 */
[----:B------:R-:W-:-:S05]  /*2f80*/  FADD.FTZ R145, R144, R7 ;  /* 0x0000000790917221 */ /* 0x000fca0000010000 */
[----:B------:R-:W-:-:S07]  /*2f90*/  MOV R148, R145 ;  /* 0x0000009100947202 */ /* 0x000fce0000000f00 */
[----:B------:R-:W-:Y:S05]  /*2fa0*/  WARPSYNC.COLLECTIVE R147, `(.L_x_12077) ;  /* 0x0000000093087348 */ /* 0x000fea0003c00000 */
[----:B------:R0:W1:Y:S02]  /*2fb0*/  SHFL.BFLY P3, R146, R148, R149, R150 ;  /* 0x0c00009594927389 */ /* 0x0000640000060096 */
[----:B01----:R-:W-:Y:S05]  /*2fc0*/  ENDCOLLECTIVE ;  /* 0x000000000000791b */ /* 0x003fea0003800000 */
.L_x_12077:
        /* <DEDUP_REMOVED lines=56> */
.L_x_12078:
[----:B------:R-:W-:Y:S01]  /*3350*/  HFMA2 R149, -RZ, RZ, 0, 1.1920928955078125e-07 ;  /* 0x00000002ff957431 */ /* 0x000fe200000001ff */
[----:B------:R-:W-:-:S05]  /*3360*/  MOV R142, R146 ;  /* 0x00000092008e7202 */ /* 0x000fca0000000f00 */
[----:B------:R-:W-:-:S05]  /*3370*/  FADD.FTZ R142, R7, R142 ;  /* 0x0000008e078e7221 */ /* 0x000fca0000010000 */
[----:B------:R-:W-:-:S07]  /*3380*/  MOV R148, R142 ;  /* 0x0000008e00947202 */ /* 0x000fce0000000f00 */
[----:B------:R-:W-:Y:S05]  /*3390*/  WARPSYNC.COLLECTIVE R147, `(.L_x_12079) ;  /* 0x0000000093087348 */ /* 0x000fea0003c00000 */
[----:B------:R0:W1:Y:S02]  /*33a0*/  SHFL.BFLY P3, R146, R148, R149, R150 ;  /* 0x0c00009594927389 */ /* 0x0000640000060096 */
[----:B01----:R-:W-:Y:S05]  /*33b0*/  ENDCOLLECTIVE ;  /* 0x000000000000791b */ /* 0x003fea0003800000 */
.L_x_12079:
[----:B------:R-:W-:Y:S01]  /*33c0*/  HFMA2 R149, -RZ, RZ, 0, 2.384185791015625e-07 ;  /* 0x00000004ff957431 */ /* 0x000fe200000001ff */
[----:B------:R-:W-:-:S05]  /*33d0*/  MOV R141, R146 ;  /* 0x00000092008d7202 */ /* 0x000fca0000000f00 */
[----:B------:R-:W-:-:S05]  /*33e0*/  FADD.FTZ R141, R142, R141 ;  /* 0x0000008d8e8d7221 */ /* 0x000fca0000010000 */
[----:B------:R-:W-:-:S07]  /*33f0*/  MOV R148, R141 ;  /* 0x0000008d00947202 */ /* 0x000fce0000000f00 */
[----:B------:R-:W-:Y:S05]  /*3400*/  WARPSYNC.COLLECTIVE R147, `(.L_x_12080) ;  /* 0x0000000093087348 */ /* 0x000fea0003c00000 */
[----:B------:R0:W1:Y:S02]  /*3410*/  SHFL.BFLY P3, R146, R148, R149, R150 ;  /* 0x0c00009594927389 */ /* 0x0000640000060096 */
[----:B01----:R-:W-:Y:S05]  /*3420*/  ENDCOLLECTIVE ;  /* 0x000000000000791b */ /* 0x003fea0003800000 */
.L_x_12080:
[----:B------:R-:W-:Y:S01]  /*3430*/  HFMA2 R149, -RZ, RZ, 0, 4.76837158203125e-07 ;  /* 0x00000008ff957431 */ /* 0x000fe200000001ff */
[----:B------:R-:W-:-:S05]  /*3440*/  MOV R144, R146 ;  /* 0x0000009200907202 */ /* 0x000fca0000000f00 */
[----:B------:R-:W-:-:S05]  /*3450*/  FADD.FTZ R144, R141, R144 ;  /* 0x000000908d907221 */ /* 0x000fca0000010000 */
[----:B------:R-:W-:-:S07]  /*3460*/  MOV R148, R144 ;  /* 0x0000009000947202 */ /* 0x000fce0000000f00 */
[----:B------:R-:W-:Y:S05]  /*3470*/  WARPSYNC.COLLECTIVE R147, `(.L_x_12081) ;  /* 0x0000000093087348 */ /* 0x000fea0003c00000 */
[----:B------:R0:W1:Y:S02]  /*3480*/  SHFL.BFLY P3, R146, R148, R149, R150 ;  /* 0x0c00009594927389 */ /* 0x0000640000060096 */
[----:B01----:R-:W-:Y:S05]  /*3490*/  ENDCOLLECTIVE ;  /* 0x000000000000791b */ /* 0x003fea0003800000 */
.L_x_12081:
[----:B------:R-:W-:Y:S01]  /*34a0*/  HFMA2 R149, -RZ, RZ, 0, 9.5367431640625e-07 ;  /* 0x00000010ff957431 */ /* 0x000fe200000001ff */
[----:B------:R-:W-:-:S05]  /*34b0*/  MOV R143, R146 ;  /* 0x00000092008f7202 */ /* 0x000fca0000000f00 */
[----:B------:R-:W-:-:S05]  /*34c0*/  FADD.FTZ R143, R144, R143 ;  /* 0x0000008f908f7221 */ /* 0x000fca0000010000 */
[----:B------:R-:W-:-:S07]  /*34d0*/  MOV R148, R143 ;  /* 0x0000008f00947202 */ /* 0x000fce0000000f00 */
[----:B------:R-:W-:Y:S05]  /*34e0*/  WARPSYNC.COLLECTIVE R147, `(.L_x_12082) ;  /* 0x0000000093087348 */ /* 0x000fea0003c00000 */
[----:B------:R0:W1:Y:S02]  /*34f0*/  SHFL.BFLY P3, R146, R148, R149, R150 ;  /* 0x0c00009594927389 */ /* 0x0000640000060096 */
[----:B01----:R-:W-:Y:S05]  /*3500*/  ENDCOLLECTIVE ;  /* 0x000000000000791b */ /* 0x003fea0003800000 */
.L_x_12082:
[----:B------:R-:W-:Y:S05]  /*3510*/  BRA `(.L_x_12083) ;  /* 0xffffffec00ac7947 */ /* 0x000fea000383ffff */
.L_x_12084:
        /* <DEDUP_REMOVED lines=14> */
.L_x_17402:


//--------------------- .text._ZN10layer_norm31ln_parallel_residual_fwd_kernelINS_13Kernel_traitsIf6__halffS2_fjLj768ELj1ELj4ELj1ELj16ENS_18Kernel_traits_baseILj768EfS2_fS2_fjLj128EEEEELb0ELb1ELb0EEEvNS_9FwdParamsE --------------------------
	.section	.text._ZN10layer_norm31ln_parallel_residual_fwd_kernelINS_13Kernel_traitsIf6__halffS2_fjLj768ELj1ELj4ELj1ELj16ENS_18Kernel_traits_baseILj768EfS2_fS2_fjLj128EEEEELb0ELb1ELb0EEEvNS_9FwdParamsE,"ax",@progbits
	.align	128
        .global         _ZN10layer_norm31ln_parallel_residual_fwd_kernelINS_13Kernel_traitsIf6__halffS2_fjLj768ELj1ELj4ELj1ELj16ENS_18Kernel_traits_baseILj768EfS2_fS2_fjLj128EEEEELb0ELb1ELb0EEEvNS_9FwdParamsE
        .type           _ZN10layer_norm31ln_parallel_residual_fwd_kernelINS_13Kernel_traitsIf6__halffS2_fjLj768ELj1ELj4ELj1ELj16ENS_18Kernel_traits_baseILj768EfS2_fS2_fjLj128EEEEELb0ELb1ELb0EEEvNS_9FwdParamsE,@function
        .size           _ZN10layer_norm31ln_parallel_residual_fwd_kernelINS_13Kernel_traitsIf6__halffS2_fjLj768ELj1ELj4ELj1ELj16ENS_18Kernel_traits_baseILj768EfS2_fS2_fjLj128EEEEELb0ELb1ELb0EEEvNS_9FwdParamsE,(.L_x_17403 - _ZN10layer_norm31ln_parallel_residual_fwd_kernelINS_13Kernel_traitsIf6__halffS2_fjLj768ELj1ELj4ELj1ELj16ENS_18Kernel_traits_baseILj768EfS2_fS2_fjLj128EEEEELb0ELb1ELb0EEEvNS_9FwdParamsE)
        .other          _ZN10layer_norm31ln_parallel_residual_fwd_kernelINS_13Kernel_traitsIf6__halffS2_fjLj768ELj1ELj4ELj1ELj16ENS_18Kernel_traits_baseILj768EfS2_fS2_fjLj128EEEEELb0ELb1ELb0EEEvNS_9FwdParamsE,@"STO_CUDA_ENTRY STV_DEFAULT"
_ZN10layer_norm31ln_parallel_residual_fwd_kernelINS_13Kernel_traitsIf6__halffS2_fjLj768ELj1ELj4ELj1ELj16ENS_18Kernel_traits_baseILj768EfS2_fS2_fjLj128EEEEELb0ELb1ELb0EEEvNS_9FwdParamsE:
.text._ZN10layer_norm31ln_parallel_residual_fwd_kernelINS_13Kernel_traitsIf6__halffS2_fjLj768ELj1ELj4ELj1ELj16ENS_18Kernel_traits_baseILj768EfS2_fS2_fjLj128EEEEELb0ELb1ELb0EEEvNS_9FwdParamsE:
        /* <DEDUP_REMOVED lines=50> */
.L_x_12086:
        /* <DEDUP_REMOVED lines=29> */
.L_x_12087:
[----:B------:R-:W-:Y:S05]  /*04f0*/  BSYNC.RECONVERGENT B0 ;  /* 0x0000000000007941 */ /* 0x000fea0003800200 */
.L_x_12085:
        /* <DEDUP_REMOVED lines=8> */
.L_x_12113:
        /* <DEDUP_REMOVED lines=36> */
.L_x_12091:
        /* <DEDUP_REMOVED lines=17> */
.L_x_12090:
        /* <DEDUP_REMOVED lines=28> */
.L_x_12093:
        /* <DEDUP_REMOVED lines=8> */
[----:B------:R-:W-:Y:S02]  /*0b10*/  HADD2.F32 R94, -RZ, R15.H1_H1 ;  /* 0x3000000fff5e7230 */ /* 0x000fe40000004100 */
[----:B------:R-:W-:Y:S01]  /*0b20*/  FADD.FTZ R13, R0, R13 ;  /* 0x0000000d000d7221 */ /* 0x000fe20000010000 */
[--C-:B------:R-:W-:Y:S02]  /*0b30*/  HADD2.F32 R86, -RZ, R14.reuse.H0_H0 ;  /* 0x2000000eff567230 */ /* 0x100fe40000004100 */
[--C-:B------:R-:W-:Y:S02]  /*0b40*/  HADD2.F32 R15, -RZ, R89.reuse.H1_H1 ;  /* 0x30000059ff0f7230 */ /* 0x100fe40000004100 */
[----:B------:R-:W-:Y:S02]  /*0b50*/  HADD2.F32 R14, -RZ, R14.H1_H1 ;  /* 0x3000000eff0e7230 */ /* 0x000fe40000004100 */
[----:B------:R-:W-:-:S02]  /*0b60*/  HADD2.F32 R19, -RZ, R89.H0_H0 ;  /* 0x20000059ff137230 */ /* 0x000fc40000004100 */
        /* <DEDUP_REMOVED lines=18> */
.L_x_12092:
[----:B------:R-:W0:Y:S01]  /*0c90*/  LDC.64 R86, c[0x0][0x3a8] ;  /* 0x0000ea00ff567b82 */ /* 0x000e220000000a00 */
[C---:B------:R-:W-:Y:S01]  /*0ca0*/  IADD3 R0, PT, PT, R85.reuse, 0x20, RZ ;  /* 0x0000002055007810 */ /* 0x040fe20007ffe0ff */
[----:B0-----:R-:W-:-:S05]  /*0cb0*/  IMAD.WIDE.U32 R86, R85, 0x20, R86 ;  /* 0x0000002055567825 */ /* 0x001fca00078e0056 */
[----:B------:R0:W-:Y:S04]  /*0cc0*/  STG.E.128 desc[UR6][R86.64], R16 ;  /* 0x0000001056007986 */ /* 0x0001e8000c101d06 */
[----:B------:R0:W-:Y:S02]  /*0cd0*/  STG.E.128 desc[UR6][R86.64+0x10], R12 ;  /* 0x0000100c56007986 */ /* 0x0001e4000c101d06 */
.L_x_12089:
[----:B------:R-:W-:Y:S05]  /*0ce0*/  BSYNC.RECONVERGENT B0 ;  /* 0x0000000000007941 */ /* 0x000fea0003800200 */
.L_x_12088:
        /* <DEDUP_REMOVED lines=52> */
.L_x_12097:
        /* <DEDUP_REMOVED lines=25> */
.L_x_12096:
        /* <DEDUP_REMOVED lines=18> */
.L_x_12099:
        /* <DEDUP_REMOVED lines=8> */
.L_x_12098:
[----:B0-----:R-:W0:Y:S02]  /*1360*/  LDC.64 R86, c[0x0][0x3a8] ;  /* 0x0000ea00ff567b82 */ /* 0x001e240000000a00 */
[C---:B0-----:R-:W-:Y:S01]  /*1370*/  IMAD.WIDE.U32 R86, R0.reuse, 0x20, R86 ;  /* 0x0000002000567825 */ /* 0x041fe200078e0056 */
[----:B------:R-:W-:-:S04]  /*1380*/  IADD3 R0, PT, PT, R0, 0x20, RZ ;  /* 0x0000002000007810 */ /* 0x000fc80007ffe0ff */
[----:B------:R1:W-:Y:S04]  /*1390*/  STG.E.128 desc[UR6][R86.64], R8 ;  /* 0x0000000856007986 */ /* 0x0003e8000c101d06 */
[----:B------:R1:W-:Y:S02]  /*13a0*/  STG.E.128 desc[UR6][R86.64+0x10], R80 ;  /* 0x0000105056007986 */ /* 0x0003e4000c101d06 */
.L_x_12095:
[----:B------:R-:W-:Y:S05]  /*13b0*/  BSYNC.RECONVERGENT B0 ;  /* 0x0000000000007941 */ /* 0x000fea0003800200 */
.L_x_12094:
        /* <DEDUP_REMOVED lines=52> */
.L_x_12103:
        /* <DEDUP_REMOVED lines=25> */
.L_x_12102:
        /* <DEDUP_REMOVED lines=18> */
.L_x_12105:
        /* <DEDUP_REMOVED lines=8> */
.L_x_12104:
[----:B01----:R-:W0:Y:S02]  /*1a30*/  LDC.64 R86, c[0x0][0x3a8] ;  /* 0x0000ea00ff567b82 */ /* 0x003e240000000a00 */
[----:B0-----:R-:W-:-:S05]  /*1a40*/  IMAD.WIDE.U32 R86, R0, 0x20, R86 ;  /* 0x0000002000567825 */ /* 0x001fca00078e0056 */
[----:B------:R2:W-:Y:S04]  /*1a50*/  STG.E.128 desc[UR6][R86.64], R4 ;  /* 0x0000000456007986 */ /* 0x0005e8000c101d06 */
[----:B------:R2:W-:Y:S02]  /*1a60*/  STG.E.128 desc[UR6][R86.64+0x10], R76 ;  /* 0x0000104c56007986 */ /* 0x0005e4000c101d06 */
.L_x_12101:
[----:B------:R-:W-:Y:S05]  /*1a70*/  BSYNC.RECONVERGENT B0 ;  /* 0x0000000000007941 */ /* 0x000fea0003800200 */
.L_x_12100:
        /* <DEDUP_REMOVED lines=102> */
.L_x_12125:
        /* <DEDUP_REMOVED lines=48> */
.L_x_12108:
[----:B------:R-:W-:Y:S05]  /*23e0*/  BSYNC.RECONVERGENT B0 ;  /* 0x0000000000007941 */ /* 0x000fea0003800200 */
.L_x_12107:
        /* <DEDUP_REMOVED lines=34> */
.L_x_12110:
[----:B------:R-:W-:Y:S05]  /*2610*/  BSYNC.RECONVERGENT B0 ;  /* 0x0000000000007941 */ /* 0x000fea0003800200 */
.L_x_12109:
        /* <DEDUP_REMOVED lines=33> */
.L_x_12112:
[----:B------:R-:W-:Y:S05]  /*2830*/  BSYNC.RECONVERGENT B0 ;  /* 0x0000000000007941 */ /* 0x000fea0003800200 */
.L_x_12111:
[----:B0123--:R-:W0:Y:S02]  /*2840*/  LDC.64 R86, c[0x0][0x380] ;  /* 0x0000e000ff567b82 */ /* 0x00fe240000000a00 */
[----:B0-----:R-:W-:-:S04]  /*2850*/  LEA R2, R86, R2, 0x2 ;  /* 0x0000000256027211 */ /* 0x001fc800078e10ff */
[----:B------:R-:W-:-:S13]  /*2860*/  ISETP.GE.AND P1, PT, R2, R87, PT ;  /* 0x000000570200720c */ /* 0x000fda0003f26270 */
[----:B------:R-:W-:Y:S05]  /*2870*/  @!P1 BRA `(.L_x_12113) ;  /* 0xffffffdc00409947 */ /* 0x000fea000383ffff */
[----:B------:R-:W-:Y:S05]  /*2880*/  EXIT ;  /* 0x000000000000794d */ /* 0x000fea0003800000 */
.L_x_12106:
        /* <DEDUP_REMOVED lines=8> */
.L_x_12115:
[----:B------:R-:W-:Y:S05]  /*2910*/  BSYNC B0 ;  /* 0x0000000000007941 */ /* 0x000fea0003800000 */
.L_x_12114:
        /* <DEDUP_REMOVED lines=9> */
.L_x_12116:
[----:B------:R-:W-:Y:S01]  /*29b0*/  HFMA2 R100, -RZ, RZ, 0, 2.384185791015625e-07 ;  /* 0x00000004ff647431 */ /* 0x000fe200000001ff */
[----:B------:R-:W-:-:S05]  /*29c0*/  MOV R87, R97 ;  /* 0x0000006100577202 */ /* 0x000fca0000000f00 */
[----:B------:R-:W-:-:S05]  /*29d0*/  FADD.FTZ R94, R92, R87 ;  /* 0x000000575c5e7221 */ /* 0x000fca0000010000 */
[----:B------:R-:W-:-:S07]  /*29e0*/  MOV R99, R94 ;  /* 0x0000005e00637202 */ /* 0x000fce0000000f00 */
[----:B------:R-:W-:Y:S05]  /*29f0*/  WARPSYNC.COLLECTIVE R98, `(.L_x_12117) ;  /* 0x0000000062087348 */ /* 0x000fea0003c00000 */
[----:B------:R0:W1:Y:S02]  /*2a00*/  SHFL.BFLY P6, R97, R99, R100, R101 ;  /* 0x0c00006463617389 */ /* 0x00006400000c0065 */
[----:B01----:R-:W-:Y:S05]  /*2a10*/  ENDCOLLECTIVE ;  /* 0x000000000000791b */ /* 0x003fea0003800000 */
.L_x_12117:
        /* <DEDUP_REMOVED lines=8> */
.L_x_12118:
[----:B------:R-:W-:Y:S01]  /*2aa0*/  HFMA2 R100, -RZ, RZ, 0, 9.5367431640625e-07 ;  /* 0x00000010ff647431 */ /* 0x000fe200000001ff */
[----:B------:R-:W-:-:S05]  /*2ab0*/  MOV R0, R97 ;  /* 0x0000006100007202 */ /* 0x000fca0000000f00 */
[----:B------:R-:W-:-:S05]  /*2ac0*/  FADD.FTZ R96, R95, R0 ;  /* 0x000000005f607221 */ /* 0x000fca0000010000 */
[----:B------:R-:W-:-:S07]  /*2ad0*/  MOV R99, R96 ;  /* 0x0000006000637202 */ /* 0x000fce0000000f00 */
[----:B------:R-:W-:Y:S05]  /*2ae0*/  WARPSYNC.COLLECTIVE R98, `(.L_x_12119) ;  /* 0x0000000062087348 */ /* 0x000fea0003c00000 */
[----:B------:R0:W1:Y:S02]  /*2af0*/  SHFL.BFLY P6, R97, R99, R100, R101 ;  /* 0x0c00006463617389 */ /* 0x00006400000c0065 */
[----:B01----:R-:W-:Y:S05]  /*2b00*/  ENDCOLLECTIVE ;  /* 0x000000000000791b */ /* 0x003fea0003800000 */
.L_x_12119:
        /* <DEDUP_REMOVED lines=56> */
.L_x_12120:
[----:B------:R-:W-:Y:S01]  /*2e90*/  HFMA2 R100, -RZ, RZ, 0, 1.1920928955078125e-07 ;  /* 0x00000002ff647431 */ /* 0x000fe200000001ff */
[----:B------:R-:W-:-:S05]  /*2ea0*/  MOV R93, R97 ;  /* 0x00000061005d7202 */ /* 0x000fca0000000f00 */
[----:B------:R-:W-:-:S05]  /*2eb0*/  FADD.FTZ R93, R0, R93 ;  /* 0x0000005d005d7221 */ /* 0x000fca0000010000 */
[----:B------:R-:W-:-:S07]  /*2ec0*/  MOV R99, R93 ;  /* 0x0000005d00637202 */ /* 0x000fce0000000f00 */
[----:B------:R-:W-:Y:S05]  /*2ed0*/  WARPSYNC.COLLECTIVE R98, `(.L_x_12121) ;  /* 0x0000000062087348 */ /* 0x000fea0003c00000 */
[----:B------:R0:W1:Y:S02]  /*2ee0*/  SHFL.BFLY P6, R97, R99, R100, R101 ;  /* 0x0c00006463617389 */ /* 0x00006400000c0065 */
[----:B01----:R-:W-:Y:S05]  /*2ef0*/  ENDCOLLECTIVE ;  /* 0x000000000000791b */ /* 0x003fea0003800000 */
.L_x_12121:
[----:B------:R-:W-:Y:S01]  /*2f00*/  HFMA2 R100, -RZ, RZ, 0, 2.384185791015625e-07 ;  /* 0x00000004ff647431 */ /* 0x000fe200000001ff */
[----:B------:R-:W-:-:S05]  /*2f10*/  MOV R92, R97 ;  /* 0x00000061005c7202 */ /* 0x000fca0000000f00 */
[----:B------:R-:W-:-:S05]  /*2f20*/  FADD.FTZ R92, R93, R92 ;  /* 0x0000005c5d5c7221 */ /* 0x000fca0000010000 */
[----:B------:R-:W-:-:S07]  /*2f30*/  MOV R99, R92 ;  /* 0x0000005c00637202 */ /* 0x000fce0000000f00 */
[----:B------:R-:W-:Y:S05]  /*2f40*/  WARPSYNC.COLLECTIVE R98, `(.L_x_12122) ;  /* 0x0000000062087348 */ /* 0x000fea0003c00000 */
[----:B------:R0:W1:Y:S02]  /*2f50*/  SHFL.BFLY P6, R97, R99, R100, R101 ;  /* 0x0c00006463617389 */ /* 0x00006400000c0065 */
[----:B01----:R-:W-:Y:S05]  /*2f60*/  ENDCOLLECTIVE ;  /* 0x000000000000791b */ /* 0x003fea0003800000 */
.L_x_12122:
[----:B------:R-:W-:Y:S01]  /*2f70*/  HFMA2 R100, -RZ, RZ, 0, 4.76837158203125e-07 ;  /* 0x00000008ff647431 */ /* 0x000fe200000001ff */
[----:B------:R-:W-:-:S05]  /*2f80*/  MOV R95, R97 ;  /* 0x00000061005f7202 */ /* 0x000fca0000000f00 */
[----:B------:R-:W-:-:S05]  /*2f90*/  FADD.FTZ R95, R92, R95 ;  /* 0x0000005f5c5f7221 */ /* 0x000fca0000010000 */
[----:B------:R-:W-:-:S07]  /*2fa0*/  MOV R99, R95 ;  /* 0x0000005f00637202 */ /* 0x000fce0000000f00 */
[----:B------:R-:W-:Y:S05]  /*2fb0*/  WARPSYNC.COLLECTIVE R98, `(.L_x_12123) ;  /* 0x0000000062087348 */ /* 0x000fea0003c00000 */
[----:B------:R0:W1:Y:S02]  /*2fc0*/  SHFL.BFLY P6, R97, R99, R100, R101 ;  /* 0x0c00006463617389 */ /* 0x00006400000c0065 */
[----:B01----:R-:W-:Y:S05]  /*2fd0*/  ENDCOLLECTIVE ;  /* 0x000000000000791b */ /* 0x003fea0003800000 */
.L_x_12123:
[----:B------:R-:W-:Y:S01]  /*2fe0*/  HFMA2 R100, -RZ, RZ, 0, 9.5367431640625e-07 ;  /* 0x00000010ff647431 */ /* 0x000fe200000001ff */
[----:B------:R-:W-:-:S05]  /*2ff0*/  MOV R94, R97 ;  /* 0x00000061005e7202 */ /* 0x000fca0000000f00 */
[----:B------:R-:W-:-:S05]  /*3000*/  FADD.FTZ R94, R95, R94 ;  /* 0x0000005e5f5e7221 */ /* 0x000fca0000010000 */
[----:B------:R-:W-:-:S07]  /*3010*/  MOV R99, R94 ;  /* 0x0000005e00637202 */ /* 0x000fce0000000f00 */
[----:B------:R-:W-:Y:S05]  /*3020*/  WARPSYNC.COLLECTIVE R98, `(.L_x_12124) ;  /* 0x0000000062087348 */ /* 0x000fea0003c00000 */
[----:B------:R0:W1:Y:S02]  /*3030*/  SHFL.BFLY P6, R97, R99, R100, R101 ;  /* 0x0c00006463617389 */ /* 0x00006400000c0065 */
[----:B01----:R-:W-:Y:S05]  /*3040*/  ENDCOLLECTIVE ;  /* 0x000000000000791b */ /* 0x003fea0003800000 */
.L_x_12124:
[----:B------:R-:W-:Y:S05]  /*3050*/  BRA `(.L_x_12125) ;  /* 0xfffffff000207947 */ /* 0x000fea000383ffff */
.L_x_12126:
        /* <DEDUP_REMOVED lines=10> */
.L_x_17403:


//--------------------- .text._ZN10layer_norm31ln_parallel_residual_fwd_kernelINS_13Kernel_traitsIf6__halffS2_fjLj768ELj1ELj4ELj1ELj16ENS_18Kernel_traits_baseILj768EfS2_fS2_fjLj128EEEEELb0ELb1ELb1EEEvNS_9FwdParamsE --------------------------
	.section	.text._ZN10layer_norm31ln_parallel_residual_fwd_kernelINS_13Kernel_traitsIf6__halffS2_fjLj768ELj1ELj4ELj1ELj16ENS_18Kernel_traits_baseILj768EfS2_fS2_fjLj128EEEEELb0ELb1ELb1EEEvNS_9FwdParamsE,"ax",@progbits
	.align	128
        .global         _ZN10layer_norm31ln_parallel_residual_fwd_kernelINS_13Kernel_traitsIf6__halffS2_fjLj768ELj1ELj4ELj1ELj16ENS_18Kernel_traits_baseILj768EfS2_fS2_fjLj128EEEEELb0ELb1ELb1EEEvNS_9FwdParamsE
        .type           _ZN10layer_norm31ln_parallel_residual_fwd_kernelINS_13Kernel_traitsIf6__halffS2_fjLj768ELj1ELj4ELj1ELj16ENS_18Kernel_traits_baseILj768EfS2_fS2_fjLj128EEEEELb0ELb1ELb1EEEvNS_9FwdParamsE,@function
        .size           _ZN10layer_norm31ln_parallel_residual_fwd_kernelINS_13Kernel_traitsIf6__halffS2_fjLj768ELj1ELj4ELj1ELj16ENS_18Kernel_traits_baseILj768EfS2_fS2_fjLj128EEEEELb0ELb1ELb1EEEvNS_9FwdParamsE,(.L_x_17404 - _ZN10layer_norm31ln_parallel_residual_fwd_kernelINS_13Kernel_traitsIf6__halffS2_fjLj768ELj1ELj4ELj1ELj16ENS_18Kernel_traits_baseILj768EfS2_fS2_fjLj128EEEEELb0ELb1ELb1EEEvNS_9FwdParamsE)
        .other          _ZN10layer_norm31ln_parallel_residual_fwd_kernelINS_13Kernel_traitsIf6__halffS2_fjLj768ELj1ELj4ELj1ELj16ENS_18Kernel_traits_baseILj768EfS2_fS2_fjLj128EEEEELb0ELb1ELb1EEEvNS_9FwdParamsE,@"STO_CUDA_ENTRY STV_DEFAULT"
_ZN10layer_norm31ln_parallel_residual_fwd_kernelINS_13Kernel_traitsIf6__halffS2_fjLj768ELj1ELj4ELj1ELj16ENS_18Kernel_traits_baseILj768EfS2_fS2_fjLj128EEEEELb0ELb1ELb1EEEvNS_9FwdParamsE:
.text._ZN10layer_norm31ln_parallel_residual_fwd_kernelINS_13Kernel_traitsIf6__halffS2_fjLj768ELj1ELj4ELj1ELj16ENS_18Kernel_traits_baseILj768EfS2_fS2_fjLj128EEEEELb0ELb1ELb1EEEvNS_9FwdParamsE:
        /* <DEDUP_REMOVED lines=29> */
.L_x_12127:
        /* <DEDUP_REMOVED lines=20> */
.L_x_12128:
        /* <DEDUP_REMOVED lines=12> */
.L_x_12142:
        /* <DEDUP_REMOVED lines=31> */
.L_x_12130:
[----:B-----5:R-:W-:Y:S02]  /*05c0*/  HADD2.F32 R5, -RZ, R76.H0_H0 ;  /* 0x2000004cff057230 */ /* 0x020fe40000004100 */
[----:B------:R-:W-:Y:S02]  /*05d0*/  HADD2.F32 R69, -RZ, R78.H0_H0 ;  /* 0x2000004eff457230 */ /* 0x000fe40000004100 */
        /* <DEDUP_REMOVED lines=15> */
.L_x_12129:
        /* <DEDUP_REMOVED lines=28> */
.L_x_12132:
        /* <DEDUP_REMOVED lines=12> */
[----:B------:R-:W-:Y:S02]  /*0950*/  HADD2.F32 R73, -RZ, R18.H1_H1 ;  /* 0x30000012ff497230 */ /* 0x000fe40000004100 */
[----:B------:R-:W-:-:S02]  /*0960*/  HADD2.F32 R75, -RZ, R19.H0_H0 ;  /* 0x20000013ff4b7230 */ /* 0x000fc40000004100 */
[----:B------:R-:W-:Y:S02]  /*0970*/  HADD2.F32 R77, -RZ, R77.H1_H1 ;  /* 0x3000004dff4d7230 */ /* 0x000fe40000004100 */
[----:B------:R-:W-:Y:S01]  /*0980*/  FADD.FTZ R78, R78, R73 ;  /* 0x000000494e4e7221 */ /* 0x000fe20000010000 */
[----:B------:R-:W-:Y:S02]  /*0990*/  HADD2.F32 R79, -RZ, R79.H1_H1 ;  /* 0x3000004fff4f7230 */ /* 0x000fe40000004100 */
[----:B------:R-:W-:Y:S01]  /*09a0*/  FADD.FTZ R75, R68, R75 ;  /* 0x0000004b444b7221 */ /* 0x000fe20000010000 */
[----:B------:R-:W-:Y:S02]  /*09b0*/  HADD2.F32 R0, -RZ, R17.H1_H1 ;  /* 0x30000011ff007230 */ /* 0x000fe40000004100 */
[----:B------:R-:W-:Y:S02]  /*09c0*/  HADD2.F32 R7, -RZ, R18.H0_H0 ;  /* 0x20000012ff077230 */ /* 0x000fe40000004100 */
        /* <DEDUP_REMOVED lines=12> */
.L_x_12131:
        /* <DEDUP_REMOVED lines=19> */
[----:B-----5:R-:W-:Y:S02]  /*0bc0*/  HADD2.F32 R0, -RZ, R72.H0_H0 ;  /* 0x20000048ff007230 */ /* 0x020fe40000004100 */
[----:B------:R-:W-:Y:S02]  /*0bd0*/  HADD2.F32 R69, -RZ, R16.H0_H0 ;  /* 0x20000010ff457230 */ /* 0x000fe40000004100 */
[----:B------:R-:W-:Y:S02]  /*0be0*/  HADD2.F32 R72, -RZ, R72.H1_H1 ;  /* 0x30000048ff487230 */ /* 0x000fe40000004100 */
[--C-:B------:R-:W-:Y:S02]  /*0bf0*/  HADD2.F32 R68, -RZ, R73.reuse.H0_H0 ;  /* 0x20000049ff447230 */ /* 0x100fe40000004100 */
[----:B------:R-:W-:Y:S01]  /*0c00*/  FADD.FTZ R69, R69, R0 ;  /* 0x0000000045457221 */ /* 0x000fe20000010000 */
[----:B------:R-:W-:Y:S02]  /*0c10*/  HADD2.F32 R71, -RZ, R16.H1_H1 ;  /* 0x30000010ff477230 */ /* 0x000fe40000004100 */
[----:B------:R-:W-:-:S02]  /*0c20*/  HADD2.F32 R73, -RZ, R73.H1_H1 ;  /* 0x30000049ff497230 */ /* 0x000fc40000004100 */
        /* <DEDUP_REMOVED lines=8> */
[----:B------:R-:W-:Y:S02]  /*0cb0*/  HADD2.F32 R74, -RZ, R74.H1_H1 ;  /* 0x3000004aff4a7230 */ /* 0x000fe40000004100 */
[----:B------:R-:W-:Y:S02]  /*0cc0*/  HADD2.F32 R83, -RZ, R18.H1_H1 ;  /* 0x30000012ff537230 */ /* 0x000fe40000004100 */
[----:B------:R-:W-:Y:S01]  /*0cd0*/  FADD.FTZ R73, R73, R68 ;  /* 0x0000004449497221 */ /* 0x000fe20000010000 */
[----:B------:R-:W-:Y:S02]  /*0ce0*/  HADD2.F32 R68, -RZ, R75.H0_H0 ;  /* 0x2000004bff447230 */ /* 0x000fe40000004100 */
[--C-:B------:R-:W-:Y:S02]  /*0cf0*/  HADD2.F32 R75, -RZ, R19.reuse.H0_H0 ;  /* 0x20000013ff4b7230 */ /* 0x100fe40000004100 */
[----:B------:R-:W-:Y:S01]  /*0d00*/  FADD.FTZ R74, R83, R74 ;  /* 0x0000004a534a7221 */ /* 0x000fe20000010000 */
[----:B------:R-:W-:-:S02]  /*0d10*/  HADD2.F32 R83, -RZ, R19.H1_H1 ;  /* 0x30000013ff537230 */ /* 0x000fc40000004100 */
[----:B------:R-:W-:Y:S01]  /*0d20*/  FADD.FTZ R75, R75, R68 ;  /* 0x000000444b4b7221 */ /* 0x000fe20000010000 */
[----:B------:R-:W-:Y:S02]  /*0d30*/  FADD.FTZ R68, R12, R69 ;  /* 0x000000450c447221 */ /* 0x000fe40000010000 */
        /* <DEDUP_REMOVED lines=9> */
.L_x_12134:
        /* <DEDUP_REMOVED lines=9> */
[----:B------:R-:W-:Y:S02]  /*0e60*/  HADD2.F32 R0, -RZ, R17.H1_H1 ;  /* 0x30000011ff007230 */ /* 0x000fe40000004100 */
[----:B------:R-:W-:Y:S02]  /*0e70*/  HADD2.F32 R83, -RZ, R18.H1_H1 ;  /* 0x30000012ff537230 */ /* 0x000fe40000004100 */
[----:B------:R-:W-:Y:S01]  /*0e80*/  FADD.FTZ R69, R69, R72 ;  /* 0x0000004845457221 */ /* 0x000fe20000010000 */
[----:B------:R-:W-:Y:S02]  /*0e90*/  HADD2.F32 R72, -RZ, R74.H0_H0 ;  /* 0x2000004aff487230 */ /* 0x000fe40000004100 */
[----:B------:R-:W-:Y:S01]  /*0ea0*/  FADD.FTZ R71, R0, R73 ;  /* 0x0000004900477221 */ /* 0x000fe20000010000 */
[----:B------:R-:W-:-:S02]  /*0eb0*/  HADD2.F32 R73, -RZ, R18.H0_H0 ;  /* 0x20000012ff497230 */ /* 0x000fc40000004100 */
[----:B------:R-:W-:Y:S02]  /*0ec0*/  HADD2.F32 R74, -RZ, R74.H1_H1 ;  /* 0x3000004aff4a7230 */ /* 0x000fe40000004100 */
[--C-:B------:R-:W-:Y:S02]  /*0ed0*/  HADD2.F32 R0, -RZ, R75.reuse.H1_H1 ;  /* 0x3000004bff007230 */ /* 0x100fe40000004100 */
[----:B------:R-:W-:Y:S01]  /*0ee0*/  FADD.FTZ R72, R73, R72 ;  /* 0x0000004849487221 */ /* 0x000fe20000010000 */
[----:B------:R-:W-:Y:S01]  /*0ef0*/  FADD.FTZ R73, R83, R74 ;  /* 0x0000004a53497221 */ /* 0x000fe20000010000 */
[----:B------:R-:W-:Y:S02]  /*0f00*/  HADD2.F32 R74, -RZ, R75.H0_H0 ;  /* 0x2000004bff4a7230 */ /* 0x000fe40000004100 */
[--C-:B------:R-:W-:Y:S02]  /*0f10*/  HADD2.F32 R75, -RZ, R19.reuse.H0_H0 ;  /* 0x20000013ff4b7230 */ /* 0x100fe40000004100 */
[----:B------:R-:W-:-:S03]  /*0f20*/  HADD2.F32 R83, -RZ, R19.H1_H1 ;  /* 0x30000013ff537230 */ /* 0x000fc60000004100 */
[----:B------:R-:W-:Y:S02]  /*0f30*/  FADD.FTZ R74, R75, R74 ;  /* 0x0000004a4b4a7221 */ /* 0x000fe40000010000 */
[----:B------:R-:W-:Y:S01]  /*0f40*/  FADD.FTZ R75, R83, R0 ;  /* 0x00000000534b7221 */ /* 0x000fe20000010000 */
[----:B------:R-:W-:Y:S06]  /*0f50*/  BRA `(.L_x_12135) ;  /* 0x0000000000687947 */ /* 0x000fec0003800000 */
.L_x_12133:
        /* <DEDUP_REMOVED lines=18> */
.L_x_12136:
        /* <DEDUP_REMOVED lines=8> */
.L_x_12135:
        /* <DEDUP_REMOVED lines=15> */
[----:B-----5:R-:W-:Y:S02]  /*11f0*/  HADD2.F32 R0, -RZ, R84.H0_H0 ;  /* 0x20000054ff007230 */ /* 0x020fe40000004100 */
[----:B------:R-:W-:Y:S02]  /*1200*/  HADD2.F32 R81, -RZ, R16.H0_H0 ;  /* 0x20000010ff517230 */ /* 0x000fe40000004100 */
[----:B------:R-:W-:Y:S02]  /*1210*/  HADD2.F32 R84, -RZ, R84.H1_H1 ;  /* 0x30000054ff547230 */ /* 0x000fe40000004100 */
[----:B--2---:R-:W-:Y:S02]  /*1220*/  HADD2.F32 R83, -RZ, R16.H1_H1 ;  /* 0x30000010ff537230 */ /* 0x004fe40000004100 */
[----:B------:R-:W-:Y:S01]  /*1230*/  FADD.FTZ R81, R81, R0 ;  /* 0x0000000051517221 */ /* 0x000fe20000010000 */
[--C-:B------:R-:W-:Y:S02]  /*1240*/  HADD2.F32 R0, -RZ, R85.reuse.H0_H0 ;  /* 0x20000055ff007230 */ /* 0x100fe40000004100 */
[----:B------:R-:W-:-:S02]  /*1250*/  HADD2.F32 R85, -RZ, R85.H1_H1 ;  /* 0x30000055ff557230 */ /* 0x000fc40000004100 */
[----:B------:R-:W-:Y:S01]  /*1260*/  FADD.FTZ R84, R83, R84 ;  /* 0x0000005453547221 */ /* 0x000fe20000010000 */
[--C-:B------:R-:W-:Y:S02]  /*1270*/  HADD2.F32 R83, -RZ, R17.reuse.H0_H0 ;  /* 0x20000011ff537230 */ /* 0x100fe40000004100 */
[--C-:B------:R-:W-:Y:S02]  /*1280*/  HADD2.F32 R80, -RZ, R86.reuse.H0_H0 ;  /* 0x20000056ff507230 */ /* 0x100fe40000004100 */
[----:B------:R-:W-:Y:S02]  /*1290*/  HADD2.F32 R86, -RZ, R86.H1_H1 ;  /* 0x30000056ff567230 */ /* 0x000fe40000004100 */
[----:B------:R-:W-:Y:S01]  /*12a0*/  FADD.FTZ R83, R83, R0 ;  /* 0x0000000053537221 */ /* 0x000fe20000010000 */
[----:B------:R-:W-:Y:S02]  /*12b0*/  HADD2.F32 R0, -RZ, R17.H1_H1 ;  /* 0x30000011ff007230 */ /* 0x000fe40000004100 */
[----:B------:R-:W-:-:S02]  /*12c0*/  HADD2.F32 R91, -RZ, R18.H1_H1 ;  /* 0x30000012ff5b7230 */ /* 0x000fc40000004100 */
[----:B------:R-:W-:Y:S01]  /*12d0*/  FADD.FTZ R82, R14, R83 ;  /* 0x000000530e527221 */ /* 0x000fe20000010000 */
[--C-:B------:R-:W-:Y:S02]  /*12e0*/  HADD2.F32 R94, -RZ, R19.reuse.H1_H1 ;  /* 0x30000013ff5e7230 */ /* 0x100fe40000004100 */
[----:B------:R-:W-:Y:S01]  /*12f0*/  FADD.FTZ R0, R0, R85 ;  /* 0x0000005500007221 */ /* 0x000fe20000010000 */
[----:B------:R-:W-:Y:S02]  /*1300*/  HADD2.F32 R85, -RZ, R18.H0_H0 ;  /* 0x20000012ff557230 */ /* 0x000fe40000004100 */
[----:B------:R-:W-:Y:S01]  /*1310*/  FADD.FTZ R86, R91, R86 ;  /* 0x000000565b567221 */ /* 0x000fe20000010000 */
[----:B------:R-:W-:Y:S02]  /*1320*/  HADD2.F32 R91, -RZ, R19.H0_H0 ;  /* 0x20000013ff5b7230 */ /* 0x000fe40000004100 */
[----:B------:R-:W-:Y:S01]  /*1330*/  FADD.FTZ R83, R15, R0 ;  /* 0x000000000f537221 */ /* 0x000fe20000010000 */
[----:B------:R-:W-:Y:S01]  /*1340*/  FADD.FTZ R85, R85, R80 ;  /* 0x0000005055557221 */ /* 0x000fe20000010000 */
[----:B------:R-:W-:-:S02]  /*1350*/  HADD2.F32 R80, -RZ, R87.H0_H0 ;  /* 0x20000057ff507230 */ /* 0x000fc40000004100 */
        /* <DEDUP_REMOVED lines=10> */
.L_x_12138:
[----:B-----5:R-:W-:Y:S02]  /*1400*/  HADD2.F32 R80, -RZ, R84.H0_H0 ;  /* 0x20000054ff507230 */ /* 0x020fe40000004100 */
[----:B------:R-:W-:Y:S02]  /*1410*/  HADD2.F32 R81, -RZ, R16.H0_H0 ;  /* 0x20000010ff517230 */ /* 0x000fe40000004100 */
[----:B--2---:R-:W-:Y:S02]  /*1420*/  HADD2.F32 R82, -RZ, R85.H0_H0 ;  /* 0x20000055ff527230 */ /* 0x004fe40000004100 */
[----:B------:R-:W-:Y:S02]  /*1430*/  HADD2.F32 R83, -RZ, R17.H0_H0 ;  /* 0x20000011ff537230 */ /* 0x000fe40000004100 */
[----:B------:R-:W-:Y:S01]  /*1440*/  FADD.FTZ R80, R81, R80 ;  /* 0x0000005051507221 */ /* 0x000fe20000010000 */
[----:B------:R-:W-:Y:S02]  /*1450*/  HADD2.F32 R81, -RZ, R84.H1_H1 ;  /* 0x30000054ff517230 */ /* 0x000fe40000004100 */
[----:B------:R-:W-:-:S02]  /*1460*/  HADD2.F32 R0, -RZ, R16.H1_H1 ;  /* 0x30000010ff007230 */ /* 0x000fc40000004100 */
[----:B------:R-:W-:Y:S01]  /*1470*/  FADD.FTZ R82, R83, R82 ;  /* 0x0000005253527221 */ /* 0x000fe20000010000 */
[----:B------:R-:W-:Y:S02]  /*1480*/  HADD2.F32 R83, -RZ, R85.H1_H1 ;  /* 0x30000055ff537230 */ /* 0x000fe40000004100 */
[----:B------:R-:W-:Y:S02]  /*1490*/  HADD2.F32 R84, -RZ, R86.H0_H0 ;  /* 0x20000056ff547230 */ /* 0x000fe40000004100 */
[----:B------:R-:W-:Y:S01]  /*14a0*/  FADD.FTZ R81, R0, R81 ;  /* 0x0000005100517221 */ /* 0x000fe20000010000 */
[----:B------:R-:W-:Y:S02]  /*14b0*/  HADD2.F32 R0, -RZ, R17.H1_H1 ;  /* 0x30000011ff007230 */ /* 0x000fe40000004100 */
[----:B------:R-:W-:Y:S02]  /*14c0*/  HADD2.F32 R85, -RZ, R18.H0_H0 ;  /* 0x20000012ff557230 */ /* 0x000fe40000004100 */
[----:B------:R-:W-:-:S02]  /*14d0*/  HADD2.F32 R91, -RZ, R19.H0_H0 ;  /* 0x20000013ff5b7230 */ /* 0x000fc40000004100 */
[----:B------:R-:W-:Y:S01]  /*14e0*/  FADD.FTZ R83, R0, R83 ;  /* 0x0000005300537221 */ /* 0x000fe20000010000 */
[----:B------:R-:W-:Y:S02]  /*14f0*/  HADD2.F32 R0, -RZ, R18.H1_H1 ;  /* 0x30000012ff007230 */ /* 0x000fe40000004100 */
[----:B------:R-:W-:Y:S01]  /*1500*/  FADD.FTZ R84, R85, R84 ;  /* 0x0000005455547221 */ /* 0x000fe20000010000 */
[----:B------:R-:W-:Y:S02]  /*1510*/  HADD2.F32 R85, -RZ, R86.H1_H1 ;  /* 0x30000056ff557230 */ /* 0x000fe40000004100 */
[--C-:B------:R-:W-:Y:S02]  /*1520*/  HADD2.F32 R86, -RZ, R87.reuse.H0_H0 ;  /* 0x20000057ff567230 */ /* 0x100fe40000004100 */
[----:B------:R-:W-:Y:S02]  /*1530*/  HADD2.F32 R87, -RZ, R87.H1_H1 ;  /* 0x30000057ff577230 */ /* 0x000fe40000004100 */
[----:B------:R-:W-:Y:S01]  /*1540*/  FADD.FTZ R85, R0, R85 ;  /* 0x0000005500557221 */ /* 0x000fe20000010000 */
[----:B------:R-:W-:-:S02]  /*1550*/  HADD2.F32 R0, -RZ, R19.H1_H1 ;  /* 0x30000013ff007230 */ /* 0x000fc40000004100 */
[----:B------:R-:W-:-:S03]  /*1560*/  FADD.FTZ R86, R91, R86 ;  /* 0x000000565b567221 */ /* 0x000fc60000010000 */
[----:B------:R-:W-:Y:S01]  /*1570*/  FADD.FTZ R87, R0, R87 ;  /* 0x0000005700577221 */ /* 0x000fe20000010000 */
[----:B------:R-:W-:Y:S06]  /*1580*/  BRA `(.L_x_12139) ;  /* 0x0000000000687947 */ /* 0x000fec0003800000 */
.L_x_12137:
[----:B------:R-:W-:Y:S05]  /*1590*/  @!P0 BRA `(.L_x_12140) ;  /* 0x0000000000448947 */ /* 0x000fea0003800000 */
[--C-:B-----5:R-:W-:Y:S02]  /*15a0*/  HADD2.F32 R81, -RZ, R84.reuse.H0_H0 ;  /* 0x20000054ff517230 */ /* 0x120fe40000004100 */
[----:B------:R-:W-:Y:S02]  /*15b0*/  HADD2.F32 R84, -RZ, R84.H1_H1 ;  /* 0x30000054ff547230 */ /* 0x000fe40000004100 */
[--C-:B--2---:R-:W-:Y:S02]  /*15c0*/  HADD2.F32 R83, -RZ, R85.reuse.H0_H0 ;  /* 0x20000055ff537230 */ /* 0x104fe40000004100 */
        /* <DEDUP_REMOVED lines=14> */
.L_x_12140:
[--C-:B-----5:R-:W-:Y:S02]  /*16b0*/  HADD2.F32 R80, -RZ, R84.reuse.H0_H0 ;  /* 0x20000054ff507230 */ /* 0x120fe40000004100 */
[----:B------:R-:W-:Y:S02]  /*16c0*/  HADD2.F32 R81, -RZ, R84.H1_H1 ;  /* 0x30000054ff517230 */ /* 0x000fe40000004100 */
[--C-:B--2---:R-:W-:Y:S02]  /*16d0*/  HADD2.F32 R82, -RZ, R85.reuse.H0_H0 ;  /* 0x20000055ff527230 */ /* 0x104fe40000004100 */
[----:B------:R-:W-:Y:S02]  /*16e0*/  HADD2.F32 R83, -RZ, R85.H1_H1 ;  /* 0x30000055ff537230 */ /* 0x000fe40000004100 */
[--C-:B------:R-:W-:Y:S02]  /*16f0*/  HADD2.F32 R84, -RZ, R86.reuse.H0_H0 ;  /* 0x20000056ff547230 */ /* 0x100fe40000004100 */
[----:B------:R-:W-:-:S02]  /*1700*/  HADD2.F32 R85, -RZ, R86.H1_H1 ;  /* 0x30000056ff557230 */ /* 0x000fc40000004100 */
[--C-:B------:R-:W-:Y:S02]  /*1710*/  HADD2.F32 R86, -RZ, R87.reuse.H0_H0 ;  /* 0x20000057ff567230 */ /* 0x100fe40000004100 */
[----:B------:R-:W-:-:S07]  /*1720*/  HADD2.F32 R87, -RZ, R87.H1_H1 ;  /* 0x30000057ff577230 */ /* 0x000fce0000004100 */
.L_x_12139:
        /* <DEDUP_REMOVED lines=100> */
.L_x_12154:
        /* <DEDUP_REMOVED lines=36> */
[----:B------:R-:W-:Y:S01]  /*1fb0*/  F2FP.F16.F32.PACK_AB R78, R77, R78 ;  /* 0x0000004e4d4e723e */ /* 0x000fe200000000ff */
        /* <DEDUP_REMOVED lines=16> */
[----:B------:R-:W-:Y:S01]  /*20c0*/  F2FP.F16.F32.PACK_AB R79, R94, R79 ;  /* 0x0000004f5e4f723e */ /* 0x000fe200000000ff */
[----:B------:R-:W-:Y:S01]  /*20d0*/  FMUL.FTZ R97, R0, R97 ;  /* 0x0000006100617220 */ /* 0x000fe20000410000 */
[----:B------:R-:W-:Y:S01]  /*20e0*/  FFMA.FTZ R74, R72, R55, R31 ;  /* 0x00000037484a7223 */ /* 0x000fe2000001001f */
[----:B------:R-:W-:-:S02]  /*20f0*/  FFMA.FTZ R80, R80, R45, R21 ;  /* 0x0000002d50507223 */ /* 0x000fc40000010015 */
[----:B------:R-:W-:Y:S01]  /*2100*/  FFMA.FTZ R97, R97, R52, R28 ;  /* 0x0000003461617223 */ /* 0x000fe2000001001c */
[----:B-1----:R-:W-:-:S05]  /*2110*/  @!P0 IMAD.WIDE R76, R3, 0x4, R76 ;  /* 0x00000004034c8825 */ /* 0x002fca00078e024c */
[----:B------:R1:W-:Y:S02]  /*2120*/  @!P0 STG.E desc[UR6][R76.64], R0 ;  /* 0x000000004c008986 */ /* 0x0003e4000c101906 */
[----:B-1----:R-:W-:Y:S01]  /*2130*/  F2FP.F16.F32.PACK_AB R76, R4, R91 ;  /* 0x0000005b044c723e */ /* 0x002fe200000000ff */
[----:B------:R-:W-:Y:S01]  /*2140*/  FADD.FTZ R91, -R92, R68 ;  /* 0x000000445c5b7221 */ /* 0x000fe20000010100 */
[----:B------:R-:W1:Y:S01]  /*2150*/  LDC.64 R4, c[0x0][0x428] ;  /* 0x00010a00ff047b82 */ /* 0x000e620000000a00 */
[----:B------:R-:W-:Y:S01]  /*2160*/  F2FP.F16.F32.PACK_AB R77, R6, R93 ;  /* 0x0000005d064d723e */ /* 0x000fe200000000ff */
        /* <DEDUP_REMOVED lines=13> */
[----:B------:R-:W-:Y:S01]  /*2240*/  F2FP.F16.F32.PACK_AB R4, R71, R4 ;  /* 0x000000044704723e */ /* 0x000fe200000000ff */
        /* <DEDUP_REMOVED lines=19> */
[----:B------:R-:W-:-:S02]  /*2380*/  F2FP.F16.F32.PACK_AB R7, R74, R7 ;  /* 0x000000074a07723e */ /* 0x000fc400000000ff */
[----:B------:R-:W-:Y:S02]  /*2390*/  F2FP.F16.F32.PACK_AB R6, R72, R97 ;  /* 0x000000614806723e */ /* 0x000fe400000000ff */
[----:B------:R-:W-:Y:S02]  /*23a0*/  F2FP.F16.F32.PACK_AB R5, R0, R93 ;  /* 0x0000005d0005723e */ /* 0x000fe400000000ff */
[----:B------:R-:W-:Y:S02]  /*23b0*/  F2FP.F16.F32.PACK_AB R75, R82, R79 ;  /* 0x0000004f524b723e */ /* 0x000fe400000000ff */
[----:B------:R-:W-:Y:S01]  /*23c0*/  F2FP.F16.F32.PACK_AB R74, R80, R77 ;  /* 0x0000004d504a723e */ /* 0x000fe200000000ff */
[----:B------:R2:W-:Y:S01]  /*23d0*/  STG.E.128 desc[UR6][R68.64], R4 ;  /* 0x0000000444007986 */ /* 0x0005e2000c101d06 */
[----:B------:R-:W-:Y:S02]  /*23e0*/  F2FP.F16.F32.PACK_AB R73, R78, R73 ;  /* 0x000000494e49723e */ /* 0x000fe400000000ff */
[----:B------:R-:W-:-:S02]  /*23f0*/  F2FP.F16.F32.PACK_AB R72, R76, R101 ;  /* 0x000000654c48723e */ /* 0x000fc400000000ff */
[----:B-1----:R-:W-:-:S03]  /*2400*/  LEA R3, R84, R3, 0x2 ;  /* 0x0000000354037211 */ /* 0x002fc600078e10ff */
[----:B------:R2:W-:Y:S01]  /*2410*/  STG.E.128 desc[UR6][R90.64], R72 ;  /* 0x000000485a007986 */ /* 0x0005e2000c101d06 */
[----:B------:R-:W-:-:S13]  /*2420*/  ISETP.GE.AND P0, PT, R3, R85, PT ;  /* 0x000000550300720c */ /* 0x000fda0003f06270 */
[----:B------:R-:W-:Y:S05]  /*2430*/  @!P0 BRA `(.L_x_12142) ;  /* 0xffffffdc00e48947 */ /* 0x000fea000383ffff */
[----:B------:R-:W-:Y:S05]  /*2440*/  EXIT ;  /* 0x000000000000794d */ /* 0x000fea0003800000 */
.L_x_12141:
        /* <DEDUP_REMOVED lines=8> */
.L_x_12144:
[----:B------:R-:W-:Y:S05]  /*24d0*/  BSYNC B0 ;  /* 0x0000000000007941 */ /* 0x000fea0003800000 */
.L_x_12143:
        /* <DEDUP_REMOVED lines=9> */
.L_x_12145:
[----:B------:R-:W-:Y:S01]  /*2570*/  HFMA2 R100, -RZ, RZ, 0, 2.384185791015625e-07 ;  /* 0x00000004ff647431 */ /* 0x000fe200000001ff */
[----:B------:R-:W-:-:S05]  /*2580*/  MOV R92, R97 ;  /* 0x00000061005c7202 */ /* 0x000fca0000000f00 */
[----:B------:R-:W-:-:S05]  /*2590*/  FADD.FTZ R94, R93, R92 ;  /* 0x0000005c5d5e7221 */ /* 0x000fca0000010000 */
[----:B------:R-:W-:-:S07]  /*25a0*/  MOV R99, R94 ;  /* 0x0000005e00637202 */ /* 0x000fce0000000f00 */
[----:B------:R-:W-:Y:S05]  /*25b0*/  WARPSYNC.COLLECTIVE R98, `(.L_x_12146) ;  /* 0x0000000062087348 */ /* 0x000fea0003c00000 */
[----:B------:R0:W1:Y:S02]  /*25c0*/  SHFL.BFLY P2, R97, R99, R100, R101 ;  /* 0x0c00006463617389 */ /* 0x0000640000040065 */
[----:B01----:R-:W-:Y:S05]  /*25d0*/  ENDCOLLECTIVE ;  /* 0x000000000000791b */ /* 0x003fea0003800000 */
.L_x_12146:
[----:B------:R-:W-:Y:S01]  /*25e0*/  HFMA2 R100, -RZ, RZ, 0, 4.76837158203125e-07 ;  /* 0x00000008ff647431 */ /* 0x000fe200000001ff */
[----:B------:R-:W-:-:S05]  /*25f0*/  MOV R91, R97 ;  /* 0x00000061005b7202 */ /* 0x000fca0000000f00 */
[----:B------:R-:W-:-:S05]  /*2600*/  FADD.FTZ R95, R94, R91 ;  /* 0x0000005b5e5f7221 */ /* 0x000fca0000010000 */
[----:B------:R-:W-:-:S07]  /*2610*/  MOV R99, R95 ;  /* 0x0000005f00637202 */ /* 0x000fce0000000f00 */
[----:B------:R-:W-:Y:S05]  /*2620*/  WARPSYNC.COLLECTIVE R98, `(.L_x_12147) ;  /* 0x0000000062087348 */ /* 0x000fea0003c00000 */
[----:B------:R0:W1:Y:S02]  /*2630*/  SHFL.BFLY P2, R97, R99, R100, R101 ;  /* 0x0c00006463617389 */ /* 0x0000640000040065 */
[----:B01----:R-:W-:Y:S05]  /*2640*/  ENDCOLLECTIVE ;  /* 0x000000000000791b */ /* 0x003fea0003800000 */
.L_x_12147:
        /* <DEDUP_REMOVED lines=8> */
.L_x_12148:
        /* <DEDUP_REMOVED lines=56> */
.L_x_12149:
[----:B------:R-:W-:Y:S01]  /*2a50*/  HFMA2 R100, -RZ, RZ, 0, 1.1920928955078125e-07 ;  /* 0x00000002ff647431 */ /* 0x000fe200000001ff */
[----:B------:R-:W-:-:S05]  /*2a60*/  MOV R93, R97 ;  /* 0x00000061005d7202 */ /* 0x000fca0000000f00 */
[----:B------:R-:W-:-:S05]  /*2a70*/  FADD.FTZ R93, R0, R93 ;  /* 0x0000005d005d7221 */ /* 0x000fca0000010000 */
[----:B------:R-:W-:-:S07]  /*2a80*/  MOV R99, R93 ;  /* 0x0000005d00637202 */ /* 0x000fce0000000f00 */
[----:B------:R-:W-:Y:S05]  /*2a90*/  WARPSYNC.COLLECTIVE R98, `(.L_x_12150) ;  /* 0x0000000062087348 */ /* 0x000fea0003c00000 */
[----:B------:R0:W1:Y:S02]  /*2aa0*/  SHFL.BFLY P2, R97, R99, R100, R101 ;  /* 0x0c00006463617389 */ /* 0x0000640000040065 */
[----:B01----:R-:W-:Y:S05]  /*2ab0*/  ENDCOLLECTIVE ;  /* 0x000000000000791b */ /* 0x003fea0003800000 */
.L_x_12150:
[----:B------:R-:W-:Y:S01]  /*2ac0*/  HFMA2 R100, -RZ, RZ, 0, 2.384185791015625e-07 ;  /* 0x00000004ff647431 */ /* 0x000fe200000001ff */
[----:B------:R-:W-:-:S05]  /*2ad0*/  MOV R94, R97 ;  /* 0x00000061005e7202 */ /* 0x000fca0000000f00 */
[----:B------:R-:W-:-:S05]  /*2ae0*/  FADD.FTZ R94, R93, R94 ;  /* 0x0000005e5d5e7221 */ /* 0x000fca0000010000 */
[----:B------:R-:W-:-:S07]  /*2af0*/  MOV R99, R94 ;  /* 0x0000005e00637202 */ /* 0x000fce0000000f00 */
[----:B------:R-:W-:Y:S05]  /*2b00*/  WARPSYNC.COLLECTIVE R98, `(.L_x_12151) ;  /* 0x0000000062087348 */ /* 0x000fea0003c00000 */
[----:B------:R0:W1:Y:S02]  /*2b10*/  SHFL.BFLY P2, R97, R99, R100, R101 ;  /* 0x0c00006463617389 */ /* 0x0000640000040065 */
[----:B01----:R-:W-:Y:S05]  /*2b20*/  ENDCOLLECTIVE ;  /* 0x000000000000791b */ /* 0x003fea0003800000 */
.L_x_12151:
[----:B------:R-:W-:Y:S01]  /*2b30*/  HFMA2 R100, -RZ, RZ, 0, 4.76837158203125e-07 ;  /* 0x00000008ff647431 */ /* 0x000fe200000001ff */
[----:B------:R-:W-:-:S05]  /*2b40*/  MOV R95, R97 ;  /* 0x00000061005f7202 */ /* 0x000fca0000000f00 */
[----:B------:R-:W-:-:S05]  /*2b50*/  FADD.FTZ R95, R94, R95 ;  /* 0x0000005f5e5f7221 */ /* 0x000fca0000010000 */
[----:B------:R-:W-:-:S07]  /*2b60*/  MOV R99, R95 ;  /* 0x0000005f00637202 */ /* 0x000fce0000000f00 */
[----:B------:R-:W-:Y:S05]  /*2b70*/  WARPSYNC.COLLECTIVE R98, `(.L_x_12152) ;  /* 0x0000000062087348 */ /* 0x000fea0003c00000 */
[----:B------:R0:W1:Y:S02]  /*2b80*/  SHFL.BFLY P2, R97, R99, R100, R101 ;  /* 0x0c00006463617389 */ /* 0x0000640000040065 */
[----:B01----:R-:W-:Y:S05]  /*2b90*/  ENDCOLLECTIVE ;  /* 0x000000000000791b */ /* 0x003fea0003800000 */
.L_x_12152:
[----:B------:R-:W-:Y:S01]  /*2ba0*/  HFMA2 R100, -RZ, RZ, 0, 9.5367431640625e-07 ;  /* 0x00000010ff647431 */ /* 0x000fe200000001ff */
[----:B------:R-:W-:-:S05]  /*2bb0*/  MOV R96, R97 ;  /* 0x0000006100607202 */ /* 0x000fca0000000f00 */
[----:B------:R-:W-:-:S05]  /*2bc0*/  FADD.FTZ R96, R95, R96 ;  /* 0x000000605f607221 */ /* 0x000fca0000010000 */
[----:B------:R-:W-:-:S07]  /*2bd0*/  MOV R99, R96 ;  /* 0x0000006000637202 */ /* 0x000fce0000000f00 */
[----:B------:R-:W-:Y:S05]  /*2be0*/  WARPSYNC.COLLECTIVE R98, `(.L_x_12153) ;  /* 0x0000000062087348 */ /* 0x000fea0003c00000 */
[----:B------:R0:W1:Y:S02]  /*2bf0*/  SHFL.BFLY P2, R97, R99, R100, R101 ;  /* 0x0c00006463617389 */ /* 0x0000640000040065 */
[----:B01----:R-:W-:Y:S05]  /*2c00*/  ENDCOLLECTIVE ;  /* 0x000000000000791b */ /* 0x003fea0003800000 */
.L_x_12153:
[----:B------:R-:W-:Y:S05]  /*2c10*/  BRA `(.L_x_12154) ;  /* 0xfffffff000547947 */ /* 0x000fea000383ffff */
.L_x_12155:
        /* <DEDUP_REMOVED lines=14> */
.L_x_17404:


//--------------------- .text._ZN10layer_norm31ln_parallel_residual_fwd_kernelINS_13Kernel_traitsIf6__halffS2_fjLj768ELj1ELj4ELj1ELj16ENS_18Kernel_traits_baseILj768EfS2_fS2_fjLj128EEEEELb1ELb0ELb0EEEvNS_9FwdParamsE --------------------------
	.section	.text._ZN10layer_norm31ln_parallel_residual_fwd_kernelINS_13Kernel_traitsIf6__halffS2_fjLj768ELj1ELj4ELj1ELj16ENS_18Kernel_traits_baseILj768EfS2_fS2_fjLj128EEEEELb1ELb0ELb0EEEvNS_9FwdParamsE,"ax",@progbits
	.align	128
        .global         _ZN10layer_norm31ln_parallel_residual_fwd_kernelINS_13Kernel_traitsIf6__halffS2_fjLj768ELj1ELj4ELj1ELj16ENS_18Kernel_traits_baseILj768EfS2_fS2_fjLj128EEEEELb1ELb0ELb0EEEvNS_9FwdParamsE
        .type           _ZN10layer_norm31ln_parallel_residual_fwd_kernelINS_13Kernel_traitsIf6__halffS2_fjLj768ELj1ELj4ELj1ELj16ENS_18Kernel_traits_baseILj768EfS2_fS2_fjLj128EEEEELb1ELb0ELb0EEEvNS_9FwdParamsE,@function
        .size           _ZN10layer_norm31ln_parallel_residual_fwd_kernelINS_13Kernel_traitsIf6__halffS2_fjLj768ELj1ELj4ELj1ELj16ENS_18Kernel_traits_baseILj768EfS2_fS2_fjLj128EEEEELb1ELb0ELb0EEEvNS_9FwdParamsE,(.L_x_17405 - _ZN10layer_norm31ln_parallel_residual_fwd_kernelINS_13Kernel_traitsIf6__halffS2_fjLj768ELj1ELj4ELj1ELj16ENS_18Kernel_traits_baseILj768EfS2_fS2_fjLj128EEEEELb1ELb0ELb0EEEvNS_9FwdParamsE)
        .other          _ZN10layer_norm31ln_parallel_residual_fwd_kernelINS_13Kernel_traitsIf6__halffS2_fjLj768ELj1ELj4ELj1ELj16ENS_18Kernel_traits_baseILj768EfS2_fS2_fjLj128EEEEELb1ELb0ELb0EEEvNS_9FwdParamsE,@"STO_CUDA_ENTRY STV_DEFAULT"
_ZN10layer_norm31ln_parallel_residual_fwd_kernelINS_13Kernel_traitsIf6__halffS2_fjLj768ELj1ELj4ELj1ELj16ENS_18Kernel_traits_baseILj768EfS2_fS2_fjLj128EEEEELb1ELb0ELb0EEEvNS_9FwdParamsE:
.text._ZN10layer_norm31ln_parallel_residual_fwd_kernelINS_13Kernel_traitsIf6__halffS2_fjLj768ELj1ELj4ELj1ELj16ENS_18Kernel_traits_baseILj768EfS2_fS2_fjLj128EEEEELb1ELb0ELb0EEEvNS_9FwdParamsE:
        /* <DEDUP_REMOVED lines=129> */
.L_x_12158:
        /* <DEDUP_REMOVED lines=65> */
.L_x_12157:
        /* <DEDUP_REMOVED lines=61> */
.L_x_12160:
        /* <DEDUP_REMOVED lines=64> */
.L_x_12159:
[----:B------:R-:W-:Y:S05]  /*13f0*/  BSYNC.RECONVERGENT B0 ;  /* 0x0000000000007941 */ /* 0x000fea0003800200 */
.L_x_12156:
        /* <DEDUP_REMOVED lines=74> */
.L_x_12542:
        /* <DEDUP_REMOVED lines=41> */
.L_x_12166:
        /* <DEDUP_REMOVED lines=13> */
.L_x_12168:
[----:B------:R-:W-:Y:S05]  /*1c00*/  BSYNC.RECONVERGENT B2 ;  /* 0x0000000000027941 */ /* 0x000fea0003800200 */
.L_x_12167:
        /* <DEDUP_REMOVED lines=61> */
.L_x_12165:
[----:B------:R-:W-:Y:S05]  /*1fe0*/  BSYNC.RECONVERGENT B1 ;  /* 0x0000000000017941 */ /* 0x000fea0003800200 */
.L_x_12164:
        /* <DEDUP_REMOVED lines=8> */
[----:B-----5:R-:W-:-:S04]  /*2070*/  HADD2.F32 R109, -RZ, R128.H0_H0 ;  /* 0x20000080ff6d7230 */ /* 0x020fc80000004100 */
        /* <DEDUP_REMOVED lines=12> */
.L_x_12171:
        /* <DEDUP_REMOVED lines=13> */
.L_x_12173:
[----:B------:R-:W-:Y:S05]  /*2210*/  BSYNC.RECONVERGENT B2 ;  /* 0x0000000000027941 */ /* 0x000fea0003800200 */
.L_x_12172:
        /* <DEDUP_REMOVED lines=61> */
.L_x_12170:
[----:B------:R-:W-:Y:S05]  /*25f0*/  BSYNC.RECONVERGENT B1 ;  /* 0x0000000000017941 */ /* 0x000fea0003800200 */
.L_x_12169:
[----:B------:R-:W-:Y:S01]  /*2600*/  I2FP.F32.U32 R111, R110 ;  /* 0x0000006e006f7245 */ /* 0x000fe20000201000 */
[----:B------:R-:W-:Y:S01]  /*2610*/  BSSY.RECONVERGENT B1, `(.L_x_12174) ;  /* 0x000005d000017945 */ /* 0x000fe20003800200 */
[----:B------:R-:W-:Y:S01]  /*2620*/  ISETP.NE.AND P2, PT, R139, 0x1, PT ;  /* 0x000000018b00780c */ /* 0x000fe20003f45270 */
[----:B------:R-:W-:Y:S01]  /*2630*/  HFMA2 R152, -RZ, RZ, 0, 1.1920928955078125e-07 ;  /* 0x00000002ff987431 */ /* 0x000fe200000001ff */
[----:B------:R-:W-:Y:S01]  /*2640*/  LOP3.LUT R170, R170, 0xfffffff7, RZ, 0xc0, !PT ;  /* 0xfffffff7aaaa7812 */ /* 0x000fe200078ec0ff */
[----:B------:R-:W-:Y:S01]  /*2650*/  FFMA.FTZ R110, R111, R108, 1.1641532182693481445e-10 ;  /* 0x2f0000006f6e7423 */ /* 0x000fe2000001006c */
[----:B------:R-:W-:-:S04]  /*2660*/  HADD2.F32 R128, -RZ, R128.H1_H1 ;  /* 0x30000080ff807230 */ /* 0x000fc80000004100 */
        /* <DEDUP_REMOVED lines=12> */
.L_x_12176:
        /* <DEDUP_REMOVED lines=13> */
.L_x_12178:
[----:B------:R-:W-:Y:S05]  /*2800*/  BSYNC.RECONVERGENT B2 ;  /* 0x0000000000027941 */ /* 0x000fea0003800200 */
.L_x_12177:
        /* <DEDUP_REMOVED lines=61> */
.L_x_12175:
[----:B------:R-:W-:Y:S05]  /*2be0*/  BSYNC.RECONVERGENT B1 ;  /* 0x0000000000017941 */ /* 0x000fea0003800200 */
.L_x_12174:
        /* <DEDUP_REMOVED lines=8> */
[----:B------:R-:W-:-:S12]  /*2c70*/  HADD2.F32 R110, -RZ, R129.H0_H0 ;  /* 0x20000081ff6e7230 */ /* 0x000fd80000004100 */
        /* <DEDUP_REMOVED lines=10> */
.L_x_12181:
        /* <DEDUP_REMOVED lines=13> */
.L_x_12183:
[----:B------:R-:W-:Y:S05]  /*2df0*/  BSYNC.RECONVERGENT B2 ;  /* 0x0000000000027941 */ /* 0x000fea0003800200 */
.L_x_12182:
        /* <DEDUP_REMOVED lines=61> */
.L_x_12180:
[----:B------:R-:W-:Y:S05]  /*31d0*/  BSYNC.RECONVERGENT B1 ;  /* 0x0000000000017941 */ /* 0x000fea0003800200 */
.L_x_12179:
[----:B------:R-:W-:Y:S01]  /*31e0*/  I2FP.F32.U32 R111, R111 ;  /* 0x0000006f006f7245 */ /* 0x000fe20000201000 */
[----:B------:R-:W-:Y:S01]  /*31f0*/  BSSY.RECONVERGENT B1, `(.L_x_12184) ;  /* 0x000005d000017945 */ /* 0x000fe20003800200 */
[----:B------:R-:W-:Y:S01]  /*3200*/  ISETP.NE.AND P2, PT, R139, 0x1, PT ;  /* 0x000000018b00780c */ /* 0x000fe20003f45270 */
[----:B------:R-:W-:Y:S01]  /*3210*/  HADD2.F32 R129, -RZ, R129.H1_H1 ;  /* 0x30000081ff817230 */ /* 0x000fe20000004100 */
[----:B------:R-:W-:Y:S01]  /*3220*/  LOP3.LUT R170, R170, 0xfffffffd, RZ, 0xc0, !PT ;  /* 0xfffffffdaaaa7812 */ /* 0x000fe200078ec0ff */
[----:B------:R-:W-:Y:S01]  /*3230*/  FFMA.FTZ R152, R111, R108, 1.1641532182693481445e-10 ;  /* 0x2f0000006f987423 */ /* 0x000fe2000001006c */
[----:B------:R-:W-:Y:S02]  /*3240*/  IMAD.MOV.U32 R153, RZ, RZ, 0x2 ;  /* 0x00000002ff997424 */ /* 0x000fe400078e00ff */
[----:B------:R-:W-:Y:S02]  /*3250*/  IMAD.MOV.U32 R111, RZ, RZ, R140 ;  /* 0x000000ffff6f7224 */ /* 0x000fe400078e008c */
        /* <DEDUP_REMOVED lines=11> */
.L_x_12186:
        /* <DEDUP_REMOVED lines=13> */
.L_x_12188:
[----:B------:R-:W-:Y:S05]  /*33e0*/  BSYNC.RECONVERGENT B2 ;  /* 0x0000000000027941 */ /* 0x000fea0003800200 */
.L_x_12187:
        /* <DEDUP_REMOVED lines=60> */
[----:B------:R-:W-:-:S07]  /*37b0*/  IMAD.MOV.U32 R0, RZ, RZ, R154 ;  /* 0x000000ffff007224 */ /* 0x000fce00078e009a */
.L_x_12185:
[----:B------:R-:W-:Y:S05]  /*37c0*/  BSYNC.RECONVERGENT B1 ;  /* 0x0000000000017941 */ /* 0x000fea0003800200 */
.L_x_12184:
        /* <DEDUP_REMOVED lines=17> */
.L_x_12191:
        /* <DEDUP_REMOVED lines=13> */
.L_x_12193:
[----:B------:R-:W-:Y:S05]  /*39b0*/  BSYNC.RECONVERGENT B2 ;  /* 0x0000000000027941 */ /* 0x000fea0003800200 */
.L_x_12192:
        /* <DEDUP_REMOVED lines=57> */
[----:B------:R-:W-:Y:S01]  /*3d50*/  MOV R0, R154 ;  /* 0x0000009a00007202 */ /* 0x000fe20000000f00 */
[----:B------:R-:W-:Y:S01]  /*3d60*/  IMAD.MOV.U32 R140, RZ, RZ, R156 ;  /* 0x000000ffff8c7224 */ /* 0x000fe200078e009c */
[----:B------:R-:W-:Y:S01]  /*3d70*/  LOP3.LUT R136, R153, R152, R155, 0x96, !PT ;  /* 0x0000009899887212 */ /* 0x000fe200078e969b */
[----:B------:R-:W-:-:S07]  /*3d80*/  IMAD.MOV.U32 R154, RZ, RZ, RZ ;  /* 0x000000ffff9a7224 */ /* 0x000fce00078e00ff */
.L_x_12190:
[----:B------:R-:W-:Y:S05]  /*3d90*/  BSYNC.RECONVERGENT B1 ;  /* 0x0000000000017941 */ /* 0x000fea0003800200 */
.L_x_12189:
        /* <DEDUP_REMOVED lines=17> */
.L_x_12196:
        /* <DEDUP_REMOVED lines=13> */
.L_x_12198:
[----:B------:R-:W-:Y:S05]  /*3f80*/  BSYNC.RECONVERGENT B2 ;  /* 0x0000000000027941 */ /* 0x000fea0003800200 */
.L_x_12197:
        /* <DEDUP_REMOVED lines=57> */
[----:B------:R-:W-:-:S03]  /*4320*/  HFMA2 R155, -RZ, RZ, 0, 0 ;  /* 0x00000000ff9b7431 */ /* 0x000fc600000001ff */
[----:B------:R-:W-:Y:S01]  /*4330*/  LOP3.LUT R138, R139, R138, R157, 0x96, !PT ;  /* 0x0000008a8b8a7212 */ /* 0x000fe200078e969d */
[----:B------:R-:W-:Y:S02]  /*4340*/  IMAD.MOV.U32 R139, RZ, RZ, R0 ;  /* 0x000000ffff8b7224 */ /* 0x000fe400078e0000 */
[----:B------:R-:W-:-:S07]  /*4350*/  IMAD.MOV.U32 R0, RZ, RZ, R154 ;  /* 0x000000ffff007224 */ /* 0x000fce00078e009a */
.L_x_12195:
[----:B------:R-:W-:Y:S05]  /*4360*/  BSYNC.RECONVERGENT B1 ;  /* 0x0000000000017941 */ /* 0x000fea0003800200 */
.L_x_12194:
        /* <DEDUP_REMOVED lines=17> */
.L_x_12201:
        /* <DEDUP_REMOVED lines=13> */
.L_x_12203:
[----:B------:R-:W-:Y:S05]  /*4550*/  BSYNC.RECONVERGENT B2 ;  /* 0x0000000000027941 */ /* 0x000fea0003800200 */
.L_x_12202:
        /* <DEDUP_REMOVED lines=61> */
.L_x_12200:
[----:B------:R-:W-:Y:S05]  /*4930*/  BSYNC.RECONVERGENT B1 ;  /* 0x0000000000017941 */ /* 0x000fea0003800200 */
.L_x_12199:
[----:B------:R-:W-:Y:S01]  /*4940*/  I2FP.F32.U32 R153, R153 ;  /* 0x0000009900997245 */ /* 0x000fe20000201000 */
[----:B------:R-:W-:Y:S01]  /*4950*/  FMUL.FTZ R109, R109, UR10 ;  /* 0x0000000a6d6d7c20 */ /* 0x000fe20008410000 */
[----:B------:R-:W-:Y:S01]  /*4960*/  P2R R156, PR, RZ, 0x2 ;  /* 0x00000002ff9c7803 */ /* 0x000fe20000000000 */
[----:B------:R-:W-:Y:S01]  /*4970*/  FMUL.FTZ R128, R128, UR10 ;  /* 0x0000000a80807c20 */ /* 0x000fe20008410000 */
[----:B------:R-:W-:Y:S01]  /*4980*/  LOP3.LUT P1, RZ, R170, 0x10, RZ, 0xc0, !PT ;  /* 0x00000010aaff7812 */ /* 0x000fe2000782c0ff */
[----:B------:R-:W-:Y:S01]  /*4990*/  FFMA.FTZ R154, R153, R108, 1.1641532182693481445e-10 ;  /* 0x2f000000999a7423 */ /* 0x000fe2000001006c */
[----:B------:R-:W-:Y:S01]  /*49a0*/  FMUL.FTZ R108, R130, UR10 ;  /* 0x0000000a826c7c20 */ /* 0x000fe20008410000 */
[----:B------:R-:W-:Y:S01]  /*49b0*/  P2R R157, PR, RZ, 0x1 ;  /* 0x00000001ff9d7803 */ /* 0x000fe20000000000 */
[----:B------:R-:W-:Y:S01]  /*49c0*/  FMUL.FTZ R111, R111, UR10 ;  /* 0x0000000a6f6f7c20 */ /* 0x000fe20008410000 */
[----:B------:R-:W-:Y:S01]  /*49d0*/  LOP3.LUT P0, RZ, R170, 0x8, RZ, 0xc0, !PT ;  /* 0x00000008aaff7812 */ /* 0x000fe2000780c0ff */
[----:B------:R-:W-:Y:S01]  /*49e0*/  FMUL.FTZ R152, R129, UR10 ;  /* 0x0000000a81987c20 */ /* 0x000fe20008410000 */
[----:B------:R-:W-:Y:S01]  /*49f0*/  HADD2.F32 R155, -RZ, R131.H1_H1 ;  /* 0x30000083ff9b7230 */ /* 0x000fe20000004100 */
[----:B------:R-:W-:Y:S01]  /*4a00*/  FSEL R129, R108, RZ, P3 ;  /* 0x000000ff6c817208 */ /* 0x000fe20001800000 */
        /* <DEDUP_REMOVED lines=9> */
[----:B------:R-:W-:Y:S02]  /*4aa0*/  LOP3.LUT P6, RZ, R170, 0x4, RZ, 0xc0, !PT ;  /* 0x00000004aaff7812 */ /* 0x000fe400078cc0ff */
        /* <DEDUP_REMOVED lines=15> */
.L_x_12163:
[----:B------:R-:W-:Y:S01]  /*4ba0*/  ISETP.NE.AND P2, PT, R139, 0x1, PT ;  /* 0x000000018b00780c */ /* 0x000fe20003f45270 */
[----:B------:R-:W-:Y:S01]  /*4bb0*/  BSSY.RECONVERGENT B1, `(.L_x_12205) ;  /* 0x000005a000017945 */ /* 0x000fe20003800200 */
[----:B------:R-:W-:Y:S01]  /*4bc0*/  IADD3 R150, PT, PT, R2, -0xe443238, RZ ;  /* 0xf1bbcdc802967810 */ /* 0x000fe20007ffe0ff */
        /* <DEDUP_REMOVED lines=14> */
.L_x_12207:
        /* <DEDUP_REMOVED lines=13> */
.L_x_12209:
[----:B------:R-:W-:Y:S05]  /*4d80*/  BSYNC.RECONVERGENT B2 ;  /* 0x0000000000027941 */ /* 0x000fea0003800200 */
.L_x_12208:
        /* <DEDUP_REMOVED lines=60> */
.L_x_12206:
[----:B------:R-:W-:Y:S05]  /*5150*/  BSYNC.RECONVERGENT B1 ;  /* 0x0000000000017941 */ /* 0x000fea0003800200 */
.L_x_12205:
        /* <DEDUP_REMOVED lines=10> */
[----:B0-----:R-:W-:Y:S01]  /*5200*/  FSETP.LE.FTZ.AND P4, PT, R108, R151, PT ;  /* 0x000000976c00720b */ /* 0x001fe20003f93000 */
[----:B------:R-:W-:-:S02]  /*5210*/  IMAD.MOV.U32 R108, RZ, RZ, R140 ;  /* 0x000000ffff6c7224 */ /* 0x000fc400078e008c */
        /* <DEDUP_REMOVED lines=11> */
.L_x_12212:
        /* <DEDUP_REMOVED lines=13> */
.L_x_12214:
[----:B------:R-:W-:Y:S05]  /*53a0*/  BSYNC.RECONVERGENT B2 ;  /* 0x0000000000027941 */ /* 0x000fea0003800200 */
.L_x_12213:
        /* <DEDUP_REMOVED lines=60> */
.L_x_12211:
[----:B------:R-:W-:Y:S05]  /*5770*/  BSYNC.RECONVERGENT B1 ;  /* 0x0000000000017941 */ /* 0x000fea0003800200 */
.L_x_12210:
        /* <DEDUP_REMOVED lines=23> */
.L_x_12217:
        /* <DEDUP_REMOVED lines=13> */
.L_x_12219:
[----:B------:R-:W-:Y:S05]  /*59c0*/  BSYNC.RECONVERGENT B2 ;  /* 0x0000000000027941 */ /* 0x000fea0003800200 */
.L_x_12218:
        /* <DEDUP_REMOVED lines=60> */
.L_x_12216:
[----:B------:R-:W-:Y:S05]  /*5d90*/  BSYNC.RECONVERGENT B1 ;  /* 0x0000000000017941 */ /* 0x000fea0003800200 */
.L_x_12215:
[----:B------:R-:W-:Y:S01]  /*5da0*/  I2FP.F32.U32 R110, R109 ;  /* 0x0000006d006e7245 */ /* 0x000fe20000201000 */
[----:B------:R-:W-:Y:S01]  /*5db0*/  HADD2.F32 R111, -RZ, R128.H1_H1 ;  /* 0x30000080ff6f7230 */ /* 0x000fe20000004100 */
[----:B------:R-:W-:Y:S01]  /*5dc0*/  ISETP.NE.AND P2, PT, R139, 0x1, PT ;  /* 0x000000018b00780c */ /* 0x000fe20003f45270 */
[----:B------:R-:W-:Y:S01]  /*5dd0*/  BSSY.RECONVERGENT B1, `(.L_x_12220) ;  /* 0x000005b000017945 */ /* 0x000fe20003800200 */
[----:B------:R-:W-:Y:S01]  /*5de0*/  LOP3.LUT R170, R170, 0xfffffff7, RZ, 0xc0, !PT ;  /* 0xfffffff7aaaa7812 */ /* 0x000fe200078ec0ff */
[----:B------:R-:W-:Y:S01]  /*5df0*/  FFMA.FTZ R110, R110, R153, 1.1641532182693481445e-10 ;  /* 0x2f0000006e6e7423 */ /* 0x000fe20000010099 */
[----:B------:R-:W-:Y:S01]  /*5e00*/  IMAD.MOV.U32 R144, RZ, RZ, 0x2 ;  /* 0x00000002ff907424 */ /* 0x000fe200078e00ff */
[----:B------:R-:W-:Y:S01]  /*5e10*/  MOV R109, R140 ;  /* 0x0000008c006d7202 */ /* 0x000fe20000000f00 */
[----:B------:R-:W-:Y:S02]  /*5e20*/  FMUL.FTZ R128, R152, R111 ;  /* 0x0000006f98807220 */ /* 0x000fe40000410000 */
        /* <DEDUP_REMOVED lines=11> */
.L_x_12222:
        /* <DEDUP_REMOVED lines=13> */
.L_x_12224:
[----:B------:R-:W-:Y:S05]  /*5fb0*/  BSYNC.RECONVERGENT B2 ;  /* 0x0000000000027941 */ /* 0x000fea0003800200 */
.L_x_12223:
        /* <DEDUP_REMOVED lines=60> */
.L_x_12221:
[----:B------:R-:W-:Y:S05]  /*6380*/  BSYNC.RECONVERGENT B1 ;  /* 0x0000000000017941 */ /* 0x000fea0003800200 */
.L_x_12220:
[----:B------:R-:W-:Y:S01]  /*6390*/  I2FP.F32.U32 R110, R109 ;  /* 0x0000006d006e7245 */ /* 0x000fe20000201000 */
[----:B------:R-:W-:Y:S01]  /*63a0*/  HADD2.F32 R109, -RZ, R160.H1_H1 ;  /* 0x300000a0ff6d7230 */ /* 0x000fe20000004100 */
        /* <DEDUP_REMOVED lines=21> */
.L_x_12227:
        /* <DEDUP_REMOVED lines=13> */
.L_x_12229:
[----:B------:R-:W-:Y:S05]  /*65d0*/  BSYNC.RECONVERGENT B2 ;  /* 0x0000000000027941 */ /* 0x000fea0003800200 */
.L_x_12228:
        /* <DEDUP_REMOVED lines=60> */
.L_x_12226:
[----:B------:R-:W-:Y:S05]  /*69a0*/  BSYNC.RECONVERGENT B1 ;  /* 0x0000000000017941 */ /* 0x000fea0003800200 */
.L_x_12225:
[----:B------:R-:W-:Y:S01]  /*69b0*/  I2FP.F32.U32 R110, R110 ;  /* 0x0000006e006e7245 */ /* 0x000fe20000201000 */
[----:B------:R-:W-:Y:S01]  /*69c0*/  HADD2.F32 R111, -RZ, R129.H0_H0 ;  /* 0x20000081ff6f7230 */ /* 0x000fe20000004100 */
[----:B------:R-:W-:Y:S01]  /*69d0*/  ISETP.NE.AND P2, PT, R139, 0x1, PT ;  /* 0x000000018b00780c */ /* 0x000fe20003f45270 */
[----:B------:R-:W-:Y:S01]  /*69e0*/  BSSY.RECONVERGENT B1, `(.L_x_12230) ;  /* 0x000005b000017945 */ /* 0x000fe20003800200 */
[----:B------:R-:W-:Y:S01]  /*69f0*/  LOP3.LUT R170, R170, 0xfffffffb, RZ, 0xc0, !PT ;  /* 0xfffffffbaaaa7812 */ /* 0x000fe200078ec0ff */
[----:B------:R-:W-:Y:S01]  /*6a00*/  FFMA.FTZ R110, R110, R153, 1.1641532182693481445e-10 ;  /* 0x2f0000006e6e7423 */ /* 0x000fe20000010099 */
[----:B------:R-:W-:Y:S02]  /*6a10*/  IMAD.MOV.U32 R145, RZ, RZ, 0x2 ;  /* 0x00000002ff917424 */ /* 0x000fe400078e00ff */
        /* <DEDUP_REMOVED lines=13> */
.L_x_12232:
        /* <DEDUP_REMOVED lines=13> */
.L_x_12234:
[----:B------:R-:W-:Y:S05]  /*6bc0*/  BSYNC.RECONVERGENT B2 ;  /* 0x0000000000027941 */ /* 0x000fea0003800200 */
.L_x_12233:
        /* <DEDUP_REMOVED lines=60> */
.L_x_12231:
[----:B------:R-:W-:Y:S05]  /*6f90*/  BSYNC.RECONVERGENT B1 ;  /* 0x0000000000017941 */ /* 0x000fea0003800200 */
.L_x_12230:
        /* <DEDUP_REMOVED lines=23> */
.L_x_12237:
        /* <DEDUP_REMOVED lines=13> */
.L_x_12239:
[----:B------:R-:W-:Y:S05]  /*71e0*/  BSYNC.RECONVERGENT B2 ;  /* 0x0000000000027941 */ /* 0x000fea0003800200 */
.L_x_12238:
        /* <DEDUP_REMOVED lines=60> */
.L_x_12236:
[----:B------:R-:W-:Y:S05]  /*75b0*/  BSYNC.RECONVERGENT B1 ;  /* 0x0000000000017941 */ /* 0x000fea0003800200 */
.L_x_12235:
[----:B------:R-:W-:Y:S01]  /*75c0*/  I2FP.F32.U32 R128, R111 ;  /* 0x0000006f00807245 */ /* 0x000fe20000201000 */
[----:B------:R-:W-:Y:S01]  /*75d0*/  HADD2.F32 R129, -RZ, R129.H1_H1 ;  /* 0x30000081ff817230 */ /* 0x000fe20000004100 */
        /* <DEDUP_REMOVED lines=18> */
.L_x_12242:
        /* <DEDUP_REMOVED lines=13> */
.L_x_12244:
[----:B------:R-:W-:Y:S05]  /*77d0*/  BSYNC.RECONVERGENT B2 ;  /* 0x0000000000027941 */ /* 0x000fea0003800200 */
.L_x_12243:
        /* <DEDUP_REMOVED lines=60> */
.L_x_12241:
[----:B------:R-:W-:Y:S05]  /*7ba0*/  BSYNC.RECONVERGENT B1 ;  /* 0x0000000000017941 */ /* 0x000fea0003800200 */
.L_x_12240:
        /* <DEDUP_REMOVED lines=23> */
.L_x_12247:
        /* <DEDUP_REMOVED lines=13> */
.L_x_12249:
[----:B------:R-:W-:Y:S05]  /*7df0*/  BSYNC.RECONVERGENT B2 ;  /* 0x0000000000027941 */ /* 0x000fea0003800200 */
.L_x_12248:
        /* <DEDUP_REMOVED lines=60> */
.L_x_12246:
[----:B------:R-:W-:Y:S05]  /*81c0*/  BSYNC.RECONVERGENT B1 ;  /* 0x0000000000017941 */ /* 0x000fea0003800200 */
.L_x_12245:
[----:B------:R-:W-:Y:S01]  /*81d0*/  ISETP.NE.AND P3, PT, R147, 0x1, PT ;  /* 0x000000019300780c */ /* 0x000fe20003f65270 */
[----:B------:R-:W-:Y:S01]  /*81e0*/  HADD2.F32 R139, -RZ, R130.H0_H0 ;  /* 0x20000082ff8b7230 */ /* 0x000fe20000004100 */
        /* <DEDUP_REMOVED lines=16> */
.L_x_12252:
        /* <DEDUP_REMOVED lines=13> */
.L_x_12254:
[----:B------:R-:W-:Y:S05]  /*83c0*/  BSYNC.RECONVERGENT B2 ;  /* 0x0000000000027941 */ /* 0x000fea0003800200 */
.L_x_12253:
        /* <DEDUP_REMOVED lines=60> */
.L_x_12251:
[----:B------:R-:W-:Y:S05]  /*8790*/  BSYNC.RECONVERGENT B1 ;  /* 0x0000000000017941 */ /* 0x000fea0003800200 */
.L_x_12250:
        /* <DEDUP_REMOVED lines=23> */
.L_x_12257:
        /* <DEDUP_REMOVED lines=13> */
.L_x_12259:
[----:B------:R-:W-:Y:S05]  /*89e0*/  BSYNC.RECONVERGENT B2 ;  /* 0x0000000000027941 */ /* 0x000fea0003800200 */
.L_x_12258:
        /* <DEDUP_REMOVED lines=43> */
[----:B------:R-:W-:-:S03]  /*8ca0*/  LOP3.LUT R154, R139, R154, R159, 0x96, !PT ;  /* 0x0000009a8b9a7212 */ /* 0x000fc600078e969f */
[----:B------:R-:W-:Y:S02]  /*8cb0*/  VIADD R129, R3, 0x1fd5c5a3 ;  /* 0x1fd5c5a303817836 */ /* 0x000fe40000000000 */
[----:B------:R-:W-:-:S03]  /*8cc0*/  IMAD.WIDE.U32 R154, R154, -0x2daee0ad, RZ ;  /* 0xd2511f539a9a7825 */ /* 0x000fc600078e00ff */
[----:B------:R-:W-:Y:S02]  /*8cd0*/  LOP3.LUT R138, R129, R138, R157, 0x96, !PT ;  /* 0x0000008a818a7212 */ /* 0x000fe400078e969d */
        /* <DEDUP_REMOVED lines=13> */
.L_x_12256:
[----:B------:R-:W-:Y:S05]  /*8db0*/  BSYNC.RECONVERGENT B1 ;  /* 0x0000000000017941 */ /* 0x000fea0003800200 */
.L_x_12255:
        /* <DEDUP_REMOVED lines=18> */
.L_x_12262:
        /* <DEDUP_REMOVED lines=13> */
.L_x_12264:
[----:B------:R-:W-:Y:S05]  /*8fb0*/  BSYNC.RECONVERGENT B2 ;  /* 0x0000000000027941 */ /* 0x000fea0003800200 */
.L_x_12263:
        /* <DEDUP_REMOVED lines=60> */
.L_x_12261:
[----:B------:R-:W-:Y:S05]  /*9380*/  BSYNC.RECONVERGENT B1 ;  /* 0x0000000000017941 */ /* 0x000fea0003800200 */
.L_x_12260:
        /* <DEDUP_REMOVED lines=23> */
.L_x_12267:
        /* <DEDUP_REMOVED lines=13> */
.L_x_12269:
[----:B------:R-:W-:Y:S05]  /*95d0*/  BSYNC.RECONVERGENT B2 ;  /* 0x0000000000027941 */ /* 0x000fea0003800200 */
.L_x_12268:
[----:B------:R-:W-:Y:S01]  /*95e0*/  IMAD.WIDE.U32 R154, R133, -0x326172a9, RZ ;  /* 0xcd9e8d57859a7825 */ /* 0x000fe200078e00ff */
[----:B------:R-:W-:Y:S02]  /*95f0*/  LOP3.LUT R158, R141, R139, R3, 0x96, !PT ;  /* 0x0000008b8d9e7212 */ /* 0x000fe400078e9603 */
[----:B------:R-:W-:Y:S01]  /*9600*/  IADD3 R139, PT, PT, R2, -0x61c88647, RZ ;  /* 0x9e3779b9028b7810 */ /* 0x000fe20007ffe0ff */
[----:B------:R-:W-:Y:S01]  /*9610*/  IMAD.MOV.U32 R148, RZ, RZ, RZ ;  /* 0x000000ffff947224 */ /* 0x000fe200078e00ff */
[----:B------:R-:W-:Y:S01]  /*9620*/  LOP3.LUT R156, R137, R155, R2, 0x96, !PT ;  /* 0x0000009b899c7212 */ /* 0x000fe200078e9602 */
[----:B------:R-:W-:Y:S01]  /*9630*/  IMAD.WIDE.U32 R158, R158, -0x326172a9, RZ ;  /* 0xcd9e8d579e9e7825 */ /* 0x000fe200078e00ff */
[----:B------:R-:W-:-:S03]  /*9640*/  MOV R130, R0 ;  /* 0x0000000000827202 */ /* 0x000fc60000000f00 */
        /* <DEDUP_REMOVED lines=53> */
.L_x_12266:
[----:B------:R-:W-:Y:S05]  /*99a0*/  BSYNC.RECONVERGENT B1 ;  /* 0x0000000000017941 */ /* 0x000fea0003800200 */
.L_x_12265:
[----:B------:R-:W-:Y:S01]  /*99b0*/  ISETP.NE.AND P5, PT, R148, 0x1, PT ;  /* 0x000000019400780c */ /* 0x000fe20003fa5270 */
[----:B------:R-:W-:Y:S01]  /*99c0*/  HADD2.F32 R155, -RZ, R131.H0_H0 ;  /* 0x20000083ff9b7230 */ /* 0x000fe20000004100 */
        /* <DEDUP_REMOVED lines=16> */
.L_x_12272:
        /* <DEDUP_REMOVED lines=13> */
.L_x_12274:
[----:B------:R-:W-:Y:S05]  /*9ba0*/  BSYNC.RECONVERGENT B2 ;  /* 0x0000000000027941 */ /* 0x000fea0003800200 */
.L_x_12273:
        /* <DEDUP_REMOVED lines=60> */
.L_x_12271:
[----:B------:R-:W-:Y:S05]  /*9f70*/  BSYNC.RECONVERGENT B1 ;  /* 0x0000000000017941 */ /* 0x000fea0003800200 */
.L_x_12270:
        /* <DEDUP_REMOVED lines=23> */
.L_x_12277:
        /* <DEDUP_REMOVED lines=13> */
.L_x_12279:
[----:B------:R-:W-:Y:S05]  /*a1c0*/  BSYNC.RECONVERGENT B2 ;  /* 0x0000000000027941 */ /* 0x000fea0003800200 */
.L_x_12278:
        /* <DEDUP_REMOVED lines=60> */
.L_x_12276:
[----:B------:R-:W-:Y:S05]  /*a590*/  BSYNC.RECONVERGENT B1 ;  /* 0x0000000000017941 */ /* 0x000fea0003800200 */
.L_x_12275:
        /* <DEDUP_REMOVED lines=18> */
.L_x_12282:
        /* <DEDUP_REMOVED lines=15> */
.L_x_12284:
[----:B------:R-:W-:Y:S05]  /*a7b0*/  BSYNC.RECONVERGENT B2 ;  /* 0x0000000000027941 */ /* 0x000fea0003800200 */
.L_x_12283:
        /* <DEDUP_REMOVED lines=60> */
.L_x_12281:
[----:B------:R-:W-:Y:S05]  /*ab80*/  BSYNC.RECONVERGENT B1 ;  /* 0x0000000000017941 */ /* 0x000fea0003800200 */
.L_x_12280:
        /* <DEDUP_REMOVED lines=9> */
[----:B------:R-:W-:-:S07]  /*ac20*/  @P1 FADD.FTZ R131, R103, R131 ;  /* 0x0000008367831221 */ /* 0x000fce0000010000 */
.L_x_12204:
        /* <DEDUP_REMOVED lines=44> */
.L_x_12285:
[----:B------:R-:W-:Y:S02]  /*aef0*/  IMAD.MOV.U32 R151, RZ, RZ, R0 ;  /* 0x000000ffff977224 */ /* 0x000fe400078e0000 */
[----:B------:R-:W-:-:S07]  /*af00*/  VIADD R0, R149, 0x20 ;  /* 0x0000002095007836 */ /* 0x000fce0000000000 */
.L_x_12162:
[----:B------:R-:W-:Y:S05]  /*af10*/  BSYNC.RECONVERGENT B0 ;  /* 0x0000000000007941 */ /* 0x000fea0003800200 */
.L_x_12161:
        /* <DEDUP_REMOVED lines=36> */
.L_x_12291:
        /* <DEDUP_REMOVED lines=13> */
.L_x_12293:
[----:B------:R-:W-:Y:S05]  /*b230*/  BSYNC.RECONVERGENT B2 ;  /* 0x0000000000027941 */ /* 0x000fea0003800200 */
.L_x_12292:
        /* <DEDUP_REMOVED lines=60> */
.L_x_12290:
[----:B------:R-:W-:Y:S05]  /*b600*/  BSYNC.RECONVERGENT B1 ;  /* 0x0000000000017941 */ /* 0x000fea0003800200 */
.L_x_12289:
[----:B------:R-:W0:Y:S01]  /*b610*/  LDC R150, c[0x0][0x404] ;  /* 0x00010100ff967b82 */ /* 0x000e220000000800 */
[----:B------:R-:W-:Y:S01]  /*b620*/  I2FP.F32.U32 R112, R112 ;  /* 0x0000007000707245 */ /* 0x000fe20000201000 */
[----:B------:R-:W-:Y:S01]  /*b630*/  IMAD.MOV.U32 R153, RZ, RZ, 0x2f800000 ;  /* 0x2f800000ff997424 */ /* 0x000fe200078e00ff */
[----:B------:R-:W-:Y:S01]  /*b640*/  ISETP.NE.AND P2, PT, R114, 0x1, PT ;  /* 0x000000017200780c */ /* 0x000fe20003f45270 */
[----:B------:R-:W-:Y:S01]  /*b650*/  BSSY.RECONVERGENT B1, `(.L_x_12294) ;  /* 0x000005e000017945 */ /* 0x000fe20003800200 */
[----:B------:R-:W-:Y:S01]  /*b660*/  LOP3.LUT R170, R170, 0xffffffef, RZ, 0xc0, !PT ;  /* 0xffffffefaaaa7812 */ /* 0x000fe200078ec0ff */
[----:B------:R-:W-:Y:S01]  /*b670*/  FFMA.FTZ R113, R112, R153, 1.1641532182693481445e-10 ;  /* 0x2f00000070717423 */ /* 0x000fe20000010099 */
[----:B-----5:R-:W-:Y:S01]  /*b680*/  HADD2.F32 R112, -RZ, R120.H0_H0 ;  /* 0x20000078ff707230 */ /* 0x020fe20000004100 */
[----:B------:R-:W1:Y:S01]  /*b690*/  LDC R151, c[0x0][0x408] ;  /* 0x00010200ff977b82 */ /* 0x000e620000000800 */
[----:B------:R-:W-:Y:S02]  /*b6a0*/  IMAD.MOV.U32 R115, RZ, RZ, 0x2 ;  /* 0x00000002ff737424 */ /* 0x000fe400078e00ff */
        /* <DEDUP_REMOVED lines=13> */
.L_x_12296:
        /* <DEDUP_REMOVED lines=13> */
.L_x_12298:
[----:B------:R-:W-:Y:S05]  /*b850*/  BSYNC.RECONVERGENT B2 ;  /* 0x0000000000027941 */ /* 0x000fea0003800200 */
.L_x_12297:
        /* <DEDUP_REMOVED lines=61> */
.L_x_12295:
[----:B------:R-:W-:Y:S05]  /*bc30*/  BSYNC.RECONVERGENT B1 ;  /* 0x0000000000017941 */ /* 0x000fea0003800200 */
.L_x_12294:
        /* <DEDUP_REMOVED lines=23> */
.L_x_12301:
        /* <DEDUP_REMOVED lines=13> */
.L_x_12303:
[----:B------:R-:W-:Y:S05]  /*be80*/  BSYNC.RECONVERGENT B2 ;  /* 0x0000000000027941 */ /* 0x000fea0003800200 */
.L_x_12302:
        /* <DEDUP_REMOVED lines=61> */
.L_x_12300:
[----:B------:R-:W-:Y:S05]  /*c260*/  BSYNC.RECONVERGENT B1 ;  /* 0x0000000000017941 */ /* 0x000fea0003800200 */
.L_x_12299:
[----:B------:R-:W-:Y:S01]  /*c270*/  I2FP.F32.U32 R114, R113 ;  /* 0x0000007100727245 */ /* 0x000fe20000201000 */
[----:B------:R-:W-:Y:S01]  /*c280*/  HADD2.F32 R120, -RZ, R120.H1_H1 ;  /* 0x30000078ff787230 */ /* 0x000fe20000004100 */
        /* <DEDUP_REMOVED lines=18> */
.L_x_12306:
        /* <DEDUP_REMOVED lines=13> */
.L_x_12308:
[----:B------:R-:W-:Y:S05]  /*c480*/  BSYNC.RECONVERGENT B2 ;  /* 0x0000000000027941 */ /* 0x000fea0003800200 */
.L_x_12307:
        /* <DEDUP_REMOVED lines=61> */
.L_x_12305:
[----:B------:R-:W-:Y:S05]  /*c860*/  BSYNC.RECONVERGENT B1 ;  /* 0x0000000000017941 */ /* 0x000fea0003800200 */
.L_x_12304:
[----:B------:R-:W-:Y:S01]  /*c870*/  I2FP.F32.U32 R114, R113 ;  /* 0x0000007100727245 */ /* 0x000fe20000201000 */
[----:B------:R-:W-:Y:S01]  /*c880*/  HADD2.F32 R144, -RZ, R160.H1_H1 ;  /* 0x300000a0ff907230 */ /* 0x000fe20000004100 */
        /* <DEDUP_REMOVED lines=21> */
.L_x_12311:
        /* <DEDUP_REMOVED lines=13> */
.L_x_12313:
[----:B------:R-:W-:Y:S05]  /*cab0*/  BSYNC.RECONVERGENT B2 ;  /* 0x0000000000027941 */ /* 0x000fea0003800200 */
.L_x_12312:
        /* <DEDUP_REMOVED lines=61> */
.L_x_12310:
[----:B------:R-:W-:Y:S05]  /*ce90*/  BSYNC.RECONVERGENT B1 ;  /* 0x0000000000017941 */ /* 0x000fea0003800200 */
.L_x_12309:
[----:B------:R-:W-:Y:S01]  /*cea0*/  I2FP.F32.U32 R114, R114 ;  /* 0x0000007200727245 */ /* 0x000fe20000201000 */
[----:B------:R-:W-:Y:S01]  /*ceb0*/  BSSY.RECONVERGENT B1, `(.L_x_12314) ;  /* 0x000005e000017945 */ /* 0x000fe20003800200 */
[----:B------:R-:W-:Y:S01]  /*cec0*/  ISETP.NE.AND P2, PT, R139, 0x1, PT ;  /* 0x000000018b00780c */ /* 0x000fe20003f45270 */
[----:B------:R-:W-:Y:S01]  /*ced0*/  IMAD.MOV.U32 R145, RZ, RZ, 0x2 ;  /* 0x00000002ff917424 */ /* 0x000fe200078e00ff */
[----:B------:R-:W-:Y:S01]  /*cee0*/  LOP3.LUT R170, R170, 0xfffffffb, RZ, 0xc0, !PT ;  /* 0xfffffffbaaaa7812 */ /* 0x000fe200078ec0ff */
[----:B------:R-:W-:Y:S01]  /*cef0*/  FFMA.FTZ R115, R114, R153, 1.1641532182693481445e-10 ;  /* 0x2f00000072737423 */ /* 0x000fe20000010099 */
[----:B------:R-:W-:-:S04]  /*cf00*/  HADD2.F32 R114, -RZ, R121.H0_H0 ;  /* 0x20000079ff727230 */ /* 0x000fc80000004100 */
        /* <DEDUP_REMOVED lines=13> */
.L_x_12316:
        /* <DEDUP_REMOVED lines=13> */
.L_x_12318:
[----:B------:R-:W-:Y:S05]  /*d0b0*/  BSYNC.RECONVERGENT B2 ;  /* 0x0000000000027941 */ /* 0x000fea0003800200 */
.L_x_12317:
        /* <DEDUP_REMOVED lines=61> */
.L_x_12315:
[----:B------:R-:W-:Y:S05]  /*d490*/  BSYNC.RECONVERGENT B1 ;  /* 0x0000000000017941 */ /* 0x000fea0003800200 */
.L_x_12314:
        /* <DEDUP_REMOVED lines=23> */
.L_x_12321:
        /* <DEDUP_REMOVED lines=13> */
.L_x_12323:
[----:B------:R-:W-:Y:S05]  /*d6e0*/  BSYNC.RECONVERGENT B2 ;  /* 0x0000000000027941 */ /* 0x000fea0003800200 */
.L_x_12322:
        /* <DEDUP_REMOVED lines=48> */
[----:B------:R-:W-:-:S03]  /*d9f0*/  LOP3.LUT R145, R145, R154, R147, 0x96, !PT ;  /* 0x0000009a91917212 */ /* 0x000fc600078e9693 */
[----:B------:R-:W-:-:S05]  /*da00*/  IMAD.WIDE.U32 R138, R138, -0x326172a9, RZ ;  /* 0xcd9e8d578a8a7825 */ /* 0x000fca00078e00ff */
        /* <DEDUP_REMOVED lines=11> */
.L_x_12320:
[----:B------:R-:W-:Y:S05]  /*dac0*/  BSYNC.RECONVERGENT B1 ;  /* 0x0000000000017941 */ /* 0x000fea0003800200 */
.L_x_12319:
        /* <DEDUP_REMOVED lines=20> */
.L_x_12326:
        /* <DEDUP_REMOVED lines=13> */
.L_x_12328:
[----:B------:R-:W-:Y:S05]  /*dce0*/  BSYNC.RECONVERGENT B2 ;  /* 0x0000000000027941 */ /* 0x000fea0003800200 */
.L_x_12327:
        /* <DEDUP_REMOVED lines=61> */
.L_x_12325:
[----:B------:R-:W-:Y:S05]  /*e0c0*/  BSYNC.RECONVERGENT B1 ;  /* 0x0000000000017941 */ /* 0x000fea0003800200 */
.L_x_12324:
        /* <DEDUP_REMOVED lines=23> */
.L_x_12331:
        /* <DEDUP_REMOVED lines=13> */
.L_x_12333:
[----:B------:R-:W-:Y:S05]  /*e310*/  BSYNC.RECONVERGENT B2 ;  /* 0x0000000000027941 */ /* 0x000fea0003800200 */
.L_x_12332:
        /* <DEDUP_REMOVED lines=58> */
[----:B------:R-:W-:Y:S01]  /*e6c0*/  HFMA2 R139, -RZ, RZ, 0, 0 ;  /* 0x00000000ff8b7431 */ /* 0x000fe200000001ff */
[----:B------:R-:W-:Y:S01]  /*e6d0*/  MOV R120, R152 ;  /* 0x0000009800787202 */ /* 0x000fe20000000f00 */
[----:B------:R-:W-:-:S07]  /*e6e0*/  IMAD.MOV.U32 R152, RZ, RZ, R146 ;  /* 0x000000ffff987224 */ /* 0x000fce00078e0092 */
.L_x_12330:
[----:B------:R-:W-:Y:S05]  /*e6f0*/  BSYNC.RECONVERGENT B1 ;  /* 0x0000000000017941 */ /* 0x000fea0003800200 */
.L_x_12329:
        /* <DEDUP_REMOVED lines=18> */
.L_x_12336:
        /* <DEDUP_REMOVED lines=13> */
.L_x_12338:
[----:B------:R-:W-:Y:S05]  /*e8f0*/  BSYNC.RECONVERGENT B2 ;  /* 0x0000000000027941 */ /* 0x000fea0003800200 */
.L_x_12337:
        /* <DEDUP_REMOVED lines=61> */
.L_x_12335:
[----:B------:R-:W-:Y:S05]  /*ecd0*/  BSYNC.RECONVERGENT B1 ;  /* 0x0000000000017941 */ /* 0x000fea0003800200 */
.L_x_12334:
        /* <DEDUP_REMOVED lines=23> */
.L_x_12341:
        /* <DEDUP_REMOVED lines=13> */
.L_x_12343:
[----:B------:R-:W-:Y:S05]  /*ef20*/  BSYNC.RECONVERGENT B2 ;  /* 0x0000000000027941 */ /* 0x000fea0003800200 */
.L_x_12342:
        /* <DEDUP_REMOVED lines=55> */
[----:B------:R-:W-:Y:S01]  /*f2a0*/  LOP3.LUT R136, R121, R154, R157, 0x96, !PT ;  /* 0x0000009a79887212 */ /* 0x000fe200078e969d */
[----:B------:R-:W-:Y:S01]  /*f2b0*/  HFMA2 R154, -RZ, RZ, 0, 0 ;  /* 0x00000000ff9a7431 */ /* 0x000fe200000001ff */
[----:B------:R-:W-:Y:S01]  /*f2c0*/  MOV R121, R152 ;  /* 0x0000009800797202 */ /* 0x000fe20000000f00 */
[----:B------:R-:W-:Y:S01]  /*f2d0*/  IMAD.MOV.U32 R140, RZ, RZ, R158 ;  /* 0x000000ffff8c7224 */ /* 0x000fe200078e009e */
[----:B------:R-:W-:Y:S01]  /*f2e0*/  LOP3.LUT R138, R139, R138, R159, 0x96, !PT ;  /* 0x0000008a8b8a7212 */ /* 0x000fe200078e969f */
[----:B------:R-:W-:-:S07]  /*f2f0*/  IMAD.MOV.U32 R152, RZ, RZ, R156 ;  /* 0x000000ffff987224 */ /* 0x000fce00078e009c */
.L_x_12340:
[----:B------:R-:W-:Y:S05]  /*f300*/  BSYNC.RECONVERGENT B1 ;  /* 0x0000000000017941 */ /* 0x000fea0003800200 */
.L_x_12339:
        /* <DEDUP_REMOVED lines=18> */
.L_x_12346:
        /* <DEDUP_REMOVED lines=13> */
.L_x_12348:
[----:B------:R-:W-:Y:S05]  /*f500*/  BSYNC.RECONVERGENT B2 ;  /* 0x0000000000027941 */ /* 0x000fea0003800200 */
.L_x_12347:
        /* <DEDUP_REMOVED lines=48> */
[----:B------:R-:W-:Y:S01]  /*f810*/  LOP3.LUT R147, R147, R156, R155, 0x96, !PT ;  /* 0x0000009c93937212 */ /* 0x000fe200078e969b */
[----:B------:R-:W-:Y:S02]  /*f820*/  IMAD.MOV.U32 R155, RZ, RZ, RZ ;  /* 0x000000ffff9b7224 */ /* 0x000fe400078e00ff */
        /* <DEDUP_REMOVED lines=11> */
.L_x_12345:
[----:B------:R-:W-:Y:S05]  /*f8e0*/  BSYNC.RECONVERGENT B1 ;  /* 0x0000000000017941 */ /* 0x000fea0003800200 */
.L_x_12344:
[----:B------:R-:W-:Y:S01]  /*f8f0*/  I2FP.F32.U32 R122, R139 ;  /* 0x0000008b007a7245 */ /* 0x000fe20000201000 */
[----:B------:R-:W-:Y:S01]  /*f900*/  HADD2.F32 R154, -RZ, R162.H1_H1 ;  /* 0x300000a2ff9a7230 */ /* 0x000fe20000004100 */
[----:B------:R-:W-:Y:S03]  /*f910*/  BSSY.RECONVERGENT B1, `(.L_x_12349) ;  /* 0x0000060000017945 */ /* 0x000fe60003800200 */
[----:B------:R-:W-:Y:S01]  /*f920*/  FFMA.FTZ R121, R122, R153, 1.1641532182693481445e-10 ;  /* 0x2f0000007a797423 */ /* 0x000fe20000010099 */
[----:B------:R-:W-:Y:S01]  /*f930*/  FMUL.FTZ R154, R154, R151 ;  /* 0x000000979a9a7220 */ /* 0x000fe20000410000 */
[----:B------:R-:W-:-:S03]  /*f940*/  FSEL R122, R148, RZ, P3 ;  /* 0x000000ff947a7208 */ /* 0x000fc60001800000 */
[----:B------:R-:W-:-:S04]  /*f950*/  FSETP.GTU.FTZ.AND P4, PT, R121, R150, PT ;  /* 0x000000967900720b */ /* 0x000fc80003f9c000 */
[----:B------:R-:W-:Y:S01]  /*f960*/  FSEL R121, R154, RZ, !P4 ;  /* 0x000000ff9a797208 */ /* 0x000fe20006000000 */
[----:B------:R-:W-:Y:S01]  /*f970*/  HFMA2 R154, -RZ, RZ, 0, 1.1920928955078125e-07 ;  /* 0x00000002ff9a7431 */ /* 0x000fe200000001ff */
        /* <DEDUP_REMOVED lines=14> */
.L_x_12351:
        /* <DEDUP_REMOVED lines=13> */
.L_x_12353:
[----:B------:R-:W-:Y:S05]  /*fb30*/  BSYNC.RECONVERGENT B2 ;  /* 0x0000000000027941 */ /* 0x000fea0003800200 */
.L_x_12352:
        /* <DEDUP_REMOVED lines=57> */
[----:B------:R-:W-:Y:S02]  /*fed0*/  HFMA2 R154, -RZ, RZ, 0, 0 ;  /* 0x00000000ff9a7431 */ /* 0x000fe400000001ff */
[----:B------:R-:W-:Y:S01]  /*fee0*/  IMAD.MOV.U32 R140, RZ, RZ, R158 ;  /* 0x000000ffff8c7224 */ /* 0x000fe200078e009e */
[----:B------:R-:W-:Y:S01]  /*fef0*/  LOP3.LUT R138, R139, R138, R159, 0x96, !PT ;  /* 0x0000008a8b8a7212 */ /* 0x000fe200078e969f */
[----:B------:R-:W-:-:S07]  /*ff00*/  IMAD.MOV.U32 R152, RZ, RZ, R156 ;  /* 0x000000ffff987224 */ /* 0x000fce00078e009c */
.L_x_12350:
[----:B------:R-:W-:Y:S05]  /*ff10*/  BSYNC.RECONVERGENT B1 ;  /* 0x0000000000017941 */ /* 0x000fea0003800200 */
.L_x_12349:
        /* <DEDUP_REMOVED lines=18> */
.L_x_12356:
        /* <DEDUP_REMOVED lines=13> */
.L_x_12358:
[----:B------:R-:W-:Y:S05]  /*10110*/  BSYNC.RECONVERGENT B2 ;  /* 0x0000000000027941 */ /* 0x000fea0003800200 */
.L_x_12357:
        /* <DEDUP_REMOVED lines=61> */
.L_x_12355:
[----:B------:R-:W-:Y:S05]  /*104f0*/  BSYNC.RECONVERGENT B1 ;  /* 0x0000000000017941 */ /* 0x000fea0003800200 */
.L_x_12354:
        /* <DEDUP_REMOVED lines=23> */
.L_x_12361:
        /* <DEDUP_REMOVED lines=13> */
.L_x_12363:
[----:B------:R-:W-:Y:S05]  /*10740*/  BSYNC.RECONVERGENT B2 ;  /* 0x0000000000027941 */ /* 0x000fea0003800200 */
.L_x_12362:
        /* <DEDUP_REMOVED lines=58> */
[----:B------:R-:W-:Y:S02]  /*10af0*/  LOP3.LUT R138, R139, R138, R159, 0x96, !PT ;  /* 0x0000008a8b8a7212 */ /* 0x000fe400078e969f */
[----:B------:R-:W-:Y:S01]  /*10b00*/  MOV R139, R152 ;  /* 0x00000098008b7202 */ /* 0x000fe20000000f00 */
[----:B------:R-:W-:-:S07]  /*10b10*/  IMAD.MOV.U32 R152, RZ, RZ, R156 ;  /* 0x000000ffff987224 */ /* 0x000fce00078e009c */
.L_x_12360:
[----:B------:R-:W-:Y:S05]  /*10b20*/  BSYNC.RECONVERGENT B1 ;  /* 0x0000000000017941 */ /* 0x000fea0003800200 */
.L_x_12359:
[----:B------:R-:W-:Y:S01]  /*10b30*/  ISETP.NE.AND P6, PT, R157, 0x1, PT ;  /* 0x000000019d00780c */ /* 0x000fe20003fc5270 */
[----:B------:R-:W-:Y:S01]  /*10b40*/  HADD2.F32 R156, -RZ, R123.H1_H1 ;  /* 0x3000007bff9c7230 */ /* 0x000fe20000004100 */
        /* <DEDUP_REMOVED lines=16> */
.L_x_12366:
        /* <DEDUP_REMOVED lines=15> */
.L_x_12368:
[----:B------:R-:W-:Y:S05]  /*10d40*/  BSYNC.RECONVERGENT B2 ;  /* 0x0000000000027941 */ /* 0x000fea0003800200 */
.L_x_12367:
        /* <DEDUP_REMOVED lines=61> */
.L_x_12365:
[----:B------:R-:W-:Y:S05]  /*11120*/  BSYNC.RECONVERGENT B1 ;  /* 0x0000000000017941 */ /* 0x000fea0003800200 */
.L_x_12364:
        /* <DEDUP_REMOVED lines=11> */
.L_x_12288:
        /* <DEDUP_REMOVED lines=16> */
.L_x_12372:
        /* <DEDUP_REMOVED lines=13> */
.L_x_12374:
[----:B------:R-:W-:Y:S05]  /*113b0*/  BSYNC.RECONVERGENT B2 ;  /* 0x0000000000027941 */ /* 0x000fea0003800200 */
.L_x_12373:
        /* <DEDUP_REMOVED lines=58> */
[----:B------:R-:W-:Y:S02]  /*11760*/  HFMA2 R115, -RZ, RZ, 0, 0 ;  /* 0x00000000ff737431 */ /* 0x000fe400000001ff */
[----:B------:R-:W-:-:S07]  /*11770*/  IMAD.MOV.U32 R112, RZ, RZ, R151 ;  /* 0x000000ffff707224 */ /* 0x000fce00078e0097 */
.L_x_12371:
[----:B------:R-:W-:Y:S05]  /*11780*/  BSYNC.RECONVERGENT B1 ;  /* 0x0000000000017941 */ /* 0x000fea0003800200 */
.L_x_12370:
        /* <DEDUP_REMOVED lines=8> */
[----:B------:R-:W-:-:S03]  /*11810*/  MOV R139, 0x2 ;  /* 0x00000002008b7802 */ /* 0x000fc60000000f00 */
        /* <DEDUP_REMOVED lines=12> */
.L_x_12377:
        /* <DEDUP_REMOVED lines=13> */
.L_x_12379:
[----:B------:R-:W-:Y:S05]  /*119b0*/  BSYNC.RECONVERGENT B2 ;  /* 0x0000000000027941 */ /* 0x000fea0003800200 */
.L_x_12378:
        /* <DEDUP_REMOVED lines=61> */
.L_x_12376:
[----:B------:R-:W-:Y:S05]  /*11d90*/  BSYNC.RECONVERGENT B1 ;  /* 0x0000000000017941 */ /* 0x000fea0003800200 */
.L_x_12375:
[----:B------:R-:W-:Y:S01]  /*11da0*/  I2FP.F32.U32 R115, R114 ;  /* 0x0000007200737245 */ /* 0x000fe20000201000 */
[----:B------:R-:W-:Y:S01]  /*11db0*/  BSSY.RECONVERGENT B1, `(.L_x_12380) ;  /* 0x000005d000017945 */ /* 0x000fe20003800200 */
[----:B------:R-:W-:Y:S01]  /*11dc0*/  ISETP.NE.AND P2, PT, R139, 0x1, PT ;  /* 0x000000018b00780c */ /* 0x000fe20003f45270 */
[----:B------:R-:W-:Y:S01]  /*11dd0*/  HADD2.F32 R120, -RZ, R120.H1_H1 ;  /* 0x30000078ff787230 */ /* 0x000fe20000004100 */
[----:B------:R-:W-:Y:S01]  /*11de0*/  LOP3.LUT R170, R170, 0xfffffff7, RZ, 0xc0, !PT ;  /* 0xfffffff7aaaa7812 */ /* 0x000fe200078ec0ff */
[----:B------:R-:W-:Y:S01]  /*11df0*/  FFMA.FTZ R114, R115, R112, 1.1641532182693481445e-10 ;  /* 0x2f00000073727423 */ /* 0x000fe20000010070 */
[----:B------:R-:W-:-:S04]  /*11e00*/  IMAD.MOV.U32 R153, RZ, RZ, 0x2 ;  /* 0x00000002ff997424 */ /* 0x000fc800078e00ff */
        /* <DEDUP_REMOVED lines=12> */
.L_x_12382:
        /* <DEDUP_REMOVED lines=13> */
.L_x_12384:
[----:B------:R-:W-:Y:S05]  /*11fa0*/  BSYNC.RECONVERGENT B2 ;  /* 0x0000000000027941 */ /* 0x000fea0003800200 */
.L_x_12383:
        /* <DEDUP_REMOVED lines=61> */
.L_x_12381:
[----:B------:R-:W-:Y:S05]  /*12380*/  BSYNC.RECONVERGENT B1 ;  /* 0x0000000000017941 */ /* 0x000fea0003800200 */
.L_x_12380:
[----:B------:R-:W-:Y:S01]  /*12390*/  I2FP.F32.U32 R115, R114 ;  /* 0x0000007200737245 */ /* 0x000fe20000201000 */
[----:B------:R-:W-:Y:S01]  /*123a0*/  BSSY.RECONVERGENT B1, `(.L_x_12385) ;  /* 0x000005d000017945 */ /* 0x000fe20003800200 */
[----:B------:R-:W-:Y:S01]  /*123b0*/  ISETP.NE.AND P2, PT, R153, 0x1, PT ;  /* 0x000000019900780c */ /* 0x000fe20003f45270 */
[----:B------:R-:W-:Y:S01]  /*123c0*/  HFMA2 R139, -RZ, RZ, 0, 1.1920928955078125e-07 ;  /* 0x00000002ff8b7431 */ /* 0x000fe200000001ff */
[----:B------:R-:W-:Y:S01]  /*123d0*/  LOP3.LUT R170, R170, 0xfffffffb, RZ, 0xc0, !PT ;  /* 0xfffffffbaaaa7812 */ /* 0x000fe200078ec0ff */
[----:B------:R-:W-:Y:S01]  /*123e0*/  FFMA.FTZ R154, R115, R112, 1.1641532182693481445e-10 ;  /* 0x2f000000739a7423 */ /* 0x000fe20000010070 */
[----:B------:R-:W-:Y:S02]  /*123f0*/  HADD2.F32 R114, -RZ, R121.H0_H0 ;  /* 0x20000079ff727230 */ /* 0x000fe40000004100 */
        /* <DEDUP_REMOVED lines=12> */
.L_x_12387:
        /* <DEDUP_REMOVED lines=13> */
.L_x_12389:
[----:B------:R-:W-:Y:S05]  /*12590*/  BSYNC.RECONVERGENT B2 ;  /* 0x0000000000027941 */ /* 0x000fea0003800200 */
.L_x_12388:
        /* <DEDUP_REMOVED lines=61> */
.L_x_12386:
[----:B------:R-:W-:Y:S05]  /*12970*/  BSYNC.RECONVERGENT B1 ;  /* 0x0000000000017941 */ /* 0x000fea0003800200 */
.L_x_12385:
[----:B------:R-:W-:Y:S01]  /*12980*/  I2FP.F32.U32 R115, R115 ;  /* 0x0000007300737245 */ /* 0x000fe20000201000 */
[----:B------:R-:W-:Y:S01]  /*12990*/  BSSY.RECONVERGENT B1, `(.L_x_12390) ;  /* 0x000005d000017945 */ /* 0x000fe20003800200 */
[----:B------:R-:W-:Y:S01]  /*129a0*/  ISETP.NE.AND P2, PT, R139, 0x1, PT ;  /* 0x000000018b00780c */ /* 0x000fe20003f45270 */
[----:B------:R-:W-:Y:S01]  /*129b0*/  HADD2.F32 R121, -RZ, R121.H1_H1 ;  /* 0x30000079ff797230 */ /* 0x000fe20000004100 */
        /* <DEDUP_REMOVED lines=15> */
.L_x_12392:
        /* <DEDUP_REMOVED lines=13> */
.L_x_12394:
[----:B------:R-:W-:Y:S05]  /*12b80*/  BSYNC.RECONVERGENT B2 ;  /* 0x0000000000027941 */ /* 0x000fea0003800200 */
.L_x_12393:
        /* <DEDUP_REMOVED lines=61> */
.L_x_12391:
[----:B------:R-:W-:Y:S05]  /*12f60*/  BSYNC.RECONVERGENT B1 ;  /* 0x0000000000017941 */ /* 0x000fea0003800200 */
.L_x_12390:
        /* <DEDUP_REMOVED lines=17> */
.L_x_12397:
        /* <DEDUP_REMOVED lines=13> */
.L_x_12399:
[----:B------:R-:W-:Y:S05]  /*13150*/  BSYNC.RECONVERGENT B2 ;  /* 0x0000000000027941 */ /* 0x000fea0003800200 */
.L_x_12398:
        /* <DEDUP_REMOVED lines=45> */
[----:B------:R-:W-:Y:S01]  /*13430*/  VIADD R157, R3, 0xdb3d7428 ;  /* 0xdb3d7428039d7836 */ /* 0x000fe20000000000 */
[----:B------:R-:W-:Y:S01]  /*13440*/  IADD3 R153, PT, PT, R2, -0xe443238, RZ ;  /* 0xf1bbcdc802997810 */ /* 0x000fe20007ffe0ff */
[----:B------:R-:W-:-:S04]  /*13450*/  IMAD.WIDE.U32 R154, R154, -0x2daee0ad, RZ ;  /* 0xd2511f539a9a7825 */ /* 0x000fc800078e00ff */
[----:B------:R-:W-:Y:S01]  /*13460*/  IMAD.WIDE.U32 R138, R138, -0x326172a9, RZ ;  /* 0xcd9e8d578a8a7825 */ /* 0x000fe200078e00ff */
[----:B------:R-:W-:-:S03]  /*13470*/  LOP3.LUT R157, R157, R156, R155, 0x96, !PT ;  /* 0x0000009c9d9d7212 */ /* 0x000fc600078e969b */
[----:B------:R-:W-:Y:S01]  /*13480*/  HFMA2 R155, -RZ, RZ, 0, 0 ;  /* 0x00000000ff9b7431 */ /* 0x000fe200000001ff */
[----:B------:R-:W-:Y:S01]  /*13490*/  LOP3.LUT R153, R153, R158, R139, 0x96, !PT ;  /* 0x0000009e99997212 */ /* 0x000fe200078e968b */
        /* <DEDUP_REMOVED lines=9> */
.L_x_12396:
[----:B------:R-:W-:Y:S05]  /*13530*/  BSYNC.RECONVERGENT B1 ;  /* 0x0000000000017941 */ /* 0x000fea0003800200 */
.L_x_12395:
        /* <DEDUP_REMOVED lines=17> */
.L_x_12402:
        /* <DEDUP_REMOVED lines=13> */
.L_x_12404:
[----:B------:R-:W-:Y:S05]  /*13720*/  BSYNC.RECONVERGENT B2 ;  /* 0x0000000000027941 */ /* 0x000fea0003800200 */
.L_x_12403:
        /* <DEDUP_REMOVED lines=61> */
.L_x_12401:
[----:B------:R-:W-:Y:S05]  /*13b00*/  BSYNC.RECONVERGENT B1 ;  /* 0x0000000000017941 */ /* 0x000fea0003800200 */
.L_x_12400:
        /* <DEDUP_REMOVED lines=17> */
.L_x_12407:
        /* <DEDUP_REMOVED lines=13> */
.L_x_12409:
[----:B------:R-:W-:Y:S05]  /*13cf0*/  BSYNC.RECONVERGENT B2 ;  /* 0x0000000000027941 */ /* 0x000fea0003800200 */
.L_x_12408:
        /* <DEDUP_REMOVED lines=61> */
.L_x_12406:
[----:B------:R-:W-:Y:S05]  /*140d0*/  BSYNC.RECONVERGENT B1 ;  /* 0x0000000000017941 */ /* 0x000fea0003800200 */
.L_x_12405:
        /* <DEDUP_REMOVED lines=37> */
.L_x_12369:
        /* <DEDUP_REMOVED lines=44> */
.L_x_12410:
[----:B------:R-:W-:Y:S01]  /*145f0*/  MOV R151, R152 ;  /* 0x0000009800977202 */ /* 0x000fe20000000f00 */
[----:B------:R-:W-:-:S07]  /*14600*/  VIADD R0, R0, 0x20 ;  /* 0x0000002000007836 */ /* 0x000fce0000000000 */
.L_x_12287:
[----:B------:R-:W-:Y:S05]  /*14610*/  BSYNC.RECONVERGENT B0 ;  /* 0x0000000000007941 */ /* 0x000fea0003800200 */
.L_x_12286:
        /* <DEDUP_REMOVED lines=36> */
.L_x_12416:
        /* <DEDUP_REMOVED lines=13> */
.L_x_12418:
[----:B------:R-:W-:Y:S05]  /*14930*/  BSYNC.RECONVERGENT B2 ;  /* 0x0000000000027941 */ /* 0x000fea0003800200 */
.L_x_12417:
        /* <DEDUP_REMOVED lines=60> */
.L_x_12415:
[----:B------:R-:W-:Y:S05]  /*14d00*/  BSYNC.RECONVERGENT B1 ;  /* 0x0000000000017941 */ /* 0x000fea0003800200 */
.L_x_12414:
        /* <DEDUP_REMOVED lines=9> */
[----:B------:R-:W-:Y:S02]  /*14da0*/  MOV R119, 0x2 ;  /* 0x0000000200777802 */ /* 0x000fe40000000f00 */
        /* <DEDUP_REMOVED lines=13> */
.L_x_12421:
        /* <DEDUP_REMOVED lines=13> */
.L_x_12423:
[----:B------:R-:W-:Y:S05]  /*14f50*/  BSYNC.RECONVERGENT B2 ;  /* 0x0000000000027941 */ /* 0x000fea0003800200 */
.L_x_12422:
        /* <DEDUP_REMOVED lines=59> */
[----:B------:R-:W-:Y:S02]  /*15310*/  HFMA2 R119, -RZ, RZ, 0, 0 ;  /* 0x00000000ff777431 */ /* 0x000fe400000001ff */
[----:B------:R-:W-:-:S07]  /*15320*/  IMAD.MOV.U32 R152, RZ, RZ, R142 ;  /* 0x000000ffff987224 */ /* 0x000fce00078e008e */
.L_x_12420:
[----:B------:R-:W-:Y:S05]  /*15330*/  BSYNC.RECONVERGENT B1 ;  /* 0x0000000000017941 */ /* 0x000fea0003800200 */
.L_x_12419:
        /* <DEDUP_REMOVED lines=23> */
.L_x_12426:
        /* <DEDUP_REMOVED lines=13> */
.L_x_12428:
[----:B------:R-:W-:Y:S05]  /*15580*/  BSYNC.RECONVERGENT B2 ;  /* 0x0000000000027941 */ /* 0x000fea0003800200 */
.L_x_12427:
        /* <DEDUP_REMOVED lines=61> */
.L_x_12425:
[----:B------:R-:W-:Y:S05]  /*15960*/  BSYNC.RECONVERGENT B1 ;  /* 0x0000000000017941 */ /* 0x000fea0003800200 */
.L_x_12424:
        /* <DEDUP_REMOVED lines=20> */
.L_x_12431:
        /* <DEDUP_REMOVED lines=13> */
.L_x_12433:
[----:B------:R-:W-:Y:S05]  /*15b80*/  BSYNC.RECONVERGENT B2 ;  /* 0x0000000000027941 */ /* 0x000fea0003800200 */
.L_x_12432:
        /* <DEDUP_REMOVED lines=61> */
.L_x_12430:
[----:B------:R-:W-:Y:S05]  /*15f60*/  BSYNC.RECONVERGENT B1 ;  /* 0x0000000000017941 */ /* 0x000fea0003800200 */
.L_x_12429:
        /* <DEDUP_REMOVED lines=23> */
.L_x_12436:
        /* <DEDUP_REMOVED lines=13> */
.L_x_12438:
[----:B------:R-:W-:Y:S05]  /*161b0*/  BSYNC.RECONVERGENT B2 ;  /* 0x0000000000027941 */ /* 0x000fea0003800200 */
.L_x_12437:
        /* <DEDUP_REMOVED lines=61> */
.L_x_12435:
[----:B------:R-:W-:Y:S05]  /*16590*/  BSYNC.RECONVERGENT B1 ;  /* 0x0000000000017941 */ /* 0x000fea0003800200 */
.L_x_12434:
[----:B------:R-:W-:Y:S01]  /*165a0*/  I2FP.F32.U32 R118, R118 ;  /* 0x0000007600767245 */ /* 0x000fe20000201000 */
[----:B------:R-:W-:Y:S01]  /*165b0*/  HADD2.F32 R124, -RZ, R125.H0_H0 ;  /* 0x2000007dff7c7230 */ /* 0x000fe20000004100 */
        /* <DEDUP_REMOVED lines=18> */
.L_x_12441:
        /* <DEDUP_REMOVED lines=13> */
.L_x_12443:
[----:B------:R-:W-:Y:S05]  /*167b0*/  BSYNC.RECONVERGENT B2 ;  /* 0x0000000000027941 */ /* 0x000fea0003800200 */
.L_x_12442:
        /* <DEDUP_REMOVED lines=61> */
.L_x_12440:
[----:B------:R-:W-:Y:S05]  /*16b90*/  BSYNC.RECONVERGENT B1 ;  /* 0x0000000000017941 */ /* 0x000fea0003800200 */
.L_x_12439:
        /* <DEDUP_REMOVED lines=23> */
.L_x_12446:
        /* <DEDUP_REMOVED lines=13> */
.L_x_12448:
[----:B------:R-:W-:Y:S05]  /*16de0*/  BSYNC.RECONVERGENT B2 ;  /* 0x0000000000027941 */ /* 0x000fea0003800200 */
.L_x_12447:
        /* <DEDUP_REMOVED lines=61> */
.L_x_12445:
[----:B------:R-:W-:Y:S05]  /*171c0*/  BSYNC.RECONVERGENT B1 ;  /* 0x0000000000017941 */ /* 0x000fea0003800200 */
.L_x_12444:
        /* <DEDUP_REMOVED lines=20> */
.L_x_12451:
        /* <DEDUP_REMOVED lines=13> */
.L_x_12453:
[----:B------:R-:W-:Y:S05]  /*173e0*/  BSYNC.RECONVERGENT B2 ;  /* 0x0000000000027941 */ /* 0x000fea0003800200 */
.L_x_12452:
        /* <DEDUP_REMOVED lines=61> */
.L_x_12450:
[----:B------:R-:W-:Y:S05]  /*177c0*/  BSYNC.RECONVERGENT B1 ;  /* 0x0000000000017941 */ /* 0x000fea0003800200 */
.L_x_12449:
        /* <DEDUP_REMOVED lines=23> */
.L_x_12456:
        /* <DEDUP_REMOVED lines=13> */
.L_x_12458:
[----:B------:R-:W-:Y:S05]  /*17a10*/  BSYNC.RECONVERGENT B2 ;  /* 0x0000000000027941 */ /* 0x000fea0003800200 */
.L_x_12457:
        /* <DEDUP_REMOVED lines=61> */
.L_x_12455:
[----:B------:R-:W-:Y:S05]  /*17df0*/  BSYNC.RECONVERGENT B1 ;  /* 0x0000000000017941 */ /* 0x000fea0003800200 */
.L_x_12454:
        /* <DEDUP_REMOVED lines=18> */
.L_x_12461:
        /* <DEDUP_REMOVED lines=13> */
.L_x_12463:
[----:B------:R-:W-:Y:S05]  /*17ff0*/  BSYNC.RECONVERGENT B2 ;  /* 0x0000000000027941 */ /* 0x000fea0003800200 */
.L_x_12462:
        /* <DEDUP_REMOVED lines=61> */
.L_x_12460:
[----:B------:R-:W-:Y:S05]  /*183d0*/  BSYNC.RECONVERGENT B1 ;  /* 0x0000000000017941 */ /* 0x000fea0003800200 */
.L_x_12459:
        /* <DEDUP_REMOVED lines=23> */
.L_x_12466:
        /* <DEDUP_REMOVED lines=13> */
.L_x_12468:
[----:B------:R-:W-:Y:S05]  /*18620*/  BSYNC.RECONVERGENT B2 ;  /* 0x0000000000027941 */ /* 0x000fea0003800200 */
.L_x_12467:
        /* <DEDUP_REMOVED lines=61> */
.L_x_12465:
[----:B------:R-:W-:Y:S05]  /*18a00*/  BSYNC.RECONVERGENT B1 ;  /* 0x0000000000017941 */ /* 0x000fea0003800200 */
.L_x_12464:
[----:B------:R-:W-:Y:S01]  /*18a10*/  ISETP.NE.AND P4, PT, R154, 0x1, PT ;  /* 0x000000019a00780c */ /* 0x000fe20003f85270 */
[----:B------:R-:W-:Y:S01]  /*18a20*/  HADD2.F32 R126, -RZ, R126.H1_H1 ;  /* 0x3000007eff7e7230 */ /* 0x000fe20000004100 */
        /* <DEDUP_REMOVED lines=16> */
.L_x_12471:
        /* <DEDUP_REMOVED lines=13> */
.L_x_12473:
[----:B------:R-:W-:Y:S05]  /*18c00*/  BSYNC.RECONVERGENT B2 ;  /* 0x0000000000027941 */ /* 0x000fea0003800200 */
.L_x_12472:
        /* <DEDUP_REMOVED lines=61> */
.L_x_12470:
[----:B------:R-:W-:Y:S05]  /*18fe0*/  BSYNC.RECONVERGENT B1 ;  /* 0x0000000000017941 */ /* 0x000fea0003800200 */
.L_x_12469:
        /* <DEDUP_REMOVED lines=23> */
.L_x_12476:
        /* <DEDUP_REMOVED lines=13> */
.L_x_12478:
[----:B------:R-:W-:Y:S05]  /*19230*/  BSYNC.RECONVERGENT B2 ;  /* 0x0000000000027941 */ /* 0x000fea0003800200 */
.L_x_12477:
        /* <DEDUP_REMOVED lines=61> */
.L_x_12475:
[----:B------:R-:W-:Y:S05]  /*19610*/  BSYNC.RECONVERGENT B1 ;  /* 0x0000000000017941 */ /* 0x000fea0003800200 */
.L_x_12474:
        /* <DEDUP_REMOVED lines=18> */
.L_x_12481:
        /* <DEDUP_REMOVED lines=13> */
.L_x_12483:
[----:B------:R-:W-:Y:S05]  /*19810*/  BSYNC.RECONVERGENT B2 ;  /* 0x0000000000027941 */ /* 0x000fea0003800200 */
.L_x_12482:
        /* <DEDUP_REMOVED lines=61> */
.L_x_12480:
[----:B------:R-:W-:Y:S05]  /*19bf0*/  BSYNC.RECONVERGENT B1 ;  /* 0x0000000000017941 */ /* 0x000fea0003800200 */
.L_x_12479:
        /* <DEDUP_REMOVED lines=23> */
.L_x_12486:
        /* <DEDUP_REMOVED lines=13> */
.L_x_12488:
[----:B------:R-:W-:Y:S05]  /*19e40*/  BSYNC.RECONVERGENT B2 ;  /* 0x0000000000027941 */ /* 0x000fea0003800200 */
.L_x_12487:
        /* <DEDUP_REMOVED lines=61> */
.L_x_12485:
[----:B------:R-:W-:Y:S05]  /*1a220*/  BSYNC.RECONVERGENT B1 ;  /* 0x0000000000017941 */ /* 0x000fea0003800200 */
.L_x_12484:
        /* <DEDUP_REMOVED lines=18> */
.L_x_12491:
        /* <DEDUP_REMOVED lines=15> */
.L_x_12493:
[----:B------:R-:W-:Y:S05]  /*1a440*/  BSYNC.RECONVERGENT B2 ;  /* 0x0000000000027941 */ /* 0x000fea0003800200 */
.L_x_12492:
        /* <DEDUP_REMOVED lines=61> */
.L_x_12490:
[----:B------:R-:W-:Y:S05]  /*1a820*/  BSYNC.RECONVERGENT B1 ;  /* 0x0000000000017941 */ /* 0x000fea0003800200 */
.L_x_12489:
        /* <DEDUP_REMOVED lines=11> */
.L_x_12413:
        /* <DEDUP_REMOVED lines=16> */
.L_x_12497:
        /* <DEDUP_REMOVED lines=13> */
.L_x_12499:
[----:B------:R-:W-:Y:S05]  /*1aab0*/  BSYNC.RECONVERGENT B2 ;  /* 0x0000000000027941 */ /* 0x000fea0003800200 */
.L_x_12498:
        /* <DEDUP_REMOVED lines=60> */
.L_x_12496:
[----:B------:R-:W-:Y:S05]  /*1ae80*/  BSYNC.RECONVERGENT B1 ;  /* 0x0000000000017941 */ /* 0x000fea0003800200 */
.L_x_12495:
        /* <DEDUP_REMOVED lines=21> */
.L_x_12502:
        /* <DEDUP_REMOVED lines=13> */
.L_x_12504:
[----:B------:R-:W-:Y:S05]  /*1b0b0*/  BSYNC.RECONVERGENT B2 ;  /* 0x0000000000027941 */ /* 0x000fea0003800200 */
.L_x_12503:
        /* <DEDUP_REMOVED lines=61> */
.L_x_12501:
[----:B------:R-:W-:Y:S05]  /*1b490*/  BSYNC.RECONVERGENT B1 ;  /* 0x0000000000017941 */ /* 0x000fea0003800200 */
.L_x_12500:
        /* <DEDUP_REMOVED lines=19> */
.L_x_12507:
        /* <DEDUP_REMOVED lines=13> */
.L_x_12509:
[----:B------:R-:W-:Y:S05]  /*1b6a0*/  BSYNC.RECONVERGENT B2 ;  /* 0x0000000000027941 */ /* 0x000fea0003800200 */
.L_x_12508:
        /* <DEDUP_REMOVED lines=54> */
[----:B------:R-:W-:-:S04]  /*1ba10*/  IMAD.WIDE.U32 R154, R153, -0x2daee0ad, RZ ;  /* 0xd2511f53999a7825 */ /* 0x000fc800078e00ff */
[----:B------:R-:W-:Y:S01]  /*1ba20*/  HFMA2 R153, -RZ, RZ, 0, 0 ;  /* 0x00000000ff997431 */ /* 0x000fe200000001ff */
[----:B------:R-:W-:Y:S01]  /*1ba30*/  LOP3.LUT R138, R119, R138, R157, 0x96, !PT ;  /* 0x0000008a778a7212 */ /* 0x000fe200078e969d */
[----:B------:R-:W-:Y:S01]  /*1ba40*/  IMAD.MOV.U32 R140, RZ, RZ, R156 ;  /* 0x000000ffff8c7224 */ /* 0x000fe200078e009c */
[----:B------:R-:W-:Y:S02]  /*1ba50*/  LOP3.LUT R136, R139, R118, R155, 0x96, !PT ;  /* 0x000000768b887212 */ /* 0x000fe400078e969b */
[----:B------:R-:W-:Y:S01]  /*1ba60*/  MOV R118, R152 ;  /* 0x0000009800767202 */ /* 0x000fe20000000f00 */
[----:B------:R-:W-:-:S07]  /*1ba70*/  IMAD.MOV.U32 R152, RZ, RZ, R154 ;  /* 0x000000ffff987224 */ /* 0x000fce00078e009a */
.L_x_12506:
[----:B------:R-:W-:Y:S05]  /*1ba80*/  BSYNC.RECONVERGENT B1 ;  /* 0x0000000000017941 */ /* 0x000fea0003800200 */
.L_x_12505:
[----:B------:R-:W-:Y:S01]  /*1ba90*/  I2FP.F32.U32 R119, R118 ;  /* 0x0000007600777245 */ /* 0x000fe20000201000 */
[----:B------:R-:W-:Y:S01]  /*1baa0*/  BSSY.RECONVERGENT B1, `(.L_x_12510) ;  /* 0x000005d000017945 */ /* 0x000fe20003800200 */
[----:B------:R-:W-:Y:S01]  /*1bab0*/  ISETP.NE.AND P2, PT, R153, 0x1, PT ;  /* 0x000000019900780c */ /* 0x000fe20003f45270 */
[----:B------:R-:W-:Y:S01]  /*1bac0*/  HADD2.F32 R118, -RZ, R125.H0_H0 ;  /* 0x2000007dff767230 */ /* 0x000fe20000004100 */
        /* <DEDUP_REMOVED lines=15> */
.L_x_12512:
        /* <DEDUP_REMOVED lines=13> */
.L_x_12514:
[----:B------:R-:W-:Y:S05]  /*1bc90*/  BSYNC.RECONVERGENT B2 ;  /* 0x0000000000027941 */ /* 0x000fea0003800200 */
.L_x_12513:
        /* <DEDUP_REMOVED lines=61> */
.L_x_12511:
[----:B------:R-:W-:Y:S05]  /*1c070*/  BSYNC.RECONVERGENT B1 ;  /* 0x0000000000017941 */ /* 0x000fea0003800200 */
.L_x_12510:
[----:B------:R-:W-:Y:S01]  /*1c080*/  I2FP.F32.U32 R119, R119 ;  /* 0x0000007700777245 */ /* 0x000fe20000201000 */
[----:B------:R-:W-:Y:S01]  /*1c090*/  BSSY.RECONVERGENT B1, `(.L_x_12515) ;  /* 0x000005d000017945 */ /* 0x000fe20003800200 */
[----:B------:R-:W-:Y:S01]  /*1c0a0*/  ISETP.NE.AND P2, PT, R139, 0x1, PT ;  /* 0x000000018b00780c */ /* 0x000fe20003f45270 */
[----:B------:R-:W-:Y:S01]  /*1c0b0*/  HFMA2 R153, -RZ, RZ, 0, 1.1920928955078125e-07 ;  /* 0x00000002ff997431 */ /* 0x000fe200000001ff */
[----:B------:R-:W-:Y:S01]  /*1c0c0*/  LOP3.LUT R170, R170, 0xfffffffd, RZ, 0xc0, !PT ;  /* 0xfffffffdaaaa7812 */ /* 0x000fe200078ec0ff */
[----:B------:R-:W-:Y:S01]  /*1c0d0*/  FFMA.FTZ R154, R119, R116, 1.1641532182693481445e-10 ;  /* 0x2f000000779a7423 */ /* 0x000fe20000010074 */
[----:B------:R-:W-:Y:S02]  /*1c0e0*/  HADD2.F32 R125, -RZ, R125.H1_H1 ;  /* 0x3000007dff7d7230 */ /* 0x000fe40000004100 */
        /* <DEDUP_REMOVED lines=12> */
.L_x_12517:
        /* <DEDUP_REMOVED lines=13> */
.L_x_12519:
[----:B------:R-:W-:Y:S05]  /*1c280*/  BSYNC.RECONVERGENT B2 ;  /* 0x0000000000027941 */ /* 0x000fea0003800200 */
.L_x_12518:
        /* <DEDUP_REMOVED lines=52> */
[----:B------:R-:W-:Y:S02]  /*1c5d0*/  HFMA2 R153, -RZ, RZ, 0, 0 ;  /* 0x00000000ff997431 */ /* 0x000fe400000001ff */
[----:B------:R-:W-:Y:S01]  /*1c5e0*/  IMAD.WIDE.U32 R156, R119, -0x2daee0ad, RZ ;  /* 0xd2511f53779c7825 */ /* 0x000fe200078e00ff */
[----:B------:R-:W-:-:S03]  /*1c5f0*/  IADD3 R119, PT, PT, R3, -0x695add53, RZ ;  /* 0x96a522ad03777810 */ /* 0x000fc60007ffe0ff */
[----:B------:R-:W-:Y:S01]  /*1c600*/  VIADD R139, R2, 0x8ff34781 ;  /* 0x8ff34781028b7836 */ /* 0x000fe20000000000 */
[----:B------:R-:W-:Y:S01]  /*1c610*/  LOP3.LUT R136, R119, R154, R157, 0x96, !PT ;  /* 0x0000009a77887212 */ /* 0x000fe200078e969d */
[----:B------:R-:W-:Y:S01]  /*1c620*/  IMAD.MOV.U32 R140, RZ, RZ, R158 ;  /* 0x000000ffff8c7224 */ /* 0x000fe200078e009e */
[----:B------:R-:W-:Y:S01]  /*1c630*/  MOV R119, R152 ;  /* 0x0000009800777202 */ /* 0x000fe20000000f00 */
[----:B------:R-:W-:Y:S01]  /*1c640*/  IMAD.MOV.U32 R152, RZ, RZ, R156 ;  /* 0x000000ffff987224 */ /* 0x000fe200078e009c */
[----:B------:R-:W-:-:S07]  /*1c650*/  LOP3.LUT R138, R139, R138, R159, 0x96, !PT ;  /* 0x0000008a8b8a7212 */ /* 0x000fce00078e969f */
.L_x_12516:
[----:B------:R-:W-:Y:S05]  /*1c660*/  BSYNC.RECONVERGENT B1 ;  /* 0x0000000000017941 */ /* 0x000fea0003800200 */
.L_x_12515:
        /* <DEDUP_REMOVED lines=17> */
.L_x_12522:
        /* <DEDUP_REMOVED lines=13> */
.L_x_12524:
[----:B------:R-:W-:Y:S05]  /*1c850*/  BSYNC.RECONVERGENT B2 ;  /* 0x0000000000027941 */ /* 0x000fea0003800200 */
.L_x_12523:
        /* <DEDUP_REMOVED lines=61> */
.L_x_12521:
[----:B------:R-:W-:Y:S05]  /*1cc30*/  BSYNC.RECONVERGENT B1 ;  /* 0x0000000000017941 */ /* 0x000fea0003800200 */
.L_x_12520:
        /* <DEDUP_REMOVED lines=17> */
.L_x_12527:
        /* <DEDUP_REMOVED lines=13> */
.L_x_12529:
[----:B------:R-:W-:Y:S05]  /*1ce20*/  BSYNC.RECONVERGENT B2 ;  /* 0x0000000000027941 */ /* 0x000fea0003800200 */
.L_x_12528:
        /* <DEDUP_REMOVED lines=58> */
[----:B------:R-:W-:Y:S02]  /*1d1d0*/  IMAD.MOV.U32 R152, RZ, RZ, R156 ;  /* 0x000000ffff987224 */ /* 0x000fe400078e009c */
[----:B------:R-:W-:Y:S01]  /*1d1e0*/  HFMA2 R156, -RZ, RZ, 0, 0 ;  /* 0x00000000ff9c7431 */ /* 0x000fe200000001ff */
[----:B------:R-:W-:-:S07]  /*1d1f0*/  LOP3.LUT R136, R153, R154, R157, 0x96, !PT ;  /* 0x0000009a99887212 */ /* 0x000fce00078e969d */
.L_x_12526:
[----:B------:R-:W-:Y:S05]  /*1d200*/  BSYNC.RECONVERGENT B1 ;  /* 0x0000000000017941 */ /* 0x000fea0003800200 */
.L_x_12525:
        /* <DEDUP_REMOVED lines=17> */
.L_x_12532:
        /* <DEDUP_REMOVED lines=13> */
.L_x_12534:
[----:B------:R-:W-:Y:S05]  /*1d3f0*/  BSYNC.RECONVERGENT B2 ;  /* 0x0000000000027941 */ /* 0x000fea0003800200 */
.L_x_12533:
        /* <DEDUP_REMOVED lines=61> */
.L_x_12531:
[----:B------:R-:W-:Y:S05]  /*1d7d0*/  BSYNC.RECONVERGENT B1 ;  /* 0x0000000000017941 */ /* 0x000fea0003800200 */
.L_x_12530:
        /* <DEDUP_REMOVED lines=37> */
.L_x_12494:
        /* <DEDUP_REMOVED lines=45> */
.L_x_12412:
[----:B------:R-:W-:Y:S05]  /*1dd00*/  BSYNC.RECONVERGENT B0 ;  /* 0x0000000000007941 */ /* 0x000fea0003800200 */
.L_x_12411:
        /* <DEDUP_REMOVED lines=102> */
.L_x_12554:
        /* <DEDUP_REMOVED lines=32> */
[----:B------:R-:W-:Y:S01]  /*1e570*/  F2FP.F16.F32.PACK_AB R156, R155, R156 ;  /* 0x0000009c9b9c723e */ /* 0x000fe200000000ff */
        /* <DEDUP_REMOVED lines=8> */
[----:B------:R-:W-:Y:S01]  /*1e600*/  F2FP.F16.F32.PACK_AB R157, R152, R157 ;  /* 0x0000009d989d723e */ /* 0x000fe200000000ff */
[----:B------:R-:W-:Y:S01]  /*1e610*/  FFMA.FTZ R152, R153, R12, R64 ;  /* 0x0000000c99987223 */ /* 0x000fe20000010040 */
[----:B------:R-:W-:Y:S01]  /*1e620*/  FFMA.FTZ R153, R159, R14, R66 ;  /* 0x0000000e9f997223 */ /* 0x000fe20000010042 */
[----:B------:R-:W-:Y:S01]  /*1e630*/  F2FP.F16.F32.PACK_AB R158, R171, R158 ;  /* 0x0000009eab9e723e */ /* 0x000fe200000000ff */
        /* <DEDUP_REMOVED lines=18> */
.L_x_12537:
[----:B------:R-:W-:Y:S05]  /*1e760*/  BSYNC.RECONVERGENT B0 ;  /* 0x0000000000007941 */ /* 0x000fea0003800200 */
.L_x_12536:
        /* <DEDUP_REMOVED lines=50> */
.L_x_12539:
[----:B------:R-:W-:Y:S05]  /*1ea90*/  BSYNC.RECONVERGENT B0 ;  /* 0x0000000000007941 */ /* 0x000fea0003800200 */
.L_x_12538:
        /* <DEDUP_REMOVED lines=30> */
[----:B0-----:R-:W-:-:S04]  /*1ec80*/  IMAD.WIDE.U32 R164, R149, 0x10, R164 ;  /* 0x0000001095a47825 */ /* 0x001fc800078e00a4 */
[----:B------:R-:W-:Y:S01]  /*1ec90*/  FFMA.FTZ R157, R159, R78, R98 ;  /* 0x0000004e9f9d7223 */ /* 0x000fe20000010062 */
[----:B------:R-:W-:Y:S01]  /*1eca0*/  FFMA.FTZ R155, R177, R74, R86 ;  /* 0x0000004ab19b7223 */ /* 0x000fe20000010056 */
[----:B------:R-:W-:Y:S01]  /*1ecb0*/  FFMA.FTZ R0, R174, R75, R87 ;  /* 0x0000004bae007223 */ /* 0x000fe20000010057 */
[----:B------:R-:W-:Y:S01]  /*1ecc0*/  FFMA.FTZ R173, R173, R80, R92 ;  /* 0x00000050adad7223 */ /* 0x000fe2000001005c */
[----:B-1----:R-:W-:-:S04]  /*1ecd0*/  IMAD.WIDE.U32 R166, R149, 0x10, R166 ;  /* 0x0000001095a67825 */ /* 0x002fc800078e00a6 */
[----:B------:R-:W-:Y:S01]  /*1ece0*/  FFMA.FTZ R159, R177, R82, R94 ;  /* 0x00000052b19f7223 */ /* 0x000fe2000001005e */
[----:B------:R-:W-:Y:S01]  /*1ecf0*/  FFMA.FTZ R174, R174, R83, R95 ;  /* 0x00000053aeae7223 */ /* 0x000fe2000001005f */
[----:B------:R-:W-:Y:S01]  /*1ed00*/  FFMA.FTZ R172, R172, R81, R93 ;  /* 0x00000051acac7223 */ /* 0x000fe2000001005d */
[----:B------:R-:W-:Y:S01]  /*1ed10*/  FFMA.FTZ R168, R168, R79, R99 ;  /* 0x0000004fa8a87223 */ /* 0x000fe20000010063 */
[----:B------:R-:W-:Y:S01]  /*1ed20*/  FFMA.FTZ R149, R158, R77, R97 ;  /* 0x0000004d9e957223 */ /* 0x000fe20000010061 */
[----:B------:R-:W-:Y:S02]  /*1ed30*/  F2FP.F16.F32.PACK_AB R154, R171, R154 ;  /* 0x0000009aab9a723e */ /* 0x000fe400000000ff */
[----:B------:R-:W-:Y:S02]  /*1ed40*/  F2FP.F16.F32.PACK_AB R155, R0, R155 ;  /* 0x0000009b009b723e */ /* 0x000fe400000000ff */
[----:B------:R-:W-:Y:S02]  /*1ed50*/  F2FP.F16.F32.PACK_AB R159, R174, R159 ;  /* 0x0000009fae9f723e */ /* 0x000fe400000000ff */
[----:B------:R-:W-:Y:S01]  /*1ed60*/  F2FP.F16.F32.PACK_AB R158, R172, R173 ;  /* 0x000000adac9e723e */ /* 0x000fe200000000ff */
[----:B------:R3:W-:Y:S01]  /*1ed70*/  STG.E.128 desc[UR6][R164.64], R152 ;  /* 0x00000098a4007986 */ /* 0x0007e2000c101d06 */
[----:B------:R-:W-:-:S02]  /*1ed80*/  F2FP.F16.F32.PACK_AB R157, R168, R157 ;  /* 0x0000009da89d723e */ /* 0x000fc400000000ff */
[----:B------:R-:W-:-:S05]  /*1ed90*/  F2FP.F16.F32.PACK_AB R156, R149, R156 ;  /* 0x0000009c959c723e */ /* 0x000fca00000000ff */
[----:B------:R3:W-:Y:S02]  /*1eda0*/  STG.E.128 desc[UR6][R166.64], R156 ;  /* 0x0000009ca6007986 */ /* 0x0007e4000c101d06 */
.L_x_12541:
[----:B------:R-:W-:Y:S05]  /*1edb0*/  BSYNC.RECONVERGENT B0 ;  /* 0x0000000000007941 */ /* 0x000fea0003800200 */
.L_x_12540:
[----:B0123--:R-:W0:Y:S02]  /*1edc0*/  LDC.64 R152, c[0x0][0x380] ;  /* 0x0000e000ff987b82 */ /* 0x00fe240000000a00 */
[----:B0-----:R-:W-:-:S04]  /*1edd0*/  LEA R135, R152, R135, 0x2 ;  /* 0x0000008798877211 */ /* 0x001fc800078e10ff */
[----:B------:R-:W-:-:S13]  /*1ede0*/  ISETP.GE.AND P0, PT, R135, R153, PT ;  /* 0x000000998700720c */ /* 0x000fda0003f06270 */
[----:B------:R-:W-:Y:S05]  /*1edf0*/  @!P0 BRA `(.L_x_12542) ;  /* 0xfffffe2800a88947 */ /* 0x000fea000383ffff */
[----:B------:R-:W-:Y:S05]  /*1ee00*/  EXIT ;  /* 0x000000000000794d */ /* 0x000fea0003800000 */
.L_x_12535:
        /* <DEDUP_REMOVED lines=8> */
.L_x_12544:
[----:B------:R-:W-:Y:S05]  /*1ee90*/  BSYNC B0 ;  /* 0x0000000000007941 */ /* 0x000fea0003800000 */
.L_x_12543:
        /* <DEDUP_REMOVED lines=9> */
.L_x_12545:
[----:B------:R-:W-:Y:S01]  /*1ef30*/  HFMA2 R166, -RZ, RZ, 0, 2.384185791015625e-07 ;  /* 0x00000004ffa67431 */ /* 0x000fe200000001ff */
[----:B------:R-:W-:-:S05]  /*1ef40*/  MOV R153, R159 ;  /* 0x0000009f00997202 */ /* 0x000fca0000000f00 */
[----:B------:R-:W-:-:S04]  /*1ef50*/  FADD.FTZ R156, R154, R153 ;  /* 0x000000999a9c7221 */ /* 0x000fc80000010000 */
[----:B------:R-:W-:-:S07]  /*1ef60*/  IMAD.MOV.U32 R165, RZ, RZ, R156 ;  /* 0x000000ffffa57224 */ /* 0x000fce00078e009c */
[----:B------:R-:W-:Y:S05]  /*1ef70*/  WARPSYNC.COLLECTIVE R164, `(.L_x_12546) ;  /* 0x00000000a4087348 */ /* 0x000fea0003c00000 */
[----:B------:R0:W1:Y:S02]  /*1ef80*/  SHFL.BFLY P4, R159, R165, R166, R167 ;  /* 0x0c0000a6a59f7389 */ /* 0x00006400000800a7 */
[----:B01----:R-:W-:Y:S05]  /*1ef90*/  ENDCOLLECTIVE ;  /* 0x000000000000791b */ /* 0x003fea0003800000 */
.L_x_12546:
        /* <DEDUP_REMOVED lines=8> */
.L_x_12547:
[----:B------:R-:W-:Y:S01]  /*1f020*/  HFMA2 R166, -RZ, RZ, 0, 9.5367431640625e-07 ;  /* 0x00000010ffa67431 */ /* 0x000fe200000001ff */
[----:B------:R-:W-:-:S05]  /*1f030*/  MOV R0, R159 ;  /* 0x0000009f00007202 */ /* 0x000fca0000000f00 */
[----:B------:R-:W-:-:S04]  /*1f040*/  FADD.FTZ R158, R157, R0 ;  /* 0x000000009d9e7221 */ /* 0x000fc80000010000 */
[----:B------:R-:W-:-:S07]  /*1f050*/  IMAD.MOV.U32 R165, RZ, RZ, R158 ;  /* 0x000000ffffa57224 */ /* 0x000fce00078e009e */
[----:B------:R-:W-:Y:S05]  /*1f060*/  WARPSYNC.COLLECTIVE R164, `(.L_x_12548) ;  /* 0x00000000a4087348 */ /* 0x000fea0003c00000 */
[----:B------:R0:W1:Y:S02]  /*1f070*/  SHFL.BFLY P4, R159, R165, R166, R167 ;  /* 0x0c0000a6a59f7389 */ /* 0x00006400000800a7 */
[----:B01----:R-:W-:Y:S05]  /*1f080*/  ENDCOLLECTIVE ;  /* 0x000000000000791b */ /* 0x003fea0003800000 */
.L_x_12548:
        /* <DEDUP_REMOVED lines=56> */
.L_x_12549:
[----:B------:R-:W-:Y:S02]  /*1f410*/  IMAD.MOV.U32 R166, RZ, RZ, 0x2 ;  /* 0x00000002ffa67424 */ /* 0x000fe400078e00ff */
[----:B------:R-:W-:-:S04]  /*1f420*/  IMAD.MOV.U32 R155, RZ, RZ, R159 ;  /* 0x000000ffff9b7224 */ /* 0x000fc800078e009f */
[----:B------:R-:W-:-:S05]  /*1f430*/  FADD.FTZ R155, R0, R155 ;  /* 0x0000009b009b7221 */ /* 0x000fca0000010000 */
[----:B------:R-:W-:-:S07]  /*1f440*/  MOV R165, R155 ;  /* 0x0000009b00a57202 */ /* 0x000fce0000000f00 */
[----:B------:R-:W-:Y:S05]  /*1f450*/  WARPSYNC.COLLECTIVE R164, `(.L_x_12550) ;  /* 0x00000000a4087348 */ /* 0x000fea0003c00000 */
[----:B------:R0:W1:Y:S02]  /*1f460*/  SHFL.BFLY P4, R159, R165, R166, R167 ;  /* 0x0c0000a6a59f7389 */ /* 0x00006400000800a7 */
[----:B01----:R-:W-:Y:S05]  /*1f470*/  ENDCOLLECTIVE ;  /* 0x000000000000791b */ /* 0x003fea0003800000 */
.L_x_12550:
[----:B------:R-:W-:Y:S01]  /*1f480*/  HFMA2 R166, -RZ, RZ, 0, 2.384185791015625e-07 ;  /* 0x00000004ffa67431 */ /* 0x000fe200000001ff */
[----:B------:R-:W-:-:S05]  /*1f490*/  MOV R154, R159 ;  /* 0x0000009f009a7202 */ /* 0x000fca0000000f00 */
[----:B------:R-:W-:-:S04]  /*1f4a0*/  FADD.FTZ R154, R155, R154 ;  /* 0x0000009a9b9a7221 */ /* 0x000fc80000010000 */
[----:B------:R-:W-:-:S07]  /*1f4b0*/  IMAD.MOV.U32 R165, RZ, RZ, R154 ;  /* 0x000000ffffa57224 */ /* 0x000fce00078e009a */
[----:B------:R-:W-:Y:S05]  /*1f4c0*/  WARPSYNC.COLLECTIVE R164, `(.L_x_12551) ;  /* 0x00000000a4087348 */ /* 0x000fea0003c00000 */
[----:B------:R0:W1:Y:S02]  /*1f4d0*/  SHFL.BFLY P4, R159, R165, R166, R167 ;  /* 0x0c0000a6a59f7389 */ /* 0x00006400000800a7 */
[----:B01----:R-:W-:Y:S05]  /*1f4e0*/  ENDCOLLECTIVE ;  /* 0x000000000000791b */ /* 0x003fea0003800000 */
.L_x_12551:
[----:B------:R-:W-:Y:S02]  /*1f4f0*/  IMAD.MOV.U32 R166, RZ, RZ, 0x8 ;  /* 0x00000008ffa67424 */ /* 0x000fe400078e00ff */
[----:B------:R-:W-:-:S04]  /*1f500*/  IMAD.MOV.U32 R157, RZ, RZ, R159 ;  /* 0x000000ffff9d7224 */ /* 0x000fc800078e009f */
[----:B------:R-:W-:-:S05]  /*1f510*/  FADD.FTZ R157, R154, R157 ;  /* 0x0000009d9a9d7221 */ /* 0x000fca0000010000 */
[----:B------:R-:W-:-:S07]  /*1f520*/  MOV R165, R157 ;  /* 0x0000009d00a57202 */ /* 0x000fce0000000f00 */
[----:B------:R-:W-:Y:S05]  /*1f530*/  WARPSYNC.COLLECTIVE R164, `(.L_x_12552) ;  /* 0x00000000a4087348 */ /* 0x000fea0003c00000 */
[----:B------:R0:W1:Y:S02]  /*1f540*/  SHFL.BFLY P4, R159, R165, R166, R167 ;  /* 0x0c0000a6a59f7389 */ /* 0x00006400000800a7 */
[----:B01----:R-:W-:Y:S05]  /*1f550*/  ENDCOLLECTIVE ;  /* 0x000000000000791b */ /* 0x003fea0003800000 */
.L_x_12552:
[----:B------:R-:W-:Y:S01]  /*1f560*/  HFMA2 R166, -RZ, RZ, 0, 9.5367431640625e-07 ;  /* 0x00000010ffa67431 */ /* 0x000fe200000001ff */
[----:B------:R-:W-:-:S05]  /*1f570*/  MOV R156, R159 ;  /* 0x0000009f009c7202 */ /* 0x000fca0000000f00 */
[----:B------:R-:W-:-:S04]  /*1f580*/  FADD.FTZ R156, R157, R156 ;  /* 0x0000009c9d9c7221 */ /* 0x000fc80000010000 */
[----:B------:R-:W-:-:S07]  /*1f590*/  IMAD.MOV.U32 R165, RZ, RZ, R156 ;  /* 0x000000ffffa57224 */ /* 0x000fce00078e009c */
[----:B------:R-:W-:Y:S05]  /*1f5a0*/  WARPSYNC.COLLECTIVE R164, `(.L_x_12553) ;  /* 0x00000000a4087348 */ /* 0x000fea0003c00000 */
[----:B------:R0:W1:Y:S02]  /*1f5b0*/  SHFL.BFLY P4, R159, R165, R166, R167 ;  /* 0x0c0000a6a59f7389 */ /* 0x00006400000800a7 */
[----:B01----:R-:W-:Y:S05]  /*1f5c0*/  ENDCOLLECTIVE ;  /* 0x000000000000791b */ /* 0x003fea0003800000 */
.L_x_12553:
[----:B------:R-:W-:Y:S05]  /*1f5d0*/  BRA `(.L_x_12554) ;  /* 0xffffffec00647947 */ /* 0x000fea000383ffff */
.L_x_12555:
        /* <DEDUP_REMOVED lines=10> */
.L_x_17405:


//--------------------- .text._ZN10layer_norm31ln_parallel_residual_fwd_kernelINS_13Kernel_traitsIf6__halffS2_fjLj768ELj1ELj4ELj1ELj16ENS_18Kernel_traits_baseILj768EfS2_fS2_fjLj128EEEEELb1ELb0ELb1EEEvNS_9FwdParamsE --------------------------
	.section	.text._ZN10layer_norm31ln_parallel_residual_fwd_kernelINS_13Kernel_traitsIf6__halffS2_fjLj768ELj1ELj4ELj1ELj16ENS_18Kernel_traits_baseILj768EfS2_fS2_fjLj128EEEEELb1ELb0ELb1EEEvNS_9FwdParamsE,"ax",@progbits
	.align	128
        .global         _ZN10layer_norm31ln_parallel_residual_fwd_kernelINS_13Kernel_traitsIf6__halffS2_fjLj768ELj1ELj4ELj1ELj16ENS_18Kernel_traits_baseILj768EfS2_fS2_fjLj128EEEEELb1ELb0ELb1EEEvNS_9FwdParamsE
        .type           _ZN10layer_norm31ln_parallel_residual_fwd_kernelINS_13Kernel_traitsIf6__halffS2_fjLj768ELj1ELj4ELj1ELj16ENS_18Kernel_traits_baseILj768EfS2_fS2_fjLj128EEEEELb1ELb0ELb1EEEvNS_9FwdParamsE,@function
        .size           _ZN10layer_norm31ln_parallel_residual_fwd_kernelINS_13Kernel_traitsIf6__halffS2_fjLj768ELj1ELj4ELj1ELj16ENS_18Kernel_traits_baseILj768EfS2_fS2_fjLj128EEEEELb1ELb0ELb1EEEvNS_9FwdParamsE,(.L_x_17406 - _ZN10layer_norm31ln_parallel_residual_fwd_kernelINS_13Kernel_traitsIf6__halffS2_fjLj768ELj1ELj4ELj1ELj16ENS_18Kernel_traits_baseILj768EfS2_fS2_fjLj128EEEEELb1ELb0ELb1EEEvNS_9FwdParamsE)
        .other          _ZN10layer_norm31ln_parallel_residual_fwd_kernelINS_13Kernel_traitsIf6__halffS2_fjLj768ELj1ELj4ELj1ELj16ENS_18Kernel_traits_baseILj768EfS2_fS2_fjLj128EEEEELb1ELb0ELb1EEEvNS_9FwdParamsE,@"STO_CUDA_ENTRY STV_DEFAULT"
_ZN10layer_norm31ln_parallel_residual_fwd_kernelINS_13Kernel_traitsIf6__halffS2_fjLj768ELj1ELj4ELj1ELj16ENS_18Kernel_traits_baseILj768EfS2_fS2_fjLj128EEEEELb1ELb0ELb1EEEvNS_9FwdParamsE:
.text._ZN10layer_norm31ln_parallel_residual_fwd_kernelINS_13Kernel_traitsIf6__halffS2_fjLj768ELj1ELj4ELj1ELj16ENS_18Kernel_traits_baseILj768EfS2_fS2_fjLj128EEEEELb1ELb0ELb1EEEvNS_9FwdParamsE:
        /* <DEDUP_REMOVED lines=78> */
[----:B------:R-:W5:Y:S04]  /*04e0*/  LDG.E.128 R64, desc[UR6][R4.64+0x400] ;  /* 0x0004000604407981 */ /* 0x000f68000c1e1d00 */
        /* <DEDUP_REMOVED lines=10> */
[----:B0-----:R-:W-:Y:S01]  /*0590*/  CS2R R6, SRZ ;  /* 0x0000000000067805 */ /* 0x001fe2000001ff00 */
[----:B------:R-:W-:Y:S06]  /*05a0*/  BRA `(.L_x_12558) ;  /* 0x0000000400887947 */ /* 0x000fec0003800000 */
.L_x_12557:
        /* <DEDUP_REMOVED lines=25> */
.L_x_12556:
        /* <DEDUP_REMOVED lines=37> */
.L_x_12559:
        /* <DEDUP_REMOVED lines=12> */
[----:B------:R-:W5:Y:S01]  /*0a50*/  LDG.E.128 R68, desc[UR6][R4.64+0x10] ;  /* 0x0000100604447981 */ /* 0x000f62000c1e1d00 */
[----:B------:R-:W-:Y:S02]  /*0a60*/  CS2R R14, SRZ ;  /* 0x00000000000e7805 */ /* 0x000fe4000001ff00 */
[----:B------:R-:W-:Y:S02]  /*0a70*/  CS2R R12, SRZ ;  /* 0x00000000000c7805 */ /* 0x000fe4000001ff00 */
[----:B------:R-:W-:Y:S01]  /*0a80*/  CS2R R10, SRZ ;  /* 0x00000000000a7805 */ /* 0x000fe2000001ff00 */
[----:B------:R-:W5:Y:S01]  /*0a90*/  LDG.E.128 R64, desc[UR6][R4.64+0x400] ;  /* 0x0004000604407981 */ /* 0x000f62000c1e1d00 */
[----:B--2---:R-:W-:-:S03]  /*0aa0*/  IMAD.WIDE.U32 R8, R133, 0x20, R8 ;  /* 0x0000002085087825 */ /* 0x004fc600078e0008 */
        /* <DEDUP_REMOVED lines=18> */
.L_x_12558:
[----:B------:R-:W1:Y:S02]  /*0bd0*/  LDCU UR4, c[0x0][0x384] ;  /* 0x00007080ff0477ac */ /* 0x000e640008000800 */
[----:B-1----:R-:W-:-:S13]  /*0be0*/  ISETP.GE.AND P0, PT, R147, UR4, PT ;  /* 0x0000000493007c0c */ /* 0x002fda000bf06270 */
[----:B------:R-:W-:Y:S05]  /*0bf0*/  @P0 EXIT ;  /* 0x000000000000094d */ /* 0x000fea0003800000 */
[----:B------:R-:W-:Y:S01]  /*0c00*/  IMAD.HI.U32 R0, R132, -0x326172a9, RZ ;  /* 0xcd9e8d5784007827 */ /* 0x000fe200078e00ff */
[----:B------:R-:W1:Y:S03]  /*0c10*/  LDCU.64 UR4, c[0x0][0x398] ;  /* 0x00007300ff0477ac */ /* 0x000e660008000a00 */
[----:B------:R-:W-:Y:S01]  /*0c20*/  HFMA2 R139, -RZ, RZ, 0, 0 ;  /* 0x00000000ff8b7431 */ /* 0x000fe200000001ff */
[----:B------:R-:W-:Y:S01]  /*0c30*/  LOP3.LUT R160, R160, 0x3, RZ, 0xc0, !PT ;  /* 0x00000003a0a07812 */ /* 0x000fe200078ec0ff */
[C---:B0---4-:R-:W-:Y:S01]  /*0c40*/  IMAD.HI.U32 R101, R174.reuse, -0x2daee0ad, RZ ;  /* 0xd2511f53ae657827 */ /* 0x051fe200078e00ff */
        /* <DEDUP_REMOVED lines=9> */
[----:B------:R-:W3:Y:S04]  /*0ce0*/  LDCU.U8 UR10, c[0x0][0x410] ;  /* 0x00008200ff0a77ac */ /* 0x000ee80008000000 */
[----:B------:R-:W-:Y:S01]  /*0cf0*/  LOP3.LUT R100, R104, R103, R100, 0x96, !PT ;  /* 0x0000006768647212 */ /* 0x000fe200078e9664 */
[----:B------:R-:W-:Y:S01]  /*0d00*/  IMAD R104, R101, -0x326172a9, RZ ;  /* 0xcd9e8d5765687824 */ /* 0x000fe200078e02ff */
[----:B-1----:R-:W-:Y:S01]  /*0d10*/  UISETP.NE.U32.AND UP0, UPT, UR4, URZ, UPT ;  /* 0x000000ff0400728c */ /* 0x002fe2000bf05070 */
[----:B------:R-:W-:Y:S01]  /*0d20*/  IMAD R103, R0, -0x2daee0ad, RZ ;  /* 0xd2511f5300677824 */ /* 0x000fe200078e02ff */
[----:B------:R-:W1:Y:S01]  /*0d30*/  LDCU UR4, c[0x0][0x388] ;  /* 0x00007100ff0477ac */ /* 0x000e620008000800 */
[----:B------:R-:W-:Y:S01]  /*0d40*/  IMAD.HI.U32 R101, R102, -0x326172a9, RZ ;  /* 0xcd9e8d5766657827 */ /* 0x000fe200078e00ff */
[----:B------:R-:W-:-:S03]  /*0d50*/  UISETP.NE.AND.EX UP0, UPT, UR5, URZ, UPT, UP0 ;  /* 0x000000ff0500728c */ /* 0x000fc6000bf05300 */
[C---:B------:R-:W-:Y:S01]  /*0d60*/  IMAD.HI.U32 R0, R100.reuse, -0x2daee0ad, RZ ;  /* 0xd2511f5364007827 */ /* 0x040fe200078e00ff */
[----:B------:R-:W-:Y:S01]  /*0d70*/  LOP3.LUT R101, R107, R104, R101, 0x96, !PT ;  /* 0x000000686b657212 */ /* 0x000fe200078e9665 */
[----:B------:R-:W4:Y:S02]  /*0d80*/  LDCU UR5, c[0x0][0x448] ;  /* 0x00008900ff0577ac */ /* 0x000f240008000800 */
        /* <DEDUP_REMOVED lines=49> */
.L_x_12930:
        /* <DEDUP_REMOVED lines=47> */
.L_x_12563:
        /* <DEDUP_REMOVED lines=13> */
.L_x_12565:
[----:B------:R-:W-:Y:S05]  /*1460*/  BSYNC.RECONVERGENT B1 ;  /* 0x0000000000017941 */ /* 0x000fea0003800200 */
.L_x_12564:
        /* <DEDUP_REMOVED lines=49> */
.L_x_12562:
[----:B------:R-:W-:Y:S05]  /*1780*/  BSYNC.RECONVERGENT B0 ;  /* 0x0000000000007941 */ /* 0x000fea0003800200 */
.L_x_12561:
[----:B------:R-:W-:Y:S01]  /*1790*/  I2FP.F32.U32 R109, R108 ;  /* 0x0000006c006d7245 */ /* 0x000fe20000201000 */
[----:B------:R-:W-:Y:S01]  /*17a0*/  IMAD.U32 R171, RZ, RZ, UR11 ;  /* 0x0000000bffab7e24 */ /* 0x000fe2000f8e00ff */
[----:B------:R-:W-:Y:S01]  /*17b0*/  ISETP.NE.AND P0, PT, R110, 0x1, PT ;  /* 0x000000016e00780c */ /* 0x000fe20003f05270 */
[----:B------:R-:W-:Y:S01]  /*17c0*/  BSSY.RECONVERGENT B0, `(.L_x_12566) ;  /* 0x0000051000007945 */ /* 0x000fe20003800200 */
[----:B------:R-:W-:Y:S01]  /*17d0*/  LOP3.LUT R176, R176, 0xfffffff7, RZ, 0xc0, !PT ;  /* 0xfffffff7b0b07812 */ /* 0x000fe200078ec0ff */
[----:B------:R-:W-:Y:S01]  /*17e0*/  FFMA.FTZ R108, R109, R170, 1.1641532182693481445e-10 ;  /* 0x2f0000006d6c7423 */ /* 0x000fe200000100aa */
[----:B------:R-:W-:Y:S02]  /*17f0*/  HFMA2 R119, -RZ, RZ, 0, 1.1920928955078125e-07 ;  /* 0x00000002ff777431 */ /* 0x000fe400000001ff */
[----:B-----5:R-:W-:Y:S02]  /*1800*/  HADD2.F32 R109, -RZ, R112.H0_H0 ;  /* 0x20000070ff6d7230 */ /* 0x020fe40000004100 */
        /* <DEDUP_REMOVED lines=12> */
.L_x_12568:
        /* <DEDUP_REMOVED lines=13> */
.L_x_12570:
[----:B------:R-:W-:Y:S05]  /*19a0*/  BSYNC.RECONVERGENT B1 ;  /* 0x0000000000017941 */ /* 0x000fea0003800200 */
.L_x_12569:
        /* <DEDUP_REMOVED lines=47> */
[----:B------:R-:W-:Y:S02]  /*1ca0*/  IMAD.MOV.U32 R138, RZ, RZ, R122 ;  /* 0x000000ffff8a7224 */ /* 0x000fe400078e007a */
[----:B------:R-:W-:Y:S01]  /*1cb0*/  IMAD.MOV.U32 R118, RZ, RZ, R120 ;  /* 0x000000ffff767224 */ /* 0x000fe200078e0078 */
[----:B------:R-:W-:-:S07]  /*1cc0*/  LOP3.LUT R136, R111, R136, R121, 0x96, !PT ;  /* 0x000000886f887212 */ /* 0x000fce00078e9679 */
.L_x_12567:
[----:B------:R-:W-:Y:S05]  /*1cd0*/  BSYNC.RECONVERGENT B0 ;  /* 0x0000000000007941 */ /* 0x000fea0003800200 */
.L_x_12566:
        /* <DEDUP_REMOVED lines=19> */
.L_x_12573:
        /* <DEDUP_REMOVED lines=13> */
.L_x_12575:
[----:B------:R-:W-:Y:S05]  /*1ee0*/  BSYNC.RECONVERGENT B1 ;  /* 0x0000000000017941 */ /* 0x000fea0003800200 */
.L_x_12574:
[----:B------:R-:W-:Y:S01]  /*1ef0*/  IMAD.WIDE.U32 R122, R132, -0x326172a9, RZ ;  /* 0xcd9e8d57847a7825 */ /* 0x000fe200078e00ff */
[----:B------:R-:W-:Y:S02]  /*1f00*/  LOP3.LUT R128, R139, R121, R3, 0x96, !PT ;  /* 0x000000798b807212 */ /* 0x000fe400078e9603 */
[----:B------:R-:W-:Y:S01]  /*1f10*/  MOV R108, R118 ;  /* 0x00000076006c7202 */ /* 0x000fe20000000f00 */
        /* <DEDUP_REMOVED lines=46> */
[----:B------:R-:W-:-:S07]  /*2200*/  IMAD.MOV.U32 R118, RZ, RZ, R122 ;  /* 0x000000ffff767224 */ /* 0x000fce00078e007a */
.L_x_12572:
[----:B------:R-:W-:Y:S05]  /*2210*/  BSYNC.RECONVERGENT B0 ;  /* 0x0000000000007941 */ /* 0x000fea0003800200 */
.L_x_12571:
[----:B------:R-:W-:Y:S01]  /*2220*/  I2FP.F32.U32 R119, R108 ;  /* 0x0000006c00777245 */ /* 0x000fe20000201000 */
[----:B------:R-:W-:Y:S01]  /*2230*/  BSSY.RECONVERGENT B0, `(.L_x_12576) ;  /* 0x0000052000007945 */ /* 0x000fe20003800200 */
[----:B------:R-:W-:Y:S01]  /*2240*/  ISETP.NE.AND P0, PT, R110, 0x1, PT ;  /* 0x000000016e00780c */ /* 0x000fe20003f05270 */
[----:B------:R-:W-:Y:S01]  /*2250*/  HFMA2 R112, -RZ, RZ, 0, 1.1920928955078125e-07 ;  /* 0x00000002ff707431 */ /* 0x000fe200000001ff */
[----:B------:R-:W-:Y:S01]  /*2260*/  LOP3.LUT R176, R176, 0xfffffffd, RZ, 0xc0, !PT ;  /* 0xfffffffdb0b07812 */ /* 0x000fe200078ec0ff */
[----:B------:R-:W-:Y:S01]  /*2270*/  FFMA.FTZ R108, R119, R170, 1.1641532182693481445e-10 ;  /* 0x2f000000776c7423 */ /* 0x000fe200000100aa */
[----:B------:R-:W-:-:S04]  /*2280*/  HADD2.F32 R119, -RZ, R113.H0_H0 ;  /* 0x20000071ff777230 */ /* 0x000fc80000004100 */
        /* <DEDUP_REMOVED lines=12> */
.L_x_12578:
        /* <DEDUP_REMOVED lines=13> */
.L_x_12580:
[----:B------:R-:W-:Y:S05]  /*2420*/  BSYNC.RECONVERGENT B1 ;  /* 0x0000000000017941 */ /* 0x000fea0003800200 */
.L_x_12579:
        /* <DEDUP_REMOVED lines=50> */
.L_x_12577:
[----:B------:R-:W-:Y:S05]  /*2750*/  BSYNC.RECONVERGENT B0 ;  /* 0x0000000000007941 */ /* 0x000fea0003800200 */
.L_x_12576:
        /* <DEDUP_REMOVED lines=17> */
.L_x_12583:
        /* <DEDUP_REMOVED lines=13> */
.L_x_12585:
[----:B------:R-:W-:Y:S05]  /*2940*/  BSYNC.RECONVERGENT B1 ;  /* 0x0000000000017941 */ /* 0x000fea0003800200 */
.L_x_12584:
        /* <DEDUP_REMOVED lines=50> */
.L_x_12582:
[----:B------:R-:W-:Y:S05]  /*2c70*/  BSYNC.RECONVERGENT B0 ;  /* 0x0000000000007941 */ /* 0x000fea0003800200 */
.L_x_12581:
[----:B------:R-:W-:Y:S01]  /*2c80*/  ISETP.NE.AND P0, PT, R110, 0x1, PT ;  /* 0x000000016e00780c */ /* 0x000fe20003f05270 */
[----:B------:R-:W-:Y:S01]  /*2c90*/  BSSY.RECONVERGENT B0, `(.L_x_12586) ;  /* 0x0000050000007945 */ /* 0x000fe20003800200 */
[----:B------:R-:W-:Y:S01]  /*2ca0*/  I2FP.F32.U32 R121, R108 ;  /* 0x0000006c00797245 */ /* 0x000fe20000201000 */
[----:B------:R-:W-:-:S04]  /*2cb0*/  HFMA2 R112, -RZ, RZ, 0, 1.1920928955078125e-07 ;  /* 0x00000002ff707431 */ /* 0x000fc800000001ff */
[----:B------:R-:W-:Y:S01]  /*2cc0*/  FFMA.FTZ R108, R121, R170, 1.1641532182693481445e-10 ;  /* 0x2f000000796c7423 */ /* 0x000fe200000100aa */
[----:B------:R-:W-:-:S04]  /*2cd0*/  HADD2.F32 R121, -RZ, R114.H0_H0 ;  /* 0x20000072ff797230 */ /* 0x000fc80000004100 */
        /* <DEDUP_REMOVED lines=11> */
.L_x_12588:
        /* <DEDUP_REMOVED lines=13> */
.L_x_12590:
[----:B------:R-:W-:Y:S05]  /*2e60*/  BSYNC.RECONVERGENT B1 ;  /* 0x0000000000017941 */ /* 0x000fea0003800200 */
.L_x_12589:
        /* <DEDUP_REMOVED lines=50> */
.L_x_12587:
[----:B------:R-:W-:Y:S05]  /*3190*/  BSYNC.RECONVERGENT B0 ;  /* 0x0000000000007941 */ /* 0x000fea0003800200 */
.L_x_12586:
[----:B------:R-:W-:Y:S01]  /*31a0*/  ISETP.NE.AND P4, PT, R112, 0x1, PT ;  /* 0x000000017000780c */ /* 0x000fe20003f85270 */
[----:B------:R-:W-:Y:S01]  /*31b0*/  BSSY.RECONVERGENT B0, `(.L_x_12591) ;  /* 0x0000050000007945 */ /* 0x000fe20003800200 */
[----:B------:R-:W-:-:S05]  /*31c0*/  I2FP.F32.U32 R123, R108 ;  /* 0x0000006c007b7245 */ /* 0x000fca0000201000 */
[----:B------:R-:W-:Y:S01]  /*31d0*/  FFMA.FTZ R108, R123, R170, 1.1641532182693481445e-10 ;  /* 0x2f0000007b6c7423 */ /* 0x000fe200000100aa */
[----:B------:R-:W-:Y:S02]  /*31e0*/  HADD2.F32 R123, -RZ, R114.H1_H1 ;  /* 0x30000072ff7b7230 */ /* 0x000fe40000004100 */
[----:B------:R-:W-:Y:S02]  /*31f0*/  HFMA2 R114, -RZ, RZ, 0, 1.1920928955078125e-07 ;  /* 0x00000002ff727431 */ /* 0x000fe400000001ff */
        /* <DEDUP_REMOVED lines=11> */
.L_x_12593:
        /* <DEDUP_REMOVED lines=13> */
.L_x_12595:
[----:B------:R-:W-:Y:S05]  /*3380*/  BSYNC.RECONVERGENT B1 ;  /* 0x0000000000017941 */ /* 0x000fea0003800200 */
.L_x_12594:
        /* <DEDUP_REMOVED lines=50> */
.L_x_12592:
[----:B------:R-:W-:Y:S05]  /*36b0*/  BSYNC.RECONVERGENT B0 ;  /* 0x0000000000007941 */ /* 0x000fea0003800200 */
.L_x_12591:
        /* <DEDUP_REMOVED lines=17> */
.L_x_12598:
        /* <DEDUP_REMOVED lines=13> */
.L_x_12600:
[----:B------:R-:W-:Y:S05]  /*38a0*/  BSYNC.RECONVERGENT B1 ;  /* 0x0000000000017941 */ /* 0x000fea0003800200 */
.L_x_12599:
        /* <DEDUP_REMOVED lines=50> */
.L_x_12597:
[----:B------:R-:W-:Y:S05]  /*3bd0*/  BSYNC.RECONVERGENT B0 ;  /* 0x0000000000007941 */ /* 0x000fea0003800200 */
.L_x_12596:
[----:B------:R-:W-:Y:S01]  /*3be0*/  MOV R172, UR12 ;  /* 0x0000000c00ac7c02 */ /* 0x000fe20008000f00 */
[----:B------:R-:W-:Y:S01]  /*3bf0*/  HADD2.F32 R129, -RZ, R115.H1_H1 ;  /* 0x30000073ff817230 */ /* 0x000fe20000004100 */
[----:B------:R-:W-:Y:S02]  /*3c00*/  P2R R126, PR, RZ, 0x2 ;  /* 0x00000002ff7e7803 */ /* 0x000fe40000000000 */
        /* <DEDUP_REMOVED lines=12> */
[-C--:B------:R-:W-:Y:S01]  /*3cd0*/  FMUL.FTZ R123, R123, R172.reuse ;  /* 0x000000ac7b7b7220 */ /* 0x080fe20000410000 */
[----:B------:R-:W-:Y:S01]  /*3ce0*/  LOP3.LUT P6, RZ, R176, 0x4, RZ, 0xc0, !PT ;  /* 0x00000004b0ff7812 */ /* 0x000fe200078cc0ff */
[-C--:B------:R-:W-:Y:S01]  /*3cf0*/  FMUL.FTZ R121, R121, R172.reuse ;  /* 0x000000ac79797220 */ /* 0x080fe20000410000 */
[----:B------:R-:W-:Y:S01]  /*3d00*/  FMUL.FTZ R129, R129, R172 ;  /* 0x000000ac81817220 */ /* 0x000fe20000410000 */
[----:B------:R-:W-:-:S02]  /*3d10*/  FSEL R108, R120, RZ, P5 ;  /* 0x000000ff786c7208 */ /* 0x000fc40002800000 */
        /* <DEDUP_REMOVED lines=16> */
.L_x_12560:
[----:B------:R-:W-:Y:S01]  /*3e20*/  ISETP.NE.AND P0, PT, R160, 0x1, PT ;  /* 0x00000001a000780c */ /* 0x000fe20003f05270 */
[----:B------:R-:W-:Y:S01]  /*3e30*/  BSSY.RECONVERGENT B0, `(.L_x_12602) ;  /* 0x000004f000007945 */ /* 0x000fe20003800200 */
[C---:B------:R-:W-:Y:S01]  /*3e40*/  VIADD R119, R2.reuse, 0xb54cda56 ;  /* 0xb54cda5602777836 */ /* 0x040fe20000000000 */
[C---:B------:R-:W-:Y:S01]  /*3e50*/  IADD3 R121, PT, PT, R3.reuse, -0x126145ec, RZ ;  /* 0xed9eba1403797810 */ /* 0x040fe20007ffe0ff */
[C---:B------:R-:W-:Y:S01]  /*3e60*/  VIADD R120, R3.reuse, 0xdb3d7428 ;  /* 0xdb3d742803787836 */ /* 0x040fe20000000000 */
[C---:B------:R-:W-:Y:S01]  /*3e70*/  IADD3 R126, PT, PT, R3.reuse, -0x695add53, RZ ;  /* 0x96a522ad037e7810 */ /* 0x040fe20007ffe0ff */
[C---:B------:R-:W-:Y:S01]  /*3e80*/  VIADD R122, R2.reuse, 0x78dde6e4 ;  /* 0x78dde6e4027a7836 */ /* 0x040fe20000000000 */
[----:B------:R-:W-:Y:S01]  /*3e90*/  MOV R108, R138 ;  /* 0x0000008a006c7202 */ /* 0x000fe20000000f00 */
[----:B------:R-:W-:Y:S02]  /*3ea0*/  VIADD R123, R3, 0xbb67ae85 ;  /* 0xbb67ae85037b7836 */ /* 0x000fe40000000000 */
[----:B------:R-:W-:-:S02]  /*3eb0*/  VIADD R127, R2, 0x5384540f ;  /* 0x5384540f027f7836 */ /* 0x000fc40000000000 */
[----:B------:R-:W-:Y:S02]  /*3ec0*/  IMAD.MOV.U32 R110, RZ, RZ, 0x2 ;  /* 0x00000002ff6e7424 */ /* 0x000fe400078e00ff */
[----:B------:R-:W-:Y:S01]  /*3ed0*/  IMAD.MOV.U32 R118, RZ, RZ, R154 ;  /* 0x000000ffff767224 */ /* 0x000fe200078e009a */
[----:B------:R-:W-:Y:S06]  /*3ee0*/  @!P0 BRA `(.L_x_12603) ;  /* 0x00000004000c8947 */ /* 0x000fec0003800000 */
        /* <DEDUP_REMOVED lines=10> */
.L_x_12604:
        /* <DEDUP_REMOVED lines=13> */
.L_x_12606:
[----:B------:R-:W-:Y:S05]  /*4060*/  BSYNC.RECONVERGENT B1 ;  /* 0x0000000000017941 */ /* 0x000fea0003800200 */
.L_x_12605:
        /* <DEDUP_REMOVED lines=43> */
.L_x_12603:
[----:B------:R-:W-:Y:S05]  /*4320*/  BSYNC.RECONVERGENT B0 ;  /* 0x0000000000007941 */ /* 0x000fea0003800200 */
.L_x_12602:
[----:B------:R-:W-:Y:S01]  /*4330*/  I2FP.F32.U32 R109, R108 ;  /* 0x0000006c006d7245 */ /* 0x000fe20000201000 */
[----:B------:R-:W-:Y:S01]  /*4340*/  IMAD.U32 R171, RZ, RZ, UR11 ;  /* 0x0000000bffab7e24 */ /* 0x000fe2000f8e00ff */
[----:B------:R-:W-:Y:S01]  /*4350*/  ISETP.NE.AND P0, PT, R110, 0x1, PT ;  /* 0x000000016e00780c */ /* 0x000fe20003f05270 */
[----:B------:R-:W-:Y:S01]  /*4360*/  IMAD.U32 R172, RZ, RZ, UR12 ;  /* 0x0000000cffac7e24 */ /* 0x000fe2000f8e00ff */
[----:B------:R-:W-:Y:S01]  /*4370*/  LOP3.LUT R176, R176, 0xfffffff7, RZ, 0xc0, !PT ;  /* 0xfffffff7b0b07812 */ /* 0x000fe200078ec0ff */
[----:B------:R-:W-:Y:S01]  /*4380*/  FFMA.FTZ R108, R109, R170, 1.1641532182693481445e-10 ;  /* 0x2f0000006d6c7423 */ /* 0x000fe200000100aa */
[----:B-----5:R-:W-:Y:S01]  /*4390*/  HADD2.F32 R109, -RZ, R112.H0_H0 ;  /* 0x20000070ff6d7230 */ /* 0x020fe20000004100 */
[----:B------:R-:W-:Y:S01]  /*43a0*/  BSSY.RECONVERGENT B0, `(.L_x_12607) ;  /* 0x0000048000007945 */ /* 0x000fe20003800200 */
[----:B------:R-:W-:Y:S02]  /*43b0*/  MOV R128, 0x2 ;  /* 0x0000000200807802 */ /* 0x000fe40000000f00 */
[----:B------:R-:W-:Y:S01]  /*43c0*/  FSETP.LE.FTZ.AND P3, PT, R108, R171, PT ;  /* 0x000000ab6c00720b */ /* 0x000fe20003f73000 */
[----:B------:R-:W-:-:S02]  /*43d0*/  IMAD.MOV.U32 R108, RZ, RZ, R138 ;  /* 0x000000ffff6c7224 */ /* 0x000fc400078e008a */
        /* <DEDUP_REMOVED lines=11> */
.L_x_12609:
        /* <DEDUP_REMOVED lines=13> */
.L_x_12611:
[----:B------:R-:W-:Y:S05]  /*4560*/  BSYNC.RECONVERGENT B1 ;  /* 0x0000000000017941 */ /* 0x000fea0003800200 */
.L_x_12610:
        /* <DEDUP_REMOVED lines=43> */
.L_x_12608:
[----:B------:R-:W-:Y:S05]  /*4820*/  BSYNC.RECONVERGENT B0 ;  /* 0x0000000000007941 */ /* 0x000fea0003800200 */
.L_x_12607:
        /* <DEDUP_REMOVED lines=23> */
.L_x_12614:
        /* <DEDUP_REMOVED lines=13> */
.L_x_12616:
[----:B------:R-:W-:Y:S05]  /*4a70*/  BSYNC.RECONVERGENT B1 ;  /* 0x0000000000017941 */ /* 0x000fea0003800200 */
.L_x_12615:
        /* <DEDUP_REMOVED lines=39> */
[----:B------:R-:W-:Y:S02]  /*4cf0*/  MOV R138, R136 ;  /* 0x00000088008a7202 */ /* 0x000fe40000000f00 */
[----:B------:R-:W-:Y:S01]  /*4d00*/  LOP3.LUT R137, R167, R128, R137, 0x96, !PT ;  /* 0x00000080a7897212 */ /* 0x000fe200078e9689 */
[----:B------:R-:W-:Y:S01]  /*4d10*/  IMAD.MOV.U32 R118, RZ, RZ, R130 ;  /* 0x000000ffff767224 */ /* 0x000fe200078e0082 */
[----:B------:R-:W-:-:S07]  /*4d20*/  LOP3.LUT R136, R126, R110, R131, 0x96, !PT ;  /* 0x0000006e7e887212 */ /* 0x000fce00078e9683 */
.L_x_12613:
[----:B------:R-:W-:Y:S05]  /*4d30*/  BSYNC.RECONVERGENT B0 ;  /* 0x0000000000007941 */ /* 0x000fea0003800200 */
.L_x_12612:
[----:B------:R-:W-:Y:S01]  /*4d40*/  I2FP.F32.U32 R109, R109 ;  /* 0x0000006d006d7245 */ /* 0x000fe20000201000 */
[----:B------:R-:W-:Y:S01]  /*4d50*/  HADD2.F32 R111, -RZ, R112.H1_H1 ;  /* 0x30000070ff6f7230 */ /* 0x000fe20000004100 */
[----:B------:R-:W-:Y:S01]  /*4d60*/  ISETP.NE.AND P0, PT, R129, 0x1, PT ;  /* 0x000000018100780c */ /* 0x000fe20003f05270 */
[----:B------:R-:W-:Y:S01]  /*4d70*/  BSSY.RECONVERGENT B0, `(.L_x_12617) ;  /* 0x000004a000007945 */ /* 0x000fe20003800200 */
[----:B------:R-:W-:Y:S01]  /*4d80*/  LOP3.LUT R176, R176, 0xfffffffb, RZ, 0xc0, !PT ;  /* 0xfffffffbb0b07812 */ /* 0x000fe200078ec0ff */
[----:B------:R-:W-:Y:S01]  /*4d90*/  FFMA.FTZ R110, R109, R170, 1.1641532182693481445e-10 ;  /* 0x2f0000006d6e7423 */ /* 0x000fe200000100aa */
[----:B------:R-:W-:Y:S02]  /*4da0*/  IMAD.MOV.U32 R128, RZ, RZ, 0x2 ;  /* 0x00000002ff807424 */ /* 0x000fe400078e00ff */
[----:B------:R-:W-:Y:S01]  /*4db0*/  FMUL.FTZ R112, R172, R111 ;  /* 0x0000006fac707220 */ /* 0x000fe20000410000 */
[----:B------:R-:W-:Y:S01]  /*4dc0*/  IMAD.MOV.U32 R109, RZ, RZ, R138 ;  /* 0x000000ffff6d7224 */ /* 0x000fe200078e008a */
        /* <DEDUP_REMOVED lines=11> */
.L_x_12619:
        /* <DEDUP_REMOVED lines=13> */
.L_x_12621:
[----:B------:R-:W-:Y:S05]  /*4f50*/  BSYNC.RECONVERGENT B1 ;  /* 0x0000000000017941 */ /* 0x000fea0003800200 */
.L_x_12620:
        /* <DEDUP_REMOVED lines=43> */
.L_x_12618:
[----:B------:R-:W-:Y:S05]  /*5210*/  BSYNC.RECONVERGENT B0 ;  /* 0x0000000000007941 */ /* 0x000fea0003800200 */
.L_x_12617:
        /* <DEDUP_REMOVED lines=23> */
.L_x_12624:
        /* <DEDUP_REMOVED lines=13> */
.L_x_12626:
[----:B------:R-:W-:Y:S05]  /*5460*/  BSYNC.RECONVERGENT B1 ;  /* 0x0000000000017941 */ /* 0x000fea0003800200 */
.L_x_12625:
        /* <DEDUP_REMOVED lines=43> */
.L_x_12623:
[----:B------:R-:W-:Y:S05]  /*5720*/  BSYNC.RECONVERGENT B0 ;  /* 0x0000000000007941 */ /* 0x000fea0003800200 */
.L_x_12622:
        /* <DEDUP_REMOVED lines=20> */
.L_x_12629:
        /* <DEDUP_REMOVED lines=13> */
.L_x_12631:
[----:B------:R-:W-:Y:S05]  /*5940*/  BSYNC.RECONVERGENT B1 ;  /* 0x0000000000017941 */ /* 0x000fea0003800200 */
.L_x_12630:
        /* <DEDUP_REMOVED lines=43> */
.L_x_12628:
[----:B------:R-:W-:Y:S05]  /*5c00*/  BSYNC.RECONVERGENT B0 ;  /* 0x0000000000007941 */ /* 0x000fea0003800200 */
.L_x_12627:
[----:B------:R-:W-:Y:S01]  /*5c10*/  I2FP.F32.U32 R111, R110 ;  /* 0x0000006e006f7245 */ /* 0x000fe20000201000 */
[----:B------:R-:W-:Y:S01]  /*5c20*/  HADD2.F32 R129, -RZ, R157.H0_H0 ;  /* 0x2000009dff817230 */ /* 0x000fe20000004100 */
[----:B------:R-:W-:Y:S01]  /*5c30*/  ISETP.NE.AND P2, PT, R128, 0x1, PT ;  /* 0x000000018000780c */ /* 0x000fe20003f45270 */
[----:B------:R-:W-:Y:S02]  /*5c40*/  BSSY.RECONVERGENT B0, `(.L_x_12632) ;  /* 0x000004d000007945 */ /* 0x000fe40003800200 */
[----:B------:R-:W-:Y:S01]  /*5c50*/  FFMA.FTZ R110, R111, R170, 1.1641532182693481445e-10 ;  /* 0x2f0000006f6e7423 */ /* 0x000fe200000100aa */
[----:B------:R-:W-:Y:S01]  /*5c60*/  FMUL.FTZ R129, R129, R172 ;  /* 0x000000ac81817220 */ /* 0x000fe20000410000 */
[----:B------:R-:W-:-:S03]  /*5c70*/  IMAD.MOV.U32 R111, RZ, RZ, R138 ;  /* 0x000000ffff6f7224 */ /* 0x000fc600078e008a */
[----:B------:R-:W-:Y:S02]  /*5c80*/  FSETP.GTU.FTZ.AND P0, PT, R110, R171, PT ;  /* 0x000000ab6e00720b */ /* 0x000fe40003f1c000 */
[----:B------:R-:W-:Y:S02]  /*5c90*/  FSEL R110, R112, RZ, P3 ;  /* 0x000000ff706e7208 */ /* 0x000fe40001800000 */
        /* <DEDUP_REMOVED lines=14> */
.L_x_12634:
        /* <DEDUP_REMOVED lines=13> */
.L_x_12636:
[----:B------:R-:W-:Y:S05]  /*5e50*/  BSYNC.RECONVERGENT B1 ;  /* 0x0000000000017941 */ /* 0x000fea0003800200 */
.L_x_12635:
        /* <DEDUP_REMOVED lines=42> */
[----:B------:R-:W-:-:S07]  /*6100*/  IMAD.MOV.U32 R118, RZ, RZ, R144 ;  /* 0x000000ffff767224 */ /* 0x000fce00078e0090 */
.L_x_12633:
[----:B------:R-:W-:Y:S05]  /*6110*/  BSYNC.RECONVERGENT B0 ;  /* 0x0000000000007941 */ /* 0x000fea0003800200 */
.L_x_12632:
        /* <DEDUP_REMOVED lines=18> */
.L_x_12639:
        /* <DEDUP_REMOVED lines=13> */
.L_x_12641:
[----:B------:R-:W-:Y:S05]  /*6310*/  BSYNC.RECONVERGENT B1 ;  /* 0x0000000000017941 */ /* 0x000fea0003800200 */
.L_x_12640:
        /* <DEDUP_REMOVED lines=43> */
.L_x_12638:
[----:B------:R-:W-:Y:S05]  /*65d0*/  BSYNC.RECONVERGENT B0 ;  /* 0x0000000000007941 */ /* 0x000fea0003800200 */
.L_x_12637:
        /* <DEDUP_REMOVED lines=23> */
.L_x_12644:
        /* <DEDUP_REMOVED lines=13> */
.L_x_12646:
[----:B------:R-:W-:Y:S05]  /*6820*/  BSYNC.RECONVERGENT B1 ;  /* 0x0000000000017941 */ /* 0x000fea0003800200 */
.L_x_12645:
        /* <DEDUP_REMOVED lines=39> */
[----:B------:R-:W-:Y:S02]  /*6aa0*/  LOP3.LUT R137, R167, R128, R137, 0x96, !PT ;  /* 0x00000080a7897212 */ /* 0x000fe400078e9689 */
[----:B------:R-:W-:Y:S01]  /*6ab0*/  LOP3.LUT R136, R126, R112, R131, 0x96, !PT ;  /* 0x000000707e887212 */ /* 0x000fe200078e9683 */
[----:B------:R-:W-:Y:S02]  /*6ac0*/  IMAD.MOV.U32 R112, RZ, RZ, R118 ;  /* 0x000000ffff707224 */ /* 0x000fe400078e0076 */
[----:B------:R-:W-:-:S07]  /*6ad0*/  IMAD.MOV.U32 R118, RZ, RZ, R130 ;  /* 0x000000ffff767224 */ /* 0x000fce00078e0082 */
.L_x_12643:
[----:B------:R-:W-:Y:S05]  /*6ae0*/  BSYNC.RECONVERGENT B0 ;  /* 0x0000000000007941 */ /* 0x000fea0003800200 */
.L_x_12642:
[----:B------:R-:W-:Y:S01]  /*6af0*/  ISETP.NE.AND P0, PT, R129, 0x1, PT ;  /* 0x000000018100780c */ /* 0x000fe20003f05270 */
[----:B------:R-:W-:Y:S01]  /*6b00*/  BSSY.RECONVERGENT B0, `(.L_x_12647) ;  /* 0x000004a000007945 */ /* 0x000fe20003800200 */
[----:B------:R-:W-:Y:S01]  /*6b10*/  I2FP.F32.U32 R113, R112 ;  /* 0x0000007000717245 */ /* 0x000fe20000201000 */
[----:B------:R-:W-:-:S04]  /*6b20*/  IMAD.MOV.U32 R128, RZ, RZ, 0x2 ;  /* 0x00000002ff807424 */ /* 0x000fc800078e00ff */
[----:B------:R-:W-:Y:S01]  /*6b30*/  FFMA.FTZ R112, R113, R170, 1.1641532182693481445e-10 ;  /* 0x2f00000071707423 */ /* 0x000fe200000100aa */
[----:B------:R-:W-:-:S04]  /*6b40*/  HADD2.F32 R113, -RZ, R114.H0_H0 ;  /* 0x20000072ff717230 */ /* 0x000fc80000004100 */
        /* <DEDUP_REMOVED lines=12> */
.L_x_12649:
        /* <DEDUP_REMOVED lines=13> */
.L_x_12651:
[----:B------:R-:W-:Y:S05]  /*6ce0*/  BSYNC.RECONVERGENT B1 ;  /* 0x0000000000017941 */ /* 0x000fea0003800200 */
.L_x_12650:
        /* <DEDUP_REMOVED lines=43> */
.L_x_12648:
[----:B------:R-:W-:Y:S05]  /*6fa0*/  BSYNC.RECONVERGENT B0 ;  /* 0x0000000000007941 */ /* 0x000fea0003800200 */
.L_x_12647:
[----:B------:R-:W-:Y:S01]  /*6fb0*/  I2FP.F32.U32 R113, R112 ;  /* 0x0000007000717245 */ /* 0x000fe20000201000 */
[----:B------:R-:W-:Y:S01]  /*6fc0*/  HADD2.F32 R129, -RZ, R158.H0_H0 ;  /* 0x2000009eff817230 */ /* 0x000fe20000004100 */
[----:B------:R-:W-:Y:S01]  /*6fd0*/  BSSY.RECONVERGENT B0, `(.L_x_12652) ;  /* 0x000004e000007945 */ /* 0x000fe20003800200 */
[----:B------:R-:W-:Y:S02]  /*6fe0*/  HFMA2 R130, -RZ, RZ, 0, 1.1920928955078125e-07 ;  /* 0x00000002ff827431 */ /* 0x000fe400000001ff */
[----:B------:R-:W-:Y:S01]  /*6ff0*/  FFMA.FTZ R112, R113, R170, 1.1641532182693481445e-10 ;  /* 0x2f00000071707423 */ /* 0x000fe200000100aa */
[----:B------:R-:W-:Y:S01]  /*7000*/  FMUL.FTZ R129, R129, R172 ;  /* 0x000000ac81817220 */ /* 0x000fe20000410000 */
[----:B------:R-:W-:-:S03]  /*7010*/  IMAD.MOV.U32 R113, RZ, RZ, R138 ;  /* 0x000000ffff717224 */ /* 0x000fc600078e008a */
        /* <DEDUP_REMOVED lines=16> */
.L_x_12654:
        /* <DEDUP_REMOVED lines=13> */
.L_x_12656:
[----:B------:R-:W-:Y:S05]  /*71f0*/  BSYNC.RECONVERGENT B1 ;  /* 0x0000000000017941 */ /* 0x000fea0003800200 */
.L_x_12655:
        /* <DEDUP_REMOVED lines=43> */
.L_x_12653:
[----:B------:R-:W-:Y:S05]  /*74b0*/  BSYNC.RECONVERGENT B0 ;  /* 0x0000000000007941 */ /* 0x000fea0003800200 */
.L_x_12652:
        /* <DEDUP_REMOVED lines=18> */
.L_x_12659:
        /* <DEDUP_REMOVED lines=13> */
.L_x_12661:
[----:B------:R-:W-:Y:S05]  /*76b0*/  BSYNC.RECONVERGENT B1 ;  /* 0x0000000000017941 */ /* 0x000fea0003800200 */
.L_x_12660:
        /* <DEDUP_REMOVED lines=43> */
.L_x_12658:
[----:B------:R-:W-:Y:S05]  /*7970*/  BSYNC.RECONVERGENT B0 ;  /* 0x0000000000007941 */ /* 0x000fea0003800200 */
.L_x_12657:
        /* <DEDUP_REMOVED lines=23> */
.L_x_12664:
        /* <DEDUP_REMOVED lines=13> */
.L_x_12666:
[----:B------:R-:W-:Y:S05]  /*7bc0*/  BSYNC.RECONVERGENT B1 ;  /* 0x0000000000017941 */ /* 0x000fea0003800200 */
.L_x_12665:
        /* <DEDUP_REMOVED lines=43> */
.L_x_12663:
[----:B------:R-:W-:Y:S05]  /*7e80*/  BSYNC.RECONVERGENT B0 ;  /* 0x0000000000007941 */ /* 0x000fea0003800200 */
.L_x_12662:
        /* <DEDUP_REMOVED lines=18> */
.L_x_12669:
        /* <DEDUP_REMOVED lines=13> */
.L_x_12671:
[----:B------:R-:W-:Y:S05]  /*8080*/  BSYNC.RECONVERGENT B1 ;  /* 0x0000000000017941 */ /* 0x000fea0003800200 */
.L_x_12670:
        /* <DEDUP_REMOVED lines=43> */
.L_x_12668:
[----:B------:R-:W-:Y:S05]  /*8340*/  BSYNC.RECONVERGENT B0 ;  /* 0x0000000000007941 */ /* 0x000fea0003800200 */
.L_x_12667:
[----:B------:R-:W-:Y:S01]  /*8350*/  I2FP.F32.U32 R129, R128 ;  /* 0x0000008000817245 */ /* 0x000fe20000201000 */
[----:B------:R-:W-:Y:S01]  /*8360*/  HADD2.F32 R131, -RZ, R159.H0_H0 ;  /* 0x2000009fff837230 */ /* 0x000fe20000004100 */
[----:B------:R-:W-:Y:S01]  /*8370*/  BSSY.RECONVERGENT B0, `(.L_x_12672) ;  /* 0x000004e000007945 */ /* 0x000fe20003800200 */
[----:B------:R-:W-:Y:S01]  /*8380*/  IMAD.MOV.U32 R130, RZ, RZ, 0x2 ;  /* 0x00000002ff827424 */ /* 0x000fe200078e00ff */
[----:B------:R-:W-:Y:S01]  /*8390*/  MOV R128, R138 ;  /* 0x0000008a00807202 */ /* 0x000fe20000000f00 */
[----:B------:R-:W-:Y:S01]  /*83a0*/  FFMA.FTZ R114, R129, R170, 1.1641532182693481445e-10 ;  /* 0x2f00000081727423 */ /* 0x000fe200000100aa */
[----:B------:R-:W-:-:S04]  /*83b0*/  FMUL.FTZ R131, R131, R172 ;  /* 0x000000ac83837220 */ /* 0x000fc80000410000 */
        /* <DEDUP_REMOVED lines=16> */
.L_x_12674:
        /* <DEDUP_REMOVED lines=13> */
.L_x_12676:
[----:B------:R-:W-:Y:S05]  /*8590*/  BSYNC.RECONVERGENT B1 ;  /* 0x0000000000017941 */ /* 0x000fea0003800200 */
.L_x_12675:
        /* <DEDUP_REMOVED lines=43> */
.L_x_12673:
[----:B------:R-:W-:Y:S05]  /*8850*/  BSYNC.RECONVERGENT B0 ;  /* 0x0000000000007941 */ /* 0x000fea0003800200 */
.L_x_12672:
        /* <DEDUP_REMOVED lines=18> */
.L_x_12679:
        /* <DEDUP_REMOVED lines=15> */
.L_x_12681:
[----:B------:R-:W-:Y:S05]  /*8a70*/  BSYNC.RECONVERGENT B1 ;  /* 0x0000000000017941 */ /* 0x000fea0003800200 */
.L_x_12680:
        /* <DEDUP_REMOVED lines=43> */
.L_x_12678:
[----:B------:R-:W-:Y:S05]  /*8d30*/  BSYNC.RECONVERGENT B0 ;  /* 0x0000000000007941 */ /* 0x000fea0003800200 */
.L_x_12677:
        /* <DEDUP_REMOVED lines=9> */
[----:B------:R-:W-:-:S07]  /*8dd0*/  @P1 FADD.FTZ R115, R107, R115 ;  /* 0x000000736b731221 */ /* 0x000fce0000010000 */
.L_x_12601:
        /* <DEDUP_REMOVED lines=51> */
.L_x_12682:
        /* <DEDUP_REMOVED lines=21> */
.L_x_12686:
        /* <DEDUP_REMOVED lines=13> */
.L_x_12688:
[----:B------:R-:W-:Y:S05]  /*9330*/  BSYNC.RECONVERGENT B1 ;  /* 0x0000000000017941 */ /* 0x000fea0003800200 */
.L_x_12687:
        /* <DEDUP_REMOVED lines=49> */
.L_x_12685:
[----:B------:R-:W-:Y:S05]  /*9650*/  BSYNC.RECONVERGENT B0 ;  /* 0x0000000000007941 */ /* 0x000fea0003800200 */
.L_x_12684:
[----:B------:R-:W-:Y:S01]  /*9660*/  I2FP.F32.U32 R117, R116 ;  /* 0x0000007400757245 */ /* 0x000fe20000201000 */
[----:B------:R-:W-:Y:S01]  /*9670*/  BSSY.RECONVERGENT B0, `(.L_x_12689) ;  /* 0x0000053000007945 */ /* 0x000fe20003800200 */
[----:B------:R-:W-:Y:S01]  /*9680*/  ISETP.NE.AND P2, PT, R119, 0x1, PT ;  /* 0x000000017700780c */ /* 0x000fe20003f45270 */
[----:B------:R-:W-:Y:S01]  /*9690*/  IMAD.MOV.U32 R118, RZ, RZ, 0x2 ;  /* 0x00000002ff767424 */ /* 0x000fe200078e00ff */
[----:B------:R-:W-:Y:S01]  /*96a0*/  LOP3.LUT R176, R176, 0xffffffef, RZ, 0xc0, !PT ;  /* 0xffffffefb0b07812 */ /* 0x000fe200078ec0ff */
[----:B------:R-:W-:Y:S01]  /*96b0*/  FFMA.FTZ R116, R117, R170, 1.1641532182693481445e-10 ;  /* 0x2f00000075747423 */ /* 0x000fe200000100aa */
[----:B-----5:R-:W-:-:S04]  /*96c0*/  HADD2.F32 R117, -RZ, R120.H0_H0 ;  /* 0x20000078ff757230 */ /* 0x020fc80000004100 */
        /* <DEDUP_REMOVED lines=13> */
.L_x_12691:
        /* <DEDUP_REMOVED lines=13> */
.L_x_12693:
[----:B------:R-:W-:Y:S05]  /*9870*/  BSYNC.RECONVERGENT B1 ;  /* 0x0000000000017941 */ /* 0x000fea0003800200 */
.L_x_12692:
        /* <DEDUP_REMOVED lines=50> */
.L_x_12690:
[----:B------:R-:W-:Y:S05]  /*9ba0*/  BSYNC.RECONVERGENT B0 ;  /* 0x0000000000007941 */ /* 0x000fea0003800200 */
.L_x_12689:
[----:B------:R-:W-:Y:S01]  /*9bb0*/  I2FP.F32.U32 R117, R116 ;  /* 0x0000007400757245 */ /* 0x000fe20000201000 */
[----:B------:R-:W-:Y:S01]  /*9bc0*/  HADD2.F32 R119, -RZ, R156.H0_H0 ;  /* 0x2000009cff777230 */ /* 0x000fe20000004100 */
[----:B------:R-:W-:Y:S01]  /*9bd0*/  ISETP.NE.AND P3, PT, R118, 0x1, PT ;  /* 0x000000017600780c */ /* 0x000fe20003f65270 */
[----:B------:R-:W-:Y:S02]  /*9be0*/  BSSY.RECONVERGENT B0, `(.L_x_12694) ;  /* 0x0000054000007945 */ /* 0x000fe40003800200 */
[----:B------:R-:W-:Y:S01]  /*9bf0*/  FFMA.FTZ R116, R117, R170, 1.1641532182693481445e-10 ;  /* 0x2f00000075747423 */ /* 0x000fe200000100aa */
[----:B------:R-:W-:Y:S01]  /*9c00*/  FMUL.FTZ R119, R119, R172 ;  /* 0x000000ac77777220 */ /* 0x000fe20000410000 */
[----:B------:R-:W-:-:S03]  /*9c10*/  FSEL R117, R127, RZ, P4 ;  /* 0x000000ff7f757208 */ /* 0x000fc60002000000 */
[----:B------:R-:W-:-:S04]  /*9c20*/  FSETP.GTU.FTZ.AND P2, PT, R116, R171, PT ;  /* 0x000000ab7400720b */ /* 0x000fc80003f5c000 */
[----:B------:R-:W-:Y:S01]  /*9c30*/  FSEL R116, R119, RZ, !P2 ;  /* 0x000000ff77747208 */ /* 0x000fe20005000000 */
[----:B------:R-:W-:Y:S01]  /*9c40*/  IMAD.MOV.U32 R119, RZ, RZ, 0x2 ;  /* 0x00000002ff777424 */ /* 0x000fe200078e00ff */
        /* <DEDUP_REMOVED lines=13> */
.L_x_12696:
        /* <DEDUP_REMOVED lines=13> */
.L_x_12698:
[----:B------:R-:W-:Y:S05]  /*9df0*/  BSYNC.RECONVERGENT B1 ;  /* 0x0000000000017941 */ /* 0x000fea0003800200 */
.L_x_12697:
        /* <DEDUP_REMOVED lines=44> */
[----:B------:R-:W-:Y:S02]  /*a0c0*/  MOV R138, R136 ;  /* 0x00000088008a7202 */ /* 0x000fe40000000f00 */
[----:B------:R-:W-:Y:S01]  /*a0d0*/  LOP3.LUT R137, R167, R128, R137, 0x96, !PT ;  /* 0x00000080a7897212 */ /* 0x000fe200078e9689 */
[----:B------:R-:W-:-:S05]  /*a0e0*/  VIADD R117, R3, 0x96a522ad ;  /* 0x96a522ad03757836 */ /* 0x000fca0000000000 */
[----:B------:R-:W-:Y:S01]  /*a0f0*/  LOP3.LUT R136, R117, R118, R131, 0x96, !PT ;  /* 0x0000007675887212 */ /* 0x000fe200078e9683 */
[----:B------:R-:W-:Y:S02]  /*a100*/  IMAD.MOV.U32 R117, RZ, RZ, R126 ;  /* 0x000000ffff757224 */ /* 0x000fe400078e007e */
[----:B------:R-:W-:-:S07]  /*a110*/  IMAD.MOV.U32 R126, RZ, RZ, R130 ;  /* 0x000000ffff7e7224 */ /* 0x000fce00078e0082 */
.L_x_12695:
[----:B------:R-:W-:Y:S05]  /*a120*/  BSYNC.RECONVERGENT B0 ;  /* 0x0000000000007941 */ /* 0x000fea0003800200 */
.L_x_12694:
[----:B------:R-:W-:Y:S01]  /*a130*/  I2FP.F32.U32 R117, R117 ;  /* 0x0000007500757245 */ /* 0x000fe20000201000 */
[----:B------:R-:W-:Y:S01]  /*a140*/  BSSY.RECONVERGENT B0, `(.L_x_12699) ;  /* 0x0000053000007945 */ /* 0x000fe20003800200 */
[----:B------:R-:W-:Y:S01]  /*a150*/  ISETP.NE.AND P2, PT, R119, 0x1, PT ;  /* 0x000000017700780c */ /* 0x000fe20003f45270 */
[----:B------:R-:W-:Y:S01]  /*a160*/  IMAD.MOV.U32 R127, RZ, RZ, 0x2 ;  /* 0x00000002ff7f7424 */ /* 0x000fe200078e00ff */
[----:B------:R-:W-:Y:S01]  /*a170*/  LOP3.LUT R176, R176, 0xfffffff7, RZ, 0xc0, !PT ;  /* 0xfffffff7b0b07812 */ /* 0x000fe200078ec0ff */
[----:B------:R-:W-:Y:S01]  /*a180*/  FFMA.FTZ R118, R117, R170, 1.1641532182693481445e-10 ;  /* 0x2f00000075767423 */ /* 0x000fe200000100aa */
[----:B------:R-:W-:-:S04]  /*a190*/  HADD2.F32 R117, -RZ, R120.H1_H1 ;  /* 0x30000078ff757230 */ /* 0x000fc80000004100 */
        /* <DEDUP_REMOVED lines=13> */
.L_x_12701:
        /* <DEDUP_REMOVED lines=13> */
.L_x_12703:
[----:B------:R-:W-:Y:S05]  /*a340*/  BSYNC.RECONVERGENT B1 ;  /* 0x0000000000017941 */ /* 0x000fea0003800200 */
.L_x_12702:
        /* <DEDUP_REMOVED lines=50> */
.L_x_12700:
[----:B------:R-:W-:Y:S05]  /*a670*/  BSYNC.RECONVERGENT B0 ;  /* 0x0000000000007941 */ /* 0x000fea0003800200 */
.L_x_12699:
        /* <DEDUP_REMOVED lines=23> */
.L_x_12706:
        /* <DEDUP_REMOVED lines=13> */
.L_x_12708:
[----:B------:R-:W-:Y:S05]  /*a8c0*/  BSYNC.RECONVERGENT B1 ;  /* 0x0000000000017941 */ /* 0x000fea0003800200 */
.L_x_12707:
        /* <DEDUP_REMOVED lines=50> */
.L_x_12705:
[----:B------:R-:W-:Y:S05]  /*abf0*/  BSYNC.RECONVERGENT B0 ;  /* 0x0000000000007941 */ /* 0x000fea0003800200 */
.L_x_12704:
        /* <DEDUP_REMOVED lines=20> */
.L_x_12711:
        /* <DEDUP_REMOVED lines=13> */
.L_x_12713:
[----:B------:R-:W-:Y:S05]  /*ae10*/  BSYNC.RECONVERGENT B1 ;  /* 0x0000000000017941 */ /* 0x000fea0003800200 */
.L_x_12712:
        /* <DEDUP_REMOVED lines=50> */
.L_x_12710:
[----:B------:R-:W-:Y:S05]  /*b140*/  BSYNC.RECONVERGENT B0 ;  /* 0x0000000000007941 */ /* 0x000fea0003800200 */
.L_x_12709:
        /* <DEDUP_REMOVED lines=23> */
.L_x_12716:
        /* <DEDUP_REMOVED lines=13> */
.L_x_12718:
[----:B------:R-:W-:Y:S05]  /*b390*/  BSYNC.RECONVERGENT B1 ;  /* 0x0000000000017941 */ /* 0x000fea0003800200 */
.L_x_12717:
        /* <DEDUP_REMOVED lines=50> */
.L_x_12715:
[----:B------:R-:W-:Y:S05]  /*b6c0*/  BSYNC.RECONVERGENT B0 ;  /* 0x0000000000007941 */ /* 0x000fea0003800200 */
.L_x_12714:
        /* <DEDUP_REMOVED lines=20> */
.L_x_12721:
        /* <DEDUP_REMOVED lines=13> */
.L_x_12723:
[----:B------:R-:W-:Y:S05]  /*b8e0*/  BSYNC.RECONVERGENT B1 ;  /* 0x0000000000017941 */ /* 0x000fea0003800200 */
.L_x_12722:
        /* <DEDUP_REMOVED lines=46> */
[----:B------:R-:W-:-:S05]  /*bbd0*/  VIADD R119, R3, 0x96a522ad ;  /* 0x96a522ad03777836 */ /* 0x000fca0000000000 */
[----:B------:R-:W-:Y:S01]  /*bbe0*/  LOP3.LUT R136, R119, R120, R131, 0x96, !PT ;  /* 0x0000007877887212 */ /* 0x000fe200078e9683 */
[----:B------:R-:W-:Y:S02]  /*bbf0*/  IMAD.MOV.U32 R119, RZ, RZ, R126 ;  /* 0x000000ffff777224 */ /* 0x000fe400078e007e */
[----:B------:R-:W-:-:S07]  /*bc00*/  IMAD.MOV.U32 R126, RZ, RZ, R130 ;  /* 0x000000ffff7e7224 */ /* 0x000fce00078e0082 */
.L_x_12720:
[----:B------:R-:W-:Y:S05]  /*bc10*/  BSYNC.RECONVERGENT B0 ;  /* 0x0000000000007941 */ /* 0x000fea0003800200 */
.L_x_12719:
        /* <DEDUP_REMOVED lines=23> */
.L_x_12726:
        /* <DEDUP_REMOVED lines=13> */
.L_x_12728:
[----:B------:R-:W-:Y:S05]  /*be60*/  BSYNC.RECONVERGENT B1 ;  /* 0x0000000000017941 */ /* 0x000fea0003800200 */
.L_x_12727:
        /* <DEDUP_REMOVED lines=50> */
.L_x_12725:
[----:B------:R-:W-:Y:S05]  /*c190*/  BSYNC.RECONVERGENT B0 ;  /* 0x0000000000007941 */ /* 0x000fea0003800200 */
.L_x_12724:
        /* <DEDUP_REMOVED lines=18> */
.L_x_12731:
        /* <DEDUP_REMOVED lines=13> */
.L_x_12733:
[----:B------:R-:W-:Y:S05]  /*c390*/  BSYNC.RECONVERGENT B1 ;  /* 0x0000000000017941 */ /* 0x000fea0003800200 */
.L_x_12732:
        /* <DEDUP_REMOVED lines=45> */
[----:B------:R-:W-:Y:S02]  /*c670*/  LOP3.LUT R137, R167, R128, R137, 0x96, !PT ;  /* 0x00000080a7897212 */ /* 0x000fe400078e9689 */
[----:B------:R-:W-:Y:S01]  /*c680*/  LOP3.LUT R136, R121, R120, R131, 0x96, !PT ;  /* 0x0000007879887212 */ /* 0x000fe200078e9683 */
[----:B------:R-:W-:Y:S02]  /*c690*/  IMAD.MOV.U32 R120, RZ, RZ, R126 ;  /* 0x000000ffff787224 */ /* 0x000fe400078e007e */
[----:B------:R-:W-:Y:S02]  /*c6a0*/  IMAD.MOV.U32 R126, RZ, RZ, R130 ;  /* 0x000000ffff7e7224 */ /* 0x000fe400078e0082 */
[----:B------:R-:W-:-:S07]  /*c6b0*/  HFMA2 R130, -RZ, RZ, 0, 0 ;  /* 0x00000000ff827431 */ /* 0x000fce00000001ff */
.L_x_12730:
[----:B------:R-:W-:Y:S05]  /*c6c0*/  BSYNC.RECONVERGENT B0 ;  /* 0x0000000000007941 */ /* 0x000fea0003800200 */
.L_x_12729:
[----:B------:R-:W-:Y:S01]  /*c6d0*/  I2FP.F32.U32 R121, R120 ;  /* 0x0000007800797245 */ /* 0x000fe20000201000 */
[----:B------:R-:W-:Y:S01]  /*c6e0*/  HADD2.F32 R129, -RZ, R158.H0_H0 ;  /* 0x2000009eff817230 */ /* 0x000fe20000004100 */
        /* <DEDUP_REMOVED lines=21> */
.L_x_12736:
        /* <DEDUP_REMOVED lines=13> */
.L_x_12738:
[----:B------:R-:W-:Y:S05]  /*c910*/  BSYNC.RECONVERGENT B1 ;  /* 0x0000000000017941 */ /* 0x000fea0003800200 */
.L_x_12737:
        /* <DEDUP_REMOVED lines=50> */
.L_x_12735:
[----:B------:R-:W-:Y:S05]  /*cc40*/  BSYNC.RECONVERGENT B0 ;  /* 0x0000000000007941 */ /* 0x000fea0003800200 */
.L_x_12734:
[----:B------:R-:W-:Y:S01]  /*cc50*/  ISETP.NE.AND P4, PT, R128, 0x1, PT ;  /* 0x000000018000780c */ /* 0x000fe20003f85270 */
[----:B------:R-:W-:Y:S01]  /*cc60*/  HADD2.F32 R127, -RZ, R122.H1_H1 ;  /* 0x3000007aff7f7230 */ /* 0x000fe20000004100 */
        /* <DEDUP_REMOVED lines=16> */
.L_x_12741:
        /* <DEDUP_REMOVED lines=13> */
.L_x_12743:
[----:B------:R-:W-:Y:S05]  /*ce40*/  BSYNC.RECONVERGENT B1 ;  /* 0x0000000000017941 */ /* 0x000fea0003800200 */
.L_x_12742:
        /* <DEDUP_REMOVED lines=50> */
.L_x_12740:
[----:B------:R-:W-:Y:S05]  /*d170*/  BSYNC.RECONVERGENT B0 ;  /* 0x0000000000007941 */ /* 0x000fea0003800200 */
.L_x_12739:
        /* <DEDUP_REMOVED lines=23> */
.L_x_12746:
        /* <DEDUP_REMOVED lines=13> */
.L_x_12748:
[----:B------:R-:W-:Y:S05]  /*d3c0*/  BSYNC.RECONVERGENT B1 ;  /* 0x0000000000017941 */ /* 0x000fea0003800200 */
.L_x_12747:
        /* <DEDUP_REMOVED lines=48> */
[----:B------:R-:W-:Y:S01]  /*d6d0*/  IMAD.MOV.U32 R126, RZ, RZ, R130 ;  /* 0x000000ffff7e7224 */ /* 0x000fe200078e0082 */
[----:B------:R-:W-:-:S07]  /*d6e0*/  LOP3.LUT R136, R127, R136, R131, 0x96, !PT ;  /* 0x000000887f887212 */ /* 0x000fce00078e9683 */
.L_x_12745:
[----:B------:R-:W-:Y:S05]  /*d6f0*/  BSYNC.RECONVERGENT B0 ;  /* 0x0000000000007941 */ /* 0x000fea0003800200 */
.L_x_12744:
        /* <DEDUP_REMOVED lines=18> */
.L_x_12751:
        /* <DEDUP_REMOVED lines=13> */
.L_x_12753:
[----:B------:R-:W-:Y:S05]  /*d8f0*/  BSYNC.RECONVERGENT B1 ;  /* 0x0000000000017941 */ /* 0x000fea0003800200 */
.L_x_12752:
        /* <DEDUP_REMOVED lines=50> */
.L_x_12750:
[----:B------:R-:W-:Y:S05]  /*dc20*/  BSYNC.RECONVERGENT B0 ;  /* 0x0000000000007941 */ /* 0x000fea0003800200 */
.L_x_12749:
[----:B------:R-:W-:Y:S01]  /*dc30*/  I2FP.F32.U32 R127, R127 ;  /* 0x0000007f007f7245 */ /* 0x000fe20000201000 */
[----:B------:R-:W-:Y:S01]  /*dc40*/  HADD2.F32 R129, -RZ, R159.H0_H0 ;  /* 0x2000009fff817230 */ /* 0x000fe20000004100 */
        /* <DEDUP_REMOVED lines=21> */
.L_x_12756:
        /* <DEDUP_REMOVED lines=13> */
.L_x_12758:
[----:B------:R-:W-:Y:S05]  /*de70*/  BSYNC.RECONVERGENT B1 ;  /* 0x0000000000017941 */ /* 0x000fea0003800200 */
.L_x_12757:
        /* <DEDUP_REMOVED lines=50> */
.L_x_12755:
[----:B------:R-:W-:Y:S05]  /*e1a0*/  BSYNC.RECONVERGENT B0 ;  /* 0x0000000000007941 */ /* 0x000fea0003800200 */
.L_x_12754:
        /* <DEDUP_REMOVED lines=18> */
.L_x_12761:
        /* <DEDUP_REMOVED lines=15> */
.L_x_12763:
[----:B------:R-:W-:Y:S05]  /*e3c0*/  BSYNC.RECONVERGENT B1 ;  /* 0x0000000000017941 */ /* 0x000fea0003800200 */
.L_x_12762:
        /* <DEDUP_REMOVED lines=50> */
.L_x_12760:
[----:B------:R-:W-:Y:S05]  /*e6f0*/  BSYNC.RECONVERGENT B0 ;  /* 0x0000000000007941 */ /* 0x000fea0003800200 */
.L_x_12759:
        /* <DEDUP_REMOVED lines=11> */
.L_x_12683:
[----:B------:R-:W-:Y:S01]  /*e7b0*/  ISETP.NE.AND P2, PT, R160, 0x1, PT ;  /* 0x00000001a000780c */ /* 0x000fe20003f45270 */
[----:B------:R-:W-:Y:S01]  /*e7c0*/  BSSY.RECONVERGENT B0, `(.L_x_12765) ;  /* 0x000004e000007945 */ /* 0x000fe20003800200 */
[----:B------:R-:W-:Y:S01]  /*e7d0*/  IMAD.MOV.U32 R119, RZ, RZ, 0x2 ;  /* 0x00000002ff777424 */ /* 0x000fe200078e00ff */
[----:B--2---:R-:W-:Y:S01]  /*e7e0*/  MOV R126, R118 ;  /* 0x00000076007e7202 */ /* 0x004fe20000000f00 */
        /* <DEDUP_REMOVED lines=12> */
.L_x_12767:
        /* <DEDUP_REMOVED lines=13> */
.L_x_12769:
[----:B------:R-:W-:Y:S05]  /*e980*/  BSYNC.RECONVERGENT B1 ;  /* 0x0000000000017941 */ /* 0x000fea0003800200 */
.L_x_12768:
        /* <DEDUP_REMOVED lines=49> */
.L_x_12766:
[----:B------:R-:W-:Y:S05]  /*eca0*/  BSYNC.RECONVERGENT B0 ;  /* 0x0000000000007941 */ /* 0x000fea0003800200 */
.L_x_12765:
[----:B------:R-:W-:Y:S01]  /*ecb0*/  I2FP.F32.U32 R117, R116 ;  /* 0x0000007400757245 */ /* 0x000fe20000201000 */
[----:B------:R-:W-:Y:S01]  /*ecc0*/  BSSY.RECONVERGENT B0, `(.L_x_12770) ;  /* 0x0000052000007945 */ /* 0x000fe20003800200 */
[----:B------:R-:W-:Y:S01]  /*ecd0*/  ISETP.NE.AND P2, PT, R119, 0x1, PT ;  /* 0x000000017700780c */ /* 0x000fe20003f45270 */
[----:B------:R-:W-:Y:S01]  /*ece0*/  HFMA2 R118, -RZ, RZ, 0, 1.1920928955078125e-07 ;  /* 0x00000002ff767431 */ /* 0x000fe200000001ff */
[----:B------:R-:W-:Y:S01]  /*ecf0*/  LOP3.LUT R176, R176, 0xffffffef, RZ, 0xc0, !PT ;  /* 0xffffffefb0b07812 */ /* 0x000fe200078ec0ff */
[----:B------:R-:W-:Y:S01]  /*ed00*/  FFMA.FTZ R116, R117, R170, 1.1641532182693481445e-10 ;  /* 0x2f00000075747423 */ /* 0x000fe200000100aa */
[----:B-----5:R-:W-:-:S04]  /*ed10*/  HADD2.F32 R117, -RZ, R120.H0_H0 ;  /* 0x20000078ff757230 */ /* 0x020fc80000004100 */
        /* <DEDUP_REMOVED lines=12> */
.L_x_12772:
        /* <DEDUP_REMOVED lines=13> */
.L_x_12774:
[----:B------:R-:W-:Y:S05]  /*eeb0*/  BSYNC.RECONVERGENT B1 ;  /* 0x0000000000017941 */ /* 0x000fea0003800200 */
.L_x_12773:
        /* <DEDUP_REMOVED lines=50> */
.L_x_12771:
[----:B------:R-:W-:Y:S05]  /*f1e0*/  BSYNC.RECONVERGENT B0 ;  /* 0x0000000000007941 */ /* 0x000fea0003800200 */
.L_x_12770:
[----:B------:R-:W-:Y:S01]  /*f1f0*/  I2FP.F32.U32 R119, R116 ;  /* 0x0000007400777245 */ /* 0x000fe20000201000 */
[----:B------:R-:W-:Y:S01]  /*f200*/  BSSY.RECONVERGENT B0, `(.L_x_12775) ;  /* 0x0000052000007945 */ /* 0x000fe20003800200 */
[----:B------:R-:W-:Y:S02]  /*f210*/  ISETP.NE.AND P2, PT, R118, 0x1, PT ;  /* 0x000000017600780c */ /* 0x000fe40003f45270 */
[----:B------:R-:W-:Y:S01]  /*f220*/  LOP3.LUT R176, R176, 0xfffffff7, RZ, 0xc0, !PT ;  /* 0xfffffff7b0b07812 */ /* 0x000fe200078ec0ff */
[----:B------:R-:W-:Y:S01]  /*f230*/  FFMA.FTZ R116, R119, R170, 1.1641532182693481445e-10 ;  /* 0x2f00000077747423 */ /* 0x000fe200000100aa */
[----:B------:R-:W-:Y:S02]  /*f240*/  HADD2.F32 R119, -RZ, R120.H1_H1 ;  /* 0x30000078ff777230 */ /* 0x000fe40000004100 */
[----:B------:R-:W-:Y:S02]  /*f250*/  IMAD.MOV.U32 R120, RZ, RZ, 0x2 ;  /* 0x00000002ff787424 */ /* 0x000fe400078e00ff */
        /* <DEDUP_REMOVED lines=12> */
.L_x_12777:
        /* <DEDUP_REMOVED lines=13> */
.L_x_12779:
[----:B------:R-:W-:Y:S05]  /*f3f0*/  BSYNC.RECONVERGENT B1 ;  /* 0x0000000000017941 */ /* 0x000fea0003800200 */
.L_x_12778:
        /* <DEDUP_REMOVED lines=49> */
[----:B------:R-:W-:-:S07]  /*f710*/  IMAD.MOV.U32 R126, RZ, RZ, R178 ;  /* 0x000000ffff7e7224 */ /* 0x000fce00078e00b2 */
.L_x_12776:
[----:B------:R-:W-:Y:S05]  /*f720*/  BSYNC.RECONVERGENT B0 ;  /* 0x0000000000007941 */ /* 0x000fea0003800200 */
.L_x_12775:
[----:B------:R-:W-:Y:S01]  /*f730*/  I2FP.F32.U32 R127, R116 ;  /* 0x00000074007f7245 */ /* 0x000fe20000201000 */
[----:B------:R-:W-:Y:S01]  /*f740*/  BSSY.RECONVERGENT B0, `(.L_x_12780) ;  /* 0x0000052000007945 */ /* 0x000fe20003800200 */
[----:B------:R-:W-:Y:S01]  /*f750*/  ISETP.NE.AND P2, PT, R120, 0x1, PT ;  /* 0x000000017800780c */ /* 0x000fe20003f45270 */
[----:B------:R-:W-:Y:S01]  /*f760*/  IMAD.MOV.U32 R118, RZ, RZ, 0x2 ;  /* 0x00000002ff767424 */ /* 0x000fe200078e00ff */
[----:B------:R-:W-:Y:S01]  /*f770*/  LOP3.LUT R176, R176, 0xfffffffb, RZ, 0xc0, !PT ;  /* 0xfffffffbb0b07812 */ /* 0x000fe200078ec0ff */
[----:B------:R-:W-:Y:S01]  /*f780*/  FFMA.FTZ R116, R127, R170, 1.1641532182693481445e-10 ;  /* 0x2f0000007f747423 */ /* 0x000fe200000100aa */
[----:B------:R-:W-:-:S04]  /*f790*/  HADD2.F32 R127, -RZ, R121.H0_H0 ;  /* 0x20000079ff7f7230 */ /* 0x000fc80000004100 */
        /* <DEDUP_REMOVED lines=12> */
.L_x_12782:
        /* <DEDUP_REMOVED lines=13> */
.L_x_12784:
[----:B------:R-:W-:Y:S05]  /*f930*/  BSYNC.RECONVERGENT B1 ;  /* 0x0000000000017941 */ /* 0x000fea0003800200 */
.L_x_12783:
[----:B------:R-:W-:Y:S01]  /*f940*/  IMAD.WIDE.U32 R130, R132, -0x326172a9, RZ ;  /* 0xcd9e8d5784827825 */ /* 0x000fe200078e00ff */
[----:B------:R-:W-:-:S03]  /*f950*/  LOP3.LUT R178, R139, R129, R3, 0x96, !PT ;  /* 0x000000818bb27212 */ /* 0x000fc600078e9603 */
[----:B------:R-:W-:Y:S01]  /*f960*/  HFMA2 R118, -RZ, RZ, 0, 0 ;  /* 0x00000000ff767431 */ /* 0x000fe200000001ff */
        /* <DEDUP_REMOVED lines=47> */
.L_x_12781:
[----:B------:R-:W-:Y:S05]  /*fc60*/  BSYNC.RECONVERGENT B0 ;  /* 0x0000000000007941 */ /* 0x000fea0003800200 */
.L_x_12780:
        /* <DEDUP_REMOVED lines=19> */
.L_x_12787:
        /* <DEDUP_REMOVED lines=13> */
.L_x_12789:
[----:B------:R-:W-:Y:S05]  /*fe70*/  BSYNC.RECONVERGENT B1 ;  /* 0x0000000000017941 */ /* 0x000fea0003800200 */
.L_x_12788:
        /* <DEDUP_REMOVED lines=50> */
.L_x_12786:
[----:B------:R-:W-:Y:S05]  /*101a0*/  BSYNC.RECONVERGENT B0 ;  /* 0x0000000000007941 */ /* 0x000fea0003800200 */
.L_x_12785:
[----:B------:R-:W-:Y:S01]  /*101b0*/  ISETP.NE.AND P3, PT, R120, 0x1, PT ;  /* 0x000000017800780c */ /* 0x000fe20003f65270 */
[----:B------:R-:W-:Y:S01]  /*101c0*/  BSSY.RECONVERGENT B0, `(.L_x_12790) ;  /* 0x0000050000007945 */ /* 0x000fe20003800200 */
[----:B------:R-:W-:Y:S01]  /*101d0*/  I2FP.F32.U32 R129, R116 ;  /* 0x0000007400817245 */ /* 0x000fe20000201000 */
[----:B------:R-:W-:-:S04]  /*101e0*/  IMAD.MOV.U32 R128, RZ, RZ, 0x2 ;  /* 0x00000002ff807424 */ /* 0x000fc800078e00ff */
[----:B------:R-:W-:Y:S01]  /*101f0*/  FFMA.FTZ R116, R129, R170, 1.1641532182693481445e-10 ;  /* 0x2f00000081747423 */ /* 0x000fe200000100aa */
[----:B------:R-:W-:-:S04]  /*10200*/  HADD2.F32 R129, -RZ, R122.H0_H0 ;  /* 0x2000007aff817230 */ /* 0x000fc80000004100 */
        /* <DEDUP_REMOVED lines=11> */
.L_x_12792:
        /* <DEDUP_REMOVED lines=13> */
.L_x_12794:
[----:B------:R-:W-:Y:S05]  /*10390*/  BSYNC.RECONVERGENT B1 ;  /* 0x0000000000017941 */ /* 0x000fea0003800200 */
.L_x_12793:
[----:B------:R-:W-:Y:S01]  /*103a0*/  IMAD.WIDE.U32 R136, R132, -0x326172a9, RZ ;  /* 0xcd9e8d5784887825 */ /* 0x000fe200078e00ff */
[----:B------:R-:W-:-:S03]  /*103b0*/  LOP3.LUT R180, R139, R131, R3, 0x96, !PT ;  /* 0x000000838bb47212 */ /* 0x000fc600078e9603 */
[----:B------:R-:W-:Y:S01]  /*103c0*/  HFMA2 R128, -RZ, RZ, 0, 0 ;  /* 0x00000000ff807431 */ /* 0x000fe200000001ff */
[----:B------:R-:W-:Y:S01]  /*103d0*/  IADD3 R173, PT, PT, R2, 0x78dde6e4, RZ ;  /* 0x78dde6e402ad7810 */ /* 0x000fe20007ffe0ff */
[----:B------:R-:W-:Y:S01]  /*103e0*/  VIADD R175, R3, 0xed9eba14 ;  /* 0xed9eba1403af7836 */ /* 0x000fe20000000000 */
        /* <DEDUP_REMOVED lines=45> */
.L_x_12791:
[----:B------:R-:W-:Y:S05]  /*106c0*/  BSYNC.RECONVERGENT B0 ;  /* 0x0000000000007941 */ /* 0x000fea0003800200 */
.L_x_12790:
        /* <DEDUP_REMOVED lines=17> */
.L_x_12797:
        /* <DEDUP_REMOVED lines=13> */
.L_x_12799:
[----:B------:R-:W-:Y:S05]  /*108b0*/  BSYNC.RECONVERGENT B1 ;  /* 0x0000000000017941 */ /* 0x000fea0003800200 */
.L_x_12798:
[----:B------:R-:W-:Y:S01]  /*108c0*/  IMAD.WIDE.U32 R178, R132, -0x326172a9, RZ ;  /* 0xcd9e8d5784b27825 */ /* 0x000fe200078e00ff */
[----:B------:R-:W-:-:S03]  /*108d0*/  LOP3.LUT R182, R139, R137, R3, 0x96, !PT ;  /* 0x000000898bb67212 */ /* 0x000fc600078e9603 */
[----:B------:R-:W-:Y:S01]  /*108e0*/  HFMA2 R120, -RZ, RZ, 0, 0 ;  /* 0x00000000ff787431 */ /* 0x000fe200000001ff */
        /* <DEDUP_REMOVED lines=47> */
.L_x_12796:
[----:B------:R-:W-:Y:S05]  /*10be0*/  BSYNC.RECONVERGENT B0 ;  /* 0x0000000000007941 */ /* 0x000fea0003800200 */
.L_x_12795:
        /* <DEDUP_REMOVED lines=17> */
.L_x_12802:
        /* <DEDUP_REMOVED lines=13> */
.L_x_12804:
[----:B------:R-:W-:Y:S05]  /*10dd0*/  BSYNC.RECONVERGENT B1 ;  /* 0x0000000000017941 */ /* 0x000fea0003800200 */
.L_x_12803:
        /* <DEDUP_REMOVED lines=50> */
.L_x_12801:
[----:B------:R-:W-:Y:S05]  /*11100*/  BSYNC.RECONVERGENT B0 ;  /* 0x0000000000007941 */ /* 0x000fea0003800200 */
.L_x_12800:
[----:B------:R-:W-:Y:S01]  /*11110*/  HADD2.F32 R175, -RZ, R123.H1_H1 ;  /* 0x3000007bffaf7230 */ /* 0x000fe20000004100 */
[----:B------:R-:W-:Y:S01]  /*11120*/  P2R R120, PR, RZ, 0x2 ;  /* 0x00000002ff787803 */ /* 0x000fe20000000000 */
[----:B------:R-:W-:Y:S01]  /*11130*/  FMUL.FTZ R117, R117, R172 ;  /* 0x000000ac75757220 */ /* 0x000fe20000410000 */
[----:B------:R-:W-:Y:S01]  /*11140*/  I2FP.F32.U32 R123, R118 ;  /* 0x00000076007b7245 */ /* 0x000fe20000201000 */
[-C--:B------:R-:W-:Y:S01]  /*11150*/  FMUL.FTZ R119, R119, R172.reuse ;  /* 0x000000ac77777220 */ /* 0x080fe20000410000 */
[C---:B------:R-:W-:Y:S01]  /*11160*/  LOP3.LUT P1, RZ, R176.reuse, 0x10, RZ, 0xc0, !PT ;  /* 0x00000010b0ff7812 */ /* 0x040fe2000782c0ff */
[-C--:B------:R-:W-:Y:S01]  /*11170*/  FMUL.FTZ R118, R121, R172.reuse ;  /* 0x000000ac79767220 */ /* 0x080fe20000410000 */
[----:B------:R-:W-:Y:S01]  /*11180*/  P2R R130, PR, RZ, 0x1 ;  /* 0x00000001ff827803 */ /* 0x000fe20000000000 */
[----:B------:R-:W-:Y:S01]  /*11190*/  FMUL.FTZ R127, R127, R172 ;  /* 0x000000ac7f7f7220 */ /* 0x000fe20000410000 */
[C---:B------:R-:W-:Y:S01]  /*111a0*/  LOP3.LUT P0, RZ, R176.reuse, 0x8, RZ, 0xc0, !PT ;  /* 0x00000008b0ff7812 */ /* 0x040fe2000780c0ff */
[----:B------:R-:W-:Y:S01]  /*111b0*/  FFMA.FTZ R128, R123, R170, 1.1641532182693481445e-10 ;  /* 0x2f0000007b807423 */ /* 0x000fe200000100aa */
[C---:B------:R-:W-:Y:S01]  /*111c0*/  LOP3.LUT P6, RZ, R176.reuse, 0x2, RZ, 0xc0, !PT ;  /* 0x00000002b0ff7812 */ /* 0x040fe200078cc0ff */
[-C--:B------:R-:W-:Y:S01]  /*111d0*/  FMUL.FTZ R122, R173, R172.reuse ;  /* 0x000000acad7a7220 */ /* 0x080fe20000410000 */
[----:B------:R-:W-:Y:S01]  /*111e0*/  LOP3.LUT P5, RZ, R176, 0x4, RZ, 0xc0, !PT ;  /* 0x00000004b0ff7812 */ /* 0x000fe200078ac0ff */
[-C--:B------:R-:W-:Y:S01]  /*111f0*/  FMUL.FTZ R131, R131, R172.reuse ;  /* 0x000000ac83837220 */ /* 0x080fe20000410000 */
[----:B------:R-:W-:Y:S01]  /*11200*/  FSEL R116, R117, RZ, P1 ;  /* 0x000000ff75747208 */ /* 0x000fe20000800000 */
[-C--:B------:R-:W-:Y:S01]  /*11210*/  FMUL.FTZ R129, R129, R172.reuse ;  /* 0x000000ac81817220 */ /* 0x080fe20000410000 */
[----:B------:R-:W-:Y:S01]  /*11220*/  ISETP.NE.AND P1, PT, R120, RZ, PT ;  /* 0x000000ff7800720c */ /* 0x000fe20003f25270 */
[----:B------:R-:W-:Y:S01]  /*11230*/  FMUL.FTZ R175, R175, R172 ;  /* 0x000000acafaf7220 */ /* 0x000fe20000410000 */
        /* <DEDUP_REMOVED lines=16> */
[----:B------:R-:W-:Y:S01]  /*11340*/  @P1 FADD.FTZ R122, R106, R122 ;  /* 0x0000007a6a7a1221 */ /* 0x000fe20000010000 */
[----:B------:R-:W-:-:S09]  /*11350*/  @P1 FADD.FTZ R123, R107, R123 ;  /* 0x0000007b6b7b1221 */ /* 0x000fd20000010000 */
.L_x_12764:
[----:B------:R-:W-:Y:S01]  /*11360*/  SEL R131, RZ, 0x1000000, !P5 ;  /* 0x01000000ff837807 */ /* 0x000fe20006800000 */
[----:B------:R-:W0:Y:S01]  /*11370*/  @P0 LDC.64 R180, c[0x0][0x398] ;  /* 0x0000e600ffb40b82 */ /* 0x000e220000000a00 */
[----:B------:R-:W-:Y:S01]  /*11380*/  SEL R130, RZ, 0x10000, !P4 ;  /* 0x00010000ff827807 */ /* 0x000fe20006000000 */
[----:B------:R-:W-:Y:S01]  /*11390*/  IMAD.WIDE.U32 R178, R155, 0x8, R150 ;  /* 0x000000089bb27825 */ /* 0x000fe200078e0096 */
[----:B------:R-:W-:Y:S02]  /*113a0*/  SEL R183, RZ, 0x100, !P3 ;  /* 0x00000100ffb77807 */ /* 0x000fe40005800000 */
[C---:B------:R-:W-:Y:S01]  /*113b0*/  LOP3.LUT P5, RZ, R176.reuse, 0x8, RZ, 0xc0, !PT ;  /* 0x00000008b0ff7812 */ /* 0x040fe200078ac0ff */
[----:B------:R-:W-:Y:S01]  /*113c0*/  VIADD R173, R149, 0x40 ;  /* 0x0000004095ad7836 */ /* 0x000fe20000000000 */
        /* <DEDUP_REMOVED lines=16> */
[----:B------:R-:W-:-:S03]  /*114d0*/  IMAD.WIDE.U32 R128, R173, 0x10, R124 ;  /* 0x00000010ad807825 */ /* 0x000fc600078e007c */
[----:B------:R2:W-:Y:S01]  /*114e0*/  STG.E.64 desc[UR6][R178.64], R182 ;  /* 0x000000b6b2007986 */ /* 0x0005e2000c101b06 */
[----:B0-----:R-:W-:-:S04]  /*114f0*/  @P0 IMAD.WIDE.U32 R124, R173, 0x10, R180 ;  /* 0x00000010ad7c0825 */ /* 0x001fc800078e00b4 */
[----:B-1----:R-:W-:Y:S01]  /*11500*/  @P1 IMAD.WIDE.U32 R180, R173, 0x20, R184 ;  /* 0x00000020adb41825 */ /* 0x002fe200078e00b8 */
[----:B--2---:R-:W-:Y:S06]  /*11510*/  @!P0 BRA `(.L_x_12805) ;  /* 0x0000000000508947 */ /* 0x004fec0003800000 */
        /* <DEDUP_REMOVED lines=14> */
[----:B------:R-:W-:Y:S02]  /*11600*/  LOP3.LUT R127, R179, R127, R131, 0xfe, !PT ;  /* 0x0000007fb37f7212 */ /* 0x000fe400078efe83 */
[----:B------:R-:W-:Y:S01]  /*11610*/  LOP3.LUT R175, R182, R130, R178, 0xfe, !PT ;  /* 0x00000082b6af7212 */ /* 0x000fe200078efeb2 */
[----:B0-----:R-:W-:Y:S01]  /*11620*/  IMAD.WIDE.U32 R130, R155, 0x8, R184 ;  /* 0x000000089b827825 */ /* 0x001fe200078e00b8 */
[----:B------:R-:W-:Y:S02]  /*11630*/  LOP3.LUT R179, R127, R183, RZ, 0xfc, !PT ;  /* 0x000000b77fb37212 */ /* 0x000fe400078efcff */
[----:B------:R-:W-:-:S05]  /*11640*/  LOP3.LUT R178, R175, 0xff, R140, 0xf8, !PT ;  /* 0x000000ffafb27812 */ /* 0x000fca00078ef88c */
[----:B------:R0:W-:Y:S02]  /*11650*/  STG.E.64 desc[UR6][R130.64], R178 ;  /* 0x000000b282007986 */ /* 0x0001e4000c101b06 */
.L_x_12805:
        /* <DEDUP_REMOVED lines=21> */
.L_x_12809:
        /* <DEDUP_REMOVED lines=13> */
.L_x_12811:
[----:B------:R-:W-:Y:S05]  /*11880*/  BSYNC.RECONVERGENT B1 ;  /* 0x0000000000017941 */ /* 0x000fea0003800200 */
.L_x_12810:
        /* <DEDUP_REMOVED lines=50> */
.L_x_12808:
[----:B------:R-:W-:Y:S05]  /*11bb0*/  BSYNC.RECONVERGENT B0 ;  /* 0x0000000000007941 */ /* 0x000fea0003800200 */
.L_x_12807:
        /* <DEDUP_REMOVED lines=20> */
.L_x_12814:
        /* <DEDUP_REMOVED lines=13> */
.L_x_12816:
[----:B------:R-:W-:Y:S05]  /*11dd0*/  BSYNC.RECONVERGENT B1 ;  /* 0x0000000000017941 */ /* 0x000fea0003800200 */
.L_x_12815:
        /* <DEDUP_REMOVED lines=50> */
.L_x_12813:
[----:B------:R-:W-:Y:S05]  /*12100*/  BSYNC.RECONVERGENT B0 ;  /* 0x0000000000007941 */ /* 0x000fea0003800200 */
.L_x_12812:
        /* <DEDUP_REMOVED lines=23> */
.L_x_12819:
        /* <DEDUP_REMOVED lines=13> */
.L_x_12821:
[----:B------:R-:W-:Y:S05]  /*12350*/  BSYNC.RECONVERGENT B1 ;  /* 0x0000000000017941 */ /* 0x000fea0003800200 */
.L_x_12820:
        /* <DEDUP_REMOVED lines=50> */
.L_x_12818:
[----:B------:R-:W-:Y:S05]  /*12680*/  BSYNC.RECONVERGENT B0 ;  /* 0x0000000000007941 */ /* 0x000fea0003800200 */
.L_x_12817:
        /* <DEDUP_REMOVED lines=20> */
.L_x_12824:
        /* <DEDUP_REMOVED lines=13> */
.L_x_12826:
[----:B------:R-:W-:Y:S05]  /*128a0*/  BSYNC.RECONVERGENT B1 ;  /* 0x0000000000017941 */ /* 0x000fea0003800200 */
.L_x_12825:
        /* <DEDUP_REMOVED lines=50> */
.L_x_12823:
[----:B------:R-:W-:Y:S05]  /*12bd0*/  BSYNC.RECONVERGENT B0 ;  /* 0x0000000000007941 */ /* 0x000fea0003800200 */
.L_x_12822:
        /* <DEDUP_REMOVED lines=23> */
.L_x_12829:
        /* <DEDUP_REMOVED lines=13> */
.L_x_12831:
[----:B------:R-:W-:Y:S05]  /*12e20*/  BSYNC.RECONVERGENT B1 ;  /* 0x0000000000017941 */ /* 0x000fea0003800200 */
.L_x_12830:
        /* <DEDUP_REMOVED lines=50> */
.L_x_12828:
[----:B------:R-:W-:Y:S05]  /*13150*/  BSYNC.RECONVERGENT B0 ;  /* 0x0000000000007941 */ /* 0x000fea0003800200 */
.L_x_12827:
        /* <DEDUP_REMOVED lines=20> */
.L_x_12834:
        /* <DEDUP_REMOVED lines=13> */
.L_x_12836:
[----:B------:R-:W-:Y:S05]  /*13370*/  BSYNC.RECONVERGENT B1 ;  /* 0x0000000000017941 */ /* 0x000fea0003800200 */
.L_x_12835:
        /* <DEDUP_REMOVED lines=50> */
.L_x_12833:
[----:B------:R-:W-:Y:S05]  /*136a0*/  BSYNC.RECONVERGENT B0 ;  /* 0x0000000000007941 */ /* 0x000fea0003800200 */
.L_x_12832:
        /* <DEDUP_REMOVED lines=23> */
.L_x_12839:
        /* <DEDUP_REMOVED lines=13> */
.L_x_12841:
[----:B------:R-:W-:Y:S05]  /*138f0*/  BSYNC.RECONVERGENT B1 ;  /* 0x0000000000017941 */ /* 0x000fea0003800200 */
.L_x_12840:
        /* <DEDUP_REMOVED lines=50> */
.L_x_12838:
[----:B------:R-:W-:Y:S05]  /*13c20*/  BSYNC.RECONVERGENT B0 ;  /* 0x0000000000007941 */ /* 0x000fea0003800200 */
.L_x_12837:
        /* <DEDUP_REMOVED lines=20> */
.L_x_12844:
        /* <DEDUP_REMOVED lines=13> */
.L_x_12846:
[----:B------:R-:W-:Y:S05]  /*13e40*/  BSYNC.RECONVERGENT B1 ;  /* 0x0000000000017941 */ /* 0x000fea0003800200 */
.L_x_12845:
        /* <DEDUP_REMOVED lines=50> */
.L_x_12843:
[----:B------:R-:W-:Y:S05]  /*14170*/  BSYNC.RECONVERGENT B0 ;  /* 0x0000000000007941 */ /* 0x000fea0003800200 */
.L_x_12842:
[----:B------:R-:W-:Y:S01]  /*14180*/  I2FP.F32.U32 R127, R127 ;  /* 0x0000007f007f7245 */ /* 0x000fe20000201000 */
[----:B------:R-:W-:Y:S01]  /*14190*/  HADD2.F32 R129, -RZ, R157.H1_H1 ;  /* 0x3000009dff817230 */ /* 0x000fe20000004100 */
        /* <DEDUP_REMOVED lines=21> */
.L_x_12849:
        /* <DEDUP_REMOVED lines=13> */
.L_x_12851:
[----:B------:R-:W-:Y:S05]  /*143c0*/  BSYNC.RECONVERGENT B1 ;  /* 0x0000000000017941 */ /* 0x000fea0003800200 */
.L_x_12850:
        /* <DEDUP_REMOVED lines=50> */
.L_x_12848:
[----:B------:R-:W-:Y:S05]  /*146f0*/  BSYNC.RECONVERGENT B0 ;  /* 0x0000000000007941 */ /* 0x000fea0003800200 */
.L_x_12847:
        /* <DEDUP_REMOVED lines=18> */
.L_x_12854:
        /* <DEDUP_REMOVED lines=13> */
.L_x_12856:
[----:B------:R-:W-:Y:S05]  /*148f0*/  BSYNC.RECONVERGENT B1 ;  /* 0x0000000000017941 */ /* 0x000fea0003800200 */
.L_x_12855:
        /* <DEDUP_REMOVED lines=49> */
[----:B------:R-:W-:-:S07]  /*14c10*/  LOP3.LUT R136, R129, R136, R145, 0x96, !PT ;  /* 0x0000008881887212 */ /* 0x000fce00078e9691 */
.L_x_12853:
[----:B------:R-:W-:Y:S05]  /*14c20*/  BSYNC.RECONVERGENT B0 ;  /* 0x0000000000007941 */ /* 0x000fea0003800200 */
.L_x_12852:
[----:B------:R-:W-:Y:S01]  /*14c30*/  I2FP.F32.U32 R129, R128 ;  /* 0x0000008000817245 */ /* 0x000fe20000201000 */
[----:B------:R-:W-:Y:S01]  /*14c40*/  HADD2.F32 R145, -RZ, R158.H0_H0 ;  /* 0x2000009eff917230 */ /* 0x000fe20000004100 */
        /* <DEDUP_REMOVED lines=21> */
.L_x_12859:
        /* <DEDUP_REMOVED lines=13> */
.L_x_12861:
[----:B------:R-:W-:Y:S05]  /*14e70*/  BSYNC.RECONVERGENT B1 ;  /* 0x0000000000017941 */ /* 0x000fea0003800200 */
.L_x_12860:
        /* <DEDUP_REMOVED lines=50> */
.L_x_12858:
[----:B------:R-:W-:Y:S05]  /*151a0*/  BSYNC.RECONVERGENT B0 ;  /* 0x0000000000007941 */ /* 0x000fea0003800200 */
.L_x_12857:
        /* <DEDUP_REMOVED lines=18> */
.L_x_12864:
        /* <DEDUP_REMOVED lines=13> */
.L_x_12866:
[----:B------:R-:W-:Y:S05]  /*153a0*/  BSYNC.RECONVERGENT B1 ;  /* 0x0000000000017941 */ /* 0x000fea0003800200 */
.L_x_12865:
        /* <DEDUP_REMOVED lines=50> */
.L_x_12863:
[----:B------:R-:W-:Y:S05]  /*156d0*/  BSYNC.RECONVERGENT B0 ;  /* 0x0000000000007941 */ /* 0x000fea0003800200 */
.L_x_12862:
        /* <DEDUP_REMOVED lines=23> */
.L_x_12869:
        /* <DEDUP_REMOVED lines=13> */
.L_x_12871:
[----:B------:R-:W-:Y:S05]  /*15920*/  BSYNC.RECONVERGENT B1 ;  /* 0x0000000000017941 */ /* 0x000fea0003800200 */
.L_x_12870:
        /* <DEDUP_REMOVED lines=50> */
.L_x_12868:
[----:B------:R-:W-:Y:S05]  /*15c50*/  BSYNC.RECONVERGENT B0 ;  /* 0x0000000000007941 */ /* 0x000fea0003800200 */
.L_x_12867:
        /* <DEDUP_REMOVED lines=18> */
.L_x_12874:
        /* <DEDUP_REMOVED lines=13> */
.L_x_12876:
[----:B------:R-:W-:Y:S05]  /*15e50*/  BSYNC.RECONVERGENT B1 ;  /* 0x0000000000017941 */ /* 0x000fea0003800200 */
.L_x_12875:
        /* <DEDUP_REMOVED lines=50> */
.L_x_12873:
[----:B------:R-:W-:Y:S05]  /*16180*/  BSYNC.RECONVERGENT B0 ;  /* 0x0000000000007941 */ /* 0x000fea0003800200 */
.L_x_12872:
[----:B------:R-:W-:Y:S01]  /*16190*/  I2FP.F32.U32 R175, R146 ;  /* 0x0000009200af7245 */ /* 0x000fe20000201000 */
[----:B------:R-:W-:Y:S01]  /*161a0*/  HADD2.F32 R179, -RZ, R159.H0_H0 ;  /* 0x2000009fffb37230 */ /* 0x000fe20000004100 */
[----:B------:R-:W-:Y:S01]  /*161b0*/  BSSY.RECONVERGENT B0, `(.L_x_12877) ;  /* 0x0000055000007945 */ /* 0x000fe20003800200 */
[----:B------:R-:W-:Y:S02]  /*161c0*/  IMAD.MOV.U32 R148, RZ, RZ, R138 ;  /* 0x000000ffff947224 */ /* 0x000fe400078e008a */
        /* <DEDUP_REMOVED lines=19> */
.L_x_12879:
        /* <DEDUP_REMOVED lines=13> */
.L_x_12881:
[----:B------:R-:W-:Y:S05]  /*163d0*/  BSYNC.RECONVERGENT B1 ;  /* 0x0000000000017941 */ /* 0x000fea0003800200 */
.L_x_12880:
        /* <DEDUP_REMOVED lines=50> */
.L_x_12878:
[----:B------:R-:W-:Y:S05]  /*16700*/  BSYNC.RECONVERGENT B0 ;  /* 0x0000000000007941 */ /* 0x000fea0003800200 */
.L_x_12877:
        /* <DEDUP_REMOVED lines=18> */
.L_x_12884:
        /* <DEDUP_REMOVED lines=15> */
.L_x_12886:
[----:B------:R-:W-:Y:S05]  /*16920*/  BSYNC.RECONVERGENT B1 ;  /* 0x0000000000017941 */ /* 0x000fea0003800200 */
.L_x_12885:
        /* <DEDUP_REMOVED lines=50> */
.L_x_12883:
[----:B------:R-:W-:Y:S05]  /*16c50*/  BSYNC.RECONVERGENT B0 ;  /* 0x0000000000007941 */ /* 0x000fea0003800200 */
.L_x_12882:
        /* <DEDUP_REMOVED lines=11> */
.L_x_12806:
[----:B------:R-:W-:Y:S01]  /*16d10*/  ISETP.NE.AND P2, PT, R160, 0x1, PT ;  /* 0x00000001a000780c */ /* 0x000fe20003f45270 */
[----:B------:R-:W-:Y:S01]  /*16d20*/  BSSY.RECONVERGENT B0, `(.L_x_12888) ;  /* 0x000004f000007945 */ /* 0x000fe20003800200 */
[----:B------:R-:W-:Y:S02]  /*16d30*/  HFMA2 R127, -RZ, RZ, 0, 1.1920928955078125e-07 ;  /* 0x00000002ff7f7431 */ /* 0x000fe400000001ff */
[----:B-1----:R-:W-:Y:S01]  /*16d40*/  IMAD.MOV.U32 R124, RZ, RZ, R138 ;  /* 0x000000ffff7c7224 */ /* 0x002fe200078e008a */
        /* <DEDUP_REMOVED lines=12> */
.L_x_12890:
        /* <DEDUP_REMOVED lines=13> */
.L_x_12892:
[----:B------:R-:W-:Y:S05]  /*16ee0*/  BSYNC.RECONVERGENT B1 ;  /* 0x0000000000017941 */ /* 0x000fea0003800200 */
.L_x_12891:
        /* <DEDUP_REMOVED lines=45> */
[----:B------:R-:W-:-:S03]  /*171c0*/  LOP3.LUT R137, R167, R124, R181, 0x96, !PT ;  /* 0x0000007ca7897212 */ /* 0x000fc600078e96b5 */
[----:B------:R-:W-:Y:S01]  /*171d0*/  IMAD.MOV.U32 R138, RZ, RZ, R180 ;  /* 0x000000ffff8a7224 */ /* 0x000fe200078e00b4 */
[----:B------:R-:W-:Y:S01]  /*171e0*/  LOP3.LUT R136, R125, R136, R179, 0x96, !PT ;  /* 0x000000887d887212 */ /* 0x000fe200078e96b3 */
[----:B------:R-:W-:Y:S01]  /*171f0*/  IMAD.MOV.U32 R124, RZ, RZ, R126 ;  /* 0x000000ffff7c7224 */ /* 0x000fe200078e007e */
[----:B------:R-:W-:-:S07]  /*17200*/  MOV R154, R178 ;  /* 0x000000b2009a7202 */ /* 0x000fce0000000f00 */
.L_x_12889:
[----:B------:R-:W-:Y:S05]  /*17210*/  BSYNC.RECONVERGENT B0 ;  /* 0x0000000000007941 */ /* 0x000fea0003800200 */
.L_x_12888:
[----:B------:R-:W-:Y:S01]  /*17220*/  I2FP.F32.U32 R125, R124 ;  /* 0x0000007c007d7245 */ /* 0x000fe20000201000 */
[----:B------:R-:W-:Y:S01]  /*17230*/  BSSY.RECONVERGENT B0, `(.L_x_12893) ;  /* 0x0000052000007945 */ /* 0x000fe20003800200 */
[----:B------:R-:W-:Y:S01]  /*17240*/  ISETP.NE.AND P2, PT, R127, 0x1, PT ;  /* 0x000000017f00780c */ /* 0x000fe20003f45270 */
[----:B------:R-:W-:Y:S01]  /*17250*/  IMAD.MOV.U32 R126, RZ, RZ, 0x2 ;  /* 0x00000002ff7e7424 */ /* 0x000fe200078e00ff */
[----:B------:R-:W-:Y:S01]  /*17260*/  LOP3.LUT R176, R176, 0xffffffef, RZ, 0xc0, !PT ;  /* 0xffffffefb0b07812 */ /* 0x000fe200078ec0ff */
[----:B------:R-:W-:Y:S01]  /*17270*/  FFMA.FTZ R124, R125, R170, 1.1641532182693481445e-10 ;  /* 0x2f0000007d7c7423 */ /* 0x000fe200000100aa */
[----:B-----5:R-:W-:-:S04]  /*17280*/  HADD2.F32 R125, -RZ, R128.H0_H0 ;  /* 0x20000080ff7d7230 */ /* 0x020fc80000004100 */
        /* <DEDUP_REMOVED lines=12> */
.L_x_12895:
        /* <DEDUP_REMOVED lines=13> */
.L_x_12897:
[----:B------:R-:W-:Y:S05]  /*17420*/  BSYNC.RECONVERGENT B1 ;  /* 0x0000000000017941 */ /* 0x000fea0003800200 */
.L_x_12896:
[----:B------:R-:W-:Y:S01]  /*17430*/  IMAD.WIDE.U32 R136, R132, -0x326172a9, RZ ;  /* 0xcd9e8d5784887825 */ /* 0x000fe200078e00ff */
[----:B------:R-:W-:Y:S02]  /*17440*/  LOP3.LUT R180, R139, R127, R3, 0x96, !PT ;  /* 0x0000007f8bb47212 */ /* 0x000fe400078e9603 */
        /* <DEDUP_REMOVED lines=48> */
.L_x_12894:
[----:B------:R-:W-:Y:S05]  /*17750*/  BSYNC.RECONVERGENT B0 ;  /* 0x0000000000007941 */ /* 0x000fea0003800200 */
.L_x_12893:
        /* <DEDUP_REMOVED lines=19> */
.L_x_12900:
        /* <DEDUP_REMOVED lines=13> */
.L_x_12902:
[----:B------:R-:W-:Y:S05]  /*17960*/  BSYNC.RECONVERGENT B1 ;  /* 0x0000000000017941 */ /* 0x000fea0003800200 */
.L_x_12901:
        /* <DEDUP_REMOVED lines=50> */
.L_x_12899:
[----:B------:R-:W-:Y:S05]  /*17c90*/  BSYNC.RECONVERGENT B0 ;  /* 0x0000000000007941 */ /* 0x000fea0003800200 */
.L_x_12898:
        /* <DEDUP_REMOVED lines=19> */
.L_x_12905:
        /* <DEDUP_REMOVED lines=13> */
.L_x_12907:
[----:B------:R-:W-:Y:S05]  /*17ea0*/  BSYNC.RECONVERGENT B1 ;  /* 0x0000000000017941 */ /* 0x000fea0003800200 */
.L_x_12906:
        /* <DEDUP_REMOVED lines=50> */
.L_x_12904:
[----:B------:R-:W-:Y:S05]  /*181d0*/  BSYNC.RECONVERGENT B0 ;  /* 0x0000000000007941 */ /* 0x000fea0003800200 */
.L_x_12903:
        /* <DEDUP_REMOVED lines=19> */
.L_x_12910:
        /* <DEDUP_REMOVED lines=13> */
.L_x_12912:
[----:B------:R-:W-:Y:S05]  /*183e0*/  BSYNC.RECONVERGENT B1 ;  /* 0x0000000000017941 */ /* 0x000fea0003800200 */
.L_x_12911:
        /* <DEDUP_REMOVED lines=50> */
.L_x_12909:
[----:B------:R-:W-:Y:S05]  /*18710*/  BSYNC.RECONVERGENT B0 ;  /* 0x0000000000007941 */ /* 0x000fea0003800200 */
.L_x_12908:
        /* <DEDUP_REMOVED lines=17> */
.L_x_12915:
        /* <DEDUP_REMOVED lines=13> */
.L_x_12917:
[----:B------:R-:W-:Y:S05]  /*18900*/  BSYNC.RECONVERGENT B1 ;  /* 0x0000000000017941 */ /* 0x000fea0003800200 */
.L_x_12916:
        /* <DEDUP_REMOVED lines=50> */
.L_x_12914:
[----:B------:R-:W-:Y:S05]  /*18c30*/  BSYNC.RECONVERGENT B0 ;  /* 0x0000000000007941 */ /* 0x000fea0003800200 */
.L_x_12913:
        /* <DEDUP_REMOVED lines=17> */
.L_x_12920:
        /* <DEDUP_REMOVED lines=13> */
.L_x_12922:
[----:B------:R-:W-:Y:S05]  /*18e20*/  BSYNC.RECONVERGENT B1 ;  /* 0x0000000000017941 */ /* 0x000fea0003800200 */
.L_x_12921:
        /* <DEDUP_REMOVED lines=50> */
.L_x_12919:
[----:B------:R-:W-:Y:S05]  /*19150*/  BSYNC.RECONVERGENT B0 ;  /* 0x0000000000007941 */ /* 0x000fea0003800200 */
.L_x_12918:
        /* <DEDUP_REMOVED lines=17> */
.L_x_12925:
        /* <DEDUP_REMOVED lines=13> */
.L_x_12927:
[----:B------:R-:W-:Y:S05]  /*19340*/  BSYNC.RECONVERGENT B1 ;  /* 0x0000000000017941 */ /* 0x000fea0003800200 */
.L_x_12926:
        /* <DEDUP_REMOVED lines=50> */
.L_x_12924:
[----:B------:R-:W-:Y:S05]  /*19670*/  BSYNC.RECONVERGENT B0 ;  /* 0x0000000000007941 */ /* 0x000fea0003800200 */
.L_x_12923:
[----:B------:R-:W-:Y:S01]  /*19680*/  P2R R128, PR, RZ, 0x2 ;  /* 0x00000002ff807803 */ /* 0x000fe20000000000 */
[----:B------:R-:W-:Y:S01]  /*19690*/  FMUL.FTZ R125, R125, R172 ;  /* 0x000000ac7d7d7220 */ /* 0x000fe20000410000 */
[----:B------:R-:W-:Y:S01]  /*196a0*/  I2FP.F32.U32 R161, R126 ;  /* 0x0000007e00a17245 */ /* 0x000fe20000201000 */
[-C--:B------:R-:W-:Y:S01]  /*196b0*/  FMUL.FTZ R127, R127, R172.reuse ;  /* 0x000000ac7f7f7220 */ /* 0x080fe20000410000 */
[C---:B------:R-:W-:Y:S01]  /*196c0*/  LOP3.LUT P1, RZ, R176.reuse, 0x10, RZ, 0xc0, !PT ;  /* 0x00000010b0ff7812 */ /* 0x040fe2000782c0ff */
[----:B------:R-:W-:Y:S01]  /*196d0*/  HADD2.F32 R131, -RZ, R131.H1_H1 ;  /* 0x30000083ff837230 */ /* 0x000fe20000004100 */
[----:B------:R-:W-:Y:S01]  /*196e0*/  P2R R162, PR, RZ, 0x1 ;  /* 0x00000001ffa27803 */ /* 0x000fe20000000000 */
[----:B------:R-:W-:Y:S01]  /*196f0*/  FMUL.FTZ R0, R129, R172 ;  /* 0x000000ac81007220 */ /* 0x000fe20000410000 */
[C---:B------:R-:W-:Y:S01]  /*19700*/  LOP3.LUT P0, RZ, R176.reuse, 0x8, RZ, 0xc0, !PT ;  /* 0x00000008b0ff7812 */ /* 0x040fe2000780c0ff */
[----:B------:R-:W-:Y:S01]  /*19710*/  FFMA.FTZ R170, R161, R170, 1.1641532182693481445e-10 ;  /* 0x2f000000a1aa7423 */ /* 0x000fe200000100aa */
[----:B------:R-:W-:Y:S01]  /*19720*/  LOP3.LUT P5, RZ, R176, 0x2, RZ, 0xc0, !PT ;  /* 0x00000002b0ff7812 */ /* 0x000fe200078ac0ff */
        /* <DEDUP_REMOVED lines=26> */
.L_x_12887:
        /* <DEDUP_REMOVED lines=13> */
[----:B------:R-:W-:Y:S01]  /*199a0*/  SEL R164, RZ, 0x1000000, !P4 ;  /* 0x01000000ffa47807 */ /* 0x000fe20006000000 */
[----:B------:R1:W-:Y:S01]  /*199b0*/  STG.E.128 desc[UR6][R152.64], R124 ;  /* 0x0000007c98007986 */ /* 0x0003e2000c101d06 */
[----:B------:R-:W-:Y:S01]  /*199c0*/  SEL R163, RZ, 0x10000, !P5 ;  /* 0x00010000ffa37807 */ /* 0x000fe20006800000 */
[----:B------:R-:W-:Y:S01]  /*199d0*/  FADD.FTZ R0, R161, R112 ;  /* 0x00000070a1007221 */ /* 0x000fe20000010000 */
[----:B------:R-:W-:Y:S01]  /*199e0*/  SEL R162, RZ, 0x100, !P6 ;  /* 0x00000100ffa27807 */ /* 0x000fe20007000000 */
[----:B------:R1:W-:Y:S01]  /*199f0*/  STG.E.128 desc[UR6][R152.64+0x10], R128 ;  /* 0x0000108098007986 */ /* 0x0003e2000c101d06 */
[----:B------:R-:W-:Y:S01]  /*19a00*/  LOP3.LUT P1, RZ, R176, 0x10, RZ, 0xc0, !PT ;  /* 0x00000010b0ff7812 */ /* 0x000fe2000782c0ff */
[----:B------:R-:W-:Y:S01]  /*19a10*/  FADD.FTZ R161, R0, R113 ;  /* 0x0000007100a17221 */ /* 0x000fe20000010000 */
[----:B------:R-:W-:Y:S02]  /*19a20*/  LOP3.LUT R166, R166, R167, R165, 0xfe, !PT ;  /* 0x000000a7a6a67212 */ /* 0x000fe400078efea5 */
[----:B------:R-:W-:Y:S01]  /*19a30*/  LOP3.LUT R162, R162, R164, R163, 0xfe, !PT ;  /* 0x000000a4a2a27212 */ /* 0x000fe200078efea3 */
[----:B------:R-:W-:Y:S01]  /*19a40*/  FADD.FTZ R0, R161, R114 ;  /* 0x00000072a1007221 */ /* 0x000fe20000010000 */
[----:B------:R-:W-:-:S02]  /*19a50*/  SEL R163, RZ, 0x1, !P2 ;  /* 0x00000001ffa37807 */ /* 0x000fc40005000000 */
[----:B------:R-:W-:Y:S01]  /*19a60*/  SEL R165, RZ, 0x1, !P1 ;  /* 0x00000001ffa57807 */ /* 0x000fe20004800000 */
[----:B------:R-:W-:Y:S01]  /*19a70*/  FADD.FTZ R161, R0, R115 ;  /* 0x0000007300a17221 */ /* 0x000fe20000010000 */
[----:B------:R-:W-:Y:S02]  /*19a80*/  LOP3.LUT R163, R166, R163, RZ, 0xfc, !PT ;  /* 0x000000a3a6a37212 */ /* 0x000fe400078efcff */
[----:B------:R-:W-:Y:S01]  /*19a90*/  LOP3.LUT R162, R162, R165, RZ, 0xfc, !PT ;  /* 0x000000a5a2a27212 */ /* 0x000fe200078efcff */
[----:B------:R-:W-:Y:S01]  /*19aa0*/  FADD.FTZ R0, R161, R116 ;  /* 0x00000074a1007221 */ /* 0x000fe20000010000 */
[----:B0-----:R-:W-:-:S03]  /*19ab0*/  LOP3.LUT P1, RZ, R168, 0x1f, RZ, 0xc0, !PT ;  /* 0x0000001fa8ff7812 */ /* 0x001fc6000782c0ff */
[----:B------:R-:W-:Y:S01]  /*19ac0*/  FADD.FTZ R161, R0, R117 ;  /* 0x0000007500a17221 */ /* 0x000fe20000010000 */
[----:B------:R1:W-:Y:S03]  /*19ad0*/  STG.E.64 desc[UR6][R150.64], R162 ;  /* 0x000000a296007986 */ /* 0x0003e6000c101b06 */
        /* <DEDUP_REMOVED lines=34> */
.L_x_12928:
        /* <DEDUP_REMOVED lines=72> */
.L_x_12942:
[----:B------:R-:W-:Y:S01]  /*1a180*/  FMUL.FTZ R0, R150, R150 ;  /* 0x0000009696007220 */ /* 0x000fe20000410000 */
[----:B------:R-:W-:Y:S01]  /*1a190*/  ISETP.NE.AND P2, PT, RZ, UR10, PT ;  /* 0x0000000aff007c0c */ /* 0x000fe2000bf45270 */
[----:B01----:R-:W-:Y:S01]  /*1a1a0*/  FADD.FTZ R162, R162, R163 ;  /* 0x000000a3a2a27221 */ /* 0x003fe20000010000 */
[----:B------:R-:W0:Y:S02]  /*1a1b0*/  @!P1 LDC.64 R152, c[0x0][0x3c0] ;  /* 0x0000f000ff989b82 */ /* 0x000e240000000a00 */
[----:B------:R-:W-:Y:S01]  /*1a1c0*/  FSEL R0, R0, RZ, P2 ;  /* 0x000000ff00007208 */ /* 0x000fe20001000000 */
[----:B------:R-:W-:Y:S01]  /*1a1d0*/  FFMA.FTZ R151, R162, R151, UR5 ;  /* 0x00000005a2977e23 */ /* 0x000fe20008010097 */
[----:B------:R-:W-:-:S03]  /*1a1e0*/  FSEL R161, R150, RZ, !P2 ;  /* 0x000000ff96a17208 */ /* 0x000fc60005000000 */
[----:B------:R-:W-:Y:S02]  /*1a1f0*/  FADD.FTZ R0, R151, R0 ;  /* 0x0000000097007221 */ /* 0x000fe40000010000 */
[C---:B------:R-:W-:Y:S01]  /*1a200*/  FADD.FTZ R163, -R161.reuse, R112 ;  /* 0x00000070a1a37221 */ /* 0x040fe20000010100 */
[C---:B------:R-:W-:Y:S01]  /*1a210*/  FADD.FTZ R164, -R161.reuse, R113 ;  /* 0x00000071a1a47221 */ /* 0x040fe20000010100 */
[----:B------:R-:W1:Y:S01]  /*1a220*/  MUFU.RSQ R182, R0 ;  /* 0x0000000000b67308 */ /* 0x000e620000001400 */
[C---:B------:R-:W-:Y:S01]  /*1a230*/  FADD.FTZ R170, -R161.reuse, R122 ;  /* 0x0000007aa1aa7221 */ /* 0x040fe20000010100 */
[C---:B------:R-:W-:Y:S01]  /*1a240*/  FADD.FTZ R171, -R161.reuse, R123 ;  /* 0x0000007ba1ab7221 */ /* 0x040fe20000010100 */
        /* <DEDUP_REMOVED lines=8> */
[----:B------:R-:W3:Y:S01]  /*1a2d0*/  LDC.64 R122, c[0x0][0x428] ;  /* 0x00010a00ff7a7b82 */ /* 0x000ee20000000a00 */
[----:B------:R-:W-:Y:S01]  /*1a2e0*/  FADD.FTZ R166, -R161, R117 ;  /* 0x00000075a1a67221 */ /* 0x000fe20000010100 */
[----:B0-----:R-:W-:-:S04]  /*1a2f0*/  @!P1 IMAD.WIDE R108, R147, 0x4, R152 ;  /* 0x00000004936c9825 */ /* 0x001fc800078e0298 */
[C---:B------:R-:W-:Y:S01]  /*1a300*/  FADD.FTZ R168, -R161.reuse, R119 ;  /* 0x00000077a1a87221 */ /* 0x040fe20000010100 */
[C---:B------:R-:W-:Y:S01]  /*1a310*/  FADD.FTZ R179, -R161.reuse, R130 ;  /* 0x00000082a1b37221 */ /* 0x040fe20000010100 */
[C---:B------:R-:W-:Y:S01]  /*1a320*/  FADD.FTZ R167, -R161.reuse, R118 ;  /* 0x00000076a1a77221 */ /* 0x040fe20000010100 */
[----:B------:R-:W-:Y:S01]  /*1a330*/  FADD.FTZ R169, -R161, R121 ;  /* 0x00000079a1a97221 */ /* 0x000fe20000010100 */
[C---:B-1----:R-:W-:Y:S01]  /*1a340*/  FMUL.FTZ R117, R182.reuse, R110 ;  /* 0x0000006eb6757220 */ /* 0x042fe20000410000 */
        /* <DEDUP_REMOVED lines=8> */
[----:B------:R-:W-:Y:S01]  /*1a3d0*/  FFMA.FTZ R110, R116, R75, R79 ;  /* 0x0000004b746e7223 */ /* 0x000fe2000001004f */
[----:B------:R-:W-:Y:S01]  /*1a3e0*/  FFMA.FTZ R0, R151, R72, R76 ;  /* 0x0000004897007223 */ /* 0x000fe2000001004c */
[----:B------:R-:W-:Y:S01]  /*1a3f0*/  FFMA.FTZ R111, R162, R73, R77 ;  /* 0x00000049a26f7223 */ /* 0x000fe2000001004d */
[----:B------:R-:W-:Y:S01]  /*1a400*/  FFMA.FTZ R114, R163, R68, R80 ;  /* 0x00000044a3727223 */ /* 0x000fe20000010050 */
[----:B------:R-:W-:Y:S01]  /*1a410*/  FFMA.FTZ R115, R164, R69, R81 ;  /* 0x00000045a4737223 */ /* 0x000fe20000010051 */
[----:B------:R-:W-:Y:S01]  /*1a420*/  FFMA.FTZ R118, R119, R70, R82 ;  /* 0x0000004677767223 */ /* 0x000fe20000010052 */
[----:B------:R-:W-:Y:S01]  /*1a430*/  FFMA.FTZ R121, R130, R71, R83 ;  /* 0x0000004782797223 */ /* 0x000fe20000010053 */
[----:B------:R-:W-:Y:S01]  /*1a440*/  FADD.FTZ R120, -R161, R120 ;  /* 0x00000078a1787221 */ /* 0x000fe20000010100 */
[----:B--2---:R-:W-:-:S04]  /*1a450*/  @!P1 IMAD.WIDE R112, R147, 0x4, R112 ;  /* 0x0000000493709825 */ /* 0x004fc800078e0270 */
[----:B------:R-:W-:Y:S01]  /*1a460*/  FADD.FTZ R180, -R161, R131 ;  /* 0x00000083a1b47221 */ /* 0x000fe20000010100 */
[----:B------:R-:W-:Y:S01]  /*1a470*/  FFMA.FTZ R116, R116, R51, R7 ;  /* 0x0000003374747223 */ /* 0x000fe20000010007 */
[----:B0-----:R-:W-:Y:S01]  /*1a480*/  FFMA.FTZ R109, R117, R74, R78 ;  /* 0x0000004a756d7223 */ /* 0x001fe2000001004e */
[----:B------:R-:W-:Y:S01]  /*1a490*/  F2FP.F16.F32.PACK_AB R108, R111, R0 ;  /* 0x000000006f6c723e */ /* 0x000fe200000000ff */
[----:B------:R-:W-:Y:S01]  /*1a4a0*/  FFMA.FTZ R117, R117, R50, R6 ;  /* 0x0000003275757223 */ /* 0x000fe20000010006 */
[----:B------:R-:W-:Y:S01]  /*1a4b0*/  F2FP.F16.F32.PACK_AB R111, R121, R118 ;  /* 0x00000076796f723e */ /* 0x000fe200000000ff */
[----:B------:R-:W-:Y:S01]  /*1a4c0*/  FMUL.FTZ R131, R182, R120 ;  /* 0x00000078b6837220 */ /* 0x000fe20000410000 */
[----:B------:R-:W-:Y:S01]  /*1a4d0*/  F2FP.F16.F32.PACK_AB R109, R110, R109 ;  /* 0x0000006d6e6d723e */ /* 0x000fe200000000ff */
[----:B------:R-:W-:Y:S01]  /*1a4e0*/  FMUL.FTZ R150, R182, R169 ;  /* 0x000000a9b6967220 */ /* 0x000fe20000410000 */
[----:B------:R-:W-:Y:S01]  /*1a4f0*/  F2FP.F16.F32.PACK_AB R110, R115, R114 ;  /* 0x00000072736e723e */ /* 0x000fe200000000ff */
[----:B---3--:R-:W-:-:S04]  /*1a500*/  IMAD.WIDE.U32 R114, R149, 0x10, R122 ;  /* 0x0000001095727825 */ /* 0x008fc800078e007a */
[C---:B------:R-:W-:Y:S01]  /*1a510*/  FMUL.FTZ R153, R182.reuse, R170 ;  /* 0x000000aab6997220 */ /* 0x040fe20000410000 */
[----:B------:R-:W-:Y:S01]  /*1a520*/  FMUL.FTZ R152, R182, R171 ;  /* 0x000000abb6987220 */ /* 0x000fe20000410000 */
[----:B------:R0:W-:Y:S01]  /*1a530*/  @!P1 STG.E desc[UR6][R112.64], R182 ;  /* 0x000000b670009986 */ /* 0x0001e2000c101906 */
[C---:B------:R-:W-:Y:S01]  /*1a540*/  FADD.FTZ R175, -R161.reuse, R128 ;  /* 0x00000080a1af7221 */ /* 0x040fe20000010100 */
[----:B------:R-:W-:Y:S01]  /*1a550*/  FADD.FTZ R177, -R161, R129 ;  /* 0x00000081a1b17221 */ /* 0x000fe20000010100 */
[----:B------:R-:W-:Y:S01]  /*1a560*/  FFMA.FTZ R118, R131, R36, R16 ;  /* 0x0000002483767223 */ /* 0x000fe20000010010 */
[----:B------:R1:W-:Y:S01]  /*1a570*/  STG.E.128 desc[UR6][R114.64], R108 ;  /* 0x0000006c72007986 */ /* 0x0003e2000c101d06 */
[----:B------:R-:W2:Y:S01]  /*1a580*/  LDC.64 R128, c[0x0][0x430] ;  /* 0x00010c00ff807b82 */ /* 0x000ea20000000a00 */
[----:B------:R-:W-:Y:S01]  /*1a590*/  FFMA.FTZ R151, R151, R48, R4 ;  /* 0x0000003097977223 */ /* 0x000fe20000010004 */
[----:B------:R-:W-:Y:S01]  /*1a5a0*/  FFMA.FTZ R162, R162, R49, R5 ;  /* 0x00000031a2a27223 */ /* 0x000fe20000010005 */
[C---:B------:R-:W-:Y:S01]  /*1a5b0*/  FMUL.FTZ R166, R182.reuse, R166 ;  /* 0x000000a6b6a67220 */ /* 0x040fe20000410000 */
[C---:B------:R-:W-:Y:S01]  /*1a5c0*/  FMUL.FTZ R165, R182.reuse, R165 ;  /* 0x000000a5b6a57220 */ /* 0x040fe20000410000 */
[C---:B------:R-:W-:Y:S01]  /*1a5d0*/  FMUL.FTZ R175, R182.reuse, R175 ;  /* 0x000000afb6af7220 */ /* 0x040fe20000410000 */
[----:B------:R-:W-:Y:S01]  /*1a5e0*/  FMUL.FTZ R178, R182, R177 ;  /* 0x000000b1b6b27220 */ /* 0x000fe20000410000 */
[----:B0-----:R-:W-:Y:S01]  /*1a5f0*/  FFMA.FTZ R113, R166, R65, R85 ;  /* 0x00000041a6717223 */ /* 0x001fe20000010055 */
[----:B------:R-:W-:Y:S01]  /*1a600*/  FFMA.FTZ R112, R165, R64, R84 ;  /* 0x00000040a5707223 */ /* 0x000fe20000010054 */
[C---:B------:R-:W-:Y:S01]  /*1a610*/  FMUL.FTZ R167, R182.reuse, R167 ;  /* 0x000000a7b6a77220 */ /* 0x040fe20000410000 */
[----:B------:R-:W-:Y:S01]  /*1a620*/  FMUL.FTZ R168, R182, R168 ;  /* 0x000000a8b6a87220 */ /* 0x000fe20000410000 */
[C---:B------:R-:W-:Y:S01]  /*1a630*/  FADD.FTZ R126, -R161.reuse, R126 ;  /* 0x0000007ea17e7221 */ /* 0x040fe20000010100 */
[----:B------:R-:W-:Y:S01]  /*1a640*/  FADD.FTZ R127, -R161, R127 ;  /* 0x0000007fa17f7221 */ /* 0x000fe20000010100 */
[----:B------:R-:W-:Y:S01]  /*1a650*/  F2FP.F16.F32.PACK_AB R112, R113, R112 ;  /* 0x000000707170723e */ /* 0x000fe200000000ff */
[----:B------:R-:W-:Y:S01]  /*1a660*/  FFMA.FTZ R113, R167, R66, R86 ;  /* 0x00000042a7717223 */ /* 0x000fe20000010056 */
[----:B------:R-:W-:Y:S01]  /*1a670*/  FFMA.FTZ R0, R168, R67, R87 ;  /* 0x00000043a8007223 */ /* 0x000fe20000010057 */
[----:B------:R-:W-:Y:S01]  /*1a680*/  FMUL.FTZ R169, R182, R126 ;  /* 0x0000007eb6a97220 */ /* 0x000fe20000410000 */
[----:B-1----:R-:W-:Y:S01]  /*1a690*/  F2FP.F16.F32.PACK_AB R109, R116, R117 ;  /* 0x00000075746d723e */ /* 0x002fe200000000ff */
        /* <DEDUP_REMOVED lines=10> */
[----:B------:R-:W-:Y:S01]  /*1a740*/  FFMA.FTZ R166, R175, R52, R96 ;  /* 0x00000034afa67223 */ /* 0x000fe20000010060 */
[----:B------:R-:W-:Y:S01]  /*1a750*/  FMUL.FTZ R172, R182, R127 ;  /* 0x0000007fb6ac7220 */ /* 0x000fe20000410000 */
[C---:B------:R-:W-:Y:S01]  /*1a760*/  FADD.FTZ R124, -R161.reuse, R124 ;  /* 0x0000007ca17c7221 */ /* 0x040fe20000010100 */
[----:B------:R-:W-:Y:S01]  /*1a770*/  FADD.FTZ R125, -R161, R125 ;  /* 0x0000007da17d7221 */ /* 0x000fe20000010100 */
[----:B------:R-:W-:Y:S01]  /*1a780*/  FFMA.FTZ R119, R119, R46, R10 ;  /* 0x0000002e77777223 */ /* 0x000fe2000001000a */
[----:B------:R-:W-:Y:S01]  /*1a790*/  F2FP.F16.F32.PACK_AB R166, R151, R166 ;  /* 0x000000a697a6723e */ /* 0x000fe200000000ff */
[----:B------:R-:W-:Y:S01]  /*1a7a0*/  FFMA.FTZ R130, R130, R47, R11 ;  /* 0x0000002f82827223 */ /* 0x000fe2000001000b */
[----:B------:R-:W0:Y:S01]  /*1a7b0*/  LDC.64 R150, c[0x0][0x380] ;  /* 0x0000e000ff967b82 */ /* 0x000e220000000a00 */
[----:B------:R-:W-:Y:S01]  /*1a7c0*/  F2FP.F16.F32.PACK_AB R113, R0, R113 ;  /* 0x000000710071723e */ /* 0x000fe200000000ff */
[----:B------:R-:W-:Y:S01]  /*1a7d0*/  FFMA.FTZ R116, R165, R40, R12 ;  /* 0x00000028a5747223 */ /* 0x000fe2000001000c */
[----:B------:R-:W-:Y:S01]  /*1a7e0*/  F2FP.F16.F32.PACK_AB R118, R117, R118 ;  /* 0x000000767576723e */ /* 0x000fe200000000ff */
        /* <DEDUP_REMOVED lines=10> */
[----:B------:R-:W-:Y:S01]  /*1a890*/  F2FP.F16.F32.PACK_AB R111, R130, R119 ;  /* 0x00000077826f723e */ /* 0x000fe200000000ff */
[----:B--2---:R-:W-:-:S04]  /*1a8a0*/  IMAD.WIDE.U32 R124, R149, 0x10, R128 ;  /* 0x00000010957c7825 */ /* 0x004fc800078e0080 */
[----:B------:R-:W-:Y:S01]  /*1a8b0*/  FFMA.FTZ R119, R153, R38, R18 ;  /* 0x0000002699777223 */ /* 0x000fe20000010012 */
[----:B------:R-:W-:Y:S01]  /*1a8c0*/  FFMA.FTZ R152, R152, R39, R19 ;  /* 0x0000002798987223 */ /* 0x000fe20000010013 */
[----:B------:R-:W-:Y:S01]  /*1a8d0*/  F2FP.F16.F32.PACK_AB R165, R0, R165 ;  /* 0x000000a500a5723e */ /* 0x000fe200000000ff */
[----:B------:R-:W-:Y:S01]  /*1a8e0*/  FFMA.FTZ R164, R161, R56, R92 ;  /* 0x00000038a1a47223 */ /* 0x000fe2000001005c */
[----:B------:R-:W-:Y:S01]  /*1a8f0*/  FFMA.FTZ R149, R170, R57, R93 ;  /* 0x00000039aa957223 */ /* 0x000fe2000001005d */
[----:B------:R-:W-:Y:S01]  /*1a900*/  F2FP.F16.F32.PACK_AB R117, R168, R117 ;  /* 0x00000075a875723e */ /* 0x000fe200000000ff */
[----:B------:R-:W-:Y:S01]  /*1a910*/  FFMA.FTZ R167, R179, R54, R98 ;  /* 0x00000036b3a77223 */ /* 0x000fe20000010062 */
[----:B------:R-:W-:Y:S01]  /*1a920*/  F2FP.F16.F32.PACK_AB R116, R131, R116 ;  /* 0x000000748374723e */ /* 0x000fe200000000ff */
[C---:B------:R-:W-:Y:S01]  /*1a930*/  FFMA.FTZ R0, R180.reuse, R55, R99 ;  /* 0x00000037b4007223 */ /* 0x040fe20000010063 */
        /* <DEDUP_REMOVED lines=9> */
[----:B------:R-:W-:Y:S01]  /*1a9d0*/  IMAD.WIDE.U32 R120, R155, 0x10, R122 ;  /* 0x000000109b787825 */ /* 0x000fe200078e007a */
[----:B------:R-:W-:-:S02]  /*1a9e0*/  F2FP.F16.F32.PACK_AB R119, R152, R119 ;  /* 0x000000779877723e */ /* 0x000fc400000000ff */
[----:B------:R-:W-:Y:S01]  /*1a9f0*/  F2FP.F16.F32.PACK_AB R164, R149, R164 ;  /* 0x000000a495a4723e */ /* 0x000fe200000000ff */
[----:B------:R-:W-:Y:S01]  /*1aa00*/  IMAD.WIDE.U32 R126, R155, 0x10, R128 ;  /* 0x000000109b7e7825 */ /* 0x000fe200078e0080 */
[----:B------:R-:W-:Y:S01]  /*1aa10*/  F2FP.F16.F32.PACK_AB R167, R0, R167 ;  /* 0x000000a700a7723e */ /* 0x000fe200000000ff */
[----:B------:R1:W-:Y:S01]  /*1aa20*/  STG.E.128 desc[UR6][R124.64], R108 ;  /* 0x0000006c7c007986 */ /* 0x0003e2000c101d06 */
[----:B------:R-:W-:Y:S01]  /*1aa30*/  F2FP.F16.F32.PACK_AB R171, R180, R171 ;  /* 0x000000abb4ab723e */ /* 0x000fe200000000ff */
[C---:B------:R-:W-:Y:S01]  /*1aa40*/  IMAD.WIDE.U32 R122, R173.reuse, 0x10, R122 ;  /* 0x00000010ad7a7825 */ /* 0x040fe200078e007a */
[----:B------:R-:W-:Y:S01]  /*1aa50*/  F2FP.F16.F32.PACK_AB R170, R178, R175 ;  /* 0x000000afb2aa723e */ /* 0x000fe200000000ff */
[----:B------:R1:W-:Y:S01]  /*1aa60*/  STG.E.128 desc[UR6][R120.64], R112 ;  /* 0x0000007078007986 */ /* 0x0003e2000c101d06 */
[----:B------:R-:W-:Y:S01]  /*1aa70*/  F2FP.F16.F32.PACK_AB R169, R172, R169 ;  /* 0x000000a9aca9723e */ /* 0x000fe200000000ff */
[----:B------:R-:W-:Y:S01]  /*1aa80*/  IMAD.WIDE.U32 R128, R173, 0x10, R128 ;  /* 0x00000010ad807825 */ /* 0x000fe200078e0080 */
[----:B------:R-:W-:Y:S01]  /*1aa90*/  F2FP.F16.F32.PACK_AB R168, R131, R168 ;  /* 0x000000a883a8723e */ /* 0x000fe200000000ff */
[----:B------:R1:W-:Y:S01]  /*1aaa0*/  STG.E.128 desc[UR6][R126.64], R116 ;  /* 0x000000747e007986 */ /* 0x0003e2000c101d06 */
[----:B0-----:R-:W-:-:S03]  /*1aab0*/  LEA R147, R150, R147, 0x2 ;  /* 0x0000009396937211 */ /* 0x001fc600078e10ff */
[----:B------:R1:W-:Y:S01]  /*1aac0*/  STG.E.128 desc[UR6][R122.64], R164 ;  /* 0x000000a47a007986 */ /* 0x0003e2000c101d06 */
[----:B------:R-:W-:-:S03]  /*1aad0*/  ISETP.GE.AND P1, PT, R147, R151, PT ;  /* 0x000000979300720c */ /* 0x000fc60003f26270 */
[----:B------:R1:W-:Y:S10]  /*1aae0*/  STG.E.128 desc[UR6][R128.64], R168 ;  /* 0x000000a880007986 */ /* 0x0003f4000c101d06 */
[----:B------:R-:W-:Y:S05]  /*1aaf0*/  @!P1 BRA `(.L_x_12930) ;  /* 0xfffffe6400689947 */ /* 0x000fea000383ffff */
[----:B------:R-:W-:Y:S05]  /*1ab00*/  EXIT ;  /* 0x000000000000794d */ /* 0x000fea0003800000 */
.L_x_12929:
[----:B------:R-:W-:Y:S01]  /*1ab10*/  HFMA2 R166, -RZ, RZ, 0, 5.9604644775390625e-08 ;  /* 0x00000001ffa67431 */ /* 0x000fe200000001ff */
[----:B------:R-:W-:Y:S01]  /*1ab20*/  BSSY B0, `(.L_x_12931) ;  /* 0x0000007000007945 */ /* 0x000fe20003800000 */
[----:B------:R-:W-:Y:S01]  /*1ab30*/  IMAD.MOV.U32 R165, RZ, RZ, R0 ;  /* 0x000000ffffa57224 */ /* 0x000fe200078e0000 */
[----:B------:R-:W-:Y:S01]  /*1ab40*/  MOV R164, 0xffffffff ;  /* 0xffffffff00a47802 */ /* 0x000fe20000000f00 */
[----:B------:R-:W-:-:S07]  /*1ab50*/  IMAD.MOV.U32 R167, RZ, RZ, 0x1f ;  /* 0x0000001fffa77424 */ /* 0x000fce00078e00ff */
[----:B0-----:R-:W-:Y:S05]  /*1ab60*/  WARPSYNC.COLLECTIVE R164, `(.L_x_12932) ;  /* 0x00000000a4087348 */ /* 0x001fea0003c00000 */
[----:B------:R1:W2:Y:S02]  /*1ab70*/  SHFL.BFLY P2, R163, R165, R166, R167 ;  /* 0x0c0000a6a5a37389 */ /* 0x0002a400000400a7 */
[----:B012---:R-:W-:Y:S05]  /*1ab80*/  ENDCOLLECTIVE ;  /* 0x000000000000791b */ /* 0x007fea0003800000 */
.L_x_12932:
[----:B------:R-:W-:Y:S05]  /*1ab90*/  BSYNC B0 ;  /* 0x0000000000007941 */ /* 0x000fea0003800000 */
.L_x_12931:
        /* <DEDUP_REMOVED lines=9> */
.L_x_12933:
        /* <DEDUP_REMOVED lines=8> */
.L_x_12934:
[----:B------:R-:W-:Y:S02]  /*1acb0*/  IMAD.MOV.U32 R166, RZ, RZ, 0x8 ;  /* 0x00000008ffa67424 */ /* 0x000fe400078e00ff */
[----:B------:R-:W-:-:S04]  /*1acc0*/  IMAD.MOV.U32 R150, RZ, RZ, R163 ;  /* 0x000000ffff967224 */ /* 0x000fc800078e00a3 */
[----:B------:R-:W-:-:S05]  /*1acd0*/  FADD.FTZ R161, R153, R150 ;  /* 0x0000009699a17221 */ /* 0x000fca0000010000 */
[----:B------:R-:W-:-:S07]  /*1ace0*/  MOV R165, R161 ;  /* 0x000000a100a57202 */ /* 0x000fce0000000f00 */
[----:B------:R-:W-:Y:S05]  /*1acf0*/  WARPSYNC.COLLECTIVE R164, `(.L_x_12935) ;  /* 0x00000000a4087348 */ /* 0x000fea0003c00000 */
[----:B------:R0:W1:Y:S02]  /*1ad00*/  SHFL.BFLY P2, R163, R165, R166, R167 ;  /* 0x0c0000a6a5a37389 */ /* 0x00006400000400a7 */
[----:B01----:R-:W-:Y:S05]  /*1ad10*/  ENDCOLLECTIVE ;  /* 0x000000000000791b */ /* 0x003fea0003800000 */
.L_x_12935:
[----:B------:R-:W-:Y:S01]  /*1ad20*/  HFMA2 R166, -RZ, RZ, 0, 9.5367431640625e-07 ;  /* 0x00000010ffa67431 */ /* 0x000fe200000001ff */
[----:B------:R-:W-:-:S05]  /*1ad30*/  MOV R150, R163 ;  /* 0x000000a300967202 */ /* 0x000fca0000000f00 */
[----:B------:R-:W-:-:S04]  /*1ad40*/  FADD.FTZ R162, R161, R150 ;  /* 0x00000096a1a27221 */ /* 0x000fc80000010000 */
[----:B------:R-:W-:-:S07]  /*1ad50*/  IMAD.MOV.U32 R165, RZ, RZ, R162 ;  /* 0x000000ffffa57224 */ /* 0x000fce00078e00a2 */
[----:B------:R-:W-:Y:S05]  /*1ad60*/  WARPSYNC.COLLECTIVE R164, `(.L_x_12936) ;  /* 0x00000000a4087348 */ /* 0x000fea0003c00000 */
[----:B------:R0:W1:Y:S02]  /*1ad70*/  SHFL.BFLY P2, R163, R165, R166, R167 ;  /* 0x0c0000a6a5a37389 */ /* 0x00006400000400a7 */
[----:B01----:R-:W-:Y:S05]  /*1ad80*/  ENDCOLLECTIVE ;  /* 0x000000000000791b */ /* 0x003fea0003800000 */
.L_x_12936:
[----:B------:R-:W-:Y:S01]  /*1ad90*/  MOV R166, 0x1 ;  /* 0x0000000100a67802 */ /* 0x000fe20000000f00 */
        /* <DEDUP_REMOVED lines=54> */
.L_x_12937:
[----:B------:R-:W-:Y:S02]  /*1b100*/  IMAD.MOV.U32 R166, RZ, RZ, 0x2 ;  /* 0x00000002ffa67424 */ /* 0x000fe400078e00ff */
[----:B------:R-:W-:-:S04]  /*1b110*/  IMAD.MOV.U32 R153, RZ, RZ, R163 ;  /* 0x000000ffff997224 */ /* 0x000fc800078e00a3 */
[----:B------:R-:W-:-:S05]  /*1b120*/  FADD.FTZ R153, R0, R153 ;  /* 0x0000009900997221 */ /* 0x000fca0000010000 */
[----:B------:R-:W-:-:S07]  /*1b130*/  MOV R165, R153 ;  /* 0x0000009900a57202 */ /* 0x000fce0000000f00 */
[----:B------:R-:W-:Y:S05]  /*1b140*/  WARPSYNC.COLLECTIVE R164, `(.L_x_12938) ;  /* 0x00000000a4087348 */ /* 0x000fea0003c00000 */
[----:B------:R0:W1:Y:S02]  /*1b150*/  SHFL.BFLY P2, R163, R165, R166, R167 ;  /* 0x0c0000a6a5a37389 */ /* 0x00006400000400a7 */
[----:B01----:R-:W-:Y:S05]  /*1b160*/  ENDCOLLECTIVE ;  /* 0x000000000000791b */ /* 0x003fea0003800000 */
.L_x_12938:
[----:B------:R-:W-:Y:S01]  /*1b170*/  HFMA2 R166, -RZ, RZ, 0, 2.384185791015625e-07 ;  /* 0x00000004ffa67431 */ /* 0x000fe200000001ff */
[----:B------:R-:W-:-:S05]  /*1b180*/  MOV R152, R163 ;  /* 0x000000a300987202 */ /* 0x000fca0000000f00 */
[----:B------:R-:W-:-:S04]  /*1b190*/  FADD.FTZ R152, R153, R152 ;  /* 0x0000009899987221 */ /* 0x000fc80000010000 */
[----:B------:R-:W-:-:S07]  /*1b1a0*/  IMAD.MOV.U32 R165, RZ, RZ, R152 ;  /* 0x000000ffffa57224 */ /* 0x000fce00078e0098 */
[----:B------:R-:W-:Y:S05]  /*1b1b0*/  WARPSYNC.COLLECTIVE R164, `(.L_x_12939) ;  /* 0x00000000a4087348 */ /* 0x000fea0003c00000 */
[----:B------:R0:W1:Y:S02]  /*1b1c0*/  SHFL.BFLY P2, R163, R165, R166, R167 ;  /* 0x0c0000a6a5a37389 */ /* 0x00006400000400a7 */
[----:B01----:R-:W-:Y:S05]  /*1b1d0*/  ENDCOLLECTIVE ;  /* 0x000000000000791b */ /* 0x003fea0003800000 */
.L_x_12939:
[----:B------:R-:W-:Y:S02]  /*1b1e0*/  IMAD.MOV.U32 R166, RZ, RZ, 0x8 ;  /* 0x00000008ffa67424 */ /* 0x000fe400078e00ff */
[----:B------:R-:W-:-:S04]  /*1b1f0*/  IMAD.MOV.U32 R161, RZ, RZ, R163 ;  /* 0x000000ffffa17224 */ /* 0x000fc800078e00a3 */
[----:B------:R-:W-:-:S05]  /*1b200*/  FADD.FTZ R161, R152, R161 ;  /* 0x000000a198a17221 */ /* 0x000fca0000010000 */
[----:B------:R-:W-:-:S07]  /*1b210*/  MOV R165, R161 ;  /* 0x000000a100a57202 */ /* 0x000fce0000000f00 */
[----:B------:R-:W-:Y:S05]  /*1b220*/  WARPSYNC.COLLECTIVE R164, `(.L_x_12940) ;  /* 0x00000000a4087348 */ /* 0x000fea0003c00000 */
[----:B------:R0:W1:Y:S02]  /*1b230*/  SHFL.BFLY P2, R163, R165, R166, R167 ;  /* 0x0c0000a6a5a37389 */ /* 0x00006400000400a7 */
[----:B01----:R-:W-:Y:S05]  /*1b240*/  ENDCOLLECTIVE ;  /* 0x000000000000791b */ /* 0x003fea0003800000 */
.L_x_12940:
[----:B------:R-:W-:Y:S01]  /*1b250*/  HFMA2 R166, -RZ, RZ, 0, 9.5367431640625e-07 ;  /* 0x00000010ffa67431 */ /* 0x000fe200000001ff */
[----:B------:R-:W-:-:S05]  /*1b260*/  MOV R162, R163 ;  /* 0x000000a300a27202 */ /* 0x000fca0000000f00 */
[----:B------:R-:W-:-:S04]  /*1b270*/  FADD.FTZ R162, R161, R162 ;  /* 0x000000a2a1a27221 */ /* 0x000fc80000010000 */
[----:B------:R-:W-:-:S07]  /*1b280*/  IMAD.MOV.U32 R165, RZ, RZ, R162 ;  /* 0x000000ffffa57224 */ /* 0x000fce00078e00a2 */
[----:B------:R-:W-:Y:S05]  /*1b290*/  WARPSYNC.COLLECTIVE R164, `(.L_x_12941) ;  /* 0x00000000a4087348 */ /* 0x000fea0003c00000 */
[----:B------:R0:W1:Y:S02]  /*1b2a0*/  SHFL.BFLY P2, R163, R165, R166, R167 ;  /* 0x0c0000a6a5a37389 */ /* 0x00006400000400a7 */
[----:B01----:R-:W-:Y:S05]  /*1b2b0*/  ENDCOLLECTIVE ;  /* 0x000000000000791b */ /* 0x003fea0003800000 */
.L_x_12941:
[----:B------:R-:W-:Y:S05]  /*1b2c0*/  BRA `(.L_x_12942) ;  /* 0xffffffec00ac7947 */ /* 0x000fea000383ffff */
.L_x_12943:
        /* <DEDUP_REMOVED lines=11> */
.L_x_17406:


//--------------------- .text._ZN10layer_norm31ln_parallel_residual_fwd_kernelINS_13Kernel_traitsIf6__halffS2_fjLj768ELj1ELj4ELj1ELj16ENS_18Kernel_traits_baseILj768EfS2_fS2_fjLj128EEEEELb1ELb1ELb0EEEvNS_9FwdParamsE --------------------------
	.section	.text._ZN10layer_norm31ln_parallel_residual_fwd_kernelINS_13Kernel_traitsIf6__halffS2_fjLj768ELj1ELj4ELj1ELj16ENS_18Kernel_traits_baseILj768EfS2_fS2_fjLj128EEEEELb1ELb1ELb0EEEvNS_9FwdParamsE,"ax",@progbits
	.align	128
        .global         _ZN10layer_norm31ln_parallel_residual_fwd_kernelINS_13Kernel_traitsIf6__halffS2_fjLj768ELj1ELj4ELj1ELj16ENS_18Kernel_traits_baseILj768EfS2_fS2_fjLj128EEEEELb1ELb1ELb0EEEvNS_9FwdParamsE
        .type           _ZN10layer_norm31ln_parallel_residual_fwd_kernelINS_13Kernel_traitsIf6__halffS2_fjLj768ELj1ELj4ELj1ELj16ENS_18Kernel_traits_baseILj768EfS2_fS2_fjLj128EEEEELb1ELb1ELb0EEEvNS_9FwdParamsE,@function
        .size           _ZN10layer_norm31ln_parallel_residual_fwd_kernelINS_13Kernel_traitsIf6__halffS2_fjLj768ELj1ELj4ELj1ELj16ENS_18Kernel_traits_baseILj768EfS2_fS2_fjLj128EEEEELb1ELb1ELb0EEEvNS_9FwdParamsE,(.L_x_17407 - _ZN10layer_norm31ln_parallel_residual_fwd_kernelINS_13Kernel_traitsIf6__halffS2_fjLj768ELj1ELj4ELj1ELj16ENS_18Kernel_traits_baseILj768EfS2_fS2_fjLj128EEEEELb1ELb1ELb0EEEvNS_9FwdParamsE)
        .other          _ZN10layer_norm31ln_parallel_residual_fwd_kernelINS_13Kernel_traitsIf6__halffS2_fjLj768ELj1ELj4ELj1ELj16ENS_18Kernel_traits_baseILj768EfS2_fS2_fjLj128EEEEELb1ELb1ELb0EEEvNS_9FwdParamsE,@"STO_CUDA_ENTRY STV_DEFAULT"
_ZN10layer_norm31ln_parallel_residual_fwd_kernelINS_13Kernel_traitsIf6__halffS2_fjLj768ELj1ELj4ELj1ELj16ENS_18Kernel_traits_baseILj768EfS2_fS2_fjLj128EEEEELb1ELb1ELb0EEEvNS_9FwdParamsE:
.text._ZN10layer_norm31ln_parallel_residual_fwd_kernelINS_13Kernel_traitsIf6__halffS2_fjLj768ELj1ELj4ELj1ELj16ENS_18Kernel_traits_baseILj768EfS2_fS2_fjLj128EEEEELb1ELb1ELb0EEEvNS_9FwdParamsE:
        /* <DEDUP_REMOVED lines=88> */
.L_x_12945:
        /* <DEDUP_REMOVED lines=30> */
.L_x_12946:
[----:B------:R-:W-:Y:S05]  /*0760*/  BSYNC.RECONVERGENT B0 ;  /* 0x0000000000007941 */ /* 0x000fea0003800200 */
.L_x_12944:
        /* <DEDUP_REMOVED lines=72> */
.L_x_13329:
        /* <DEDUP_REMOVED lines=41> */
.L_x_12953:
        /* <DEDUP_REMOVED lines=13> */
.L_x_12955:
[----:B------:R-:W-:Y:S05]  /*0f50*/  BSYNC.RECONVERGENT B3 ;  /* 0x0000000000037941 */ /* 0x000fea0003800200 */
.L_x_12954:
        /* <DEDUP_REMOVED lines=53> */
.L_x_12952:
[----:B------:R-:W-:Y:S05]  /*12b0*/  BSYNC.RECONVERGENT B2 ;  /* 0x0000000000027941 */ /* 0x000fea0003800200 */
.L_x_12951:
[----:B------:R-:W0:Y:S01]  /*12c0*/  LDC R96, c[0x0][0x404] ;  /* 0x00010100ff607b82 */ /* 0x000e220000000800 */
[----:B------:R-:W-:Y:S01]  /*12d0*/  ISETP.NE.AND P2, PT, R74, 0x1, PT ;  /* 0x000000014a00780c */ /* 0x000fe20003f45270 */
[----:B------:R-:W-:Y:S01]  /*12e0*/  IMAD.MOV.U32 R99, RZ, RZ, 0x2f800000 ;  /* 0x2f800000ff637424 */ /* 0x000fe200078e00ff */
[----:B------:R-:W-:Y:S01]  /*12f0*/  I2FP.F32.U32 R6, R72 ;  /* 0x0000004800067245 */ /* 0x000fe20000201000 */
[----:B------:R-:W-:Y:S01]  /*1300*/  BSSY.RECONVERGENT B2, `(.L_x_12956) ;  /* 0x0000054000027945 */ /* 0x000fe20003800200 */
[----:B------:R-:W-:Y:S02]  /*1310*/  HFMA2 R72, -RZ, RZ, 0, 1.1920928955078125e-07 ;  /* 0x00000002ff487431 */ /* 0x000fe400000001ff */
[----:B-----5:R-:W-:Y:S02]  /*1320*/  HADD2.F32 R97, -RZ, R76.H0_H0 ;  /* 0x2000004cff617230 */ /* 0x020fe40000004100 */
        /* <DEDUP_REMOVED lines=13> */
.L_x_12958:
        /* <DEDUP_REMOVED lines=13> */
.L_x_12960:
[----:B------:R-:W-:Y:S05]  /*14d0*/  BSYNC.RECONVERGENT B3 ;  /* 0x0000000000037941 */ /* 0x000fea0003800200 */
.L_x_12959:
        /* <DEDUP_REMOVED lines=54> */
.L_x_12957:
[----:B------:R-:W-:Y:S05]  /*1840*/  BSYNC.RECONVERGENT B2 ;  /* 0x0000000000027941 */ /* 0x000fea0003800200 */
.L_x_12956:
        /* <DEDUP_REMOVED lines=18> */
.L_x_12963:
        /* <DEDUP_REMOVED lines=13> */
.L_x_12965:
[----:B------:R-:W-:Y:S05]  /*1a40*/  BSYNC.RECONVERGENT B3 ;  /* 0x0000000000037941 */ /* 0x000fea0003800200 */
.L_x_12964:
        /* <DEDUP_REMOVED lines=54> */
.L_x_12962:
[----:B------:R-:W-:Y:S05]  /*1db0*/  BSYNC.RECONVERGENT B2 ;  /* 0x0000000000027941 */ /* 0x000fea0003800200 */
.L_x_12961:
        /* <DEDUP_REMOVED lines=18> */
.L_x_12968:
        /* <DEDUP_REMOVED lines=13> */
.L_x_12970:
[----:B------:R-:W-:Y:S05]  /*1fb0*/  BSYNC.RECONVERGENT B3 ;  /* 0x0000000000037941 */ /* 0x000fea0003800200 */
.L_x_12969:
        /* <DEDUP_REMOVED lines=54> */
.L_x_12967:
[----:B------:R-:W-:Y:S05]  /*2320*/  BSYNC.RECONVERGENT B2 ;  /* 0x0000000000027941 */ /* 0x000fea0003800200 */
.L_x_12966:
        /* <DEDUP_REMOVED lines=18> */
.L_x_12973:
        /* <DEDUP_REMOVED lines=13> */
.L_x_12975:
[----:B------:R-:W-:Y:S05]  /*2520*/  BSYNC.RECONVERGENT B3 ;  /* 0x0000000000037941 */ /* 0x000fea0003800200 */
.L_x_12974:
        /* <DEDUP_REMOVED lines=54> */
.L_x_12972:
[----:B------:R-:W-:Y:S05]  /*2890*/  BSYNC.RECONVERGENT B2 ;  /* 0x0000000000027941 */ /* 0x000fea0003800200 */
.L_x_12971:
        /* <DEDUP_REMOVED lines=17> */
.L_x_12978:
        /* <DEDUP_REMOVED lines=13> */
.L_x_12980:
[----:B------:R-:W-:Y:S05]  /*2a80*/  BSYNC.RECONVERGENT B3 ;  /* 0x0000000000037941 */ /* 0x000fea0003800200 */
.L_x_12979:
        /* <DEDUP_REMOVED lines=54> */
.L_x_12977:
[----:B------:R-:W-:Y:S05]  /*2df0*/  BSYNC.RECONVERGENT B2 ;  /* 0x0000000000027941 */ /* 0x000fea0003800200 */
.L_x_12976:
        /* <DEDUP_REMOVED lines=17> */
.L_x_12983:
        /* <DEDUP_REMOVED lines=13> */
.L_x_12985:
[----:B------:R-:W-:Y:S05]  /*2fe0*/  BSYNC.RECONVERGENT B3 ;  /* 0x0000000000037941 */ /* 0x000fea0003800200 */
.L_x_12984:
        /* <DEDUP_REMOVED lines=54> */
.L_x_12982:
[----:B------:R-:W-:Y:S05]  /*3350*/  BSYNC.RECONVERGENT B2 ;  /* 0x0000000000027941 */ /* 0x000fea0003800200 */
.L_x_12981:
        /* <DEDUP_REMOVED lines=17> */
.L_x_12988:
        /* <DEDUP_REMOVED lines=13> */
.L_x_12990:
[----:B------:R-:W-:Y:S05]  /*3540*/  BSYNC.RECONVERGENT B3 ;  /* 0x0000000000037941 */ /* 0x000fea0003800200 */
.L_x_12989:
        /* <DEDUP_REMOVED lines=54> */
.L_x_12987:
[----:B------:R-:W-:Y:S05]  /*38b0*/  BSYNC.RECONVERGENT B2 ;  /* 0x0000000000027941 */ /* 0x000fea0003800200 */
.L_x_12986:
[----:B------:R-:W-:Y:S01]  /*38c0*/  I2FP.F32.U32 R72, R74 ;  /* 0x0000004a00487245 */ /* 0x000fe20000201000 */
[----:B------:R-:W-:Y:S01]  /*38d0*/  FMUL.FTZ R97, R97, UR19 ;  /* 0x0000001361617c20 */ /* 0x000fe20008410000 */
[----:B------:R-:W-:Y:S01]  /*38e0*/  P2R R73, PR, RZ, 0x2 ;  /* 0x00000002ff497803 */ /* 0x000fe20000000000 */
[----:B------:R-:W-:Y:S01]  /*38f0*/  FMUL.FTZ R112, R112, UR19 ;  /* 0x0000001370707c20 */ /* 0x000fe20008410000 */
[----:B------:R-:W-:Y:S01]  /*3900*/  ISETP.NE.AND P1, PT, R8, RZ, PT ;  /* 0x000000ff0800720c */ /* 0x000fe20003f25270 */
[----:B------:R-:W-:Y:S01]  /*3910*/  HADD2.F32 R79, -RZ, R79.H1_H1 ;  /* 0x3000004fff4f7230 */ /* 0x000fe20000004100 */
[----:B------:R-:W-:Y:S01]  /*3920*/  P2R R75, PR, RZ, 0x1 ;  /* 0x00000001ff4b7803 */ /* 0x000fe20000000000 */
[----:B------:R-:W-:Y:S01]  /*3930*/  FFMA.FTZ R99, R72, R99, 1.1641532182693481445e-10 ;  /* 0x2f00000048637423 */ /* 0x000fe20000010063 */
[----:B------:R-:W-:Y:S01]  /*3940*/  ISETP.NE.AND P0, PT, R116, RZ, PT ;  /* 0x000000ff7400720c */ /* 0x000fe20003f05270 */
[----:B------:R-:W-:Y:S01]  /*3950*/  FMUL.FTZ R113, R113, UR19 ;  /* 0x0000001371717c20 */ /* 0x000fe20008410000 */
        /* <DEDUP_REMOVED lines=28> */
.L_x_12950:
        /* <DEDUP_REMOVED lines=10> */
[----:B------:R-:W-:Y:S01]  /*3bc0*/  IADD3 R113, PT, PT, R113, 0x76cf5d0a, RZ ;  /* 0x76cf5d0a71717810 */ /* 0x000fe20007ffe0ff */
        /* <DEDUP_REMOVED lines=17> */
.L_x_12994:
        /* <DEDUP_REMOVED lines=13> */
.L_x_12996:
[----:B------:R-:W-:Y:S05]  /*3db0*/  BSYNC.RECONVERGENT B3 ;  /* 0x0000000000037941 */ /* 0x000fea0003800200 */
.L_x_12995:
        /* <DEDUP_REMOVED lines=45> */
[----:B------:R-:W-:Y:S02]  /*4090*/  LOP3.LUT R4, R4, UR18, R73, 0x96, !PT ;  /* 0x0000001204047c12 */ /* 0x000fe4000f8e9649 */
[----:B------:R-:W-:-:S07]  /*40a0*/  MOV R98, R72 ;  /* 0x0000004800627202 */ /* 0x000fce0000000f00 */
.L_x_12993:
[----:B------:R-:W-:Y:S05]  /*40b0*/  BSYNC.RECONVERGENT B2 ;  /* 0x0000000000027941 */ /* 0x000fea0003800200 */
.L_x_12992:
        /* <DEDUP_REMOVED lines=22> */
.L_x_12999:
        /* <DEDUP_REMOVED lines=13> */
.L_x_13001:
[----:B------:R-:W-:Y:S05]  /*42f0*/  BSYNC.RECONVERGENT B3 ;  /* 0x0000000000037941 */ /* 0x000fea0003800200 */
.L_x_13000:
        /* <DEDUP_REMOVED lines=46> */
[----:B------:R-:W-:-:S07]  /*45e0*/  MOV R98, R72 ;  /* 0x0000004800627202 */ /* 0x000fce0000000f00 */
.L_x_12998:
[----:B------:R-:W-:Y:S05]  /*45f0*/  BSYNC.RECONVERGENT B2 ;  /* 0x0000000000027941 */ /* 0x000fea0003800200 */
.L_x_12997:
[----:B------:R-:W-:Y:S01]  /*4600*/  I2FP.F32.U32 R9, R9 ;  /* 0x0000000900097245 */ /* 0x000fe20000201000 */
[----:B------:R-:W-:Y:S01]  /*4610*/  HADD2.F32 R72, -RZ, R60.H0_H0 ;  /* 0x2000003cff487230 */ /* 0x000fe20000004100 */
        /* <DEDUP_REMOVED lines=21> */
.L_x_13004:
        /* <DEDUP_REMOVED lines=13> */
.L_x_13006:
[----:B------:R-:W-:Y:S05]  /*4840*/  BSYNC.RECONVERGENT B3 ;  /* 0x0000000000037941 */ /* 0x000fea0003800200 */
.L_x_13005:
        /* <DEDUP_REMOVED lines=47> */
.L_x_13003:
[----:B------:R-:W-:Y:S05]  /*4b40*/  BSYNC.RECONVERGENT B2 ;  /* 0x0000000000027941 */ /* 0x000fea0003800200 */
.L_x_13002:
[----:B------:R-:W-:Y:S01]  /*4b50*/  ISETP.NE.AND P2, PT, R74, 0x1, PT ;  /* 0x000000014a00780c */ /* 0x000fe20003f45270 */
[----:B------:R-:W-:Y:S01]  /*4b60*/  BSSY.RECONVERGENT B2, `(.L_x_13007) ;  /* 0x000004f000027945 */ /* 0x000fe20003800200 */
[----:B------:R-:W-:Y:S01]  /*4b70*/  I2FP.F32.U32 R11, R6 ;  /* 0x00000006000b7245 */ /* 0x000fe20000201000 */
[----:B------:R-:W-:Y:S02]  /*4b80*/  HADD2.F32 R6, -RZ, R76.H1_H1 ;  /* 0x3000004cff067230 */ /* 0x000fe40000004100 */
[----:B------:R-:W-:Y:S02]  /*4b90*/  HFMA2 R75, -RZ, RZ, 0, 1.1920928955078125e-07 ;  /* 0x00000002ff4b7431 */ /* 0x000fe400000001ff */
        /* <DEDUP_REMOVED lines=14> */
.L_x_13009:
        /* <DEDUP_REMOVED lines=13> */
.L_x_13011:
[----:B------:R-:W-:Y:S05]  /*4d50*/  BSYNC.RECONVERGENT B3 ;  /* 0x0000000000037941 */ /* 0x000fea0003800200 */
.L_x_13010:
        /* <DEDUP_REMOVED lines=45> */
[----:B------:R-:W-:Y:S02]  /*5030*/  HFMA2 R75, -RZ, RZ, 0, 0 ;  /* 0x00000000ff4b7431 */ /* 0x000fe400000001ff */
[----:B------:R-:W-:-:S07]  /*5040*/  IMAD.MOV.U32 R98, RZ, RZ, R74 ;  /* 0x000000ffff627224 */ /* 0x000fce00078e004a */
.L_x_13008:
[----:B------:R-:W-:Y:S05]  /*5050*/  BSYNC.RECONVERGENT B2 ;  /* 0x0000000000027941 */ /* 0x000fea0003800200 */
.L_x_13007:
[----:B------:R-:W-:Y:S01]  /*5060*/  I2FP.F32.U32 R11, R11 ;  /* 0x0000000b000b7245 */ /* 0x000fe20000201000 */
[----:B------:R-:W-:Y:S01]  /*5070*/  HADD2.F32 R74, -RZ, R60.H1_H1 ;  /* 0x3000003cff4a7230 */ /* 0x000fe20000004100 */
[----:B------:R-:W-:Y:S01]  /*5080*/  ISETP.NE.AND P3, PT, R75, 0x1, PT ;  /* 0x000000014b00780c */ /* 0x000fe20003f65270 */
[----:B------:R-:W-:Y:S01]  /*5090*/  BSSY.RECONVERGENT B2, `(.L_x_13012) ;  /* 0x0000052000027945 */ /* 0x000fe20003800200 */
[----:B------:R-:W-:Y:S01]  /*50a0*/  FSEL R73, R6, RZ, P4 ;  /* 0x000000ff06497208 */ /* 0x000fe20002000000 */
[----:B------:R-:W-:Y:S01]  /*50b0*/  FFMA.FTZ R11, R11, R120, 1.1641532182693481445e-10 ;  /* 0x2f0000000b0b7423 */ /* 0x000fe20000010078 */
[----:B------:R-:W-:Y:S01]  /*50c0*/  FMUL.FTZ R74, R74, R119 ;  /* 0x000000774a4a7220 */ /* 0x000fe20000410000 */
[----:B------:R-:W-:-:S03]  /*50d0*/  IMAD.MOV.U32 R6, RZ, RZ, R10 ;  /* 0x000000ffff067224 */ /* 0x000fc600078e000a */
[----:B------:R-:W-:-:S04]  /*50e0*/  FSETP.GTU.FTZ.AND P2, PT, R11, R118, PT ;  /* 0x000000760b00720b */ /* 0x000fc80003f5c000 */
        /* <DEDUP_REMOVED lines=14> */
.L_x_13014:
        /* <DEDUP_REMOVED lines=13> */
.L_x_13016:
[----:B------:R-:W-:Y:S05]  /*52a0*/  BSYNC.RECONVERGENT B3 ;  /* 0x0000000000037941 */ /* 0x000fea0003800200 */
.L_x_13015:
        /* <DEDUP_REMOVED lines=48> */
.L_x_13013:
[----:B------:R-:W-:Y:S05]  /*55b0*/  BSYNC.RECONVERGENT B2 ;  /* 0x0000000000027941 */ /* 0x000fea0003800200 */
.L_x_13012:
[----:B------:R-:W-:Y:S01]  /*55c0*/  ISETP.NE.AND P2, PT, R74, 0x1, PT ;  /* 0x000000014a00780c */ /* 0x000fe20003f45270 */
[----:B------:R-:W-:Y:S01]  /*55d0*/  BSSY.RECONVERGENT B2, `(.L_x_13017) ;  /* 0x0000050000027945 */ /* 0x000fe20003800200 */
[----:B------:R-:W-:Y:S01]  /*55e0*/  I2FP.F32.U32 R75, R6 ;  /* 0x00000006004b7245 */ /* 0x000fe20000201000 */
[----:B------:R-:W-:Y:S02]  /*55f0*/  HADD2.F32 R6, -RZ, R77.H0_H0 ;  /* 0x2000004dff067230 */ /* 0x000fe40000004100 */
        /* <DEDUP_REMOVED lines=15> */
.L_x_13019:
        /* <DEDUP_REMOVED lines=13> */
.L_x_13021:
[----:B------:R-:W-:Y:S05]  /*57c0*/  BSYNC.RECONVERGENT B3 ;  /* 0x0000000000037941 */ /* 0x000fea0003800200 */
.L_x_13020:
        /* <DEDUP_REMOVED lines=48> */
.L_x_13018:
[----:B------:R-:W-:Y:S05]  /*5ad0*/  BSYNC.RECONVERGENT B2 ;  /* 0x0000000000027941 */ /* 0x000fea0003800200 */
.L_x_13017:
        /* <DEDUP_REMOVED lines=23> */
.L_x_13024:
        /* <DEDUP_REMOVED lines=13> */
.L_x_13026:
[----:B------:R-:W-:Y:S05]  /*5d20*/  BSYNC.RECONVERGENT B3 ;  /* 0x0000000000037941 */ /* 0x000fea0003800200 */
.L_x_13025:
        /* <DEDUP_REMOVED lines=43> */
[----:B------:R-:W-:Y:S02]  /*5fe0*/  LOP3.LUT R5, R111, R122, R103, 0x96, !PT ;  /* 0x0000007a6f057212 */ /* 0x000fe400078e9667 */
[----:B------:R-:W-:Y:S01]  /*5ff0*/  MOV R10, R102 ;  /* 0x00000066000a7202 */ /* 0x000fe20000000f00 */
[----:B------:R-:W-:Y:S02]  /*6000*/  IMAD.MOV.U32 R98, RZ, RZ, R96 ;  /* 0x000000ffff627224 */ /* 0x000fe400078e0060 */
[----:B------:R-:W-:Y:S01]  /*6010*/  HFMA2 R96, -RZ, RZ, 0, 0 ;  /* 0x00000000ff607431 */ /* 0x000fe200000001ff */
[----:B------:R-:W-:-:S07]  /*6020*/  LOP3.LUT R4, R4, UR18, R97, 0x96, !PT ;  /* 0x0000001204047c12 */ /* 0x000fce000f8e9661 */
.L_x_13023:
[----:B------:R-:W-:Y:S05]  /*6030*/  BSYNC.RECONVERGENT B2 ;  /* 0x0000000000027941 */ /* 0x000fea0003800200 */
.L_x_13022:
        /* <DEDUP_REMOVED lines=19> */
.L_x_13029:
        /* <DEDUP_REMOVED lines=13> */
.L_x_13031:
[----:B------:R-:W-:Y:S05]  /*6240*/  BSYNC.RECONVERGENT B3 ;  /* 0x0000000000037941 */ /* 0x000fea0003800200 */
.L_x_13030:
        /* <DEDUP_REMOVED lines=48> */
.L_x_13028:
[----:B------:R-:W-:Y:S05]  /*6550*/  BSYNC.RECONVERGENT B2 ;  /* 0x0000000000027941 */ /* 0x000fea0003800200 */
.L_x_13027:
[----:B------:R-:W-:Y:S01]  /*6560*/  I2FP.F32.U32 R75, R75 ;  /* 0x0000004b004b7245 */ /* 0x000fe20000201000 */
[----:B------:R-:W-:Y:S01]  /*6570*/  HADD2.F32 R76, -RZ, R61.H1_H1 ;  /* 0x3000003dff4c7230 */ /* 0x000fe20000004100 */
        /* <DEDUP_REMOVED lines=21> */
.L_x_13034:
        /* <DEDUP_REMOVED lines=13> */
.L_x_13036:
[----:B------:R-:W-:Y:S05]  /*67a0*/  BSYNC.RECONVERGENT B3 ;  /* 0x0000000000037941 */ /* 0x000fea0003800200 */
.L_x_13035:
        /* <DEDUP_REMOVED lines=48> */
.L_x_13033:
[----:B------:R-:W-:Y:S05]  /*6ab0*/  BSYNC.RECONVERGENT B2 ;  /* 0x0000000000027941 */ /* 0x000fea0003800200 */
.L_x_13032:
        /* <DEDUP_REMOVED lines=18> */
.L_x_13039:
        /* <DEDUP_REMOVED lines=13> */
.L_x_13041:
[----:B------:R-:W-:Y:S05]  /*6cb0*/  BSYNC.RECONVERGENT B3 ;  /* 0x0000000000037941 */ /* 0x000fea0003800200 */
.L_x_13040:
        /* <DEDUP_REMOVED lines=44> */
[----:B------:R-:W-:Y:S01]  /*6f80*/  MOV R10, R96 ;  /* 0x00000060000a7202 */ /* 0x000fe20000000f00 */
[----:B------:R-:W-:Y:S01]  /*6f90*/  IMAD.MOV.U32 R96, RZ, RZ, R98 ;  /* 0x000000ffff607224 */ /* 0x000fe200078e0062 */
[----:B------:R-:W-:Y:S01]  /*6fa0*/  LOP3.LUT R4, R4, UR18, R77, 0x96, !PT ;  /* 0x0000001204047c12 */ /* 0x000fe2000f8e964d */
[----:B------:R-:W-:-:S07]  /*6fb0*/  IMAD.MOV.U32 R98, RZ, RZ, R76 ;  /* 0x000000ffff627224 */ /* 0x000fce00078e004c */
.L_x_13038:
[----:B------:R-:W-:Y:S05]  /*6fc0*/  BSYNC.RECONVERGENT B2 ;  /* 0x0000000000027941 */ /* 0x000fea0003800200 */
.L_x_13037:
[----:B------:R-:W-:Y:S01]  /*6fd0*/  I2FP.F32.U32 R77, R96 ;  /* 0x00000060004d7245 */ /* 0x000fe20000201000 */
[----:B------:R-:W-:Y:S01]  /*6fe0*/  HADD2.F32 R76, -RZ, R62.H0_H0 ;  /* 0x2000003eff4c7230 */ /* 0x000fe20000004100 */
[----:B------:R-:W-:Y:S01]  /*6ff0*/  BSSY.RECONVERGENT B2, `(.L_x_13042) ;  /* 0x0000053000027945 */ /* 0x000fe20003800200 */
[----:B------:R-:W-:Y:S02]  /*7000*/  IMAD.MOV.U32 R103, RZ, RZ, 0x2 ;  /* 0x00000002ff677424 */ /* 0x000fe400078e00ff */
        /* <DEDUP_REMOVED lines=19> */
.L_x_13044:
        /* <DEDUP_REMOVED lines=13> */
.L_x_13046:
[----:B------:R-:W-:Y:S05]  /*7210*/  BSYNC.RECONVERGENT B3 ;  /* 0x0000000000037941 */ /* 0x000fea0003800200 */
.L_x_13045:
        /* <DEDUP_REMOVED lines=48> */
.L_x_13043:
[----:B------:R-:W-:Y:S05]  /*7520*/  BSYNC.RECONVERGENT B2 ;  /* 0x0000000000027941 */ /* 0x000fea0003800200 */
.L_x_13042:
        /* <DEDUP_REMOVED lines=18> */
.L_x_13049:
        /* <DEDUP_REMOVED lines=13> */
.L_x_13051:
[----:B------:R-:W-:Y:S05]  /*7720*/  BSYNC.RECONVERGENT B3 ;  /* 0x0000000000037941 */ /* 0x000fea0003800200 */
.L_x_13050:
        /* <DEDUP_REMOVED lines=48> */
.L_x_13048:
[----:B------:R-:W-:Y:S05]  /*7a30*/  BSYNC.RECONVERGENT B2 ;  /* 0x0000000000027941 */ /* 0x000fea0003800200 */
.L_x_13047:
        /* <DEDUP_REMOVED lines=23> */
.L_x_13054:
        /* <DEDUP_REMOVED lines=13> */
.L_x_13056:
[----:B------:R-:W-:Y:S05]  /*7c80*/  BSYNC.RECONVERGENT B3 ;  /* 0x0000000000037941 */ /* 0x000fea0003800200 */
.L_x_13055:
[----:B------:R-:W-:Y:S01]  /*7c90*/  IMAD.WIDE.U32 R4, R106, -0x326172a9, RZ ;  /* 0xcd9e8d576a047825 */ /* 0x000fe200078e00ff */
[----:B------:R-:W-:Y:S01]  /*7ca0*/  LOP3.LUT R96, R7, UR5, R125, 0x96, !PT ;  /* 0x0000000507607c12 */ /* 0x000fe2000f8e967d */
[----:B------:R-:W-:Y:S02]  /*7cb0*/  UIADD3 UR23, UPT, UPT, UR4, -0x61c88647, URZ ;  /* 0x9e3779b904177890 */ /* 0x000fe4000fffe0ff */
[----:B------:R-:W-:Y:S01]  /*7cc0*/  HFMA2 R104, -RZ, RZ, 0, 0 ;  /* 0x00000000ff687431 */ /* 0x000fe200000001ff */
        /* <DEDUP_REMOVED lines=42> */
[----:B------:R-:W-:Y:S01]  /*7f70*/  IMAD.MOV.U32 R98, RZ, RZ, R96 ;  /* 0x000000ffff627224 */ /* 0x000fe200078e0060 */
[----:B------:R-:W-:-:S07]  /*7f80*/  LOP3.LUT R4, R4, UR18, R97, 0x96, !PT ;  /* 0x0000001204047c12 */ /* 0x000fce000f8e9661 */
.L_x_13053:
[----:B------:R-:W-:Y:S05]  /*7f90*/  BSYNC.RECONVERGENT B2 ;  /* 0x0000000000027941 */ /* 0x000fea0003800200 */
.L_x_13052:
[----:B------:R-:W-:Y:S01]  /*7fa0*/  ISETP.NE.AND P5, PT, R104, 0x1, PT ;  /* 0x000000016800780c */ /* 0x000fe20003fa5270 */
[----:B------:R-:W-:Y:S01]  /*7fb0*/  BSSY.RECONVERGENT B2, `(.L_x_13057) ;  /* 0x000004f000027945 */ /* 0x000fe20003800200 */
[----:B------:R-:W-:Y:S01]  /*7fc0*/  I2FP.F32.U32 R97, R6 ;  /* 0x0000000600617245 */ /* 0x000fe20000201000 */
[----:B------:R-:W-:Y:S02]  /*7fd0*/  HADD2.F32 R6, -RZ, R79.H0_H0 ;  /* 0x2000004fff067230 */ /* 0x000fe40000004100 */
        /* <DEDUP_REMOVED lines=14> */
.L_x_13059:
        /* <DEDUP_REMOVED lines=13> */
.L_x_13061:
[----:B------:R-:W-:Y:S05]  /*8190*/  BSYNC.RECONVERGENT B3 ;  /* 0x0000000000037941 */ /* 0x000fea0003800200 */
.L_x_13060:
        /* <DEDUP_REMOVED lines=48> */
.L_x_13058:
[----:B------:R-:W-:Y:S05]  /*84a0*/  BSYNC.RECONVERGENT B2 ;  /* 0x0000000000027941 */ /* 0x000fea0003800200 */
.L_x_13057:
[----:B------:R-:W-:Y:S01]  /*84b0*/  I2FP.F32.U32 R97, R78 ;  /* 0x0000004e00617245 */ /* 0x000fe20000201000 */
[----:B------:R-:W-:Y:S01]  /*84c0*/  HADD2.F32 R78, -RZ, R63.H0_H0 ;  /* 0x2000003fff4e7230 */ /* 0x000fe20000004100 */
        /* <DEDUP_REMOVED lines=21> */
.L_x_13064:
        /* <DEDUP_REMOVED lines=13> */
.L_x_13066:
[----:B------:R-:W-:Y:S05]  /*86f0*/  BSYNC.RECONVERGENT B3 ;  /* 0x0000000000037941 */ /* 0x000fea0003800200 */
.L_x_13065:
        /* <DEDUP_REMOVED lines=48> */
.L_x_13063:
[----:B------:R-:W-:Y:S05]  /*8a00*/  BSYNC.RECONVERGENT B2 ;  /* 0x0000000000027941 */ /* 0x000fea0003800200 */
.L_x_13062:
        /* <DEDUP_REMOVED lines=18> */
.L_x_13069:
        /* <DEDUP_REMOVED lines=15> */
.L_x_13071:
[----:B------:R-:W-:Y:S05]  /*8c20*/  BSYNC.RECONVERGENT B3 ;  /* 0x0000000000037941 */ /* 0x000fea0003800200 */
.L_x_13070:
[----:B------:R-:W-:Y:S01]  /*8c30*/  LOP3.LUT R4, R7, UR5, R123, 0x96, !PT ;  /* 0x0000000507047c12 */ /* 0x000fe2000f8e967b */
[----:B------:R-:W-:Y:S01]  /*8c40*/  IMAD.WIDE.U32 R96, R106, -0x326172a9, RZ ;  /* 0xcd9e8d576a607825 */ /* 0x000fe200078e00ff */
[----:B------:R-:W-:-:S03]  /*8c50*/  UIADD3 UR23, UPT, UPT, UR4, -0x61c88647, URZ ;  /* 0x9e3779b904177890 */ /* 0x000fc6000fffe0ff */
[----:B------:R-:W-:Y:S01]  /*8c60*/  HFMA2 R6, -RZ, RZ, 0, 0 ;  /* 0x00000000ff067431 */ /* 0x000fe200000001ff */
[----:B------:R-:W-:Y:S01]  /*8c70*/  UIADD3 UR24, UPT, UPT, UR5, 0x1fd5c5a3, URZ ;  /* 0x1fd5c5a305187890 */ /* 0x000fe2000fffe0ff */
        /* <DEDUP_REMOVED lines=43> */
.L_x_13068:
[----:B------:R-:W-:Y:S05]  /*8f30*/  BSYNC.RECONVERGENT B2 ;  /* 0x0000000000027941 */ /* 0x000fea0003800200 */
.L_x_13067:
        /* <DEDUP_REMOVED lines=10> */
.L_x_12991:
[----:B------:R-:W-:Y:S01]  /*8fe0*/  ISETP.NE.AND P6, PT, R116, RZ, PT ;  /* 0x000000ff7400720c */ /* 0x000fe20003fc5270 */
[----:B------:R-:W0:Y:S01]  /*8ff0*/  LDC.64 R96, c[0x0][0x3b0] ;  /* 0x0000ec00ff607b82 */ /* 0x000e220000000a00 */
[----:B------:R-:W-:Y:S02]  /*9000*/  SEL R116, RZ, 0x1000000, !P5 ;  /* 0x01000000ff747807 */ /* 0x000fe40006800000 */
        /* <DEDUP_REMOVED lines=41> */
.L_x_13072:
[----:B------:R-:W-:Y:S01]  /*92a0*/  IMAD.MOV.U32 R8, RZ, RZ, R98 ;  /* 0x000000ffff087224 */ /* 0x000fe200078e0062 */
[----:B------:R-:W-:-:S07]  /*92b0*/  IADD3 R98, PT, PT, R110, 0x20, RZ ;  /* 0x000000206e627810 */ /* 0x000fce0007ffe0ff */
.L_x_12949:
[----:B------:R-:W-:Y:S05]  /*92c0*/  BSYNC.RECONVERGENT B1 ;  /* 0x0000000000017941 */ /* 0x000fea0003800200 */
.L_x_12948:
        /* <DEDUP_REMOVED lines=21> */
[----:B01----:R-:W-:Y:S01]  /*9420*/  MOV R113, UR5 ;  /* 0x0000000500717c02 */ /* 0x003fe20008000f00 */
[----:B------:R-:W-:Y:S01]  /*9430*/  IMAD.U32 R114, RZ, RZ, UR4 ;  /* 0x00000004ff727e24 */ /* 0x000fe2000f8e00ff */
[----:B------:R-:W-:Y:S01]  /*9440*/  BSSY.RECONVERGENT B2, `(.L_x_13076) ;  /* 0x0000054000027945 */ /* 0x000fe20003800200 */
[----:B------:R-:W-:Y:S01]  /*9450*/  IMAD.U32 R105, RZ, RZ, UR5 ;  /* 0x00000005ff697e24 */ /* 0x000fe2000f8e00ff */
[----:B------:R-:W-:Y:S01]  /*9460*/  MOV R11, 0x2 ;  /* 0x00000002000b7802 */ /* 0x000fe20000000f00 */
[----:B------:R-:W-:Y:S01]  /*9470*/  IMAD.U32 R115, RZ, RZ, UR4 ;  /* 0x00000004ff737e24 */ /* 0x000fe2000f8e00ff */
[----:B------:R-:W-:Y:S01]  /*9480*/  IADD3 R99, PT, PT, R99, -0x24c28bd8, RZ ;  /* 0xdb3d742863637810 */ /* 0x000fe20007ffe0ff */
[----:B------:R-:W-:Y:S01]  /*9490*/  IMAD.MOV.U32 R9, RZ, RZ, R10 ;  /* 0x000000ffff097224 */ /* 0x000fe200078e000a */
[----:B------:R-:W-:Y:S01]  /*94a0*/  IADD3 R114, PT, PT, R114, -0x700cb87f, RZ ;  /* 0x8ff3478172727810 */ /* 0x000fe20007ffe0ff */
[----:B------:R-:W-:-:S02]  /*94b0*/  IMAD.MOV.U32 R112, RZ, RZ, R8 ;  /* 0x000000ffff707224 */ /* 0x000fc400078e0008 */
        /* <DEDUP_REMOVED lines=14> */
.L_x_13078:
[----:B------:R-:W-:Y:S01]  /*95a0*/  VIADD R2, R2, 0x1 ;  /* 0x0000000102027836 */ /* 0x000fe20000000000 */
[----:B------:R-:W-:Y:S03]  /*95b0*/  BSSY.RECONVERGENT B3, `(.L_x_13079) ;  /* 0x000000c000037945 */ /* 0x000fe60003800200 */
[C---:B--2---:R-:W-:Y:S01]  /*95c0*/  IMAD.WIDE.U32 R82, R2.reuse, -0x2daee0ad, RZ ;  /* 0xd2511f5302527825 */ /* 0x044fe200078e00ff */
        /* <DEDUP_REMOVED lines=10> */
.L_x_13080:
[----:B------:R-:W-:Y:S05]  /*9670*/  BSYNC.RECONVERGENT B3 ;  /* 0x0000000000037941 */ /* 0x000fea0003800200 */
.L_x_13079:
        /* <DEDUP_REMOVED lines=48> */
.L_x_13077:
[----:B------:R-:W-:Y:S05]  /*9980*/  BSYNC.RECONVERGENT B2 ;  /* 0x0000000000027941 */ /* 0x000fea0003800200 */
.L_x_13076:
[----:B------:R-:W0:Y:S01]  /*9990*/  LDC R118, c[0x0][0x404] ;  /* 0x00010100ff767b82 */ /* 0x000e220000000800 */
[----:B------:R-:W-:Y:S01]  /*99a0*/  ISETP.NE.AND P2, PT, R11, 0x1, PT ;  /* 0x000000010b00780c */ /* 0x000fe20003f45270 */
[----:B------:R-:W-:Y:S01]  /*99b0*/  HFMA2 R120, -RZ, RZ, 0.1171875, 0 ;  /* 0x2f800000ff787431 */ /* 0x000fe200000001ff */
[----:B------:R-:W-:Y:S01]  /*99c0*/  I2FP.F32.U32 R9, R9 ;  /* 0x0000000900097245 */ /* 0x000fe20000201000 */
[----:B-----5:R-:W-:Y:S01]  /*99d0*/  HADD2.F32 R6, -RZ, R84.H0_H0 ;  /* 0x20000054ff067230 */ /* 0x020fe20000004100 */
[----:B------:R-:W-:Y:S01]  /*99e0*/  BSSY.RECONVERGENT B2, `(.L_x_13081) ;  /* 0x000004f000027945 */ /* 0x000fe20003800200 */
[----:B--2---:R-:W-:Y:S02]  /*99f0*/  IMAD.MOV.U32 R81, RZ, RZ, 0x2 ;  /* 0x00000002ff517424 */ /* 0x004fe400078e00ff */
        /* <DEDUP_REMOVED lines=15> */
.L_x_13083:
        /* <DEDUP_REMOVED lines=13> */
.L_x_13085:
[----:B------:R-:W-:Y:S05]  /*9bc0*/  BSYNC.RECONVERGENT B3 ;  /* 0x0000000000037941 */ /* 0x000fea0003800200 */
.L_x_13084:
        /* <DEDUP_REMOVED lines=48> */
.L_x_13082:
[----:B------:R-:W-:Y:S05]  /*9ed0*/  BSYNC.RECONVERGENT B2 ;  /* 0x0000000000027941 */ /* 0x000fea0003800200 */
.L_x_13081:
        /* <DEDUP_REMOVED lines=23> */
.L_x_13088:
        /* <DEDUP_REMOVED lines=13> */
.L_x_13090:
[----:B------:R-:W-:Y:S05]  /*a120*/  BSYNC.RECONVERGENT B3 ;  /* 0x0000000000037941 */ /* 0x000fea0003800200 */
.L_x_13089:
        /* <DEDUP_REMOVED lines=48> */
.L_x_13087:
[----:B------:R-:W-:Y:S05]  /*a430*/  BSYNC.RECONVERGENT B2 ;  /* 0x0000000000027941 */ /* 0x000fea0003800200 */
.L_x_13086:
        /* <DEDUP_REMOVED lines=19> */
.L_x_13093:
        /* <DEDUP_REMOVED lines=13> */
.L_x_13095:
[----:B------:R-:W-:Y:S05]  /*a640*/  BSYNC.RECONVERGENT B3 ;  /* 0x0000000000037941 */ /* 0x000fea0003800200 */
.L_x_13094:
        /* <DEDUP_REMOVED lines=48> */
.L_x_13092:
[----:B------:R-:W-:Y:S05]  /*a950*/  BSYNC.RECONVERGENT B2 ;  /* 0x0000000000027941 */ /* 0x000fea0003800200 */
.L_x_13091:
        /* <DEDUP_REMOVED lines=23> */
.L_x_13098:
        /* <DEDUP_REMOVED lines=13> */
.L_x_13100:
[----:B------:R-:W-:Y:S05]  /*aba0*/  BSYNC.RECONVERGENT B3 ;  /* 0x0000000000037941 */ /* 0x000fea0003800200 */
.L_x_13099:
        /* <DEDUP_REMOVED lines=49> */
.L_x_13097:
[----:B------:R-:W-:Y:S05]  /*aec0*/  BSYNC.RECONVERGENT B2 ;  /* 0x0000000000027941 */ /* 0x000fea0003800200 */
.L_x_13096:
        /* <DEDUP_REMOVED lines=19> */
.L_x_13103:
        /* <DEDUP_REMOVED lines=13> */
.L_x_13105:
[----:B------:R-:W-:Y:S05]  /*b0d0*/  BSYNC.RECONVERGENT B3 ;  /* 0x0000000000037941 */ /* 0x000fea0003800200 */
.L_x_13104:
        /* <DEDUP_REMOVED lines=49> */
.L_x_13102:
[----:B------:R-:W-:Y:S05]  /*b3f0*/  BSYNC.RECONVERGENT B2 ;  /* 0x0000000000027941 */ /* 0x000fea0003800200 */
.L_x_13101:
        /* <DEDUP_REMOVED lines=23> */
.L_x_13108:
        /* <DEDUP_REMOVED lines=13> */
.L_x_13110:
[----:B------:R-:W-:Y:S05]  /*b640*/  BSYNC.RECONVERGENT B3 ;  /* 0x0000000000037941 */ /* 0x000fea0003800200 */
.L_x_13109:
        /* <DEDUP_REMOVED lines=47> */
[----:B------:R-:W-:Y:S01]  /*b940*/  LOP3.LUT R4, R4, UR18, R97, 0x96, !PT ;  /* 0x0000001204047c12 */ /* 0x000fe2000f8e9661 */
[----:B------:R-:W-:-:S07]  /*b950*/  HFMA2 R97, -RZ, RZ, 0, 0 ;  /* 0x00000000ff617431 */ /* 0x000fce00000001ff */
.L_x_13107:
[----:B------:R-:W-:Y:S05]  /*b960*/  BSYNC.RECONVERGENT B2 ;  /* 0x0000000000027941 */ /* 0x000fea0003800200 */
.L_x_13106:
        /* <DEDUP_REMOVED lines=19> */
.L_x_13113:
        /* <DEDUP_REMOVED lines=13> */
.L_x_13115:
[----:B------:R-:W-:Y:S05]  /*bb70*/  BSYNC.RECONVERGENT B3 ;  /* 0x0000000000037941 */ /* 0x000fea0003800200 */
.L_x_13114:
        /* <DEDUP_REMOVED lines=49> */
.L_x_13112:
[----:B------:R-:W-:Y:S05]  /*be90*/  BSYNC.RECONVERGENT B2 ;  /* 0x0000000000027941 */ /* 0x000fea0003800200 */
.L_x_13111:
[----:B------:R-:W-:Y:S01]  /*bea0*/  I2FP.F32.U32 R83, R85 ;  /* 0x0000005500537245 */ /* 0x000fe20000201000 */
[----:B------:R-:W-:Y:S01]  /*beb0*/  HADD2.F32 R84, -RZ, R61.H1_H1 ;  /* 0x3000003dff547230 */ /* 0x000fe20000004100 */
[----:B------:R-:W-:Y:S01]  /*bec0*/  FSEL R6, R6, RZ, P4 ;  /* 0x000000ff06067208 */ /* 0x000fe20002000000 */
[----:B------:R-:W-:Y:S02]  /*bed0*/  BSSY.RECONVERGENT B2, `(.L_x_13116) ;  /* 0x0000053000027945 */ /* 0x000fe40003800200 */
[----:B------:R-:W-:Y:S01]  /*bee0*/  FFMA.FTZ R83, R83, R120, 1.1641532182693481445e-10 ;  /* 0x2f00000053537423 */ /* 0x000fe20000010078 */
[----:B------:R-:W-:-:S04]  /*bef0*/  FMUL.FTZ R84, R84, R119 ;  /* 0x0000007754547220 */ /* 0x000fc80000410000 */
        /* <DEDUP_REMOVED lines=17> */
.L_x_13118:
        /* <DEDUP_REMOVED lines=13> */
.L_x_13120:
[----:B------:R-:W-:Y:S05]  /*c0e0*/  BSYNC.RECONVERGENT B3 ;  /* 0x0000000000037941 */ /* 0x000fea0003800200 */
.L_x_13119:
        /* <DEDUP_REMOVED lines=49> */
.L_x_13117:
[----:B------:R-:W-:Y:S05]  /*c400*/  BSYNC.RECONVERGENT B2 ;  /* 0x0000000000027941 */ /* 0x000fea0003800200 */
.L_x_13116:
        /* <DEDUP_REMOVED lines=18> */
.L_x_13123:
        /* <DEDUP_REMOVED lines=13> */
.L_x_13125:
[----:B------:R-:W-:Y:S05]  /*c600*/  BSYNC.RECONVERGENT B3 ;  /* 0x0000000000037941 */ /* 0x000fea0003800200 */
.L_x_13124:
        /* <DEDUP_REMOVED lines=49> */
.L_x_13122:
[----:B------:R-:W-:Y:S05]  /*c920*/  BSYNC.RECONVERGENT B2 ;  /* 0x0000000000027941 */ /* 0x000fea0003800200 */
.L_x_13121:
        /* <DEDUP_REMOVED lines=23> */
.L_x_13128:
        /* <DEDUP_REMOVED lines=13> */
.L_x_13130:
[----:B------:R-:W-:Y:S05]  /*cb70*/  BSYNC.RECONVERGENT B3 ;  /* 0x0000000000037941 */ /* 0x000fea0003800200 */
.L_x_13129:
        /* <DEDUP_REMOVED lines=49> */
.L_x_13127:
[----:B------:R-:W-:Y:S05]  /*ce90*/  BSYNC.RECONVERGENT B2 ;  /* 0x0000000000027941 */ /* 0x000fea0003800200 */
.L_x_13126:
        /* <DEDUP_REMOVED lines=18> */
.L_x_13133:
        /* <DEDUP_REMOVED lines=13> */
.L_x_13135:
[----:B------:R-:W-:Y:S05]  /*d090*/  BSYNC.RECONVERGENT B3 ;  /* 0x0000000000037941 */ /* 0x000fea0003800200 */
.L_x_13134:
        /* <DEDUP_REMOVED lines=49> */
.L_x_13132:
[----:B------:R-:W-:Y:S05]  /*d3b0*/  BSYNC.RECONVERGENT B2 ;  /* 0x0000000000027941 */ /* 0x000fea0003800200 */
.L_x_13131:
        /* <DEDUP_REMOVED lines=23> */
.L_x_13138:
        /* <DEDUP_REMOVED lines=13> */
.L_x_13140:
[----:B------:R-:W-:Y:S05]  /*d600*/  BSYNC.RECONVERGENT B3 ;  /* 0x0000000000037941 */ /* 0x000fea0003800200 */
.L_x_13139:
        /* <DEDUP_REMOVED lines=49> */
.L_x_13137:
[----:B------:R-:W-:Y:S05]  /*d920*/  BSYNC.RECONVERGENT B2 ;  /* 0x0000000000027941 */ /* 0x000fea0003800200 */
.L_x_13136:
        /* <DEDUP_REMOVED lines=18> */
.L_x_13143:
        /* <DEDUP_REMOVED lines=13> */
.L_x_13145:
[----:B------:R-:W-:Y:S05]  /*db20*/  BSYNC.RECONVERGENT B3 ;  /* 0x0000000000037941 */ /* 0x000fea0003800200 */
.L_x_13144:
        /* <DEDUP_REMOVED lines=49> */
.L_x_13142:
[----:B------:R-:W-:Y:S05]  /*de40*/  BSYNC.RECONVERGENT B2 ;  /* 0x0000000000027941 */ /* 0x000fea0003800200 */
.L_x_13141:
        /* <DEDUP_REMOVED lines=23> */
.L_x_13148:
        /* <DEDUP_REMOVED lines=13> */
.L_x_13150:
[----:B------:R-:W-:Y:S05]  /*e090*/  BSYNC.RECONVERGENT B3 ;  /* 0x0000000000037941 */ /* 0x000fea0003800200 */
.L_x_13149:
        /* <DEDUP_REMOVED lines=49> */
.L_x_13147:
[----:B------:R-:W-:Y:S05]  /*e3b0*/  BSYNC.RECONVERGENT B2 ;  /* 0x0000000000027941 */ /* 0x000fea0003800200 */
.L_x_13146:
        /* <DEDUP_REMOVED lines=18> */
.L_x_13153:
        /* <DEDUP_REMOVED lines=15> */
.L_x_13155:
[----:B------:R-:W-:Y:S05]  /*e5d0*/  BSYNC.RECONVERGENT B3 ;  /* 0x0000000000037941 */ /* 0x000fea0003800200 */
.L_x_13154:
[----:B------:R-:W-:Y:S01]  /*e5e0*/  LOP3.LUT R4, R7, UR5, R123, 0x96, !PT ;  /* 0x0000000507047c12 */ /* 0x000fe2000f8e967b */
[----:B------:R-:W-:Y:S01]  /*e5f0*/  IMAD.WIDE.U32 R96, R106, -0x326172a9, RZ ;  /* 0xcd9e8d576a607825 */ /* 0x000fe200078e00ff */
[----:B------:R-:W-:-:S03]  /*e600*/  UIADD3 UR23, UPT, UPT, UR4, -0x61c88647, URZ ;  /* 0x9e3779b904177890 */ /* 0x000fc6000fffe0ff */
[----:B------:R-:W-:Y:S01]  /*e610*/  HFMA2 R6, -RZ, RZ, 0, 0 ;  /* 0x00000000ff067431 */ /* 0x000fe200000001ff */
[----:B------:R-:W-:Y:S01]  /*e620*/  UIADD3 UR24, UPT, UPT, UR5, 0x1fd5c5a3, URZ ;  /* 0x1fd5c5a305187890 */ /* 0x000fe2000fffe0ff */
        /* <DEDUP_REMOVED lines=43> */
[----:B------:R-:W-:-:S07]  /*e8e0*/  IMAD.MOV.U32 R112, RZ, RZ, R96 ;  /* 0x000000ffff707224 */ /* 0x000fce00078e0060 */
.L_x_13152:
[----:B------:R-:W-:Y:S05]  /*e8f0*/  BSYNC.RECONVERGENT B2 ;  /* 0x0000000000027941 */ /* 0x000fea0003800200 */
.L_x_13151:
        /* <DEDUP_REMOVED lines=11> */
.L_x_13075:
[----:B------:R-:W-:Y:S01]  /*e9b0*/  ISETP.NE.AND P2, PT, R6, 0x1, PT ;  /* 0x000000010600780c */ /* 0x000fe20003f45270 */
[----:B------:R-:W-:Y:S01]  /*e9c0*/  BSSY.RECONVERGENT B2, `(.L_x_13157) ;  /* 0x0000052000027945 */ /* 0x000fe20003800200 */
[----:B--2---:R-:W-:Y:S01]  /*e9d0*/  IMAD.MOV.U32 R82, RZ, RZ, 0x2 ;  /* 0x00000002ff527424 */ /* 0x004fe200078e00ff */
[----:B01----:R-:W-:Y:S01]  /*e9e0*/  MOV R112, R8 ;  /* 0x0000000800707202 */ /* 0x003fe20000000f00 */
        /* <DEDUP_REMOVED lines=12> */
.L_x_13159:
        /* <DEDUP_REMOVED lines=13> */
.L_x_13161:
[----:B------:R-:W-:Y:S05]  /*eb80*/  BSYNC.RECONVERGENT B3 ;  /* 0x0000000000037941 */ /* 0x000fea0003800200 */
.L_x_13160:
        /* <DEDUP_REMOVED lines=53> */
.L_x_13158:
[----:B------:R-:W-:Y:S05]  /*eee0*/  BSYNC.RECONVERGENT B2 ;  /* 0x0000000000027941 */ /* 0x000fea0003800200 */
.L_x_13157:
        /* <DEDUP_REMOVED lines=20> */
.L_x_13164:
        /* <DEDUP_REMOVED lines=13> */
.L_x_13166:
[----:B------:R-:W-:Y:S05]  /*f100*/  BSYNC.RECONVERGENT B3 ;  /* 0x0000000000037941 */ /* 0x000fea0003800200 */
.L_x_13165:
        /* <DEDUP_REMOVED lines=54> */
.L_x_13163:
[----:B------:R-:W-:Y:S05]  /*f470*/  BSYNC.RECONVERGENT B2 ;  /* 0x0000000000027941 */ /* 0x000fea0003800200 */
.L_x_13162:
        /* <DEDUP_REMOVED lines=18> */
.L_x_13169:
        /* <DEDUP_REMOVED lines=13> */
.L_x_13171:
[----:B------:R-:W-:Y:S05]  /*f670*/  BSYNC.RECONVERGENT B3 ;  /* 0x0000000000037941 */ /* 0x000fea0003800200 */
.L_x_13170:
        /* <DEDUP_REMOVED lines=54> */
.L_x_13168:
[----:B------:R-:W-:Y:S05]  /*f9e0*/  BSYNC.RECONVERGENT B2 ;  /* 0x0000000000027941 */ /* 0x000fea0003800200 */
.L_x_13167:
        /* <DEDUP_REMOVED lines=18> */
.L_x_13174:
        /* <DEDUP_REMOVED lines=13> */
.L_x_13176:
[----:B------:R-:W-:Y:S05]  /*fbe0*/  BSYNC.RECONVERGENT B3 ;  /* 0x0000000000037941 */ /* 0x000fea0003800200 */
.L_x_13175:
        /* <DEDUP_REMOVED lines=54> */
.L_x_13173:
[----:B------:R-:W-:Y:S05]  /*ff50*/  BSYNC.RECONVERGENT B2 ;  /* 0x0000000000027941 */ /* 0x000fea0003800200 */
.L_x_13172:
        /* <DEDUP_REMOVED lines=18> */
.L_x_13179:
        /* <DEDUP_REMOVED lines=13> */
.L_x_13181:
[----:B------:R-:W-:Y:S05]  /*10150*/  BSYNC.RECONVERGENT B3 ;  /* 0x0000000000037941 */ /* 0x000fea0003800200 */
.L_x_13180:
        /* <DEDUP_REMOVED lines=54> */
.L_x_13178:
[----:B------:R-:W-:Y:S05]  /*104c0*/  BSYNC.RECONVERGENT B2 ;  /* 0x0000000000027941 */ /* 0x000fea0003800200 */
.L_x_13177:
        /* <DEDUP_REMOVED lines=17> */
.L_x_13184:
        /* <DEDUP_REMOVED lines=13> */
.L_x_13186:
[----:B------:R-:W-:Y:S05]  /*106b0*/  BSYNC.RECONVERGENT B3 ;  /* 0x0000000000037941 */ /* 0x000fea0003800200 */
.L_x_13185:
        /* <DEDUP_REMOVED lines=54> */
.L_x_13183:
[----:B------:R-:W-:Y:S05]  /*10a20*/  BSYNC.RECONVERGENT B2 ;  /* 0x0000000000027941 */ /* 0x000fea0003800200 */
.L_x_13182:
        /* <DEDUP_REMOVED lines=17> */
.L_x_13189:
        /* <DEDUP_REMOVED lines=13> */
.L_x_13191:
[----:B------:R-:W-:Y:S05]  /*10c10*/  BSYNC.RECONVERGENT B3 ;  /* 0x0000000000037941 */ /* 0x000fea0003800200 */
.L_x_13190:
        /* <DEDUP_REMOVED lines=54> */
.L_x_13188:
[----:B------:R-:W-:Y:S05]  /*10f80*/  BSYNC.RECONVERGENT B2 ;  /* 0x0000000000027941 */ /* 0x000fea0003800200 */
.L_x_13187:
        /* <DEDUP_REMOVED lines=17> */
.L_x_13194:
        /* <DEDUP_REMOVED lines=13> */
.L_x_13196:
[----:B------:R-:W-:Y:S05]  /*11170*/  BSYNC.RECONVERGENT B3 ;  /* 0x0000000000037941 */ /* 0x000fea0003800200 */
.L_x_13195:
        /* <DEDUP_REMOVED lines=54> */
.L_x_13193:
[----:B------:R-:W-:Y:S05]  /*114e0*/  BSYNC.RECONVERGENT B2 ;  /* 0x0000000000027941 */ /* 0x000fea0003800200 */
.L_x_13192:
        /* <DEDUP_REMOVED lines=37> */
.L_x_13156:
[----:B------:R-:W-:Y:S01]  /*11740*/  SEL R99, RZ, 0x1000000, !P5 ;  /* 0x01000000ff637807 */ /* 0x000fe20006800000 */
[----:B------:R-:W0:Y:S01]  /*11750*/  LDC.64 R96, c[0x0][0x3b0] ;  /* 0x0000ec00ff607b82 */ /* 0x000e220000000a00 */
[----:B------:R-:W-:Y:S02]  /*11760*/  ISETP.NE.AND P6, PT, R116, RZ, PT ;  /* 0x000000ff7400720c */ /* 0x000fe40003fc5270 */
        /* <DEDUP_REMOVED lines=41> */
.L_x_13197:
[----:B------:R-:W-:Y:S01]  /*11a00*/  MOV R8, R112 ;  /* 0x0000007000087202 */ /* 0x000fe20000000f00 */
[----:B------:R-:W-:-:S07]  /*11a10*/  VIADD R98, R98, 0x20 ;  /* 0x0000002062627836 */ /* 0x000fce0000000000 */
.L_x_13074:
[----:B------:R-:W-:Y:S05]  /*11a20*/  BSYNC.RECONVERGENT B1 ;  /* 0x0000000000017941 */ /* 0x000fea0003800200 */
.L_x_13073:
        /* <DEDUP_REMOVED lines=26> */
[----:B0-----:R-:W-:Y:S01]  /*11bd0*/  IMAD.MOV.U32 R88, RZ, RZ, 0x2 ;  /* 0x00000002ff587424 */ /* 0x001fe200078e00ff */
        /* <DEDUP_REMOVED lines=18> */
.L_x_13203:
        /* <DEDUP_REMOVED lines=13> */
.L_x_13205:
[----:B------:R-:W-:Y:S05]  /*11dd0*/  BSYNC.RECONVERGENT B3 ;  /* 0x0000000000037941 */ /* 0x000fea0003800200 */
.L_x_13204:
        /* <DEDUP_REMOVED lines=48> */
.L_x_13202:
[----:B------:R-:W-:Y:S05]  /*120e0*/  BSYNC.RECONVERGENT B2 ;  /* 0x0000000000027941 */ /* 0x000fea0003800200 */
.L_x_13201:
        /* <DEDUP_REMOVED lines=22> */
.L_x_13208:
        /* <DEDUP_REMOVED lines=13> */
.L_x_13210:
[----:B------:R-:W-:Y:S05]  /*12320*/  BSYNC.RECONVERGENT B3 ;  /* 0x0000000000037941 */ /* 0x000fea0003800200 */
.L_x_13209:
        /* <DEDUP_REMOVED lines=47> */
[----:B------:R-:W-:-:S07]  /*12620*/  IMAD.MOV.U32 R89, RZ, RZ, RZ ;  /* 0x000000ffff597224 */ /* 0x000fce00078e00ff */
.L_x_13207:
[----:B------:R-:W-:Y:S05]  /*12630*/  BSYNC.RECONVERGENT B2 ;  /* 0x0000000000027941 */ /* 0x000fea0003800200 */
.L_x_13206:
        /* <DEDUP_REMOVED lines=23> */
.L_x_13213:
        /* <DEDUP_REMOVED lines=13> */
.L_x_13215:
[----:B------:R-:W-:Y:S05]  /*12880*/  BSYNC.RECONVERGENT B3 ;  /* 0x0000000000037941 */ /* 0x000fea0003800200 */
.L_x_13214:
        /* <DEDUP_REMOVED lines=48> */
.L_x_13212:
[----:B------:R-:W-:Y:S05]  /*12b90*/  BSYNC.RECONVERGENT B2 ;  /* 0x0000000000027941 */ /* 0x000fea0003800200 */
.L_x_13211:
[----:B------:R-:W-:Y:S01]  /*12ba0*/  ISETP.NE.AND P2, PT, R90, 0x1, PT ;  /* 0x000000015a00780c */ /* 0x000fe20003f45270 */
[----:B------:R-:W-:Y:S01]  /*12bb0*/  HADD2.F32 R11, -RZ, R92.H1_H1 ;  /* 0x3000005cff0b7230 */ /* 0x000fe20000004100 */
[----:B------:R-:W-:Y:S01]  /*12bc0*/  I2FP.F32.U32 R6, R6 ;  /* 0x0000000600067245 */ /* 0x000fe20000201000 */
[----:B------:R-:W-:Y:S01]  /*12bd0*/  BSSY.RECONVERGENT B2, `(.L_x_13216) ;  /* 0x000004e000027945 */ /* 0x000fe20003800200 */
[----:B------:R-:W-:Y:S02]  /*12be0*/  IMAD.MOV.U32 R91, RZ, RZ, 0x2 ;  /* 0x00000002ff5b7424 */ /* 0x000fe400078e00ff */
        /* <DEDUP_REMOVED lines=14> */
.L_x_13218:
        /* <DEDUP_REMOVED lines=13> */
.L_x_13220:
[----:B------:R-:W-:Y:S05]  /*12da0*/  BSYNC.RECONVERGENT B3 ;  /* 0x0000000000037941 */ /* 0x000fea0003800200 */
.L_x_13219:
        /* <DEDUP_REMOVED lines=48> */
.L_x_13217:
[----:B------:R-:W-:Y:S05]  /*130b0*/  BSYNC.RECONVERGENT B2 ;  /* 0x0000000000027941 */ /* 0x000fea0003800200 */
.L_x_13216:
        /* <DEDUP_REMOVED lines=23> */
.L_x_13223:
        /* <DEDUP_REMOVED lines=13> */
.L_x_13225:
[----:B------:R-:W-:Y:S05]  /*13300*/  BSYNC.RECONVERGENT B3 ;  /* 0x0000000000037941 */ /* 0x000fea0003800200 */
.L_x_13224:
        /* <DEDUP_REMOVED lines=48> */
[----:B------:R-:W-:-:S07]  /*13610*/  LOP3.LUT R4, R4, UR18, R91, 0x96, !PT ;  /* 0x0000001204047c12 */ /* 0x000fce000f8e965b */
.L_x_13222:
[----:B------:R-:W-:Y:S05]  /*13620*/  BSYNC.RECONVERGENT B2 ;  /* 0x0000000000027941 */ /* 0x000fea0003800200 */
.L_x_13221:
        /* <DEDUP_REMOVED lines=19> */
.L_x_13228:
        /* <DEDUP_REMOVED lines=13> */
.L_x_13230:
[----:B------:R-:W-:Y:S05]  /*13830*/  BSYNC.RECONVERGENT B3 ;  /* 0x0000000000037941 */ /* 0x000fea0003800200 */
.L_x_13229:
        /* <DEDUP_REMOVED lines=49> */
.L_x_13227:
[----:B------:R-:W-:Y:S05]  /*13b50*/  BSYNC.RECONVERGENT B2 ;  /* 0x0000000000027941 */ /* 0x000fea0003800200 */
.L_x_13226:
        /* <DEDUP_REMOVED lines=23> */
.L_x_13233:
        /* <DEDUP_REMOVED lines=13> */
.L_x_13235:
[----:B------:R-:W-:Y:S05]  /*13da0*/  BSYNC.RECONVERGENT B3 ;  /* 0x0000000000037941 */ /* 0x000fea0003800200 */
.L_x_13234:
        /* <DEDUP_REMOVED lines=49> */
.L_x_13232:
[----:B------:R-:W-:Y:S05]  /*140c0*/  BSYNC.RECONVERGENT B2 ;  /* 0x0000000000027941 */ /* 0x000fea0003800200 */
.L_x_13231:
        /* <DEDUP_REMOVED lines=19> */
.L_x_13238:
        /* <DEDUP_REMOVED lines=13> */
.L_x_13240:
[----:B------:R-:W-:Y:S05]  /*142d0*/  BSYNC.RECONVERGENT B3 ;  /* 0x0000000000037941 */ /* 0x000fea0003800200 */
.L_x_13239:
        /* <DEDUP_REMOVED lines=44> */
[----:B------:R-:W-:Y:S02]  /*145a0*/  MOV R10, R96 ;  /* 0x00000060000a7202 */ /* 0x000fe40000000f00 */
[----:B------:R-:W-:Y:S01]  /*145b0*/  LOP3.LUT R5, R115, R102, R97, 0x96, !PT ;  /* 0x0000006673057212 */ /* 0x000fe200078e9661 */
[----:B------:R-:W-:Y:S01]  /*145c0*/  IMAD.MOV.U32 R96, RZ, RZ, RZ ;  /* 0x000000ffff607224 */ /* 0x000fe200078e00ff */
[----:B------:R-:W-:Y:S02]  /*145d0*/  LOP3.LUT R4, R4, UR18, R93, 0x96, !PT ;  /* 0x0000001204047c12 */ /* 0x000fe4000f8e965d */
[----:B------:R-:W-:-:S07]  /*145e0*/  MOV R114, R92 ;  /* 0x0000005c00727202 */ /* 0x000fce0000000f00 */
.L_x_13237:
[----:B------:R-:W-:Y:S05]  /*145f0*/  BSYNC.RECONVERGENT B2 ;  /* 0x0000000000027941 */ /* 0x000fea0003800200 */
.L_x_13236:
        /* <DEDUP_REMOVED lines=23> */
.L_x_13243:
        /* <DEDUP_REMOVED lines=13> */
.L_x_13245:
[----:B------:R-:W-:Y:S05]  /*14840*/  BSYNC.RECONVERGENT B3 ;  /* 0x0000000000037941 */ /* 0x000fea0003800200 */
.L_x_13244:
        /* <DEDUP_REMOVED lines=47> */
[----:B------:R-:W-:Y:S01]  /*14b40*/  LOP3.LUT R4, R4, UR18, R93, 0x96, !PT ;  /* 0x0000001204047c12 */ /* 0x000fe2000f8e965d */
[----:B------:R-:W-:-:S07]  /*14b50*/  IMAD.MOV.U32 R114, RZ, RZ, R92 ;  /* 0x000000ffff727224 */ /* 0x000fce00078e005c */
.L_x_13242:
[----:B------:R-:W-:Y:S05]  /*14b60*/  BSYNC.RECONVERGENT B2 ;  /* 0x0000000000027941 */ /* 0x000fea0003800200 */
.L_x_13241:
        /* <DEDUP_REMOVED lines=18> */
.L_x_13248:
        /* <DEDUP_REMOVED lines=13> */
.L_x_13250:
[----:B------:R-:W-:Y:S05]  /*14d60*/  BSYNC.RECONVERGENT B3 ;  /* 0x0000000000037941 */ /* 0x000fea0003800200 */
.L_x_13249:
        /* <DEDUP_REMOVED lines=45> */
[----:B------:R-:W-:Y:S01]  /*15040*/  IMAD.MOV.U32 R96, RZ, RZ, R114 ;  /* 0x000000ffff607224 */ /* 0x000fe200078e0072 */
[----:B------:R-:W-:Y:S01]  /*15050*/  LOP3.LUT R4, R4, UR18, R93, 0x96, !PT ;  /* 0x0000001204047c12 */ /* 0x000fe2000f8e965d */
[----:B------:R-:W-:Y:S01]  /*15060*/  IMAD.MOV.U32 R97, RZ, RZ, RZ ;  /* 0x000000ffff617224 */ /* 0x000fe200078e00ff */
[----:B------:R-:W-:-:S07]  /*15070*/  MOV R114, R92 ;  /* 0x0000005c00727202 */ /* 0x000fce0000000f00 */
.L_x_13247:
[----:B------:R-:W-:Y:S05]  /*15080*/  BSYNC.RECONVERGENT B2 ;  /* 0x0000000000027941 */ /* 0x000fea0003800200 */
.L_x_13246:
        /* <DEDUP_REMOVED lines=23> */
.L_x_13253:
        /* <DEDUP_REMOVED lines=13> */
.L_x_13255:
[----:B------:R-:W-:Y:S05]  /*152d0*/  BSYNC.RECONVERGENT B3 ;  /* 0x0000000000037941 */ /* 0x000fea0003800200 */
.L_x_13254:
        /* <DEDUP_REMOVED lines=46> */
[----:B------:R-:W-:Y:S02]  /*155c0*/  HFMA2 R96, -RZ, RZ, 0, 0 ;  /* 0x00000000ff607431 */ /* 0x000fe400000001ff */
[----:B------:R-:W-:Y:S01]  /*155d0*/  IMAD.MOV.U32 R10, RZ, RZ, R124 ;  /* 0x000000ffff0a7224 */ /* 0x000fe200078e007c */
[----:B------:R-:W-:-:S07]  /*155e0*/  LOP3.LUT R4, R4, UR18, R97, 0x96, !PT ;  /* 0x0000001204047c12 */ /* 0x000fce000f8e9661 */
.L_x_13252:
[----:B------:R-:W-:Y:S05]  /*155f0*/  BSYNC.RECONVERGENT B2 ;  /* 0x0000000000027941 */ /* 0x000fea0003800200 */
.L_x_13251:
        /* <DEDUP_REMOVED lines=18> */
.L_x_13258:
        /* <DEDUP_REMOVED lines=13> */
.L_x_13260:
[----:B------:R-:W-:Y:S05]  /*157f0*/  BSYNC.RECONVERGENT B3 ;  /* 0x0000000000037941 */ /* 0x000fea0003800200 */
.L_x_13259:
        /* <DEDUP_REMOVED lines=45> */
[----:B------:R-:W-:Y:S02]  /*15ad0*/  MOV R10, R124 ;  /* 0x0000007c000a7202 */ /* 0x000fe40000000f00 */
[----:B------:R-:W-:Y:S01]  /*15ae0*/  LOP3.LUT R4, R4, UR18, R97, 0x96, !PT ;  /* 0x0000001204047c12 */ /* 0x000fe2000f8e9661 */
[----:B------:R-:W-:Y:S01]  /*15af0*/  IMAD.MOV.U32 R97, RZ, RZ, R114 ;  /* 0x000000ffff617224 */ /* 0x000fe200078e0072 */
[----:B------:R-:W-:-:S07]  /*15b00*/  MOV R114, R96 ;  /* 0x0000006000727202 */ /* 0x000fce0000000f00 */
.L_x_13257:
[----:B------:R-:W-:Y:S05]  /*15b10*/  BSYNC.RECONVERGENT B2 ;  /* 0x0000000000027941 */ /* 0x000fea0003800200 */
.L_x_13256:
        /* <DEDUP_REMOVED lines=23> */
.L_x_13263:
        /* <DEDUP_REMOVED lines=13> */
.L_x_13265:
[----:B------:R-:W-:Y:S05]  /*15d60*/  BSYNC.RECONVERGENT B3 ;  /* 0x0000000000037941 */ /* 0x000fea0003800200 */
.L_x_13264:
        /* <DEDUP_REMOVED lines=49> */
.L_x_13262:
[----:B------:R-:W-:Y:S05]  /*16080*/  BSYNC.RECONVERGENT B2 ;  /* 0x0000000000027941 */ /* 0x000fea0003800200 */
.L_x_13261:
[----:B------:R-:W-:Y:S01]  /*16090*/  ISETP.NE.AND P5, PT, R96, 0x1, PT ;  /* 0x000000016000780c */ /* 0x000fe20003fa5270 */
[----:B------:R-:W-:Y:S01]  /*160a0*/  HADD2.F32 R97, -RZ, R95.H0_H0 ;  /* 0x2000005fff617230 */ /* 0x000fe20000004100 */
        /* <DEDUP_REMOVED lines=16> */
.L_x_13268:
        /* <DEDUP_REMOVED lines=13> */
.L_x_13270:
[----:B------:R-:W-:Y:S05]  /*16280*/  BSYNC.RECONVERGENT B3 ;  /* 0x0000000000037941 */ /* 0x000fea0003800200 */
.L_x_13269:
        /* <DEDUP_REMOVED lines=44> */
[----:B------:R-:W-:Y:S01]  /*16550*/  IMAD.WIDE.U32 R96, R97, -0x2daee0ad, RZ ;  /* 0xd2511f5361607825 */ /* 0x000fe200078e00ff */
[----:B------:R-:W-:-:S04]  /*16560*/  MOV R10, R124 ;  /* 0x0000007c000a7202 */ /* 0x000fc80000000f00 */
[----:B------:R-:W-:Y:S01]  /*16570*/  LOP3.LUT R4, R4, UR18, R97, 0x96, !PT ;  /* 0x0000001204047c12 */ /* 0x000fe2000f8e9661 */
[----:B------:R-:W-:Y:S01]  /*16580*/  IMAD.MOV.U32 R97, RZ, RZ, R114 ;  /* 0x000000ffff617224 */ /* 0x000fe200078e0072 */
[----:B------:R-:W-:-:S07]  /*16590*/  MOV R114, R96 ;  /* 0x0000006000727202 */ /* 0x000fce0000000f00 */
.L_x_13267:
[----:B------:R-:W-:Y:S05]  /*165a0*/  BSYNC.RECONVERGENT B2 ;  /* 0x0000000000027941 */ /* 0x000fea0003800200 */
.L_x_13266:
        /* <DEDUP_REMOVED lines=23> */
.L_x_13273:
        /* <DEDUP_REMOVED lines=13> */
.L_x_13275:
[----:B------:R-:W-:Y:S05]  /*167f0*/  BSYNC.RECONVERGENT B3 ;  /* 0x0000000000037941 */ /* 0x000fea0003800200 */
.L_x_13274:
        /* <DEDUP_REMOVED lines=46> */
[----:B------:R-:W-:Y:S02]  /*16ae0*/  IMAD.MOV.U32 R114, RZ, RZ, R96 ;  /* 0x000000ffff727224 */ /* 0x000fe400078e0060 */
[----:B------:R-:W-:Y:S01]  /*16af0*/  HFMA2 R96, -RZ, RZ, 0, 0 ;  /* 0x00000000ff607431 */ /* 0x000fe200000001ff */
[----:B------:R-:W-:-:S07]  /*16b00*/  LOP3.LUT R4, R4, UR18, R97, 0x96, !PT ;  /* 0x0000001204047c12 */ /* 0x000fce000f8e9661 */
.L_x_13272:
[----:B------:R-:W-:Y:S05]  /*16b10*/  BSYNC.RECONVERGENT B2 ;  /* 0x0000000000027941 */ /* 0x000fea0003800200 */
.L_x_13271:
        /* <DEDUP_REMOVED lines=18> */
.L_x_13278:
        /* <DEDUP_REMOVED lines=15> */
.L_x_13280:
[----:B------:R-:W-:Y:S05]  /*16d30*/  BSYNC.RECONVERGENT B3 ;  /* 0x0000000000037941 */ /* 0x000fea0003800200 */
.L_x_13279:
        /* <DEDUP_REMOVED lines=49> */
.L_x_13277:
[----:B------:R-:W-:Y:S05]  /*17050*/  BSYNC.RECONVERGENT B2 ;  /* 0x0000000000027941 */ /* 0x000fea0003800200 */
.L_x_13276:
        /* <DEDUP_REMOVED lines=11> */
.L_x_13200:
        /* <DEDUP_REMOVED lines=16> */
.L_x_13284:
        /* <DEDUP_REMOVED lines=13> */
.L_x_13286:
[----:B------:R-:W-:Y:S05]  /*172e0*/  BSYNC.RECONVERGENT B3 ;  /* 0x0000000000037941 */ /* 0x000fea0003800200 */
.L_x_13285:
        /* <DEDUP_REMOVED lines=53> */
.L_x_13283:
[----:B------:R-:W-:Y:S05]  /*17640*/  BSYNC.RECONVERGENT B2 ;  /* 0x0000000000027941 */ /* 0x000fea0003800200 */
.L_x_13282:
[----:B------:R-:W0:Y:S01]  /*17650*/  LDC R96, c[0x0][0x404] ;  /* 0x00010100ff607b82 */ /* 0x000e220000000800 */
[----:B------:R-:W-:Y:S01]  /*17660*/  ISETP.NE.AND P2, PT, R90, 0x1, PT ;  /* 0x000000015a00780c */ /* 0x000fe20003f45270 */
[----:B------:R-:W-:Y:S01]  /*17670*/  IMAD.MOV.U32 R115, RZ, RZ, 0x2f800000 ;  /* 0x2f800000ff737424 */ /* 0x000fe200078e00ff */
[----:B------:R-:W-:Y:S01]  /*17680*/  I2FP.F32.U32 R6, R88 ;  /* 0x0000005800067245 */ /* 0x000fe20000201000 */
[----:B------:R-:W-:Y:S01]  /*17690*/  BSSY.RECONVERGENT B2, `(.L_x_13287) ;  /* 0x0000054000027945 */ /* 0x000fe20003800200 */
[----:B-----5:R-:W-:Y:S01]  /*176a0*/  HADD2.F32 R97, -RZ, R92.H0_H0 ;  /* 0x2000005cff617230 */ /* 0x020fe20000004100 */
[----:B------:R-:W-:Y:S02]  /*176b0*/  MOV R88, 0x2 ;  /* 0x0000000200587802 */ /* 0x000fe40000000f00 */
        /* <DEDUP_REMOVED lines=13> */
.L_x_13289:
        /* <DEDUP_REMOVED lines=13> */
.L_x_13291:
[----:B------:R-:W-:Y:S05]  /*17860*/  BSYNC.RECONVERGENT B3 ;  /* 0x0000000000037941 */ /* 0x000fea0003800200 */
.L_x_13290:
        /* <DEDUP_REMOVED lines=54> */
.L_x_13288:
[----:B------:R-:W-:Y:S05]  /*17bd0*/  BSYNC.RECONVERGENT B2 ;  /* 0x0000000000027941 */ /* 0x000fea0003800200 */
.L_x_13287:
        /* <DEDUP_REMOVED lines=18> */
.L_x_13294:
        /* <DEDUP_REMOVED lines=13> */
.L_x_13296:
[----:B------:R-:W-:Y:S05]  /*17dd0*/  BSYNC.RECONVERGENT B3 ;  /* 0x0000000000037941 */ /* 0x000fea0003800200 */
.L_x_13295:
        /* <DEDUP_REMOVED lines=52> */
[----:B------:R-:W-:Y:S02]  /*18120*/  LOP3.LUT R4, R4, UR18, R89, 0x96, !PT ;  /* 0x0000001204047c12 */ /* 0x000fe4000f8e9659 */
[----:B------:R-:W-:-:S07]  /*18130*/  MOV R114, R88 ;  /* 0x0000005800727202 */ /* 0x000fce0000000f00 */
.L_x_13293:
[----:B------:R-:W-:Y:S05]  /*18140*/  BSYNC.RECONVERGENT B2 ;  /* 0x0000000000027941 */ /* 0x000fea0003800200 */
.L_x_13292:
        /* <DEDUP_REMOVED lines=18> */
.L_x_13299:
        /* <DEDUP_REMOVED lines=13> */
.L_x_13301:
[----:B------:R-:W-:Y:S05]  /*18340*/  BSYNC.RECONVERGENT B3 ;  /* 0x0000000000037941 */ /* 0x000fea0003800200 */
.L_x_13300:
        /* <DEDUP_REMOVED lines=54> */
.L_x_13298:
[----:B------:R-:W-:Y:S05]  /*186b0*/  BSYNC.RECONVERGENT B2 ;  /* 0x0000000000027941 */ /* 0x000fea0003800200 */
.L_x_13297:
        /* <DEDUP_REMOVED lines=18> */
.L_x_13304:
        /* <DEDUP_REMOVED lines=13> */
.L_x_13306:
[----:B------:R-:W-:Y:S05]  /*188b0*/  BSYNC.RECONVERGENT B3 ;  /* 0x0000000000037941 */ /* 0x000fea0003800200 */
.L_x_13305:
        /* <DEDUP_REMOVED lines=54> */
.L_x_13303:
[----:B------:R-:W-:Y:S05]  /*18c20*/  BSYNC.RECONVERGENT B2 ;  /* 0x0000000000027941 */ /* 0x000fea0003800200 */
.L_x_13302:
        /* <DEDUP_REMOVED lines=17> */
.L_x_13309:
        /* <DEDUP_REMOVED lines=13> */
.L_x_13311:
[----:B------:R-:W-:Y:S05]  /*18e10*/  BSYNC.RECONVERGENT B3 ;  /* 0x0000000000037941 */ /* 0x000fea0003800200 */
.L_x_13310:
        /* <DEDUP_REMOVED lines=54> */
.L_x_13308:
[----:B------:R-:W-:Y:S05]  /*19180*/  BSYNC.RECONVERGENT B2 ;  /* 0x0000000000027941 */ /* 0x000fea0003800200 */
.L_x_13307:
        /* <DEDUP_REMOVED lines=17> */
.L_x_13314:
        /* <DEDUP_REMOVED lines=13> */
.L_x_13316:
[----:B------:R-:W-:Y:S05]  /*19370*/  BSYNC.RECONVERGENT B3 ;  /* 0x0000000000037941 */ /* 0x000fea0003800200 */
.L_x_13315:
        /* <DEDUP_REMOVED lines=54> */
.L_x_13313:
[----:B------:R-:W-:Y:S05]  /*196e0*/  BSYNC.RECONVERGENT B2 ;  /* 0x0000000000027941 */ /* 0x000fea0003800200 */
.L_x_13312:
        /* <DEDUP_REMOVED lines=17> */
.L_x_13319:
        /* <DEDUP_REMOVED lines=13> */
.L_x_13321:
[----:B------:R-:W-:Y:S05]  /*198d0*/  BSYNC.RECONVERGENT B3 ;  /* 0x0000000000037941 */ /* 0x000fea0003800200 */
.L_x_13320:
        /* <DEDUP_REMOVED lines=54> */
.L_x_13318:
[----:B------:R-:W-:Y:S05]  /*19c40*/  BSYNC.RECONVERGENT B2 ;  /* 0x0000000000027941 */ /* 0x000fea0003800200 */
.L_x_13317:
[----:B------:R-:W-:Y:S01]  /*19c50*/  I2FP.F32.U32 R88, R91 ;  /* 0x0000005b00587245 */ /* 0x000fe20000201000 */
[----:B------:R-:W-:Y:S01]  /*19c60*/  FMUL.FTZ R97, R97, UR19 ;  /* 0x0000001361617c20 */ /* 0x000fe20008410000 */
[----:B------:R-:W-:Y:S01]  /*19c70*/  P2R R89, PR, RZ, 0x2 ;  /* 0x00000002ff597803 */ /* 0x000fe20000000000 */
[----:B------:R-:W-:Y:S01]  /*19c80*/  HADD2.F32 R95, -RZ, R95.H1_H1 ;  /* 0x3000005fff5f7230 */ /* 0x000fe20000004100 */
[----:B------:R-:W-:Y:S01]  /*19c90*/  ISETP.NE.AND P1, PT, R8, RZ, PT ;  /* 0x000000ff0800720c */ /* 0x000fe20003f25270 */
[----:B------:R-:W-:Y:S01]  /*19ca0*/  FFMA.FTZ R115, R88, R115, 1.1641532182693481445e-10 ;  /* 0x2f00000058737423 */ /* 0x000fe20000010073 */
        /* <DEDUP_REMOVED lines=31> */
.L_x_13281:
        /* <DEDUP_REMOVED lines=21> */
[----:B------:R0:W-:Y:S02]  /*19ff0*/  STG.E.128 desc[UR6][R118.64+0x10], R92 ;  /* 0x0000105c76007986 */ /* 0x0001e4000c101d06 */
[----:B------:R-:W-:Y:S02]  /*1a000*/  IMAD.MOV.U32 R8, RZ, RZ, R114 ;  /* 0x000000ffff087224 */ /* 0x000fe400078e0072 */
        /* <DEDUP_REMOVED lines=22> */
.L_x_13199:
[----:B------:R-:W-:Y:S05]  /*1a170*/  BSYNC.RECONVERGENT B1 ;  /* 0x0000000000017941 */ /* 0x000fea0003800200 */
.L_x_13198:
[----:B01----:R-:W-:Y:S01]  /*1a180*/  FADD.FTZ R96, RZ, R72 ;  /* 0x00000048ff607221 */ /* 0x003fe20000010000 */
        /* <DEDUP_REMOVED lines=101> */
.L_x_13341:
        /* <DEDUP_REMOVED lines=30> */
[----:B------:R-:W-:Y:S01]  /*1a9c0*/  F2FP.F16.F32.PACK_AB R96, R97, R96 ;  /* 0x000000606160723e */ /* 0x000fe200000000ff */
        /* <DEDUP_REMOVED lines=12> */
[----:B------:R-:W-:-:S02]  /*1aa90*/  F2FP.F16.F32.PACK_AB R97, R118, R97 ;  /* 0x000000617661723e */ /* 0x000fc400000000ff */
[----:B------:R-:W-:Y:S01]  /*1aaa0*/  F2FP.F16.F32.PACK_AB R98, R99, R98 ;  /* 0x000000626362723e */ /* 0x000fe200000000ff */
[----:B------:R-:W-:Y:S01]  /*1aab0*/  VIADD R110, R110, 0x20 ;  /* 0x000000206e6e7836 */ /* 0x000fe20000000000 */
[----:B------:R-:W-:-:S05]  /*1aac0*/  F2FP.F16.F32.PACK_AB R99, R124, R117 ;  /* 0x000000757c63723e */ /* 0x000fca00000000ff */
[----:B------:R1:W-:Y:S02]  /*1aad0*/  STG.E.128 desc[UR6][R114.64], R96 ;  /* 0x0000006072007986 */ /* 0x0003e4000c101d06 */
.L_x_13324:
[----:B------:R-:W-:Y:S05]  /*1aae0*/  BSYNC.RECONVERGENT B1 ;  /* 0x0000000000017941 */ /* 0x000fea0003800200 */
.L_x_13323:
        /* <DEDUP_REMOVED lines=33> */
[----:B------:R-:W-:-:S03]  /*1ad00*/  IADD3 R110, PT, PT, R110, 0x20, RZ ;  /* 0x000000206e6e7810 */ /* 0x000fc60007ffe0ff */
[----:B------:R2:W-:Y:S04]  /*1ad10*/  STG.E.128 desc[UR6][R114.64], R96 ;  /* 0x0000006072007986 */ /* 0x0005e8000c101d06 */
.L_x_13326:
[----:B------:R-:W-:Y:S05]  /*1ad20*/  BSYNC.RECONVERGENT B1 ;  /* 0x0000000000017941 */ /* 0x000fea0003800200 */
.L_x_13325:
        /* <DEDUP_REMOVED lines=34> */
.L_x_13328:
[----:B------:R-:W-:Y:S05]  /*1af50*/  BSYNC.RECONVERGENT B1 ;  /* 0x0000000000017941 */ /* 0x000fea0003800200 */
.L_x_13327:
[----:B0123--:R-:W0:Y:S02]  /*1af60*/  LDC.64 R96, c[0x0][0x380] ;  /* 0x0000e000ff607b82 */ /* 0x00fe240000000a00 */
[----:B0-----:R-:W-:-:S05]  /*1af70*/  IMAD R107, R96, 0x4, R107 ;  /* 0x00000004606b7824 */ /* 0x001fca00078e026b */
[----:B------:R-:W-:-:S13]  /*1af80*/  ISETP.GE.AND P0, PT, R107, R97, PT ;  /* 0x000000616b00720c */ /* 0x000fda0003f06270 */
[----:B------:R-:W-:Y:S05]  /*1af90*/  @!P0 BRA `(.L_x_13329) ;  /* 0xfffffe5c00148947 */ /* 0x000fea000383ffff */
[----:B------:R-:W-:Y:S05]  /*1afa0*/  BSYNC B0 ;  /* 0x0000000000007941 */ /* 0x000fea0003800000 */
.L_x_12947:
[----:B------:R-:W-:Y:S05]  /*1afb0*/  EXIT ;  /* 0x000000000000794d */ /* 0x000fea0003800000 */
.L_x_13322:
        /* <DEDUP_REMOVED lines=8> */
.L_x_13331:
[----:B------:R-:W-:Y:S05]  /*1b040*/  BSYNC B1 ;  /* 0x0000000000017941 */ /* 0x000fea0003800000 */
.L_x_13330:
        /* <DEDUP_REMOVED lines=9> */
.L_x_13332:
[----:B------:R-:W-:Y:S02]  /*1b0e0*/  IMAD.MOV.U32 R120, RZ, RZ, 0x4 ;  /* 0x00000004ff787424 */ /* 0x000fe400078e00ff */
[----:B------:R-:W-:-:S04]  /*1b0f0*/  IMAD.MOV.U32 R99, RZ, RZ, R117 ;  /* 0x000000ffff637224 */ /* 0x000fc800078e0075 */
[----:B------:R-:W-:-:S05]  /*1b100*/  FADD.FTZ R99, R98, R99 ;  /* 0x0000006362637221 */ /* 0x000fca0000010000 */
[----:B------:R-:W-:-:S07]  /*1b110*/  MOV R119, R99 ;  /* 0x0000006300777202 */ /* 0x000fce0000000f00 */
[----:B------:R-:W-:Y:S05]  /*1b120*/  WARPSYNC.COLLECTIVE R118, `(.L_x_13333) ;  /* 0x0000000076087348 */ /* 0x000fea0003c00000 */
[----:B------:R0:W1:Y:S02]  /*1b130*/  SHFL.BFLY P4, R117, R119, R120, R121 ;  /* 0x0c00007877757389 */ /* 0x0000640000080079 */
[----:B01----:R-:W-:Y:S05]  /*1b140*/  ENDCOLLECTIVE ;  /* 0x000000000000791b */ /* 0x003fea0003800000 */
.L_x_13333:
[----:B------:R-:W-:Y:S01]  /*1b150*/  HFMA2 R120, -RZ, RZ, 0, 4.76837158203125e-07 ;  /* 0x00000008ff787431 */ /* 0x000fe200000001ff */
[----:B------:R-:W-:-:S05]  /*1b160*/  MOV R96, R117 ;  /* 0x0000007500607202 */ /* 0x000fca0000000f00 */
[----:B------:R-:W-:-:S04]  /*1b170*/  FADD.FTZ R114, R99, R96 ;  /* 0x0000006063727221 */ /* 0x000fc80000010000 */
[----:B------:R-:W-:-:S07]  /*1b180*/  IMAD.MOV.U32 R119, RZ, RZ, R114 ;  /* 0x000000ffff777224 */ /* 0x000fce00078e0072 */
[----:B------:R-:W-:Y:S05]  /*1b190*/  WARPSYNC.COLLECTIVE R118, `(.L_x_13334) ;  /* 0x0000000076087348 */ /* 0x000fea0003c00000 */
[----:B------:R0:W1:Y:S02]  /*1b1a0*/  SHFL.BFLY P4, R117, R119, R120, R121 ;  /* 0x0c00007877757389 */ /* 0x0000640000080079 */
[----:B01----:R-:W-:Y:S05]  /*1b1b0*/  ENDCOLLECTIVE ;  /* 0x000000000000791b */ /* 0x003fea0003800000 */
.L_x_13334:
        /* <DEDUP_REMOVED lines=8> */
.L_x_13335:
        /* <DEDUP_REMOVED lines=57> */
.L_x_13336:
[----:B------:R-:W-:Y:S02]  /*1b5d0*/  IMAD.MOV.U32 R120, RZ, RZ, 0x2 ;  /* 0x00000002ff787424 */ /* 0x000fe400078e00ff */
[----:B------:R-:W-:-:S04]  /*1b5e0*/  IMAD.MOV.U32 R97, RZ, RZ, R117 ;  /* 0x000000ffff617224 */ /* 0x000fc800078e0075 */
[----:B------:R-:W-:-:S05]  /*1b5f0*/  FADD.FTZ R97, R96, R97 ;  /* 0x0000006160617221 */ /* 0x000fca0000010000 */
[----:B------:R-:W-:-:S07]  /*1b600*/  MOV R119, R97 ;  /* 0x0000006100777202 */ /* 0x000fce0000000f00 */
[----:B------:R-:W-:Y:S05]  /*1b610*/  WARPSYNC.COLLECTIVE R118, `(.L_x_13337) ;  /* 0x0000000076087348 */ /* 0x000fea0003c00000 */
[----:B------:R0:W1:Y:S02]  /*1b620*/  SHFL.BFLY P4, R117, R119, R120, R121 ;  /* 0x0c00007877757389 */ /* 0x0000640000080079 */
[----:B01----:R-:W-:Y:S05]  /*1b630*/  ENDCOLLECTIVE ;  /* 0x000000000000791b */ /* 0x003fea0003800000 */
.L_x_13337:
[----:B------:R-:W-:Y:S01]  /*1b640*/  HFMA2 R120, -RZ, RZ, 0, 2.384185791015625e-07 ;  /* 0x00000004ff787431 */ /* 0x000fe200000001ff */
[----:B------:R-:W-:-:S05]  /*1b650*/  MOV R98, R117 ;  /* 0x0000007500627202 */ /* 0x000fca0000000f00 */
[----:B------:R-:W-:-:S04]  /*1b660*/  FADD.FTZ R98, R97, R98 ;  /* 0x0000006261627221 */ /* 0x000fc80000010000 */
[----:B------:R-:W-:-:S07]  /*1b670*/  IMAD.MOV.U32 R119, RZ, RZ, R98 ;  /* 0x000000ffff777224 */ /* 0x000fce00078e0062 */
[----:B------:R-:W-:Y:S05]  /*1b680*/  WARPSYNC.COLLECTIVE R118, `(.L_x_13338) ;  /* 0x0000000076087348 */ /* 0x000fea0003c00000 */
[----:B------:R0:W1:Y:S02]  /*1b690*/  SHFL.BFLY P4, R117, R119, R120, R121 ;  /* 0x0c00007877757389 */ /* 0x0000640000080079 */
[----:B01----:R-:W-:Y:S05]  /*1b6a0*/  ENDCOLLECTIVE ;  /* 0x000000000000791b */ /* 0x003fea0003800000 */
.L_x_13338:
[----:B------:R-:W-:Y:S02]  /*1b6b0*/  IMAD.MOV.U32 R120, RZ, RZ, 0x8 ;  /* 0x00000008ff787424 */ /* 0x000fe400078e00ff */
[----:B------:R-:W-:-:S04]  /*1b6c0*/  IMAD.MOV.U32 R99, RZ, RZ, R117 ;  /* 0x000000ffff637224 */ /* 0x000fc800078e0075 */
[----:B------:R-:W-:-:S05]  /*1b6d0*/  FADD.FTZ R99, R98, R99 ;  /* 0x0000006362637221 */ /* 0x000fca0000010000 */
[----:B------:R-:W-:-:S07]  /*1b6e0*/  MOV R119, R99 ;  /* 0x0000006300777202 */ /* 0x000fce0000000f00 */
[----:B------:R-:W-:Y:S05]  /*1b6f0*/  WARPSYNC.COLLECTIVE R118, `(.L_x_13339) ;  /* 0x0000000076087348 */ /* 0x000fea0003c00000 */
[----:B------:R0:W1:Y:S02]  /*1b700*/  SHFL.BFLY P4, R117, R119, R120, R121 ;  /* 0x0c00007877757389 */ /* 0x0000640000080079 */
[----:B01----:R-:W-:Y:S05]  /*1b710*/  ENDCOLLECTIVE ;  /* 0x000000000000791b */ /* 0x003fea0003800000 */
.L_x_13339:
[----:B------:R-:W-:Y:S01]  /*1b720*/  HFMA2 R120, -RZ, RZ, 0, 9.5367431640625e-07 ;  /* 0x00000010ff787431 */ /* 0x000fe200000001ff */
[----:B------:R-:W-:-:S05]  /*1b730*/  MOV R114, R117 ;  /* 0x0000007500727202 */ /* 0x000fca0000000f00 */
[----:B------:R-:W-:-:S04]  /*1b740*/  FADD.FTZ R114, R99, R114 ;  /* 0x0000007263727221 */ /* 0x000fc80000010000 */
[----:B------:R-:W-:-:S07]  /*1b750*/  IMAD.MOV.U32 R119, RZ, RZ, R114 ;  /* 0x000000ffff777224 */ /* 0x000fce00078e0072 */
[----:B------:R-:W-:Y:S05]  /*1b760*/  WARPSYNC.COLLECTIVE R118, `(.L_x_13340) ;  /* 0x0000000076087348 */ /* 0x000fea0003c00000 */
[----:B------:R0:W1:Y:S02]  /*1b770*/  SHFL.BFLY P4, R117, R119, R120, R121 ;  /* 0x0c00007877757389 */ /* 0x0000640000080079 */
[----:B01----:R-:W-:Y:S05]  /*1b780*/  ENDCOLLECTIVE ;  /* 0x000000000000791b */ /* 0x003fea0003800000 */
.L_x_13340:
[----:B------:R-:W-:Y:S05]  /*1b790*/  BRA `(.L_x_13341) ;  /* 0xfffffff000107947 */ /* 0x000fea000383ffff */
.L_x_13342:
        /* <DEDUP_REMOVED lines=14> */
.L_x_17407:


//--------------------- .text._ZN10layer_norm31ln_parallel_residual_fwd_kernelINS_13Kernel_traitsIf6__halffS2_fjLj768ELj1ELj4ELj1ELj16ENS_18Kernel_traits_baseILj768EfS2_fS2_fjLj128EEEEELb1ELb1ELb1EEEvNS_9FwdParamsE --------------------------
	.section	.text._ZN10layer_norm31ln_parallel_residual_fwd_kernelINS_13Kernel_traitsIf6__halffS2_fjLj768ELj1ELj4ELj1ELj16ENS_18Kernel_traits_baseILj768EfS2_fS2_fjLj128EEEEELb1ELb1ELb1EEEvNS_9FwdParamsE,"ax",@progbits
	.align	128
        .global         _ZN10layer_norm31ln_parallel_residual_fwd_kernelINS_13Kernel_traitsIf6__halffS2_fjLj768ELj1ELj4ELj1ELj16ENS_18Kernel_traits_baseILj768EfS2_fS2_fjLj128EEEEELb1ELb1ELb1EEEvNS_9FwdParamsE
        .type           _ZN10layer_norm31ln_parallel_residual_fwd_kernelINS_13Kernel_traitsIf6__halffS2_fjLj768ELj1ELj4ELj1ELj16ENS_18Kernel_traits_baseILj768EfS2_fS2_fjLj128EEEEELb1ELb1ELb1EEEvNS_9FwdParamsE,@function
        .size           _ZN10layer_norm31ln_parallel_residual_fwd_kernelINS_13Kernel_traitsIf6__halffS2_fjLj768ELj1ELj4ELj1ELj16ENS_18Kernel_traits_baseILj768EfS2_fS2_fjLj128EEEEELb1ELb1ELb1EEEvNS_9FwdParamsE,(.L_x_17408 - _ZN10layer_norm31ln_parallel_residual_fwd_kernelINS_13Kernel_traitsIf6__halffS2_fjLj768ELj1ELj4ELj1ELj16ENS_18Kernel_traits_baseILj768EfS2_fS2_fjLj128EEEEELb1ELb1ELb1EEEvNS_9FwdParamsE)
        .other          _ZN10layer_norm31ln_parallel_residual_fwd_kernelINS_13Kernel_traitsIf6__halffS2_fjLj768ELj1ELj4ELj1ELj16ENS_18Kernel_traits_baseILj768EfS2_fS2_fjLj128EEEEELb1ELb1ELb1EEEvNS_9FwdParamsE,@"STO_CUDA_ENTRY STV_DEFAULT"
_ZN10layer_norm31ln_parallel_residual_fwd_kernelINS_13Kernel_traitsIf6__halffS2_fjLj768ELj1ELj4ELj1ELj16ENS_18Kernel_traits_baseILj768EfS2_fS2_fjLj128EEEEELb1ELb1ELb1EEEvNS_9FwdParamsE:
.text._ZN10layer_norm31ln_parallel_residual_fwd_kernelINS_13Kernel_traitsIf6__halffS2_fjLj768ELj1ELj4ELj1ELj16ENS_18Kernel_traits_baseILj768EfS2_fS2_fjLj128EEEEELb1ELb1ELb1EEEvNS_9FwdParamsE:
        /* <DEDUP_REMOVED lines=70> */
.L_x_13343:
        /* <DEDUP_REMOVED lines=92> */
.L_x_13715:
        /* <DEDUP_REMOVED lines=55> */
.L_x_13348:
        /* <DEDUP_REMOVED lines=13> */
.L_x_13350:
[----:B------:R-:W-:Y:S05]  /*0e60*/  BSYNC.RECONVERGENT B2 ;  /* 0x0000000000027941 */ /* 0x000fea0003800200 */
.L_x_13349:
        /* <DEDUP_REMOVED lines=41> */
.L_x_13347:
[----:B------:R-:W-:Y:S05]  /*1100*/  BSYNC.RECONVERGENT B1 ;  /* 0x0000000000017941 */ /* 0x000fea0003800200 */
.L_x_13346:
[----:B------:R-:W-:Y:S01]  /*1110*/  ISETP.NE.AND P0, PT, R30, 0x1, PT ;  /* 0x000000011e00780c */ /* 0x000fe20003f05270 */
[----:B------:R-:W-:Y:S01]  /*1120*/  IMAD.U32 R110, RZ, RZ, UR15 ;  /* 0x0000000fff6e7e24 */ /* 0x000fe2000f8e00ff */
[----:B------:R-:W-:Y:S01]  /*1130*/  I2FP.F32.U32 R27, R27 ;  /* 0x0000001b001b7245 */ /* 0x000fe20000201000 */
[----:B------:R-:W-:Y:S01]  /*1140*/  BSSY.RECONVERGENT B1, `(.L_x_13351) ;  /* 0x0000048000017945 */ /* 0x000fe20003800200 */
[----:B------:R-:W-:Y:S02]  /*1150*/  HFMA2 R32, -RZ, RZ, 0, 1.1920928955078125e-07 ;  /* 0x00000002ff207431 */ /* 0x000fe400000001ff */
[----:B-----5:R-:W-:Y:S02]  /*1160*/  HADD2.F32 R28, -RZ, R20.H0_H0 ;  /* 0x20000014ff1c7230 */ /* 0x020fe40000004100 */
        /* <DEDUP_REMOVED lines=13> */
.L_x_13353:
        /* <DEDUP_REMOVED lines=13> */
.L_x_13355:
[----:B------:R-:W-:Y:S05]  /*1310*/  BSYNC.RECONVERGENT B2 ;  /* 0x0000000000027941 */ /* 0x000fea0003800200 */
.L_x_13354:
        /* <DEDUP_REMOVED lines=42> */
.L_x_13352:
[----:B------:R-:W-:Y:S05]  /*15c0*/  BSYNC.RECONVERGENT B1 ;  /* 0x0000000000017941 */ /* 0x000fea0003800200 */
.L_x_13351:
        /* <DEDUP_REMOVED lines=18> */
.L_x_13358:
        /* <DEDUP_REMOVED lines=13> */
.L_x_13360:
[----:B------:R-:W-:Y:S05]  /*17c0*/  BSYNC.RECONVERGENT B2 ;  /* 0x0000000000027941 */ /* 0x000fea0003800200 */
.L_x_13359:
        /* <DEDUP_REMOVED lines=40> */
[----:B------:R-:W-:Y:S01]  /*1a50*/  IMAD.MOV.U32 R31, RZ, RZ, R26 ;  /* 0x000000ffff1f7224 */ /* 0x000fe200078e001a */
[----:B------:R-:W-:-:S07]  /*1a60*/  MOV R26, R30 ;  /* 0x0000001e001a7202 */ /* 0x000fce0000000f00 */
.L_x_13357:
[----:B------:R-:W-:Y:S05]  /*1a70*/  BSYNC.RECONVERGENT B1 ;  /* 0x0000000000017941 */ /* 0x000fea0003800200 */
.L_x_13356:
[----:B------:R-:W-:Y:S01]  /*1a80*/  ISETP.NE.AND P0, PT, R34, 0x1, PT ;  /* 0x000000012200780c */ /* 0x000fe20003f05270 */
[----:B------:R-:W-:Y:S01]  /*1a90*/  BSSY.RECONVERGENT B1, `(.L_x_13361) ;  /* 0x0000049000017945 */ /* 0x000fe20003800200 */
[----:B------:R-:W-:Y:S01]  /*1aa0*/  I2FP.F32.U32 R31, R31 ;  /* 0x0000001f001f7245 */ /* 0x000fe20000201000 */
[----:B------:R-:W-:Y:S01]  /*1ab0*/  HADD2.F32 R30, -RZ, R21.H0_H0 ;  /* 0x20000015ff1e7230 */ /* 0x000fe20000004100 */
        /* <DEDUP_REMOVED lines=14> */
.L_x_13363:
        /* <DEDUP_REMOVED lines=13> */
.L_x_13365:
[----:B------:R-:W-:Y:S05]  /*1c70*/  BSYNC.RECONVERGENT B2 ;  /* 0x0000000000027941 */ /* 0x000fea0003800200 */
.L_x_13364:
        /* <DEDUP_REMOVED lines=42> */
.L_x_13362:
[----:B------:R-:W-:Y:S05]  /*1f20*/  BSYNC.RECONVERGENT B1 ;  /* 0x0000000000017941 */ /* 0x000fea0003800200 */
.L_x_13361:
[----:B------:R-:W-:Y:S01]  /*1f30*/  ISETP.NE.AND P0, PT, R35, 0x1, PT ;  /* 0x000000012300780c */ /* 0x000fe20003f05270 */
[----:B------:R-:W-:Y:S01]  /*1f40*/  BSSY.RECONVERGENT B1, `(.L_x_13366) ;  /* 0x0000048000017945 */ /* 0x000fe20003800200 */
[----:B------:R-:W-:Y:S01]  /*1f50*/  I2FP.F32.U32 R33, R33 ;  /* 0x0000002100217245 */ /* 0x000fe20000201000 */
[----:B------:R-:W-:Y:S02]  /*1f60*/  HADD2.F32 R32, -RZ, R21.H1_H1 ;  /* 0x30000015ff207230 */ /* 0x000fe40000004100 */
        /* <DEDUP_REMOVED lines=13> */
.L_x_13368:
        /* <DEDUP_REMOVED lines=13> */
.L_x_13370:
[----:B------:R-:W-:Y:S05]  /*2110*/  BSYNC.RECONVERGENT B2 ;  /* 0x0000000000027941 */ /* 0x000fea0003800200 */
.L_x_13369:
        /* <DEDUP_REMOVED lines=42> */
.L_x_13367:
[----:B------:R-:W-:Y:S05]  /*23c0*/  BSYNC.RECONVERGENT B1 ;  /* 0x0000000000017941 */ /* 0x000fea0003800200 */
.L_x_13366:
[----:B------:R-:W-:Y:S01]  /*23d0*/  ISETP.NE.AND P0, PT, R33, 0x1, PT ;  /* 0x000000012100780c */ /* 0x000fe20003f05270 */
[----:B------:R-:W-:Y:S01]  /*23e0*/  BSSY.RECONVERGENT B1, `(.L_x_13371) ;  /* 0x0000048000017945 */ /* 0x000fe20003800200 */
[----:B------:R-:W-:Y:S01]  /*23f0*/  I2FP.F32.U32 R21, R21 ;  /* 0x0000001500157245 */ /* 0x000fe20000201000 */
[----:B------:R-:W-:Y:S02]  /*2400*/  HADD2.F32 R34, -RZ, R22.H0_H0 ;  /* 0x20000016ff227230 */ /* 0x000fe40000004100 */
[----:B------:R-:W-:Y:S02]  /*2410*/  IMAD.MOV.U32 R35, RZ, RZ, 0x2 ;  /* 0x00000002ff237424 */ /* 0x000fe400078e00ff */
        /* <DEDUP_REMOVED lines=12> */
.L_x_13373:
        /* <DEDUP_REMOVED lines=13> */
.L_x_13375:
[----:B------:R-:W-:Y:S05]  /*25b0*/  BSYNC.RECONVERGENT B2 ;  /* 0x0000000000027941 */ /* 0x000fea0003800200 */
.L_x_13374:
        /* <DEDUP_REMOVED lines=42> */
.L_x_13372:
[----:B------:R-:W-:Y:S05]  /*2860*/  BSYNC.RECONVERGENT B1 ;  /* 0x0000000000017941 */ /* 0x000fea0003800200 */
.L_x_13371:
[----:B------:R-:W-:Y:S01]  /*2870*/  ISETP.NE.AND P4, PT, R35, 0x1, PT ;  /* 0x000000012300780c */ /* 0x000fe20003f85270 */
[----:B------:R-:W-:Y:S01]  /*2880*/  BSSY.RECONVERGENT B1, `(.L_x_13376) ;  /* 0x0000048000017945 */ /* 0x000fe20003800200 */
[----:B------:R-:W-:Y:S01]  /*2890*/  I2FP.F32.U32 R21, R21 ;  /* 0x0000001500157245 */ /* 0x000fe20000201000 */
[----:B------:R-:W-:Y:S02]  /*28a0*/  HADD2.F32 R22, -RZ, R22.H1_H1 ;  /* 0x30000016ff167230 */ /* 0x000fe40000004100 */
        /* <DEDUP_REMOVED lines=13> */
.L_x_13378:
        /* <DEDUP_REMOVED lines=13> */
.L_x_13380:
[----:B------:R-:W-:Y:S05]  /*2a50*/  BSYNC.RECONVERGENT B2 ;  /* 0x0000000000027941 */ /* 0x000fea0003800200 */
.L_x_13379:
        /* <DEDUP_REMOVED lines=42> */
.L_x_13377:
[----:B------:R-:W-:Y:S05]  /*2d00*/  BSYNC.RECONVERGENT B1 ;  /* 0x0000000000017941 */ /* 0x000fea0003800200 */
.L_x_13376:
        /* <DEDUP_REMOVED lines=17> */
.L_x_13383:
        /* <DEDUP_REMOVED lines=13> */
.L_x_13385:
[----:B------:R-:W-:Y:S05]  /*2ef0*/  BSYNC.RECONVERGENT B2 ;  /* 0x0000000000027941 */ /* 0x000fea0003800200 */
.L_x_13384:
        /* <DEDUP_REMOVED lines=42> */
.L_x_13382:
[----:B------:R-:W-:Y:S05]  /*31a0*/  BSYNC.RECONVERGENT B1 ;  /* 0x0000000000017941 */ /* 0x000fea0003800200 */
.L_x_13381:
[----:B------:R-:W-:Y:S01]  /*31b0*/  IMAD.U32 R111, RZ, RZ, UR18 ;  /* 0x00000012ff6f7e24 */ /* 0x000fe2000f8e00ff */
[----:B------:R-:W-:Y:S01]  /*31c0*/  P2R R102, PR, RZ, 0x2 ;  /* 0x00000002ff667803 */ /* 0x000fe20000000000 */
[----:B------:R-:W-:Y:S01]  /*31d0*/  HADD2.F32 R38, -RZ, R23.H1_H1 ;  /* 0x30000017ff267230 */ /* 0x000fe20000004100 */
[----:B------:R-:W-:Y:S01]  /*31e0*/  I2FP.F32.U32 R21, R33 ;  /* 0x0000002100157245 */ /* 0x000fe20000201000 */
[-C--:B------:R-:W-:Y:S01]  /*31f0*/  FMUL.FTZ R36, R36, R111.reuse ;  /* 0x0000006f24247220 */ /* 0x080fe20000410000 */
[-C--:B------:R-:W-:Y:S01]  /*3200*/  FMUL.FTZ R34, R34, R111.reuse ;  /* 0x0000006f22227220 */ /* 0x080fe20000410000 */
        /* <DEDUP_REMOVED lines=30> */
.L_x_13345:
        /* <DEDUP_REMOVED lines=16> */
.L_x_13389:
        /* <DEDUP_REMOVED lines=13> */
.L_x_13391:
[----:B------:R-:W-:Y:S05]  /*35c0*/  BSYNC.RECONVERGENT B2 ;  /* 0x0000000000027941 */ /* 0x000fea0003800200 */
.L_x_13390:
        /* <DEDUP_REMOVED lines=40> */
[----:B------:R-:W-:-:S07]  /*3850*/  LOP3.LUT R130, R108, R130, R27, 0x96, !PT ;  /* 0x000000826c827212 */ /* 0x000fce00078e961b */
.L_x_13388:
[----:B------:R-:W-:Y:S05]  /*3860*/  BSYNC.RECONVERGENT B1 ;  /* 0x0000000000017941 */ /* 0x000fea0003800200 */
.L_x_13387:
[----:B------:R-:W-:Y:S01]  /*3870*/  ISETP.NE.AND P0, PT, R10, 0x1, PT ;  /* 0x000000010a00780c */ /* 0x000fe20003f05270 */
[----:B------:R-:W-:Y:S01]  /*3880*/  IMAD.U32 R110, RZ, RZ, UR15 ;  /* 0x0000000fff6e7e24 */ /* 0x000fe2000f8e00ff */
[----:B------:R-:W-:Y:S01]  /*3890*/  I2FP.F32.U32 R9, R8 ;  /* 0x0000000800097245 */ /* 0x000fe20000201000 */
[----:B-----5:R-:W-:Y:S01]  /*38a0*/  HADD2.F32 R28, -RZ, R20.H0_H0 ;  /* 0x20000014ff1c7230 */ /* 0x020fe20000004100 */
[----:B------:R-:W-:Y:S01]  /*38b0*/  MOV R111, UR18 ;  /* 0x00000012006f7c02 */ /* 0x000fe20008000f00 */
[----:B------:R-:W-:Y:S01]  /*38c0*/  BSSY.RECONVERGENT B1, `(.L_x_13392) ;  /* 0x0000048000017945 */ /* 0x000fe20003800200 */
        /* <DEDUP_REMOVED lines=15> */
.L_x_13394:
        /* <DEDUP_REMOVED lines=13> */
.L_x_13396:
[----:B------:R-:W-:Y:S05]  /*3a90*/  BSYNC.RECONVERGENT B2 ;  /* 0x0000000000027941 */ /* 0x000fea0003800200 */
.L_x_13395:
        /* <DEDUP_REMOVED lines=42> */
.L_x_13393:
[----:B------:R-:W-:Y:S05]  /*3d40*/  BSYNC.RECONVERGENT B1 ;  /* 0x0000000000017941 */ /* 0x000fea0003800200 */
.L_x_13392:
        /* <DEDUP_REMOVED lines=23> */
.L_x_13399:
        /* <DEDUP_REMOVED lines=13> */
.L_x_13401:
[----:B------:R-:W-:Y:S05]  /*3f90*/  BSYNC.RECONVERGENT B2 ;  /* 0x0000000000027941 */ /* 0x000fea0003800200 */
.L_x_13400:
        /* <DEDUP_REMOVED lines=42> */
.L_x_13398:
[----:B------:R-:W-:Y:S05]  /*4240*/  BSYNC.RECONVERGENT B1 ;  /* 0x0000000000017941 */ /* 0x000fea0003800200 */
.L_x_13397:
[----:B------:R-:W-:Y:S01]  /*4250*/  ISETP.NE.AND P0, PT, R10, 0x1, PT ;  /* 0x000000010a00780c */ /* 0x000fe20003f05270 */
[----:B------:R-:W-:Y:S01]  /*4260*/  HADD2.F32 R20, -RZ, R20.H1_H1 ;  /* 0x30000014ff147230 */ /* 0x000fe20000004100 */
        /* <DEDUP_REMOVED lines=17> */
.L_x_13404:
        /* <DEDUP_REMOVED lines=13> */
.L_x_13406:
[----:B------:R-:W-:Y:S05]  /*4450*/  BSYNC.RECONVERGENT B2 ;  /* 0x0000000000027941 */ /* 0x000fea0003800200 */
.L_x_13405:
        /* <DEDUP_REMOVED lines=42> */
.L_x_13403:
[----:B------:R-:W-:Y:S05]  /*4700*/  BSYNC.RECONVERGENT B1 ;  /* 0x0000000000017941 */ /* 0x000fea0003800200 */
.L_x_13402:
        /* <DEDUP_REMOVED lines=23> */
.L_x_13409:
        /* <DEDUP_REMOVED lines=13> */
.L_x_13411:
[----:B------:R-:W-:Y:S05]  /*4950*/  BSYNC.RECONVERGENT B2 ;  /* 0x0000000000027941 */ /* 0x000fea0003800200 */
.L_x_13410:
        /* <DEDUP_REMOVED lines=42> */
.L_x_13408:
[----:B------:R-:W-:Y:S05]  /*4c00*/  BSYNC.RECONVERGENT B1 ;  /* 0x0000000000017941 */ /* 0x000fea0003800200 */
.L_x_13407:
        /* <DEDUP_REMOVED lines=19> */
.L_x_13414:
        /* <DEDUP_REMOVED lines=13> */
.L_x_13416:
[----:B------:R-:W-:Y:S05]  /*4e10*/  BSYNC.RECONVERGENT B2 ;  /* 0x0000000000027941 */ /* 0x000fea0003800200 */
.L_x_13415:
        /* <DEDUP_REMOVED lines=42> */
.L_x_13413:
[----:B------:R-:W-:Y:S05]  /*50c0*/  BSYNC.RECONVERGENT B1 ;  /* 0x0000000000017941 */ /* 0x000fea0003800200 */
.L_x_13412:
        /* <DEDUP_REMOVED lines=23> */
.L_x_13419:
        /* <DEDUP_REMOVED lines=13> */
.L_x_13421:
[----:B------:R-:W-:Y:S05]  /*5310*/  BSYNC.RECONVERGENT B2 ;  /* 0x0000000000027941 */ /* 0x000fea0003800200 */
.L_x_13420:
        /* <DEDUP_REMOVED lines=41> */
[----:B------:R-:W-:-:S07]  /*55b0*/  HFMA2 R13, -RZ, RZ, 0, 0 ;  /* 0x00000000ff0d7431 */ /* 0x000fce00000001ff */
.L_x_13418:
[----:B------:R-:W-:Y:S05]  /*55c0*/  BSYNC.RECONVERGENT B1 ;  /* 0x0000000000017941 */ /* 0x000fea0003800200 */
.L_x_13417:
[----:B------:R-:W-:Y:S01]  /*55d0*/  ISETP.NE.AND P0, PT, R13, 0x1, PT ;  /* 0x000000010d00780c */ /* 0x000fe20003f05270 */
[----:B------:R-:W-:Y:S01]  /*55e0*/  HADD2.F32 R12, -RZ, R21.H1_H1 ;  /* 0x30000015ff0c7230 */ /* 0x000fe20000004100 */
[----:B------:R-:W-:Y:S01]  /*55f0*/  I2FP.F32.U32 R11, R11 ;  /* 0x0000000b000b7245 */ /* 0x000fe20000201000 */
[----:B------:R-:W-:Y:S01]  /*5600*/  BSSY.RECONVERGENT B1, `(.L_x_13422) ;  /* 0x0000047000017945 */ /* 0x000fe20003800200 */
[----:B------:R-:W-:Y:S02]  /*5610*/  IMAD.MOV.U32 R14, RZ, RZ, 0x2 ;  /* 0x00000002ff0e7424 */ /* 0x000fe400078e00ff */
        /* <DEDUP_REMOVED lines=13> */
.L_x_13424:
        /* <DEDUP_REMOVED lines=13> */
.L_x_13426:
[----:B------:R-:W-:Y:S05]  /*57c0*/  BSYNC.RECONVERGENT B2 ;  /* 0x0000000000027941 */ /* 0x000fea0003800200 */
.L_x_13425:
        /* <DEDUP_REMOVED lines=42> */
.L_x_13423:
[----:B------:R-:W-:Y:S05]  /*5a70*/  BSYNC.RECONVERGENT B1 ;  /* 0x0000000000017941 */ /* 0x000fea0003800200 */
.L_x_13422:
[----:B------:R-:W-:Y:S01]  /*5a80*/  I2FP.F32.U32 R11, R11 ;  /* 0x0000000b000b7245 */ /* 0x000fe20000201000 */
[----:B------:R-:W-:Y:S01]  /*5a90*/  HADD2.F32 R12, -RZ, R49.H1_H1 ;  /* 0x30000031ff0c7230 */ /* 0x000fe20000004100 */
        /* <DEDUP_REMOVED lines=21> */
.L_x_13429:
        /* <DEDUP_REMOVED lines=13> */
.L_x_13431:
[----:B------:R-:W-:Y:S05]  /*5cc0*/  BSYNC.RECONVERGENT B2 ;  /* 0x0000000000027941 */ /* 0x000fea0003800200 */
.L_x_13430:
        /* <DEDUP_REMOVED lines=42> */
.L_x_13428:
[----:B------:R-:W-:Y:S05]  /*5f70*/  BSYNC.RECONVERGENT B1 ;  /* 0x0000000000017941 */ /* 0x000fea0003800200 */
.L_x_13427:
        /* <DEDUP_REMOVED lines=18> */
.L_x_13434:
        /* <DEDUP_REMOVED lines=13> */
.L_x_13436:
[----:B------:R-:W-:Y:S05]  /*6170*/  BSYNC.RECONVERGENT B2 ;  /* 0x0000000000027941 */ /* 0x000fea0003800200 */
.L_x_13435:
        /* <DEDUP_REMOVED lines=42> */
.L_x_13433:
[----:B------:R-:W-:Y:S05]  /*6420*/  BSYNC.RECONVERGENT B1 ;  /* 0x0000000000017941 */ /* 0x000fea0003800200 */
.L_x_13432:
[----:B------:R-:W-:Y:S01]  /*6430*/  I2FP.F32.U32 R13, R13 ;  /* 0x0000000d000d7245 */ /* 0x000fe20000201000 */
[----:B------:R-:W-:Y:S01]  /*6440*/  HADD2.F32 R14, -RZ, R50.H0_H0 ;  /* 0x20000032ff0e7230 */ /* 0x000fe20000004100 */
        /* <DEDUP_REMOVED lines=21> */
.L_x_13439:
        /* <DEDUP_REMOVED lines=13> */
.L_x_13441:
[----:B------:R-:W-:Y:S05]  /*6670*/  BSYNC.RECONVERGENT B2 ;  /* 0x0000000000027941 */ /* 0x000fea0003800200 */
.L_x_13440:
        /* <DEDUP_REMOVED lines=42> */
.L_x_13438:
[----:B------:R-:W-:Y:S05]  /*6920*/  BSYNC.RECONVERGENT B1 ;  /* 0x0000000000017941 */ /* 0x000fea0003800200 */
.L_x_13437:
[----:B------:R-:W-:Y:S01]  /*6930*/  ISETP.NE.AND P4, PT, R14, 0x1, PT ;  /* 0x000000010e00780c */ /* 0x000fe20003f85270 */
[----:B------:R-:W-:Y:S01]  /*6940*/  HADD2.F32 R22, -RZ, R22.H1_H1 ;  /* 0x30000016ff167230 */ /* 0x000fe20000004100 */
        /* <DEDUP_REMOVED lines=16> */
.L_x_13444:
        /* <DEDUP_REMOVED lines=13> */
.L_x_13446:
[----:B------:R-:W-:Y:S05]  /*6b20*/  BSYNC.RECONVERGENT B2 ;  /* 0x0000000000027941 */ /* 0x000fea0003800200 */
.L_x_13445:
        /* <DEDUP_REMOVED lines=42> */
.L_x_13443:
[----:B------:R-:W-:Y:S05]  /*6dd0*/  BSYNC.RECONVERGENT B1 ;  /* 0x0000000000017941 */ /* 0x000fea0003800200 */
.L_x_13442:
[----:B------:R-:W-:Y:S01]  /*6de0*/  I2FP.F32.U32 R15, R15 ;  /* 0x0000000f000f7245 */ /* 0x000fe20000201000 */
[----:B------:R-:W-:Y:S01]  /*6df0*/  HADD2.F32 R14, -RZ, R50.H1_H1 ;  /* 0x30000032ff0e7230 */ /* 0x000fe20000004100 */
[----:B------:R-:W-:Y:S01]  /*6e00*/  FSEL R20, R13, RZ, P0 ;  /* 0x000000ff0d147208 */ /* 0x000fe20000000000 */
[----:B------:R-:W-:Y:S02]  /*6e10*/  BSSY.RECONVERGENT B1, `(.L_x_13447) ;  /* 0x000004d000017945 */ /* 0x000fe40003800200 */
        /* <DEDUP_REMOVED lines=8> */
[----:B------:R-:W-:Y:S01]  /*6ea0*/  HFMA2 R20, -RZ, RZ, 0, 1.1920928955078125e-07 ;  /* 0x00000002ff147431 */ /* 0x000fe200000001ff */
        /* <DEDUP_REMOVED lines=11> */
.L_x_13449:
        /* <DEDUP_REMOVED lines=13> */
.L_x_13451:
[----:B------:R-:W-:Y:S05]  /*7030*/  BSYNC.RECONVERGENT B2 ;  /* 0x0000000000027941 */ /* 0x000fea0003800200 */
.L_x_13450:
        /* <DEDUP_REMOVED lines=42> */
.L_x_13448:
[----:B------:R-:W-:Y:S05]  /*72e0*/  BSYNC.RECONVERGENT B1 ;  /* 0x0000000000017941 */ /* 0x000fea0003800200 */
.L_x_13447:
        /* <DEDUP_REMOVED lines=18> */
.L_x_13454:
        /* <DEDUP_REMOVED lines=13> */
.L_x_13456:
[----:B------:R-:W-:Y:S05]  /*74e0*/  BSYNC.RECONVERGENT B2 ;  /* 0x0000000000027941 */ /* 0x000fea0003800200 */
.L_x_13455:
        /* <DEDUP_REMOVED lines=42> */
.L_x_13453:
[----:B------:R-:W-:Y:S05]  /*7790*/  BSYNC.RECONVERGENT B1 ;  /* 0x0000000000017941 */ /* 0x000fea0003800200 */
.L_x_13452:
        /* <DEDUP_REMOVED lines=24> */
.L_x_13459:
        /* <DEDUP_REMOVED lines=13> */
.L_x_13461:
[----:B------:R-:W-:Y:S05]  /*79f0*/  BSYNC.RECONVERGENT B2 ;  /* 0x0000000000027941 */ /* 0x000fea0003800200 */
.L_x_13460:
        /* <DEDUP_REMOVED lines=42> */
.L_x_13458:
[----:B------:R-:W-:Y:S05]  /*7ca0*/  BSYNC.RECONVERGENT B1 ;  /* 0x0000000000017941 */ /* 0x000fea0003800200 */
.L_x_13457:
        /* <DEDUP_REMOVED lines=18> */
.L_x_13464:
        /* <DEDUP_REMOVED lines=15> */
.L_x_13466:
[----:B------:R-:W-:Y:S05]  /*7ec0*/  BSYNC.RECONVERGENT B2 ;  /* 0x0000000000027941 */ /* 0x000fea0003800200 */
.L_x_13465:
        /* <DEDUP_REMOVED lines=42> */
.L_x_13463:
[----:B------:R-:W-:Y:S05]  /*8170*/  BSYNC.RECONVERGENT B1 ;  /* 0x0000000000017941 */ /* 0x000fea0003800200 */
.L_x_13462:
        /* <DEDUP_REMOVED lines=8> */
[----:B------:R-:W-:Y:S01]  /*8200*/  FADD.FTZ R39, R39, R22 ;  /* 0x0000001627277221 */ /* 0x000fe20000010000 */
[----:B------:R-:W-:-:S03]  /*8210*/  PRMT R15, R20, 0x7610, R15 ;  /* 0x00007610140f7816 */ /* 0x000fc6000000000f */
[----:B------:R-:W-:-:S07]  /*8220*/  @P1 FADD.FTZ R39, R43, R39 ;  /* 0x000000272b271221 */ /* 0x000fce0000010000 */
.L_x_13386:
        /* <DEDUP_REMOVED lines=50> */
.L_x_13467:
        /* <DEDUP_REMOVED lines=22> */
.L_x_13471:
        /* <DEDUP_REMOVED lines=13> */
.L_x_13473:
[----:B------:R-:W-:Y:S05]  /*8780*/  BSYNC.RECONVERGENT B2 ;  /* 0x0000000000027941 */ /* 0x000fea0003800200 */
.L_x_13472:
        /* <DEDUP_REMOVED lines=41> */
.L_x_13470:
[----:B------:R-:W-:Y:S05]  /*8a20*/  BSYNC.RECONVERGENT B1 ;  /* 0x0000000000017941 */ /* 0x000fea0003800200 */
.L_x_13469:
[----:B------:R-:W-:Y:S01]  /*8a30*/  ISETP.NE.AND P2, PT, R10, 0x1, PT ;  /* 0x000000010a00780c */ /* 0x000fe20003f45270 */
[----:B------:R-:W-:Y:S01]  /*8a40*/  BSSY.RECONVERGENT B1, `(.L_x_13474) ;  /* 0x000004a000017945 */ /* 0x000fe20003800200 */
[----:B------:R-:W-:Y:S01]  /*8a50*/  I2FP.F32.U32 R9, R8 ;  /* 0x0000000800097245 */ /* 0x000fe20000201000 */
[----:B-----5:R-:W-:Y:S02]  /*8a60*/  HADD2.F32 R8, -RZ, R20.H0_H0 ;  /* 0x20000014ff087230 */ /* 0x020fe40000004100 */
        /* <DEDUP_REMOVED lines=15> */
.L_x_13476:
        /* <DEDUP_REMOVED lines=13> */
.L_x_13478:
[----:B------:R-:W-:Y:S05]  /*8c30*/  BSYNC.RECONVERGENT B2 ;  /* 0x0000000000027941 */ /* 0x000fea0003800200 */
.L_x_13477:
        /* <DEDUP_REMOVED lines=42> */
.L_x_13475:
[----:B------:R-:W-:Y:S05]  /*8ee0*/  BSYNC.RECONVERGENT B1 ;  /* 0x0000000000017941 */ /* 0x000fea0003800200 */
.L_x_13474:
[----:B------:R-:W-:Y:S01]  /*8ef0*/  I2FP.F32.U32 R9, R9 ;  /* 0x0000000900097245 */ /* 0x000fe20000201000 */
[----:B------:R-:W-:Y:S01]  /*8f00*/  HADD2.F32 R10, -RZ, R48.H0_H0 ;  /* 0x20000030ff0a7230 */ /* 0x000fe20000004100 */
[----:B------:R-:W-:Y:S01]  /*8f10*/  ISETP.NE.AND P3, PT, R11, 0x1, PT ;  /* 0x000000010b00780c */ /* 0x000fe20003f65270 */
[----:B------:R-:W-:Y:S02]  /*8f20*/  BSSY.RECONVERGENT B1, `(.L_x_13479) ;  /* 0x000004c000017945 */ /* 0x000fe40003800200 */
[----:B------:R-:W-:Y:S01]  /*8f30*/  FFMA.FTZ R9, R9, R16, 1.1641532182693481445e-10 ;  /* 0x2f00000009097423 */ /* 0x000fe20000010010 */
[----:B------:R-:W-:-:S04]  /*8f40*/  FMUL.FTZ R10, R10, R111 ;  /* 0x0000006f0a0a7220 */ /* 0x000fc80000410000 */
[----:B------:R-:W-:Y:S02]  /*8f50*/  FSETP.GTU.FTZ.AND P2, PT, R9, R110, PT ;  /* 0x0000006e0900720b */ /* 0x000fe40003f5c000 */
[----:B------:R-:W-:Y:S02]  /*8f60*/  FSEL R9, R8, RZ, P4 ;  /* 0x000000ff08097208 */ /* 0x000fe40002000000 */
[----:B0-----:R-:W-:Y:S01]  /*8f70*/  FSEL R28, R10, RZ, !P2 ;  /* 0x000000ff0a1c7208 */ /* 0x001fe20005000000 */
        /* <DEDUP_REMOVED lines=14> */
.L_x_13481:
        /* <DEDUP_REMOVED lines=13> */
.L_x_13483:
[----:B------:R-:W-:Y:S05]  /*9130*/  BSYNC.RECONVERGENT B2 ;  /* 0x0000000000027941 */ /* 0x000fea0003800200 */
.L_x_13482:
        /* <DEDUP_REMOVED lines=42> */
.L_x_13480:
[----:B------:R-:W-:Y:S05]  /*93e0*/  BSYNC.RECONVERGENT B1 ;  /* 0x0000000000017941 */ /* 0x000fea0003800200 */
.L_x_13479:
        /* <DEDUP_REMOVED lines=19> */
.L_x_13486:
        /* <DEDUP_REMOVED lines=13> */
.L_x_13488:
[----:B------:R-:W-:Y:S05]  /*95f0*/  BSYNC.RECONVERGENT B2 ;  /* 0x0000000000027941 */ /* 0x000fea0003800200 */
.L_x_13487:
        /* <DEDUP_REMOVED lines=42> */
.L_x_13485:
[----:B------:R-:W-:Y:S05]  /*98a0*/  BSYNC.RECONVERGENT B1 ;  /* 0x0000000000017941 */ /* 0x000fea0003800200 */
.L_x_13484:
[----:B------:R-:W-:Y:S01]  /*98b0*/  I2FP.F32.U32 R11, R11 ;  /* 0x0000000b000b7245 */ /* 0x000fe20000201000 */
[----:B------:R-:W-:Y:S01]  /*98c0*/  HADD2.F32 R10, -RZ, R48.H1_H1 ;  /* 0x30000030ff0a7230 */ /* 0x000fe20000004100 */
[----:B------:R-:W-:Y:S01]  /*98d0*/  ISETP.NE.AND P3, PT, R12, 0x1, PT ;  /* 0x000000010c00780c */ /* 0x000fe20003f65270 */
        /* <DEDUP_REMOVED lines=20> */
.L_x_13491:
        /* <DEDUP_REMOVED lines=13> */
.L_x_13493:
[----:B------:R-:W-:Y:S05]  /*9af0*/  BSYNC.RECONVERGENT B2 ;  /* 0x0000000000027941 */ /* 0x000fea0003800200 */
.L_x_13492:
        /* <DEDUP_REMOVED lines=42> */
.L_x_13490:
[----:B------:R-:W-:Y:S05]  /*9da0*/  BSYNC.RECONVERGENT B1 ;  /* 0x0000000000017941 */ /* 0x000fea0003800200 */
.L_x_13489:
[----:B------:R-:W-:Y:S01]  /*9db0*/  ISETP.NE.AND P2, PT, R13, 0x1, PT ;  /* 0x000000010d00780c */ /* 0x000fe20003f45270 */
[----:B------:R-:W-:Y:S01]  /*9dc0*/  HADD2.F32 R10, -RZ, R21.H0_H0 ;  /* 0x20000015ff0a7230 */ /* 0x000fe20000004100 */
[----:B------:R-:W-:Y:S01]  /*9dd0*/  I2FP.F32.U32 R11, R11 ;  /* 0x0000000b000b7245 */ /* 0x000fe20000201000 */
[----:B------:R-:W-:Y:S01]  /*9de0*/  BSSY.RECONVERGENT B1, `(.L_x_13494) ;  /* 0x0000048000017945 */ /* 0x000fe20003800200 */
[----:B------:R-:W-:Y:S02]  /*9df0*/  IMAD.MOV.U32 R14, RZ, RZ, 0x2 ;  /* 0x00000002ff0e7424 */ /* 0x000fe400078e00ff */
        /* <DEDUP_REMOVED lines=14> */
.L_x_13496:
        /* <DEDUP_REMOVED lines=13> */
.L_x_13498:
[----:B------:R-:W-:Y:S05]  /*9fb0*/  BSYNC.RECONVERGENT B2 ;  /* 0x0000000000027941 */ /* 0x000fea0003800200 */
.L_x_13497:
        /* <DEDUP_REMOVED lines=42> */
.L_x_13495:
[----:B------:R-:W-:Y:S05]  /*a260*/  BSYNC.RECONVERGENT B1 ;  /* 0x0000000000017941 */ /* 0x000fea0003800200 */
.L_x_13494:
        /* <DEDUP_REMOVED lines=23> */
.L_x_13501:
        /* <DEDUP_REMOVED lines=13> */
.L_x_13503:
[----:B------:R-:W-:Y:S05]  /*a4b0*/  BSYNC.RECONVERGENT B2 ;  /* 0x0000000000027941 */ /* 0x000fea0003800200 */
.L_x_13502:
        /* <DEDUP_REMOVED lines=42> */
.L_x_13500:
[----:B------:R-:W-:Y:S05]  /*a760*/  BSYNC.RECONVERGENT B1 ;  /* 0x0000000000017941 */ /* 0x000fea0003800200 */
.L_x_13499:
        /* <DEDUP_REMOVED lines=19> */
.L_x_13506:
        /* <DEDUP_REMOVED lines=13> */
.L_x_13508:
[----:B------:R-:W-:Y:S05]  /*a970*/  BSYNC.RECONVERGENT B2 ;  /* 0x0000000000027941 */ /* 0x000fea0003800200 */
.L_x_13507:
        /* <DEDUP_REMOVED lines=42> */
.L_x_13505:
[----:B------:R-:W-:Y:S05]  /*ac20*/  BSYNC.RECONVERGENT B1 ;  /* 0x0000000000017941 */ /* 0x000fea0003800200 */
.L_x_13504:
[----:B------:R-:W-:Y:S01]  /*ac30*/  I2FP.F32.U32 R13, R13 ;  /* 0x0000000d000d7245 */ /* 0x000fe20000201000 */
[----:B------:R-:W-:Y:S01]  /*ac40*/  HADD2.F32 R12, -RZ, R49.H1_H1 ;  /* 0x30000031ff0c7230 */ /* 0x000fe20000004100 */
[----:B------:R-:W-:Y:S01]  /*ac50*/  BSSY.RECONVERGENT B1, `(.L_x_13509) ;  /* 0x000004d000017945 */ /* 0x000fe20003800200 */
[----:B------:R-:W-:Y:S02]  /*ac60*/  IMAD.MOV.U32 R15, RZ, RZ, 0x2 ;  /* 0x00000002ff0f7424 */ /* 0x000fe400078e00ff */
        /* <DEDUP_REMOVED lines=19> */
.L_x_13511:
        /* <DEDUP_REMOVED lines=13> */
.L_x_13513:
[----:B------:R-:W-:Y:S05]  /*ae70*/  BSYNC.RECONVERGENT B2 ;  /* 0x0000000000027941 */ /* 0x000fea0003800200 */
.L_x_13512:
        /* <DEDUP_REMOVED lines=42> */
.L_x_13510:
[----:B------:R-:W-:Y:S05]  /*b120*/  BSYNC.RECONVERGENT B1 ;  /* 0x0000000000017941 */ /* 0x000fea0003800200 */
.L_x_13509:
        /* <DEDUP_REMOVED lines=18> */
.L_x_13516:
        /* <DEDUP_REMOVED lines=13> */
.L_x_13518:
[----:B------:R-:W-:Y:S05]  /*b320*/  BSYNC.RECONVERGENT B2 ;  /* 0x0000000000027941 */ /* 0x000fea0003800200 */
.L_x_13517:
        /* <DEDUP_REMOVED lines=42> */
.L_x_13515:
[----:B------:R-:W-:Y:S05]  /*b5d0*/  BSYNC.RECONVERGENT B1 ;  /* 0x0000000000017941 */ /* 0x000fea0003800200 */
.L_x_13514:
[----:B------:R-:W-:Y:S01]  /*b5e0*/  I2FP.F32.U32 R13, R13 ;  /* 0x0000000d000d7245 */ /* 0x000fe20000201000 */
[----:B------:R-:W-:Y:S01]  /*b5f0*/  HADD2.F32 R14, -RZ, R50.H0_H0 ;  /* 0x20000032ff0e7230 */ /* 0x000fe20000004100 */
        /* <DEDUP_REMOVED lines=22> */
.L_x_13521:
        /* <DEDUP_REMOVED lines=13> */
.L_x_13523:
[----:B------:R-:W-:Y:S05]  /*b830*/  BSYNC.RECONVERGENT B2 ;  /* 0x0000000000027941 */ /* 0x000fea0003800200 */
.L_x_13522:
        /* <DEDUP_REMOVED lines=40> */
[----:B------:R-:W-:Y:S02]  /*bac0*/  IMAD.MOV.U32 R116, RZ, RZ, R14 ;  /* 0x000000ffff747224 */ /* 0x000fe400078e000e */
[----:B------:R-:W-:-:S07]  /*bad0*/  HFMA2 R14, -RZ, RZ, 0, 0 ;  /* 0x00000000ff0e7431 */ /* 0x000fce00000001ff */
.L_x_13520:
[----:B------:R-:W-:Y:S05]  /*bae0*/  BSYNC.RECONVERGENT B1 ;  /* 0x0000000000017941 */ /* 0x000fea0003800200 */
.L_x_13519:
        /* <DEDUP_REMOVED lines=18> */
.L_x_13526:
        /* <DEDUP_REMOVED lines=13> */
.L_x_13528:
[----:B------:R-:W-:Y:S05]  /*bce0*/  BSYNC.RECONVERGENT B2 ;  /* 0x0000000000027941 */ /* 0x000fea0003800200 */
.L_x_13527:
        /* <DEDUP_REMOVED lines=42> */
.L_x_13525:
[----:B------:R-:W-:Y:S05]  /*bf90*/  BSYNC.RECONVERGENT B1 ;  /* 0x0000000000017941 */ /* 0x000fea0003800200 */
.L_x_13524:
[----:B------:R-:W-:Y:S01]  /*bfa0*/  I2FP.F32.U32 R15, R20 ;  /* 0x00000014000f7245 */ /* 0x000fe20000201000 */
[----:B------:R-:W-:Y:S01]  /*bfb0*/  HADD2.F32 R14, -RZ, R50.H1_H1 ;  /* 0x30000032ff0e7230 */ /* 0x000fe20000004100 */
        /* <DEDUP_REMOVED lines=22> */
.L_x_13531:
        /* <DEDUP_REMOVED lines=13> */
.L_x_13533:
[----:B------:R-:W-:Y:S05]  /*c1f0*/  BSYNC.RECONVERGENT B2 ;  /* 0x0000000000027941 */ /* 0x000fea0003800200 */
.L_x_13532:
        /* <DEDUP_REMOVED lines=42> */
.L_x_13530:
[----:B------:R-:W-:Y:S05]  /*c4a0*/  BSYNC.RECONVERGENT B1 ;  /* 0x0000000000017941 */ /* 0x000fea0003800200 */
.L_x_13529:
        /* <DEDUP_REMOVED lines=18> */
.L_x_13536:
        /* <DEDUP_REMOVED lines=13> */
.L_x_13538:
[----:B------:R-:W-:Y:S05]  /*c6a0*/  BSYNC.RECONVERGENT B2 ;  /* 0x0000000000027941 */ /* 0x000fea0003800200 */
.L_x_13537:
        /* <DEDUP_REMOVED lines=30> */
[----:B------:R-:W-:Y:S02]  /*c890*/  HFMA2 R21, -RZ, RZ, 0, 0 ;  /* 0x00000000ff157431 */ /* 0x000fe400000001ff */
[----:B------:R-:W-:Y:S01]  /*c8a0*/  IMAD.WIDE.U32 R130, R130, -0x2daee0ad, RZ ;  /* 0xd2511f5382827825 */ /* 0x000fe200078e00ff */
[----:B------:R-:W-:-:S04]  /*c8b0*/  LOP3.LUT R126, R109, R14, R27, 0x96, !PT ;  /* 0x0000000e6d7e7212 */ /* 0x000fc800078e961b */
        /* <DEDUP_REMOVED lines=8> */
[----:B------:R-:W-:-:S07]  /*c940*/  LOP3.LUT R130, R108, R130, R15, 0x96, !PT ;  /* 0x000000826c827212 */ /* 0x000fce00078e960f */
.L_x_13535:
[----:B------:R-:W-:Y:S05]  /*c950*/  BSYNC.RECONVERGENT B1 ;  /* 0x0000000000017941 */ /* 0x000fea0003800200 */
.L_x_13534:
        /* <DEDUP_REMOVED lines=23> */
.L_x_13541:
        /* <DEDUP_REMOVED lines=13> */
.L_x_13543:
[----:B------:R-:W-:Y:S05]  /*cba0*/  BSYNC.RECONVERGENT B2 ;  /* 0x0000000000027941 */ /* 0x000fea0003800200 */
.L_x_13542:
        /* <DEDUP_REMOVED lines=42> */
.L_x_13540:
[----:B------:R-:W-:Y:S05]  /*ce50*/  BSYNC.RECONVERGENT B1 ;  /* 0x0000000000017941 */ /* 0x000fea0003800200 */
.L_x_13539:
        /* <DEDUP_REMOVED lines=18> */
.L_x_13546:
        /* <DEDUP_REMOVED lines=15> */
.L_x_13548:
[----:B------:R-:W-:Y:S05]  /*d070*/  BSYNC.RECONVERGENT B2 ;  /* 0x0000000000027941 */ /* 0x000fea0003800200 */
.L_x_13547:
        /* <DEDUP_REMOVED lines=31> */
[----:B------:R-:W-:Y:S02]  /*d270*/  LOP3.LUT R126, R109, R22, R115, 0x96, !PT ;  /* 0x000000166d7e7212 */ /* 0x000fe400078e9673 */
        /* <DEDUP_REMOVED lines=10> */
.L_x_13545:
[----:B------:R-:W-:Y:S05]  /*d320*/  BSYNC.RECONVERGENT B1 ;  /* 0x0000000000017941 */ /* 0x000fea0003800200 */
.L_x_13544:
        /* <DEDUP_REMOVED lines=11> */
[----:B------:R-:W-:Y:S06]  /*d3e0*/  BRA `(.L_x_13549) ;  /* 0x0000002400dc7947 */ /* 0x000fec0003800000 */
.L_x_13468:
        /* <DEDUP_REMOVED lines=16> */
.L_x_13552:
        /* <DEDUP_REMOVED lines=13> */
.L_x_13554:
[----:B------:R-:W-:Y:S05]  /*d5c0*/  BSYNC.RECONVERGENT B2 ;  /* 0x0000000000027941 */ /* 0x000fea0003800200 */
.L_x_13553:
        /* <DEDUP_REMOVED lines=41> */
.L_x_13551:
[----:B------:R-:W-:Y:S05]  /*d860*/  BSYNC.RECONVERGENT B1 ;  /* 0x0000000000017941 */ /* 0x000fea0003800200 */
.L_x_13550:
        /* <DEDUP_REMOVED lines=18> */
.L_x_13557:
        /* <DEDUP_REMOVED lines=13> */
.L_x_13559:
[----:B------:R-:W-:Y:S05]  /*da60*/  BSYNC.RECONVERGENT B2 ;  /* 0x0000000000027941 */ /* 0x000fea0003800200 */
.L_x_13558:
        /* <DEDUP_REMOVED lines=42> */
.L_x_13556:
[----:B------:R-:W-:Y:S05]  /*dd10*/  BSYNC.RECONVERGENT B1 ;  /* 0x0000000000017941 */ /* 0x000fea0003800200 */
.L_x_13555:
        /* <DEDUP_REMOVED lines=18> */
.L_x_13562:
        /* <DEDUP_REMOVED lines=13> */
.L_x_13564:
[----:B------:R-:W-:Y:S05]  /*df10*/  BSYNC.RECONVERGENT B2 ;  /* 0x0000000000027941 */ /* 0x000fea0003800200 */
.L_x_13563:
        /* <DEDUP_REMOVED lines=42> */
.L_x_13561:
[----:B------:R-:W-:Y:S05]  /*e1c0*/  BSYNC.RECONVERGENT B1 ;  /* 0x0000000000017941 */ /* 0x000fea0003800200 */
.L_x_13560:
        /* <DEDUP_REMOVED lines=18> */
.L_x_13567:
        /* <DEDUP_REMOVED lines=13> */
.L_x_13569:
[----:B------:R-:W-:Y:S05]  /*e3c0*/  BSYNC.RECONVERGENT B2 ;  /* 0x0000000000027941 */ /* 0x000fea0003800200 */
.L_x_13568:
        /* <DEDUP_REMOVED lines=42> */
.L_x_13566:
[----:B------:R-:W-:Y:S05]  /*e670*/  BSYNC.RECONVERGENT B1 ;  /* 0x0000000000017941 */ /* 0x000fea0003800200 */
.L_x_13565:
        /* <DEDUP_REMOVED lines=18> */
.L_x_13572:
        /* <DEDUP_REMOVED lines=13> */
.L_x_13574:
[----:B------:R-:W-:Y:S05]  /*e870*/  BSYNC.RECONVERGENT B2 ;  /* 0x0000000000027941 */ /* 0x000fea0003800200 */
.L_x_13573:
        /* <DEDUP_REMOVED lines=40> */
[----:B------:R-:W-:Y:S02]  /*eb00*/  IMAD.MOV.U32 R116, RZ, RZ, R20 ;  /* 0x000000ffff747224 */ /* 0x000fe400078e0014 */
[----:B------:R-:W-:-:S07]  /*eb10*/  HFMA2 R20, -RZ, RZ, 0, 0 ;  /* 0x00000000ff147431 */ /* 0x000fce00000001ff */
.L_x_13571:
[----:B------:R-:W-:Y:S05]  /*eb20*/  BSYNC.RECONVERGENT B1 ;  /* 0x0000000000017941 */ /* 0x000fea0003800200 */
.L_x_13570:
        /* <DEDUP_REMOVED lines=17> */
.L_x_13577:
        /* <DEDUP_REMOVED lines=13> */
.L_x_13579:
[----:B------:R-:W-:Y:S05]  /*ed10*/  BSYNC.RECONVERGENT B2 ;  /* 0x0000000000027941 */ /* 0x000fea0003800200 */
.L_x_13578:
        /* <DEDUP_REMOVED lines=42> */
.L_x_13576:
[----:B------:R-:W-:Y:S05]  /*efc0*/  BSYNC.RECONVERGENT B1 ;  /* 0x0000000000017941 */ /* 0x000fea0003800200 */
.L_x_13575:
        /* <DEDUP_REMOVED lines=17> */
.L_x_13582:
        /* <DEDUP_REMOVED lines=13> */
.L_x_13584:
[----:B------:R-:W-:Y:S05]  /*f1b0*/  BSYNC.RECONVERGENT B2 ;  /* 0x0000000000027941 */ /* 0x000fea0003800200 */
.L_x_13583:
        /* <DEDUP_REMOVED lines=42> */
.L_x_13581:
[----:B------:R-:W-:Y:S05]  /*f460*/  BSYNC.RECONVERGENT B1 ;  /* 0x0000000000017941 */ /* 0x000fea0003800200 */
.L_x_13580:
        /* <DEDUP_REMOVED lines=17> */
.L_x_13587:
        /* <DEDUP_REMOVED lines=13> */
.L_x_13589:
[----:B------:R-:W-:Y:S05]  /*f650*/  BSYNC.RECONVERGENT B2 ;  /* 0x0000000000027941 */ /* 0x000fea0003800200 */
.L_x_13588:
        /* <DEDUP_REMOVED lines=42> */
.L_x_13586:
[----:B------:R-:W-:Y:S05]  /*f900*/  BSYNC.RECONVERGENT B1 ;  /* 0x0000000000017941 */ /* 0x000fea0003800200 */
.L_x_13585:
        /* <DEDUP_REMOVED lines=37> */
.L_x_13549:
[----:B------:R-:W-:Y:S01]  /*fb60*/  ISETP.NE.AND P6, PT, R103, RZ, PT ;  /* 0x000000ff6700720c */ /* 0x000fe20003fc5270 */
[----:B------:R-:W-:Y:S01]  /*fb70*/  IMAD.WIDE.U32 R20, R112, 0x20, R122 ;  /* 0x0000002070147825 */ /* 0x000fe200078e007a */
[----:B------:R-:W-:Y:S02]  /*fb80*/  SEL R23, RZ, 0x1000000, !P5 ;  /* 0x01000000ff177807 */ /* 0x000fe40006800000 */
[----:B------:R-:W-:Y:S02]  /*fb90*/  SEL R22, RZ, 0x10000, !P4 ;  /* 0x00010000ff167807 */ /* 0x000fe40006000000 */
[----:B------:R-:W-:Y:S01]  /*fba0*/  SEL R103, RZ, 0x100, !P3 ;  /* 0x00000100ff677807 */ /* 0x000fe20005800000 */
[----:B------:R0:W-:Y:S01]  /*fbb0*/  STG.E.128 desc[UR8][R20.64], R28 ;  /* 0x0000001c14007986 */ /* 0x0001e2000c101d08 */
        /* <DEDUP_REMOVED lines=9> */
[----:B------:R-:W-:Y:S02]  /*fc50*/  SEL R102, RZ, 0x1, !P2 ;  /* 0x00000001ff667807 */ /* 0x000fe40005000000 */
        /* <DEDUP_REMOVED lines=26> */
.L_x_13590:
        /* <DEDUP_REMOVED lines=27> */
.L_x_13594:
        /* <DEDUP_REMOVED lines=13> */
.L_x_13596:
[----:B------:R-:W-:Y:S05]  /*10080*/  BSYNC.RECONVERGENT B2 ;  /* 0x0000000000027941 */ /* 0x000fea0003800200 */
.L_x_13595:
        /* <DEDUP_REMOVED lines=41> */
.L_x_13593:
[----:B------:R-:W-:Y:S05]  /*10320*/  BSYNC.RECONVERGENT B1 ;  /* 0x0000000000017941 */ /* 0x000fea0003800200 */
.L_x_13592:
        /* <DEDUP_REMOVED lines=19> */
.L_x_13599:
        /* <DEDUP_REMOVED lines=13> */
.L_x_13601:
[----:B------:R-:W-:Y:S05]  /*10530*/  BSYNC.RECONVERGENT B2 ;  /* 0x0000000000027941 */ /* 0x000fea0003800200 */
.L_x_13600:
        /* <DEDUP_REMOVED lines=42> */
.L_x_13598:
[----:B------:R-:W-:Y:S05]  /*107e0*/  BSYNC.RECONVERGENT B1 ;  /* 0x0000000000017941 */ /* 0x000fea0003800200 */
.L_x_13597:
        /* <DEDUP_REMOVED lines=23> */
.L_x_13604:
        /* <DEDUP_REMOVED lines=13> */
.L_x_13606:
[----:B------:R-:W-:Y:S05]  /*10a30*/  BSYNC.RECONVERGENT B2 ;  /* 0x0000000000027941 */ /* 0x000fea0003800200 */
.L_x_13605:
        /* <DEDUP_REMOVED lines=42> */
.L_x_13603:
[----:B------:R-:W-:Y:S05]  /*10ce0*/  BSYNC.RECONVERGENT B1 ;  /* 0x0000000000017941 */ /* 0x000fea0003800200 */
.L_x_13602:
        /* <DEDUP_REMOVED lines=19> */
.L_x_13609:
        /* <DEDUP_REMOVED lines=13> */
.L_x_13611:
[----:B------:R-:W-:Y:S05]  /*10ef0*/  BSYNC.RECONVERGENT B2 ;  /* 0x0000000000027941 */ /* 0x000fea0003800200 */
.L_x_13610:
        /* <DEDUP_REMOVED lines=42> */
.L_x_13608:
[----:B------:R-:W-:Y:S05]  /*111a0*/  BSYNC.RECONVERGENT B1 ;  /* 0x0000000000017941 */ /* 0x000fea0003800200 */
.L_x_13607:
[----:B------:R-:W-:Y:S01]  /*111b0*/  I2FP.F32.U32 R11, R11 ;  /* 0x0000000b000b7245 */ /* 0x000fe20000201000 */
[----:B------:R-:W-:Y:S01]  /*111c0*/  HADD2.F32 R10, -RZ, R48.H1_H1 ;  /* 0x30000030ff0a7230 */ /* 0x000fe20000004100 */
        /* <DEDUP_REMOVED lines=21> */
.L_x_13614:
        /* <DEDUP_REMOVED lines=13> */
.L_x_13616:
[----:B------:R-:W-:Y:S05]  /*113f0*/  BSYNC.RECONVERGENT B2 ;  /* 0x0000000000027941 */ /* 0x000fea0003800200 */
.L_x_13615:
        /* <DEDUP_REMOVED lines=32> */
[----:B------:R-:W-:Y:S01]  /*11600*/  HFMA2 R13, -RZ, RZ, 0, 0 ;  /* 0x00000000ff0d7431 */ /* 0x000fe200000001ff */
        /* <DEDUP_REMOVED lines=9> */
.L_x_13613:
[----:B------:R-:W-:Y:S05]  /*116a0*/  BSYNC.RECONVERGENT B1 ;  /* 0x0000000000017941 */ /* 0x000fea0003800200 */
.L_x_13612:
        /* <DEDUP_REMOVED lines=19> */
.L_x_13619:
        /* <DEDUP_REMOVED lines=13> */
.L_x_13621:
[----:B------:R-:W-:Y:S05]  /*118b0*/  BSYNC.RECONVERGENT B2 ;  /* 0x0000000000027941 */ /* 0x000fea0003800200 */
.L_x_13620:
        /* <DEDUP_REMOVED lines=42> */
.L_x_13618:
[----:B------:R-:W-:Y:S05]  /*11b60*/  BSYNC.RECONVERGENT B1 ;  /* 0x0000000000017941 */ /* 0x000fea0003800200 */
.L_x_13617:
        /* <DEDUP_REMOVED lines=23> */
.L_x_13624:
        /* <DEDUP_REMOVED lines=13> */
.L_x_13626:
[----:B------:R-:W-:Y:S05]  /*11db0*/  BSYNC.RECONVERGENT B2 ;  /* 0x0000000000027941 */ /* 0x000fea0003800200 */
.L_x_13625:
        /* <DEDUP_REMOVED lines=42> */
.L_x_13623:
[----:B------:R-:W-:Y:S05]  /*12060*/  BSYNC.RECONVERGENT B1 ;  /* 0x0000000000017941 */ /* 0x000fea0003800200 */
.L_x_13622:
        /* <DEDUP_REMOVED lines=19> */
.L_x_13629:
        /* <DEDUP_REMOVED lines=13> */
.L_x_13631:
[----:B------:R-:W-:Y:S05]  /*12270*/  BSYNC.RECONVERGENT B2 ;  /* 0x0000000000027941 */ /* 0x000fea0003800200 */
.L_x_13630:
        /* <DEDUP_REMOVED lines=42> */
.L_x_13628:
[----:B------:R-:W-:Y:S05]  /*12520*/  BSYNC.RECONVERGENT B1 ;  /* 0x0000000000017941 */ /* 0x000fea0003800200 */
.L_x_13627:
[----:B------:R-:W-:Y:S01]  /*12530*/  I2FP.F32.U32 R13, R13 ;  /* 0x0000000d000d7245 */ /* 0x000fe20000201000 */
[----:B------:R-:W-:Y:S01]  /*12540*/  HADD2.F32 R12, -RZ, R49.H1_H1 ;  /* 0x30000031ff0c7230 */ /* 0x000fe20000004100 */
        /* <DEDUP_REMOVED lines=21> */
.L_x_13634:
        /* <DEDUP_REMOVED lines=13> */
.L_x_13636:
[----:B------:R-:W-:Y:S05]  /*12770*/  BSYNC.RECONVERGENT B2 ;  /* 0x0000000000027941 */ /* 0x000fea0003800200 */
.L_x_13635:
        /* <DEDUP_REMOVED lines=42> */
.L_x_13633:
[----:B------:R-:W-:Y:S05]  /*12a20*/  BSYNC.RECONVERGENT B1 ;  /* 0x0000000000017941 */ /* 0x000fea0003800200 */
.L_x_13632:
        /* <DEDUP_REMOVED lines=18> */
.L_x_13639:
        /* <DEDUP_REMOVED lines=13> */
.L_x_13641:
[----:B------:R-:W-:Y:S05]  /*12c20*/  BSYNC.RECONVERGENT B2 ;  /* 0x0000000000027941 */ /* 0x000fea0003800200 */
.L_x_13640:
        /* <DEDUP_REMOVED lines=42> */
.L_x_13638:
[----:B------:R-:W-:Y:S05]  /*12ed0*/  BSYNC.RECONVERGENT B1 ;  /* 0x0000000000017941 */ /* 0x000fea0003800200 */
.L_x_13637:
        /* <DEDUP_REMOVED lines=24> */
.L_x_13644:
        /* <DEDUP_REMOVED lines=13> */
.L_x_13646:
[----:B------:R-:W-:Y:S05]  /*13130*/  BSYNC.RECONVERGENT B2 ;  /* 0x0000000000027941 */ /* 0x000fea0003800200 */
.L_x_13645:
        /* <DEDUP_REMOVED lines=42> */
.L_x_13643:
[----:B------:R-:W-:Y:S05]  /*133e0*/  BSYNC.RECONVERGENT B1 ;  /* 0x0000000000017941 */ /* 0x000fea0003800200 */
.L_x_13642:
        /* <DEDUP_REMOVED lines=18> */
.L_x_13649:
        /* <DEDUP_REMOVED lines=13> */
.L_x_13651:
[----:B------:R-:W-:Y:S05]  /*135e0*/  BSYNC.RECONVERGENT B2 ;  /* 0x0000000000027941 */ /* 0x000fea0003800200 */
.L_x_13650:
        /* <DEDUP_REMOVED lines=42> */
.L_x_13648:
[----:B------:R-:W-:Y:S05]  /*13890*/  BSYNC.RECONVERGENT B1 ;  /* 0x0000000000017941 */ /* 0x000fea0003800200 */
.L_x_13647:
[----:B------:R-:W-:Y:S01]  /*138a0*/  I2FP.F32.U32 R15, R101 ;  /* 0x00000065000f7245 */ /* 0x000fe20000201000 */
[----:B------:R-:W-:Y:S01]  /*138b0*/  HADD2.F32 R14, -RZ, R50.H1_H1 ;  /* 0x30000032ff0e7230 */ /* 0x000fe20000004100 */
        /* <DEDUP_REMOVED lines=10> */
[----:B------:R-:W-:Y:S01]  /*13960*/  PRMT R13, R14, 0x7610, R13 ;  /* 0x000076100e0d7816 */ /* 0x000fe2000000000d */
[----:B------:R-:W-:-:S02]  /*13970*/  IMAD.MOV.U32 R14, RZ, RZ, 0x2 ;  /* 0x00000002ff0e7424 */ /* 0x000fc400078e00ff */
        /* <DEDUP_REMOVED lines=10> */
.L_x_13654:
        /* <DEDUP_REMOVED lines=13> */
.L_x_13656:
[----:B------:R-:W-:Y:S05]  /*13af0*/  BSYNC.RECONVERGENT B2 ;  /* 0x0000000000027941 */ /* 0x000fea0003800200 */
.L_x_13655:
        /* <DEDUP_REMOVED lines=41> */
[----:B------:R-:W-:-:S07]  /*13d90*/  HFMA2 R14, -RZ, RZ, 0, 0 ;  /* 0x00000000ff0e7431 */ /* 0x000fce00000001ff */
.L_x_13653:
[----:B------:R-:W-:Y:S05]  /*13da0*/  BSYNC.RECONVERGENT B1 ;  /* 0x0000000000017941 */ /* 0x000fea0003800200 */
.L_x_13652:
        /* <DEDUP_REMOVED lines=18> */
.L_x_13659:
        /* <DEDUP_REMOVED lines=13> */
.L_x_13661:
[----:B------:R-:W-:Y:S05]  /*13fa0*/  BSYNC.RECONVERGENT B2 ;  /* 0x0000000000027941 */ /* 0x000fea0003800200 */
.L_x_13660:
[----:B------:R-:W-:Y:S01]  /*13fb0*/  LOP3.LUT R14, R6, UR7, R125, 0x96, !PT ;  /* 0x00000007060e7c12 */ /* 0x000fe2000f8e967d */
[----:B------:R-:W-:-:S04]  /*13fc0*/  IMAD.WIDE.U32 R126, R2, -0x326172a9, RZ ;  /* 0xcd9e8d57027e7825 */ /* 0x000fc800078e00ff */
        /* <DEDUP_REMOVED lines=40> */
.L_x_13658:
[----:B------:R-:W-:Y:S05]  /*14250*/  BSYNC.RECONVERGENT B1 ;  /* 0x0000000000017941 */ /* 0x000fea0003800200 */
.L_x_13657:
        /* <DEDUP_REMOVED lines=23> */
.L_x_13664:
        /* <DEDUP_REMOVED lines=13> */
.L_x_13666:
[----:B------:R-:W-:Y:S05]  /*144a0*/  BSYNC.RECONVERGENT B2 ;  /* 0x0000000000027941 */ /* 0x000fea0003800200 */
.L_x_13665:
[----:B------:R-:W-:Y:S01]  /*144b0*/  LOP3.LUT R124, R6, UR7, R127, 0x96, !PT ;  /* 0x00000007067c7c12 */ /* 0x000fe2000f8e967f */
[----:B------:R-:W-:Y:S01]  /*144c0*/  IMAD.WIDE.U32 R128, R2, -0x326172a9, RZ ;  /* 0xcd9e8d5702807825 */ /* 0x000fe200078e00ff */
[----:B------:R-:W-:-:S03]  /*144d0*/  MOV R15, R114 ;  /* 0x00000072000f7202 */ /* 0x000fc60000000f00 */
        /* <DEDUP_REMOVED lines=10> */
[----:B------:R-:W-:-:S05]  /*14580*/  IMAD.WIDE.U32 R128, R128, -0x2daee0ad, RZ ;  /* 0xd2511f5380807825 */ /* 0x000fca00078e00ff */
[----:B------:R-:W-:Y:S02]  /*14590*/  LOP3.LUT R127, R17, R130, R129, 0x96, !PT ;  /* 0x00000082117f7212 */ /* 0x000fe400078e9681 */
[----:B------:R-:W-:-:S03]  /*145a0*/  LOP3.LUT R130, R106, R126, R125, 0x96, !PT ;  /* 0x0000007e6a827212 */ /* 0x000fc600078e967d */
[----:B------:R-:W-:-:S04]  /*145b0*/  IMAD.WIDE.U32 R126, R127, -0x326172a9, RZ ;  /* 0xcd9e8d577f7e7825 */ /* 0x000fc800078e00ff */
[----:B------:R-:W-:-:S05]  /*145c0*/  IMAD.WIDE.U32 R130, R130, -0x2daee0ad, RZ ;  /* 0xd2511f5382827825 */ /* 0x000fca00078e00ff */
[----:B------:R-:W-:Y:S02]  /*145d0*/  LOP3.LUT R125, R128, UR17, R131, 0x96, !PT ;  /* 0x00000011807d7c12 */ /* 0x000fe4000f8e9683 */
[----:B------:R-:W-:-:S03]  /*145e0*/  LOP3.LUT R128, R124, UR16, R127, 0x96, !PT ;  /* 0x000000107c807c12 */ /* 0x000fc6000f8e967f */
[----:B------:R-:W-:-:S04]  /*145f0*/  IMAD.WIDE.U32 R124, R125, -0x326172a9, RZ ;  /* 0xcd9e8d577d7c7825 */ /* 0x000fc800078e00ff */
[----:B------:R-:W-:-:S05]  /*14600*/  IMAD.WIDE.U32 R128, R128, -0x2daee0ad, RZ ;  /* 0xd2511f5380807825 */ /* 0x000fca00078e00ff */
[----:B------:R-:W-:Y:S02]  /*14610*/  LOP3.LUT R127, R107, R130, R129, 0x96, !PT ;  /* 0x000000826b7f7212 */ /* 0x000fe400078e9681 */
[----:B------:R-:W-:-:S03]  /*14620*/  LOP3.LUT R130, R18, R126, R125, 0x96, !PT ;  /* 0x0000007e12827212 */ /* 0x000fc600078e967d */
[----:B------:R-:W-:-:S04]  /*14630*/  IMAD.WIDE.U32 R126, R127, -0x326172a9, RZ ;  /* 0xcd9e8d577f7e7825 */ /* 0x000fc800078e00ff */
[----:B------:R-:W-:-:S05]  /*14640*/  IMAD.WIDE.U32 R130, R130, -0x2daee0ad, RZ ;  /* 0xd2511f5382827825 */ /* 0x000fca00078e00ff */
[----:B------:R-:W-:Y:S02]  /*14650*/  LOP3.LUT R125, R128, UR21, R131, 0x96, !PT ;  /* 0x00000015807d7c12 */ /* 0x000fe4000f8e9683 */
[----:B------:R-:W-:-:S03]  /*14660*/  LOP3.LUT R128, R19, R124, R127, 0x96, !PT ;  /* 0x0000007c13807212 */ /* 0x000fc600078e967f */
[----:B------:R-:W-:-:S04]  /*14670*/  IMAD.WIDE.U32 R124, R125, -0x326172a9, RZ ;  /* 0xcd9e8d577d7c7825 */ /* 0x000fc800078e00ff */
[----:B------:R-:W-:-:S05]  /*14680*/  IMAD.WIDE.U32 R128, R128, -0x2daee0ad, RZ ;  /* 0xd2511f5380807825 */ /* 0x000fca00078e00ff */
[----:B------:R-:W-:Y:S02]  /*14690*/  LOP3.LUT R127, R109, R130, R129, 0x96, !PT ;  /* 0x000000826d7f7212 */ /* 0x000fe400078e9681 */
[----:B------:R-:W-:-:S03]  /*146a0*/  LOP3.LUT R130, R126, UR22, R125, 0x96, !PT ;  /* 0x000000167e827c12 */ /* 0x000fc6000f8e967d */
[----:B------:R-:W-:-:S04]  /*146b0*/  IMAD.WIDE.U32 R126, R127, -0x326172a9, RZ ;  /* 0xcd9e8d577f7e7825 */ /* 0x000fc800078e00ff */
[----:B------:R-:W-:Y:S01]  /*146c0*/  IMAD.WIDE.U32 R130, R130, -0x2daee0ad, RZ ;  /* 0xd2511f5382827825 */ /* 0x000fe200078e00ff */
[----:B------:R-:W-:-:S04]  /*146d0*/  LOP3.LUT R124, R124, UR24, R127, 0x96, !PT ;  /* 0x000000187c7c7c12 */ /* 0x000fc8000f8e967f */
[----:B------:R-:W-:Y:S01]  /*146e0*/  LOP3.LUT R128, R128, UR25, R131, 0x96, !PT ;  /* 0x0000001980807c12 */ /* 0x000fe2000f8e9683 */
[----:B------:R-:W-:-:S04]  /*146f0*/  IMAD.WIDE.U32 R124, R124, -0x2daee0ad, RZ ;  /* 0xd2511f537c7c7825 */ /* 0x000fc800078e00ff */
[----:B------:R-:W-:Y:S01]  /*14700*/  IMAD.WIDE.U32 R128, R128, -0x326172a9, RZ ;  /* 0xcd9e8d5780807825 */ /* 0x000fe200078e00ff */
[----:B------:R-:W-:-:S03]  /*14710*/  LOP3.LUT R130, R108, R130, R125, 0x96, !PT ;  /* 0x000000826c827212 */ /* 0x000fc600078e967d */
[----:B------:R-:W-:Y:S02]  /*14720*/  HFMA2 R125, -RZ, RZ, 0, 0 ;  /* 0x00000000ff7d7431 */ /* 0x000fe400000001ff */
[----:B------:R-:W-:Y:S01]  /*14730*/  IMAD.MOV.U32 R114, RZ, RZ, R124 ;  /* 0x000000ffff727224 */ /* 0x000fe200078e007c */
[----:B------:R-:W-:-:S07]  /*14740*/  LOP3.LUT R126, R126, UR26, R129, 0x96, !PT ;  /* 0x0000001a7e7e7c12 */ /* 0x000fce000f8e9681 */
.L_x_13663:
[----:B------:R-:W-:Y:S05]  /*14750*/  BSYNC.RECONVERGENT B1 ;  /* 0x0000000000017941 */ /* 0x000fea0003800200 */
.L_x_13662:
        /* <DEDUP_REMOVED lines=18> */
.L_x_13669:
        /* <DEDUP_REMOVED lines=15> */
.L_x_13671:
[----:B------:R-:W-:Y:S05]  /*14970*/  BSYNC.RECONVERGENT B2 ;  /* 0x0000000000027941 */ /* 0x000fea0003800200 */
.L_x_13670:
        /* <DEDUP_REMOVED lines=42> */
.L_x_13668:
[----:B------:R-:W-:Y:S05]  /*14c20*/  BSYNC.RECONVERGENT B1 ;  /* 0x0000000000017941 */ /* 0x000fea0003800200 */
.L_x_13667:
        /* <DEDUP_REMOVED lines=12> */
.L_x_13591:
        /* <DEDUP_REMOVED lines=16> */
.L_x_13675:
        /* <DEDUP_REMOVED lines=13> */
.L_x_13677:
[----:B------:R-:W-:Y:S05]  /*14ec0*/  BSYNC.RECONVERGENT B2 ;  /* 0x0000000000027941 */ /* 0x000fea0003800200 */
.L_x_13676:
        /* <DEDUP_REMOVED lines=41> */
.L_x_13674:
[----:B------:R-:W-:Y:S05]  /*15160*/  BSYNC.RECONVERGENT B1 ;  /* 0x0000000000017941 */ /* 0x000fea0003800200 */
.L_x_13673:
[----:B------:R-:W-:Y:S01]  /*15170*/  ISETP.NE.AND P2, PT, R22, 0x1, PT ;  /* 0x000000011600780c */ /* 0x000fe20003f45270 */
[----:B------:R-:W-:Y:S01]  /*15180*/  BSSY.RECONVERGENT B1, `(.L_x_13678) ;  /* 0x0000049000017945 */ /* 0x000fe20003800200 */
[----:B------:R-:W-:Y:S01]  /*15190*/  I2FP.F32.U32 R21, R20 ;  /* 0x0000001400157245 */ /* 0x000fe20000201000 */
        /* <DEDUP_REMOVED lines=15> */
.L_x_13680:
        /* <DEDUP_REMOVED lines=13> */
.L_x_13682:
[----:B------:R-:W-:Y:S05]  /*15360*/  BSYNC.RECONVERGENT B2 ;  /* 0x0000000000027941 */ /* 0x000fea0003800200 */
.L_x_13681:
        /* <DEDUP_REMOVED lines=40> */
[----:B------:R-:W-:Y:S01]  /*155f0*/  HFMA2 R23, -RZ, RZ, 0, 0 ;  /* 0x00000000ff177431 */ /* 0x000fe200000001ff */
[----:B------:R-:W-:-:S07]  /*15600*/  LOP3.LUT R126, R126, UR26, R129, 0x96, !PT ;  /* 0x0000001a7e7e7c12 */ /* 0x000fce000f8e9681 */
.L_x_13679:
[----:B------:R-:W-:Y:S05]  /*15610*/  BSYNC.RECONVERGENT B1 ;  /* 0x0000000000017941 */ /* 0x000fea0003800200 */
.L_x_13678:
        /* <DEDUP_REMOVED lines=18> */
.L_x_13685:
        /* <DEDUP_REMOVED lines=13> */
.L_x_13687:
[----:B------:R-:W-:Y:S05]  /*15810*/  BSYNC.RECONVERGENT B2 ;  /* 0x0000000000027941 */ /* 0x000fea0003800200 */
.L_x_13686:
        /* <DEDUP_REMOVED lines=42> */
.L_x_13684:
[----:B------:R-:W-:Y:S05]  /*15ac0*/  BSYNC.RECONVERGENT B1 ;  /* 0x0000000000017941 */ /* 0x000fea0003800200 */
.L_x_13683:
        /* <DEDUP_REMOVED lines=18> */
.L_x_13690:
        /* <DEDUP_REMOVED lines=13> */
.L_x_13692:
[----:B------:R-:W-:Y:S05]  /*15cc0*/  BSYNC.RECONVERGENT B2 ;  /* 0x0000000000027941 */ /* 0x000fea0003800200 */
.L_x_13691:
[----:B------:R-:W-:Y:S01]  /*15cd0*/  LOP3.LUT R118, R6, UR7, R125, 0x96, !PT ;  /* 0x0000000706767c12 */ /* 0x000fe2000f8e967d */
[----:B------:R-:W-:-:S04]  /*15ce0*/  IMAD.WIDE.U32 R126, R2, -0x326172a9, RZ ;  /* 0xcd9e8d57027e7825 */ /* 0x000fc800078e00ff */
[----:B------:R-:W-:Y:S01]  /*15cf0*/  HFMA2 R23, -RZ, RZ, 0, 0 ;  /* 0x00000000ff177431 */ /* 0x000fe200000001ff */
[----:B------:R-:W-:Y:S01]  /*15d00*/  MOV R21, R114 ;  /* 0x0000007200157202 */ /* 0x000fe20000000f00 */
        /* <DEDUP_REMOVED lines=26> */
[----:B------:R-:W-:Y:S01]  /*15eb0*/  IMAD.WIDE.U32 R126, R126, -0x2daee0ad, RZ ;  /* 0xd2511f537e7e7825 */ /* 0x000fe200078e00ff */
[----:B------:R-:W-:-:S04]  /*15ec0*/  LOP3.LUT R130, R124, UR22, R119, 0x96, !PT ;  /* 0x000000167c827c12 */ /* 0x000fc8000f8e9677 */
[----:B------:R-:W-:Y:S01]  /*15ed0*/  LOP3.LUT R127, R109, R128, R127, 0x96, !PT ;  /* 0x000000806d7f7212 */ /* 0x000fe200078e967f */
        /* <DEDUP_REMOVED lines=9> */
.L_x_13689:
[----:B------:R-:W-:Y:S05]  /*15f70*/  BSYNC.RECONVERGENT B1 ;  /* 0x0000000000017941 */ /* 0x000fea0003800200 */
.L_x_13688:
        /* <DEDUP_REMOVED lines=18> */
.L_x_13695:
        /* <DEDUP_REMOVED lines=13> */
.L_x_13697:
[----:B------:R-:W-:Y:S05]  /*16170*/  BSYNC.RECONVERGENT B2 ;  /* 0x0000000000027941 */ /* 0x000fea0003800200 */
.L_x_13696:
        /* <DEDUP_REMOVED lines=40> */
[----:B------:R-:W-:-:S05]  /*16400*/  IMAD.WIDE.U32 R124, R125, -0x326172a9, RZ ;  /* 0xcd9e8d577d7c7825 */ /* 0x000fca00078e00ff */
[----:B------:R-:W-:Y:S02]  /*16410*/  LOP3.LUT R126, R126, UR26, R125, 0x96, !PT ;  /* 0x0000001a7e7e7c12 */ /* 0x000fe4000f8e967d */
[----:B------:R-:W-:-:S07]  /*16420*/  MOV R128, R124 ;  /* 0x0000007c00807202 */ /* 0x000fce0000000f00 */
.L_x_13694:
[----:B------:R-:W-:Y:S05]  /*16430*/  BSYNC.RECONVERGENT B1 ;  /* 0x0000000000017941 */ /* 0x000fea0003800200 */
.L_x_13693:
        /* <DEDUP_REMOVED lines=17> */
.L_x_13700:
        /* <DEDUP_REMOVED lines=13> */
.L_x_13702:
[----:B------:R-:W-:Y:S05]  /*16620*/  BSYNC.RECONVERGENT B2 ;  /* 0x0000000000027941 */ /* 0x000fea0003800200 */
.L_x_13701:
        /* <DEDUP_REMOVED lines=39> */
[----:B------:R-:W-:-:S04]  /*168a0*/  IMAD.WIDE.U32 R128, R23, -0x326172a9, RZ ;  /* 0xcd9e8d5717807825 */ /* 0x000fc800078e00ff */
[----:B------:R-:W-:Y:S01]  /*168b0*/  IMAD.MOV.U32 R23, RZ, RZ, RZ ;  /* 0x000000ffff177224 */ /* 0x000fe200078e00ff */
[----:B------:R-:W-:-:S07]  /*168c0*/  LOP3.LUT R126, R126, UR26, R129, 0x96, !PT ;  /* 0x0000001a7e7e7c12 */ /* 0x000fce000f8e9681 */
.L_x_13699:
[----:B------:R-:W-:Y:S05]  /*168d0*/  BSYNC.RECONVERGENT B1 ;  /* 0x0000000000017941 */ /* 0x000fea0003800200 */
.L_x_13698:
        /* <DEDUP_REMOVED lines=17> */
.L_x_13705:
        /* <DEDUP_REMOVED lines=13> */
.L_x_13707:
[----:B------:R-:W-:Y:S05]  /*16ac0*/  BSYNC.RECONVERGENT B2 ;  /* 0x0000000000027941 */ /* 0x000fea0003800200 */
.L_x_13706:
        /* <DEDUP_REMOVED lines=42> */
.L_x_13704:
[----:B------:R-:W-:Y:S05]  /*16d70*/  BSYNC.RECONVERGENT B1 ;  /* 0x0000000000017941 */ /* 0x000fea0003800200 */
.L_x_13703:
        /* <DEDUP_REMOVED lines=17> */
.L_x_13710:
        /* <DEDUP_REMOVED lines=13> */
.L_x_13712:
[----:B------:R-:W-:Y:S05]  /*16f60*/  BSYNC.RECONVERGENT B2 ;  /* 0x0000000000027941 */ /* 0x000fea0003800200 */
.L_x_13711:
        /* <DEDUP_REMOVED lines=28> */
[----:B------:R-:W-:-:S05]  /*17130*/  LOP3.LUT R19, R19, R126, R105, 0x96, !PT ;  /* 0x0000007e13137212 */ /* 0x000fca00078e9669 */
[----:B------:R-:W-:-:S05]  /*17140*/  IMAD.WIDE.U32 R18, R19, -0x2daee0ad, RZ ;  /* 0xd2511f5313127825 */ /* 0x000fca00078e00ff */
        /* <DEDUP_REMOVED lines=9> */
[----:B------:R-:W-:Y:S02]  /*171e0*/  LOP3.LUT R130, R108, R130, R19, 0x96, !PT ;  /* 0x000000826c827212 */ /* 0x000fe400078e9613 */
[----:B------:R-:W-:Y:S02]  /*171f0*/  MOV R114, R18 ;  /* 0x0000001200727202 */ /* 0x000fe40000000f00 */
[----:B------:R-:W-:-:S07]  /*17200*/  LOP3.LUT R126, R126, UR26, R129, 0x96, !PT ;  /* 0x0000001a7e7e7c12 */ /* 0x000fce000f8e9681 */
.L_x_13709:
[----:B------:R-:W-:Y:S05]  /*17210*/  BSYNC.RECONVERGENT B1 ;  /* 0x0000000000017941 */ /* 0x000fea0003800200 */
.L_x_13708:
[----:B------:R-:W-:Y:S01]  /*17220*/  I2FP.F32.U32 R17, R21 ;  /* 0x0000001500117245 */ /* 0x000fe20000201000 */
[-C--:B------:R-:W-:Y:S01]  /*17230*/  FMUL.FTZ R20, R20, R111.reuse ;  /* 0x0000006f14147220 */ /* 0x080fe20000410000 */
[----:B------:R-:W-:Y:S01]  /*17240*/  P2R R18, PR, RZ, 0x2 ;  /* 0x00000002ff127803 */ /* 0x000fe20000000000 */
[-C--:B------:R-:W-:Y:S01]  /*17250*/  FMUL.FTZ R132, R132, R111.reuse ;  /* 0x0000006f84847220 */ /* 0x080fe20000410000 */
[----:B------:R-:W-:Y:S01]  /*17260*/  ISETP.NE.AND P1, PT, R115, RZ, PT ;  /* 0x000000ff7300720c */ /* 0x000fe20003f25270 */
[----:B------:R-:W-:Y:S01]  /*17270*/  FFMA.FTZ R17, R17, R16, 1.1641532182693481445e-10 ;  /* 0x2f00000011117423 */ /* 0x000fe20000010010 */
[----:B------:R-:W-:Y:S01]  /*17280*/  HADD2.F32 R16, -RZ, R103.H1_H1 ;  /* 0x30000067ff107230 */ /* 0x000fe20000004100 */
[----:B------:R-:W-:Y:S01]  /*17290*/  ISETP.NE.AND P5, PT, R118, RZ, PT ;  /* 0x000000ff7600720c */ /* 0x000fe20003fa5270 */
[-C--:B------:R-:W-:Y:S01]  /*172a0*/  FMUL.FTZ R100, R100, R111.reuse ;  /* 0x0000006f64647220 */ /* 0x080fe20000410000 */
        /* <DEDUP_REMOVED lines=28> */
.L_x_13672:
        /* <DEDUP_REMOVED lines=67> */
.L_x_13713:
        /* <DEDUP_REMOVED lines=72> */
.L_x_13727:
        /* <DEDUP_REMOVED lines=48> */
[----:B------:R-:W-:-:S03]  /*18020*/  F2FP.F16.F32.PACK_AB R17, R22, R111 ;  /* 0x0000006f1611723e */ /* 0x000fc600000000ff */
[C---:B------:R-:W-:Y:S01]  /*18030*/  FMUL.FTZ R22, R34.reuse, R127 ;  /* 0x0000007f22167220 */ /* 0x040fe20000410000 */
[C---:B------:R-:W-:Y:S01]  /*18040*/  FMUL.FTZ R133, R34.reuse, R133 ;  /* 0x0000008522857220 */ /* 0x040fe20000410000 */
[C---:B------:R-:W-:Y:S01]  /*18050*/  FMUL.FTZ R38, R34.reuse, R135 ;  /* 0x0000008722267220 */ /* 0x040fe20000410000 */
[C---:B------:R-:W-:Y:S01]  /*18060*/  FMUL.FTZ R121, R34.reuse, R121 ;  /* 0x0000007922797220 */ /* 0x040fe20000410000 */
[C---:B------:R-:W-:Y:S01]  /*18070*/  FMUL.FTZ R103, R34.reuse, R21 ;  /* 0x0000001522677220 */ /* 0x040fe20000410000 */
[----:B------:R-:W-:Y:S01]  /*18080*/  FMUL.FTZ R102, R34, R23 ;  /* 0x0000001722667220 */ /* 0x000fe20000410000 */
[----:B------:R-:W-:Y:S01]  /*18090*/  FADD.FTZ R109, -R106, R100 ;  /* 0x000000646a6d7221 */ /* 0x000fe20000010100 */
[----:B------:R-:W-:Y:S01]  /*180a0*/  F2FP.F16.F32.PACK_AB R18, R24, R117 ;  /* 0x000000751812723e */ /* 0x000fe200000000ff */
[----:B------:R-:W0:Y:S01]  /*180b0*/  @!P1 LDC.64 R36, c[0x0][0x3c0] ;  /* 0x0000f000ff249b82 */ /* 0x000e220000000a00 */
[----:B------:R-:W-:Y:S01]  /*180c0*/  F2FP.F16.F32.PACK_AB R16, R20, R7 ;  /* 0x000000071410723e */ /* 0x000fe200000000ff */
        /* <DEDUP_REMOVED lines=8> */
[----:B------:R-:W-:Y:S01]  /*18150*/  F2FP.F16.F32.PACK_AB R22, R27, R22 ;  /* 0x000000161b16723e */ /* 0x000fe200000000ff */
[----:B------:R-:W-:Y:S01]  /*18160*/  FMUL.FTZ R137, R34, R137 ;  /* 0x0000008922897220 */ /* 0x000fe20000410000 */
[----:B------:R-:W-:Y:S01]  /*18170*/  F2FP.F16.F32.PACK_AB R19, R26, R19 ;  /* 0x000000131a13723e */ /* 0x000fe200000000ff */
[----:B------:R-:W-:Y:S01]  /*18180*/  FMUL.FTZ R129, R34, R129 ;  /* 0x0000008122817220 */ /* 0x000fe20000410000 */
[----:B------:R-:W-:Y:S01]  /*18190*/  F2FP.F16.F32.PACK_AB R27, R102, R103 ;  /* 0x00000067661b723e */ /* 0x000fe200000000ff */
        /* <DEDUP_REMOVED lines=28> */
[----:B------:R0:W-:Y:S01]  /*18360*/  @!P1 STG.E desc[UR8][R36.64], R104 ;  /* 0x0000006824009986 */ /* 0x0001e2000c101908 */
[----:B------:R-:W-:Y:S01]  /*18370*/  F2FP.F16.F32.PACK_AB R24, R100, R35 ;  /* 0x000000236418723e */ /* 0x000fe200000000ff */
        /* <DEDUP_REMOVED lines=8> */
.L_x_13344:
[----:B------:R-:W-:Y:S05]  /*18400*/  EXIT ;  /* 0x000000000000794d */ /* 0x000fea0003800000 */
.L_x_13714:
[----:B------:R-:W-:Y:S01]  /*18410*/  HFMA2 R110, -RZ, RZ, 0, 5.9604644775390625e-08 ;  /* 0x00000001ff6e7431 */ /* 0x000fe200000001ff */
[----:B------:R-:W-:Y:S01]  /*18420*/  BSSY B1, `(.L_x_13716) ;  /* 0x0000006000017945 */ /* 0x000fe20003800000 */
[----:B------:R-:W-:Y:S01]  /*18430*/  IMAD.MOV.U32 R111, RZ, RZ, 0x1f ;  /* 0x0000001fff6f7424 */ /* 0x000fe200078e00ff */
[----:B------:R-:W-:-:S07]  /*18440*/  MOV R109, 0xffffffff ;  /* 0xffffffff006d7802 */ /* 0x000fce0000000f00 */
[----:B0-----:R-:W-:Y:S05]  /*18450*/  WARPSYNC.COLLECTIVE R109, `(.L_x_13717) ;  /* 0x000000006d087348 */ /* 0x001fea0003c00000 */
[----:B------:R1:W2:Y:S02]  /*18460*/  SHFL.BFLY P2, R107, R108, R110, R111 ;  /* 0x0c00006e6c6b7389 */ /* 0x0002a4000004006f */
[----:B012---:R-:W-:Y:S05]  /*18470*/  ENDCOLLECTIVE ;  /* 0x000000000000791b */ /* 0x007fea0003800000 */
.L_x_13717:
[----:B------:R-:W-:Y:S05]  /*18480*/  BSYNC B1 ;  /* 0x0000000000017941 */ /* 0x000fea0003800000 */
.L_x_13716:
        /* <DEDUP_REMOVED lines=9> */
.L_x_13718:
        /* <DEDUP_REMOVED lines=8> */
.L_x_13719:
[----:B------:R-:W-:Y:S02]  /*185a0*/  IMAD.MOV.U32 R110, RZ, RZ, 0x8 ;  /* 0x00000008ff6e7424 */ /* 0x000fe400078e00ff */
[----:B------:R-:W-:-:S04]  /*185b0*/  IMAD.MOV.U32 R16, RZ, RZ, R107 ;  /* 0x000000ffff107224 */ /* 0x000fc800078e006b */
[----:B------:R-:W-:-:S05]  /*185c0*/  FADD.FTZ R105, R19, R16 ;  /* 0x0000001013697221 */ /* 0x000fca0000010000 */
[----:B------:R-:W-:-:S07]  /*185d0*/  MOV R108, R105 ;  /* 0x00000069006c7202 */ /* 0x000fce0000000f00 */
[----:B------:R-:W-:Y:S05]  /*185e0*/  WARPSYNC.COLLECTIVE R109, `(.L_x_13720) ;  /* 0x000000006d087348 */ /* 0x000fea0003c00000 */
[----:B------:R0:W1:Y:S02]  /*185f0*/  SHFL.BFLY P2, R107, R108, R110, R111 ;  /* 0x0c00006e6c6b7389 */ /* 0x000064000004006f */
[----:B01----:R-:W-:Y:S05]  /*18600*/  ENDCOLLECTIVE ;  /* 0x000000000000791b */ /* 0x003fea0003800000 */
.L_x_13720:
[----:B------:R-:W-:Y:S01]  /*18610*/  HFMA2 R110, -RZ, RZ, 0, 9.5367431640625e-07 ;  /* 0x00000010ff6e7431 */ /* 0x000fe200000001ff */
[----:B------:R-:W-:-:S05]  /*18620*/  MOV R16, R107 ;  /* 0x0000006b00107202 */ /* 0x000fca0000000f00 */
[----:B------:R-:W-:-:S04]  /*18630*/  FADD.FTZ R106, R105, R16 ;  /* 0x00000010696a7221 */ /* 0x000fc80000010000 */
[----:B------:R-:W-:-:S07]  /*18640*/  IMAD.MOV.U32 R108, RZ, RZ, R106 ;  /* 0x000000ffff6c7224 */ /* 0x000fce00078e006a */
[----:B------:R-:W-:Y:S05]  /*18650*/  WARPSYNC.COLLECTIVE R109, `(.L_x_13721) ;  /* 0x000000006d087348 */ /* 0x000fea0003c00000 */
[----:B------:R0:W1:Y:S02]  /*18660*/  SHFL.BFLY P2, R107, R108, R110, R111 ;  /* 0x0c00006e6c6b7389 */ /* 0x000064000004006f */
[----:B01----:R-:W-:Y:S05]  /*18670*/  ENDCOLLECTIVE ;  /* 0x000000000000791b */ /* 0x003fea0003800000 */
.L_x_13721:
        /* <DEDUP_REMOVED lines=55> */
.L_x_13722:
[----:B------:R-:W-:Y:S02]  /*189f0*/  IMAD.MOV.U32 R110, RZ, RZ, 0x2 ;  /* 0x00000002ff6e7424 */ /* 0x000fe400078e00ff */
[----:B------:R-:W-:-:S04]  /*18a00*/  IMAD.MOV.U32 R19, RZ, RZ, R107 ;  /* 0x000000ffff137224 */ /* 0x000fc800078e006b */
[----:B------:R-:W-:-:S05]  /*18a10*/  FADD.FTZ R19, R16, R19 ;  /* 0x0000001310137221 */ /* 0x000fca0000010000 */
[----:B------:R-:W-:-:S07]  /*18a20*/  MOV R108, R19 ;  /* 0x00000013006c7202 */ /* 0x000fce0000000f00 */
[----:B------:R-:W-:Y:S05]  /*18a30*/  WARPSYNC.COLLECTIVE R109, `(.L_x_13723) ;  /* 0x000000006d087348 */ /* 0x000fea0003c00000 */
[----:B------:R0:W1:Y:S02]  /*18a40*/  SHFL.BFLY P2, R107, R108, R110, R111 ;  /* 0x0c00006e6c6b7389 */ /* 0x000064000004006f */
[----:B01----:R-:W-:Y:S05]  /*18a50*/  ENDCOLLECTIVE ;  /* 0x000000000000791b */ /* 0x003fea0003800000 */
.L_x_13723:
[----:B------:R-:W-:Y:S01]  /*18a60*/  HFMA2 R110, -RZ, RZ, 0, 2.384185791015625e-07 ;  /* 0x00000004ff6e7431 */ /* 0x000fe200000001ff */
[----:B------:R-:W-:-:S05]  /*18a70*/  MOV R18, R107 ;  /* 0x0000006b00127202 */ /* 0x000fca0000000f00 */
[----:B------:R-:W-:-:S04]  /*18a80*/  FADD.FTZ R18, R19, R18 ;  /* 0x0000001213127221 */ /* 0x000fc80000010000 */
[----:B------:R-:W-:-:S07]  /*18a90*/  IMAD.MOV.U32 R108, RZ, RZ, R18 ;  /* 0x000000ffff6c7224 */ /* 0x000fce00078e0012 */
[----:B------:R-:W-:Y:S05]  /*18aa0*/  WARPSYNC.COLLECTIVE R109, `(.L_x_13724) ;  /* 0x000000006d087348 */ /* 0x000fea0003c00000 */
[----:B------:R0:W1:Y:S02]  /*18ab0*/  SHFL.BFLY P2, R107, R108, R110, R111 ;  /* 0x0c00006e6c6b7389 */ /* 0x000064000004006f */
[----:B01----:R-:W-:Y:S05]  /*18ac0*/  ENDCOLLECTIVE ;  /* 0x000000000000791b */ /* 0x003fea0003800000 */
.L_x_13724:
[----:B------:R-:W-:Y:S02]  /*18ad0*/  IMAD.MOV.U32 R110, RZ, RZ, 0x8 ;  /* 0x00000008ff6e7424 */ /* 0x000fe400078e00ff */
[----:B------:R-:W-:-:S04]  /*18ae0*/  IMAD.MOV.U32 R105, RZ, RZ, R107 ;  /* 0x000000ffff697224 */ /* 0x000fc800078e006b */
[----:B------:R-:W-:-:S05]  /*18af0*/  FADD.FTZ R105, R18, R105 ;  /* 0x0000006912697221 */ /* 0x000fca0000010000 */
[----:B------:R-:W-:-:S07]  /*18b00*/  MOV R108, R105 ;  /* 0x00000069006c7202 */ /* 0x000fce0000000f00 */
[----:B------:R-:W-:Y:S05]  /*18b10*/  WARPSYNC.COLLECTIVE R109, `(.L_x_13725) ;  /* 0x000000006d087348 */ /* 0x000fea0003c00000 */
[----:B------:R0:W1:Y:S02]  /*18b20*/  SHFL.BFLY P2, R107, R108, R110, R111 ;  /* 0x0c00006e6c6b7389 */ /* 0x000064000004006f */
[----:B01----:R-:W-:Y:S05]  /*18b30*/  ENDCOLLECTIVE ;  /* 0x000000000000791b */ /* 0x003fea0003800000 */
.L_x_13725:
[----:B------:R-:W-:Y:S01]  /*18b40*/  HFMA2 R110, -RZ, RZ, 0, 9.5367431640625e-07 ;  /* 0x00000010ff6e7431 */ /* 0x000fe200000001ff */
[----:B------:R-:W-:-:S05]  /*18b50*/  MOV R106, R107 ;  /* 0x0000006b006a7202 */ /* 0x000fca0000000f00 */
[----:B------:R-:W-:-:S04]  /*18b60*/  FADD.FTZ R106, R105, R106 ;  /* 0x0000006a696a7221 */ /* 0x000fc80000010000 */
[----:B------:R-:W-:-:S07]  /*18b70*/  IMAD.MOV.U32 R108, RZ, RZ, R106 ;  /* 0x000000ffff6c7224 */ /* 0x000fce00078e006a */
[----:B------:R-:W-:Y:S05]  /*18b80*/  WARPSYNC.COLLECTIVE R109, `(.L_x_13726) ;  /* 0x000000006d087348 */ /* 0x000fea0003c00000 */
[----:B------:R0:W1:Y:S02]  /*18b90*/  SHFL.BFLY P2, R107, R108, R110, R111 ;  /* 0x0c00006e6c6b7389 */ /* 0x000064000004006f */
[----:B01----:R-:W-:Y:S05]  /*18ba0*/  ENDCOLLECTIVE ;  /* 0x000000000000791b */ /* 0x003fea0003800000 */
.L_x_13726:
[----:B------:R-:W-:Y:S05]  /*18bb0*/  BRA `(.L_x_13727) ;  /* 0xfffffff000587947 */ /* 0x000fea000383ffff */
.L_x_13728:
        /* <DEDUP_REMOVED lines=12> */
.L_x_17408:


//--------------------- .text._ZN10layer_norm31ln_parallel_residual_fwd_kernelINS_13Kernel_traitsI6__halfffffjLj768ELj1ELj4ELj1ELj16ENS_18Kernel_traits_baseILj768ES2_ffffjLj128EEEEELb0ELb0ELb0EEEvNS_9FwdParamsE --------------------------
	.section	.text._ZN10layer_norm31ln_parallel_residual_fwd_kernelINS_13Kernel_traitsI6__halfffffjLj768ELj1ELj4ELj1ELj16ENS_18Kernel_traits_baseILj768ES2_ffffjLj128EEEEELb0ELb0ELb0EEEvNS_9FwdParamsE,"ax",@progbits
	.align	128
        .global         _ZN10layer_norm31ln_parallel_residual_fwd_kernelINS_13Kernel_traitsI6__halfffffjLj768ELj1ELj4ELj1ELj16ENS_18Kernel_traits_baseILj768ES2_ffffjLj128EEEEELb0ELb0ELb0EEEvNS_9FwdParamsE
        .type           _ZN10layer_norm31ln_parallel_residual_fwd_kernelINS_13Kernel_traitsI6__halfffffjLj768ELj1ELj4ELj1ELj16ENS_18Kernel_traits_baseILj768ES2_ffffjLj128EEEEELb0ELb0ELb0EEEvNS_9FwdParamsE,@function
        .size           _ZN10layer_norm31ln_parallel_residual_fwd_kernelINS_13Kernel_traitsI6__halfffffjLj768ELj1ELj4ELj1ELj16ENS_18Kernel_traits_baseILj768ES2_ffffjLj128EEEEELb0ELb0ELb0EEEvNS_9FwdParamsE,(.L_x_17409 - _ZN10layer_norm31ln_parallel_residual_fwd_kernelINS_13Kernel_traitsI6__halfffffjLj768ELj1ELj4ELj1ELj16ENS_18Kernel_traits_baseILj768ES2_ffffjLj128EEEEELb0ELb0ELb0EEEvNS_9FwdParamsE)
        .other          _ZN10layer_norm31ln_parallel_residual_fwd_kernelINS_13Kernel_traitsI6__halfffffjLj768ELj1ELj4ELj1ELj16ENS_18Kernel_traits_baseILj768ES2_ffffjLj128EEEEELb0ELb0ELb0EEEvNS_9FwdParamsE,@"STO_CUDA_ENTRY STV_DEFAULT"
_ZN10layer_norm31ln_parallel_residual_fwd_kernelINS_13Kernel_traitsI6__halfffffjLj768ELj1ELj4ELj1ELj16ENS_18Kernel_traits_baseILj768ES2_ffffjLj128EEEEELb0ELb0ELb0EEEvNS_9FwdParamsE:
.text._ZN10layer_norm31ln_parallel_residual_fwd_kernelINS_13Kernel_traitsI6__halfffffjLj768ELj1ELj4ELj1ELj16ENS_18Kernel_traits_baseILj768ES2_ffffjLj128EEEEELb0ELb0ELb0EEEvNS_9FwdParamsE:
        /* <DEDUP_REMOVED lines=24> */
[C---:B------:R-:W-:Y:S02]  /*0180*/  ISETP.GE.U32.AND P0, PT, R70.reuse, 0x40, PT ;  /* 0x000000404600780c */ /* 0x040fe40003f06070 */
[C---:B------:R-:W-:Y:S02]  /*0190*/  ISETP.GE.U32.AND P1, PT, R70.reuse, 0x60, PT ;  /* 0x000000604600780c */ /* 0x040fe40003f26070 */
[----:B------:R-:W-:Y:S01]  /*01a0*/  MOV R53, R71 ;  /* 0x0000004700357202 */ /* 0x000fe20000000f00 */
[----:B------:R-:W1:Y:S01]  /*01b0*/  LDC.64 R22, c[0x0][0x3d8] ;  /* 0x0000f600ff167b82 */ /* 0x000e620000000a00 */
[C---:B------:R-:W-:Y:S02]  /*01c0*/  ISETP.GE.U32.AND P2, PT, R70.reuse, 0x80, PT ;  /* 0x000000804600780c */ /* 0x040fe40003f46070 */
[----:B------:R-:W-:-:S03]  /*01d0*/  ISETP.GE.U32.AND P3, PT, R70, 0xa0, PT ;  /* 0x000000a04600780c */ /* 0x000fc60003f66070 */
[----:B------:R-:W-:Y:S02]  /*01e0*/  @P4 LOP3.LUT R53, R71, 0x20, RZ, 0xfc, !PT ;  /* 0x0000002047354812 */ /* 0x000fe400078efcff */
[----:B------:R-:W2:Y:S08]  /*01f0*/  LDC.64 R24, c[0x0][0x3d0] ;  /* 0x0000f400ff187b82 */ /* 0x000eb00000000a00 */
[----:B------:R-:W3:Y:S01]  /*0200*/  LDC.64 R26, c[0x0][0x3d8] ;  /* 0x0000f600ff1a7b82 */ /* 0x000ee20000000a00 */
[----:B0-----:R-:W-:-:S07]  /*0210*/  @P0 IMAD.WIDE.U32 R20, R53, 0x8, R20 ;  /* 0x0000000835140825 */ /* 0x001fce00078e0014 */
[----:B------:R-:W0:Y:S01]  /*0220*/  LDC.64 R28, c[0x0][0x3d0] ;  /* 0x0000f400ff1c7b82 */ /* 0x000e220000000a00 */
[C---:B-1----:R-:W-:Y:S01]  /*0230*/  @P0 IMAD.WIDE.U32 R22, R53.reuse, 0x8, R22 ;  /* 0x0000000835160825 */ /* 0x042fe200078e0016 */
[----:B------:R-:W-:-:S06]  /*0240*/  @P0 IADD3 R53, PT, PT, R53, 0x20, RZ ;  /* 0x0000002035350810 */ /* 0x000fcc0007ffe0ff */
[----:B------:R-:W1:Y:S01]  /*0250*/  LDC.64 R46, c[0x0][0x3d8] ;  /* 0x0000f600ff2e7b82 */ /* 0x000e620000000a00 */
[----:B--2---:R-:W-:-:S07]  /*0260*/  @P1 IMAD.WIDE.U32 R24, R53, 0x8, R24 ;  /* 0x0000000835181825 */ /* 0x004fce00078e0018 */
[----:B------:R-:W2:Y:S01]  /*0270*/  LDC.64 R16, c[0x0][0x3d0] ;  /* 0x0000f400ff107b82 */ /* 0x000ea20000000a00 */
[C---:B---3--:R-:W-:Y:S01]  /*0280*/  @P1 IMAD.WIDE.U32 R26, R53.reuse, 0x8, R26 ;  /* 0x00000008351a1825 */ /* 0x048fe200078e001a */
[----:B------:R-:W-:-:S06]  /*0290*/  @P1 IADD3 R53, PT, PT, R53, 0x20, RZ ;  /* 0x0000002035351810 */ /* 0x000fcc0007ffe0ff */
[----:B------:R-:W3:Y:S08]  /*02a0*/  LDC.64 R18, c[0x0][0x3d8] ;  /* 0x0000f600ff127b82 */ /* 0x000ef00000000a00 */
[----:B------:R-:W4:Y:S08]  /*02b0*/  LDC.64 R48, c[0x0][0x3d0] ;  /* 0x0000f400ff307b82 */ /* 0x000f300000000a00 */
[----:B------:R-:W4:Y:S01]  /*02c0*/  LDC.64 R50, c[0x0][0x3d8] ;  /* 0x0000f600ff327b82 */ /* 0x000f220000000a00 */
[----:B0-----:R-:W-:Y:S01]  /*02d0*/  @P2 IMAD.WIDE.U32 R28, R53, 0x8, R28 ;  /* 0x00000008351c2825 */ /* 0x001fe200078e001c */
[----:B------:R-:W-:-:S02]  /*02e0*/  ISETP.GE.U32.AND P5, PT, R70, 0xc0, PT ;  /* 0x000000c04600780c */ /* 0x000fc40003fa6070 */
[----:B------:R-:W-:Y:S02]  /*02f0*/  @P4 CS2R R38, SRZ ;  /* 0x0000000000264805 */ /* 0x000fe4000001ff00 */
[----:B------:R-:W-:Y:S01]  /*0300*/  @P0 CS2R R36, SRZ ;  /* 0x0000000000240805 */ /* 0x000fe2000001ff00 */
[C---:B-1----:R-:W-:Y:S01]  /*0310*/  @P2 IMAD.WIDE.U32 R46, R53.reuse, 0x8, R46 ;  /* 0x00000008352e2825 */ /* 0x042fe200078e002e */
[----:B------:R-:W-:Y:S02]  /*0320*/  @P2 IADD3 R53, PT, PT, R53, 0x20, RZ ;  /* 0x0000002035352810 */ /* 0x000fe40007ffe0ff */
[----:B------:R-:W-:Y:S02]  /*0330*/  @P1 CS2R R34, SRZ ;  /* 0x0000000000221805 */ /* 0x000fe4000001ff00 */
[----:B------:R-:W-:Y:S01]  /*0340*/  @P2 CS2R R32, SRZ ;  /* 0x0000000000202805 */ /* 0x000fe2000001ff00 */
[C---:B--2---:R-:W-:Y:S01]  /*0350*/  @P4 IMAD.WIDE.U32 R16, R71.reuse, 0x8, R16 ;  /* 0x0000000847104825 */ /* 0x044fe200078e0010 */
[----:B------:R-:W5:Y:S03]  /*0360*/  @P2 LDG.E.64 R40, desc[UR6][R46.64] ;  /* 0x000000062e282981 */ /* 0x000f66000c1e1b00 */
[----:B---3--:R-:W-:Y:S01]  /*0370*/  @P4 IMAD.WIDE.U32 R18, R71, 0x8, R18 ;  /* 0x0000000847124825 */ /* 0x008fe200078e0012 */
[----:B------:R-:W5:Y:S03]  /*0380*/  @P4 LDG.E.64 R2, desc[UR6][R16.64] ;  /* 0x0000000610024981 */ /* 0x000f66000c1e1b00 */
[C---:B----4-:R-:W-:Y:S01]  /*0390*/  @P3 IMAD.WIDE.U32 R48, R53.reuse, 0x8, R48 ;  /* 0x0000000835303825 */ /* 0x050fe200078e0030 */
[----:B------:R-:W5:Y:S04]  /*03a0*/  @P4 LDG.E.64 R4, desc[UR6][R18.64] ;  /* 0x0000000612044981 */ /* 0x000f68000c1e1b00 */
[----:B------:R-:W5:Y:S01]  /*03b0*/  @P3 LDG.E.64 R42, desc[UR6][R48.64] ;  /* 0x00000006302a3981 */ /* 0x000f62000c1e1b00 */
[----:B------:R-:W-:Y:S01]  /*03c0*/  @P3 IMAD.WIDE.U32 R50, R53, 0x8, R50 ;  /* 0x0000000835323825 */ /* 0x000fe200078e0032 */
[----:B------:R-:W-:-:S02]  /*03d0*/  @P3 CS2R R30, SRZ ;  /* 0x00000000001e3805 */ /* 0x000fc4000001ff00 */
[----:B------:R0:W5:Y:S04]  /*03e0*/  @P0 LDG.E.64 R6, desc[UR6][R20.64] ;  /* 0x0000000614060981 */ /* 0x000168000c1e1b00 */
[----:B------:R-:W5:Y:S01]  /*03f0*/  @P3 LDG.E.64 R44, desc[UR6][R50.64] ;  /* 0x00000006322c3981 */ /* 0x000f62000c1e1b00 */
[----:B------:R-:W-:-:S03]  /*0400*/  @P3 IADD3 R53, PT, PT, R53, 0x20, RZ ;  /* 0x0000002035353810 */ /* 0x000fc60007ffe0ff */
[----:B------:R1:W5:Y:S01]  /*0410*/  @P0 LDG.E.64 R8, desc[UR6][R22.64] ;  /* 0x0000000616080981 */ /* 0x000362000c1e1b00 */
[----:B0-----:R-:W-:-:S03]  /*0420*/  MOV R20, R38 ;  /* 0x0000002600147202 */ /* 0x001fc60000000f00 */
[----:B------:R0:W5:Y:S01]  /*0430*/  @P1 LDG.E.64 R10, desc[UR6][R24.64] ;  /* 0x00000006180a1981 */ /* 0x000162000c1e1b00 */
[----:B------:R-:W-:-:S03]  /*0440*/  MOV R21, R39 ;  /* 0x0000002700157202 */ /* 0x000fc60000000f00 */
[----:B------:R2:W5:Y:S01]  /*0450*/  @P1 LDG.E.64 R12, desc[UR6][R26.64] ;  /* 0x000000061a0c1981 */ /* 0x000562000c1e1b00 */
[----:B-1----:R-:W-:-:S03]  /*0460*/  MOV R22, R36 ;  /* 0x0000002400167202 */ /* 0x002fc60000000f00 */
[----:B------:R1:W5:Y:S01]  /*0470*/  @P2 LDG.E.64 R14, desc[UR6][R28.64] ;  /* 0x000000061c0e2981 */ /* 0x000362000c1e1b00 */
[----:B------:R-:W-:Y:S02]  /*0480*/  MOV R23, R37 ;  /* 0x0000002500177202 */ /* 0x000fe40000000f00 */
[----:B0-----:R-:W-:Y:S02]  /*0490*/  MOV R24, R34 ;  /* 0x0000002200187202 */ /* 0x001fe40000000f00 */
[----:B------:R-:W-:Y:S02]  /*04a0*/  MOV R25, R35 ;  /* 0x0000002300197202 */ /* 0x000fe40000000f00 */
[----:B--2---:R-:W-:Y:S02]  /*04b0*/  MOV R26, R32 ;  /* 0x00000020001a7202 */ /* 0x004fe40000000f00 */
[----:B------:R-:W-:Y:S02]  /*04c0*/  MOV R27, R33 ;  /* 0x00000021001b7202 */ /* 0x000fe40000000f00 */
[----:B-1----:R-:W-:-:S02]  /*04d0*/  MOV R28, R30 ;  /* 0x0000001e001c7202 */ /* 0x002fc40000000f00 */
[----:B------:R-:W-:Y:S01]  /*04e0*/  MOV R29, R31 ;  /* 0x0000001f001d7202 */ /* 0x000fe20000000f00 */
[----:B------:R-:W-:Y:S06]  /*04f0*/  @!P5 BRA `(.L_x_13732) ;  /* 0x0000000c00fcd947 */ /* 0x000fec0003800000 */
[----:B------:R-:W0:Y:S08]  /*0500*/  LDC.64 R46, c[0x0][0x3d0] ;  /* 0x0000f400ff2e7b82 */ /* 0x000e300000000a00 */
[----:B------:R-:W1:Y:S01]  /*0510*/  LDC.64 R48, c[0x0][0x3d8] ;  /* 0x0000f600ff307b82 */ /* 0x000e620000000a00 */
[----:B0-----:R-:W-:-:S06]  /*0520*/  IMAD.WIDE.U32 R46, R53, 0x8, R46 ;  /* 0x00000008352e7825 */ /* 0x001fcc00078e002e */
[----:B------:R-:W5:Y:S01]  /*0530*/  LDG.E.64 R46, desc[UR6][R46.64] ;  /* 0x000000062e2e7981 */ /* 0x000f62000c1e1b00 */
[----:B-1----:R-:W-:-:S06]  /*0540*/  IMAD.WIDE.U32 R48, R53, 0x8, R48 ;  /* 0x0000000835307825 */ /* 0x002fcc00078e0030 */
[----:B------:R-:W5:Y:S01]  /*0550*/  LDG.E.64 R48, desc[UR6][R48.64] ;  /* 0x0000000630307981 */ /* 0x000f62000c1e1b00 */
[----:B------:R-:W-:Y:S02]  /*0560*/  CS2R R18, SRZ ;  /* 0x0000000000127805 */ /* 0x000fe4000001ff00 */
[----:B------:R-:W-:Y:S02]  /*0570*/  CS2R R16, SRZ ;  /* 0x0000000000107805 */ /* 0x000fe4000001ff00 */
[----:B------:R-:W-:Y:S02]  /*0580*/  MOV R28, R30 ;  /* 0x0000001e001c7202 */ /* 0x000fe40000000f00 */
[----:B------:R-:W-:Y:S02]  /*0590*/  MOV R29, R31 ;  /* 0x0000001f001d7202 */ /* 0x000fe40000000f00 */
[----:B------:R-:W-:Y:S02]  /*05a0*/  MOV R26, R32 ;  /* 0x00000020001a7202 */ /* 0x000fe40000000f00 */
[----:B------:R-:W-:-:S02]  /*05b0*/  MOV R27, R33 ;  /* 0x00000021001b7202 */ /* 0x000fc40000000f00 */
[----:B------:R-:W-:Y:S02]  /*05c0*/  MOV R24, R34 ;  /* 0x0000002200187202 */ /* 0x000fe40000000f00 */
[----:B------:R-:W-:Y:S02]  /*05d0*/  MOV R25, R35 ;  /* 0x0000002300197202 */ /* 0x000fe40000000f00 */
[----:B------:R-:W-:Y:S02]  /*05e0*/  MOV R22, R36 ;  /* 0x0000002400167202 */ /* 0x000fe40000000f00 */
[----:B------:R-:W-:Y:S02]  /*05f0*/  MOV R23, R37 ;  /* 0x0000002500177202 */ /* 0x000fe40000000f00 */
[----:B------:R-:W-:Y:S02]  /*0600*/  MOV R20, R38 ;  /* 0x0000002600147202 */ /* 0x000fe40000000f00 */
[----:B------:R-:W-:Y:S01]  /*0610*/  MOV R21, R39 ;  /* 0x0000002700157202 */ /* 0x000fe20000000f00 */
[----:B------:R-:W-:Y:S06]  /*0620*/  BRA `(.L_x_13732) ;  /* 0x0000000c00b07947 */ /* 0x000fec0003800000 */
.L_x_13731:
[C---:B------:R-:W-:Y:S01]  /*0630*/  ISETP.GE.U32.AND P0, PT, R70.reuse, 0x40, PT ;  /* 0x000000404600780c */ /* 0x040fe20003f06070 */
[----:B------:R-:W0:Y:S01]  /*0640*/  LDC.64 R18, c[0x0][0x3d0] ;  /* 0x0000f400ff127b82 */ /* 0x000e220000000a00 */
[C---:B------:R-:W-:Y:S02]  /*0650*/  ISETP.GE.U32.AND P1, PT, R70.reuse, 0x60, PT ;  /* 0x000000604600780c */ /* 0x040fe40003f26070 */
[C---:B------:R-:W-:Y:S02]  /*0660*/  ISETP.GE.U32.AND P2, PT, R70.reuse, 0x80, PT ;  /* 0x000000804600780c */ /* 0x040fe40003f46070 */
[C---:B------:R-:W-:Y:S02]  /*0670*/  ISETP.GE.U32.AND P4, PT, R70.reuse, 0x20, PT ;  /* 0x000000204600780c */ /* 0x040fe40003f86070 */
[----:B------:R-:W-:Y:S01]  /*0680*/  ISETP.GE.U32.AND P3, PT, R70, 0xa0, PT ;  /* 0x000000a04600780c */ /* 0x000fe20003f66070 */
[----:B------:R-:W1:Y:S01]  /*0690*/  LDC.64 R46, c[0x0][0x3d8] ;  /* 0x0000f600ff2e7b82 */ /* 0x000e620000000a00 */
[----:B------:R-:W-:-:S07]  /*06a0*/  MOV R77, R71 ;  /* 0x00000047004d7202 */ /* 0x000fce0000000f00 */
[----:B------:R-:W2:Y:S02]  /*06b0*/  @P0 LDC.64 R48, c[0x0][0x440] ;  /* 0x00011000ff300b82 */ /* 0x000ea40000000a00 */
[----:B------:R-:W-:-:S06]  /*06c0*/  @P4 LOP3.LUT R77, R71, 0x20, RZ, 0xfc, !PT ;  /* 0x00000020474d4812 */ /* 0x000fcc00078efcff */
[----:B------:R-:W3:Y:S01]  /*06d0*/  LDC.64 R54, c[0x0][0x3d0] ;  /* 0x0000f400ff367b82 */ /* 0x000ee20000000a00 */
[----:B0-----:R-:W-:-:S05]  /*06e0*/  @P0 IMAD.WIDE.U32 R18, R77, 0x8, R18 ;  /* 0x000000084d120825 */ /* 0x001fca00078e0012 */
[----:B------:R0:W5:Y:S02]  /*06f0*/  @P0 LDG.E.64 R6, desc[UR6][R18.64] ;  /* 0x0000000612060981 */ /* 0x000164000c1e1b00 */
[----:B------:R-:W4:Y:S01]  /*0700*/  LDC.64 R56, c[0x0][0x3d8] ;  /* 0x0000f600ff387b82 */ /* 0x000f220000000a00 */
[----:B-1----:R-:W-:-:S05]  /*0710*/  @P0 IMAD.WIDE.U32 R46, R77, 0x8, R46 ;  /* 0x000000084d2e0825 */ /* 0x002fca00078e002e */
[----:B------:R0:W5:Y:S02]  /*0720*/  @P0 LDG.E.64 R8, desc[UR6][R46.64] ;  /* 0x000000062e080981 */ /* 0x000164000c1e1b00 */
[----:B------:R-:W1:Y:S01]  /*0730*/  @P1 LDC.64 R58, c[0x0][0x440] ;  /* 0x00011000ff3a1b82 */ /* 0x000e620000000a00 */
[C---:B--2---:R-:W-:Y:S01]  /*0740*/  @P0 IMAD.WIDE.U32 R48, R77.reuse, 0x8, R48 ;  /* 0x000000084d300825 */ /* 0x044fe200078e0030 */
[----:B------:R-:W-:-:S04]  /*0750*/  @P0 IADD3 R77, PT, PT, R77, 0x20, RZ ;  /* 0x000000204d4d0810 */ /* 0x000fc80007ffe0ff */
[----:B------:R0:W5:Y:S02]  /*0760*/  @P0 LD.E.64 R22, desc[UR6][R48.64] ;  /* 0x0000000630160980 */ /* 0x000164000c101b00 */
[----:B------:R-:W2:Y:S01]  /*0770*/  LDC.64 R60, c[0x0][0x3d0] ;  /* 0x0000f400ff3c7b82 */ /* 0x000ea20000000a00 */
[----:B---3--:R-:W-:-:S05]  /*0780*/  @P1 IMAD.WIDE.U32 R54, R77, 0x8, R54 ;  /* 0x000000084d361825 */ /* 0x008fca00078e0036 */
[----:B------:R0:W5:Y:S02]  /*0790*/  @P1 LDG.E.64 R10, desc[UR6][R54.64] ;  /* 0x00000006360a1981 */ /* 0x000164000c1e1b00 */
[----:B------:R-:W3:Y:S01]  /*07a0*/  LDC.64 R62, c[0x0][0x3d8] ;  /* 0x0000f600ff3e7b82 */ /* 0x000ee20000000a00 */
[----:B----4-:R-:W-:-:S05]  /*07b0*/  @P1 IMAD.WIDE.U32 R56, R77, 0x8, R56 ;  /* 0x000000084d381825 */ /* 0x010fca00078e0038 */
[----:B------:R0:W5:Y:S02]  /*07c0*/  @P1 LDG.E.64 R12, desc[UR6][R56.64] ;  /* 0x00000006380c1981 */ /* 0x000164000c1e1b00 */
[----:B------:R-:W4:Y:S01]  /*07d0*/  @P2 LDC.64 R64, c[0x0][0x440] ;  /* 0x00011000ff402b82 */ /* 0x000f220000000a00 */
[C---:B-1----:R-:W-:Y:S01]  /*07e0*/  @P1 IMAD.WIDE.U32 R58, R77.reuse, 0x8, R58 ;  /* 0x000000084d3a1825 */ /* 0x042fe200078e003a */
[----:B------:R-:W-:-:S04]  /*07f0*/  @P1 IADD3 R77, PT, PT, R77, 0x20, RZ ;  /* 0x000000204d4d1810 */ /* 0x000fc80007ffe0ff */
[----:B------:R0:W5:Y:S02]  /*0800*/  @P1 LD.E.64 R24, desc[UR6][R58.64] ;  /* 0x000000063a181980 */ /* 0x000164000c101b00 */
[----:B------:R-:W1:Y:S08]  /*0810*/  LDC.64 R50, c[0x0][0x3d0] ;  /* 0x0000f400ff327b82 */ /* 0x000e700000000a00 */
[----:B------:R-:W0:Y:S08]  /*0820*/  LDC.64 R52, c[0x0][0x3d8] ;  /* 0x0000f600ff347b82 */ /* 0x000e300000000a00 */
[----:B------:R-:W0:Y:S08]  /*0830*/  LDC.64 R66, c[0x0][0x3d0] ;  /* 0x0000f400ff427b82 */ /* 0x000e300000000a00 */
[----:B------:R-:W0:Y:S08]  /*0840*/  LDC.64 R72, c[0x0][0x3d8] ;  /* 0x0000f600ff487b82 */ /* 0x000e300000000a00 */
[----:B------:R-:W0:Y:S08]  /*0850*/  @P4 LDC.64 R16, c[0x0][0x440] ;  /* 0x00011000ff104b82 */ /* 0x000e300000000a00 */
[----:B------:R-:W0:Y:S01]  /*0860*/  @P3 LDC.64 R74, c[0x0][0x440] ;  /* 0x00011000ff4a3b82 */ /* 0x000e220000000a00 */
[----:B--2---:R-:W-:-:S04]  /*0870*/  @P2 IMAD.WIDE.U32 R60, R77, 0x8, R60 ;  /* 0x000000084d3c2825 */ /* 0x004fc800078e003c */
[C---:B---3--:R-:W-:Y:S01]  /*0880*/  @P2 IMAD.WIDE.U32 R62, R77.reuse, 0x8, R62 ;  /* 0x000000084d3e2825 */ /* 0x048fe200078e003e */
[----:B------:R2:W5:Y:S03]  /*0890*/  @P2 LDG.E.64 R14, desc[UR6][R60.64] ;  /* 0x000000063c0e2981 */ /* 0x000566000c1e1b00 */
[C---:B----4-:R-:W-:Y:S01]  /*08a0*/  @P2 IMAD.WIDE.U32 R64, R77.reuse, 0x8, R64 ;  /* 0x000000084d402825 */ /* 0x050fe200078e0040 */
[----:B------:R-:W-:Y:S01]  /*08b0*/  @P2 IADD3 R77, PT, PT, R77, 0x20, RZ ;  /* 0x000000204d4d2810 */ /* 0x000fe20007ffe0ff */
[----:B------:R2:W5:Y:S02]  /*08c0*/  @P2 LDG.E.64 R40, desc[UR6][R62.64] ;  /* 0x000000063e282981 */ /* 0x000564000c1e1b00 */
[C---:B-1----:R-:W-:Y:S02]  /*08d0*/  @P4 IMAD.WIDE.U32 R50, R71.reuse, 0x8, R50 ;  /* 0x0000000847324825 */ /* 0x042fe400078e0032 */
[----:B------:R2:W5:Y:S02]  /*08e0*/  @P2 LD.E.64 R26, desc[UR6][R64.64] ;  /* 0x00000006401a2980 */ /* 0x000564000c101b00 */
[----:B0-----:R-:W-:-:S02]  /*08f0*/  @P4 IMAD.WIDE.U32 R52, R71, 0x8, R52 ;  /* 0x0000000847344825 */ /* 0x001fc400078e0034 */
[----:B------:R2:W5:Y:S02]  /*0900*/  @P4 LDG.E.64 R2, desc[UR6][R50.64] ;  /* 0x0000000632024981 */ /* 0x000564000c1e1b00 */
[C---:B------:R-:W-:Y:S02]  /*0910*/  @P3 IMAD.WIDE.U32 R66, R77.reuse, 0x8, R66 ;  /* 0x000000084d423825 */ /* 0x040fe400078e0042 */
[----:B------:R2:W5:Y:S02]  /*0920*/  @P4 LDG.E.64 R4, desc[UR6][R52.64] ;  /* 0x0000000634044981 */ /* 0x000564000c1e1b00 */
[----:B------:R-:W-:Y:S02]  /*0930*/  @P3 IMAD.WIDE.U32 R72, R77, 0x8, R72 ;  /* 0x000000084d483825 */ /* 0x000fe400078e0048 */
[----:B------:R2:W5:Y:S02]  /*0940*/  @P3 LDG.E.64 R42, desc[UR6][R66.64] ;  /* 0x00000006422a3981 */ /* 0x000564000c1e1b00 */
[----:B------:R-:W-:-:S02]  /*0950*/  @P4 IMAD.WIDE.U32 R16, R71, 0x8, R16 ;  /* 0x0000000847104825 */ /* 0x000fc400078e0010 */
[----:B------:R2:W5:Y:S02]  /*0960*/  @P3 LDG.E.64 R44, desc[UR6][R72.64] ;  /* 0x00000006482c3981 */ /* 0x000564000c1e1b00 */
[----:B------:R-:W-:Y:S02]  /*0970*/  @P3 IMAD.WIDE.U32 R74, R77, 0x8, R74 ;  /* 0x000000084d4a3825 */ /* 0x000fe400078e004a */
[----:B------:R2:W5:Y:S04]  /*0980*/  @P4 LD.E.64 R20, desc[UR6][R16.64] ;  /* 0x0000000610144980 */ /* 0x000568000c101b00 */
[----:B------:R2:W5:Y:S01]  /*0990*/  @P3 LD.E.64 R28, desc[UR6][R74.64] ;  /* 0x000000064a1c3980 */ /* 0x000562000c101b00 */
[----:B------:R-:W-:Y:S02]  /*09a0*/  ISETP.GE.U32.AND P5, PT, R70, 0xc0, PT ;  /* 0x000000c04600780c */ /* 0x000fe40003fa6070 */
[----:B------:R-:W-:-:S02]  /*09b0*/  @P4 CS2R R38, SRZ ;  /* 0x0000000000264805 */ /* 0x000fc4000001ff00 */
[----:B------:R-:W-:Y:S02]  /*09c0*/  @P0 CS2R R36, SRZ ;  /* 0x0000000000240805 */ /* 0x000fe4000001ff00 */
[----:B------:R-:W-:Y:S02]  /*09d0*/  @P1 CS2R R34, SRZ ;  /* 0x0000000000221805 */ /* 0x000fe4000001ff00 */
[----:B------:R-:W-:Y:S02]  /*09e0*/  @P2 CS2R R32, SRZ ;  /* 0x0000000000202805 */ /* 0x000fe4000001ff00 */
[----:B------:R-:W-:Y:S02]  /*09f0*/  @P3 CS2R R30, SRZ ;  /* 0x00000000001e3805 */ /* 0x000fe4000001ff00 */
[----:B------:R-:W-:Y:S01]  /*0a00*/  @P3 IADD3 R77, PT, PT, R77, 0x20, RZ ;  /* 0x000000204d4d3810 */ /* 0x000fe20007ffe0ff */
[----:B--2---:R-:W-:Y:S06]  /*0a10*/  @!P5 BRA `(.L_x_13732) ;  /* 0x0000000800b4d947 */ /* 0x004fec0003800000 */
[----:B------:R-:W0:Y:S08]  /*0a20*/  LDC.64 R46, c[0x0][0x3d0] ;  /* 0x0000f400ff2e7b82 */ /* 0x000e300000000a00 */
[----:B------:R-:W1:Y:S08]  /*0a30*/  LDC.64 R48, c[0x0][0x3d8] ;  /* 0x0000f600ff307b82 */ /* 0x000e700000000a00 */
[----:B------:R-:W2:Y:S01]  /*0a40*/  LDC.64 R16, c[0x0][0x440] ;  /* 0x00011000ff107b82 */ /* 0x000ea20000000a00 */
[----:B0-----:R-:W-:-:S06]  /*0a50*/  IMAD.WIDE.U32 R46, R77, 0x8, R46 ;  /* 0x000000084d2e7825 */ /* 0x001fcc00078e002e */
[----:B------:R-:W5:Y:S01]  /*0a60*/  LDG.E.64 R46, desc[UR6][R46.64] ;  /* 0x000000062e2e7981 */ /* 0x000f62000c1e1b00 */
[----:B-1----:R-:W-:-:S06]  /*0a70*/  IMAD.WIDE.U32 R48, R77, 0x8, R48 ;  /* 0x000000084d307825 */ /* 0x002fcc00078e0030 */
[----:B------:R-:W5:Y:S01]  /*0a80*/  LDG.E.64 R48, desc[UR6][R48.64] ;  /* 0x0000000630307981 */ /* 0x000f62000c1e1b00 */
[----:B--2---:R-:W-:-:S06]  /*0a90*/  IMAD.WIDE.U32 R16, R77, 0x8, R16 ;  /* 0x000000084d107825 */ /* 0x004fcc00078e0010 */
[----:B------:R-:W5:Y:S01]  /*0aa0*/  LD.E.64 R16, desc[UR6][R16.64] ;  /* 0x0000000610107980 */ /* 0x000f62000c101b00 */
[----:B------:R-:W-:Y:S01]  /*0ab0*/  CS2R R18, SRZ ;  /* 0x0000000000127805 */ /* 0x000fe2000001ff00 */
[----:B------:R-:W-:Y:S06]  /*0ac0*/  BRA `(.L_x_13732) ;  /* 0x0000000800887947 */ /* 0x000fec0003800000 */
.L_x_13730:
[----:B------:R-:W0:Y:S02]  /*0ad0*/  LDCU.64 UR4, c[0x0][0x440] ;  /* 0x00008800ff0477ac */ /* 0x000e240008000a00 */
[----:B0-----:R-:W-:-:S04]  /*0ae0*/  UISETP.NE.U32.AND UP0, UPT, UR4, URZ, UPT ;  /* 0x000000ff0400728c */ /* 0x001fc8000bf05070 */
[----:B------:R-:W-:-:S09]  /*0af0*/  UISETP.NE.AND.EX UP0, UPT, UR5, URZ, UPT, UP0 ;  /* 0x000000ff0500728c */ /* 0x000fd2000bf05300 */
[----:B------:R-:W-:Y:S05]  /*0b00*/  BRA.U !UP0, `(.L_x_13733) ;  /* 0x0000000508587547 */ /* 0x000fea000b800000 */
        /* <DEDUP_REMOVED lines=8> */
[----:B------:R-:W2:Y:S01]  /*0b90*/  @P0 LDC.64 R46, c[0x0][0x438] ;  /* 0x00010e00ff2e0b82 */ /* 0x000ea20000000a00 */
[----:B------:R-:W-:-:S07]  /*0ba0*/  @P4 LOP3.LUT R0, R71, 0x20, RZ, 0xfc, !PT ;  /* 0x0000002047004812 */ /* 0x000fce00078efcff */
[----:B------:R-:W3:Y:S01]  /*0bb0*/  LDC.64 R48, c[0x0][0x3d8] ;  /* 0x0000f600ff307b82 */ /* 0x000ee20000000a00 */
[----:B0-----:R-:W-:-:S05]  /*0bc0*/  @P4 IMAD.WIDE.U32 R52, R71, 0x8, R16 ;  /* 0x0000000847344825 */ /* 0x001fca00078e0010 */
[----:B------:R-:W5:Y:S02]  /*0bd0*/  @P4 LDG.E.64 R2, desc[UR6][R52.64] ;  /* 0x0000000634024981 */ /* 0x000f64000c1e1b00 */
[----:B------:R-:W0:Y:S01]  /*0be0*/  @P0 LDC.64 R50, c[0x0][0x440] ;  /* 0x00011000ff320b82 */ /* 0x000e220000000a00 */
[----:B-1----:R-:W-:-:S05]  /*0bf0*/  @P0 IMAD.WIDE.U32 R16, R0, 0x8, R18 ;  /* 0x0000000800100825 */ /* 0x002fca00078e0012 */
[----:B------:R1:W5:Y:S02]  /*0c00*/  @P0 LDG.E.64 R6, desc[UR6][R16.64] ;  /* 0x0000000610060981 */ /* 0x000364000c1e1b00 */
[----:B------:R-:W4:Y:S01]  /*0c10*/  LDC.64 R58, c[0x0][0x3d0] ;  /* 0x0000f400ff3a7b82 */ /* 0x000f220000000a00 */
[----:B--2---:R-:W-:-:S05]  /*0c20*/  @P0 IMAD.WIDE.U32 R18, R0, 0x8, R46 ;  /* 0x0000000800120825 */ /* 0x004fca00078e002e */
[----:B------:R2:W5:Y:S02]  /*0c30*/  @P0 LD.E.64 R36, desc[UR6][R18.64] ;  /* 0x0000000612240980 */ /* 0x000564000c101b00 */
[----:B------:R-:W1:Y:S01]  /*0c40*/  @P1 LDC.64 R60, c[0x0][0x438] ;  /* 0x00010e00ff3c1b82 */ /* 0x000e620000000a00 */
[----:B---3--:R-:W-:-:S05]  /*0c50*/  @P0 IMAD.WIDE.U32 R46, R0, 0x8, R48 ;  /* 0x00000008002e0825 */ /* 0x008fca00078e0030 */
[----:B------:R2:W5:Y:S02]  /*0c60*/  @P0 LDG.E.64 R8, desc[UR6][R46.64] ;  /* 0x000000062e080981 */ /* 0x000564000c1e1b00 */
[----:B------:R-:W3:Y:S01]  /*0c70*/  LDC.64 R62, c[0x0][0x3d8] ;  /* 0x0000f600ff3e7b82 */ /* 0x000ee20000000a00 */
[C---:B0-----:R-:W-:Y:S01]  /*0c80*/  @P0 IMAD.WIDE.U32 R48, R0.reuse, 0x8, R50 ;  /* 0x0000000800300825 */ /* 0x041fe200078e0032 */
[----:B------:R-:W-:-:S04]  /*0c90*/  @P0 IADD3 R0, PT, PT, R0, 0x20, RZ ;  /* 0x0000002000000810 */ /* 0x000fc80007ffe0ff */
[----:B------:R2:W5:Y:S02]  /*0ca0*/  @P0 LD.E.64 R22, desc[UR6][R48.64] ;  /* 0x0000000630160980 */ /* 0x000564000c101b00 */
[----:B------:R-:W0:Y:S08]  /*0cb0*/  @P1 LDC.64 R64, c[0x0][0x440] ;  /* 0x00011000ff401b82 */ /* 0x000e300000000a00 */
[----:B------:R-:W2:Y:S08]  /*0cc0*/  LDC.64 R66, c[0x0][0x3d0] ;  /* 0x0000f400ff427b82 */ /* 0x000eb00000000a00 */
[----:B------:R-:W2:Y:S08]  /*0cd0*/  LDC.64 R74, c[0x0][0x3d8] ;  /* 0x0000f600ff4a7b82 */ /* 0x000eb00000000a00 */
[----:B------:R-:W2:Y:S08]  /*0ce0*/  @P2 LDC.64 R72, c[0x0][0x438] ;  /* 0x00010e00ff482b82 */ /* 0x000eb00000000a00 */
[----:B------:R-:W2:Y:S08]  /*0cf0*/  @P2 LDC.64 R76, c[0x0][0x440] ;  /* 0x00011000ff4c2b82 */ /* 0x000eb00000000a00 */
[----:B------:R-:W2:Y:S08]  /*0d00*/  LDC.64 R54, c[0x0][0x3d8] ;  /* 0x0000f600ff367b82 */ /* 0x000eb00000000a00 */
[----:B------:R-:W2:Y:S08]  /*0d10*/  LDC.64 R78, c[0x0][0x3d0] ;  /* 0x0000f400ff4e7b82 */ /* 0x000eb00000000a00 */
[----:B------:R-:W2:Y:S08]  /*0d20*/  LDC.64 R82, c[0x0][0x3d8] ;  /* 0x0000f600ff527b82 */ /* 0x000eb00000000a00 */
[----:B------:R-:W2:Y:S08]  /*0d30*/  @P4 LDC.64 R50, c[0x0][0x438] ;  /* 0x00010e00ff324b82 */ /* 0x000eb00000000a00 */
[----:B------:R-:W2:Y:S08]  /*0d40*/  @P4 LDC.64 R56, c[0x0][0x440] ;  /* 0x00011000ff384b82 */ /* 0x000eb00000000a00 */
[----:B------:R-:W2:Y:S08]  /*0d50*/  @P3 LDC.64 R80, c[0x0][0x438] ;  /* 0x00010e00ff503b82 */ /* 0x000eb00000000a00 */
[----:B------:R-:W2:Y:S01]  /*0d60*/  @P3 LDC.64 R84, c[0x0][0x440] ;  /* 0x00011000ff543b82 */ /* 0x000ea20000000a00 */
[----:B----4-:R-:W-:-:S04]  /*0d70*/  @P1 IMAD.WIDE.U32 R58, R0, 0x8, R58 ;  /* 0x00000008003a1825 */ /* 0x010fc800078e003a */
[C---:B-1----:R-:W-:Y:S01]  /*0d80*/  @P1 IMAD.WIDE.U32 R60, R0.reuse, 0x8, R60 ;  /* 0x00000008003c1825 */ /* 0x042fe200078e003c */
[----:B------:R1:W5:Y:S03]  /*0d90*/  @P1 LDG.E.64 R10, desc[UR6][R58.64] ;  /* 0x000000063a0a1981 */ /* 0x000366000c1e1b00 */
[C---:B---3--:R-:W-:Y:S01]  /*0da0*/  @P1 IMAD.WIDE.U32 R62, R0.reuse, 0x8, R62 ;  /* 0x00000008003e1825 */ /* 0x048fe200078e003e */
[----:B------:R1:W5:Y:S03]  /*0db0*/  @P1 LD.E.64 R34, desc[UR6][R60.64] ;  /* 0x000000063c221980 */ /* 0x000366000c101b00 */
[C---:B0-----:R-:W-:Y:S01]  /*0dc0*/  @P1 IMAD.WIDE.U32 R64, R0.reuse, 0x8, R64 ;  /* 0x0000000800401825 */ /* 0x041fe200078e0040 */
[----:B------:R-:W-:Y:S01]  /*0dd0*/  @P1 IADD3 R0, PT, PT, R0, 0x20, RZ ;  /* 0x0000002000001810 */ /* 0x000fe20007ffe0ff */
[----:B------:R1:W5:Y:S04]  /*0de0*/  @P1 LDG.E.64 R12, desc[UR6][R62.64] ;  /* 0x000000063e0c1981 */ /* 0x000368000c1e1b00 */
[C---:B--2---:R-:W-:Y:S01]  /*0df0*/  @P2 IMAD.WIDE.U32 R66, R0.reuse, 0x8, R66 ;  /* 0x0000000800422825 */ /* 0x044fe200078e0042 */
[----:B------:R1:W5:Y:S03]  /*0e00*/  @P1 LD.E.64 R24, desc[UR6][R64.64] ;  /* 0x0000000640181980 */ /* 0x000366000c101b00 */
[C---:B------:R-:W-:Y:S01]  /*0e10*/  @P2 IMAD.WIDE.U32 R72, R0.reuse, 0x8, R72 ;  /* 0x0000000800482825 */ /* 0x040fe200078e0048 */
[----:B------:R1:W5:Y:S03]  /*0e20*/  @P2 LDG.E.64 R14, desc[UR6][R66.64] ;  /* 0x00000006420e2981 */ /* 0x000366000c1e1b00 */
[C---:B------:R-:W-:Y:S01]  /*0e30*/  @P2 IMAD.WIDE.U32 R74, R0.reuse, 0x8, R74 ;  /* 0x00000008004a2825 */ /* 0x040fe200078e004a */
[----:B------:R1:W5:Y:S03]  /*0e40*/  @P2 LD.E.64 R32, desc[UR6][R72.64] ;  /* 0x0000000648202980 */ /* 0x000366000c101b00 */
[C---:B------:R-:W-:Y:S01]  /*0e50*/  @P2 IMAD.WIDE.U32 R76, R0.reuse, 0x8, R76 ;  /* 0x00000008004c2825 */ /* 0x040fe200078e004c */
[----:B------:R-:W-:Y:S01]  /*0e60*/  @P2 IADD3 R0, PT, PT, R0, 0x20, RZ ;  /* 0x0000002000002810 */ /* 0x000fe20007ffe0ff */
[----:B------:R1:W5:Y:S02]  /*0e70*/  @P2 LDG.E.64 R40, desc[UR6][R74.64] ;  /* 0x000000064a282981 */ /* 0x000364000c1e1b00 */
[----:B------:R-:W-:-:S02]  /*0e80*/  @P4 IMAD.WIDE.U32 R54, R71, 0x8, R54 ;  /* 0x0000000847364825 */ /* 0x000fc400078e0036 */
[----:B------:R1:W5:Y:S02]  /*0e90*/  @P2 LD.E.64 R26, desc[UR6][R76.64] ;  /* 0x000000064c1a2980 */ /* 0x000364000c101b00 */
[C---:B------:R-:W-:Y:S02]  /*0ea0*/  @P3 IMAD.WIDE.U32 R78, R0.reuse, 0x8, R78 ;  /* 0x00000008004e3825 */ /* 0x040fe400078e004e */
[----:B------:R1:W5:Y:S02]  /*0eb0*/  @P4 LDG.E.64 R4, desc[UR6][R54.64] ;  /* 0x0000000636044981 */ /* 0x000364000c1e1b00 */
[----:B------:R-:W-:Y:S02]  /*0ec0*/  @P3 IMAD.WIDE.U32 R82, R0, 0x8, R82 ;  /* 0x0000000800523825 */ /* 0x000fe400078e0052 */
[----:B------:R1:W5:Y:S02]  /*0ed0*/  @P3 LDG.E.64 R42, desc[UR6][R78.64] ;  /* 0x000000064e2a3981 */ /* 0x000364000c1e1b00 */
[----:B------:R-:W-:-:S02]  /*0ee0*/  @P4 IMAD.WIDE.U32 R16, R71, 0x8, R50 ;  /* 0x0000000847104825 */ /* 0x000fc400078e0032 */
[----:B------:R1:W5:Y:S02]  /*0ef0*/  @P3 LDG.E.64 R44, desc[UR6][R82.64] ;  /* 0x00000006522c3981 */ /* 0x000364000c1e1b00 */
[----:B------:R-:W-:Y:S02]  /*0f00*/  @P4 IMAD.WIDE.U32 R56, R71, 0x8, R56 ;  /* 0x0000000847384825 */ /* 0x000fe400078e0038 */
[----:B------:R1:W5:Y:S02]  /*0f10*/  @P4 LD.E.64 R38, desc[UR6][R16.64] ;  /* 0x0000000610264980 */ /* 0x000364000c101b00 */
[C---:B------:R-:W-:Y:S02]  /*0f20*/  @P3 IMAD.WIDE.U32 R80, R0.reuse, 0x8, R80 ;  /* 0x0000000800503825 */ /* 0x040fe400078e0050 */
[----:B------:R1:W5:Y:S02]  /*0f30*/  @P4 LD.E.64 R20, desc[UR6][R56.64] ;  /* 0x0000000638144980 */ /* 0x000364000c101b00 */
[----:B------:R-:W-:-:S02]  /*0f40*/  @P3 IMAD.WIDE.U32 R84, R0, 0x8, R84 ;  /* 0x0000000800543825 */ /* 0x000fc400078e0054 */
[----:B------:R1:W5:Y:S04]  /*0f50*/  @P3 LD.E.64 R30, desc[UR6][R80.64] ;  /* 0x00000006501e3980 */ /* 0x000368000c101b00 */
[----:B------:R1:W5:Y:S01]  /*0f60*/  @P3 LD.E.64 R28, desc[UR6][R84.64] ;  /* 0x00000006541c3980 */ /* 0x000362000c101b00 */
[----:B------:R-:W-:Y:S02]  /*0f70*/  ISETP.GE.U32.AND P0, PT, R70, 0xc0, PT ;  /* 0x000000c04600780c */ /* 0x000fe40003f06070 */
[----:B------:R-:W-:-:S11]  /*0f80*/  @P3 IADD3 R0, PT, PT, R0, 0x20, RZ ;  /* 0x0000002000003810 */ /* 0x000fd60007ffe0ff */
[----:B-1----:R-:W-:Y:S05]  /*0f90*/  @!P0 BRA `(.L_x_13732) ;  /* 0x0000000400548947 */ /* 0x002fea0003800000 */
[----:B------:R-:W0:Y:S08]  /*0fa0*/  LDC.64 R46, c[0x0][0x3d0] ;  /* 0x0000f400ff2e7b82 */ /* 0x000e300000000a00 */
[----:B------:R-:W1:Y:S08]  /*0fb0*/  LDC.64 R48, c[0x0][0x3d8] ;  /* 0x0000f600ff307b82 */ /* 0x000e700000000a00 */
[----:B------:R-:W2:Y:S08]  /*0fc0*/  LDC.64 R18, c[0x0][0x438] ;  /* 0x00010e00ff127b82 */ /* 0x000eb00000000a00 */
[----:B------:R-:W3:Y:S01]  /*0fd0*/  LDC.64 R16, c[0x0][0x440] ;  /* 0x00011000ff107b82 */ /* 0x000ee20000000a00 */
[----:B0-----:R-:W-:-:S06]  /*0fe0*/  IMAD.WIDE.U32 R46, R0, 0x8, R46 ;  /* 0x00000008002e7825 */ /* 0x001fcc00078e002e */
[----:B------:R-:W5:Y:S01]  /*0ff0*/  LDG.E.64 R46, desc[UR6][R46.64] ;  /* 0x000000062e2e7981 */ /* 0x000f62000c1e1b00 */
[----:B-1----:R-:W-:-:S06]  /*1000*/  IMAD.WIDE.U32 R48, R0, 0x8, R48 ;  /* 0x0000000800307825 */ /* 0x002fcc00078e0030 */
[----:B------:R-:W5:Y:S01]  /*1010*/  LDG.E.64 R48, desc[UR6][R48.64] ;  /* 0x0000000630307981 */ /* 0x000f62000c1e1b00 */
[----:B--2---:R-:W-:-:S06]  /*1020*/  IMAD.WIDE.U32 R18, R0, 0x8, R18 ;  /* 0x0000000800127825 */ /* 0x004fcc00078e0012 */
[----:B------:R-:W5:Y:S01]  /*1030*/  LD.E.64 R18, desc[UR6][R18.64] ;  /* 0x0000000612127980 */ /* 0x000f62000c101b00 */
[----:B---3--:R-:W-:-:S06]  /*1040*/  IMAD.WIDE.U32 R16, R0, 0x8, R16 ;  /* 0x0000000800107825 */ /* 0x008fcc00078e0010 */
[----:B------:R-:W5:Y:S01]  /*1050*/  LD.E.64 R16, desc[UR6][R16.64] ;  /* 0x0000000610107980 */ /* 0x000f62000c101b00 */
[----:B------:R-:W-:Y:S05]  /*1060*/  BRA `(.L_x_13732) ;  /* 0x0000000400207947 */ /* 0x000fea0003800000 */
.L_x_13733:
[C---:B------:R-:W-:Y:S01]  /*1070*/  ISETP.GE.U32.AND P0, PT, R70.reuse, 0x40, PT ;  /* 0x000000404600780c */ /* 0x040fe20003f06070 */
[----:B------:R-:W0:Y:S01]  /*1080*/  LDC.64 R50, c[0x0][0x3d0] ;  /* 0x0000f400ff327b82 */ /* 0x000e220000000a00 */
[C---:B------:R-:W-:Y:S02]  /*1090*/  ISETP.GE.U32.AND P1, PT, R70.reuse, 0x60, PT ;  /* 0x000000604600780c */ /* 0x040fe40003f26070 */
[C---:B------:R-:W-:Y:S02]  /*10a0*/  ISETP.GE.U32.AND P2, PT, R70.reuse, 0x80, PT ;  /* 0x000000804600780c */ /* 0x040fe40003f46070 */
[C---:B------:R-:W-:Y:S02]  /*10b0*/  ISETP.GE.U32.AND P4, PT, R70.reuse, 0x20, PT ;  /* 0x000000204600780c */ /* 0x040fe40003f86070 */
[----:B------:R-:W-:Y:S01]  /*10c0*/  ISETP.GE.U32.AND P3, PT, R70, 0xa0, PT ;  /* 0x000000a04600780c */ /* 0x000fe20003f66070 */
[----:B------:R-:W1:Y:S01]  /*10d0*/  LDC.64 R54, c[0x0][0x3d8] ;  /* 0x0000f600ff367b82 */ /* 0x000e620000000a00 */
[----:B------:R-:W-:-:S02]  /*10e0*/  MOV R91, R71 ;  /* 0x00000047005b7202 */ /* 0x000fc40000000f00 */
[----:B------:R-:W-:-:S05]  /*10f0*/  ISETP.GE.U32.AND P5, PT, R70, 0xc0, PT ;  /* 0x000000c04600780c */ /* 0x000fca0003fa6070 */
[----:B------:R-:W2:Y:S02]  /*1100*/  @P0 LDC.64 R52, c[0x0][0x438] ;  /* 0x00010e00ff340b82 */ /* 0x000ea40000000a00 */
[----:B------:R-:W-:-:S06]  /*1110*/  @P4 LOP3.LUT R91, R71, 0x20, RZ, 0xfc, !PT ;  /* 0x00000020475b4812 */ /* 0x000fcc00078efcff */
[----:B------:R-:W3:Y:S01]  /*1120*/  @P1 LDC.64 R60, c[0x0][0x438] ;  /* 0x00010e00ff3c1b82 */ /* 0x000ee20000000a00 */
[----:B0-----:R-:W-:-:S05]  /*1130*/  @P0 IMAD.WIDE.U32 R50, R91, 0x8, R50 ;  /* 0x000000085b320825 */ /* 0x001fca00078e0032 */
[----:B------:R0:W5:Y:S02]  /*1140*/  @P0 LDG.E.64 R6, desc[UR6][R50.64] ;  /* 0x0000000632060981 */ /* 0x000164000c1e1b00 */
[----:B------:R-:W4:Y:S01]  /*1150*/  LDC.64 R62, c[0x0][0x3d8] ;  /* 0x0000f600ff3e7b82 */ /* 0x000f220000000a00 */
[----:B-1----:R-:W-:-:S05]  /*1160*/  @P0 IMAD.WIDE.U32 R54, R91, 0x8, R54 ;  /* 0x000000085b360825 */ /* 0x002fca00078e0036 */
[----:B------:R-:W5:Y:S02]  /*1170*/  @P0 LDG.E.64 R8, desc[UR6][R54.64] ;  /* 0x0000000636080981 */ /* 0x000f64000c1e1b00 */
[----:B------:R-:W1:Y:S01]  /*1180*/  LDC.64 R56, c[0x0][0x3d0] ;  /* 0x0000f400ff387b82 */ /* 0x000e620000000a00 */
[C---:B--2---:R-:W-:Y:S01]  /*1190*/  @P0 IMAD.WIDE.U32 R52, R91.reuse, 0x8, R52 ;  /* 0x000000085b340825 */ /* 0x044fe200078e0034 */
[----:B------:R-:W-:-:S04]  /*11a0*/  @P0 IADD3 R91, PT, PT, R91, 0x20, RZ ;  /* 0x000000205b5b0810 */ /* 0x000fc80007ffe0ff */
[----:B------:R-:W5:Y:S02]  /*11b0*/  @P0 LD.E.64 R36, desc[UR6][R52.64] ;  /* 0x0000000634240980 */ /* 0x000f64000c101b00 */
[----:B------:R-:W2:Y:S01]  /*11c0*/  LDC.64 R72, c[0x0][0x3d0] ;  /* 0x0000f400ff487b82 */ /* 0x000ea20000000a00 */
[----:B---3--:R-:W-:-:S05]  /*11d0*/  @P1 IMAD.WIDE.U32 R64, R91, 0x8, R60 ;  /* 0x000000085b401825 */ /* 0x008fca00078e003c */
[----:B------:R-:W5:Y:S02]  /*11e0*/  @P1 LD.E.64 R34, desc[UR6][R64.64] ;  /* 0x0000000640221980 */ /* 0x000f64000c101b00 */
[----:B------:R-:W3:Y:S01]  /*11f0*/  @P2 LDC.64 R74, c[0x0][0x438] ;  /* 0x00010e00ff4a2b82 */ /* 0x000ee20000000a00 */
[----:B----4-:R-:W-:-:S05]  /*1200*/  @P1 IMAD.WIDE.U32 R66, R91, 0x8, R62 ;  /* 0x000000085b421825 */ /* 0x010fca00078e003e */
[----:B------:R-:W5:Y:S02]  /*1210*/  @P1 LDG.E.64 R12, desc[UR6][R66.64] ;  /* 0x00000006420c1981 */ /* 0x000f64000c1e1b00 */
[----:B------:R-:W4:Y:S01]  /*1220*/  LDC.64 R76, c[0x0][0x3d8] ;  /* 0x0000f600ff4c7b82 */ /* 0x000f220000000a00 */
[C---:B-1----:R-:W-:Y:S01]  /*1230*/  @P1 IMAD.WIDE.U32 R56, R91.reuse, 0x8, R56 ;  /* 0x000000085b381825 */ /* 0x042fe200078e0038 */
[----:B------:R-:W-:-:S04]  /*1240*/  @P1 IADD3 R91, PT, PT, R91, 0x20, RZ ;  /* 0x000000205b5b1810 */ /* 0x000fc80007ffe0ff */
[----:B------:R1:W5:Y:S02]  /*1250*/  @P1 LDG.E.64 R10, desc[UR6][R56.64] ;  /* 0x00000006380a1981 */ /* 0x000364000c1e1b00 */
[----:B------:R-:W0:Y:S01]  /*1260*/  LDC.64 R78, c[0x0][0x3d0] ;  /* 0x0000f400ff4e7b82 */ /* 0x000e220000000a00 */
[----:B--2---:R-:W-:-:S05]  /*1270*/  @P2 IMAD.WIDE.U32 R72, R91, 0x8, R72 ;  /* 0x000000085b482825 */ /* 0x004fca00078e0048 */
[----:B------:R2:W5:Y:S02]  /*1280*/  @P2 LDG.E.64 R14, desc[UR6][R72.64] ;  /* 0x00000006480e2981 */ /* 0x000564000c1e1b00 */
[----:B------:R-:W1:Y:S01]  /*1290*/  LDC.64 R82, c[0x0][0x3d8] ;  /* 0x0000f600ff527b82 */ /* 0x000e620000000a00 */
[----:B---3--:R-:W-:-:S05]  /*12a0*/  @P2 IMAD.WIDE.U32 R74, R91, 0x8, R74 ;  /* 0x000000085b4a2825 */ /* 0x008fca00078e004a */
[----:B------:R2:W5:Y:S02]  /*12b0*/  @P2 LD.E.64 R32, desc[UR6][R74.64] ;  /* 0x000000064a202980 */ /* 0x000564000c101b00 */
[----:B------:R-:W3:Y:S01]  /*12c0*/  @P3 LDC.64 R80, c[0x0][0x438] ;  /* 0x00010e00ff503b82 */ /* 0x000ee20000000a00 */
[C---:B----4-:R-:W-:Y:S01]  /*12d0*/  @P2 IMAD.WIDE.U32 R76, R91.reuse, 0x8, R76 ;  /* 0x000000085b4c2825 */ /* 0x050fe200078e004c */
[----:B------:R-:W-:-:S04]  /*12e0*/  @P2 IADD3 R91, PT, PT, R91, 0x20, RZ ;  /* 0x000000205b5b2810 */ /* 0x000fc80007ffe0ff */
[----:B------:R2:W5:Y:S02]  /*12f0*/  @P2 LDG.E.64 R40, desc[UR6][R76.64] ;  /* 0x000000064c282981 */ /* 0x000564000c1e1b00 */
[----:B------:R-:W4:Y:S08]  /*1300*/  LDC.64 R84, c[0x0][0x3d0] ;  /* 0x0000f400ff547b82 */ /* 0x000f300000000a00 */
[----:B------:R-:W2:Y:S08]  /*1310*/  LDC.64 R88, c[0x0][0x3d8] ;  /* 0x0000f600ff587b82 */ /* 0x000eb00000000a00 */
[----:B------:R-:W4:Y:S08]  /*1320*/  LDC.64 R58, c[0x0][0x3d0] ;  /* 0x0000f400ff3a7b82 */ /* 0x000f300000000a00 */
[----:B------:R-:W2:Y:S08]  /*1330*/  LDC.64 R62, c[0x0][0x3d8] ;  /* 0x0000f600ff3e7b82 */ /* 0x000eb00000000a00 */
[----:B------:R-:W2:Y:S08]  /*1340*/  @P5 LDC.64 R86, c[0x0][0x438] ;  /* 0x00010e00ff565b82 */ /* 0x000eb00000000a00 */
[----:B------:R-:W2:Y:S01]  /*1350*/  @P4 LDC.64 R60, c[0x0][0x438] ;  /* 0x00010e00ff3c4b82 */ /* 0x000ea20000000a00 */
[----:B0-----:R-:W-:-:S04]  /*1360*/  @P3 IMAD.WIDE.U32 R78, R91, 0x8, R78 ;  /* 0x000000085b4e3825 */ /* 0x001fc800078e004e */
[C---:B---3--:R-:W-:Y:S01]  /*1370*/  @P3 IMAD.WIDE.U32 R80, R91.reuse, 0x8, R80 ;  /* 0x000000085b503825 */ /* 0x048fe200078e0050 */
[----:B------:R0:W5:Y:S03]  /*1380*/  @P3 LDG.E.64 R42, desc[UR6][R78.64] ;  /* 0x000000064e2a3981 */ /* 0x000166000c1e1b00 */
[C---:B-1----:R-:W-:Y:S01]  /*1390*/  @P3 IMAD.WIDE.U32 R82, R91.reuse, 0x8, R82 ;  /* 0x000000085b523825 */ /* 0x042fe200078e0052 */
[----:B------:R-:W-:Y:S01]  /*13a0*/  @P3 IADD3 R91, PT, PT, R91, 0x20, RZ ;  /* 0x000000205b5b3810 */ /* 0x000fe20007ffe0ff */
[----:B------:R0:W5:Y:S02]  /*13b0*/  @P3 LD.E.64 R30, desc[UR6][R80.64] ;  /* 0x00000006501e3980 */ /* 0x000164000c101b00 */
[----:B----4-:R-:W-:Y:S02]  /*13c0*/  @P4 IMAD.WIDE.U32 R58, R71, 0x8, R58 ;  /* 0x00000008473a4825 */ /* 0x010fe400078e003a */
[----:B------:R0:W5:Y:S02]  /*13d0*/  @P3 LDG.E.64 R44, desc[UR6][R82.64] ;  /* 0x00000006522c3981 */ /* 0x000164000c1e1b00 */
[----:B------:R-:W-:-:S02]  /*13e0*/  @P5 IMAD.WIDE.U32 R50, R91, 0x8, R84 ;  /* 0x000000085b325825 */ /* 0x000fc400078e0054 */
[----:B------:R0:W5:Y:S02]  /*13f0*/  @P4 LDG.E.64 R2, desc[UR6][R58.64] ;  /* 0x000000063a024981 */ /* 0x000164000c1e1b00 */
[----:B--2---:R-:W-:Y:S02]  /*1400*/  @P5 IMAD.WIDE.U32 R56, R91, 0x8, R88 ;  /* 0x000000085b385825 */ /* 0x004fe400078e0058 */
        /* <DEDUP_REMOVED lines=8> */
[----:B------:R-:W-:Y:S02]  /*1490*/  @P4 CS2R R20, SRZ ;  /* 0x0000000000144805 */ /* 0x000fe4000001ff00 */
[----:B------:R-:W-:-:S02]  /*14a0*/  @P0 CS2R R22, SRZ ;  /* 0x0000000000160805 */ /* 0x000fc4000001ff00 */
[----:B------:R-:W-:Y:S02]  /*14b0*/  @P1 CS2R R24, SRZ ;  /* 0x0000000000181805 */ /* 0x000fe4000001ff00 */
[----:B------:R-:W-:Y:S02]  /*14c0*/  @P2 CS2R R26, SRZ ;  /* 0x00000000001a2805 */ /* 0x000fe4000001ff00 */
[----:B------:R-:W-:Y:S02]  /*14d0*/  @P3 CS2R R28, SRZ ;  /* 0x00000000001c3805 */ /* 0x000fe4000001ff00 */
[----:B0-----:R-:W-:-:S07]  /*14e0*/  @P5 CS2R R16, SRZ ;  /* 0x0000000000105805 */ /* 0x001fce000001ff00 */
.L_x_13732:
[----:B------:R-:W-:Y:S05]  /*14f0*/  BSYNC.RECONVERGENT B0 ;  /* 0x0000000000007941 */ /* 0x000fea0003800200 */
.L_x_13729:
[----:B------:R-:W0:Y:S02]  /*1500*/  LDCU UR4, c[0x0][0x384] ;  /* 0x00007080ff0477ac */ /* 0x000e240008000800 */
[----:B0-----:R-:W-:-:S13]  /*1510*/  ISETP.GE.AND P0, PT, R69, UR4, PT ;  /* 0x0000000445007c0c */ /* 0x001fda000bf06270 */
[----:B------:R-:W-:Y:S05]  /*1520*/  @P0 EXIT ;  /* 0x000000000000094d */ /* 0x000fea0003800000 */
[----:B-----5:R-:W-:Y:S01]  /*1530*/  MOV R112, R2 ;  /* 0x0000000200707202 */ /* 0x020fe20000000f00 */
[----:B------:R-:W0:Y:S01]  /*1540*/  LDCU.64 UR8, c[0x0][0x3a0] ;  /* 0x00007400ff0877ac */ /* 0x000e220008000a00 */
[----:B------:R-:W-:Y:S02]  /*1550*/  SHF.R.U64 R111, R2, 0x10, R3 ;  /* 0x00000010026f7819 */ /* 0x000fe40000001203 */
[----:B------:R-:W-:Y:S01]  /*1560*/  MOV R110, R4 ;  /* 0x00000004006e7202 */ /* 0x000fe20000000f00 */
[----:B------:R-:W1:Y:S01]  /*1570*/  LDCU.U8 UR4, c[0x0][0x410] ;  /* 0x00008200ff0477ac */ /* 0x000e620008000000 */
[----:B------:R-:W-:Y:S02]  /*1580*/  MOV R2, R5 ;  /* 0x0000000500027202 */ /* 0x000fe40000000f00 */
[----:B------:R-:W-:Y:S01]  /*1590*/  SHF.R.U32.HI R81, RZ, 0x10, R39 ;  /* 0x00000010ff517819 */ /* 0x000fe20000011627 */
[----:B------:R-:W2:Y:S01]  /*15a0*/  LDCU UR10, c[0x0][0x388] ;  /* 0x00007100ff0a77ac */ /* 0x000ea20008000800 */
[----:B------:R-:W-:-:S02]  /*15b0*/  PRMT R110, R2, 0x5410, R110 ;  /* 0x00005410026e7816 */ /* 0x000fc4000000006e */
[----:B------:R-:W-:Y:S01]  /*15c0*/  SHF.R.U32.HI R2, RZ, 0x10, R21 ;  /* 0x00000010ff027819 */ /* 0x000fe20000011615 */
[----:B------:R-:W3:Y:S01]  /*15d0*/  LDCU UR5, c[0x0][0x448] ;  /* 0x00008900ff0577ac */ /* 0x000ee20008000800 */
[----:B------:R-:W-:Y:S02]  /*15e0*/  MOV R0, R3 ;  /* 0x0000000300007202 */ /* 0x000fe40000000f00 */
[----:B------:R-:W-:Y:S01]  /*15f0*/  SHF.R.U32.HI R50, RZ, 0x10, R3 ;  /* 0x00000010ff327819 */ /* 0x000fe20000011603 */
[----:B------:R-:W4:Y:S01]  /*1600*/  LDCU.64 UR12, c[0x0][0x398] ;  /* 0x00007300ff0c77ac */ /* 0x000f220008000a00 */
[----:B------:R-:W-:Y:S02]  /*1610*/  PRMT R81, R2, 0x5410, R81 ;  /* 0x0000541002517816 */ /* 0x000fe40000000051 */
[----:B------:R-:W-:Y:S01]  /*1620*/  MOV R3, R7 ;  /* 0x0000000700037202 */ /* 0x000fe20000000f00 */
[----:B------:R-:W0:Y:S01]  /*1630*/  LDCU.64 UR14, c[0x0][0x3a0] ;  /* 0x00007400ff0e77ac */ /* 0x000e220008000a00 */
[----:B------:R-:W-:-:S02]  /*1640*/  PRMT R112, R0, 0x5410, R112 ;  /* 0x0000541000707816 */ /* 0x000fc40000000070 */
[----:B------:R-:W-:Y:S02]  /*1650*/  SHF.R.U32.HI R2, RZ, 0x10, R23 ;  /* 0x00000010ff027819 */ /* 0x000fe40000011617 */
[----:B------:R-:W-:Y:S02]  /*1660*/  MOV R108, R6 ;  /* 0x00000006006c7202 */ /* 0x000fe40000000f00 */
[----:B------:R-:W-:Y:S02]  /*1670*/  SHF.R.U64 R84, R38, 0x10, R39 ;  /* 0x0000001026547819 */ /* 0x000fe40000001227 */
[----:B------:R-:W-:Y:S02]  /*1680*/  SHF.R.U64 R0, R20, 0x10, R21 ;  /* 0x0000001014007819 */ /* 0x000fe40000001215 */
[----:B------:R-:W-:Y:S02]  /*1690*/  SHF.R.U32.HI R79, RZ, 0x10, R37 ;  /* 0x00000010ff4f7819 */ /* 0x000fe40000011625 */
[----:B------:R-:W-:-:S02]  /*16a0*/  PRMT R108, R3, 0x5410, R108 ;  /* 0x00005410036c7816 */ /* 0x000fc4000000006c */
[----:B------:R-:W-:Y:S02]  /*16b0*/  PRMT R84, R0, 0x5410, R84 ;  /* 0x0000541000547816 */ /* 0x000fe40000000054 */
[----:B------:R-:W-:Y:S02]  /*16c0*/  PRMT R79, R2, 0x5410, R79 ;  /* 0x00005410024f7816 */ /* 0x000fe4000000004f */
[----:B------:R-:W-:Y:S01]  /*16d0*/  SHF.R.U64 R80, R36, 0x10, R37 ;  /* 0x0000001024507819 */ /* 0x000fe20000001225 */
[----:B------:R-:W0:Y:S01]  /*16e0*/  LDC.64 R2, c[0x0][0x398] ;  /* 0x0000e600ff027b82 */ /* 0x000e220000000a00 */
[----:B------:R-:W-:Y:S02]  /*16f0*/  SHF.R.U64 R0, R22, 0x10, R23 ;  /* 0x0000001016007819 */ /* 0x000fe40000001217 */
[----:B------:R-:W-:Y:S02]  /*1700*/  SHF.R.U64 R78, R34, 0x10, R35 ;  /* 0x00000010224e7819 */ /* 0x000fe40000001223 */
[----:B------:R-:W-:-:S02]  /*1710*/  PRMT R80, R0, 0x5410, R80 ;  /* 0x0000541000507816 */ /* 0x000fc40000000050 */
[----:B------:R-:W-:Y:S02]  /*1720*/  SHF.R.U64 R0, R24, 0x10, R25 ;  /* 0x0000001018007819 */ /* 0x000fe40000001219 */
[----:B------:R-:W-:Y:S02]  /*1730*/  SHF.R.U64 R76, R32, 0x10, R33 ;  /* 0x00000010204c7819 */ /* 0x000fe40000001221 */
[----:B------:R-:W-:Y:S02]  /*1740*/  PRMT R78, R0, 0x5410, R78 ;  /* 0x00005410004e7816 */ /* 0x000fe4000000004e */
[----:B------:R-:W-:Y:S02]  /*1750*/  SHF.R.U64 R0, R26, 0x10, R27 ;  /* 0x000000101a007819 */ /* 0x000fe4000000121b */
[----:B------:R-:W-:Y:S02]  /*1760*/  SHF.R.U32.HI R75, RZ, 0x10, R33 ;  /* 0x00000010ff4b7819 */ /* 0x000fe40000011621 */
[----:B------:R-:W-:-:S02]  /*1770*/  SHF.R.U64 R109, R4, 0x10, R5 ;  /* 0x00000010046d7819 */ /* 0x000fc40000001205 */
[----:B------:R-:W-:Y:S02]  /*1780*/  PRMT R76, R0, 0x5410, R76 ;  /* 0x00005410004c7816 */ /* 0x000fe4000000004c */
[----:B------:R-:W-:Y:S02]  /*1790*/  MOV R106, R8 ;  /* 0x00000008006a7202 */ /* 0x000fe40000000f00 */
[----:B------:R-:W-:Y:S02]  /*17a0*/  MOV R4, R9 ;  /* 0x0000000900047202 */ /* 0x000fe40000000f00 */
[----:B------:R-:W-:Y:S02]  /*17b0*/  PRMT R75, R75, 0x5410, R75 ;  /* 0x000054104b4b7816 */ /* 0x000fe4000000004b */
[----:B------:R-:W-:Y:S02]  /*17c0*/  SHF.R.U32.HI R0, RZ, 0x10, R27 ;  /* 0x00000010ff007819 */ /* 0x000fe4000001161b */
[----:B------:R-:W-:-:S02]  /*17d0*/  PRMT R106, R4, 0x5410, R106 ;  /* 0x00005410046a7816 */ /* 0x000fc4000000006a */
[----:B------:R-:W-:Y:S02]  /*17e0*/  PRMT R75, R0, 0x7610, R75 ;  /* 0x00007610004b7816 */ /* 0x000fe4000000004b */
[----:B------:R-:W-:Y:S02]  /*17f0*/  SHF.R.U32.HI R77, RZ, 0x10, R35 ;  /* 0x00000010ff4d7819 */ /* 0x000fe40000011623 */
[----:B------:R-:W-:Y:S02]  /*1800*/  SHF.R.U32.HI R4, RZ, 0x10, R25 ;  /* 0x00000010ff047819 */ /* 0x000fe40000011619 */
[----:B------:R-:W-:Y:S02]  /*1810*/  SHF.R.U32.HI R113, RZ, 0x10, R31 ;  /* 0x00000010ff717819 */ /* 0x000fe4000001161f */
[----:B------:R-:W-:Y:S02]  /*1820*/  SHF.R.U32.HI R0, RZ, 0x10, R29 ;  /* 0x00000010ff007819 */ /* 0x000fe4000001161d */
[----:B------:R-:W-:-:S02]  /*1830*/  SHF.R.U64 R107, R6, 0x10, R7 ;  /* 0x00000010066b7819 */ /* 0x000fc40000001207 */
[----:B------:R-:W-:Y:S02]  /*1840*/  SHF.R.U32.HI R52, RZ, 0x10, R7 ;  /* 0x00000010ff347819 */ /* 0x000fe40000011607 */
[----:B------:R-:W-:Y:S02]  /*1850*/  MOV R96, R14 ;  /* 0x0000000e00607202 */ /* 0x000fe40000000f00 */
[----:B------:R-:W-:Y:S02]  /*1860*/  SHF.R.U64 R95, R14, 0x10, R15 ;  /* 0x000000100e5f7819 */ /* 0x000fe4000000120f */
[----:B------:R-:W-:Y:S02]  /*1870*/  SHF.R.U32.HI R51, RZ, 0x10, R5 ;  /* 0x00000010ff337819 */ /* 0x000fe40000011605 */
[--C-:B------:R-:W-:Y:S02]  /*1880*/  SHF.R.U64 R105, R8, 0x10, R9.reuse ;  /* 0x0000001008697819 */ /* 0x100fe40000001209 */
[----:B------:R-:W-:-:S02]  /*1890*/  SHF.R.U32.HI R53, RZ, 0x10, R9 ;  /* 0x00000010ff357819 */ /* 0x000fc40000011609 */
[----:B------:R-:W-:Y:S02]  /*18a0*/  MOV R7, R15 ;  /* 0x0000000f00077202 */ /* 0x000fe40000000f00 */
[----:B------:R-:W-:Y:S02]  /*18b0*/  SHF.R.U32.HI R14, RZ, 0x10, R15 ;  /* 0x00000010ff0e7819 */ /* 0x000fe4000001160f */
[----:B------:R-:W-:Y:S02]  /*18c0*/  MOV R94, R40 ;  /* 0x00000028005e7202 */ /* 0x000fe40000000f00 */
[----:B------:R-:W-:Y:S02]  /*18d0*/  SHF.R.U64 R93, R40, 0x10, R41 ;  /* 0x00000010285d7819 */ /* 0x000fe40000001229 */
[----:B------:R-:W-:Y:S02]  /*18e0*/  MOV R103, R10 ;  /* 0x0000000a00677202 */ /* 0x000fe40000000f00 */
[----:B------:R-:W-:-:S02]  /*18f0*/  MOV R5, R11 ;  /* 0x0000000b00057202 */ /* 0x000fc40000000f00 */
[--C-:B------:R-:W-:Y:S02]  /*1900*/  SHF.R.U64 R99, R10, 0x10, R11.reuse ;  /* 0x000000100a637819 */ /* 0x100fe4000000120b */
[----:B------:R-:W-:Y:S02]  /*1910*/  SHF.R.U32.HI R54, RZ, 0x10, R11 ;  /* 0x00000010ff367819 */ /* 0x000fe4000001160b */
[----:B------:R-:W-:Y:S02]  /*1920*/  MOV R98, R12 ;  /* 0x0000000c00627202 */ /* 0x000fe40000000f00 */
[----:B------:R-:W-:Y:S02]  /*1930*/  MOV R6, R13 ;  /* 0x0000000d00067202 */ /* 0x000fe40000000f00 */
[----:B------:R-:W-:Y:S02]  /*1940*/  SHF.R.U64 R97, R12, 0x10, R13 ;  /* 0x000000100c617819 */ /* 0x000fe4000000120d */
[----:B------:R-:W-:-:S02]  /*1950*/  MOV R8, R41 ;  /* 0x0000002900087202 */ /* 0x000fc40000000f00 */
[----:B------:R-:W-:Y:S02]  /*1960*/  SHF.R.U32.HI R15, RZ, 0x10, R41 ;  /* 0x00000010ff0f7819 */ /* 0x000fe40000011629 */
[----:B------:R-:W-:Y:S02]  /*1970*/  MOV R92, R42 ;  /* 0x0000002a005c7202 */ /* 0x000fe40000000f00 */
[----:B------:R-:W-:Y:S02]  /*1980*/  MOV R9, R43 ;  /* 0x0000002b00097202 */ /* 0x000fe40000000f00 */
[--C-:B------:R-:W-:Y:S02]  /*1990*/  SHF.R.U64 R91, R42, 0x10, R43.reuse ;  /* 0x000000102a5b7819 */ /* 0x100fe4000000122b */
[----:B------:R-:W-:Y:S02]  /*19a0*/  SHF.R.U32.HI R40, RZ, 0x10, R43 ;  /* 0x00000010ff287819 */ /* 0x000fe4000001162b */
[----:B------:R-:W-:-:S02]  /*19b0*/  PRMT R77, R4, 0x5410, R77 ;  /* 0x00005410044d7816 */ /* 0x000fc4000000004d */
[----:B0-----:R-:W-:Y:S02]  /*19c0*/  LOP3.LUT P3, RZ, R2, UR8, RZ, 0xfc, !PT ;  /* 0x0000000802ff7c12 */ /* 0x001fe4000f86fcff */
[----:B------:R-:W-:Y:S02]  /*19d0*/  PRMT R113, R0, 0x5410, R113 ;  /* 0x0000541000717816 */ /* 0x000fe40000000071 */
[----:B------:R-:W-:Y:S02]  /*19e0*/  SHF.R.U32.HI R13, RZ, 0x10, R13 ;  /* 0x00000010ff0d7819 */ /* 0x000fe4000001160d */
[----:B------:R-:W-:Y:S02]  /*19f0*/  MOV R90, R44 ;  /* 0x0000002c005a7202 */ /* 0x000fe40000000f00 */
[----:B------:R-:W-:Y:S02]  /*1a00*/  MOV R10, R45 ;  /* 0x0000002d000a7202 */ /* 0x000fe40000000f00 */
[----:B------:R-:W-:-:S02]  /*1a10*/  SHF.R.U64 R89, R44, 0x10, R45 ;  /* 0x000000102c597819 */ /* 0x000fc4000000122d */
[----:B------:R-:W-:Y:S02]  /*1a20*/  SHF.R.U32.HI R41, RZ, 0x10, R45 ;  /* 0x00000010ff297819 */ /* 0x000fe4000001162d */
[----:B------:R-:W-:Y:S02]  /*1a30*/  MOV R88, R46 ;  /* 0x0000002e00587202 */ /* 0x000fe40000000f00 */
[----:B------:R-:W-:Y:S02]  /*1a40*/  MOV R11, R47 ;  /* 0x0000002f000b7202 */ /* 0x000fe40000000f00 */
[--C-:B------:R-:W-:Y:S02]  /*1a50*/  SHF.R.U64 R87, R46, 0x10, R47.reuse ;  /* 0x000000102e577819 */ /* 0x100fe4000000122f */
[----:B------:R-:W-:Y:S02]  /*1a60*/  SHF.R.U32.HI R42, RZ, 0x10, R47 ;  /* 0x00000010ff2a7819 */ /* 0x000fe4000001162f */
[----:B------:R-:W-:-:S02]  /*1a70*/  MOV R86, R48 ;  /* 0x0000003000567202 */ /* 0x000fc40000000f00 */
[----:B------:R-:W-:Y:S02]  /*1a80*/  MOV R12, R49 ;  /* 0x00000031000c7202 */ /* 0x000fe40000000f00 */
[--C-:B------:R-:W-:Y:S02]  /*1a90*/  SHF.R.U64 R85, R48, 0x10, R49.reuse ;  /* 0x0000001030557819 */ /* 0x100fe40000001231 */
[----:B------:R-:W-:Y:S02]  /*1aa0*/  SHF.R.U32.HI R43, RZ, 0x10, R49 ;  /* 0x00000010ff2b7819 */ /* 0x000fe40000011631 */
[----:B------:R-:W-:Y:S02]  /*1ab0*/  SHF.R.U64 R74, R30, 0x10, R31 ;  /* 0x000000101e4a7819 */ /* 0x000fe4000000121f */
[----:B------:R-:W-:Y:S02]  /*1ac0*/  SHF.R.U64 R4, R28, 0x10, R29 ;  /* 0x000000101c047819 */ /* 0x000fe4000000121d */
[----:B------:R-:W-:-:S02]  /*1ad0*/  SHF.R.U64 R114, R18, 0x10, R19 ;  /* 0x0000001012727819 */ /* 0x000fc40000001213 */
[----:B------:R-:W-:Y:S02]  /*1ae0*/  SHF.R.U64 R0, R16, 0x10, R17 ;  /* 0x0000001010007819 */ /* 0x000fe40000001211 */
[----:B-1----:R-:W-:Y:S02]  /*1af0*/  ISETP.NE.AND P0, PT, RZ, UR4, PT ;  /* 0x00000004ff007c0c */ /* 0x002fe4000bf05270 */
[----:B------:R-:W-:Y:S02]  /*1b00*/  SHF.R.U32.HI R115, RZ, 0x10, R19 ;  /* 0x00000010ff737819 */ /* 0x000fe40000011613 */
[----:B------:R-:W-:Y:S02]  /*1b10*/  SHF.R.U32.HI R2, RZ, 0x10, R17 ;  /* 0x00000010ff027819 */ /* 0x000fe40000011611 */
        /* <DEDUP_REMOVED lines=21> */
[----:B------:R-:W-:Y:S02]  /*1c70*/  LOP3.LUT P3, RZ, R3, UR9, RZ, 0xfc, P3 ;  /* 0x0000000903ff7c12 */ /* 0x000fe4000986fcff */
[----:B------:R-:W-:Y:S02]  /*1c80*/  P2R R72, PR, RZ, 0x1 ;  /* 0x00000001ff487803 */ /* 0x000fe40000000000 */
[----:B------:R-:W-:Y:S02]  /*1c90*/  PRMT R114, R114, 0x5410, R0 ;  /* 0x0000541072727816 */ /* 0x000fe40000000000 */
[----:B--234-:R-:W-:-:S07]  /*1ca0*/  PRMT R115, R115, 0x5410, R2 ;  /* 0x0000541073737816 */ /* 0x01cfce0000000002 */
.L_x_13772:
        /* <DEDUP_REMOVED lines=22> */
[----:B-----5:R-:W-:Y:S01]  /*1e10*/  FADD.FTZ R61, R52, R40 ;  /* 0x00000028343d7221 */ /* 0x020fe20000010000 */
[----:B------:R-:W-:Y:S01]  /*1e20*/  FADD.FTZ R60, R53, R41 ;  /* 0x00000029353c7221 */ /* 0x000fe20000010000 */
[----:B0-----:R-:W-:Y:S01]  /*1e30*/  FADD.FTZ R15, R54, R42 ;  /* 0x0000002a360f7221 */ /* 0x001fe20000010000 */
[----:B------:R-:W-:Y:S01]  /*1e40*/  FADD.FTZ R14, R55, R43 ;  /* 0x0000002b370e7221 */ /* 0x000fe20000010000 */
[----:B------:R-:W-:Y:S01]  /*1e50*/  FADD.FTZ R61, R44, R61 ;  /* 0x0000003d2c3d7221 */ /* 0x000fe20000010000 */
[----:B------:R-:W-:Y:S01]  /*1e60*/  FADD.FTZ R60, R45, R60 ;  /* 0x0000003c2d3c7221 */ /* 0x000fe20000010000 */
[----:B------:R-:W-:Y:S01]  /*1e70*/  FADD.FTZ R15, R46, R15 ;  /* 0x0000000f2e0f7221 */ /* 0x000fe20000010000 */
[----:B------:R-:W-:Y:S02]  /*1e80*/  FADD.FTZ R14, R47, R14 ;  /* 0x0000000e2f0e7221 */ /* 0x000fe40000010000 */
[----:B------:R-:W-:Y:S02]  /*1e90*/  MOV R48, R61 ;  /* 0x0000003d00307202 */ /* 0x000fe40000000f00 */
[----:B------:R-:W-:-:S02]  /*1ea0*/  MOV R49, R60 ;  /* 0x0000003c00317202 */ /* 0x000fc40000000f00 */
[----:B------:R-:W-:Y:S02]  /*1eb0*/  MOV R50, R15 ;  /* 0x0000000f00327202 */ /* 0x000fe40000000f00 */
[----:B------:R-:W-:Y:S01]  /*1ec0*/  MOV R51, R14 ;  /* 0x0000000e00337202 */ /* 0x000fe20000000f00 */
[----:B------:R-:W-:Y:S06]  /*1ed0*/  BRA `(.L_x_13738) ;  /* 0x0000000000547947 */ /* 0x000fec0003800000 */
.L_x_13737:
[----:B-----5:R-:W-:Y:S01]  /*1ee0*/  FADD.FTZ R61, R52, R40 ;  /* 0x00000028343d7221 */ /* 0x020fe20000010000 */
[----:B------:R-:W-:Y:S01]  /*1ef0*/  FADD.FTZ R60, R53, R41 ;  /* 0x00000029353c7221 */ /* 0x000fe20000010000 */
[----:B0-----:R-:W-:Y:S01]  /*1f00*/  FADD.FTZ R15, R54, R42 ;  /* 0x0000002a360f7221 */ /* 0x001fe20000010000 */
[----:B------:R-:W-:Y:S02]  /*1f10*/  FADD.FTZ R14, R55, R43 ;  /* 0x0000002b370e7221 */ /* 0x000fe40000010000 */
[----:B------:R-:W-:Y:S02]  /*1f20*/  MOV R48, R61 ;  /* 0x0000003d00307202 */ /* 0x000fe40000000f00 */
[----:B------:R-:W-:Y:S02]  /*1f30*/  MOV R49, R60 ;  /* 0x0000003c00317202 */ /* 0x000fe40000000f00 */
[----:B------:R-:W-:Y:S02]  /*1f40*/  MOV R50, R15 ;  /* 0x0000000f00327202 */ /* 0x000fe40000000f00 */
[----:B------:R-:W-:Y:S01]  /*1f50*/  MOV R51, R14 ;  /* 0x0000000e00337202 */ /* 0x000fe20000000f00 */
[----:B------:R-:W-:Y:S06]  /*1f60*/  BRA `(.L_x_13738) ;  /* 0x0000000000307947 */ /* 0x000fec0003800000 */
.L_x_13736:
[----:B-----5:R-:W-:Y:S01]  /*1f70*/  @P1 FADD.FTZ R48, R52, R44 ;  /* 0x0000002c34301221 */ /* 0x020fe20000010000 */
[----:B------:R-:W-:Y:S01]  /*1f80*/  @P1 FADD.FTZ R49, R53, R45 ;  /* 0x0000002d35311221 */ /* 0x000fe20000010000 */
[----:B------:R-:W-:Y:S01]  /*1f90*/  @P1 FADD.FTZ R50, R54, R46 ;  /* 0x0000002e36321221 */ /* 0x000fe20000010000 */
[----:B------:R-:W-:Y:S02]  /*1fa0*/  @P1 FADD.FTZ R51, R55, R47 ;  /* 0x0000002f37331221 */ /* 0x000fe40000010000 */
[----:B------:R-:W-:Y:S02]  /*1fb0*/  @P1 MOV R61, R48 ;  /* 0x00000030003d1202 */ /* 0x000fe40000000f00 */
[----:B------:R-:W-:Y:S02]  /*1fc0*/  @P1 MOV R60, R49 ;  /* 0x00000031003c1202 */ /* 0x000fe40000000f00 */
[----:B0-----:R-:W-:Y:S02]  /*1fd0*/  @P1 MOV R15, R50 ;  /* 0x00000032000f1202 */ /* 0x001fe40000000f00 */
[----:B------:R-:W-:-:S02]  /*1fe0*/  @P1 MOV R14, R51 ;  /* 0x00000033000e1202 */ /* 0x000fc40000000f00 */
[----:B------:R-:W-:Y:S02]  /*1ff0*/  @!P1 MOV R61, R52 ;  /* 0x00000034003d9202 */ /* 0x000fe40000000f00 */
[----:B------:R-:W-:Y:S02]  /*2000*/  @!P1 MOV R60, R53 ;  /* 0x00000035003c9202 */ /* 0x000fe40000000f00 */
[----:B------:R-:W-:Y:S02]  /*2010*/  @!P1 MOV R15, R54 ;  /* 0x00000036000f9202 */ /* 0x000fe40000000f00 */
[----:B------:R-:W-:-:S07]  /*2020*/  @!P1 MOV R14, R55 ;  /* 0x00000037000e9202 */ /* 0x000fce0000000f00 */
.L_x_13738:
[----:B------:R-:W0:Y:S01]  /*2030*/  @P3 LDC.64 R52, c[0x0][0x3a8] ;  /* 0x0000ea00ff343b82 */ /* 0x000e220000000a00 */
[C---:B------:R-:W-:Y:S01]  /*2040*/  IADD3 R56, PT, PT, R73.reuse, 0x20, RZ ;  /* 0x0000002049387810 */ /* 0x040fe20007ffe0ff */
[----:B0-----:R-:W-:-:S05]  /*2050*/  @P3 IMAD.WIDE.U32 R52, R73, 0x10, R52 ;  /* 0x0000001049343825 */ /* 0x001fca00078e0034 */
[----:B------:R0:W-:Y:S02]  /*2060*/  @P3 STG.E.128 desc[UR6][R52.64], R48 ;  /* 0x0000003034003986 */ /* 0x0001e4000c101d06 */
.L_x_13735:
[----:B------:R-:W-:Y:S05]  /*2070*/  BSYNC.RECONVERGENT B0 ;  /* 0x0000000000007941 */ /* 0x000fea0003800200 */
.L_x_13734:
        /* <DEDUP_REMOVED lines=20> */
[----:B------:R-:W-:-:S04]  /*21c0*/  ISETP.NE.U32.AND P0, PT, RZ, UR14, PT ;  /* 0x0000000eff007c0c */ /* 0x000fc8000bf05070 */
[----:B------:R-:W-:-:S13]  /*21d0*/  ISETP.NE.AND.EX P0, PT, RZ, UR15, PT, P0 ;  /* 0x0000000fff007c0c */ /* 0x000fda000bf05300 */
[----:B-----5:R-:W-:Y:S01]  /*21e0*/  @!P0 MOV R13, R52 ;  /* 0x00000034000d8202 */ /* 0x020fe20000000f00 */
[----:B------:R-:W-:Y:S01]  /*21f0*/  @P0 FADD.FTZ R13, R44, R52 ;  /* 0x000000342c0d0221 */ /* 0x000fe20000010000 */
[----:B------:R-:W-:Y:S01]  /*2200*/  @!P0 MOV R12, R53 ;  /* 0x00000035000c8202 */ /* 0x000fe20000000f00 */
[----:B------:R-:W-:Y:S01]  /*2210*/  @P0 FADD.FTZ R12, R45, R53 ;  /* 0x000000352d0c0221 */ /* 0x000fe20000010000 */
[----:B------:R-:W-:Y:S01]  /*2220*/  @!P0 MOV R11, R54 ;  /* 0x00000036000b8202 */ /* 0x000fe20000000f00 */
[----:B------:R-:W-:Y:S01]  /*2230*/  @P0 FADD.FTZ R11, R46, R54 ;  /* 0x000000362e0b0221 */ /* 0x000fe20000010000 */
[----:B------:R-:W-:Y:S01]  /*2240*/  @!P0 MOV R10, R55 ;  /* 0x00000037000a8202 */ /* 0x000fe20000000f00 */
[----:B------:R-:W-:Y:S01]  /*2250*/  @P0 FADD.FTZ R10, R47, R55 ;  /* 0x000000372f0a0221 */ /* 0x000fe20000010000 */
[----:B------:R-:W-:Y:S02]  /*2260*/  @P0 MOV R48, R13 ;  /* 0x0000000d00300202 */ /* 0x000fe40000000f00 */
[----:B------:R-:W-:-:S02]  /*2270*/  @P0 MOV R49, R12 ;  /* 0x0000000c00310202 */ /* 0x000fc40000000f00 */
[----:B------:R-:W-:Y:S02]  /*2280*/  @P0 MOV R50, R11 ;  /* 0x0000000b00320202 */ /* 0x000fe40000000f00 */
[----:B------:R-:W-:Y:S01]  /*2290*/  @P0 MOV R51, R10 ;  /* 0x0000000a00330202 */ /* 0x000fe20000000f00 */
[----:B------:R-:W-:Y:S06]  /*22a0*/  BRA `(.L_x_13742) ;  /* 0x00000000005c7947 */ /* 0x000fec0003800000 */
.L_x_13741:
[----:B------:R-:W-:-:S04]  /*22b0*/  ISETP.NE.U32.AND P0, PT, RZ, UR14, PT ;  /* 0x0000000eff007c0c */ /* 0x000fc8000bf05070 */
[----:B------:R-:W-:-:S13]  /*22c0*/  ISETP.NE.AND.EX P0, PT, RZ, UR15, PT, P0 ;  /* 0x0000000fff007c0c */ /* 0x000fda000bf05300 */
[----:B-----5:R-:W-:Y:S01]  /*22d0*/  @!P0 FADD.FTZ R13, R40, R52 ;  /* 0x00000034280d8221 */ /* 0x020fe20000010000 */
[----:B------:R-:W-:Y:S01]  /*22e0*/  @!P0 FADD.FTZ R12, R41, R53 ;  /* 0x00000035290c8221 */ /* 0x000fe20000010000 */
[----:B------:R-:W-:Y:S01]  /*22f0*/  @!P0 FADD.FTZ R11, R42, R54 ;  /* 0x000000362a0b8221 */ /* 0x000fe20000010000 */
[----:B------:R-:W-:Y:S02]  /*2300*/  @!P0 FADD.FTZ R10, R43, R55 ;  /* 0x000000372b0a8221 */ /* 0x000fe40000010000 */
[----:B------:R-:W-:Y:S02]  /*2310*/  @!P0 MOV R48, R13 ;  /* 0x0000000d00308202 */ /* 0x000fe40000000f00 */
[----:B------:R-:W-:Y:S02]  /*2320*/  @!P0 MOV R49, R12 ;  /* 0x0000000c00318202 */ /* 0x000fe40000000f00 */
[----:B------:R-:W-:Y:S02]  /*2330*/  @!P0 MOV R50, R11 ;  /* 0x0000000b00328202 */ /* 0x000fe40000000f00 */
[----:B------:R-:W-:Y:S01]  /*2340*/  @!P0 MOV R51, R10 ;  /* 0x0000000a00338202 */ /* 0x000fe20000000f00 */
[----:B------:R-:W-:Y:S06]  /*2350*/  @!P0 BRA `(.L_x_13742) ;  /* 0x0000000000308947 */ /* 0x000fec0003800000 */
[----:B------:R-:W-:Y:S01]  /*2360*/  FADD.FTZ R13, R40, R52 ;  /* 0x00000034280d7221 */ /* 0x000fe20000010000 */
[----:B------:R-:W-:Y:S01]  /*2370*/  FADD.FTZ R12, R41, R53 ;  /* 0x00000035290c7221 */ /* 0x000fe20000010000 */
[----:B------:R-:W-:Y:S01]  /*2380*/  FADD.FTZ R11, R42, R54 ;  /* 0x000000362a0b7221 */ /* 0x000fe20000010000 */
        /* <DEDUP_REMOVED lines=8> */
[----:B------:R-:W-:-:S07]  /*2410*/  MOV R51, R10 ;  /* 0x0000000a00337202 */ /* 0x000fce0000000f00 */
.L_x_13742:
[----:B------:R-:W0:Y:S02]  /*2420*/  @P3 LDC.64 R52, c[0x0][0x3a8] ;  /* 0x0000ea00ff343b82 */ /* 0x000e240000000a00 */
[C---:B0-----:R-:W-:Y:S01]  /*2430*/  @P3 IMAD.WIDE.U32 R52, R56.reuse, 0x10, R52 ;  /* 0x0000001038343825 */ /* 0x041fe200078e0034 */
[----:B------:R-:W-:-:S04]  /*2440*/  IADD3 R56, PT, PT, R56, 0x20, RZ ;  /* 0x0000002038387810 */ /* 0x000fc80007ffe0ff */
[----:B------:R0:W-:Y:S03]  /*2450*/  @P3 STG.E.128 desc[UR6][R52.64], R48 ;  /* 0x0000003034003986 */ /* 0x0001e6000c101d06 */
.L_x_13740:
[----:B------:R-:W-:Y:S05]  /*2460*/  BSYNC.RECONVERGENT B0 ;  /* 0x0000000000007941 */ /* 0x000fea0003800200 */
.L_x_13739:
        /* <DEDUP_REMOVED lines=35> */
.L_x_13745:
        /* <DEDUP_REMOVED lines=23> */
.L_x_13746:
[----:B------:R-:W0:Y:S02]  /*2810*/  @P3 LDC.64 R52, c[0x0][0x3a8] ;  /* 0x0000ea00ff343b82 */ /* 0x000e240000000a00 */
[C---:B0-----:R-:W-:Y:S01]  /*2820*/  @P3 IMAD.WIDE.U32 R52, R56.reuse, 0x10, R52 ;  /* 0x0000001038343825 */ /* 0x041fe200078e0034 */
[----:B------:R-:W-:-:S04]  /*2830*/  IADD3 R56, PT, PT, R56, 0x20, RZ ;  /* 0x0000002038387810 */ /* 0x000fc80007ffe0ff */
[----:B------:R0:W-:Y:S03]  /*2840*/  @P3 STG.E.128 desc[UR6][R52.64], R48 ;  /* 0x0000003034003986 */ /* 0x0001e6000c101d06 */
.L_x_13744:
[----:B------:R-:W-:Y:S05]  /*2850*/  BSYNC.RECONVERGENT B0 ;  /* 0x0000000000007941 */ /* 0x000fea0003800200 */
.L_x_13743:
        /* <DEDUP_REMOVED lines=35> */
.L_x_13749:
        /* <DEDUP_REMOVED lines=23> */
.L_x_13750:
[----:B------:R-:W0:Y:S02]  /*2c00*/  @P3 LDC.64 R52, c[0x0][0x3a8] ;  /* 0x0000ea00ff343b82 */ /* 0x000e240000000a00 */
[C---:B0-----:R-:W-:Y:S01]  /*2c10*/  @P3 IMAD.WIDE.U32 R52, R56.reuse, 0x10, R52 ;  /* 0x0000001038343825 */ /* 0x041fe200078e0034 */
[----:B------:R-:W-:-:S04]  /*2c20*/  IADD3 R56, PT, PT, R56, 0x20, RZ ;  /* 0x0000002038387810 */ /* 0x000fc80007ffe0ff */
[----:B------:R0:W-:Y:S03]  /*2c30*/  @P3 STG.E.128 desc[UR6][R52.64], R48 ;  /* 0x0000003034003986 */ /* 0x0001e6000c101d06 */
.L_x_13748:
[----:B------:R-:W-:Y:S05]  /*2c40*/  BSYNC.RECONVERGENT B0 ;  /* 0x0000000000007941 */ /* 0x000fea0003800200 */
.L_x_13747:
[----:B------:R-:W-:Y:S01]  /*2c50*/  ISETP.GE.U32.AND P0, PT, R70, 0xa0, PT ;  /* 0x000000a04600780c */ /* 0x000fe20003f06070 */
[----:B------:R-:W-:Y:S03]  /*2c60*/  BSSY.RECONVERGENT B0, `(.L_x_13751) ;  /* 0x000003d000007945 */ /* 0x000fe60003800200 */
[----:B0-----:R-:W-:-:S09]  /*2c70*/  P2R R52, PR, RZ, 0x1 ;  /* 0x00000001ff347803 */ /* 0x001fd20000000000 */
[----:B------:R-:W-:Y:S05]  /*2c80*/  @!P0 BRA `(.L_x_13752) ;  /* 0x0000000000e88947 */ /* 0x000fea0003800000 */
[----:B------:R-:W-:Y:S01]  /*2c90*/  ISETP.NE.U32.AND P0, PT, RZ, UR12, PT ;  /* 0x0000000cff007c0c */ /* 0x000fe2000bf05070 */
[----:B------:R-:W0:Y:S03]  /*2ca0*/  LDC.64 R52, c[0x0][0x390] ;  /* 0x0000e400ff347b82 */ /* 0x000e260000000a00 */
[----:B------:R-:W-:-:S13]  /*2cb0*/  ISETP.NE.AND.EX P0, PT, RZ, UR13, PT, P0 ;  /* 0x0000000dff007c0c */ /* 0x000fda000bf05300 */
[----:B------:R-:W1:Y:S02]  /*2cc0*/  @P0 LDC.64 R62, c[0x0][0x398] ;  /* 0x0000e600ff3e0b82 */ /* 0x000e640000000a00 */
[----:B-1----:R-:W-:-:S05]  /*2cd0*/  @P0 IMAD.WIDE.U32 R62, R56, 0x10, R62 ;  /* 0x00000010383e0825 */ /* 0x002fca00078e003e */
[----:B------:R1:W5:Y:S01]  /*2ce0*/  @P0 LDG.E.128 R40, desc[UR6][R62.64] ;  /* 0x000000063e280981 */ /* 0x000362000c1e1d00 */
[----:B------:R-:W-:Y:S01]  /*2cf0*/  ISETP.NE.U32.AND P0, PT, RZ, UR14, PT ;  /* 0x0000000eff007c0c */ /* 0x000fe2000bf05070 */
[----:B0-----:R-:W-:-:S03]  /*2d00*/  IMAD.WIDE.U32 R52, R56, 0x10, R52 ;  /* 0x0000001038347825 */ /* 0x001fc600078e0034 */
[----:B------:R-:W-:-:S03]  /*2d10*/  ISETP.NE.AND.EX P0, PT, RZ, UR15, PT, P0 ;  /* 0x0000000fff007c0c */ /* 0x000fc6000bf05300 */
[----:B------:R-:W5:Y:S10]  /*2d20*/  LDG.E.128 R52, desc[UR6][R52.64] ;  /* 0x0000000634347981 */ /* 0x000f74000c1e1d00 */
[----:B------:R-:W0:Y:S02]  /*2d30*/  @P0 LDC.64 R58, c[0x0][0x3a0] ;  /* 0x0000e800ff3a0b82 */ /* 0x000e240000000a00 */
[----:B0-----:R-:W-:-:S05]  /*2d40*/  @P0 IMAD.WIDE.U32 R58, R56, 0x10, R58 ;  /* 0x00000010383a0825 */ /* 0x001fca00078e003a */
[----:B------:R1:W5:Y:S01]  /*2d50*/  @P0 LDG.E.128 R44, desc[UR6][R58.64] ;  /* 0x000000063a2c0981 */ /* 0x000362000c1e1d00 */
[----:B------:R-:W-:-:S04]  /*2d60*/  UISETP.NE.U32.AND UP0, UPT, UR12, URZ, UPT ;  /* 0x000000ff0c00728c */ /* 0x000fc8000bf05070 */
[----:B------:R-:W-:-:S09]  /*2d70*/  UISETP.NE.AND.EX UP0, UPT, UR13, URZ, UPT, UP0 ;  /* 0x000000ff0d00728c */ /* 0x000fd2000bf05300 */
[----:B-1----:R-:W-:Y:S05]  /*2d80*/  BRA.U UP0, `(.L_x_13753) ;  /* 0x00000001003c7547 */ /* 0x002fea000b800000 */
        /* <DEDUP_REMOVED lines=15> */
.L_x_13753:
        /* <DEDUP_REMOVED lines=23> */
.L_x_13754:
[----:B------:R-:W0:Y:S02]  /*2ff0*/  @P3 LDC.64 R52, c[0x0][0x3a8] ;  /* 0x0000ea00ff343b82 */ /* 0x000e240000000a00 */
[C---:B0-----:R-:W-:Y:S01]  /*3000*/  @P3 IMAD.WIDE.U32 R52, R56.reuse, 0x10, R52 ;  /* 0x0000001038343825 */ /* 0x041fe200078e0034 */
[----:B------:R-:W-:-:S04]  /*3010*/  IADD3 R56, PT, PT, R56, 0x20, RZ ;  /* 0x0000002038387810 */ /* 0x000fc80007ffe0ff */
[----:B------:R0:W-:Y:S03]  /*3020*/  @P3 STG.E.128 desc[UR6][R52.64], R48 ;  /* 0x0000003034003986 */ /* 0x0001e6000c101d06 */
.L_x_13752:
[----:B------:R-:W-:Y:S05]  /*3030*/  BSYNC.RECONVERGENT B0 ;  /* 0x0000000000007941 */ /* 0x000fea0003800200 */
.L_x_13751:
[----:B------:R-:W-:Y:S01]  /*3040*/  ISETP.GE.U32.AND P0, PT, R70, 0xc0, PT ;  /* 0x000000c04600780c */ /* 0x000fe20003f06070 */
[----:B------:R-:W-:Y:S03]  /*3050*/  BSSY.RECONVERGENT B0, `(.L_x_13755) ;  /* 0x000003c000007945 */ /* 0x000fe60003800200 */
[----:B0-----:R-:W-:-:S09]  /*3060*/  P2R R52, PR, RZ, 0x1 ;  /* 0x00000001ff347803 */ /* 0x001fd20000000000 */
[----:B------:R-:W-:Y:S05]  /*3070*/  @!P0 BRA `(.L_x_13756) ;  /* 0x0000000000e48947 */ /* 0x000fea0003800000 */
[----:B------:R-:W-:-:S04]  /*3080*/  ISETP.NE.U32.AND P0, PT, RZ, UR12, PT ;  /* 0x0000000cff007c0c */ /* 0x000fc8000bf05070 */
[----:B------:R-:W-:-:S13]  /*3090*/  ISETP.NE.AND.EX P0, PT, RZ, UR13, PT, P0 ;  /* 0x0000000dff007c0c */ /* 0x000fda000bf05300 */
[----:B------:R-:W0:Y:S02]  /*30a0*/  @P0 LDC.64 R52, c[0x0][0x398] ;  /* 0x0000e600ff340b82 */ /* 0x000e240000000a00 */
[----:B0-----:R-:W-:-:S05]  /*30b0*/  @P0 IMAD.WIDE.U32 R66, R56, 0x10, R52 ;  /* 0x0000001038420825 */ /* 0x001fca00078e0034 */
[----:B------:R0:W5:Y:S01]  /*30c0*/  @P0 LDG.E.128 R40, desc[UR6][R66.64] ;  /* 0x0000000642280981 */ /* 0x000162000c1e1d00 */
[----:B------:R-:W-:-:S04]  /*30d0*/  ISETP.NE.U32.AND P0, PT, RZ, UR14, PT ;  /* 0x0000000eff007c0c */ /* 0x000fc8000bf05070 */
[----:B------:R-:W-:-:S13]  /*30e0*/  ISETP.NE.AND.EX P0, PT, RZ, UR15, PT, P0 ;  /* 0x0000000fff007c0c */ /* 0x000fda000bf05300 */
[----:B------:R-:W1:Y:S02]  /*30f0*/  @P0 LDC.64 R52, c[0x0][0x3a0] ;  /* 0x0000e800ff340b82 */ /* 0x000e640000000a00 */
[----:B-1----:R-:W-:-:S06]  /*3100*/  @P0 IMAD.WIDE.U32 R58, R56, 0x10, R52 ;  /* 0x00000010383a0825 */ /* 0x002fcc00078e0034 */
[----:B------:R-:W1:Y:S01]  /*3110*/  LDC.64 R52, c[0x0][0x390] ;  /* 0x0000e400ff347b82 */ /* 0x000e620000000a00 */
[----:B------:R0:W5:Y:S01]  /*3120*/  @P0 LDG.E.128 R44, desc[UR6][R58.64] ;  /* 0x000000063a2c0981 */ /* 0x000162000c1e1d00 */
[----:B-1----:R-:W-:-:S06]  /*3130*/  IMAD.WIDE.U32 R52, R56, 0x10, R52 ;  /* 0x0000001038347825 */ /* 0x002fcc00078e0034 */
[----:B------:R-:W5:Y:S01]  /*3140*/  LDG.E.128 R52, desc[UR6][R52.64] ;  /* 0x0000000634347981 */ /* 0x000f62000c1e1d00 */
        /* <DEDUP_REMOVED lines=18> */
.L_x_13757:
        /* <DEDUP_REMOVED lines=23> */
.L_x_13758:
[----:B------:R-:W0:Y:S02]  /*33e0*/  @P3 LDC.64 R52, c[0x0][0x3a8] ;  /* 0x0000ea00ff343b82 */ /* 0x000e240000000a00 */
[----:B0-----:R-:W-:-:S05]  /*33f0*/  @P3 IMAD.WIDE.U32 R52, R56, 0x10, R52 ;  /* 0x0000001038343825 */ /* 0x001fca00078e0034 */
[----:B------:R0:W-:Y:S02]  /*3400*/  @P3 STG.E.128 desc[UR6][R52.64], R48 ;  /* 0x0000003034003986 */ /* 0x0001e4000c101d06 */
.L_x_13756:
[----:B------:R-:W-:Y:S05]  /*3410*/  BSYNC.RECONVERGENT B0 ;  /* 0x0000000000007941 */ /* 0x000fea0003800200 */
.L_x_13755:
[----:B0-----:R-:W-:Y:S01]  /*3420*/  FADD.FTZ R53, RZ, R61 ;  /* 0x0000003dff357221 */ /* 0x001fe20000010000 */
[C---:B------:R-:W-:Y:S01]  /*3430*/  ISETP.GE.U32.AND P4, PT, R70.reuse, 0x20, PT ;  /* 0x000000204600780c */ /* 0x040fe20003f86070 */
[----:B------:R-:W-:Y:S01]  /*3440*/  UMOV UR4, 0xffffffff ;  /* 0xffffffff00047882 */ /* 0x000fe20000000000 */
[----:B------:R-:W-:Y:S01]  /*3450*/  ISETP.GT.U32.AND P2, PT, R70, 0x3f, PT ;  /* 0x0000003f4600780c */ /* 0x000fe20003f44070 */
[----:B------:R-:W-:Y:S01]  /*3460*/  FADD.FTZ R52, R60, R53 ;  /* 0x000000353c347221 */ /* 0x000fe20000010000 */
[C---:B------:R-:W-:Y:S02]  /*3470*/  ISETP.GT.U32.AND P1, PT, R70.reuse, 0x5f, PT ;  /* 0x0000005f4600780c */ /* 0x040fe40003f24070 */
[C---:B------:R-:W-:Y:S01]  /*3480*/  ISETP.GT.U32.AND P0, PT, R70.reuse, 0x7f, PT ;  /* 0x0000007f4600780c */ /* 0x040fe20003f04070 */
[----:B------:R-:W-:Y:S01]  /*3490*/  FADD.FTZ R53, R15, R52 ;  /* 0x000000340f357221 */ /* 0x000fe20000010000 */
[----:B------:R-:W-:-:S03]  /*34a0*/  ISETP.GT.U32.AND P5, PT, R70, 0x9f, PT ;  /* 0x0000009f4600780c */ /* 0x000fc60003fa4070 */
[----:B------:R-:W-:-:S05]  /*34b0*/  FADD.FTZ R100, R14, R53 ;  /* 0x000000350e647221 */ /* 0x000fca0000010000 */
[----:B------:R-:W-:-:S05]  /*34c0*/  FSEL R100, R100, RZ, P4 ;  /* 0x000000ff64647208 */ /* 0x000fca0002000000 */
[----:B------:R-:W-:-:S04]  /*34d0*/  FADD.FTZ R53, R13, R100 ;  /* 0x000000640d357221 */ /* 0x000fc80000010000 */
[----:B------:R-:W-:-:S04]  /*34e0*/  FADD.FTZ R52, R12, R53 ;  /* 0x000000350c347221 */ /* 0x000fc80000010000 */
[----:B------:R-:W-:-:S04]  /*34f0*/  FADD.FTZ R53, R11, R52 ;  /* 0x000000340b357221 */ /* 0x000fc80000010000 */
[----:B------:R-:W-:-:S04]  /*3500*/  @P2 FADD.FTZ R100, R10, R53 ;  /* 0x000000350a642221 */ /* 0x000fc80000010000 */
        /* <DEDUP_REMOVED lines=10> */
[----:B------:R-:W-:Y:S01]  /*35b0*/  FADD.FTZ R53, R63, R52 ;  /* 0x000000343f357221 */ /* 0x000fe20000010000 */
[----:B------:R-:W-:-:S03]  /*35c0*/  P2R R52, PR, RZ, 0x20 ;  /* 0x00000020ff347803 */ /* 0x000fc60000000000 */
[----:B------:R-:W-:Y:S01]  /*35d0*/  @P5 FADD.FTZ R100, R64, R53 ;  /* 0x0000003540645221 */ /* 0x000fe20000010000 */
[----:B------:R-:W-:-:S03]  /*35e0*/  ISETP.GT.U32.AND P5, PT, R70, 0xbf, PT ;  /* 0x000000bf4600780c */ /* 0x000fc60003fa4070 */
[----:B------:R-:W-:-:S04]  /*35f0*/  FADD.FTZ R53, R65, R100 ;  /* 0x0000006441357221 */ /* 0x000fc80000010000 */
[----:B------:R-:W-:-:S04]  /*3600*/  FADD.FTZ R52, R66, R53 ;  /* 0x0000003542347221 */ /* 0x000fc80000010000 */
[----:B------:R-:W-:Y:S01]  /*3610*/  FADD.FTZ R53, R67, R52 ;  /* 0x0000003443357221 */ /* 0x000fe20000010000 */
[----:B------:R-:W-:-:S03]  /*3620*/  P2R R52, PR, RZ, 0x20 ;  /* 0x00000020ff347803 */ /* 0x000fc60000000000 */
[----:B------:R-:W-:Y:S01]  /*3630*/  @P5 FADD.FTZ R100, R68, R53 ;  /* 0x0000003544645221 */ /* 0x000fe20000010000 */
[----:B------:R-:W-:Y:S01]  /*3640*/  ISETP.NE.AND P5, PT, R71, RZ, PT ;  /* 0x000000ff4700720c */ /* 0x000fe20003fa5270 */
[----:B------:R-:W-:-:S12]  /*3650*/  BRA.DIV UR4, `(.L_x_13759) ;  /* 0x00000016046c7947 */ /* 0x000fd8000b800000 */
[----:B------:R-:W0:Y:S01]  /*3660*/  SHFL.BFLY PT, R82, R100, 0x1, 0x1f ;  /* 0x0c201f0064527f89 */ /* 0x000e2200000e0000 */
[----:B------:R-:W1:Y:S01]  /*3670*/  LDC R56, c[0x0][0x400] ;  /* 0x00010000ff387b82 */ /* 0x000e620000000800 */
[----:B------:R-:W-:Y:S01]  /*3680*/  ISETP.GT.U32.AND P6, PT, R70, 0x9f, PT ;  /* 0x0000009f4600780c */ /* 0x000fe20003fc4070 */
        /* <DEDUP_REMOVED lines=13> */
[----:B------:R-:W-:Y:S01]  /*3760*/  FADD.FTZ R57, R13, -R53 ;  /* 0x800000350d397221 */ /* 0x000fe20000010000 */
[----:B------:R-:W-:-:S04]  /*3770*/  FFMA.FTZ R52, R52, R52, RZ ;  /* 0x0000003434347223 */ /* 0x000fc800000100ff */
[----:B------:R-:W-:Y:S01]  /*3780*/  FFMA.FTZ R55, R55, R55, R52 ;  /* 0x0000003737377223 */ /* 0x000fe20000010034 */
[----:B------:R-:W-:-:S03]  /*3790*/  FADD.FTZ R52, R14, -R53 ;  /* 0x800000350e347221 */ /* 0x000fc60000010000 */
[----:B------:R-:W-:Y:S01]  /*37a0*/  FFMA.FTZ R55, R54, R54, R55 ;  /* 0x0000003636377223 */ /* 0x000fe20000010037 */
[----:B------:R-:W-:-:S03]  /*37b0*/  FADD.FTZ R54, R11, -R53 ;  /* 0x800000350b367221 */ /* 0x000fc60000010000 */
[----:B------:R-:W-:-:S05]  /*37c0*/  FFMA.FTZ R55, R52, R52, R55 ;  /* 0x0000003434377223 */ /* 0x000fca0000010037 */
[----:B------:R-:W-:Y:S01]  /*37d0*/  FSEL R100, R55, RZ, P4 ;  /* 0x000000ff37647208 */ /* 0x000fe20002000000 */
[----:B------:R-:W-:-:S04]  /*37e0*/  FADD.FTZ R55, R12, -R53 ;  /* 0x800000350c377221 */ /* 0x000fc80000010000 */
        /* <DEDUP_REMOVED lines=31> */
[----:B------:R-:W-:Y:S01]  /*39e0*/  ISETP.GT.U32.AND P6, PT, R70, 0xbf, PT ;  /* 0x000000bf4600780c */ /* 0x000fe20003fc4070 */
[----:B------:R-:W-:Y:S02]  /*39f0*/  FADD.FTZ R55, R66, -R53 ;  /* 0x8000003542377221 */ /* 0x000fe40000010000 */
[----:B------:R-:W-:-:S04]  /*3a00*/  FFMA.FTZ R52, R57, R57, R100 ;  /* 0x0000003939347223 */ /* 0x000fc80000010064 */
        /* <DEDUP_REMOVED lines=13> */
.L_x_13784:
[----:B------:R-:W-:Y:S01]  /*3ae0*/  FMUL.FTZ R52, R53, R53 ;  /* 0x0000003535347220 */ /* 0x000fe20000410000 */
[----:B------:R-:W-:Y:S01]  /*3af0*/  ISETP.NE.AND P0, PT, R72, RZ, PT ;  /* 0x000000ff4800720c */ /* 0x000fe20003f05270 */
[----:B01----:R-:W-:Y:S01]  /*3b00*/  FADD.FTZ R57, R57, R82 ;  /* 0x0000005239397221 */ /* 0x003fe20000010000 */
[----:B------:R-:W0:Y:S01]  /*3b10*/  @!P5 LDC.64 R58, c[0x0][0x3c0] ;  /* 0x0000f000ff3adb82 */ /* 0x000e220000000a00 */
[----:B------:R-:W-:Y:S01]  /*3b20*/  BSSY.RECONVERGENT B0, `(.L_x_13760) ;  /* 0x0000033000007945 */ /* 0x000fe20003800200 */
[----:B------:R-:W-:Y:S01]  /*3b30*/  FSEL R52, R52, RZ, P0 ;  /* 0x000000ff34347208 */ /* 0x000fe20000000000 */
[----:B------:R-:W-:Y:S01]  /*3b40*/  FFMA.FTZ R57, R57, R56, UR5 ;  /* 0x0000000539397e23 */ /* 0x000fe20008010038 */
[----:B------:R-:W-:-:S03]  /*3b50*/  FSEL R83, R53, RZ, !P0 ;  /* 0x000000ff35537208 */ /* 0x000fc60004000000 */
[----:B------:R-:W-:Y:S01]  /*3b60*/  FADD.FTZ R52, R57, R52 ;  /* 0x0000003439347221 */ /* 0x000fe20000010000 */
[----:B------:R-:W1:Y:S03]  /*3b70*/  @!P5 LDC.64 R54, c[0x0][0x3c8] ;  /* 0x0000f200ff36db82 */ /* 0x000e660000000a00 */
[----:B------:R-:W2:Y:S01]  /*3b80*/  MUFU.RSQ R82, R52 ;  /* 0x0000003400527308 */ /* 0x000ea20000001400 */
[----:B0-----:R-:W-:-:S05]  /*3b90*/  @!P5 IMAD.WIDE R58, R69, 0x4, R58 ;  /* 0x00000004453ad825 */ /* 0x001fca00078e023a */
[----:B------:R0:W-:Y:S01]  /*3ba0*/  @!P5 STG.E desc[UR6][R58.64], R53 ;  /* 0x000000353a00d986 */ /* 0x0001e2000c101906 */
[----:B-1----:R-:W-:-:S05]  /*3bb0*/  @!P5 IMAD.WIDE R54, R69, 0x4, R54 ;  /* 0x000000044536d825 */ /* 0x002fca00078e0236 */
[----:B--2---:R0:W-:Y:S01]  /*3bc0*/  @!P5 STG.E desc[UR6][R54.64], R82 ;  /* 0x000000523600d986 */ /* 0x0041e2000c101906 */
[----:B------:R-:W-:Y:S05]  /*3bd0*/  @!P4 BRA `(.L_x_13761) ;  /* 0x00000000009cc947 */ /* 0x000fea0003800000 */
[--C-:B------:R-:W-:Y:S01]  /*3be0*/  FADD.FTZ R57, R61, -R83.reuse ;  /* 0x800000533d397221 */ /* 0x100fe20000010000 */
[--C-:B0-----:R-:W-:Y:S01]  /*3bf0*/  FADD.FTZ R59, R60, -R83.reuse ;  /* 0x800000533c3b7221 */ /* 0x101fe20000010000 */
[----:B------:R-:W0:Y:S01]  /*3c00*/  LDC.64 R116, c[0x0][0x428] ;  /* 0x00010a00ff747b82 */ /* 0x000e220000000a00 */
[----:B------:R-:W-:Y:S02]  /*3c10*/  HADD2.F32 R58, -RZ, R112.H1_H1 ;  /* 0x30000070ff3a7230 */ /* 0x000fe40000004100 */
[C---:B------:R-:W-:Y:S01]  /*3c20*/  FMUL.FTZ R57, R82.reuse, R57 ;  /* 0x0000003952397220 */ /* 0x040fe20000410000 */
[----:B------:R-:W-:Y:S02]  /*3c30*/  HADD2.F32 R52, -RZ, R38.H0_H0 ;  /* 0x20000026ff347230 */ /* 0x000fe40000004100 */
[----:B------:R-:W-:Y:S01]  /*3c40*/  FMUL.FTZ R100, R82, R59 ;  /* 0x0000003b52647220 */ /* 0x000fe20000410000 */
[----:B------:R-:W-:Y:S02]  /*3c50*/  HADD2.F32 R55, -RZ, R110.H1_H1 ;  /* 0x3000006eff377230 */ /* 0x000fe40000004100 */
[----:B------:R-:W-:Y:S01]  /*3c60*/  FADD.FTZ R101, R15, -R83 ;  /* 0x800000530f657221 */ /* 0x000fe20000010000 */
[----:B------:R-:W-:Y:S01]  /*3c70*/  HADD2.F32 R56, -RZ, R20.H0_H0 ;  /* 0x20000014ff387230 */ /* 0x000fe20000004100 */
[----:B------:R-:W1:Y:S01]  /*3c80*/  LDC.64 R118, c[0x0][0x430] ;  /* 0x00010c00ff767b82 */ /* 0x000e620000000a00 */
[----:B------:R-:W-:-:S02]  /*3c90*/  HADD2.F32 R54, -RZ, R111.H1_H1 ;  /* 0x3000006fff367230 */ /* 0x000fc40000004100 */
[C---:B------:R-:W-:Y:S01]  /*3ca0*/  FFMA.FTZ R52, R57.reuse, R58, R52 ;  /* 0x0000003a39347223 */ /* 0x040fe20000010034 */
[--C-:B------:R-:W-:Y:S02]  /*3cb0*/  HADD2.F32 R53, -RZ, R84.reuse.H1_H1 ;  /* 0x30000054ff357230 */ /* 0x100fe40000004100 */
[----:B------:R-:W-:Y:S01]  /*3cc0*/  FFMA.FTZ R56, R57, R55, R56 ;  /* 0x0000003739387223 */ /* 0x000fe20000010038 */
[----:B------:R-:W-:Y:S02]  /*3cd0*/  HADD2.F32 R58, -RZ, R109.H1_H1 ;  /* 0x3000006dff3a7230 */ /* 0x000fe40000004100 */
[----:B------:R-:W-:Y:S01]  /*3ce0*/  FMUL.FTZ R101, R82, R101 ;  /* 0x0000006552657220 */ /* 0x000fe20000410000 */
[----:B------:R-:W-:Y:S02]  /*3cf0*/  HADD2.F32 R57, -RZ, R84.H0_H0 ;  /* 0x20000054ff397230 */ /* 0x000fe40000004100 */
[----:B------:R-:W-:Y:S01]  /*3d00*/  FFMA.FTZ R53, R100, R54, R53 ;  /* 0x0000003664357223 */ /* 0x000fe20000010035 */
[----:B------:R-:W-:-:S02]  /*3d10*/  HADD2.F32 R55, -RZ, R112.H0_H0 ;  /* 0x20000070ff377230 */ /* 0x000fc40000004100 */
[----:B------:R-:W-:Y:S01]  /*3d20*/  FADD.FTZ R59, R14, -R83 ;  /* 0x800000530e3b7221 */ /* 0x000fe20000010000 */
[----:B------:R-:W-:Y:S02]  /*3d30*/  HADD2.F32 R54, -RZ, R39.H0_H0 ;  /* 0x20000027ff367230 */ /* 0x000fe40000004100 */
[----:B------:R-:W-:Y:S01]  /*3d40*/  FFMA.FTZ R57, R100, R58, R57 ;  /* 0x0000003a64397223 */ /* 0x000fe20000010039 */
[----:B------:R-:W-:Y:S02]  /*3d50*/  HADD2.F32 R58, -RZ, R21.H0_H0 ;  /* 0x20000015ff3a7230 */ /* 0x000fe40000004100 */
[----:B------:R-:W-:Y:S01]  /*3d60*/  FMUL.FTZ R59, R82, R59 ;  /* 0x0000003b523b7220 */ /* 0x000fe20000410000 */
[----:B------:R-:W-:Y:S02]  /*3d70*/  HADD2.F32 R102, -RZ, R111.H0_H0 ;  /* 0x2000006fff667230 */ /* 0x000fe40000004100 */
[----:B------:R-:W-:Y:S01]  /*3d80*/  FFMA.FTZ R54, R101, R55, R54 ;  /* 0x0000003765367223 */ /* 0x000fe20000010036 */
[----:B------:R-:W-:-:S02]  /*3d90*/  HADD2.F32 R55, -RZ, R110.H0_H0 ;  /* 0x2000006eff377230 */ /* 0x000fc40000004100 */
[----:B------:R-:W-:Y:S02]  /*3da0*/  HADD2.F32 R104, -RZ, R81.H1_H1 ;  /* 0x30000051ff687230 */ /* 0x000fe40000004100 */
[----:B------:R-:W-:Y:S02]  /*3db0*/  HADD2.F32 R100, -RZ, R109.H0_H0 ;  /* 0x2000006dff647230 */ /* 0x000fe40000004100 */
[----:B------:R-:W-:Y:S01]  /*3dc0*/  FFMA.FTZ R58, R101, R55, R58 ;  /* 0x00000037653a7223 */ /* 0x000fe2000001003a */
[----:B------:R-:W-:Y:S02]  /*3dd0*/  HADD2.F32 R101, -RZ, R81.H0_H0 ;  /* 0x20000051ff657230 */ /* 0x000fe40000004100 */
[----:B------:R-:W-:Y:S01]  /*3de0*/  FFMA.FTZ R55, R59, R102, R104 ;  /* 0x000000663b377223 */ /* 0x000fe20000010068 */
[----:B0-----:R-:W-:-:S04]  /*3df0*/  IMAD.WIDE.U32 R116, R73, 0x10, R116 ;  /* 0x0000001049747825 */ /* 0x001fc800078e0074 */
[----:B------:R-:W-:Y:S01]  /*3e00*/  FFMA.FTZ R59, R59, R100, R101 ;  /* 0x000000643b3b7223 */ /* 0x000fe20000010065 */
[C---:B-1----:R-:W-:Y:S01]  /*3e10*/  IMAD.WIDE.U32 R118, R73.reuse, 0x10, R118 ;  /* 0x0000001049767825 */ /* 0x042fe200078e0076 */
[----:B------:R1:W-:Y:S01]  /*3e20*/  STG.E.128 desc[UR6][R116.64], R52 ;  /* 0x0000003474007986 */ /* 0x0003e2000c101d06 */
[----:B------:R-:W-:-:S03]  /*3e30*/  IADD3 R73, PT, PT, R73, 0x20, RZ ;  /* 0x0000002049497810 */ /* 0x000fc60007ffe0ff */
[----:B------:R1:W-:Y:S04]  /*3e40*/  STG.E.128 desc[UR6][R118.64], R56 ;  /* 0x0000003876007986 */ /* 0x0003e8000c101d06 */
.L_x_13761:
[----:B------:R-:W-:Y:S05]  /*3e50*/  BSYNC.RECONVERGENT B0 ;  /* 0x0000000000007941 */ /* 0x000fea0003800200 */
.L_x_13760:
[----:B------:R-:W-:Y:S01]  /*3e60*/  ISETP.GE.U32.AND P0, PT, R70, 0x40, PT ;  /* 0x000000404600780c */ /* 0x000fe20003f06070 */
[----:B------:R-:W-:-:S12]  /*3e70*/  BSSY.RECONVERGENT B0, `(.L_x_13762) ;  /* 0x0000029000007945 */ /* 0x000fd80003800200 */
[----:B------:R-:W-:Y:S05]  /*3e80*/  @!P0 BRA `(.L_x_13763) ;  /* 0x00000000009c8947 */ /* 0x000fea0003800000 */
[--C-:B-1----:R-:W-:Y:S01]  /*3e90*/  FADD.FTZ R57, R13, -R83.reuse ;  /* 0x800000530d397221 */ /* 0x102fe20000010000 */
        /* <DEDUP_REMOVED lines=38> */
.L_x_13763:
[----:B------:R-:W-:Y:S05]  /*4100*/  BSYNC.RECONVERGENT B0 ;  /* 0x0000000000007941 */ /* 0x000fea0003800200 */
.L_x_13762:
[----:B------:R-:W-:Y:S01]  /*4110*/  ISETP.GE.U32.AND P0, PT, R70, 0x60, PT ;  /* 0x000000604600780c */ /* 0x000fe20003f06070 */
[----:B------:R-:W-:-:S12]  /*4120*/  BSSY.RECONVERGENT B0, `(.L_x_13764) ;  /* 0x0000029000007945 */ /* 0x000fd80003800200 */
[----:B------:R-:W-:Y:S05]  /*4130*/  @!P0 BRA `(.L_x_13765) ;  /* 0x00000000009c8947 */ /* 0x000fea0003800000 */
[--C-:B-12---:R-:W-:Y:S01]  /*4140*/  FADD.FTZ R57, R9, -R83.reuse ;  /* 0x8000005309397221 */ /* 0x106fe20000010000 */
        /* <DEDUP_REMOVED lines=38> */
.L_x_13765:
[----:B------:R-:W-:Y:S05]  /*43b0*/  BSYNC.RECONVERGENT B0 ;  /* 0x0000000000007941 */ /* 0x000fea0003800200 */
.L_x_13764:
[----:B------:R-:W-:Y:S01]  /*43c0*/  ISETP.GE.U32.AND P0, PT, R70, 0x80, PT ;  /* 0x000000804600780c */ /* 0x000fe20003f06070 */
[----:B------:R-:W-:-:S12]  /*43d0*/  BSSY.RECONVERGENT B0, `(.L_x_13766) ;  /* 0x0000029000007945 */ /* 0x000fd80003800200 */
[----:B------:R-:W-:Y:S05]  /*43e0*/  @!P0 BRA `(.L_x_13767) ;  /* 0x00000000009c8947 */ /* 0x000fea0003800000 */
[--C-:B-123--:R-:W-:Y:S01]  /*43f0*/  FADD.FTZ R57, R5, -R83.reuse ;  /* 0x8000005305397221 */ /* 0x10efe20000010000 */
        /* <DEDUP_REMOVED lines=38> */
.L_x_13767:
[----:B------:R-:W-:Y:S05]  /*4660*/  BSYNC.RECONVERGENT B0 ;  /* 0x0000000000007941 */ /* 0x000fea0003800200 */
.L_x_13766:
[----:B------:R-:W-:Y:S01]  /*4670*/  ISETP.GE.U32.AND P0, PT, R70, 0xa0, PT ;  /* 0x000000a04600780c */ /* 0x000fe20003f06070 */
[----:B------:R-:W-:-:S12]  /*4680*/  BSSY.RECONVERGENT B0, `(.L_x_13768) ;  /* 0x0000029000007945 */ /* 0x000fd80003800200 */
[----:B------:R-:W-:Y:S05]  /*4690*/  @!P0 BRA `(.L_x_13769) ;  /* 0x00000000009c8947 */ /* 0x000fea0003800000 */
[--C-:B-1234-:R-:W-:Y:S01]  /*46a0*/  FADD.FTZ R57, R0, -R83.reuse ;  /* 0x8000005300397221 */ /* 0x11efe20000010000 */
        /* <DEDUP_REMOVED lines=38> */
.L_x_13769:
[----:B------:R-:W-:Y:S05]  /*4910*/  BSYNC.RECONVERGENT B0 ;  /* 0x0000000000007941 */ /* 0x000fea0003800200 */
.L_x_13768:
[----:B------:R-:W-:Y:S01]  /*4920*/  ISETP.GE.U32.AND P0, PT, R70, 0xc0, PT ;  /* 0x000000c04600780c */ /* 0x000fe20003f06070 */
[----:B------:R-:W-:-:S12]  /*4930*/  BSSY.RECONVERGENT B0, `(.L_x_13770) ;  /* 0x0000028000007945 */ /* 0x000fd80003800200 */
[----:B------:R-:W-:Y:S05]  /*4940*/  @!P0 BRA `(.L_x_13771) ;  /* 0x0000000000988947 */ /* 0x000fea0003800000 */
[--C-:B01234-:R-:W-:Y:S01]  /*4950*/  FADD.FTZ R57, R65, -R83.reuse ;  /* 0x8000005341397221 */ /* 0x11ffe20000010000 */
[----:B------:R-:W0:Y:S01]  /*4960*/  LDC.64 R120, c[0x0][0x428] ;  /* 0x00010a00ff787b82 */ /* 0x000e220000000a00 */
[----:B------:R-:W-:Y:S02]  /*4970*/  HADD2.F32 R52, -RZ, R88.H1_H1 ;  /* 0x30000058ff347230 */ /* 0x000fe40000004100 */
[--C-:B------:R-:W-:Y:S01]  /*4980*/  FADD.FTZ R117, R66, -R83.reuse ;  /* 0x8000005342757221 */ /* 0x100fe20000010000 */
[----:B------:R-:W-:Y:S02]  /*4990*/  HADD2.F32 R55, -RZ, R18.H0_H0 ;  /* 0x20000012ff377230 */ /* 0x000fe40000004100 */
[----:B------:R-:W-:Y:S01]  /*49a0*/  FMUL.FTZ R54, R82, R57 ;  /* 0x0000003952367220 */ /* 0x000fe20000410000 */
[----:B------:R-:W-:Y:S02]  /*49b0*/  HADD2.F32 R53, -RZ, R86.H1_H1 ;  /* 0x30000056ff357230 */ /* 0x000fe40000004100 */
[----:B------:R-:W-:Y:S01]  /*49c0*/  FADD.FTZ R101, R67, -R83 ;  /* 0x8000005343657221 */ /* 0x000fe20000010000 */
[----:B------:R-:W-:Y:S01]  /*49d0*/  HADD2.F32 R56, -RZ, R16.H0_H0 ;  /* 0x20000010ff387230 */ /* 0x000fe20000004100 */
[----:B------:R-:W1:Y:S01]  /*49e0*/  LDC.64 R118, c[0x0][0x430] ;  /* 0x00010c00ff767b82 */ /* 0x000e620000000a00 */
[----:B------:R-:W-:Y:S01]  /*49f0*/  FFMA.FTZ R52, R54, R52, R55 ;  /* 0x0000003436347223 */ /* 0x000fe20000010037 */
[----:B------:R-:W-:-:S02]  /*4a00*/  HADD2.F32 R55, -RZ, R114.H0_H0 ;  /* 0x20000072ff377230 */ /* 0x000fc40000004100 */
[----:B------:R-:W-:Y:S01]  /*4a10*/  FADD.FTZ R59, R68, -R83 ;  /* 0x80000053443b7221 */ /* 0x000fe20000010000 */
[----:B------:R-:W-:Y:S01]  /*4a20*/  FFMA.FTZ R56, R54, R53, R56 ;  /* 0x0000003536387223 */ /* 0x000fe20000010038 */
[----:B------:R-:W-:Y:S02]  /*4a30*/  HADD2.F32 R53, -RZ, R87.H1_H1 ;  /* 0x30000057ff357230 */ /* 0x000fe40000004100 */
[C---:B------:R-:W-:Y:S01]  /*4a40*/  FMUL.FTZ R54, R82.reuse, R117 ;  /* 0x0000007552367220 */ /* 0x040fe20000410000 */
[----:B------:R-:W-:Y:S02]  /*4a50*/  HADD2.F32 R57, -RZ, R85.H1_H1 ;  /* 0x30000055ff397230 */ /* 0x000fe40000004100 */
[----:B------:R-:W-:Y:S01]  /*4a60*/  FMUL.FTZ R58, R82, R101 ;  /* 0x00000065523a7220 */ /* 0x000fe20000410000 */
[----:B------:R-:W-:Y:S02]  /*4a70*/  HADD2.F32 R100, -RZ, R114.H1_H1 ;  /* 0x30000072ff647230 */ /* 0x000fe40000004100 */
[----:B------:R-:W-:Y:S01]  /*4a80*/  FFMA.FTZ R53, R54, R53, R55 ;  /* 0x0000003536357223 */ /* 0x000fe20000010037 */
[----:B------:R-:W-:Y:S01]  /*4a90*/  FMUL.FTZ R59, R82, R59 ;  /* 0x0000003b523b7220 */ /* 0x000fe20000410000 */
[----:B------:R-:W-:-:S02]  /*4aa0*/  HADD2.F32 R83, -RZ, R19.H0_H0 ;  /* 0x20000013ff537230 */ /* 0x000fc40000004100 */
[----:B------:R-:W-:Y:S01]  /*4ab0*/  FFMA.FTZ R57, R54, R57, R100 ;  /* 0x0000003936397223 */ /* 0x000fe20000010064 */
[----:B------:R-:W-:Y:S02]  /*4ac0*/  HADD2.F32 R54, -RZ, R88.H0_H0 ;  /* 0x20000058ff367230 */ /* 0x000fe40000004100 */
[----:B------:R-:W-:Y:S02]  /*4ad0*/  HADD2.F32 R82, -RZ, R86.H0_H0 ;  /* 0x20000056ff527230 */ /* 0x000fe40000004100 */
[----:B------:R-:W-:Y:S02]  /*4ae0*/  HADD2.F32 R55, -RZ, R17.H0_H0 ;  /* 0x20000011ff377230 */ /* 0x000fe40000004100 */
[----:B------:R-:W-:Y:S01]  /*4af0*/  FFMA.FTZ R54, R58, R54, R83 ;  /* 0x000000363a367223 */ /* 0x000fe20000010053 */
[----:B------:R-:W-:Y:S02]  /*4b00*/  HADD2.F32 R100, -RZ, R87.H0_H0 ;  /* 0x20000057ff647230 */ /* 0x000fe40000004100 */
[----:B------:R-:W-:-:S02]  /*4b10*/  HADD2.F32 R102, -RZ, R115.H0_H0 ;  /* 0x20000073ff667230 */ /* 0x000fc40000004100 */
[----:B------:R-:W-:Y:S01]  /*4b20*/  FFMA.FTZ R58, R58, R82, R55 ;  /* 0x000000523a3a7223 */ /* 0x000fe20000010037 */
[----:B------:R-:W-:Y:S02]  /*4b30*/  HADD2.F32 R82, -RZ, R85.H0_H0 ;  /* 0x20000055ff527230 */ /* 0x000fe40000004100 */
[----:B------:R-:W-:Y:S02]  /*4b40*/  HADD2.F32 R83, -RZ, R115.H1_H1 ;  /* 0x30000073ff537230 */ /* 0x000fe40000004100 */
[----:B------:R-:W-:Y:S01]  /*4b50*/  FFMA.FTZ R55, R59, R100, R102 ;  /* 0x000000643b377223 */ /* 0x000fe20000010066 */
[----:B0-----:R-:W-:-:S04]  /*4b60*/  IMAD.WIDE.U32 R120, R73, 0x10, R120 ;  /* 0x0000001049787825 */ /* 0x001fc800078e0078 */
[----:B------:R-:W-:Y:S01]  /*4b70*/  FFMA.FTZ R59, R59, R82, R83 ;  /* 0x000000523b3b7223 */ /* 0x000fe20000010053 */
[----:B-1----:R-:W-:Y:S01]  /*4b80*/  IMAD.WIDE.U32 R118, R73, 0x10, R118 ;  /* 0x0000001049767825 */ /* 0x002fe200078e0076 */
[----:B------:R0:W-:Y:S04]  /*4b90*/  STG.E.128 desc[UR6][R120.64], R52 ;  /* 0x0000003478007986 */ /* 0x0001e8000c101d06 */
[----:B------:R0:W-:Y:S02]  /*4ba0*/  STG.E.128 desc[UR6][R118.64], R56 ;  /* 0x0000003876007986 */ /* 0x0001e4000c101d06 */
.L_x_13771:
[----:B------:R-:W-:Y:S05]  /*4bb0*/  BSYNC.RECONVERGENT B0 ;  /* 0x0000000000007941 */ /* 0x000fea0003800200 */
.L_x_13770:
[----:B01234-:R-:W0:Y:S02]  /*4bc0*/  LDC.64 R52, c[0x0][0x380] ;  /* 0x0000e000ff347b82 */ /* 0x01fe240000000a00 */
[----:B0-----:R-:W-:-:S04]  /*4bd0*/  LEA R69, R52, R69, 0x2 ;  /* 0x0000004534457211 */ /* 0x001fc800078e10ff */
[----:B------:R-:W-:-:S13]  /*4be0*/  ISETP.GE.AND P0, PT, R69, R53, PT ;  /* 0x000000354500720c */ /* 0x000fda0003f06270 */
[----:B------:R-:W-:Y:S05]  /*4bf0*/  @!P0 BRA `(.L_x_13772) ;  /* 0xffffffd0002c8947 */ /* 0x000fea000383ffff */
[----:B------:R-:W-:Y:S05]  /*4c00*/  EXIT ;  /* 0x000000000000794d */ /* 0x000fea0003800000 */
.L_x_13759:
        /* <DEDUP_REMOVED lines=8> */
.L_x_13774:
[----:B------:R-:W-:Y:S05]  /*4c90*/  BSYNC B0 ;  /* 0x0000000000007941 */ /* 0x000fea0003800000 */
.L_x_13773:
[----:B------:R-:W-:Y:S01]  /*4ca0*/  FADD.FTZ R101, R100, R82 ;  /* 0x0000005264657221 */ /* 0x000fe20000010000 */
[----:B------:R-:W-:Y:S01]  /*4cb0*/  HFMA2 R55, -RZ, RZ, 0, 1.1920928955078125e-07 ;  /* 0x00000002ff377431 */ /* 0x000fe200000001ff */
[----:B------:R-:W-:Y:S01]  /*4cc0*/  MOV R52, 0x1f ;  /* 0x0000001f00347802 */ /* 0x000fe20000000f00 */
[----:B------:R-:W0:Y:S01]  /*4cd0*/  LDC R56, c[0x0][0x400] ;  /* 0x00010000ff387b82 */ /* 0x000e220000000800 */
[----:B------:R-:W-:-:S07]  /*4ce0*/  MOV R54, 0xffffffff ;  /* 0xffffffff00367802 */ /* 0x000fce0000000f00 */
[----:B0-----:R-:W-:Y:S05]  /*4cf0*/  WARPSYNC.COLLECTIVE R54, `(.L_x_13775) ;  /* 0x0000000036087348 */ /* 0x001fea0003c00000 */
[----:B------:R1:W2:Y:S02]  /*4d00*/  SHFL.BFLY P6, R82, R101, R55, R52 ;  /* 0x0c00003765527389 */ /* 0x0002a400000c0034 */
[----:B012---:R-:W-:Y:S05]  /*4d10*/  ENDCOLLECTIVE ;  /* 0x000000000000791b */ /* 0x007fea0003800000 */
.L_x_13775:
[----:B------:R-:W-:Y:S02]  /*4d20*/  HFMA2 R55, -RZ, RZ, 0, 2.384185791015625e-07 ;  /* 0x00000004ff377431 */ /* 0x000fe400000001ff */
[----:B------:R-:W-:-:S05]  /*4d30*/  FADD.FTZ R59, R101, R82 ;  /* 0x00000052653b7221 */ /* 0x000fca0000010000 */
[----:B------:R-:W-:-:S07]  /*4d40*/  MOV R101, R59 ;  /* 0x0000003b00657202 */ /* 0x000fce0000000f00 */
[----:B------:R-:W-:Y:S05]  /*4d50*/  WARPSYNC.COLLECTIVE R54, `(.L_x_13776) ;  /* 0x0000000036087348 */ /* 0x000fea0003c00000 */
[----:B------:R0:W1:Y:S02]  /*4d60*/  SHFL.BFLY P6, R82, R101, R55, R52 ;  /* 0x0c00003765527389 */ /* 0x00006400000c0034 */
[----:B01----:R-:W-:Y:S05]  /*4d70*/  ENDCOLLECTIVE ;  /* 0x000000000000791b */ /* 0x003fea0003800000 */
.L_x_13776:
[----:B------:R-:W-:Y:S02]  /*4d80*/  HFMA2 R55, -RZ, RZ, 0, 4.76837158203125e-07 ;  /* 0x00000008ff377431 */ /* 0x000fe400000001ff */
[----:B------:R-:W-:-:S05]  /*4d90*/  FADD.FTZ R58, R59, R82 ;  /* 0x000000523b3a7221 */ /* 0x000fca0000010000 */
[----:B------:R-:W-:-:S07]  /*4da0*/  MOV R101, R58 ;  /* 0x0000003a00657202 */ /* 0x000fce0000000f00 */
[----:B------:R-:W-:Y:S05]  /*4db0*/  WARPSYNC.COLLECTIVE R54, `(.L_x_13777) ;  /* 0x0000000036087348 */ /* 0x000fea0003c00000 */
[----:B------:R0:W1:Y:S02]  /*4dc0*/  SHFL.BFLY P6, R82, R101, R55, R52 ;  /* 0x0c00003765527389 */ /* 0x00006400000c0034 */
[----:B01----:R-:W-:Y:S05]  /*4dd0*/  ENDCOLLECTIVE ;  /* 0x000000000000791b */ /* 0x003fea0003800000 */
.L_x_13777:
[----:B------:R-:W-:Y:S02]  /*4de0*/  HFMA2 R55, -RZ, RZ, 0, 9.5367431640625e-07 ;  /* 0x00000010ff377431 */ /* 0x000fe400000001ff */
[----:B------:R-:W-:-:S05]  /*4df0*/  FADD.FTZ R57, R58, R82 ;  /* 0x000000523a397221 */ /* 0x000fca0000010000 */
[----:B------:R-:W-:-:S07]  /*4e00*/  MOV R101, R57 ;  /* 0x0000003900657202 */ /* 0x000fce0000000f00 */
[----:B------:R-:W-:Y:S05]  /*4e10*/  WARPSYNC.COLLECTIVE R54, `(.L_x_13778) ;  /* 0x0000000036087348 */ /* 0x000fea0003c00000 */
[----:B------:R0:W1:Y:S02]  /*4e20*/  SHFL.BFLY P6, R82, R101, R55, R52 ;  /* 0x0c00003765527389 */ /* 0x00006400000c0034 */
[----:B01----:R-:W-:Y:S05]  /*4e30*/  ENDCOLLECTIVE ;  /* 0x000000000000791b */ /* 0x003fea0003800000 */
.L_x_13778:
[----:B------:R-:W-:Y:S01]  /*4e40*/  FADD.FTZ R53, R57, R82 ;  /* 0x0000005239357221 */ /* 0x000fe20000010000 */
[----:B------:R-:W-:-:S03]  /*4e50*/  ISETP.GT.U32.AND P6, PT, R70, 0x9f, PT ;  /* 0x0000009f4600780c */ /* 0x000fc60003fc4070 */
        /* <DEDUP_REMOVED lines=43> */
[----:B------:R-:W-:Y:S01]  /*5110*/  FADD.FTZ R52, R66, -R53 ;  /* 0x8000003542347221 */ /* 0x000fe20000010000 */
[----:B------:R-:W-:Y:S02]  /*5120*/  ISETP.GT.U32.AND P6, PT, R70, 0xbf, PT ;  /* 0x000000bf4600780c */ /* 0x000fe40003fc4070 */
[----:B------:R-:W-:-:S04]  /*5130*/  FFMA.FTZ R55, R55, R55, R100 ;  /* 0x0000003737377223 */ /* 0x000fc80000010064 */
[----:B------:R-:W-:Y:S01]  /*5140*/  FFMA.FTZ R52, R52, R52, R55 ;  /* 0x0000003434347223 */ /* 0x000fe20000010037 */
[----:B------:R-:W-:-:S04]  /*5150*/  FADD.FTZ R55, R67, -R53 ;  /* 0x8000003543377221 */ /* 0x000fc80000010000 */
[----:B------:R-:W-:Y:S01]  /*5160*/  FFMA.FTZ R55, R55, R55, R52 ;  /* 0x0000003737377223 */ /* 0x000fe20000010034 */
[----:B------:R-:W-:-:S04]  /*5170*/  FADD.FTZ R52, R68, -R53 ;  /* 0x8000003544347221 */ /* 0x000fc80000010000 */
[----:B------:R-:W-:Y:S01]  /*5180*/  @P6 FFMA.FTZ R100, R52, R52, R55 ;  /* 0x0000003434646223 */ /* 0x000fe20000010037 */
[----:B------:R-:W-:Y:S01]  /*5190*/  HFMA2 R55, -RZ, RZ, 0, 5.9604644775390625e-08 ;  /* 0x00000001ff377431 */ /* 0x000fe200000001ff */
[----:B------:R-:W-:-:S03]  /*51a0*/  MOV R52, 0x1f ;  /* 0x0000001f00347802 */ /* 0x000fc60000000f00 */
[----:B------:R-:W-:-:S07]  /*51b0*/  MOV R101, R100 ;  /* 0x0000006400657202 */ /* 0x000fce0000000f00 */
[----:B------:R-:W-:Y:S05]  /*51c0*/  WARPSYNC.COLLECTIVE R54, `(.L_x_13779) ;  /* 0x0000000036087348 */ /* 0x000fea0003c00000 */
[----:B------:R0:W1:Y:S02]  /*51d0*/  SHFL.BFLY P6, R82, R101, R55, R52 ;  /* 0x0c00003765527389 */ /* 0x00006400000c0034 */
[----:B01----:R-:W-:Y:S05]  /*51e0*/  ENDCOLLECTIVE ;  /* 0x000000000000791b */ /* 0x003fea0003800000 */
.L_x_13779:
[----:B------:R-:W-:Y:S02]  /*51f0*/  HFMA2 R55, -RZ, RZ, 0, 1.1920928955078125e-07 ;  /* 0x00000002ff377431 */ /* 0x000fe400000001ff */
[----:B------:R-:W-:-:S05]  /*5200*/  FADD.FTZ R83, R100, R82 ;  /* 0x0000005264537221 */ /* 0x000fca0000010000 */
[----:B------:R-:W-:-:S07]  /*5210*/  MOV R101, R83 ;  /* 0x0000005300657202 */ /* 0x000fce0000000f00 */
[----:B------:R-:W-:Y:S05]  /*5220*/  WARPSYNC.COLLECTIVE R54, `(.L_x_13780) ;  /* 0x0000000036087348 */ /* 0x000fea0003c00000 */
[----:B------:R0:W1:Y:S02]  /*5230*/  SHFL.BFLY P6, R82, R101, R55, R52 ;  /* 0x0c00003765527389 */ /* 0x00006400000c0034 */
[----:B01----:R-:W-:Y:S05]  /*5240*/  ENDCOLLECTIVE ;  /* 0x000000000000791b */ /* 0x003fea0003800000 */
.L_x_13780:
[----:B------:R-:W-:Y:S02]  /*5250*/  HFMA2 R55, -RZ, RZ, 0, 2.384185791015625e-07 ;  /* 0x00000004ff377431 */ /* 0x000fe400000001ff */
[----:B------:R-:W-:-:S05]  /*5260*/  FADD.FTZ R59, R83, R82 ;  /* 0x00000052533b7221 */ /* 0x000fca0000010000 */
[----:B------:R-:W-:-:S07]  /*5270*/  MOV R101, R59 ;  /* 0x0000003b00657202 */ /* 0x000fce0000000f00 */
[----:B------:R-:W-:Y:S05]  /*5280*/  WARPSYNC.COLLECTIVE R54, `(.L_x_13781) ;  /* 0x0000000036087348 */ /* 0x000fea0003c00000 */
[----:B------:R0:W1:Y:S02]  /*5290*/  SHFL.BFLY P6, R82, R101, R55, R52 ;  /* 0x0c00003765527389 */ /* 0x00006400000c0034 */
[----:B01----:R-:W-:Y:S05]  /*52a0*/  ENDCOLLECTIVE ;  /* 0x000000000000791b */ /* 0x003fea0003800000 */
.L_x_13781:
[----:B------:R-:W-:Y:S02]  /*52b0*/  HFMA2 R55, -RZ, RZ, 0, 4.76837158203125e-07 ;  /* 0x00000008ff377431 */ /* 0x000fe400000001ff */
[----:B------:R-:W-:-:S05]  /*52c0*/  FADD.FTZ R58, R59, R82 ;  /* 0x000000523b3a7221 */ /* 0x000fca0000010000 */
[----:B------:R-:W-:-:S07]  /*52d0*/  MOV R101, R58 ;  /* 0x0000003a00657202 */ /* 0x000fce0000000f00 */
[----:B------:R-:W-:Y:S05]  /*52e0*/  WARPSYNC.COLLECTIVE R54, `(.L_x_13782) ;  /* 0x0000000036087348 */ /* 0x000fea0003c00000 */
[----:B------:R0:W1:Y:S02]  /*52f0*/  SHFL.BFLY P6, R82, R101, R55, R52 ;  /* 0x0c00003765527389 */ /* 0x00006400000c0034 */
[----:B01----:R-:W-:Y:S05]  /*5300*/  ENDCOLLECTIVE ;  /* 0x000000000000791b */ /* 0x003fea0003800000 */
.L_x_13782:
[----:B------:R-:W-:Y:S02]  /*5310*/  HFMA2 R55, -RZ, RZ, 0, 9.5367431640625e-07 ;  /* 0x00000010ff377431 */ /* 0x000fe400000001ff */
[----:B------:R-:W-:-:S05]  /*5320*/  FADD.FTZ R57, R58, R82 ;  /* 0x000000523a397221 */ /* 0x000fca0000010000 */
[----:B------:R-:W-:-:S07]  /*5330*/  MOV R101, R57 ;  /* 0x0000003900657202 */ /* 0x000fce0000000f00 */
[----:B------:R-:W-:Y:S05]  /*5340*/  WARPSYNC.COLLECTIVE R54, `(.L_x_13783) ;  /* 0x0000000036087348 */ /* 0x000fea0003c00000 */
[----:B------:R0:W1:Y:S02]  /*5350*/  SHFL.BFLY P6, R82, R101, R55, R52 ;  /* 0x0c00003765527389 */ /* 0x00006400000c0034 */
[----:B01----:R-:W-:Y:S05]  /*5360*/  ENDCOLLECTIVE ;  /* 0x000000000000791b */ /* 0x003fea0003800000 */
.L_x_13783:
[----:B------:R-:W-:Y:S05]  /*5370*/  BRA `(.L_x_13784) ;  /* 0xffffffe400d87947 */ /* 0x000fea000383ffff */
.L_x_13785:
        /* <DEDUP_REMOVED lines=16> */
.L_x_17409:


//--------------------- .text._ZN10layer_norm31ln_parallel_residual_fwd_kernelINS_13Kernel_traitsI6__halfffffjLj768ELj1ELj4ELj1ELj16ENS_18Kernel_traits_baseILj768ES2_ffffjLj128EEEEELb0ELb0ELb1EEEvNS_9FwdParamsE --------------------------
	.section	.text._ZN10layer_norm31ln_parallel_residual_fwd_kernelINS_13Kernel_traitsI6__halfffffjLj768ELj1ELj4ELj1ELj16ENS_18Kernel_traits_baseILj768ES2_ffffjLj128EEEEELb0ELb0ELb1EEEvNS_9FwdParamsE,"ax",@progbits
	.align	128
        .global         _ZN10layer_norm31ln_parallel_residual_fwd_kernelINS_13Kernel_traitsI6__halfffffjLj768ELj1ELj4ELj1ELj16ENS_18Kernel_traits_baseILj768ES2_ffffjLj128EEEEELb0ELb0ELb1EEEvNS_9FwdParamsE
        .type           _ZN10layer_norm31ln_parallel_residual_fwd_kernelINS_13Kernel_traitsI6__halfffffjLj768ELj1ELj4ELj1ELj16ENS_18Kernel_traits_baseILj768ES2_ffffjLj128EEEEELb0ELb0ELb1EEEvNS_9FwdParamsE,@function
        .size           _ZN10layer_norm31ln_parallel_residual_fwd_kernelINS_13Kernel_traitsI6__halfffffjLj768ELj1ELj4ELj1ELj16ENS_18Kernel_traits_baseILj768ES2_ffffjLj128EEEEELb0ELb0ELb1EEEvNS_9FwdParamsE,(.L_x_17410 - _ZN10layer_norm31ln_parallel_residual_fwd_kernelINS_13Kernel_traitsI6__halfffffjLj768ELj1ELj4ELj1ELj16ENS_18Kernel_traits_baseILj768ES2_ffffjLj128EEEEELb0ELb0ELb1EEEvNS_9FwdParamsE)
        .other          _ZN10layer_norm31ln_parallel_residual_fwd_kernelINS_13Kernel_traitsI6__halfffffjLj768ELj1ELj4ELj1ELj16ENS_18Kernel_traits_baseILj768ES2_ffffjLj128EEEEELb0ELb0ELb1EEEvNS_9FwdParamsE,@"STO_CUDA_ENTRY STV_DEFAULT"
_ZN10layer_norm31ln_parallel_residual_fwd_kernelINS_13Kernel_traitsI6__halfffffjLj768ELj1ELj4ELj1ELj16ENS_18Kernel_traits_baseILj768ES2_ffffjLj128EEEEELb0ELb0ELb1EEEvNS_9FwdParamsE:
.text._ZN10layer_norm31ln_parallel_residual_fwd_kernelINS_13Kernel_traitsI6__halfffffjLj768ELj1ELj4ELj1ELj16ENS_18Kernel_traits_baseILj768ES2_ffffjLj128EEEEELb0ELb0ELb1EEEvNS_9FwdParamsE:
        /* <DEDUP_REMOVED lines=33> */
[----:B------:R-:W5:Y:S01]  /*0210*/  LDG.E.64 R40, desc[UR6][R2.64] ;  /* 0x0000000602287981 */ /* 0x000f62000c1e1b00 */
[----:B-1----:R-:W-:-:S03]  /*0220*/  IMAD.WIDE.U32 R16, R38, 0x8, R16 ;  /* 0x0000000826107825 */ /* 0x002fc600078e0010 */
[----:B------:R-:W5:Y:S04]  /*0230*/  LDG.E.64 R44, desc[UR6][R2.64+0x100] ;  /* 0x00010006022c7981 */ /* 0x000f68000c1e1b00 */
[----:B------:R-:W5:Y:S04]  /*0240*/  LDG.E.64 R48, desc[UR6][R2.64+0x200] ;  /* 0x0002000602307981 */ /* 0x000f68000c1e1b00 */
[----:B------:R-:W5:Y:S04]  /*0250*/  LDG.E.64 R12, desc[UR6][R2.64+0x300] ;  /* 0x00030006020c7981 */ /* 0x000f68000c1e1b00 */
[----:B------:R-:W5:Y:S04]  /*0260*/  LDG.E.64 R6, desc[UR6][R2.64+0x400] ;  /* 0x0004000602067981 */ /* 0x000f68000c1e1b00 */
[----:B------:R0:W5:Y:S04]  /*0270*/  LDG.E.64 R4, desc[UR6][R2.64+0x500] ;  /* 0x0005000602047981 */ /* 0x000168000c1e1b00 */
[----:B------:R-:W5:Y:S04]  /*0280*/  LDG.E.64 R42, desc[UR6][R16.64] ;  /* 0x00000006102a7981 */ /* 0x000f68000c1e1b00 */
[----:B------:R-:W5:Y:S01]  /*0290*/  LDG.E.64 R46, desc[UR6][R16.64+0x100] ;  /* 0x00010006102e7981 */ /* 0x000f62000c1e1b00 */
[----:B0-----:R-:W-:-:S03]  /*02a0*/  CS2R R2, SRZ ;  /* 0x0000000000027805 */ /* 0x001fc6000001ff00 */
[----:B------:R-:W5:Y:S04]  /*02b0*/  LDG.E.64 R50, desc[UR6][R16.64+0x200] ;  /* 0x0002000610327981 */ /* 0x000f68000c1e1b00 */
[----:B------:R-:W5:Y:S04]  /*02c0*/  LDG.E.64 R14, desc[UR6][R16.64+0x300] ;  /* 0x00030006100e7981 */ /* 0x000f68000c1e1b00 */
[----:B------:R-:W5:Y:S04]  /*02d0*/  LDG.E.64 R10, desc[UR6][R16.64+0x400] ;  /* 0x00040006100a7981 */ /* 0x000f68000c1e1b00 */
[----:B------:R0:W5:Y:S02]  /*02e0*/  LDG.E.64 R8, desc[UR6][R16.64+0x500] ;  /* 0x0005000610087981 */ /* 0x000164000c1e1b00 */
[----:B0-----:R-:W-:Y:S01]  /*02f0*/  CS2R R16, SRZ ;  /* 0x0000000000107805 */ /* 0x001fe2000001ff00 */
[----:B------:R-:W-:Y:S06]  /*0300*/  BRA `(.L_x_13788) ;  /* 0x0000000400887947 */ /* 0x000fec0003800000 */
.L_x_13787:
[----:B------:R-:W0:Y:S08]  /*0310*/  LDC.64 R4, c[0x0][0x3d0] ;  /* 0x0000f400ff047b82 */ /* 0x000e300000000a00 */
[----:B------:R-:W1:Y:S08]  /*0320*/  LDC.64 R6, c[0x0][0x3d8] ;  /* 0x0000f600ff067b82 */ /* 0x000e700000000a00 */
[----:B------:R-:W2:Y:S01]  /*0330*/  LDC.64 R2, c[0x0][0x440] ;  /* 0x00011000ff027b82 */ /* 0x000ea20000000a00 */
[----:B------:R-:W-:-:S02]  /*0340*/  CS2R R36, SRZ ;  /* 0x0000000000247805 */ /* 0x000fc4000001ff00 */
[----:B------:R-:W-:Y:S01]  /*0350*/  CS2R R34, SRZ ;  /* 0x0000000000227805 */ /* 0x000fe2000001ff00 */
[----:B0-----:R-:W-:Y:S01]  /*0360*/  IMAD.WIDE.U32 R16, R38, 0x8, R4 ;  /* 0x0000000826107825 */ /* 0x001fe200078e0004 */
[----:B------:R-:W-:-:S04]  /*0370*/  CS2R R32, SRZ ;  /* 0x0000000000207805 */ /* 0x000fc8000001ff00 */
[----:B------:R-:W5:Y:S01]  /*0380*/  LDG.E.64 R40, desc[UR6][R16.64] ;  /* 0x0000000610287981 */ /* 0x000f62000c1e1b00 */
[----:B-1----:R-:W-:-:S03]  /*0390*/  IMAD.WIDE.U32 R30, R38, 0x8, R6 ;  /* 0x00000008261e7825 */ /* 0x002fc600078e0006 */
[----:B------:R-:W5:Y:S04]  /*03a0*/  LDG.E.64 R44, desc[UR6][R16.64+0x100] ;  /* 0x00010006102c7981 */ /* 0x000f68000c1e1b00 */
[----:B------:R-:W5:Y:S01]  /*03b0*/  LDG.E.64 R48, desc[UR6][R16.64+0x200] ;  /* 0x0002000610307981 */ /* 0x000f62000c1e1b00 */
[----:B--2---:R-:W-:-:S03]  /*03c0*/  IMAD.WIDE.U32 R2, R38, 0x8, R2 ;  /* 0x0000000826027825 */ /* 0x004fc600078e0002 */
        /* <DEDUP_REMOVED lines=19> */
.L_x_13786:
        /* <DEDUP_REMOVED lines=9> */
[----:B------:R0:W5:Y:S01]  /*0590*/  LDG.E.64 R40, desc[UR6][R2.64] ;  /* 0x0000000602287981 */ /* 0x000162000c1e1b00 */
[----:B-1----:R-:W-:-:S03]  /*05a0*/  IMAD.WIDE.U32 R26, R38, 0x8, R4 ;  /* 0x00000008261a7825 */ /* 0x002fc600078e0004 */
[----:B------:R0:W5:Y:S04]  /*05b0*/  LDG.E.64 R44, desc[UR6][R2.64+0x100] ;  /* 0x00010006022c7981 */ /* 0x000168000c1e1b00 */
[----:B------:R0:W5:Y:S01]  /*05c0*/  LDG.E.64 R48, desc[UR6][R2.64+0x200] ;  /* 0x0002000602307981 */ /* 0x000162000c1e1b00 */
[----:B--2---:R-:W-:-:S03]  /*05d0*/  IMAD.WIDE.U32 R52, R38, 0x8, R52 ;  /* 0x0000000826347825 */ /* 0x004fc600078e0034 */
[----:B------:R0:W5:Y:S04]  /*05e0*/  LDG.E.64 R12, desc[UR6][R2.64+0x300] ;  /* 0x00030006020c7981 */ /* 0x000168000c1e1b00 */
[----:B------:R0:W5:Y:S01]  /*05f0*/  LDG.E.64 R4, desc[UR6][R2.64+0x500] ;  /* 0x0005000602047981 */ /* 0x000162000c1e1b00 */
[----:B---3--:R-:W-:-:S03]  /*0600*/  IMAD.WIDE.U32 R54, R38, 0x8, R6 ;  /* 0x0000000826367825 */ /* 0x008fc600078e0006 */
[----:B------:R0:W5:Y:S04]  /*0610*/  LDG.E.64 R6, desc[UR6][R2.64+0x400] ;  /* 0x0004000602067981 */ /* 0x000168000c1e1b00 */
        /* <DEDUP_REMOVED lines=17> */
[----:B------:R0:W5:Y:S01]  /*0730*/  LDG.E.64 R28, desc[UR6][R54.64+0x500] ;  /* 0x00050006361c7981 */ /* 0x000162000c1e1b00 */
[----:B------:R-:W-:Y:S05]  /*0740*/  BRA `(.L_x_13788) ;  /* 0x0000000000787947 */ /* 0x000fea0003800000 */
.L_x_13789:
[----:B------:R-:W0:Y:S08]  /*0750*/  LDC.64 R2, c[0x0][0x3d0] ;  /* 0x0000f400ff027b82 */ /* 0x000e300000000a00 */
[----:B------:R-:W1:Y:S08]  /*0760*/  LDC.64 R4, c[0x0][0x438] ;  /* 0x00010e00ff047b82 */ /* 0x000e700000000a00 */
[----:B------:R-:W2:Y:S01]  /*0770*/  LDC.64 R6, c[0x0][0x3d8] ;  /* 0x0000f600ff067b82 */ /* 0x000ea20000000a00 */
[----:B------:R-:W-:Y:S01]  /*0780*/  CS2R R28, SRZ ;  /* 0x00000000001c7805 */ /* 0x000fe2000001ff00 */
[----:B0-----:R-:W-:Y:S01]  /*0790*/  IMAD.WIDE.U32 R2, R38, 0x8, R2 ;  /* 0x0000000826027825 */ /* 0x001fe200078e0002 */
[----:B------:R-:W-:-:S02]  /*07a0*/  CS2R R26, SRZ ;  /* 0x00000000001a7805 */ /* 0x000fc4000001ff00 */
[----:B------:R-:W-:Y:S02]  /*07b0*/  CS2R R24, SRZ ;  /* 0x0000000000187805 */ /* 0x000fe4000001ff00 */
[----:B------:R-:W-:Y:S01]  /*07c0*/  CS2R R22, SRZ ;  /* 0x0000000000167805 */ /* 0x000fe2000001ff00 */
[----:B------:R-:W5:Y:S01]  /*07d0*/  LDG.E.64 R40, desc[UR6][R2.64] ;  /* 0x0000000602287981 */ /* 0x000f62000c1e1b00 */
[----:B-1----:R-:W-:-:S03]  /*07e0*/  IMAD.WIDE.U32 R18, R38, 0x8, R4 ;  /* 0x0000000826127825 */ /* 0x002fc600078e0004 */
[----:B------:R-:W5:Y:S04]  /*07f0*/  LDG.E.64 R44, desc[UR6][R2.64+0x100] ;  /* 0x00010006022c7981 */ /* 0x000f68000c1e1b00 */
[----:B------:R-:W5:Y:S01]  /*0800*/  LDG.E.64 R48, desc[UR6][R2.64+0x200] ;  /* 0x0002000602307981 */ /* 0x000f62000c1e1b00 */
[----:B--2---:R-:W-:-:S03]  /*0810*/  IMAD.WIDE.U32 R20, R38, 0x8, R6 ;  /* 0x0000000826147825 */ /* 0x004fc600078e0006 */
[----:B------:R-:W5:Y:S04]  /*0820*/  LDG.E.64 R12, desc[UR6][R2.64+0x300] ;  /* 0x00030006020c7981 */ /* 0x000f68000c1e1b00 */
[----:B------:R-:W5:Y:S04]  /*0830*/  LDG.E.64 R6, desc[UR6][R2.64+0x400] ;  /* 0x0004000602067981 */ /* 0x000f68000c1e1b00 */
[----:B------:R-:W5:Y:S04]  /*0840*/  LDG.E.64 R4, desc[UR6][R2.64+0x500] ;  /* 0x0005000602047981 */ /* 0x000f68000c1e1b00 */
[----:B------:R-:W5:Y:S04]  /*0850*/  LDG.E.64 R42, desc[UR6][R20.64] ;  /* 0x00000006142a7981 */ /* 0x000f68000c1e1b00 */
        /* <DEDUP_REMOVED lines=12> */
[----:B0-----:R-:W-:-:S07]  /*0920*/  CS2R R18, SRZ ;  /* 0x0000000000127805 */ /* 0x001fce000001ff00 */
.L_x_13788:
[----:B------:R-:W1:Y:S02]  /*0930*/  LDCU UR4, c[0x0][0x384] ;  /* 0x00007080ff0477ac */ /* 0x000e640008000800 */
[----:B-1----:R-:W-:-:S13]  /*0940*/  ISETP.GE.AND P1, PT, R0, UR4, PT ;  /* 0x0000000400007c0c */ /* 0x002fda000bf26270 */
[----:B------:R-:W-:Y:S05]  /*0950*/  @P1 EXIT ;  /* 0x000000000000194d */ /* 0x000fea0003800000 */
[----:B-----5:R-:W-:Y:S01]  /*0960*/  MOV R99, R4 ;  /* 0x0000000400637202 */ /* 0x020fe20000000f00 */
[----:B------:R-:W1:Y:S01]  /*0970*/  LDCU.U8 UR4, c[0x0][0x410] ;  /* 0x00008200ff0477ac */ /* 0x000e620008000000 */
[----:B------:R-:W-:Y:S02]  /*0980*/  SHF.R.U64 R100, R4, 0x10, R5 ;  /* 0x0000001004647819 */ /* 0x000fe40000001205 */
[----:B------:R-:W-:Y:S01]  /*0990*/  MOV R101, R8 ;  /* 0x0000000800657202 */ /* 0x000fe20000000f00 */
[----:B------:R-:W2:Y:S01]  /*09a0*/  LDCU UR5, c[0x0][0x388] ;  /* 0x00007100ff0577ac */ /* 0x000ea20008000800 */
[----:B------:R-:W-:Y:S02]  /*09b0*/  MOV R4, R9 ;  /* 0x0000000900047202 */ /* 0x000fe40000000f00 */
[----:B------:R-:W-:Y:S01]  /*09c0*/  MOV R39, R41 ;  /* 0x0000002900277202 */ /* 0x000fe20000000f00 */
[----:B------:R-:W3:Y:S01]  /*09d0*/  LDCU UR8, c[0x0][0x448] ;  /* 0x00008900ff0877ac */ /* 0x000ee20008000800 */
[----:B------:R-:W-:-:S02]  /*09e0*/  PRMT R101, R101, 0x5410, R4 ;  /* 0x0000541065657816 */ /* 0x000fc40000000004 */
[--C-:B------:R-:W-:Y:S01]  /*09f0*/  SHF.R.U64 R65, R40, 0x10, R41.reuse ;  /* 0x0000001028417819 */ /* 0x100fe20000001229 */
[----:B------:R-:W4:Y:S01]  /*0a00*/  LDCU.64 UR10, c[0x0][0x3a0] ;  /* 0x00007400ff0a77ac */ /* 0x000f220008000a00 */
[----:B0-----:R-:W-:Y:S02]  /*0a10*/  SHF.R.U32.HI R52, RZ, 0x10, R41 ;  /* 0x00000010ff347819 */ /* 0x001fe40000011629 */
[----:B------:R-:W-:Y:S01]  /*0a20*/  SHF.R.U64 R103, R30, 0x10, R31 ;  /* 0x000000101e677819 */ /* 0x000fe2000000121f */
[----:B------:R-:W0:Y:S01]  /*0a30*/  LDCU.64 UR12, c[0x0][0x398] ;  /* 0x00007300ff0c77ac */ /* 0x000e220008000a00 */
[----:B------:R-:W-:Y:S02]  /*0a40*/  SHF.R.U64 R4, R18, 0x10, R19 ;  /* 0x0000001012047819 */ /* 0x000fe40000001213 */
[----:B------:R-:W-:Y:S02]  /*0a50*/  MOV R41, R45 ;  /* 0x0000002d00297202 */ /* 0x000fe40000000f00 */
[----:B------:R-:W-:-:S02]  /*0a60*/  SHF.R.U64 R61, R44, 0x10, R45 ;  /* 0x000000102c3d7819 */ /* 0x000fc4000000122d */
[----:B------:R-:W-:Y:S02]  /*0a70*/  SHF.R.U32.HI R54, RZ, 0x10, R45 ;  /* 0x00000010ff367819 */ /* 0x000fe4000001162d */
[----:B------:R-:W-:Y:S02]  /*0a80*/  MOV R69, R50 ;  /* 0x0000003200457202 */ /* 0x000fe40000000f00 */
[----:B------:R-:W-:Y:S02]  /*0a90*/  SHF.R.U64 R70, R50, 0x10, R51 ;  /* 0x0000001032467819 */ /* 0x000fe40000001233 */
[----:B------:R-:W-:Y:S02]  /*0aa0*/  MOV R71, R12 ;  /* 0x0000000c00477202 */ /* 0x000fe40000000f00 */
[----:B------:R-:W-:Y:S02]  /*0ab0*/  SHF.R.U64 R73, R12, 0x10, R13 ;  /* 0x000000100c497819 */ /* 0x000fe4000000120d */
[----:B------:R-:W-:-:S02]  /*0ac0*/  MOV R75, R14 ;  /* 0x0000000e004b7202 */ /* 0x000fc40000000f00 */
[----:B------:R-:W-:Y:S02]  /*0ad0*/  SHF.R.U64 R79, R14, 0x10, R15 ;  /* 0x000000100e4f7819 */ /* 0x000fe4000000120f */
[----:B------:R-:W-:Y:S02]  /*0ae0*/  MOV R45, R13 ;  /* 0x0000000d002d7202 */ /* 0x000fe40000000f00 */
[----:B------:R-:W-:Y:S02]  /*0af0*/  SHF.R.U32.HI R50, RZ, 0x10, R13 ;  /* 0x00000010ff327819 */ /* 0x000fe4000001160d */
[----:B------:R-:W-:Y:S02]  /*0b00*/  MOV R12, R15 ;  /* 0x0000000f000c7202 */ /* 0x000fe40000000f00 */
[----:B------:R-:W-:Y:S02]  /*0b10*/  SHF.R.U32.HI R14, RZ, 0x10, R15 ;  /* 0x00000010ff0e7819 */ /* 0x000fe4000001160f */
[----:B------:R-:W-:-:S02]  /*0b20*/  MOV R13, R7 ;  /* 0x00000007000d7202 */ /* 0x000fc40000000f00 */
[--C-:B------:R-:W-:Y:S02]  /*0b30*/  SHF.R.U64 R81, R6, 0x10, R7.reuse ;  /* 0x0000001006517819 */ /* 0x100fe40000001207 */
[----:B------:R-:W-:Y:S02]  /*0b40*/  SHF.R.U32.HI R15, RZ, 0x10, R7 ;  /* 0x00000010ff0f7819 */ /* 0x000fe40000011607 */
[----:B------:R-:W-:Y:S02]  /*0b50*/  MOV R7, R5 ;  /* 0x0000000500077202 */ /* 0x000fe40000000f00 */
[----:B------:R-:W-:Y:S02]  /*0b60*/  PRMT R103, R103, 0x5410, R4 ;  /* 0x0000541067677816 */ /* 0x000fe40000000004 */
[----:B------:R-:W-:Y:S02]  /*0b70*/  SHF.R.U32.HI R5, RZ, 0x10, R5 ;  /* 0x00000010ff057819 */ /* 0x000fe40000011605 */
[----:B------:R-:W-:-:S02]  /*0b80*/  SHF.R.U32.HI R104, RZ, 0x10, R31 ;  /* 0x00000010ff687819 */ /* 0x000fc4000001161f */
[----:B------:R-:W-:Y:S02]  /*0b90*/  SHF.R.U32.HI R4, RZ, 0x10, R19 ;  /* 0x00000010ff047819 */ /* 0x000fe40000011613 */
[----:B------:R-:W-:Y:S02]  /*0ba0*/  PRMT R100, R100, 0x5410, R5 ;  /* 0x0000541064647816 */ /* 0x000fe40000000005 */
[----:B------:R-:W-:Y:S02]  /*0bb0*/  PRMT R104, R104, 0x5410, R4 ;  /* 0x0000541068687816 */ /* 0x000fe40000000004 */
[----:B------:R-:W-:Y:S02]  /*0bc0*/  SHF.R.U64 R105, R32, 0x10, R33 ;  /* 0x0000001020697819 */ /* 0x000fe40000001221 */
[----:B------:R-:W-:Y:S02]  /*0bd0*/  SHF.R.U64 R5, R20, 0x10, R21 ;  /* 0x0000001014057819 */ /* 0x000fe40000001215 */
        /* <DEDUP_REMOVED lines=20> */
[----:B------:R-:W-:Y:S02]  /*0d20*/  MOV R66, R40 ;  /* 0x0000002800427202 */ /* 0x000fe40000000f00 */
[----:B------:R-:W-:Y:S02]  /*0d30*/  MOV R64, R42 ;  /* 0x0000002a00407202 */ /* 0x000fe40000000f00 */
[----:B------:R-:W-:Y:S02]  /*0d40*/  MOV R40, R43 ;  /* 0x0000002b00287202 */ /* 0x000fe40000000f00 */
[--C-:B------:R-:W-:Y:S02]  /*0d50*/  SHF.R.U64 R63, R42, 0x10, R43.reuse ;  /* 0x000000102a3f7819 */ /* 0x100fe4000000122b */
[----:B------:R-:W-:-:S02]  /*0d60*/  SHF.R.U32.HI R53, RZ, 0x10, R43 ;  /* 0x00000010ff357819 */ /* 0x000fc4000001162b */
[----:B------:R-:W-:Y:S02]  /*0d70*/  MOV R60, R46 ;  /* 0x0000002e003c7202 */ /* 0x000fe40000000f00 */
[----:B------:R-:W-:Y:S02]  /*0d80*/  MOV R67, R48 ;  /* 0x0000003000437202 */ /* 0x000fe40000000f00 */
[----:B------:R-:W-:Y:S02]  /*0d90*/  SHF.R.U64 R68, R48, 0x10, R49 ;  /* 0x0000001030447819 */ /* 0x000fe40000001231 */
[----:B------:R-:W-:Y:S02]  /*0da0*/  MOV R62, R44 ;  /* 0x0000002c003e7202 */ /* 0x000fe40000000f00 */
[----:B------:R-:W-:Y:S02]  /*0db0*/  MOV R42, R47 ;  /* 0x0000002f002a7202 */ /* 0x000fe40000000f00 */
[----:B------:R-:W-:-:S02]  /*0dc0*/  SHF.R.U64 R46, R46, 0x10, R47 ;  /* 0x000000102e2e7819 */ /* 0x000fc4000000122f */
[----:B------:R-:W-:Y:S02]  /*0dd0*/  MOV R43, R49 ;  /* 0x00000031002b7202 */ /* 0x000fe40000000f00 */
[----:B------:R-:W-:Y:S02]  /*0de0*/  SHF.R.U32.HI R48, RZ, 0x10, R49 ;  /* 0x00000010ff307819 */ /* 0x000fe40000011631 */
[----:B------:R-:W-:Y:S02]  /*0df0*/  MOV R80, R6 ;  /* 0x0000000600507202 */ /* 0x000fe40000000f00 */
[----:B------:R-:W-:Y:S02]  /*0e00*/  MOV R96, R10 ;  /* 0x0000000a00607202 */ /* 0x000fe40000000f00 */
[----:B------:R-:W-:Y:S02]  /*0e10*/  SHF.R.U64 R98, R10, 0x10, R11 ;  /* 0x000000100a627819 */ /* 0x000fe4000000120b */
[----:B------:R-:W-:-:S02]  /*0e20*/  SHF.R.U64 R102, R8, 0x10, R9 ;  /* 0x0000001008667819 */ /* 0x000fc40000001209 */
[----:B------:R-:W-:Y:S02]  /*0e30*/  PRMT R111, R111, 0x5410, R4 ;  /* 0x000054106f6f7816 */ /* 0x000fe40000000004 */
[----:B------:R-:W-:Y:S02]  /*0e40*/  PRMT R112, R112, 0x5410, R5 ;  /* 0x0000541070707816 */ /* 0x000fe40000000005 */
[----:B------:R-:W-:Y:S02]  /*0e50*/  SHF.R.U32.HI R47, RZ, 0x10, R47 ;  /* 0x00000010ff2f7819 */ /* 0x000fe4000001162f */
[----:B------:R-:W-:Y:S02]  /*0e60*/  MOV R44, R51 ;  /* 0x00000033002c7202 */ /* 0x000fe40000000f00 */
[----:B------:R-:W-:Y:S02]  /*0e70*/  SHF.R.U32.HI R49, RZ, 0x10, R51 ;  /* 0x00000010ff317819 */ /* 0x000fe40000011633 */
[----:B------:R-:W-:-:S02]  /*0e80*/  MOV R6, R11 ;  /* 0x0000000b00067202 */ /* 0x000fc40000000f00 */
[----:B------:R-:W-:Y:S02]  /*0e90*/  SHF.R.U32.HI R10, RZ, 0x10, R11 ;  /* 0x00000010ff0a7819 */ /* 0x000fe4000001160b */
[----:B------:R-:W-:Y:S02]  /*0ea0*/  ISETP.NE.U32.AND P1, PT, R56, RZ, PT ;  /* 0x000000ff3800720c */ /* 0x000fe40003f25070 */
[----:B------:R-:W-:Y:S02]  /*0eb0*/  SHF.R.U32.HI R8, RZ, 0x10, R9 ;  /* 0x00000010ff087819 */ /* 0x000fe40000011609 */
[----:B------:R-:W-:Y:S02]  /*0ec0*/  SHF.R.U64 R113, R2, 0x10, R3 ;  /* 0x0000001002717819 */ /* 0x000fe40000001203 */
[----:B------:R-:W-:Y:S02]  /*0ed0*/  SHF.R.U64 R4, R28, 0x10, R29 ;  /* 0x000000101c047819 */ /* 0x000fe4000000121d */
[----:B------:R-:W-:-:S02]  /*0ee0*/  SHF.R.U32.HI R114, RZ, 0x10, R3 ;  /* 0x00000010ff727819 */ /* 0x000fc40000011603 */
[----:B------:R-:W-:Y:S02]  /*0ef0*/  SHF.R.U32.HI R5, RZ, 0x10, R29 ;  /* 0x00000010ff057819 */ /* 0x000fe4000001161d */
[----:B------:R-:W-:Y:S02]  /*0f00*/  PRMT R66, R39, 0x5410, R66 ;  /* 0x0000541027427816 */ /* 0x000fe40000000042 */
[----:B------:R-:W-:Y:S02]  /*0f10*/  ISETP.NE.AND.EX P1, PT, R57, RZ, PT, P1 ;  /* 0x000000ff3900720c */ /* 0x000fe40003f25310 */
        /* <DEDUP_REMOVED lines=23> */
[----:B0-234-:R-:W-:-:S09]  /*1090*/  PRMT R114, R114, 0x5410, R5 ;  /* 0x0000541072727816 */ /* 0x01dfd20000000005 */
.L_x_13804:
        /* <DEDUP_REMOVED lines=12> */
[----:B--2---:R-:W-:-:S05]  /*1160*/  @P2 IMAD.WIDE.U32 R40, R49, 0x10, R40 ;  /* 0x0000001031282825 */ /* 0x004fca00078e0028 */
[----:B------:R0:W5:Y:S04]  /*1170*/  @P2 LDG.E.128 R8, desc[UR6][R40.64] ;  /* 0x0000000628082981 */ /* 0x000168000c1e1d00 */
[----:B------:R0:W5:Y:S01]  /*1180*/  LDG.E.128 R40, desc[UR6][R44.64] ;  /* 0x000000062c287981 */ /* 0x000162000c1e1d00 */
        /* <DEDUP_REMOVED lines=15> */
.L_x_13791:
        /* <DEDUP_REMOVED lines=9> */
.L_x_13790:
        /* <DEDUP_REMOVED lines=12> */
.L_x_13792:
[----:B------:R-:W0:Y:S01]  /*13d0*/  @P0 LDC.64 R52, c[0x0][0x3a8] ;  /* 0x0000ea00ff340b82 */ /* 0x000e220000000a00 */
[----:B------:R-:W-:-:S05]  /*13e0*/  IADD3 R48, PT, PT, R49, 0x20, RZ ;  /* 0x0000002031307810 */ /* 0x000fca0007ffe0ff */
[----:B------:R-:W-:Y:S02]  /*13f0*/  IMAD.WIDE.U32 R50, R48, 0x10, R54 ;  /* 0x0000001030327825 */ /* 0x000fe400078e0036 */
[----:B------:R-:W1:Y:S08]  /*1400*/  @P1 LDC.64 R42, c[0x0][0x398] ;  /* 0x0000e600ff2a1b82 */ /* 0x000e700000000a00 */
[----:B------:R-:W2:Y:S01]  /*1410*/  @P2 LDC.64 R40, c[0x0][0x3a0] ;  /* 0x0000e800ff282b82 */ /* 0x000ea20000000a00 */
[----:B0-----:R-:W-:-:S05]  /*1420*/  @P0 IMAD.WIDE.U32 R52, R49, 0x10, R52 ;  /* 0x0000001031340825 */ /* 0x001fca00078e0034 */
[----:B------:R0:W-:Y:S01]  /*1430*/  @P0 STG.E.128 desc[UR6][R52.64], R4 ;  /* 0x0000000434000986 */ /* 0x0001e2000c101d06 */
[----:B-1----:R-:W-:-:S05]  /*1440*/  @P1 IMAD.WIDE.U32 R42, R48, 0x10, R42 ;  /* 0x00000010302a1825 */ /* 0x002fca00078e002a */
[----:B------:R0:W5:Y:S01]  /*1450*/  @P1 LDG.E.128 R12, desc[UR6][R42.64] ;  /* 0x000000062a0c1981 */ /* 0x000162000c1e1d00 */
[----:B--2---:R-:W-:-:S05]  /*1460*/  @P2 IMAD.WIDE.U32 R40, R48, 0x10, R40 ;  /* 0x0000001030282825 */ /* 0x004fca00078e0028 */
[----:B------:R0:W5:Y:S04]  /*1470*/  @P2 LDG.E.128 R8, desc[UR6][R40.64] ;  /* 0x0000000628082981 */ /* 0x000168000c1e1d00 */
[----:B------:R0:W5:Y:S01]  /*1480*/  LDG.E.128 R40, desc[UR6][R50.64] ;  /* 0x0000000632287981 */ /* 0x000162000c1e1d00 */
[----:B------:R-:W-:-:S04]  /*1490*/  UISETP.NE.U32.AND UP0, UPT, UR12, URZ, UPT ;  /* 0x000000ff0c00728c */ /* 0x000fc8000bf05070 */
[----:B------:R-:W-:-:S09]  /*14a0*/  UISETP.NE.AND.EX UP0, UPT, UR13, URZ, UPT, UP0 ;  /* 0x000000ff0d00728c */ /* 0x000fd2000bf05300 */
[----:B0-----:R-:W-:Y:S05]  /*14b0*/  BRA.U UP0, `(.L_x_13793) ;  /* 0x0000000100407547 */ /* 0x001fea000b800000 */
[----:B------:R-:W-:-:S04]  /*14c0*/  UISETP.NE.U32.AND UP1, UPT, UR10, URZ, UPT ;  /* 0x000000ff0a00728c */ /* 0x000fc8000bf25070 */
[----:B------:R-:W-:-:S06]  /*14d0*/  UISETP.NE.AND.EX UP1, UPT, UR11, URZ, UPT, UP1 ;  /* 0x000000ff0b00728c */ /* 0x000fcc000bf25310 */
[----:B------:R-:W-:-:S13]  /*14e0*/  PLOP3.LUT P3, PT, PT, PT, UP1, 0x80, 0x8 ;  /* 0x000000000008781c */ /* 0x000fda0003f6f018 */
        /* <DEDUP_REMOVED lines=13> */
.L_x_13793:
        /* <DEDUP_REMOVED lines=23> */
.L_x_13794:
        /* <DEDUP_REMOVED lines=12> */
[----:B------:R-:W-:Y:S05]  /*17f0*/  BRA.U UP0, `(.L_x_13795) ;  /* 0x0000000100347547 */ /* 0x000fea000b800000 */
[----:B-----5:R-:W-:Y:S01]  /*1800*/  @!P3 MOV R53, R40 ;  /* 0x000000280035b202 */ /* 0x020fe20000000f00 */
[----:B------:R-:W-:Y:S01]  /*1810*/  @P3 FADD.FTZ R53, R8, R40 ;  /* 0x0000002808353221 */ /* 0x000fe20000010000 */
[----:B0-----:R-:W-:Y:S01]  /*1820*/  @!P3 MOV R56, R41 ;  /* 0x000000290038b202 */ /* 0x001fe20000000f00 */
        /* <DEDUP_REMOVED lines=10> */
.L_x_13795:
[----:B-----5:R-:W-:Y:S01]  /*18d0*/  @!P3 FADD.FTZ R53, R12, R40 ;  /* 0x000000280c35b221 */ /* 0x020fe20000010000 */
[----:B0-----:R-:W-:Y:S01]  /*18e0*/  @!P3 FADD.FTZ R56, R13, R41 ;  /* 0x000000290d38b221 */ /* 0x001fe20000010000 */
        /* <DEDUP_REMOVED lines=19> */
.L_x_13796:
        /* <DEDUP_REMOVED lines=26> */
.L_x_13797:
        /* <DEDUP_REMOVED lines=21> */
.L_x_13798:
        /* <DEDUP_REMOVED lines=26> */
.L_x_13799:
        /* <DEDUP_REMOVED lines=21> */
.L_x_13800:
        /* <DEDUP_REMOVED lines=21> */
[----:B0-----:R-:W-:Y:S02]  /*2150*/  @P3 MOV R4, R94 ;  /* 0x0000005e00043202 */ /* 0x001fe40000000f00 */
[----:B------:R-:W-:-:S02]  /*2160*/  @P3 MOV R5, R91 ;  /* 0x0000005b00053202 */ /* 0x000fc40000000f00 */
[----:B------:R-:W-:Y:S02]  /*2170*/  @P3 MOV R6, R92 ;  /* 0x0000005c00063202 */ /* 0x000fe40000000f00 */
[----:B------:R-:W-:Y:S01]  /*2180*/  @P3 MOV R7, R93 ;  /* 0x0000005d00073202 */ /* 0x000fe20000000f00 */
[----:B------:R-:W-:Y:S06]  /*2190*/  BRA `(.L_x_13802) ;  /* 0x0000000000547947 */ /* 0x000fec0003800000 */
.L_x_13801:
[----:B-----5:R-:W-:Y:S01]  /*21a0*/  @!P3 FADD.FTZ R94, R12, R40 ;  /* 0x000000280c5eb221 */ /* 0x020fe20000010000 */
[----:B------:R-:W-:Y:S01]  /*21b0*/  @!P3 FADD.FTZ R91, R13, R41 ;  /* 0x000000290d5bb221 */ /* 0x000fe20000010000 */
[----:B------:R-:W-:Y:S01]  /*21c0*/  @!P3 FADD.FTZ R92, R14, R42 ;  /* 0x0000002a0e5cb221 */ /* 0x000fe20000010000 */
[----:B------:R-:W-:Y:S02]  /*21d0*/  @!P3 FADD.FTZ R93, R15, R43 ;  /* 0x0000002b0f5db221 */ /* 0x000fe40000010000 */
[----:B0-----:R-:W-:Y:S02]  /*21e0*/  @!P3 MOV R4, R94 ;  /* 0x0000005e0004b202 */ /* 0x001fe40000000f00 */
        /* <DEDUP_REMOVED lines=16> */
.L_x_13802:
        /* <DEDUP_REMOVED lines=99> */
.L_x_13816:
[----:B01----:R-:W-:Y:S01]  /*2920*/  FADD.FTZ R55, R55, R41 ;  /* 0x0000002937377221 */ /* 0x003fe20000010000 */
[C---:B------:R-:W-:Y:S01]  /*2930*/  FMUL.FTZ R41, R40.reuse, R40 ;  /* 0x0000002828297220 */ /* 0x040fe20000410000 */
[----:B------:R-:W0:Y:S01]  /*2940*/  @!P2 LDC.64 R42, c[0x0][0x3c0] ;  /* 0x0000f000ff2aab82 */ /* 0x000e220000000a00 */
[----:B------:R-:W-:Y:S01]  /*2950*/  FSEL R97, R40, RZ, !P4 ;  /* 0x000000ff28617208 */ /* 0x000fe20006000000 */
[----:B------:R-:W-:Y:S02]  /*2960*/  FFMA.FTZ R55, R55, R54, UR8 ;  /* 0x0000000837377e23 */ /* 0x000fe40008010036 */
[----:B------:R-:W-:Y:S02]  /*2970*/  FSEL R41, R41, RZ, P4 ;  /* 0x000000ff29297208 */ /* 0x000fe40002000000 */
[C---:B------:R-:W-:Y:S01]  /*2980*/  FADD.FTZ R115, -R97.reuse, R47 ;  /* 0x0000002f61737221 */ /* 0x040fe20000010100 */
[----:B------:R-:W-:Y:S01]  /*2990*/  FADD.FTZ R47, -R97, R44 ;  /* 0x0000002c612f7221 */ /* 0x000fe20000010100 */
[----:B------:R-:W1:Y:S01]  /*29a0*/  @!P2 LDC.64 R58, c[0x0][0x3c8] ;  /* 0x0000f200ff3aab82 */ /* 0x000e620000000a00 */
[----:B------:R-:W-:Y:S01]  /*29b0*/  FADD.FTZ R41, R55, R41 ;  /* 0x0000002937297221 */ /* 0x000fe20000010000 */
[----:B------:R-:W-:-:S02]  /*29c0*/  HADD2.F32 R44, -RZ, R104.H0_H0 ;  /* 0x20000068ff2c7230 */ /* 0x000fc40000004100 */
[----:B------:R-:W-:Y:S01]  /*29d0*/  FADD.FTZ R83, -R97, R83 ;  /* 0x0000005361537221 */ /* 0x000fe20000010100 */
[----:B------:R2:W3:Y:S03]  /*29e0*/  MUFU.RSQ R95, R41 ;  /* 0x00000029005f7308 */ /* 0x0004e60000001400 */
[----:B------:R-:W4:Y:S01]  /*29f0*/  LDC.64 R54, c[0x0][0x428] ;  /* 0x00010a00ff367b82 */ /* 0x000f220000000a00 */
[----:B--2---:R-:W-:Y:S02]  /*2a00*/  HADD2.F32 R41, -RZ, R30.H0_H0 ;  /* 0x2000001eff297230 */ /* 0x004fe40000004100 */
[----:B0-----:R-:W-:-:S05]  /*2a10*/  @!P2 IMAD.WIDE R42, R0, 0x4, R42 ;  /* 0x00000004002aa825 */ /* 0x001fca00078e022a */
[----:B------:R0:W-:Y:S01]  /*2a20*/  @!P2 STG.E desc[UR6][R42.64], R40 ;  /* 0x000000282a00a986 */ /* 0x0001e2000c101906 */
[----:B---3--:R-:W-:Y:S01]  /*2a30*/  FMUL.FTZ R115, R95, R115 ;  /* 0x000000735f737220 */ /* 0x008fe20000410000 */
[----:B-1----:R-:W-:-:S04]  /*2a40*/  @!P2 IMAD.WIDE R58, R0, 0x4, R58 ;  /* 0x00000004003aa825 */ /* 0x002fc800078e023a */
[C---:B------:R-:W-:Y:S01]  /*2a50*/  FMUL.FTZ R47, R95.reuse, R47 ;  /* 0x0000002f5f2f7220 */ /* 0x040fe20000410000 */
[----:B------:R-:W-:Y:S01]  /*2a60*/  FMUL.FTZ R83, R95, R83 ;  /* 0x000000535f537220 */ /* 0x000fe20000410000 */
[----:B------:R1:W-:Y:S01]  /*2a70*/  @!P2 STG.E desc[UR6][R58.64], R95 ;  /* 0x0000005f3a00a986 */ /* 0x0003e2000c101906 */
[--C-:B0-----:R-:W-:Y:S02]  /*2a80*/  HADD2.F32 R40, -RZ, R66.reuse.H1_H1 ;  /* 0x30000042ff287230 */ /* 0x101fe40000004100 */
[----:B------:R-:W-:Y:S02]  /*2a90*/  HADD2.F32 R43, -RZ, R65.H1_H1 ;  /* 0x30000041ff2b7230 */ /* 0x000fe40000004100 */
[----:B------:R-:W-:Y:S02]  /*2aa0*/  HADD2.F32 R42, -RZ, R66.H0_H0 ;  /* 0x20000042ff2a7230 */ /* 0x000fe40000004100 */
[----:B------:R-:W-:Y:S01]  /*2ab0*/  FFMA.FTZ R40, R115, R40, R41 ;  /* 0x0000002873287223 */ /* 0x000fe20000010029 */
[----:B------:R-:W-:-:S02]  /*2ac0*/  HADD2.F32 R41, -RZ, R103.H0_H0 ;  /* 0x20000067ff297230 */ /* 0x000fc40000004100 */
[C---:B-1----:R-:W-:Y:S01]  /*2ad0*/  FADD.FTZ R58, -R97.reuse, R46 ;  /* 0x0000002e613a7221 */ /* 0x042fe20000010100 */
[----:B------:R-:W-:Y:S01]  /*2ae0*/  FADD.FTZ R46, -R97, R45 ;  /* 0x0000002d612e7221 */ /* 0x000fe20000010100 */
[----:B------:R-:W-:Y:S02]  /*2af0*/  HADD2.F32 R59, -RZ, R31.H0_H0 ;  /* 0x2000001fff3b7230 */ /* 0x000fe40000004100 */
[C---:B------:R-:W-:Y:S01]  /*2b00*/  FMUL.FTZ R45, R95.reuse, R58 ;  /* 0x0000003a5f2d7220 */ /* 0x040fe20000410000 */
[----:B------:R-:W-:Y:S02]  /*2b10*/  HADD2.F32 R58, -RZ, R65.H0_H0 ;  /* 0x20000041ff3a7230 */ /* 0x000fe40000004100 */
[----:B------:R-:W-:Y:S01]  /*2b20*/  FMUL.FTZ R46, R95, R46 ;  /* 0x0000002e5f2e7220 */ /* 0x000fe20000410000 */
[----:B------:R-:W-:-:S03]  /*2b30*/  FFMA.FTZ R41, R45, R43, R41 ;  /* 0x0000002b2d297223 */ /* 0x000fc60000010029 */
[----:B------:R-:W-:Y:S01]  /*2b40*/  FFMA.FTZ R42, R46, R42, R59 ;  /* 0x0000002a2e2a7223 */ /* 0x000fe2000001003b */
[----:B------:R-:W-:Y:S01]  /*2b50*/  FFMA.FTZ R43, R47, R58, R44 ;  /* 0x0000003a2f2b7223 */ /* 0x000fe2000001002c */
[----:B----4-:R-:W-:-:S04]  /*2b60*/  IMAD.WIDE.U32 R58, R49, 0x10, R54 ;  /* 0x00000010313a7825 */ /* 0x010fc800078e0036 */
[----:B------:R-:W-:Y:S01]  /*2b70*/  HADD2.F32 R44, -RZ, R18.H0_H0 ;  /* 0x20000012ff2c7230 */ /* 0x000fe20000004100 */
[----:B------:R0:W-:Y:S02]  /*2b80*/  STG.E.128 desc[UR6][R58.64], R40 ;  /* 0x000000283a007986 */ /* 0x0001e4000c101d06 */
[----:B0-----:R-:W0:Y:S01]  /*2b90*/  LDC.64 R58, c[0x0][0x430] ;  /* 0x00010c00ff3a7b82 */ /* 0x001e220000000a00 */
[----:B------:R-:W-:Y:S02]  /*2ba0*/  HADD2.F32 R41, -RZ, R63.H1_H1 ;  /* 0x3000003fff297230 */ /* 0x000fe40000004100 */
[----:B------:R-:W-:Y:S02]  /*2bb0*/  HADD2.F32 R40, -RZ, R103.H1_H1 ;  /* 0x30000067ff287230 */ /* 0x000fe40000004100 */
[--C-:B------:R-:W-:Y:S02]  /*2bc0*/  HADD2.F32 R42, -RZ, R64.reuse.H1_H1 ;  /* 0x30000040ff2a7230 */ /* 0x100fe40000004100 */
[----:B------:R-:W-:-:S02]  /*2bd0*/  HADD2.F32 R43, -RZ, R64.H0_H0 ;  /* 0x20000040ff2b7230 */ /* 0x000fc40000004100 */
[----:B------:R-:W-:Y:S01]  /*2be0*/  FFMA.FTZ R45, R45, R41, R40 ;  /* 0x000000292d2d7223 */ /* 0x000fe20000010028 */
[----:B------:R-:W-:Y:S02]  /*2bf0*/  HADD2.F32 R41, -RZ, R63.H0_H0 ;  /* 0x2000003fff297230 */ /* 0x000fe40000004100 */
[----:B------:R-:W-:Y:S01]  /*2c00*/  FFMA.FTZ R44, R115, R42, R44 ;  /* 0x0000002a732c7223 */ /* 0x000fe2000001002c */
[----:B------:R-:W-:Y:S02]  /*2c10*/  HADD2.F32 R40, -RZ, R104.H1_H1 ;  /* 0x30000068ff287230 */ /* 0x000fe40000004100 */
[----:B------:R-:W-:-:S03]  /*2c20*/  HADD2.F32 R42, -RZ, R19.H0_H0 ;  /* 0x20000013ff2a7230 */ /* 0x000fc60000004100 */
[----:B------:R-:W-:Y:S01]  /*2c30*/  FFMA.FTZ R47, R47, R41, R40 ;  /* 0x000000292f2f7223 */ /* 0x000fe20000010028 */
[C---:B------:R-:W-:Y:S01]  /*2c40*/  FADD.FTZ R41, -R97.reuse, R77 ;  /* 0x0000004d61297221 */ /* 0x040fe20000010100 */
[----:B------:R-:W-:Y:S01]  /*2c50*/  FFMA.FTZ R46, R46, R43, R42 ;  /* 0x0000002b2e2e7223 */ /* 0x000fe2000001002a */
[----:B------:R-:W-:Y:S01]  /*2c60*/  FADD.FTZ R77, -R97, R82 ;  /* 0x00000052614d7221 */ /* 0x000fe20000010100 */
[----:B------:R-:W-:Y:S02]  /*2c70*/  HADD2.F32 R42, -RZ, R61.H1_H1 ;  /* 0x3000003dff2a7230 */ /* 0x000fe40000004100 */
[C---:B------:R-:W-:Y:S01]  /*2c80*/  FMUL.FTZ R82, R95.reuse, R41 ;  /* 0x000000295f527220 */ /* 0x040fe20000410000 */
[----:B------:R-:W-:Y:S02]  /*2c90*/  HADD2.F32 R41, -RZ, R105.H0_H0 ;  /* 0x20000069ff297230 */ /* 0x000fe40000004100 */
[----:B------:R-:W-:Y:S01]  /*2ca0*/  FMUL.FTZ R77, R95, R77 ;  /* 0x0000004d5f4d7220 */ /* 0x000fe20000410000 */
[----:B0-----:R-:W-:-:S04]  /*2cb0*/  IMAD.WIDE.U32 R116, R49, 0x10, R58 ;  /* 0x0000001031747825 */ /* 0x001fc800078e003a */
[----:B------:R-:W-:Y:S01]  /*2cc0*/  FFMA.FTZ R41, R77, R42, R41 ;  /* 0x0000002a4d297223 */ /* 0x000fe20000010029 */
[----:B------:R-:W-:Y:S01]  /*2cd0*/  HADD2.F32 R40, -RZ, R62.H1_H1 ;  /* 0x3000003eff287230 */ /* 0x000fe20000004100 */
[----:B------:R0:W-:Y:S01]  /*2ce0*/  STG.E.128 desc[UR6][R116.64], R44 ;  /* 0x0000002c74007986 */ /* 0x0001e2000c101d06 */
[----:B------:R-:W-:Y:S02]  /*2cf0*/  HADD2.F32 R43, -RZ, R32.H0_H0 ;  /* 0x20000020ff2b7230 */ /* 0x000fe40000004100 */
[----:B------:R-:W-:Y:S02]  /*2d00*/  HADD2.F32 R42, -RZ, R33.H0_H0 ;  /* 0x20000021ff2a7230 */ /* 0x000fe40000004100 */
[----:B------:R-:W-:Y:S02]  /*2d10*/  HADD2.F32 R49, -RZ, R61.H0_H0 ;  /* 0x2000003dff317230 */ /* 0x000fe40000004100 */
[----:B------:R-:W-:Y:S01]  /*2d20*/  FFMA.FTZ R40, R82, R40, R43 ;  /* 0x0000002852287223 */ /* 0x000fe2000001002b */
[----:B------:R-:W-:-:S02]  /*2d30*/  HADD2.F32 R43, -RZ, R106.H0_H0 ;  /* 0x2000006aff2b7230 */ /* 0x000fc40000004100 */
[----:B------:R-:W-:-:S04]  /*2d40*/  IMAD.WIDE.U32 R118, R52, 0x10, R58 ;  /* 0x0000001034767825 */ /* 0x000fc800078e003a */
[----:B------:R-:W-:-:S04]  /*2d50*/  IMAD.WIDE.U32 R120, R74, 0x10, R58 ;  /* 0x000000104a787825 */ /* 0x000fc800078e003a */
[----:B------:R-:W-:-:S04]  /*2d60*/  IMAD.WIDE.U32 R122, R78, 0x10, R58 ;  /* 0x000000104e7a7825 */ /* 0x000fc800078e003a */
[C---:B0-----:R-:W-:Y:S01]  /*2d70*/  FADD.FTZ R46, -R97.reuse, R51 ;  /* 0x00000033612e7221 */ /* 0x041fe20000010100 */
[----:B------:R-:W-:Y:S01]  /*2d80*/  FADD.FTZ R47, -R97, R50 ;  /* 0x00000032612f7221 */ /* 0x000fe20000010100 */
[----:B------:R-:W-:Y:S02]  /*2d90*/  HADD2.F32 R44, -RZ, R62.H0_H0 ;  /* 0x2000003eff2c7230 */ /* 0x000fe40000004100 */
[C---:B------:R-:W-:Y:S01]  /*2da0*/  FMUL.FTZ R46, R95.reuse, R46 ;  /* 0x0000002e5f2e7220 */ /* 0x040fe20000410000 */
[----:B------:R-:W-:Y:S01]  /*2db0*/  FMUL.FTZ R47, R95, R47 ;  /* 0x0000002f5f2f7220 */ /* 0x000fe20000410000 */
[----:B------:R-:W-:Y:S02]  /*2dc0*/  HADD2.F32 R45, -RZ, R60.H1_H1 ;  /* 0x3000003cff2d7230 */ /* 0x000fe40000004100 */
[----:B------:R-:W-:Y:S01]  /*2dd0*/  FFMA.FTZ R42, R46, R44, R42 ;  /* 0x0000002c2e2a7223 */ /* 0x000fe2000001002a */
[----:B------:R-:W-:Y:S02]  /*2de0*/  HADD2.F32 R44, -RZ, R20.H0_H0 ;  /* 0x20000014ff2c7230 */ /* 0x000fe40000004100 */
[----:B------:R-:W-:Y:S01]  /*2df0*/  FFMA.FTZ R43, R47, R49, R43 ;  /* 0x000000312f2b7223 */ /* 0x000fe2000001002b */
[----:B------:R-:W-:-:S04]  /*2e00*/  IMAD.WIDE.U32 R50, R48, 0x10, R54 ;  /* 0x0000001030327825 */ /* 0x000fc800078e0036 */
[----:B------:R-:W-:Y:S01]  /*2e10*/  FFMA.FTZ R44, R82, R45, R44 ;  /* 0x0000002d522c7223 */ /* 0x000fe2000001002c */
[----:B------:R-:W-:Y:S01]  /*2e20*/  HADD2.F32 R45, -RZ, R39.H1_H1 ;  /* 0x30000027ff2d7230 */ /* 0x000fe20000004100 */
[----:B------:R0:W-:Y:S01]  /*2e30*/  STG.E.128 desc[UR6][R50.64], R40 ;  /* 0x0000002832007986 */ /* 0x0001e2000c101d06 */
[----:B------:R-:W-:Y:S02]  /*2e40*/  HADD2.F32 R49, -RZ, R21.H0_H0 ;  /* 0x20000015ff317230 */ /* 0x000fe40000004100 */
[----:B------:R-:W-:Y:S01]  /*2e50*/  FADD.FTZ R82, -R97, R84 ;  /* 0x0000005461527221 */ /* 0x000fe20000010100 */
[----:B------:R-:W-:-:S04]  /*2e60*/  IMAD.WIDE.U32 R116, R48, 0x10, R58 ;  /* 0x0000001030747825 */ /* 0x000fc800078e003a */
[C---:B------:R-:W-:Y:S01]  /*2e70*/  FADD.FTZ R84, -R97.reuse, R90 ;  /* 0x0000005a61547221 */ /* 0x040fe20000010100 */
[C---:B------:R-:W-:Y:S01]  /*2e80*/  FADD.FTZ R90, -R97.reuse, R87 ;  /* 0x00000057615a7221 */ /* 0x040fe20000010100 */
[----:B------:R-:W-:Y:S02]  /*2e90*/  FADD.FTZ R87, -R97, R91 ;  /* 0x0000005b61577221 */ /* 0x000fe40000010100 */
[----:B------:R-:W-:Y:S01]  /*2ea0*/  FMUL.FTZ R84, R95, R84 ;  /* 0x000000545f547220 */ /* 0x000fe20000410000 */
[----:B0-----:R-:W-:Y:S02]  /*2eb0*/  HADD2.F32 R51, -RZ, R105.H1_H1 ;  /* 0x30000069ff337230 */ /* 0x001fe40000004100 */
[C---:B------:R-:W-:Y:S01]  /*2ec0*/  FADD.FTZ R43, -R97.reuse, R56 ;  /* 0x00000038612b7221 */ /* 0x040fe20000010100 */
[----:B------:R-:W-:Y:S02]  /*2ed0*/  HADD2.F32 R50, -RZ, R60.H0_H0 ;  /* 0x2000003cff327230 */ /* 0x000fe40000004100 */
[----:B------:R-:W-:Y:S01]  /*2ee0*/  FADD.FTZ R56, -R97, R76 ;  /* 0x0000004c61387221 */ /* 0x000fe20000010100 */
[----:B------:R-:W-:-:S02]  /*2ef0*/  HADD2.F32 R42, -RZ, R39.H0_H0 ;  /* 0x20000027ff2a7230 */ /* 0x000fc40000004100 */
[C---:B------:R-:W-:Y:S01]  /*2f00*/  FADD.FTZ R40, -R97.reuse, R53 ;  /* 0x0000003561287221 */ /* 0x040fe20000010100 */
[----:B------:R-:W-:Y:S02]  /*2f10*/  HADD2.F32 R41, -RZ, R106.H1_H1 ;  /* 0x3000006aff297230 */ /* 0x000fe40000004100 */
[C---:B------:R-:W-:Y:S01]  /*2f20*/  FADD.FTZ R76, -R97.reuse, R85 ;  /* 0x00000055614c7221 */ /* 0x040fe20000010100 */
[C---:B------:R-:W-:Y:S01]  /*2f30*/  FADD.FTZ R85, -R97.reuse, R89 ;  /* 0x0000005961557221 */ /* 0x040fe20000010100 */
[C---:B------:R-:W-:Y:S01]  /*2f40*/  FADD.FTZ R53, -R97.reuse, R57 ;  /* 0x0000003961357221 */ /* 0x040fe20000010100 */
[----:B------:R-:W-:Y:S01]  /*2f50*/  FADD.FTZ R89, -R97, R88 ;  /* 0x0000005861597221 */ /* 0x000fe20000010100 */
[----:B------:R-:W-:Y:S01]  /*2f60*/  FFMA.FTZ R45, R77, R45, R51 ;  /* 0x0000002d4d2d7223 */ /* 0x000fe20000010033 */
[----:B------:R-:W-:Y:S01]  /*2f70*/  FFMA.FTZ R46, R46, R50, R49 ;  /* 0x000000322e2e7223 */ /* 0x000fe20000010031 */
[----:B------:R-:W-:Y:S01]  /*2f80*/  FFMA.FTZ R47, R47, R42, R41 ;  /* 0x0000002a2f2f7223 */ /* 0x000fe20000010029 */
[C---:B------:R-:W-:Y:S01]  /*2f90*/  FADD.FTZ R57, -R97.reuse, R86 ;  /* 0x0000005661397221 */ /* 0x040fe20000010100 */
[----:B------:R-:W-:Y:S01]  /*2fa0*/  FADD.FTZ R88, -R97, R92 ;  /* 0x0000005c61587221 */ /* 0x000fe20000010100 */
[----:B------:R-:W-:-:S02]  /*2fb0*/  HADD2.F32 R51, -RZ, R67.H0_H0 ;  /* 0x20000043ff337230 */ /* 0x000fc40000004100 */
[----:B------:R-:W-:Y:S01]  /*2fc0*/  FADD.FTZ R86, -R97, R94 ;  /* 0x0000005e61567221 */ /* 0x000fe20000010100 */
[----:B------:R-:W-:Y:S02]  /*2fd0*/  HADD2.F32 R50, -RZ, R34.H0_H0 ;  /* 0x20000022ff327230 */ /* 0x000fe40000004100 */
[C---:B------:R-:W-:Y:S01]  /*2fe0*/  FMUL.FTZ R92, R95.reuse, R40 ;  /* 0x000000285f5c7220 */ /* 0x040fe20000410000 */
[----:B------:R-:W-:Y:S02]  /*2ff0*/  HADD2.F32 R42, -RZ, R69.H0_H0 ;  /* 0x20000045ff2a7230 */ /* 0x000fe40000004100 */
[C---:B------:R-:W-:Y:S01]  /*3000*/  FMUL.FTZ R48, R95.reuse, R56 ;  /* 0x000000385f307220 */ /* 0x040fe20000410000 */
[----:B------:R-:W-:Y:S01]  /*3010*/  HADD2.F32 R41, -RZ, R22.H0_H0 ;  /* 0x20000016ff297230 */ /* 0x000fe20000004100 */
[----:B------:R0:W-:Y:S01]  /*3020*/  STG.E.128 desc[UR6][R116.64], R44 ;  /* 0x0000002c74007986 */ /* 0x0001e2000c101d06 */
[C---:B------:R-:W-:Y:S01]  /*3030*/  FMUL.FTZ R56, R95.reuse, R86 ;  /* 0x000000565f387220 */ /* 0x040fe20000410000 */
[----:B------:R-:W-:Y:S01]  /*3040*/  FFMA.FTZ R40, R92, R51, R50 ;  /* 0x000000335c287223 */ /* 0x000fe20000010032 */
[----:B------:R-:W-:Y:S01]  /*3050*/  FMUL.FTZ R49, R95, R43 ;  /* 0x0000002b5f317220 */ /* 0x000fe20000410000 */
[----:B------:R-:W-:-:S02]  /*3060*/  HADD2.F32 R86, -RZ, R67.H1_H1 ;  /* 0x30000043ff567230 */ /* 0x000fc40000004100 */
[C---:B------:R-:W-:Y:S01]  /*3070*/  FMUL.FTZ R43, R95.reuse, R53 ;  /* 0x000000355f2b7220 */ /* 0x040fe20000410000 */
[----:B------:R-:W-:Y:S02]  /*3080*/  HADD2.F32 R51, -RZ, R69.H1_H1 ;  /* 0x30000045ff337230 */ /* 0x000fe40000004100 */
[C---:B------:R-:W-:Y:S01]  /*3090*/  FMUL.FTZ R77, R95.reuse, R76 ;  /* 0x0000004c5f4d7220 */ /* 0x040fe20000410000 */
[--C-:B------:R-:W-:Y:S02]  /*30a0*/  HADD2.F32 R50, -RZ, R68.reuse.H1_H1 ;  /* 0x30000044ff327230 */ /* 0x100fe40000004100 */
[C---:B------:R-:W-:Y:S01]  /*30b0*/  FMUL.FTZ R91, R95.reuse, R57 ;  /* 0x000000395f5b7220 */ /* 0x040fe20000410000 */
[C---:B------:R-:W-:Y:S01]  /*30c0*/  FMUL.FTZ R76, R95.reuse, R82 ;  /* 0x000000525f4c7220 */ /* 0x040fe20000410000 */
[C---:B------:R-:W-:Y:S01]  /*30d0*/  FMUL.FTZ R57, R95.reuse, R87 ;  /* 0x000000575f397220 */ /* 0x040fe20000410000 */
[----:B------:R-:W-:Y:S01]  /*30e0*/  FMUL.FTZ R82, R95, R88 ;  /* 0x000000585f527220 */ /* 0x000fe20000410000 */
[----:B------:R-:W-:-:S02]  /*30f0*/  HADD2.F32 R88, -RZ, R68.H0_H0 ;  /* 0x20000044ff587230 */ /* 0x000fc40000004100 */
[----:B------:R-:W-:Y:S01]  /*3100*/  FADD.FTZ R97, -R97, R93 ;  /* 0x0000005d61617221 */ /* 0x000fe20000010100 */
[--C-:B------:R-:W-:Y:S02]  /*3110*/  HADD2.F32 R87, -RZ, R70.reuse.H0_H0 ;  /* 0x20000046ff577230 */ /* 0x100fe40000004100 */
[C---:B------:R-:W-:Y:S01]  /*3120*/  FMUL.FTZ R53, R95.reuse, R90 ;  /* 0x0000005a5f357220 */ /* 0x040fe20000410000 */
[----:B------:R-:W-:Y:S02]  /*3130*/  HADD2.F32 R93, -RZ, R70.H1_H1 ;  /* 0x30000046ff5d7230 */ /* 0x000fe40000004100 */
[----:B0-----:R-:W-:Y:S01]  /*3140*/  FFMA.FTZ R44, R92, R42, R41 ;  /* 0x0000002a5c2c7223 */ /* 0x001fe20000010029 */
[----:B------:R-:W-:Y:S02]  /*3150*/  HADD2.F32 R42, -RZ, R35.H0_H0 ;  /* 0x20000023ff2a7230 */ /* 0x000fe40000004100 */
[----:B------:R-:W-:Y:S01]  /*3160*/  FMUL.FTZ R85, R95, R85 ;  /* 0x000000555f557220 */ /* 0x000fe20000410000 */
[----:B------:R-:W-:-:S02]  /*3170*/  HADD2.F32 R46, -RZ, R23.H0_H0 ;  /* 0x20000017ff2e7230 */ /* 0x000fc40000004100 */
[----:B------:R-:W-:Y:S01]  /*3180*/  FMUL.FTZ R89, R95, R89 ;  /* 0x000000595f597220 */ /* 0x000fe20000410000 */
[--C-:B------:R-:W-:Y:S02]  /*3190*/  HADD2.F32 R47, -RZ, R108.reuse.H0_H0 ;  /* 0x2000006cff2f7230 */ /* 0x100fe40000004100 */
[C---:B------:R-:W-:Y:S01]  /*31a0*/  FFMA.FTZ R42, R43.reuse, R86, R42 ;  /* 0x000000562b2a7223 */ /* 0x040fe2000001002a */
[--C-:B------:R-:W-:Y:S02]  /*31b0*/  HADD2.F32 R41, -RZ, R107.reuse.H0_H0 ;  /* 0x2000006bff297230 */ /* 0x100fe40000004100 */
[----:B------:R-:W-:Y:S01]  /*31c0*/  FFMA.FTZ R46, R43, R51, R46 ;  /* 0x000000332b2e7223 */ /* 0x000fe2000001002e */
[----:B------:R-:W-:Y:S02]  /*31d0*/  HADD2.F32 R45, -RZ, R107.H1_H1 ;  /* 0x3000006bff2d7230 */ /* 0x000fe40000004100 */
[----:B------:R-:W-:Y:S01]  /*31e0*/  FFMA.FTZ R43, R48, R50, R47 ;  /* 0x00000032302b7223 */ /* 0x000fe2000001002f */
[----:B------:R-:W-:-:S02]  /*31f0*/  HADD2.F32 R47, -RZ, R108.H1_H1 ;  /* 0x3000006cff2f7230 */ /* 0x000fc40000004100 */
[C---:B------:R-:W-:Y:S01]  /*3200*/  FFMA.FTZ R41, R49.reuse, R88, R41 ;  /* 0x0000005831297223 */ /* 0x040fe20000010029 */
[----:B------:R-:W-:Y:S02]  /*3210*/  HADD2.F32 R92, -RZ, R71.H0_H0 ;  /* 0x20000047ff5c7230 */ /* 0x000fe40000004100 */
[----:B------:R-:W-:Y:S01]  /*3220*/  FFMA.FTZ R45, R49, R87, R45 ;  /* 0x00000057312d7223 */ /* 0x000fe2000001002d */
[----:B------:R-:W-:Y:S02]  /*3230*/  HADD2.F32 R90, -RZ, R36.H0_H0 ;  /* 0x20000024ff5a7230 */ /* 0x000fe40000004100 */
[----:B------:R-:W-:Y:S01]  /*3240*/  FFMA.FTZ R47, R48, R93, R47 ;  /* 0x0000005d302f7223 */ /* 0x000fe2000001002f */
[----:B------:R-:W-:Y:S02]  /*3250*/  HADD2.F32 R88, -RZ, R73.H0_H0 ;  /* 0x20000049ff587230 */ /* 0x000fe40000004100 */
[----:B------:R-:W-:Y:S01]  /*3260*/  FMUL.FTZ R95, R95, R97 ;  /* 0x000000615f5f7220 */ /* 0x000fe20000410000 */
[----:B------:R-:W-:-:S02]  /*3270*/  HADD2.F32 R49, -RZ, R109.H0_H0 ;  /* 0x2000006dff317230 */ /* 0x000fc40000004100 */
[----:B------:R-:W-:Y:S01]  /*3280*/  FFMA.FTZ R48, R91, R92, R90 ;  /* 0x0000005c5b307223 */ /* 0x000fe2000001005a */
[----:B------:R-:W-:Y:S02]  /*3290*/  HADD2.F32 R87, -RZ, R71.H1_H1 ;  /* 0x30000047ff577230 */ /* 0x000fe40000004100 */
[----:B------:R-:W-:Y:S02]  /*32a0*/  HADD2.F32 R50, -RZ, R37.H0_H0 ;  /* 0x20000025ff327230 */ /* 0x000fe40000004100 */
[----:B------:R-:W-:Y:S01]  /*32b0*/  FFMA.FTZ R49, R77, R88, R49 ;  /* 0x000000584d317223 */ /* 0x000fe20000010031 */
[----:B------:R-:W-:Y:S02]  /*32c0*/  HADD2.F32 R86, -RZ, R73.H1_H1 ;  /* 0x30000049ff567230 */ /* 0x000fe40000004100 */
[----:B------:R-:W-:Y:S02]  /*32d0*/  HADD2.F32 R51, -RZ, R110.H0_H0 ;  /* 0x2000006eff337230 */ /* 0x000fe40000004100 */
[----:B------:R-:W-:Y:S01]  /*32e0*/  FFMA.FTZ R50, R76, R87, R50 ;  /* 0x000000574c327223 */ /* 0x000fe20000010032 */
[----:B------:R-:W-:-:S04]  /*32f0*/  IMAD.WIDE.U32 R92, R52, 0x10, R54 ;  /* 0x00000010345c7825 */ /* 0x000fc800078e0036 */
[----:B------:R-:W-:Y:S01]  /*3300*/  FFMA.FTZ R51, R83, R86, R51 ;  /* 0x0000005653337223 */ /* 0x000fe20000010033 */
[----:B------:R-:W-:Y:S01]  /*3310*/  IMAD.WIDE.U32 R116, R72, 0x10, R54 ;  /* 0x0000001048747825 */ /* 0x000fe200078e0036 */
[----:B------:R0:W-:Y:S03]  /*3320*/  STG.E.128 desc[UR6][R92.64], R40 ;  /* 0x000000285c007986 */ /* 0x0001e6000c101d06 */
[----:B------:R-:W-:Y:S01]  /*3330*/  HADD2.F32 R88, -RZ, R98.H1_H1 ;  /* 0x30000062ff587230 */ /* 0x000fe20000004100 */
[----:B------:R1:W-:Y:S01]  /*3340*/  STG.E.128 desc[UR6][R118.64], R44 ;  /* 0x0000002c76007986 */ /* 0x0003e2000c101d06 */
[----:B------:R-:W-:Y:S02]  /*3350*/  HADD2.F32 R86, -RZ, R75.H0_H0 ;  /* 0x2000004bff567230 */ /* 0x000fe40000004100 */
[----:B------:R-:W-:Y:S01]  /*3360*/  HADD2.F32 R52, -RZ, R24.H0_H0 ;  /* 0x20000018ff347230 */ /* 0x000fe20000004100 */
[----:B------:R2:W-:Y:S01]  /*3370*/  STG.E.128 desc[UR6][R116.64], R48 ;  /* 0x0000003074007986 */ /* 0x0005e2000c101d06 */
[----:B------:R-:W-:-:S02]  /*3380*/  HADD2.F32 R87, -RZ, R99.H0_H0 ;  /* 0x20000063ff577230 */ /* 0x000fc40000004100 */
[----:B------:R-:W-:Y:S02]  /*3390*/  HADD2.F32 R90, -RZ, R99.H1_H1 ;  /* 0x30000063ff5a7230 */ /* 0x000fe40000004100 */
[----:B0-----:R-:W-:Y:S02]  /*33a0*/  HADD2.F32 R43, -RZ, R110.H1_H1 ;  /* 0x3000006eff2b7230 */ /* 0x001fe40000004100 */
[----:B------:R-:W-:Y:S01]  /*33b0*/  FFMA.FTZ R40, R91, R86, R52 ;  /* 0x000000565b287223 */ /* 0x000fe20000010034 */
[----:B------:R-:W-:Y:S02]  /*33c0*/  HADD2.F32 R41, -RZ, R109.H1_H1 ;  /* 0x3000006dff297230 */ /* 0x000fe40000004100 */
[----:B-1----:R-:W-:Y:S02]  /*33d0*/  HADD2.F32 R47, -RZ, R79.H1_H1 ;  /* 0x3000004fff2f7230 */ /* 0x002fe40000004100 */
[----:B------:R-:W-:Y:S02]  /*33e0*/  HADD2.F32 R45, -RZ, R96.H0_H0 ;  /* 0x20000060ff2d7230 */ /* 0x000fe40000004100 */
[----:B--2---:R-:W-:-:S02]  /*33f0*/  HADD2.F32 R48, -RZ, R26.H0_H0 ;  /* 0x2000001aff307230 */ /* 0x004fc40000004100 */
[----:B------:R-:W-:Y:S01]  /*3400*/  FFMA.FTZ R43, R83, R47, R43 ;  /* 0x0000002f532b7223 */ /* 0x000fe2000001002b */
[----:B------:R-:W-:Y:S02]  /*3410*/  HADD2.F32 R50, -RZ, R79.H0_H0 ;  /* 0x2000004fff327230 */ /* 0x000fe40000004100 */
[----:B------:R-:W-:Y:S02]  /*3420*/  HADD2.F32 R49, -RZ, R75.H1_H1 ;  /* 0x3000004bff317230 */ /* 0x000fe40000004100 */
[----:B------:R-:W-:Y:S01]  /*3430*/  FFMA.FTZ R48, R84, R45, R48 ;  /* 0x0000002d54307223 */ /* 0x000fe20000010030 */
[----:B------:R-:W-:Y:S02]  /*3440*/  HADD2.F32 R42, -RZ, R25.H0_H0 ;  /* 0x20000019ff2a7230 */ /* 0x000fe40000004100 */
[----:B------:R-:W-:Y:S01]  /*3450*/  FFMA.FTZ R41, R77, R50, R41 ;  /* 0x000000324d297223 */ /* 0x000fe20000010029 */
[----:B------:R-:W-:Y:S02]  /*3460*/  HADD2.F32 R46, -RZ, R80.H0_H0 ;  /* 0x20000050ff2e7230 */ /* 0x000fe40000004100 */
[----:B------:R-:W-:-:S02]  /*3470*/  HADD2.F32 R44, -RZ, R16.H0_H0 ;  /* 0x20000010ff2c7230 */ /* 0x000fc40000004100 */
[----:B------:R-:W-:Y:S01]  /*3480*/  FFMA.FTZ R42, R76, R49, R42 ;  /* 0x000000314c2a7223 */ /* 0x000fe2000001002a */
[--C-:B------:R-:W-:Y:S02]  /*3490*/  HADD2.F32 R51, -RZ, R81.reuse.H1_H1 ;  /* 0x30000051ff337230 */ /* 0x100fe40000004100 */
[----:B------:R-:W-:Y:S02]  /*34a0*/  HADD2.F32 R47, -RZ, R112.H0_H0 ;  /* 0x20000070ff2f7230 */ /* 0x000fe40000004100 */
[----:B------:R-:W-:Y:S01]  /*34b0*/  FFMA.FTZ R44, R84, R46, R44 ;  /* 0x0000002e542c7223 */ /* 0x000fe2000001002c */
[----:B------:R-:W-:Y:S02]  /*34c0*/  HADD2.F32 R83, -RZ, R81.H0_H0 ;  /* 0x20000051ff537230 */ /* 0x000fe40000004100 */
[----:B------:R-:W-:Y:S02]  /*34d0*/  HADD2.F32 R45, -RZ, R111.H0_H0 ;  /* 0x2000006fff2d7230 */ /* 0x000fe40000004100 */
[----:B------:R-:W-:Y:S01]  /*34e0*/  FFMA.FTZ R47, R53, R51, R47 ;  /* 0x00000033352f7223 */ /* 0x000fe2000001002f */
[----:B------:R-:W-:-:S02]  /*34f0*/  HADD2.F32 R77, -RZ, R98.H0_H0 ;  /* 0x20000062ff4d7230 */ /* 0x000fc40000004100 */
[----:B------:R-:W-:Y:S02]  /*3500*/  HADD2.F32 R49, -RZ, R111.H1_H1 ;  /* 0x3000006fff317230 */ /* 0x000fe40000004100 */
[C---:B------:R-:W-:Y:S01]  /*3510*/  FFMA.FTZ R45, R85.reuse, R83, R45 ;  /* 0x00000053552d7223 */ /* 0x040fe2000001002d */
[----:B------:R-:W-:Y:S02]  /*3520*/  HADD2.F32 R76, -RZ, R80.H1_H1 ;  /* 0x30000050ff4c7230 */ /* 0x000fe40000004100 */
[----:B------:R-:W-:Y:S02]  /*3530*/  HADD2.F32 R46, -RZ, R17.H0_H0 ;  /* 0x20000011ff2e7230 */ /* 0x000fe40000004100 */
[----:B------:R-:W-:Y:S01]  /*3540*/  FFMA.FTZ R49, R85, R77, R49 ;  /* 0x0000004d55317223 */ /* 0x000fe20000010031 */
[----:B------:R-:W-:Y:S02]  /*3550*/  HADD2.F32 R51, -RZ, R112.H1_H1 ;  /* 0x30000070ff337230 */ /* 0x000fe40000004100 */
[----:B------:R-:W-:-:S02]  /*3560*/  HADD2.F32 R84, -RZ, R100.H0_H0 ;  /* 0x20000064ff547230 */ /* 0x000fc40000004100 */
[----:B------:R-:W-:Y:S01]  /*3570*/  FFMA.FTZ R46, R89, R76, R46 ;  /* 0x0000004c592e7223 */ /* 0x000fe2000001002e */
[--C-:B------:R-:W-:Y:S02]  /*3580*/  HADD2.F32 R83, -RZ, R113.reuse.H0_H0 ;  /* 0x20000071ff537230 */ /* 0x100fe40000004100 */
[----:B------:R-:W-:Y:S01]  /*3590*/  FFMA.FTZ R51, R53, R88, R51 ;  /* 0x0000005835337223 */ /* 0x000fe20000010033 */
[----:B------:R-:W-:Y:S02]  /*35a0*/  HADD2.F32 R77, -RZ, R102.H0_H0 ;  /* 0x20000066ff4d7230 */ /* 0x000fe40000004100 */
[----:B------:R-:W-:Y:S02]  /*35b0*/  HADD2.F32 R76, -RZ, R113.H1_H1 ;  /* 0x30000071ff4c7230 */ /* 0x000fe40000004100 */
[----:B------:R-:W-:Y:S01]  /*35c0*/  FFMA.FTZ R53, R57, R84, R83 ;  /* 0x0000005439357223 */ /* 0x000fe20000010053 */
[----:B------:R-:W-:Y:S02]  /*35d0*/  HADD2.F32 R52, -RZ, R96.H1_H1 ;  /* 0x30000060ff347230 */ /* 0x000fe40000004100 */
[----:B------:R-:W-:-:S02]  /*35e0*/  HADD2.F32 R50, -RZ, R27.H0_H0 ;  /* 0x2000001bff327230 */ /* 0x000fc40000004100 */
[----:B------:R-:W-:Y:S01]  /*35f0*/  FFMA.FTZ R57, R57, R77, R76 ;  /* 0x0000004d39397223 */ /* 0x000fe2000001004c */
[----:B------:R-:W-:Y:S01]  /*3600*/  HADD2.F32 R86, -RZ, R101.H0_H0 ;  /* 0x20000065ff567230 */ /* 0x000fe20000004100 */
[----:B------:R-:W0:Y:S01]  /*3610*/  LDC.64 R76, c[0x0][0x380] ;  /* 0x0000e000ff4c7b82 */ /* 0x000e220000000a00 */
[----:B------:R-:W-:Y:S02]  /*3620*/  HADD2.F32 R85, -RZ, R28.H0_H0 ;  /* 0x2000001cff557230 */ /* 0x000fe40000004100 */
[----:B------:R-:W-:Y:S01]  /*3630*/  FFMA.FTZ R50, R89, R52, R50 ;  /* 0x0000003459327223 */ /* 0x000fe20000010032 */
[----:B------:R-:W-:Y:S02]  /*3640*/  HADD2.F32 R52, -RZ, R2.H0_H0 ;  /* 0x20000002ff347230 */ /* 0x000fe40000004100 */
[----:B------:R-:W-:Y:S02]  /*3650*/  HADD2.F32 R89, -RZ, R3.H0_H0 ;  /* 0x20000003ff597230 */ /* 0x000fe40000004100 */
[----:B------:R-:W-:-:S02]  /*3660*/  HADD2.F32 R88, -RZ, R101.H1_H1 ;  /* 0x30000065ff587230 */ /* 0x000fc40000004100 */
[C---:B------:R-:W-:Y:S01]  /*3670*/  FFMA.FTZ R52, R56.reuse, R87, R52 ;  /* 0x0000005738347223 */ /* 0x040fe20000010034 */
[----:B------:R-:W-:Y:S01]  /*3680*/  FFMA.FTZ R56, R56, R86, R85 ;  /* 0x0000005638387223 */ /* 0x000fe20000010055 */
[----:B------:R-:W-:Y:S02]  /*3690*/  HADD2.F32 R86, -RZ, R100.H1_H1 ;  /* 0x30000064ff567230 */ /* 0x000fe40000004100 */
[----:B------:R-:W-:Y:S02]  /*36a0*/  HADD2.F32 R85, -RZ, R114.H0_H0 ;  /* 0x20000072ff557230 */ /* 0x000fe40000004100 */
[----:B------:R-:W-:Y:S02]  /*36b0*/  HADD2.F32 R87, -RZ, R29.H0_H0 ;  /* 0x2000001dff577230 */ /* 0x000fe40000004100 */
[----:B------:R-:W-:Y:S02]  /*36c0*/  HADD2.F32 R84, -RZ, R102.H1_H1 ;  /* 0x30000066ff547230 */ /* 0x000fe40000004100 */
[----:B------:R-:W-:-:S02]  /*36d0*/  HADD2.F32 R83, -RZ, R114.H1_H1 ;  /* 0x30000072ff537230 */ /* 0x000fc40000004100 */
[----:B------:R-:W-:-:S04]  /*36e0*/  IMAD.WIDE.U32 R118, R72, 0x10, R58 ;  /* 0x0000001048767825 */ /* 0x000fc800078e003a */
[----:B------:R-:W-:Y:S01]  /*36f0*/  FFMA.FTZ R58, R82, R88, R87 ;  /* 0x00000058523a7223 */ /* 0x000fe20000010057 */
[----:B------:R-:W-:Y:S01]  /*3700*/  FFMA.FTZ R59, R95, R84, R83 ;  /* 0x000000545f3b7223 */ /* 0x000fe20000010053 */
[--C-:B------:R-:W-:Y:S01]  /*3710*/  IMAD.WIDE.U32 R92, R74, 0x10, R54.reuse ;  /* 0x000000104a5c7825 */ /* 0x100fe200078e0036 */
[----:B------:R1:W-:Y:S01]  /*3720*/  STG.E.128 desc[UR6][R118.64], R40 ;  /* 0x0000002876007986 */ /* 0x0003e2000c101d06 */
[----:B0-----:R-:W-:Y:S02]  /*3730*/  LEA R0, R76, R0, 0x2 ;  /* 0x000000004c007211 */ /* 0x001fe400078e10ff */
[----:B------:R-:W-:-:S04]  /*3740*/  IMAD.WIDE.U32 R116, R78, 0x10, R54 ;  /* 0x000000104e747825 */ /* 0x000fc800078e0036 */
[----:B------:R-:W-:Y:S01]  /*3750*/  FFMA.FTZ R54, R82, R90, R89 ;  /* 0x0000005a52367223 */ /* 0x000fe20000010059 */
[----:B------:R-:W-:Y:S01]  /*3760*/  FFMA.FTZ R55, R95, R86, R85 ;  /* 0x000000565f377223 */ /* 0x000fe20000010055 */
[----:B------:R1:W-:Y:S01]  /*3770*/  STG.E.128 desc[UR6][R92.64], R44 ;  /* 0x0000002c5c007986 */ /* 0x0003e2000c101d06 */
[----:B------:R-:W-:-:S03]  /*3780*/  ISETP.GE.AND P2, PT, R0, R77, PT ;  /* 0x0000004d0000720c */ /* 0x000fc60003f46270 */
[----:B------:R1:W-:Y:S04]  /*3790*/  STG.E.128 desc[UR6][R120.64], R48 ;  /* 0x0000003078007986 */ /* 0x0003e8000c101d06 */
[----:B------:R1:W-:Y:S04]  /*37a0*/  STG.E.128 desc[UR6][R116.64], R52 ;  /* 0x0000003474007986 */ /* 0x0003e8000c101d06 */
[----:B------:R1:W-:Y:S02]  /*37b0*/  STG.E.128 desc[UR6][R122.64], R56 ;  /* 0x000000387a007986 */ /* 0x0003e4000c101d06 */
[----:B------:R-:W-:Y:S05]  /*37c0*/  @!P2 BRA `(.L_x_13804) ;  /* 0xffffffd80034a947 */ /* 0x000fea000383ffff */
[----:B------:R-:W-:Y:S05]  /*37d0*/  EXIT ;  /* 0x000000000000794d */ /* 0x000fea0003800000 */
.L_x_13803:
        /* <DEDUP_REMOVED lines=8> */
.L_x_13806:
[----:B------:R-:W-:Y:S05]  /*3860*/  BSYNC B0 ;  /* 0x0000000000007941 */ /* 0x000fea0003800000 */
.L_x_13805:
[----:B------:R-:W-:Y:S01]  /*3870*/  FADD.FTZ R40, R40, R41 ;  /* 0x0000002928287221 */ /* 0x000fe20000010000 */
[----:B------:R-:W-:Y:S01]  /*3880*/  MOV R41, 0x1f ;  /* 0x0000001f00297802 */ /* 0x000fe20000000f00 */
[----:B------:R-:W-:Y:S01]  /*3890*/  HFMA2 R42, -RZ, RZ, 0, 1.1920928955078125e-07 ;  /* 0x00000002ff2a7431 */ /* 0x000fe200000001ff */
[----:B------:R-:W-:Y:S01]  /*38a0*/  MOV R43, 0xffffffff ;  /* 0xffffffff002b7802 */ /* 0x000fe20000000f00 */
[----:B------:R-:W0:Y:S01]  /*38b0*/  LDC R54, c[0x0][0x400] ;  /* 0x00010000ff367b82 */ /* 0x000e220000000800 */
[----:B------:R-:W-:-:S07]  /*38c0*/  MOV R58, R40 ;  /* 0x00000028003a7202 */ /* 0x000fce0000000f00 */
[----:B0-----:R-:W-:Y:S05]  /*38d0*/  WARPSYNC.COLLECTIVE R43, `(.L_x_13807) ;  /* 0x000000002b087348 */ /* 0x001fea0003c00000 */
[----:B------:R1:W2:Y:S02]  /*38e0*/  SHFL.BFLY P3, R41, R58, R42, R41 ;  /* 0x0c00002a3a297389 */ /* 0x0002a40000060029 */
[----:B012---:R-:W-:Y:S05]  /*38f0*/  ENDCOLLECTIVE ;  /* 0x000000000000791b */ /* 0x007fea0003800000 */
.L_x_13807:
[----:B------:R-:W-:Y:S02]  /*3900*/  HFMA2 R42, -RZ, RZ, 0, 2.384185791015625e-07 ;  /* 0x00000004ff2a7431 */ /* 0x000fe400000001ff */
[----:B------:R-:W-:Y:S01]  /*3910*/  FADD.FTZ R40, R40, R41 ;  /* 0x0000002928287221 */ /* 0x000fe20000010000 */
[----:B------:R-:W-:-:S04]  /*3920*/  MOV R41, 0x1f ;  /* 0x0000001f00297802 */ /* 0x000fc80000000f00 */
[----:B------:R-:W-:-:S07]  /*3930*/  MOV R58, R40 ;  /* 0x00000028003a7202 */ /* 0x000fce0000000f00 */
[----:B------:R-:W-:Y:S05]  /*3940*/  WARPSYNC.COLLECTIVE R43, `(.L_x_13808) ;  /* 0x000000002b087348 */ /* 0x000fea0003c00000 */
[----:B------:R0:W1:Y:S02]  /*3950*/  SHFL.BFLY P3, R41, R58, R42, R41 ;  /* 0x0c00002a3a297389 */ /* 0x0000640000060029 */
[----:B01----:R-:W-:Y:S05]  /*3960*/  ENDCOLLECTIVE ;  /* 0x000000000000791b */ /* 0x003fea0003800000 */
.L_x_13808:
[----:B------:R-:W-:Y:S02]  /*3970*/  HFMA2 R42, -RZ, RZ, 0, 4.76837158203125e-07 ;  /* 0x00000008ff2a7431 */ /* 0x000fe400000001ff */
[----:B------:R-:W-:Y:S01]  /*3980*/  FADD.FTZ R40, R40, R41 ;  /* 0x0000002928287221 */ /* 0x000fe20000010000 */
[----:B------:R-:W-:-:S04]  /*3990*/  MOV R41, 0x1f ;  /* 0x0000001f00297802 */ /* 0x000fc80000000f00 */
[----:B------:R-:W-:-:S07]  /*39a0*/  MOV R58, R40 ;  /* 0x00000028003a7202 */ /* 0x000fce0000000f00 */
[----:B------:R-:W-:Y:S05]  /*39b0*/  WARPSYNC.COLLECTIVE R43, `(.L_x_13809) ;  /* 0x000000002b087348 */ /* 0x000fea0003c00000 */
[----:B------:R0:W1:Y:S02]  /*39c0*/  SHFL.BFLY P3, R41, R58, R42, R41 ;  /* 0x0c00002a3a297389 */ /* 0x0000640000060029 */
[----:B01----:R-:W-:Y:S05]  /*39d0*/  ENDCOLLECTIVE ;  /* 0x000000000000791b */ /* 0x003fea0003800000 */
.L_x_13809:
[----:B------:R-:W-:Y:S02]  /*39e0*/  HFMA2 R42, -RZ, RZ, 0, 9.5367431640625e-07 ;  /* 0x00000010ff2a7431 */ /* 0x000fe400000001ff */
[----:B------:R-:W-:Y:S01]  /*39f0*/  FADD.FTZ R40, R40, R41 ;  /* 0x0000002928287221 */ /* 0x000fe20000010000 */
[----:B------:R-:W-:-:S04]  /*3a00*/  MOV R41, 0x1f ;  /* 0x0000001f00297802 */ /* 0x000fc80000000f00 */
[----:B------:R-:W-:-:S07]  /*3a10*/  MOV R58, R40 ;  /* 0x00000028003a7202 */ /* 0x000fce0000000f00 */
[----:B------:R-:W-:Y:S05]  /*3a20*/  WARPSYNC.COLLECTIVE R43, `(.L_x_13810) ;  /* 0x000000002b087348 */ /* 0x000fea0003c00000 */
[----:B------:R0:W1:Y:S02]  /*3a30*/  SHFL.BFLY P3, R41, R58, R42, R41 ;  /* 0x0c00002a3a297389 */ /* 0x0000640000060029 */
[----:B01----:R-:W-:Y:S05]  /*3a40*/  ENDCOLLECTIVE ;  /* 0x000000000000791b */ /* 0x003fea0003800000 */
.L_x_13810:
[----:B------:R-:W-:-:S04]  /*3a50*/  FADD.FTZ R40, R40, R41 ;  /* 0x0000002928287221 */ /* 0x000fc80000010000 */
[----:B------:R-:W-:-:S04]  /*3a60*/  FMUL.FTZ R40, R40, R54 ;  /* 0x0000003628287220 */ /* 0x000fc80000410000 */
[C---:B------:R-:W-:Y:S01]  /*3a70*/  FADD.FTZ R41, -R40.reuse, R47 ;  /* 0x0000002f28297221 */ /* 0x040fe20000010100 */
[C---:B------:R-:W-:Y:S01]  /*3a80*/  FADD.FTZ R42, -R40.reuse, R46 ;  /* 0x0000002e282a7221 */ /* 0x040fe20000010100 */
[----:B------:R-:W-:Y:S02]  /*3a90*/  FADD.FTZ R55, -R40, R93 ;  /* 0x0000005d28377221 */ /* 0x000fe40000010100 */
        /* <DEDUP_REMOVED lines=44> */
[----:B------:R-:W-:-:S03]  /*3d60*/  HFMA2 R42, -RZ, RZ, 0, 5.9604644775390625e-08 ;  /* 0x00000001ff2a7431 */ /* 0x000fc600000001ff */
[----:B------:R-:W-:Y:S01]  /*3d70*/  FFMA.FTZ R55, R55, R55, R41 ;  /* 0x0000003737377223 */ /* 0x000fe20000010029 */
[----:B------:R-:W-:-:S04]  /*3d80*/  MOV R41, 0x1f ;  /* 0x0000001f00297802 */ /* 0x000fc80000000f00 */
[----:B------:R-:W-:-:S07]  /*3d90*/  MOV R58, R55 ;  /* 0x00000037003a7202 */ /* 0x000fce0000000f00 */
[----:B------:R-:W-:Y:S05]  /*3da0*/  WARPSYNC.COLLECTIVE R43, `(.L_x_13811) ;  /* 0x000000002b087348 */ /* 0x000fea0003c00000 */
[----:B------:R0:W1:Y:S02]  /*3db0*/  SHFL.BFLY P3, R41, R58, R42, R41 ;  /* 0x0c00002a3a297389 */ /* 0x0000640000060029 */
[----:B01----:R-:W-:Y:S05]  /*3dc0*/  ENDCOLLECTIVE ;  /* 0x000000000000791b */ /* 0x003fea0003800000 */
.L_x_13811:
[----:B------:R-:W-:Y:S02]  /*3dd0*/  HFMA2 R42, -RZ, RZ, 0, 1.1920928955078125e-07 ;  /* 0x00000002ff2a7431 */ /* 0x000fe400000001ff */
[----:B------:R-:W-:Y:S01]  /*3de0*/  FADD.FTZ R55, R55, R41 ;  /* 0x0000002937377221 */ /* 0x000fe20000010000 */
[----:B------:R-:W-:-:S04]  /*3df0*/  MOV R41, 0x1f ;  /* 0x0000001f00297802 */ /* 0x000fc80000000f00 */
[----:B------:R-:W-:-:S07]  /*3e00*/  MOV R58, R55 ;  /* 0x00000037003a7202 */ /* 0x000fce0000000f00 */
[----:B------:R-:W-:Y:S05]  /*3e10*/  WARPSYNC.COLLECTIVE R43, `(.L_x_13812) ;  /* 0x000000002b087348 */ /* 0x000fea0003c00000 */
[----:B------:R0:W1:Y:S02]  /*3e20*/  SHFL.BFLY P3, R41, R58, R42, R41 ;  /* 0x0c00002a3a297389 */ /* 0x0000640000060029 */
[----:B01----:R-:W-:Y:S05]  /*3e30*/  ENDCOLLECTIVE ;  /* 0x000000000000791b */ /* 0x003fea0003800000 */
.L_x_13812:
[----:B------:R-:W-:Y:S02]  /*3e40*/  HFMA2 R42, -RZ, RZ, 0, 2.384185791015625e-07 ;  /* 0x00000004ff2a7431 */ /* 0x000fe400000001ff */
[----:B------:R-:W-:Y:S01]  /*3e50*/  FADD.FTZ R55, R55, R41 ;  /* 0x0000002937377221 */ /* 0x000fe20000010000 */
[----:B------:R-:W-:-:S04]  /*3e60*/  MOV R41, 0x1f ;  /* 0x0000001f00297802 */ /* 0x000fc80000000f00 */
[----:B------:R-:W-:-:S07]  /*3e70*/  MOV R58, R55 ;  /* 0x00000037003a7202 */ /* 0x000fce0000000f00 */
[----:B------:R-:W-:Y:S05]  /*3e80*/  WARPSYNC.COLLECTIVE R43, `(.L_x_13813) ;  /* 0x000000002b087348 */ /* 0x000fea0003c00000 */
[----:B------:R0:W1:Y:S02]  /*3e90*/  SHFL.BFLY P3, R41, R58, R42, R41 ;  /* 0x0c00002a3a297389 */ /* 0x0000640000060029 */
[----:B01----:R-:W-:Y:S05]  /*3ea0*/  ENDCOLLECTIVE ;  /* 0x000000000000791b */ /* 0x003fea0003800000 */
.L_x_13813:
[----:B------:R-:W-:Y:S02]  /*3eb0*/  HFMA2 R42, -RZ, RZ, 0, 4.76837158203125e-07 ;  /* 0x00000008ff2a7431 */ /* 0x000fe400000001ff */
[----:B------:R-:W-:Y:S01]  /*3ec0*/  FADD.FTZ R55, R55, R41 ;  /* 0x0000002937377221 */ /* 0x000fe20000010000 */
[----:B------:R-:W-:-:S04]  /*3ed0*/  MOV R41, 0x1f ;  /* 0x0000001f00297802 */ /* 0x000fc80000000f00 */
[----:B------:R-:W-:-:S07]  /*3ee0*/  MOV R58, R55 ;  /* 0x00000037003a7202 */ /* 0x000fce0000000f00 */
[----:B------:R-:W-:Y:S05]  /*3ef0*/  WARPSYNC.COLLECTIVE R43, `(.L_x_13814) ;  /* 0x000000002b087348 */ /* 0x000fea0003c00000 */
[----:B------:R0:W1:Y:S02]  /*3f00*/  SHFL.BFLY P3, R41, R58, R42, R41 ;  /* 0x0c00002a3a297389 */ /* 0x0000640000060029 */
[----:B01----:R-:W-:Y:S05]  /*3f10*/  ENDCOLLECTIVE ;  /* 0x000000000000791b */ /* 0x003fea0003800000 */
.L_x_13814:
[----:B------:R-:W-:Y:S02]  /*3f20*/  HFMA2 R42, -RZ, RZ, 0, 9.5367431640625e-07 ;  /* 0x00000010ff2a7431 */ /* 0x000fe400000001ff */
[----:B------:R-:W-:Y:S01]  /*3f30*/  FADD.FTZ R55, R55, R41 ;  /* 0x0000002937377221 */ /* 0x000fe20000010000 */
[----:B------:R-:W-:-:S04]  /*3f40*/  MOV R41, 0x1f ;  /* 0x0000001f00297802 */ /* 0x000fc80000000f00 */
[----:B------:R-:W-:-:S07]  /*3f50*/  MOV R58, R55 ;  /* 0x00000037003a7202 */ /* 0x000fce0000000f00 */
[----:B------:R-:W-:Y:S05]  /*3f60*/  WARPSYNC.COLLECTIVE R43, `(.L_x_13815) ;  /* 0x000000002b087348 */ /* 0x000fea0003c00000 */
[----:B------:R0:W1:Y:S02]  /*3f70*/  SHFL.BFLY P3, R41, R58, R42, R41 ;  /* 0x0c00002a3a297389 */ /* 0x0000640000060029 */
[----:B01----:R-:W-:Y:S05]  /*3f80*/  ENDCOLLECTIVE ;  /* 0x000000000000791b */ /* 0x003fea0003800000 */
.L_x_13815:
[----:B------:R-:W-:Y:S05]  /*3f90*/  BRA `(.L_x_13816) ;  /* 0xffffffe800607947 */ /* 0x000fea000383ffff */
.L_x_13817:
        /* <DEDUP_REMOVED lines=14> */
.L_x_17410:


//--------------------- .text._ZN10layer_norm31ln_parallel_residual_fwd_kernelINS_13Kernel_traitsI6__halfffffjLj768ELj1ELj4ELj1ELj16ENS_18Kernel_traits_baseILj768ES2_ffffjLj128EEEEELb0ELb1ELb0EEEvNS_9FwdParamsE --------------------------
	.section	.text._ZN10layer_norm31ln_parallel_residual_fwd_kernelINS_13Kernel_traitsI6__halfffffjLj768ELj1ELj4ELj1ELj16ENS_18Kernel_traits_baseILj768ES2_ffffjLj128EEEEELb0ELb1ELb0EEEvNS_9FwdParamsE,"ax",@progbits
	.align	128
        .global         _ZN10layer_norm31ln_parallel_residual_fwd_kernelINS_13Kernel_traitsI6__halfffffjLj768ELj1ELj4ELj1ELj16ENS_18Kernel_traits_baseILj768ES2_ffffjLj128EEEEELb0ELb1ELb0EEEvNS_9FwdParamsE
        .type           _ZN10layer_norm31ln_parallel_residual_fwd_kernelINS_13Kernel_traitsI6__halfffffjLj768ELj1ELj4ELj1ELj16ENS_18Kernel_traits_baseILj768ES2_ffffjLj128EEEEELb0ELb1ELb0EEEvNS_9FwdParamsE,@function
        .size           _ZN10layer_norm31ln_parallel_residual_fwd_kernelINS_13Kernel_traitsI6__halfffffjLj768ELj1ELj4ELj1ELj16ENS_18Kernel_traits_baseILj768ES2_ffffjLj128EEEEELb0ELb1ELb0EEEvNS_9FwdParamsE,(.L_x_17411 - _ZN10layer_norm31ln_parallel_residual_fwd_kernelINS_13Kernel_traitsI6__halfffffjLj768ELj1ELj4ELj1ELj16ENS_18Kernel_traits_baseILj768ES2_ffffjLj128EEEEELb0ELb1ELb0EEEvNS_9FwdParamsE)
        .other          _ZN10layer_norm31ln_parallel_residual_fwd_kernelINS_13Kernel_traitsI6__halfffffjLj768ELj1ELj4ELj1ELj16ENS_18Kernel_traits_baseILj768ES2_ffffjLj128EEEEELb0ELb1ELb0EEEvNS_9FwdParamsE,@"STO_CUDA_ENTRY STV_DEFAULT"
_ZN10layer_norm31ln_parallel_residual_fwd_kernelINS_13Kernel_traitsI6__halfffffjLj768ELj1ELj4ELj1ELj16ENS_18Kernel_traits_baseILj768ES2_ffffjLj128EEEEELb0ELb1ELb0EEEvNS_9FwdParamsE:
.text._ZN10layer_norm31ln_parallel_residual_fwd_kernelINS_13Kernel_traitsI6__halfffffjLj768ELj1ELj4ELj1ELj16ENS_18Kernel_traits_baseILj768ES2_ffffjLj128EEEEELb0ELb1ELb0EEEvNS_9FwdParamsE:
        /* <DEDUP_REMOVED lines=20> */
[C---:B------:R-:W-:Y:S02]  /*0140*/  ISETP.GE.U32.AND P1, PT, R60.reuse, 0x40, PT ;  /* 0x000000403c00780c */ /* 0x040fe40003f26070 */
[C---:B------:R-:W-:Y:S02]  /*0150*/  ISETP.GE.U32.AND P2, PT, R60.reuse, 0x60, PT ;  /* 0x000000603c00780c */ /* 0x040fe40003f46070 */
[C---:B------:R-:W-:Y:S02]  /*0160*/  ISETP.GE.U32.AND P3, PT, R60.reuse, 0x80, PT ;  /* 0x000000803c00780c */ /* 0x040fe40003f66070 */
[----:B------:R-:W-:-:S05]  /*0170*/  ISETP.GE.U32.AND P4, PT, R60, 0xa0, PT ;  /* 0x000000a03c00780c */ /* 0x000fca0003f86070 */
[----:B------:R-:W0:Y:S08]  /*0180*/  @P0 LDC.64 R12, c[0x0][0x3d0] ;  /* 0x0000f400ff0c0b82 */ /* 0x000e300000000a00 */
[----:B------:R-:W1:Y:S08]  /*0190*/  @P0 LDC.64 R24, c[0x0][0x438] ;  /* 0x00010e00ff180b82 */ /* 0x000e700000000a00 */
[----:B------:R-:W2:Y:S08]  /*01a0*/  @P1 LDC.64 R26, c[0x0][0x3d0] ;  /* 0x0000f400ff1a1b82 */ /* 0x000eb00000000a00 */
[----:B------:R-:W3:Y:S01]  /*01b0*/  @P1 LDC.64 R28, c[0x0][0x438] ;  /* 0x00010e00ff1c1b82 */ /* 0x000ee20000000a00 */
[----:B0-----:R-:W-:-:S05]  /*01c0*/  @P0 IMAD.WIDE.U32 R12, R0, 0x8, R12 ;  /* 0x00000008000c0825 */ /* 0x001fca00078e000c */
[----:B------:R0:W5:Y:S02]  /*01d0*/  @P0 LDG.E.64 R4, desc[UR6][R12.64] ;  /* 0x000000060c040981 */ /* 0x000164000c1e1b00 */
[----:B------:R-:W4:Y:S01]  /*01e0*/  @P2 LDC.64 R30, c[0x0][0x3d0] ;  /* 0x0000f400ff1e2b82 */ /* 0x000f220000000a00 */
[C---:B-1----:R-:W-:Y:S01]  /*01f0*/  @P0 IMAD.WIDE.U32 R24, R0.reuse, 0x8, R24 ;  /* 0x0000000800180825 */ /* 0x042fe200078e0018 */
[----:B------:R-:W-:-:S04]  /*0200*/  @P0 LOP3.LUT R0, R0, 0x20, RZ, 0xfc, !PT ;  /* 0x0000002000000812 */ /* 0x000fc800078efcff */
[----:B------:R0:W5:Y:S02]  /*0210*/  @P0 LD.E.64 R14, desc[UR6][R24.64] ;  /* 0x00000006180e0980 */ /* 0x000164000c101b00 */
[----:B------:R-:W1:Y:S01]  /*0220*/  @P2 LDC.64 R32, c[0x0][0x438] ;  /* 0x00010e00ff202b82 */ /* 0x000e620000000a00 */
[----:B--2---:R-:W-:-:S05]  /*0230*/  @P1 IMAD.WIDE.U32 R26, R0, 0x8, R26 ;  /* 0x00000008001a1825 */ /* 0x004fca00078e001a */
[----:B------:R0:W5:Y:S02]  /*0240*/  @P1 LDG.E.64 R2, desc[UR6][R26.64] ;  /* 0x000000061a021981 */ /* 0x000164000c1e1b00 */
[----:B------:R-:W2:Y:S01]  /*0250*/  @P3 LDC.64 R34, c[0x0][0x3d0] ;  /* 0x0000f400ff223b82 */ /* 0x000ea20000000a00 */
[C---:B---3--:R-:W-:Y:S01]  /*0260*/  @P1 IMAD.WIDE.U32 R28, R0.reuse, 0x8, R28 ;  /* 0x00000008001c1825 */ /* 0x048fe200078e001c */
[----:B------:R-:W-:-:S04]  /*0270*/  @P1 IADD3 R0, PT, PT, R0, 0x20, RZ ;  /* 0x0000002000001810 */ /* 0x000fc80007ffe0ff */
[----:B------:R0:W5:Y:S02]  /*0280*/  @P1 LD.E.64 R16, desc[UR6][R28.64] ;  /* 0x000000061c101980 */ /* 0x000164000c101b00 */
[----:B------:R-:W3:Y:S01]  /*0290*/  @P3 LDC.64 R36, c[0x0][0x438] ;  /* 0x00010e00ff243b82 */ /* 0x000ee20000000a00 */
[----:B----4-:R-:W-:-:S05]  /*02a0*/  @P2 IMAD.WIDE.U32 R30, R0, 0x8, R30 ;  /* 0x00000008001e2825 */ /* 0x010fca00078e001e */
[----:B------:R0:W5:Y:S02]  /*02b0*/  @P2 LDG.E.64 R6, desc[UR6][R30.64] ;  /* 0x000000061e062981 */ /* 0x000164000c1e1b00 */
[----:B------:R-:W4:Y:S01]  /*02c0*/  @P4 LDC.64 R38, c[0x0][0x3d0] ;  /* 0x0000f400ff264b82 */ /* 0x000f220000000a00 */
[C---:B-1----:R-:W-:Y:S01]  /*02d0*/  @P2 IMAD.WIDE.U32 R32, R0.reuse, 0x8, R32 ;  /* 0x0000000800202825 */ /* 0x042fe200078e0020 */
[----:B------:R-:W-:-:S04]  /*02e0*/  @P2 IADD3 R0, PT, PT, R0, 0x20, RZ ;  /* 0x0000002000002810 */ /* 0x000fc80007ffe0ff */
[----:B------:R0:W5:Y:S02]  /*02f0*/  @P2 LD.E.64 R18, desc[UR6][R32.64] ;  /* 0x0000000620122980 */ /* 0x000164000c101b00 */
[----:B------:R-:W1:Y:S01]  /*0300*/  @P4 LDC.64 R40, c[0x0][0x438] ;  /* 0x00010e00ff284b82 */ /* 0x000e620000000a00 */
[----:B--2---:R-:W-:-:S05]  /*0310*/  @P3 IMAD.WIDE.U32 R34, R0, 0x8, R34 ;  /* 0x0000000800223825 */ /* 0x004fca00078e0022 */
[----:B------:R0:W5:Y:S01]  /*0320*/  @P3 LDG.E.64 R8, desc[UR6][R34.64] ;  /* 0x0000000622083981 */ /* 0x000162000c1e1b00 */
[C---:B---3--:R-:W-:Y:S01]  /*0330*/  @P3 IMAD.WIDE.U32 R36, R0.reuse, 0x8, R36 ;  /* 0x0000000800243825 */ /* 0x048fe200078e0024 */
[----:B------:R-:W-:-:S04]  /*0340*/  @P3 IADD3 R0, PT, PT, R0, 0x20, RZ ;  /* 0x0000002000003810 */ /* 0x000fc80007ffe0ff */
[----:B------:R0:W5:Y:S01]  /*0350*/  @P3 LD.E.64 R20, desc[UR6][R36.64] ;  /* 0x0000000624143980 */ /* 0x000162000c101b00 */
[----:B----4-:R-:W-:-:S05]  /*0360*/  @P4 IMAD.WIDE.U32 R38, R0, 0x8, R38 ;  /* 0x0000000800264825 */ /* 0x010fca00078e0026 */
[----:B------:R0:W5:Y:S01]  /*0370*/  @P4 LDG.E.64 R10, desc[UR6][R38.64] ;  /* 0x00000006260a4981 */ /* 0x000162000c1e1b00 */
[----:B-1----:R-:W-:-:S05]  /*0380*/  @P4 IMAD.WIDE.U32 R40, R0, 0x8, R40 ;  /* 0x0000000800284825 */ /* 0x002fca00078e0028 */
[----:B------:R0:W5:Y:S01]  /*0390*/  @P4 LD.E.64 R22, desc[UR6][R40.64] ;  /* 0x0000000628164980 */ /* 0x000162000c101b00 */
[----:B------:R-:W-:Y:S02]  /*03a0*/  ISETP.GE.U32.AND P1, PT, R60, 0xc0, PT ;  /* 0x000000c03c00780c */ /* 0x000fe40003f26070 */
[----:B------:R-:W-:-:S11]  /*03b0*/  @P4 IADD3 R0, PT, PT, R0, 0x20, RZ ;  /* 0x0000002000004810 */ /* 0x000fd60007ffe0ff */
[----:B0-----:R-:W-:Y:S05]  /*03c0*/  @!P1 BRA `(.L_x_13820) ;  /* 0x0000000000a89947 */ /* 0x001fea0003800000 */
[----:B------:R-:W0:Y:S08]  /*03d0*/  LDC.64 R12, c[0x0][0x3d0] ;  /* 0x0000f400ff0c7b82 */ /* 0x000e300000000a00 */
[----:B------:R-:W1:Y:S01]  /*03e0*/  LDC.64 R48, c[0x0][0x438] ;  /* 0x00010e00ff307b82 */ /* 0x000e620000000a00 */
[----:B0-----:R-:W-:-:S06]  /*03f0*/  IMAD.WIDE.U32 R12, R0, 0x8, R12 ;  /* 0x00000008000c7825 */ /* 0x001fcc00078e000c */
[----:B------:R-:W5:Y:S01]  /*0400*/  LDG.E.64 R12, desc[UR6][R12.64] ;  /* 0x000000060c0c7981 */ /* 0x000f62000c1e1b00 */
[----:B-1----:R-:W-:-:S06]  /*0410*/  IMAD.WIDE.U32 R48, R0, 0x8, R48 ;  /* 0x0000000800307825 */ /* 0x002fcc00078e0030 */
[----:B------:R-:W5:Y:S01]  /*0420*/  LD.E.64 R48, desc[UR6][R48.64] ;  /* 0x0000000630307980 */ /* 0x000f62000c101b00 */
[----:B------:R-:W-:Y:S05]  /*0430*/  BRA `(.L_x_13820) ;  /* 0x00000000008c7947 */ /* 0x000fea0003800000 */
.L_x_13819:
[C---:B------:R-:W-:Y:S02]  /*0440*/  ISETP.GE.U32.AND P0, PT, R60.reuse, 0x20, PT ;  /* 0x000000203c00780c */ /* 0x040fe40003f06070 */
[C---:B------:R-:W-:Y:S02]  /*0450*/  ISETP.GE.U32.AND P1, PT, R60.reuse, 0x40, PT ;  /* 0x000000403c00780c */ /* 0x040fe40003f26070 */
[C---:B------:R-:W-:Y:S02]  /*0460*/  ISETP.GE.U32.AND P2, PT, R60.reuse, 0x60, PT ;  /* 0x000000603c00780c */ /* 0x040fe40003f46070 */
[C---:B------:R-:W-:Y:S02]  /*0470*/  ISETP.GE.U32.AND P3, PT, R60.reuse, 0x80, PT ;  /* 0x000000803c00780c */ /* 0x040fe40003f66070 */
[C---:B------:R-:W-:Y:S02]  /*0480*/  ISETP.GE.U32.AND P4, PT, R60.reuse, 0xa0, PT ;  /* 0x000000a03c00780c */ /* 0x040fe40003f86070 */
[----:B------:R-:W-:-:S03]  /*0490*/  ISETP.GE.U32.AND P5, PT, R60, 0xc0, PT ;  /* 0x000000c03c00780c */ /* 0x000fc60003fa6070 */
[----:B------:R-:W0:Y:S08]  /*04a0*/  @P0 LDC.64 R24, c[0x0][0x3d0] ;  /* 0x0000f400ff180b82 */ /* 0x000e300000000a00 */
[----:B------:R-:W1:Y:S08]  /*04b0*/  @P1 LDC.64 R28, c[0x0][0x3d0] ;  /* 0x0000f400ff1c1b82 */ /* 0x000e700000000a00 */
[----:B------:R-:W2:Y:S08]  /*04c0*/  @P2 LDC.64 R30, c[0x0][0x3d0] ;  /* 0x0000f400ff1e2b82 */ /* 0x000eb00000000a00 */
[----:B------:R-:W3:Y:S01]  /*04d0*/  @P3 LDC.64 R32, c[0x0][0x3d0] ;  /* 0x0000f400ff203b82 */ /* 0x000ee20000000a00 */
[C---:B0-----:R-:W-:Y:S01]  /*04e0*/  @P0 IMAD.WIDE.U32 R26, R0.reuse, 0x8, R24 ;  /* 0x00000008001a0825 */ /* 0x041fe200078e0018 */
[----:B------:R-:W-:-:S04]  /*04f0*/  @P0 LOP3.LUT R0, R0, 0x20, RZ, 0xfc, !PT ;  /* 0x0000002000000812 */ /* 0x000fc800078efcff */
[----:B------:R0:W5:Y:S02]  /*0500*/  @P0 LDG.E.64 R4, desc[UR6][R26.64] ;  /* 0x000000061a040981 */ /* 0x000164000c1e1b00 */
[----:B------:R-:W4:Y:S01]  /*0510*/  @P4 LDC.64 R34, c[0x0][0x3d0] ;  /* 0x0000f400ff224b82 */ /* 0x000f220000000a00 */
[C---:B-1----:R-:W-:Y:S01]  /*0520*/  @P1 IMAD.WIDE.U32 R28, R0.reuse, 0x8, R28 ;  /* 0x00000008001c1825 */ /* 0x042fe200078e001c */
[----:B------:R-:W-:-:S04]  /*0530*/  @P1 IADD3 R0, PT, PT, R0, 0x20, RZ ;  /* 0x0000002000001810 */ /* 0x000fc80007ffe0ff */
[----:B------:R0:W5:Y:S02]  /*0540*/  @P1 LDG.E.64 R2, desc[UR6][R28.64] ;  /* 0x000000061c021981 */ /* 0x000164000c1e1b00 */
[----:B------:R-:W1:Y:S01]  /*0550*/  @P5 LDC.64 R24, c[0x0][0x3d0] ;  /* 0x0000f400ff185b82 */ /* 0x000e620000000a00 */
[C---:B--2---:R-:W-:Y:S01]  /*0560*/  @P2 IMAD.WIDE.U32 R30, R0.reuse, 0x8, R30 ;  /* 0x00000008001e2825 */ /* 0x044fe200078e001e */
[----:B------:R-:W-:-:S04]  /*0570*/  @P2 IADD3 R0, PT, PT, R0, 0x20, RZ ;  /* 0x0000002000002810 */ /* 0x000fc80007ffe0ff */
[----:B------:R0:W5:Y:S01]  /*0580*/  @P2 LDG.E.64 R6, desc[UR6][R30.64] ;  /* 0x000000061e062981 */ /* 0x000162000c1e1b00 */
[C---:B---3--:R-:W-:Y:S01]  /*0590*/  @P3 IMAD.WIDE.U32 R32, R0.reuse, 0x8, R32 ;  /* 0x0000000800203825 */ /* 0x048fe200078e0020 */
[----:B------:R-:W-:-:S04]  /*05a0*/  @P3 IADD3 R0, PT, PT, R0, 0x20, RZ ;  /* 0x0000002000003810 */ /* 0x000fc80007ffe0ff */
[----:B------:R0:W5:Y:S01]  /*05b0*/  @P3 LDG.E.64 R8, desc[UR6][R32.64] ;  /* 0x0000000620083981 */ /* 0x000162000c1e1b00 */
[C---:B----4-:R-:W-:Y:S01]  /*05c0*/  @P4 IMAD.WIDE.U32 R34, R0.reuse, 0x8, R34 ;  /* 0x0000000800224825 */ /* 0x050fe200078e0022 */
[----:B------:R-:W-:-:S04]  /*05d0*/  @P4 IADD3 R0, PT, PT, R0, 0x20, RZ ;  /* 0x0000002000004810 */ /* 0x000fc80007ffe0ff */
[----:B------:R0:W5:Y:S01]  /*05e0*/  @P4 LDG.E.64 R10, desc[UR6][R34.64] ;  /* 0x00000006220a4981 */ /* 0x000162000c1e1b00 */
[----:B-1----:R-:W-:-:S05]  /*05f0*/  @P5 IMAD.WIDE.U32 R24, R0, 0x8, R24 ;  /* 0x0000000800185825 */ /* 0x002fca00078e0018 */
[----:B------:R0:W5:Y:S01]  /*0600*/  @P5 LDG.E.64 R12, desc[UR6][R24.64] ;  /* 0x00000006180c5981 */ /* 0x000162000c1e1b00 */
[----:B------:R-:W-:Y:S02]  /*0610*/  @P0 CS2R R14, SRZ ;  /* 0x00000000000e0805 */ /* 0x000fe4000001ff00 */
[----:B------:R-:W-:Y:S02]  /*0620*/  @P1 CS2R R16, SRZ ;  /* 0x0000000000101805 */ /* 0x000fe4000001ff00 */
[----:B------:R-:W-:Y:S02]  /*0630*/  @P2 CS2R R18, SRZ ;  /* 0x0000000000122805 */ /* 0x000fe4000001ff00 */
[----:B------:R-:W-:Y:S02]  /*0640*/  @P3 CS2R R20, SRZ ;  /* 0x0000000000143805 */ /* 0x000fe4000001ff00 */
[----:B------:R-:W-:Y:S02]  /*0650*/  @P4 CS2R R22, SRZ ;  /* 0x0000000000164805 */ /* 0x000fe4000001ff00 */
[----:B0-----:R-:W-:-:S07]  /*0660*/  @P5 CS2R R48, SRZ ;  /* 0x0000000000305805 */ /* 0x001fce000001ff00 */
.L_x_13820:
[----:B------:R-:W-:Y:S05]  /*0670*/  BSYNC.RECONVERGENT B0 ;  /* 0x0000000000007941 */ /* 0x000fea0003800200 */
.L_x_13818:
[----:B------:R-:W0:Y:S02]  /*0680*/  LDCU UR4, c[0x0][0x384] ;  /* 0x00007080ff0477ac */ /* 0x000e240008000800 */
[----:B0-----:R-:W-:-:S13]  /*0690*/  ISETP.GE.AND P1, PT, R59, UR4, PT ;  /* 0x000000043b007c0c */ /* 0x001fda000bf26270 */
[----:B------:R-:W-:Y:S05]  /*06a0*/  @P1 EXIT ;  /* 0x000000000000194d */ /* 0x000fea0003800000 */
[----:B-----5:R-:W-:Y:S01]  /*06b0*/  MOV R63, R4 ;  /* 0x00000004003f7202 */ /* 0x020fe20000000f00 */
[----:B------:R-:W0:Y:S01]  /*06c0*/  LDCU.64 UR4, c[0x0][0x3a0] ;  /* 0x00007400ff0477ac */ /* 0x000e220008000a00 */
[----:B------:R-:W-:Y:S02]  /*06d0*/  MOV R0, R5 ;  /* 0x0000000500007202 */ /* 0x000fe40000000f00 */
[----:B------:R-:W-:Y:S01]  /*06e0*/  MOV R67, R2 ;  /* 0x0000000200437202 */ /* 0x000fe20000000f00 */
[----:B------:R-:W0:Y:S01]  /*06f0*/  LDCU.64 UR8, c[0x0][0x398] ;  /* 0x00007300ff0877ac */ /* 0x000e220008000a00 */
[----:B------:R-:W-:Y:S02]  /*0700*/  SHF.R.U64 R68, R2, 0x10, R3 ;  /* 0x0000001002447819 */ /* 0x000fe40000001203 */
[----:B------:R-:W-:Y:S01]  /*0710*/  PRMT R63, R63, 0x5410, R0 ;  /* 0x000054103f3f7816 */ /* 0x000fe20000000000 */
[----:B------:R-:W1:Y:S01]  /*0720*/  LDCU UR12, c[0x0][0x388] ;  /* 0x00007100ff0c77ac */ /* 0x000e620008000800 */
[----:B------:R-:W-:-:S02]  /*0730*/  MOV R69, R6 ;  /* 0x0000000600457202 */ /* 0x000fc40000000f00 */
[----:B------:R-:W-:Y:S01]  /*0740*/  MOV R2, R7 ;  /* 0x0000000700027202 */ /* 0x000fe20000000f00 */
[----:B------:R-:W2:Y:S01]  /*0750*/  LDCU.U8 UR10, c[0x0][0x410] ;  /* 0x00008200ff0a77ac */ /* 0x000ea20008000000 */
[--C-:B------:R-:W-:Y:S02]  /*0760*/  SHF.R.U64 R77, R14, 0x10, R15.reuse ;  /* 0x000000100e4d7819 */ /* 0x100fe4000000120f */
[----:B------:R-:W-:Y:S01]  /*0770*/  SHF.R.U32.HI R0, RZ, 0x10, R15 ;  /* 0x00000010ff007819 */ /* 0x000fe2000001160f */
[----:B------:R-:W3:Y:S01]  /*0780*/  LDCU UR11, c[0x0][0x448] ;  /* 0x00008900ff0b77ac */ /* 0x000ee20008000800 */
[----:B------:R-:W-:Y:S02]  /*0790*/  PRMT R69, R69, 0x5410, R2 ;  /* 0x0000541045457816 */ /* 0x000fe40000000002 */
[----:B------:R-:W-:Y:S01]  /*07a0*/  PRMT R77, R77, 0x5410, R0 ;  /* 0x000054104d4d7816 */ /* 0x000fe20000000000 */
[----:B------:R-:W4:Y:S01]  /*07b0*/  LDCU.64 UR14, c[0x0][0x398] ;  /* 0x00007300ff0e77ac */ /* 0x000f220008000a00 */
[----:B------:R-:W-:-:S02]  /*07c0*/  SHF.R.U64 R78, R16, 0x10, R17 ;  /* 0x00000010104e7819 */ /* 0x000fc40000001211 */
[----:B------:R-:W-:Y:S01]  /*07d0*/  SHF.R.U32.HI R2, RZ, 0x10, R17 ;  /* 0x00000010ff027819 */ /* 0x000fe20000011611 */
[----:B0-----:R-:W-:Y:S01]  /*07e0*/  ULOP3.LUT UP0, URZ, UR4, UR8, URZ, 0xfc, !UPT ;  /* 0x0000000804ff7292 */ /* 0x001fe2000f80fcff */
[--C-:B------:R-:W-:Y:S01]  /*07f0*/  SHF.R.U64 R81, R18, 0x10, R19.reuse ;  /* 0x0000001012517819 */ /* 0x100fe20000001213 */
[----:B------:R-:W0:Y:S01]  /*0800*/  LDCU.64 UR16, c[0x0][0x3a0] ;  /* 0x00007400ff1077ac */ /* 0x000e220008000a00 */
[----:B------:R-:W-:Y:S02]  /*0810*/  SHF.R.U32.HI R0, RZ, 0x10, R19 ;  /* 0x00000010ff007819 */ /* 0x000fe40000011613 */
[----:B------:R-:W-:Y:S01]  /*0820*/  SHF.R.U64 R66, R4, 0x10, R5 ;  /* 0x0000001004427819 */ /* 0x000fe20000001205 */
[----:B------:R-:W-:Y:S01]  /*0830*/  ULOP3.LUT UP0, URZ, UR5, UR9, URZ, 0xfc, UP0 ;  /* 0x0000000905ff7292 */ /* 0x000fe2000800fcff */
[----:B------:R-:W-:Y:S02]  /*0840*/  SHF.R.U64 R72, R6, 0x10, R7 ;  /* 0x0000001006487819 */ /* 0x000fe40000001207 */
[----:B------:R-:W-:-:S02]  /*0850*/  SHF.R.U32.HI R24, RZ, 0x10, R5 ;  /* 0x00000010ff187819 */ /* 0x000fc40000011605 */
[----:B------:R-:W-:Y:S02]  /*0860*/  MOV R4, R3 ;  /* 0x0000000300047202 */ /* 0x000fe40000000f00 */
[----:B------:R-:W-:Y:S02]  /*0870*/  SHF.R.U32.HI R25, RZ, 0x10, R3 ;  /* 0x00000010ff197819 */ /* 0x000fe40000011603 */
[----:B------:R-:W-:Y:S02]  /*0880*/  SHF.R.U32.HI R6, RZ, 0x10, R7 ;  /* 0x00000010ff067819 */ /* 0x000fe40000011607 */
[----:B------:R-:W-:Y:S02]  /*0890*/  MOV R73, R8 ;  /* 0x0000000800497202 */ /* 0x000fe40000000f00 */
[----:B------:R-:W-:Y:S02]  /*08a0*/  SHF.R.U64 R74, R8, 0x10, R9 ;  /* 0x00000010084a7819 */ /* 0x000fe40000001209 */
[----:B------:R-:W-:-:S02]  /*08b0*/  MOV R47, R12 ;  /* 0x0000000c002f7202 */ /* 0x000fc40000000f00 */
[----:B------:R-:W-:Y:S02]  /*08c0*/  MOV R46, R13 ;  /* 0x0000000d002e7202 */ /* 0x000fe40000000f00 */
[--C-:B------:R-:W-:Y:S01]  /*08d0*/  SHF.R.U64 R44, R12, 0x10, R13.reuse ;  /* 0x000000100c2c7819 */ /* 0x100fe2000000120d */
[----:B------:R-:W-:Y:S01]  /*08e0*/  HADD2.F32 R47, -RZ, R47.H0_H0 ;  /* 0x2000002fff2f7230 */ /* 0x000fe20000004100 */
[----:B------:R-:W-:Y:S01]  /*08f0*/  SHF.R.U32.HI R45, RZ, 0x10, R13 ;  /* 0x00000010ff2d7819 */ /* 0x000fe2000001160d */
[----:B------:R-:W-:Y:S01]  /*0900*/  HADD2.F32 R46, -RZ, R46.H0_H0 ;  /* 0x2000002eff2e7230 */ /* 0x000fe20000004100 */
[----:B------:R-:W-:Y:S01]  /*0910*/  PRMT R78, R78, 0x5410, R2 ;  /* 0x000054104e4e7816 */ /* 0x000fe20000000002 */
[----:B------:R-:W-:Y:S01]  /*0920*/  HADD2.F32 R44, -RZ, R44.H0_H0 ;  /* 0x2000002cff2c7230 */ /* 0x000fe20000004100 */
[----:B------:R-:W-:Y:S01]  /*0930*/  PRMT R81, R81, 0x5410, R0 ;  /* 0x0000541051517816 */ /* 0x000fe20000000000 */
[----:B------:R-:W-:Y:S01]  /*0940*/  HADD2.F32 R45, -RZ, R45.H0_H0 ;  /* 0x2000002dff2d7230 */ /* 0x000fe20000004100 */
[--C-:B------:R-:W-:Y:S01]  /*0950*/  SHF.R.U64 R43, R48, 0x10, R49.reuse ;  /* 0x00000010302b7819 */ /* 0x100fe20000001231 */
[----:B------:R-:W-:Y:S01]  /*0960*/  HADD2.F32 R48, -RZ, R48.H0_H0 ;  /* 0x20000030ff307230 */ /* 0x000fe20000004100 */
[----:B------:R-:W-:Y:S01]  /*0970*/  SHF.R.U32.HI R42, RZ, 0x10, R49 ;  /* 0x00000010ff2a7819 */ /* 0x000fe20000011631 */
[----:B------:R-:W-:Y:S01]  /*0980*/  HADD2.F32 R49, -RZ, R49.H0_H0 ;  /* 0x20000031ff317230 */ /* 0x000fe20000004100 */
[----:B------:R-:W-:Y:S01]  /*0990*/  MOV R3, R9 ;  /* 0x0000000900037202 */ /* 0x000fe20000000f00 */
[----:B------:R-:W-:Y:S01]  /*09a0*/  HADD2.F32 R43, -RZ, R43.H0_H0 ;  /* 0x2000002bff2b7230 */ /* 0x000fe20000004100 */
[----:B------:R-:W-:Y:S01]  /*09b0*/  SHF.R.U32.HI R7, RZ, 0x10, R9 ;  /* 0x00000010ff077819 */ /* 0x000fe20000011609 */
[----:B------:R-:W-:Y:S01]  /*09c0*/  HADD2.F32 R42, -RZ, R42.H0_H0 ;  /* 0x2000002aff2a7230 */ /* 0x000fe20000004100 */
[----:B------:R-:W-:-:S02]  /*09d0*/  MOV R75, R10 ;  /* 0x0000000a004b7202 */ /* 0x000fc40000000f00 */
[----:B------:R-:W-:Y:S02]  /*09e0*/  MOV R5, R11 ;  /* 0x0000000b00057202 */ /* 0x000fe40000000f00 */
[--C-:B------:R-:W-:Y:S02]  /*09f0*/  SHF.R.U64 R76, R10, 0x10, R11.reuse ;  /* 0x000000100a4c7819 */ /* 0x100fe4000000120b */
[----:B------:R-:W-:Y:S02]  /*0a00*/  SHF.R.U32.HI R8, RZ, 0x10, R11 ;  /* 0x00000010ff087819 */ /* 0x000fe4000001160b */
[--C-:B------:R-:W-:Y:S02]  /*0a10*/  SHF.R.U64 R85, R20, 0x10, R21.reuse ;  /* 0x0000001014557819 */ /* 0x100fe40000001215 */
[----:B------:R-:W-:Y:S02]  /*0a20*/  SHF.R.U32.HI R0, RZ, 0x10, R21 ;  /* 0x00000010ff007819 */ /* 0x000fe40000011615 */
[----:B------:R-:W-:-:S02]  /*0a30*/  SHF.R.U64 R86, R22, 0x10, R23 ;  /* 0x0000001016567819 */ /* 0x000fc40000001217 */
[----:B------:R-:W-:Y:S02]  /*0a40*/  SHF.R.U32.HI R2, RZ, 0x10, R23 ;  /* 0x00000010ff027819 */ /* 0x000fe40000011617 */
        /* <DEDUP_REMOVED lines=9> */
[----:B01234-:R-:W-:-:S07]  /*0ae0*/  PRMT R86, R86, 0x5410, R2 ;  /* 0x0000541056567816 */ /* 0x01ffce0000000002 */
.L_x_13859:
        /* <DEDUP_REMOVED lines=22> */
[----:B0----5:R-:W-:Y:S01]  /*0c50*/  FADD.FTZ R41, R36, R32 ;  /* 0x0000002024297221 */ /* 0x021fe20000010000 */
        /* <DEDUP_REMOVED lines=12> */
.L_x_13824:
[----:B0----5:R-:W-:Y:S01]  /*0d20*/  FADD.FTZ R41, R36, R32 ;  /* 0x0000002024297221 */ /* 0x021fe20000010000 */
[----:B------:R-:W-:Y:S01]  /*0d30*/  FADD.FTZ R40, R37, R33 ;  /* 0x0000002125287221 */ /* 0x000fe20000010000 */
[----:B------:R-:W-:Y:S01]  /*0d40*/  FADD.FTZ R13, R38, R34 ;  /* 0x00000022260d7221 */ /* 0x000fe20000010000 */
[----:B------:R-:W-:Y:S02]  /*0d50*/  FADD.FTZ R12, R39, R35 ;  /* 0x00000023270c7221 */ /* 0x000fe40000010000 */
[----:B------:R-:W-:Y:S02]  /*0d60*/  MOV R24, R41 ;  /* 0x0000002900187202 */ /* 0x000fe40000000f00 */
[----:B------:R-:W-:Y:S02]  /*0d70*/  MOV R25, R40 ;  /* 0x0000002800197202 */ /* 0x000fe40000000f00 */
[----:B------:R-:W-:Y:S02]  /*0d80*/  MOV R26, R13 ;  /* 0x0000000d001a7202 */ /* 0x000fe40000000f00 */
[----:B------:R-:W-:Y:S01]  /*0d90*/  MOV R27, R12 ;  /* 0x0000000c001b7202 */ /* 0x000fe20000000f00 */
[----:B------:R-:W-:Y:S06]  /*0da0*/  BRA `(.L_x_13825) ;  /* 0x0000000000307947 */ /* 0x000fec0003800000 */
.L_x_13823:
[----:B-----5:R-:W-:Y:S01]  /*0db0*/  @P1 FADD.FTZ R24, R36, R28 ;  /* 0x0000001c24181221 */ /* 0x020fe20000010000 */
[----:B------:R-:W-:Y:S01]  /*0dc0*/  @P1 FADD.FTZ R25, R37, R29 ;  /* 0x0000001d25191221 */ /* 0x000fe20000010000 */
[----:B------:R-:W-:Y:S01]  /*0dd0*/  @P1 FADD.FTZ R26, R38, R30 ;  /* 0x0000001e261a1221 */ /* 0x000fe20000010000 */
[----:B------:R-:W-:Y:S02]  /*0de0*/  @P1 FADD.FTZ R27, R39, R31 ;  /* 0x0000001f271b1221 */ /* 0x000fe40000010000 */
[----:B0-----:R-:W-:Y:S02]  /*0df0*/  @P1 MOV R41, R24 ;  /* 0x0000001800291202 */ /* 0x001fe40000000f00 */
[----:B------:R-:W-:Y:S02]  /*0e00*/  @P1 MOV R40, R25 ;  /* 0x0000001900281202 */ /* 0x000fe40000000f00 */
[----:B------:R-:W-:Y:S02]  /*0e10*/  @P1 MOV R13, R26 ;  /* 0x0000001a000d1202 */ /* 0x000fe40000000f00 */
[----:B------:R-:W-:-:S02]  /*0e20*/  @P1 MOV R12, R27 ;  /* 0x0000001b000c1202 */ /* 0x000fc40000000f00 */
[----:B------:R-:W-:Y:S02]  /*0e30*/  @!P1 MOV R41, R36 ;  /* 0x0000002400299202 */ /* 0x000fe40000000f00 */
[----:B------:R-:W-:Y:S02]  /*0e40*/  @!P1 MOV R40, R37 ;  /* 0x0000002500289202 */ /* 0x000fe40000000f00 */
[----:B------:R-:W-:Y:S02]  /*0e50*/  @!P1 MOV R13, R38 ;  /* 0x00000026000d9202 */ /* 0x000fe40000000f00 */
[----:B------:R-:W-:-:S07]  /*0e60*/  @!P1 MOV R12, R39 ;  /* 0x00000027000c9202 */ /* 0x000fce0000000f00 */
.L_x_13825:
[----:B------:R-:W0:Y:S01]  /*0e70*/  @UP0 LDCU.64 UR4, c[0x0][0x3a8] ;  /* 0x00007500ff0407ac */ /* 0x000e220008000a00 */
[----:B------:R-:W-:Y:S01]  /*0e80*/  PLOP3.LUT P0, PT, PT, PT, UP0, 0x80, 0x8 ;  /* 0x000000000008781c */ /* 0x000fe20003f0f008 */
[----:B------:R-:W-:Y:S01]  /*0e90*/  HFMA2 R37, -RZ, RZ, 0, 9.5367431640625e-07 ;  /* 0x00000010ff257431 */ /* 0x000fe200000001ff */
[----:B------:R-:W-:Y:S02]  /*0ea0*/  PLOP3.LUT P1, PT, PT, PT, UP0, 0x80, 0x8 ;  /* 0x000000000008781c */ /* 0x000fe40003f2f008 */
[----:B------:R-:W-:-:S09]  /*0eb0*/  IADD3 R64, PT, PT, R62, 0x20, RZ ;  /* 0x000000203e407810 */ /* 0x000fd20007ffe0ff */
[----:B0-----:R-:W-:-:S05]  /*0ec0*/  @P0 IMAD.WIDE.U32 R36, R62, R37, UR4 ;  /* 0x000000043e240e25 */ /* 0x001fca000f8e0025 */
[----:B------:R0:W-:Y:S02]  /*0ed0*/  @P1 STG.E.128 desc[UR6][R36.64], R24 ;  /* 0x0000001824001986 */ /* 0x0001e4000c101d06 */
.L_x_13822:
[----:B------:R-:W-:Y:S05]  /*0ee0*/  BSYNC.RECONVERGENT B0 ;  /* 0x0000000000007941 */ /* 0x000fea0003800200 */
.L_x_13821:
        /* <DEDUP_REMOVED lines=35> */
.L_x_13828:
        /* <DEDUP_REMOVED lines=23> */
.L_x_13829:
[----:B------:R-:W0:Y:S01]  /*1290*/  @UP0 LDCU.64 UR4, c[0x0][0x3a8] ;  /* 0x00007500ff0407ac */ /* 0x000e220008000a00 */
[----:B------:R-:W-:Y:S01]  /*12a0*/  PLOP3.LUT P0, PT, PT, PT, UP0, 0x80, 0x8 ;  /* 0x000000000008781c */ /* 0x000fe20003f0f008 */
[----:B------:R-:W-:Y:S01]  /*12b0*/  HFMA2 R37, -RZ, RZ, 0, 9.5367431640625e-07 ;  /* 0x00000010ff257431 */ /* 0x000fe200000001ff */
[----:B------:R-:W-:-:S11]  /*12c0*/  PLOP3.LUT P1, PT, PT, PT, UP0, 0x80, 0x8 ;  /* 0x000000000008781c */ /* 0x000fd60003f2f008 */
[C---:B0-----:R-:W-:Y:S01]  /*12d0*/  @P0 IMAD.WIDE.U32 R36, R64.reuse, R37, UR4 ;  /* 0x0000000440240e25 */ /* 0x041fe2000f8e0025 */
[----:B------:R-:W-:-:S04]  /*12e0*/  IADD3 R64, PT, PT, R64, 0x20, RZ ;  /* 0x0000002040407810 */ /* 0x000fc80007ffe0ff */
[----:B------:R0:W-:Y:S03]  /*12f0*/  @P1 STG.E.128 desc[UR6][R36.64], R24 ;  /* 0x0000001824001986 */ /* 0x0001e6000c101d06 */
.L_x_13827:
[----:B------:R-:W-:Y:S05]  /*1300*/  BSYNC.RECONVERGENT B0 ;  /* 0x0000000000007941 */ /* 0x000fea0003800200 */
.L_x_13826:
        /* <DEDUP_REMOVED lines=35> */
.L_x_13832:
        /* <DEDUP_REMOVED lines=23> */
.L_x_13833:
[----:B------:R-:W0:Y:S01]  /*16b0*/  @UP0 LDCU.64 UR4, c[0x0][0x3a8] ;  /* 0x00007500ff0407ac */ /* 0x000e220008000a00 */
[----:B------:R-:W-:Y:S01]  /*16c0*/  PLOP3.LUT P0, PT, PT, PT, UP0, 0x80, 0x8 ;  /* 0x000000000008781c */ /* 0x000fe20003f0f008 */
[----:B------:R-:W-:Y:S01]  /*16d0*/  HFMA2 R37, -RZ, RZ, 0, 9.5367431640625e-07 ;  /* 0x00000010ff257431 */ /* 0x000fe200000001ff */
[----:B------:R-:W-:-:S11]  /*16e0*/  PLOP3.LUT P1, PT, PT, PT, UP0, 0x80, 0x8 ;  /* 0x000000000008781c */ /* 0x000fd60003f2f008 */
[C---:B0-----:R-:W-:Y:S01]  /*16f0*/  @P0 IMAD.WIDE.U32 R36, R64.reuse, R37, UR4 ;  /* 0x0000000440240e25 */ /* 0x041fe2000f8e0025 */
[----:B------:R-:W-:-:S04]  /*1700*/  IADD3 R64, PT, PT, R64, 0x20, RZ ;  /* 0x0000002040407810 */ /* 0x000fc80007ffe0ff */
[----:B------:R0:W-:Y:S03]  /*1710*/  @P1 STG.E.128 desc[UR6][R36.64], R24 ;  /* 0x0000001824001986 */ /* 0x0001e6000c101d06 */
.L_x_13831:
[----:B------:R-:W-:Y:S05]  /*1720*/  BSYNC.RECONVERGENT B0 ;  /* 0x0000000000007941 */ /* 0x000fea0003800200 */
.L_x_13830:
        /* <DEDUP_REMOVED lines=35> */
.L_x_13836:
        /* <DEDUP_REMOVED lines=23> */
.L_x_13837:
[----:B------:R-:W0:Y:S01]  /*1ad0*/  @UP0 LDCU.64 UR4, c[0x0][0x3a8] ;  /* 0x00007500ff0407ac */ /* 0x000e220008000a00 */
[----:B------:R-:W-:Y:S01]  /*1ae0*/  PLOP3.LUT P0, PT, PT, PT, UP0, 0x80, 0x8 ;  /* 0x000000000008781c */ /* 0x000fe20003f0f008 */
[----:B------:R-:W-:Y:S01]  /*1af0*/  HFMA2 R37, -RZ, RZ, 0, 9.5367431640625e-07 ;  /* 0x00000010ff257431 */ /* 0x000fe200000001ff */
[----:B------:R-:W-:-:S11]  /*1b00*/  PLOP3.LUT P1, PT, PT, PT, UP0, 0x80, 0x8 ;  /* 0x000000000008781c */ /* 0x000fd60003f2f008 */
[C---:B0-----:R-:W-:Y:S01]  /*1b10*/  @P0 IMAD.WIDE.U32 R36, R64.reuse, R37, UR4 ;  /* 0x0000000440240e25 */ /* 0x041fe2000f8e0025 */
[----:B------:R-:W-:-:S04]  /*1b20*/  IADD3 R64, PT, PT, R64, 0x20, RZ ;  /* 0x0000002040407810 */ /* 0x000fc80007ffe0ff */
[----:B------:R0:W-:Y:S03]  /*1b30*/  @P1 STG.E.128 desc[UR6][R36.64], R24 ;  /* 0x0000001824001986 */ /* 0x0001e6000c101d06 */
.L_x_13835:
[----:B------:R-:W-:Y:S05]  /*1b40*/  BSYNC.RECONVERGENT B0 ;  /* 0x0000000000007941 */ /* 0x000fea0003800200 */
.L_x_13834:
        /* <DEDUP_REMOVED lines=35> */
.L_x_13840:
        /* <DEDUP_REMOVED lines=23> */
.L_x_13841:
[----:B------:R-:W0:Y:S01]  /*1ef0*/  @UP0 LDCU.64 UR4, c[0x0][0x3a8] ;  /* 0x00007500ff0407ac */ /* 0x000e220008000a00 */
[----:B------:R-:W-:Y:S01]  /*1f00*/  PLOP3.LUT P0, PT, PT, PT, UP0, 0x80, 0x8 ;  /* 0x000000000008781c */ /* 0x000fe20003f0f008 */
[----:B------:R-:W-:Y:S01]  /*1f10*/  HFMA2 R37, -RZ, RZ, 0, 9.5367431640625e-07 ;  /* 0x00000010ff257431 */ /* 0x000fe200000001ff */
[----:B------:R-:W-:-:S11]  /*1f20*/  PLOP3.LUT P1, PT, PT, PT, UP0, 0x80, 0x8 ;  /* 0x000000000008781c */ /* 0x000fd60003f2f008 */
[C---:B0-----:R-:W-:Y:S01]  /*1f30*/  @P0 IMAD.WIDE.U32 R36, R64.reuse, R37, UR4 ;  /* 0x0000000440240e25 */ /* 0x041fe2000f8e0025 */
[----:B------:R-:W-:-:S04]  /*1f40*/  IADD3 R64, PT, PT, R64, 0x20, RZ ;  /* 0x0000002040407810 */ /* 0x000fc80007ffe0ff */
[----:B------:R0:W-:Y:S03]  /*1f50*/  @P1 STG.E.128 desc[UR6][R36.64], R24 ;  /* 0x0000001824001986 */ /* 0x0001e6000c101d06 */
.L_x_13839:
[----:B------:R-:W-:Y:S05]  /*1f60*/  BSYNC.RECONVERGENT B0 ;  /* 0x0000000000007941 */ /* 0x000fea0003800200 */
.L_x_13838:
        /* <DEDUP_REMOVED lines=35> */
.L_x_13844:
        /* <DEDUP_REMOVED lines=23> */
.L_x_13845:
[----:B------:R-:W0:Y:S01]  /*2310*/  @UP0 LDCU.64 UR4, c[0x0][0x3a8] ;  /* 0x00007500ff0407ac */ /* 0x000e220008000a00 */
[----:B------:R-:W-:Y:S01]  /*2320*/  PLOP3.LUT P0, PT, PT, PT, UP0, 0x80, 0x8 ;  /* 0x000000000008781c */ /* 0x000fe20003f0f008 */
[----:B------:R-:W-:Y:S01]  /*2330*/  HFMA2 R37, -RZ, RZ, 0, 9.5367431640625e-07 ;  /* 0x00000010ff257431 */ /* 0x000fe200000001ff */
[----:B------:R-:W-:-:S11]  /*2340*/  PLOP3.LUT P1, PT, PT, PT, UP0, 0x80, 0x8 ;  /* 0x000000000008781c */ /* 0x000fd60003f2f008 */
[----:B0-----:R-:W-:-:S05]  /*2350*/  @P0 IMAD.WIDE.U32 R36, R64, R37, UR4 ;  /* 0x0000000440240e25 */ /* 0x001fca000f8e0025 */
[----:B------:R0:W-:Y:S02]  /*2360*/  @P1 STG.E.128 desc[UR6][R36.64], R24 ;  /* 0x0000001824001986 */ /* 0x0001e4000c101d06 */
.L_x_13843:
[----:B------:R-:W-:Y:S05]  /*2370*/  BSYNC.RECONVERGENT B0 ;  /* 0x0000000000007941 */ /* 0x000fea0003800200 */
.L_x_13842:
[----:B0-----:R-:W-:Y:S01]  /*2380*/  FADD.FTZ R37, RZ, R41 ;  /* 0x00000029ff257221 */ /* 0x001fe20000010000 */
[C---:B------:R-:W-:Y:S01]  /*2390*/  ISETP.GE.U32.AND P0, PT, R60.reuse, 0x20, PT ;  /* 0x000000203c00780c */ /* 0x040fe20003f06070 */
[----:B------:R-:W0:Y:S01]  /*23a0*/  S2R R70, SR_TID.X ;  /* 0x0000000000467919 */ /* 0x000e220000002100 */
[----:B------:R-:W-:Y:S01]  /*23b0*/  ISETP.GT.U32.AND P1, PT, R60, 0x3f, PT ;  /* 0x0000003f3c00780c */ /* 0x000fe20003f24070 */
[----:B------:R-:W-:Y:S01]  /*23c0*/  FADD.FTZ R36, R40, R37 ;  /* 0x0000002528247221 */ /* 0x000fe20000010000 */
[C---:B------:R-:W-:Y:S01]  /*23d0*/  ISETP.GT.U32.AND P2, PT, R60.reuse, 0x5f, PT ;  /* 0x0000005f3c00780c */ /* 0x040fe20003f44070 */
[----:B------:R-:W-:Y:S01]  /*23e0*/  UMOV UR4, 0xffffffff ;  /* 0xffffffff00047882 */ /* 0x000fe20000000000 */
[C---:B------:R-:W-:Y:S01]  /*23f0*/  ISETP.GT.U32.AND P3, PT, R60.reuse, 0x7f, PT ;  /* 0x0000007f3c00780c */ /* 0x040fe20003f64070 */
[----:B------:R-:W-:Y:S01]  /*2400*/  FADD.FTZ R37, R13, R36 ;  /* 0x000000240d257221 */ /* 0x000fe20000010000 */
[C---:B------:R-:W-:Y:S02]  /*2410*/  ISETP.GT.U32.AND P4, PT, R60.reuse, 0x9f, PT ;  /* 0x0000009f3c00780c */ /* 0x040fe40003f84070 */
[----:B------:R-:W-:Y:S01]  /*2420*/  ISETP.GT.U32.AND P5, PT, R60, 0xbf, PT ;  /* 0x000000bf3c00780c */ /* 0x000fe20003fa4070 */
[----:B------:R-:W-:-:S05]  /*2430*/  FADD.FTZ R37, R12, R37 ;  /* 0x000000250c257221 */ /* 0x000fca0000010000 */
[----:B------:R-:W-:-:S05]  /*2440*/  FSEL R84, R37, RZ, P0 ;  /* 0x000000ff25547208 */ /* 0x000fca0000000000 */
[----:B------:R-:W-:-:S04]  /*2450*/  FADD.FTZ R37, R11, R84 ;  /* 0x000000540b257221 */ /* 0x000fc80000010000 */
[----:B------:R-:W-:-:S04]  /*2460*/  FADD.FTZ R36, R10, R37 ;  /* 0x000000250a247221 */ /* 0x000fc80000010000 */
[----:B------:R-:W-:-:S04]  /*2470*/  FADD.FTZ R37, R9, R36 ;  /* 0x0000002409257221 */ /* 0x000fc80000010000 */
[----:B------:R-:W-:Y:S01]  /*2480*/  @P1 FADD.FTZ R84, R8, R37 ;  /* 0x0000002508541221 */ /* 0x000fe20000010000 */
[----:B0-----:R-:W-:-:S03]  /*2490*/  LOP3.LUT P6, RZ, R70, 0x1f, RZ, 0xc0, !PT ;  /* 0x0000001f46ff7812 */ /* 0x001fc600078cc0ff */
        /* <DEDUP_REMOVED lines=36> */
[----:B------:R-:W-:-:S04]  /*26e0*/  FFMA.FTZ R80, R80, R80, R65 ;  /* 0x0000005050507223 */ /* 0x000fc80000010041 */
[----:B------:R-:W-:-:S04]  /*26f0*/  FFMA.FTZ R39, R39, R39, R80 ;  /* 0x0000002727277223 */ /* 0x000fc80000010050 */
[----:B------:R-:W-:Y:S01]  /*2700*/  FFMA.FTZ R39, R64, R64, R39 ;  /* 0x0000004040277223 */ /* 0x000fe20000010027 */
[----:B------:R-:W-:-:S04]  /*2710*/  FADD.FTZ R64, R10, -R37 ;  /* 0x800000250a407221 */ /* 0x000fc80000010000 */
[----:B------:R-:W-:Y:S01]  /*2720*/  FSEL R83, R39, RZ, P0 ;  /* 0x000000ff27537208 */ /* 0x000fe20000000000 */
[----:B------:R-:W-:-:S04]  /*2730*/  FADD.FTZ R39, R9, -R37 ;  /* 0x8000002509277221 */ /* 0x000fc80000010000 */
[----:B------:R-:W-:Y:S01]  /*2740*/  FFMA.FTZ R65, R38, R38, R83 ;  /* 0x0000002626417223 */ /* 0x000fe20000010053 */
[----:B------:R-:W-:-:S03]  /*2750*/  FADD.FTZ R38, R8, -R37 ;  /* 0x8000002508267221 */ /* 0x000fc60000010000 */
[----:B------:R-:W-:-:S04]  /*2760*/  FFMA.FTZ R64, R64, R64, R65 ;  /* 0x0000004040407223 */ /* 0x000fc80000010041 */
[----:B------:R-:W-:Y:S01]  /*2770*/  FFMA.FTZ R39, R39, R39, R64 ;  /* 0x0000002727277223 */ /* 0x000fe20000010040 */
[----:B------:R-:W-:-:S03]  /*2780*/  FADD.FTZ R64, R6, -R37 ;  /* 0x8000002506407221 */ /* 0x000fc60000010000 */
[----:B------:R-:W-:Y:S01]  /*2790*/  @P1 FFMA.FTZ R83, R38, R38, R39 ;  /* 0x0000002626531223 */ /* 0x000fe20000010027 */
[--C-:B------:R-:W-:Y:S01]  /*27a0*/  FADD.FTZ R38, R7, -R37.reuse ;  /* 0x8000002507267221 */ /* 0x100fe20000010000 */
[----:B------:R-:W-:-:S03]  /*27b0*/  FADD.FTZ R39, R5, -R37 ;  /* 0x8000002505277221 */ /* 0x000fc60000010000 */
        /* <DEDUP_REMOVED lines=38> */
.L_x_13871:
[----:B------:R-:W-:Y:S01]  /*2a20*/  LOP3.LUT P2, RZ, R70, 0x1f, RZ, 0xc0, !PT ;  /* 0x0000001f46ff7812 */ /* 0x000fe2000784c0ff */
[----:B------:R-:W-:Y:S01]  /*2a30*/  FMUL.FTZ R39, R37, R37 ;  /* 0x0000002525277220 */ /* 0x000fe20000410000 */
[----:B------:R-:W-:Y:S01]  /*2a40*/  ISETP.NE.AND P1, PT, RZ, UR10, PT ;  /* 0x0000000aff007c0c */ /* 0x000fe2000bf25270 */
[----:B-1----:R-:W-:Y:S01]  /*2a50*/  FADD.FTZ R65, R38, R80 ;  /* 0x0000005026417221 */ /* 0x002fe20000010000 */
[----:B------:R-:W-:Y:S02]  /*2a60*/  BSSY.RECONVERGENT B0, `(.L_x_13847) ;  /* 0x0000025000007945 */ /* 0x000fe40003800200 */
[----:B------:R-:W-:Y:S01]  /*2a70*/  FSEL R39, R39, RZ, P1 ;  /* 0x000000ff27277208 */ /* 0x000fe20000800000 */
[----:B------:R-:W-:Y:S01]  /*2a80*/  FFMA.FTZ R36, R65, R36, UR11 ;  /* 0x0000000b41247e23 */ /* 0x000fe20008010024 */
[----:B------:R-:W-:-:S03]  /*2a90*/  FSEL R71, R37, RZ, !P1 ;  /* 0x000000ff25477208 */ /* 0x000fc60004800000 */
[----:B------:R-:W-:Y:S02]  /*2aa0*/  FADD.FTZ R36, R36, R39 ;  /* 0x0000002724247221 */ /* 0x000fe40000010000 */
[----:B------:R-:W1:Y:S02]  /*2ab0*/  @!P2 LDC.64 R88, c[0x0][0x3c0] ;  /* 0x0000f000ff58ab82 */ /* 0x000e640000000a00 */
[----:B------:R-:W2:Y:S06]  /*2ac0*/  MUFU.RSQ R70, R36 ;  /* 0x0000002400467308 */ /* 0x000eac0000001400 */
[----:B------:R-:W3:Y:S01]  /*2ad0*/  @!P2 LDC.64 R82, c[0x0][0x3c8] ;  /* 0x0000f200ff52ab82 */ /* 0x000ee20000000a00 */
[----:B-1----:R-:W-:-:S05]  /*2ae0*/  @!P2 IMAD.WIDE R88, R59, 0x4, R88 ;  /* 0x000000043b58a825 */ /* 0x002fca00078e0258 */
[----:B------:R1:W-:Y:S01]  /*2af0*/  @!P2 STG.E desc[UR6][R88.64], R37 ;  /* 0x000000255800a986 */ /* 0x0003e2000c101906 */
[----:B---3--:R-:W-:-:S05]  /*2b00*/  @!P2 IMAD.WIDE R82, R59, 0x4, R82 ;  /* 0x000000043b52a825 */ /* 0x008fca00078e0252 */
[----:B--2---:R1:W-:Y:S01]  /*2b10*/  @!P2 STG.E desc[UR6][R82.64], R70 ;  /* 0x000000465200a986 */ /* 0x0043e2000c101906 */
[----:B------:R-:W-:Y:S05]  /*2b20*/  @!P0 BRA `(.L_x_13848) ;  /* 0x0000000000608947 */ /* 0x000fea0003800000 */
[----:B-1----:R-:W1:Y:S01]  /*2b30*/  LDC.64 R82, c[0x0][0x428] ;  /* 0x00010a00ff527b82 */ /* 0x002e620000000a00 */
[--C-:B------:R-:W-:Y:S01]  /*2b40*/  FADD.FTZ R65, R41, -R71.reuse ;  /* 0x8000004729417221 */ /* 0x100fe20000010000 */
[----:B------:R-:W-:Y:S02]  /*2b50*/  HADD2.F32 R39, -RZ, R63.H0_H0 ;  /* 0x2000003fff277230 */ /* 0x000fe40000004100 */
[----:B------:R-:W-:Y:S01]  /*2b60*/  FADD.FTZ R79, R40, -R71 ;  /* 0x80000047284f7221 */ /* 0x000fe20000010000 */
[----:B------:R-:W-:Y:S02]  /*2b70*/  HADD2.F32 R36, -RZ, R14.H0_H0 ;  /* 0x2000000eff247230 */ /* 0x000fe40000004100 */
[C---:B------:R-:W-:Y:S01]  /*2b80*/  FMUL.FTZ R65, R70.reuse, R65 ;  /* 0x0000004146417220 */ /* 0x040fe20000410000 */
[----:B0-----:R-:W-:Y:S02]  /*2b90*/  HADD2.F32 R38, -RZ, R66.H0_H0 ;  /* 0x20000042ff267230 */ /* 0x001fe40000004100 */
[----:B------:R-:W-:Y:S01]  /*2ba0*/  FMUL.FTZ R64, R70, R79 ;  /* 0x0000004f46407220 */ /* 0x000fe20000410000 */
[----:B------:R-:W-:-:S02]  /*2bb0*/  HADD2.F32 R37, -RZ, R77.H0_H0 ;  /* 0x2000004dff257230 */ /* 0x000fc40000004100 */
[----:B------:R-:W-:Y:S01]  /*2bc0*/  FFMA.FTZ R36, R65, R39, R36 ;  /* 0x0000002741247223 */ /* 0x000fe20000010024 */
[--C-:B------:R-:W-:Y:S01]  /*2bd0*/  FADD.FTZ R39, R12, -R71.reuse ;  /* 0x800000470c277221 */ /* 0x100fe20000010000 */
[----:B------:R-:W-:Y:S01]  /*2be0*/  FADD.FTZ R79, R13, -R71 ;  /* 0x800000470d4f7221 */ /* 0x000fe20000010000 */
[----:B------:R-:W-:Y:S02]  /*2bf0*/  HADD2.F32 R65, -RZ, R63.H1_H1 ;  /* 0x3000003fff417230 */ /* 0x000fe40000004100 */
[----:B------:R-:W-:Y:S01]  /*2c00*/  FFMA.FTZ R37, R64, R38, R37 ;  /* 0x0000002640257223 */ /* 0x000fe20000010025 */
[C---:B------:R-:W-:Y:S01]  /*2c10*/  FMUL.FTZ R80, R70.reuse, R39 ;  /* 0x0000002746507220 */ /* 0x040fe20000410000 */
[----:B------:R-:W-:Y:S02]  /*2c20*/  HADD2.F32 R38, -RZ, R15.H0_H0 ;  /* 0x2000000fff267230 */ /* 0x000fe40000004100 */
[----:B------:R-:W-:Y:S01]  /*2c30*/  FMUL.FTZ R79, R70, R79 ;  /* 0x0000004f464f7220 */ /* 0x000fe20000410000 */
[----:B------:R-:W-:-:S02]  /*2c40*/  HADD2.F32 R64, -RZ, R66.H1_H1 ;  /* 0x30000042ff407230 */ /* 0x000fc40000004100 */
[----:B------:R-:W-:Y:S02]  /*2c50*/  HADD2.F32 R39, -RZ, R77.H1_H1 ;  /* 0x3000004dff277230 */ /* 0x000fe40000004100 */
[----:B------:R-:W-:-:S03]  /*2c60*/  FFMA.FTZ R38, R79, R65, R38 ;  /* 0x000000414f267223 */ /* 0x000fc60000010026 */
[----:B------:R-:W-:Y:S01]  /*2c70*/  FFMA.FTZ R39, R80, R64, R39 ;  /* 0x0000004050277223 */ /* 0x000fe20000010027 */
[C---:B-1----:R-:W-:Y:S01]  /*2c80*/  IMAD.WIDE.U32 R82, R62.reuse, 0x10, R82 ;  /* 0x000000103e527825 */ /* 0x042fe200078e0052 */
[----:B------:R-:W-:-:S04]  /*2c90*/  IADD3 R62, PT, PT, R62, 0x20, RZ ;  /* 0x000000203e3e7810 */ /* 0x000fc80007ffe0ff */
[----:B------:R2:W-:Y:S03]  /*2ca0*/  STG.E.128 desc[UR6][R82.64], R36 ;  /* 0x0000002452007986 */ /* 0x0005e6000c101d06 */
.L_x_13848:
[----:B------:R-:W-:Y:S05]  /*2cb0*/  BSYNC.RECONVERGENT B0 ;  /* 0x0000000000007941 */ /* 0x000fea0003800200 */
.L_x_13847:
[----:B------:R-:W-:Y:S01]  /*2cc0*/  ISETP.GE.U32.AND P1, PT, R60, 0x40, PT ;  /* 0x000000403c00780c */ /* 0x000fe20003f26070 */
[----:B------:R-:W-:-:S12]  /*2cd0*/  BSSY.RECONVERGENT B0, `(.L_x_13849) ;  /* 0x000001a000007945 */ /* 0x000fd80003800200 */
[----:B------:R-:W-:Y:S05]  /*2ce0*/  @!P1 BRA `(.L_x_13850) ;  /* 0x0000000000609947 */ /* 0x000fea0003800000 */
[----:B-12---:R-:W1:Y:S01]  /*2cf0*/  LDC.64 R82, c[0x0][0x428] ;  /* 0x00010a00ff527b82 */ /* 0x006e620000000a00 */
        /* <DEDUP_REMOVED lines=23> */
.L_x_13850:
[----:B------:R-:W-:Y:S05]  /*2e70*/  BSYNC.RECONVERGENT B0 ;  /* 0x0000000000007941 */ /* 0x000fea0003800200 */
.L_x_13849:
[----:B------:R-:W-:Y:S01]  /*2e80*/  ISETP.GE.U32.AND P1, PT, R60, 0x60, PT ;  /* 0x000000603c00780c */ /* 0x000fe20003f26070 */
[----:B------:R-:W-:-:S12]  /*2e90*/  BSSY.RECONVERGENT B0, `(.L_x_13851) ;  /* 0x000001a000007945 */ /* 0x000fd80003800200 */
[----:B------:R-:W-:Y:S05]  /*2ea0*/  @!P1 BRA `(.L_x_13852) ;  /* 0x0000000000609947 */ /* 0x000fea0003800000 */
[----:B-1----:R-:W1:Y:S01]  /*2eb0*/  LDC.64 R88, c[0x0][0x428] ;  /* 0x00010a00ff587b82 */ /* 0x002e620000000a00 */
[--C-:B------:R-:W-:Y:S01]  /*2ec0*/  FADD.FTZ R65, R7, -R71.reuse ;  /* 0x8000004707417221 */ /* 0x100fe20000010000 */
[----:B--23--:R-:W-:Y:S02]  /*2ed0*/  HADD2.F32 R39, -RZ, R69.H0_H0 ;  /* 0x20000045ff277230 */ /* 0x00cfe40000004100 */
        /* <DEDUP_REMOVED lines=9> */
[----:B------:R-:W-:Y:S02]  /*2f70*/  HADD2.F32 R65, -RZ, R19.H0_H0 ;  /* 0x20000013ff417230 */ /* 0x000fe40000004100 */
[----:B------:R-:W-:Y:S01]  /*2f80*/  FFMA.FTZ R37, R64, R38, R37 ;  /* 0x0000002640257223 */ /* 0x000fe20000010025 */
[----:B------:R-:W-:Y:S02]  /*2f90*/  HADD2.F32 R38, -RZ, R69.H1_H1 ;  /* 0x30000045ff267230 */ /* 0x000fe40000004100 */
[C---:B------:R-:W-:Y:S01]  /*2fa0*/  FMUL.FTZ R82, R70.reuse, R79 ;  /* 0x0000004f46527220 */ /* 0x040fe20000410000 */
[----:B------:R-:W-:Y:S02]  /*2fb0*/  HADD2.F32 R64, -RZ, R72.H1_H1 ;  /* 0x30000048ff407230 */ /* 0x000fe40000004100 */
[----:B------:R-:W-:Y:S01]  /*2fc0*/  FMUL.FTZ R39, R70, R39 ;  /* 0x0000002746277220 */ /* 0x000fe20000410000 */
[----:B------:R-:W-:-:S02]  /*2fd0*/  HADD2.F32 R80, -RZ, R81.H1_H1 ;  /* 0x30000051ff507230 */ /* 0x000fc40000004100 */
[----:B------:R-:W-:-:S03]  /*2fe0*/  FFMA.FTZ R38, R82, R38, R65 ;  /* 0x0000002652267223 */ /* 0x000fc60000010041 */
[----:B------:R-:W-:Y:S01]  /*2ff0*/  FFMA.FTZ R39, R39, R64, R80 ;  /* 0x0000004027277223 */ /* 0x000fe20000010050 */
[C---:B-1----:R-:W-:Y:S01]  /*3000*/  IMAD.WIDE.U32 R88, R62.reuse, 0x10, R88 ;  /* 0x000000103e587825 */ /* 0x042fe200078e0058 */
[----:B------:R-:W-:-:S04]  /*3010*/  IADD3 R62, PT, PT, R62, 0x20, RZ ;  /* 0x000000203e3e7810 */ /* 0x000fc80007ffe0ff */
[----:B------:R4:W-:Y:S03]  /*3020*/  STG.E.128 desc[UR6][R88.64], R36 ;  /* 0x0000002458007986 */ /* 0x0009e6000c101d06 */
.L_x_13852:
[----:B------:R-:W-:Y:S05]  /*3030*/  BSYNC.RECONVERGENT B0 ;  /* 0x0000000000007941 */ /* 0x000fea0003800200 */
.L_x_13851:
[----:B------:R-:W-:Y:S01]  /*3040*/  ISETP.GE.U32.AND P1, PT, R60, 0x80, PT ;  /* 0x000000803c00780c */ /* 0x000fe20003f26070 */
[----:B------:R-:W-:-:S12]  /*3050*/  BSSY.RECONVERGENT B0, `(.L_x_13853) ;  /* 0x000001a000007945 */ /* 0x000fd80003800200 */
[----:B------:R-:W-:Y:S05]  /*3060*/  @!P1 BRA `(.L_x_13854) ;  /* 0x0000000000609947 */ /* 0x000fea0003800000 */
[----:B------:R-:W5:Y:S01]  /*3070*/  LDC.64 R64, c[0x0][0x428] ;  /* 0x00010a00ff407b82 */ /* 0x000f620000000a00 */
[--C-:B------:R-:W-:Y:S01]  /*3080*/  FADD.FTZ R79, R3, -R71.reuse ;  /* 0x80000047034f7221 */ /* 0x100fe20000010000 */
[----:B--234-:R-:W-:Y:S02]  /*3090*/  HADD2.F32 R39, -RZ, R73.H0_H0 ;  /* 0x20000049ff277230 */ /* 0x01cfe40000004100 */
[----:B-1----:R-:W-:Y:S01]  /*30a0*/  FADD.FTZ R83, R2, -R71 ;  /* 0x8000004702537221 */ /* 0x002fe20000010000 */
        /* <DEDUP_REMOVED lines=17> */
[C---:B-----5:R-:W-:Y:S01]  /*31c0*/  IMAD.WIDE.U32 R64, R62.reuse, 0x10, R64 ;  /* 0x000000103e407825 */ /* 0x060fe200078e0040 */
[----:B------:R-:W-:-:S04]  /*31d0*/  IADD3 R62, PT, PT, R62, 0x20, RZ ;  /* 0x000000203e3e7810 */ /* 0x000fc80007ffe0ff */
[----:B------:R0:W-:Y:S03]  /*31e0*/  STG.E.128 desc[UR6][R64.64], R36 ;  /* 0x0000002440007986 */ /* 0x0001e6000c101d06 */
.L_x_13854:
[----:B------:R-:W-:Y:S05]  /*31f0*/  BSYNC.RECONVERGENT B0 ;  /* 0x0000000000007941 */ /* 0x000fea0003800200 */
.L_x_13853:
[----:B------:R-:W-:Y:S01]  /*3200*/  ISETP.GE.U32.AND P1, PT, R60, 0xa0, PT ;  /* 0x000000a03c00780c */ /* 0x000fe20003f26070 */
[----:B------:R-:W-:-:S12]  /*3210*/  BSSY.RECONVERGENT B0, `(.L_x_13855) ;  /* 0x000001a000007945 */ /* 0x000fd80003800200 */
[----:B------:R-:W-:Y:S05]  /*3220*/  @!P1 BRA `(.L_x_13856) ;  /* 0x0000000000609947 */ /* 0x000fea0003800000 */
[----:B0-----:R-:W0:Y:S01]  /*3230*/  LDC.64 R64, c[0x0][0x428] ;  /* 0x00010a00ff407b82 */ /* 0x001e220000000a00 */
[--C-:B------:R-:W-:Y:S01]  /*3240*/  FADD.FTZ R79, R51, -R71.reuse ;  /* 0x80000047334f7221 */ /* 0x100fe20000010000 */
[----:B--234-:R-:W-:Y:S02]  /*3250*/  HADD2.F32 R39, -RZ, R75.H0_H0 ;  /* 0x2000004bff277230 */ /* 0x01cfe40000004100 */
[----:B-1----:R-:W-:Y:S01]  /*3260*/  FADD.FTZ R83, R52, -R71 ;  /* 0x8000004734537221 */ /* 0x002fe20000010000 */
[----:B------:R-:W-:Y:S02]  /*3270*/  HADD2.F32 R36, -RZ, R22.H0_H0 ;  /* 0x20000016ff247230 */ /* 0x000fe40000004100 */
[C---:B------:R-:W-:Y:S01]  /*3280*/  FMUL.FTZ R79, R70.reuse, R79 ;  /* 0x0000004f464f7220 */ /* 0x040fe20000410000 */
[----:B------:R-:W-:Y:S02]  /*3290*/  HADD2.F32 R38, -RZ, R76.H0_H0 ;  /* 0x2000004cff267230 */ /* 0x000fe40000004100 */
        /* <DEDUP_REMOVED lines=14> */
[C---:B0-----:R-:W-:Y:S01]  /*3380*/  IMAD.WIDE.U32 R64, R62.reuse, 0x10, R64 ;  /* 0x000000103e407825 */ /* 0x041fe200078e0040 */
[----:B------:R-:W-:-:S04]  /*3390*/  IADD3 R62, PT, PT, R62, 0x20, RZ ;  /* 0x000000203e3e7810 */ /* 0x000fc80007ffe0ff */
[----:B------:R0:W-:Y:S03]  /*33a0*/  STG.E.128 desc[UR6][R64.64], R36 ;  /* 0x0000002440007986 */ /* 0x0001e6000c101d06 */
.L_x_13856:
[----:B------:R-:W-:Y:S05]  /*33b0*/  BSYNC.RECONVERGENT B0 ;  /* 0x0000000000007941 */ /* 0x000fea0003800200 */
.L_x_13855:
[----:B------:R-:W-:Y:S01]  /*33c0*/  ISETP.GE.U32.AND P1, PT, R60, 0xc0, PT ;  /* 0x000000c03c00780c */ /* 0x000fe20003f26070 */
[----:B------:R-:W-:-:S12]  /*33d0*/  BSSY.RECONVERGENT B0, `(.L_x_13857) ;  /* 0x0000011000007945 */ /* 0x000fd80003800200 */
[----:B------:R-:W-:Y:S05]  /*33e0*/  @!P1 BRA `(.L_x_13858) ;  /* 0x00000000003c9947 */ /* 0x000fea0003800000 */
[----:B-123--:R-:W1:Y:S01]  /*33f0*/  LDC.64 R82, c[0x0][0x428] ;  /* 0x00010a00ff527b82 */ /* 0x00ee620000000a00 */
[--C-:B0---4-:R-:W-:Y:S01]  /*3400*/  FADD.FTZ R37, R55, -R71.reuse ;  /* 0x8000004737257221 */ /* 0x111fe20000010000 */
[--C-:B------:R-:W-:Y:S01]  /*3410*/  FADD.FTZ R79, R56, -R71.reuse ;  /* 0x80000047384f7221 */ /* 0x100fe20000010000 */
[--C-:B------:R-:W-:Y:S01]  /*3420*/  FADD.FTZ R65, R57, -R71.reuse ;  /* 0x8000004739417221 */ /* 0x100fe20000010000 */
[----:B------:R-:W-:Y:S01]  /*3430*/  FADD.FTZ R39, R58, -R71 ;  /* 0x800000473a277221 */ /* 0x000fe20000010000 */
        /* <DEDUP_REMOVED lines=8> */
[----:B-1----:R-:W-:-:S05]  /*34c0*/  IMAD.WIDE.U32 R82, R62, 0x10, R82 ;  /* 0x000000103e527825 */ /* 0x002fca00078e0052 */
[----:B------:R0:W-:Y:S02]  /*34d0*/  STG.E.128 desc[UR6][R82.64], R36 ;  /* 0x0000002452007986 */ /* 0x0001e4000c101d06 */
.L_x_13858:
[----:B------:R-:W-:Y:S05]  /*34e0*/  BSYNC.RECONVERGENT B0 ;  /* 0x0000000000007941 */ /* 0x000fea0003800200 */
.L_x_13857:
[----:B01234-:R-:W0:Y:S02]  /*34f0*/  LDC.64 R36, c[0x0][0x380] ;  /* 0x0000e000ff247b82 */ /* 0x01fe240000000a00 */
[----:B0-----:R-:W-:-:S04]  /*3500*/  LEA R59, R36, R59, 0x2 ;  /* 0x0000003b243b7211 */ /* 0x001fc800078e10ff */
[----:B------:R-:W-:-:S13]  /*3510*/  ISETP.GE.AND P1, PT, R59, R37, PT ;  /* 0x000000253b00720c */ /* 0x000fda0003f26270 */
[----:B------:R-:W-:Y:S05]  /*3520*/  @!P1 BRA `(.L_x_13859) ;  /* 0xffffffd400709947 */ /* 0x000fea000383ffff */
[----:B------:R-:W-:Y:S05]  /*3530*/  EXIT ;  /* 0x000000000000794d */ /* 0x000fea0003800000 */
.L_x_13846:
[----:B------:R-:W-:Y:S01]  /*3540*/  HFMA2 R64, -RZ, RZ, 0, 5.9604644775390625e-08 ;  /* 0x00000001ff407431 */ /* 0x000fe200000001ff */
[----:B------:R-:W-:Y:S01]  /*3550*/  BSSY B0, `(.L_x_13860) ;  /* 0x0000006000007945 */ /* 0x000fe20003800000 */
[----:B------:R-:W-:Y:S02]  /*3560*/  MOV R39, 0x1f ;  /* 0x0000001f00277802 */ /* 0x000fe40000000f00 */
[----:B------:R-:W-:-:S07]  /*3570*/  MOV R65, 0xffffffff ;  /* 0xffffffff00417802 */ /* 0x000fce0000000f00 */
[----:B------:R-:W-:Y:S05]  /*3580*/  WARPSYNC.COLLECTIVE R65, `(.L_x_13861) ;  /* 0x0000000041087348 */ /* 0x000fea0003c00000 */
[----:B------:R0:W1:Y:S02]  /*3590*/  SHFL.BFLY P6, R80, R84, R64, R39 ;  /* 0x0c00004054507389 */ /* 0x00006400000c0027 */
[----:B01----:R-:W-:Y:S05]  /*35a0*/  ENDCOLLECTIVE ;  /* 0x000000000000791b */ /* 0x003fea0003800000 */
.L_x_13861:
[----:B------:R-:W-:Y:S05]  /*35b0*/  BSYNC B0 ;  /* 0x0000000000007941 */ /* 0x000fea0003800000 */
.L_x_13860:
        /* <DEDUP_REMOVED lines=8> */
.L_x_13862:
[----:B------:R-:W-:Y:S02]  /*3640*/  HFMA2 R64, -RZ, RZ, 0, 2.384185791015625e-07 ;  /* 0x00000004ff407431 */ /* 0x000fe400000001ff */
[----:B------:R-:W-:-:S05]  /*3650*/  FADD.FTZ R79, R84, R80 ;  /* 0x00000050544f7221 */ /* 0x000fca0000010000 */
[----:B------:R-:W-:-:S07]  /*3660*/  MOV R84, R79 ;  /* 0x0000004f00547202 */ /* 0x000fce0000000f00 */
[----:B------:R-:W-:Y:S05]  /*3670*/  WARPSYNC.COLLECTIVE R65, `(.L_x_13863) ;  /* 0x0000000041087348 */ /* 0x000fea0003c00000 */
[----:B------:R0:W1:Y:S02]  /*3680*/  SHFL.BFLY P6, R80, R84, R64, R39 ;  /* 0x0c00004054507389 */ /* 0x00006400000c0027 */
[----:B01----:R-:W-:Y:S05]  /*3690*/  ENDCOLLECTIVE ;  /* 0x000000000000791b */ /* 0x003fea0003800000 */
.L_x_13863:
[----:B------:R-:W-:Y:S02]  /*36a0*/  HFMA2 R64, -RZ, RZ, 0, 4.76837158203125e-07 ;  /* 0x00000008ff407431 */ /* 0x000fe400000001ff */
[----:B------:R-:W-:-:S05]  /*36b0*/  FADD.FTZ R71, R79, R80 ;  /* 0x000000504f477221 */ /* 0x000fca0000010000 */
[----:B------:R-:W-:-:S07]  /*36c0*/  MOV R84, R71 ;  /* 0x0000004700547202 */ /* 0x000fce0000000f00 */
[----:B------:R-:W-:Y:S05]  /*36d0*/  WARPSYNC.COLLECTIVE R65, `(.L_x_13864) ;  /* 0x0000000041087348 */ /* 0x000fea0003c00000 */
[----:B------:R0:W1:Y:S02]  /*36e0*/  SHFL.BFLY P6, R80, R84, R64, R39 ;  /* 0x0c00004054507389 */ /* 0x00006400000c0027 */
[----:B01----:R-:W-:Y:S05]  /*36f0*/  ENDCOLLECTIVE ;  /* 0x000000000000791b */ /* 0x003fea0003800000 */
.L_x_13864:
[----:B------:R-:W-:Y:S02]  /*3700*/  HFMA2 R64, -RZ, RZ, 0, 9.5367431640625e-07 ;  /* 0x00000010ff407431 */ /* 0x000fe400000001ff */
[----:B------:R-:W-:-:S05]  /*3710*/  FADD.FTZ R38, R71, R80 ;  /* 0x0000005047267221 */ /* 0x000fca0000010000 */
[----:B------:R-:W-:-:S07]  /*3720*/  MOV R84, R38 ;  /* 0x0000002600547202 */ /* 0x000fce0000000f00 */
[----:B------:R-:W-:Y:S05]  /*3730*/  WARPSYNC.COLLECTIVE R65, `(.L_x_13865) ;  /* 0x0000000041087348 */ /* 0x000fea0003c00000 */
[----:B------:R0:W1:Y:S02]  /*3740*/  SHFL.BFLY P6, R80, R84, R64, R39 ;  /* 0x0c00004054507389 */ /* 0x00006400000c0027 */
[----:B01----:R-:W-:Y:S05]  /*3750*/  ENDCOLLECTIVE ;  /* 0x000000000000791b */ /* 0x003fea0003800000 */
.L_x_13865:
        /* <DEDUP_REMOVED lines=9> */
[----:B------:R-:W-:-:S04]  /*37f0*/  FFMA.FTZ R38, R71, R71, R38 ;  /* 0x0000004747267223 */ /* 0x000fc80000010026 */
[----:B------:R-:W-:-:S05]  /*3800*/  FFMA.FTZ R38, R39, R39, R38 ;  /* 0x0000002727267223 */ /* 0x000fca0000010026 */
[----:B------:R-:W-:Y:S01]  /*3810*/  FSEL R83, R38, RZ, P0 ;  /* 0x000000ff26537208 */ /* 0x000fe20000000000 */
        /* <DEDUP_REMOVED lines=45> */
.L_x_13866:
[----:B------:R-:W-:Y:S02]  /*3af0*/  HFMA2 R64, -RZ, RZ, 0, 1.1920928955078125e-07 ;  /* 0x00000002ff407431 */ /* 0x000fe400000001ff */
[----:B------:R-:W-:-:S05]  /*3b00*/  FADD.FTZ R82, R83, R80 ;  /* 0x0000005053527221 */ /* 0x000fca0000010000 */
[----:B------:R-:W-:-:S07]  /*3b10*/  MOV R84, R82 ;  /* 0x0000005200547202 */ /* 0x000fce0000000f00 */
[----:B------:R-:W-:Y:S05]  /*3b20*/  WARPSYNC.COLLECTIVE R65, `(.L_x_13867) ;  /* 0x0000000041087348 */ /* 0x000fea0003c00000 */
[----:B------:R0:W1:Y:S02]  /*3b30*/  SHFL.BFLY P6, R80, R84, R64, R39 ;  /* 0x0c00004054507389 */ /* 0x00006400000c0027 */
[----:B01----:R-:W-:Y:S05]  /*3b40*/  ENDCOLLECTIVE ;  /* 0x000000000000791b */ /* 0x003fea0003800000 */
.L_x_13867:
[----:B------:R-:W-:Y:S02]  /*3b50*/  HFMA2 R64, -RZ, RZ, 0, 2.384185791015625e-07 ;  /* 0x00000004ff407431 */ /* 0x000fe400000001ff */
[----:B------:R-:W-:-:S05]  /*3b60*/  FADD.FTZ R79, R82, R80 ;  /* 0x00000050524f7221 */ /* 0x000fca0000010000 */
[----:B------:R-:W-:-:S07]  /*3b70*/  MOV R84, R79 ;  /* 0x0000004f00547202 */ /* 0x000fce0000000f00 */
[----:B------:R-:W-:Y:S05]  /*3b80*/  WARPSYNC.COLLECTIVE R65, `(.L_x_13868) ;  /* 0x0000000041087348 */ /* 0x000fea0003c00000 */
[----:B------:R0:W1:Y:S02]  /*3b90*/  SHFL.BFLY P6, R80, R84, R64, R39 ;  /* 0x0c00004054507389 */ /* 0x00006400000c0027 */
[----:B01----:R-:W-:Y:S05]  /*3ba0*/  ENDCOLLECTIVE ;  /* 0x000000000000791b */ /* 0x003fea0003800000 */
.L_x_13868:
[----:B------:R-:W-:Y:S02]  /*3bb0*/  HFMA2 R64, -RZ, RZ, 0, 4.76837158203125e-07 ;  /* 0x00000008ff407431 */ /* 0x000fe400000001ff */
[----:B------:R-:W-:-:S05]  /*3bc0*/  FADD.FTZ R71, R79, R80 ;  /* 0x000000504f477221 */ /* 0x000fca0000010000 */
[----:B------:R-:W-:-:S07]  /*3bd0*/  MOV R84, R71 ;  /* 0x0000004700547202 */ /* 0x000fce0000000f00 */
[----:B------:R-:W-:Y:S05]  /*3be0*/  WARPSYNC.COLLECTIVE R65, `(.L_x_13869) ;  /* 0x0000000041087348 */ /* 0x000fea0003c00000 */
[----:B------:R0:W1:Y:S02]  /*3bf0*/  SHFL.BFLY P6, R80, R84, R64, R39 ;  /* 0x0c00004054507389 */ /* 0x00006400000c0027 */
[----:B01----:R-:W-:Y:S05]  /*3c00*/  ENDCOLLECTIVE ;  /* 0x000000000000791b */ /* 0x003fea0003800000 */
.L_x_13869:
[----:B------:R-:W-:Y:S02]  /*3c10*/  HFMA2 R64, -RZ, RZ, 0, 9.5367431640625e-07 ;  /* 0x00000010ff407431 */ /* 0x000fe400000001ff */
[----:B------:R-:W-:-:S05]  /*3c20*/  FADD.FTZ R38, R71, R80 ;  /* 0x0000005047267221 */ /* 0x000fca0000010000 */
[----:B------:R-:W-:-:S07]  /*3c30*/  MOV R84, R38 ;  /* 0x0000002600547202 */ /* 0x000fce0000000f00 */
[----:B------:R-:W-:Y:S05]  /*3c40*/  WARPSYNC.COLLECTIVE R65, `(.L_x_13870) ;  /* 0x0000000041087348 */ /* 0x000fea0003c00000 */
[----:B------:R0:W1:Y:S02]  /*3c50*/  SHFL.BFLY P6, R80, R84, R64, R39 ;  /* 0x0c00004054507389 */ /* 0x00006400000c0027 */
[----:B01----:R-:W-:Y:S05]  /*3c60*/  ENDCOLLECTIVE ;  /* 0x000000000000791b */ /* 0x003fea0003800000 */
.L_x_13870:
[----:B------:R-:W-:Y:S05]  /*3c70*/  BRA `(.L_x_13871) ;  /* 0xffffffec00687947 */ /* 0x000fea000383ffff */
.L_x_13872:
        /* <DEDUP_REMOVED lines=16> */
.L_x_17411:


//--------------------- .text._ZN10layer_norm31ln_parallel_residual_fwd_kernelINS_13Kernel_traitsI6__halfffffjLj768ELj1ELj4ELj1ELj16ENS_18Kernel_traits_baseILj768ES2_ffffjLj128EEEEELb0ELb1ELb1EEEvNS_9FwdParamsE --------------------------
	.section	.text._ZN10layer_norm31ln_parallel_residual_fwd_kernelINS_13Kernel_traitsI6__halfffffjLj768ELj1ELj4ELj1ELj16ENS_18Kernel_traits_baseILj768ES2_ffffjLj128EEEEELb0ELb1ELb1EEEvNS_9FwdParamsE,"ax",@progbits
	.align	128
        .global         _ZN10layer_norm31ln_parallel_residual_fwd_kernelINS_13Kernel_traitsI6__halfffffjLj768ELj1ELj4ELj1ELj16ENS_18Kernel_traits_baseILj768ES2_ffffjLj128EEEEELb0ELb1ELb1EEEvNS_9FwdParamsE
        .type           _ZN10layer_norm31ln_parallel_residual_fwd_kernelINS_13Kernel_traitsI6__halfffffjLj768ELj1ELj4ELj1ELj16ENS_18Kernel_traits_baseILj768ES2_ffffjLj128EEEEELb0ELb1ELb1EEEvNS_9FwdParamsE,@function
        .size           _ZN10layer_norm31ln_parallel_residual_fwd_kernelINS_13Kernel_traitsI6__halfffffjLj768ELj1ELj4ELj1ELj16ENS_18Kernel_traits_baseILj768ES2_ffffjLj128EEEEELb0ELb1ELb1EEEvNS_9FwdParamsE,(.L_x_17412 - _ZN10layer_norm31ln_parallel_residual_fwd_kernelINS_13Kernel_traitsI6__halfffffjLj768ELj1ELj4ELj1ELj16ENS_18Kernel_traits_baseILj768ES2_ffffjLj128EEEEELb0ELb1ELb1EEEvNS_9FwdParamsE)
        .other          _ZN10layer_norm31ln_parallel_residual_fwd_kernelINS_13Kernel_traitsI6__halfffffjLj768ELj1ELj4ELj1ELj16ENS_18Kernel_traits_baseILj768ES2_ffffjLj128EEEEELb0ELb1ELb1EEEvNS_9FwdParamsE,@"STO_CUDA_ENTRY STV_DEFAULT"
_ZN10layer_norm31ln_parallel_residual_fwd_kernelINS_13Kernel_traitsI6__halfffffjLj768ELj1ELj4ELj1ELj16ENS_18Kernel_traits_baseILj768ES2_ffffjLj128EEEEELb0ELb1ELb1EEEvNS_9FwdParamsE:
.text._ZN10layer_norm31ln_parallel_residual_fwd_kernelINS_13Kernel_traitsI6__halfffffjLj768ELj1ELj4ELj1ELj16ENS_18Kernel_traits_baseILj768ES2_ffffjLj128EEEEELb0ELb1ELb1EEEvNS_9FwdParamsE:
[----:B------:R-:W-:Y:S01]  /*0000*/  LDC R1, c[0x0][0x37c] ;  /* 0x0000df00ff017b82 */ /* 0x000fe20000000800 */
[----:B------:R-:W0:Y:S07]  /*0010*/  S2R R82, SR_TID.X ;  /* 0x0000000000527919 */ /* 0x000e2e0000002100 */
[----:B------:R-:W1:Y:S01]  /*0020*/  LDC.64 R6, c[0x0][0x3d0] ;  /* 0x0000f400ff067b82 */ /* 0x000e620000000a00 */
[----:B------:R-:W2:Y:S01]  /*0030*/  LDCU.64 UR6, c[0x0][0x358] ;  /* 0x00006b00ff0677ac */ /* 0x000ea20008000a00 */
[----:B------:R-:W3:Y:S06]  /*0040*/  LDCU.64 UR4, c[0x0][0x438] ;  /* 0x00008700ff0477ac */ /* 0x000eec0008000a00 */
[----:B------:R-:W4:Y:S01]  /*0050*/  LDC.64 R22, c[0x0][0x398] ;  /* 0x0000e600ff167b82 */ /* 0x000f220000000a00 */
[----:B------:R-:W4:Y:S01]  /*0060*/  LDCU.64 UR8, c[0x0][0x3a0] ;  /* 0x00007400ff0877ac */ /* 0x000f220008000a00 */
[----:B---3--:R-:W-:-:S02]  /*0070*/  ISETP.NE.U32.AND P2, PT, RZ, UR4, PT ;  /* 0x00000004ff007c0c */ /* 0x008fc4000bf45070 */
[----:B0-----:R-:W-:-:S05]  /*0080*/  LOP3.LUT R84, R82, 0x1f, RZ, 0xc0, !PT ;  /* 0x0000001f52547812 */ /* 0x001fca00078ec0ff */
[----:B-1----:R-:W-:-:S05]  /*0090*/  IMAD.WIDE.U32 R6, R84, 0x8, R6 ;  /* 0x0000000854067825 */ /* 0x002fca00078e0006 */
[----:B--2---:R-:W2:Y:S04]  /*00a0*/  LDG.E.64 R12, desc[UR6][R6.64] ;  /* 0x00000006060c7981 */ /* 0x004ea8000c1e1b00 */
[----:B------:R-:W3:Y:S04]  /*00b0*/  LDG.E.64 R18, desc[UR6][R6.64+0x300] ;  /* 0x0003000606127981 */ /* 0x000ee8000c1e1b00 */
[----:B------:R-:W3:Y:S01]  /*00c0*/  LDG.E.64 R20, desc[UR6][R6.64+0x400] ;  /* 0x0004000606147981 */ /* 0x000ee2000c1e1b00 */
[----:B------:R-:W0:Y:S01]  /*00d0*/  S2UR UR4, SR_CTAID.X ;  /* 0x00000000000479c3 */ /* 0x000e220000002500 */
[----:B------:R-:W-:Y:S01]  /*00e0*/  ISETP.NE.AND.EX P2, PT, RZ, UR5, PT, P2 ;  /* 0x00000005ff007c0c */ /* 0x000fe2000bf45320 */
[----:B------:R-:W1:Y:S01]  /*00f0*/  LDCU UR5, c[0x0][0x384] ;  /* 0x00007080ff0577ac */ /* 0x000e620008000800 */
[----:B------:R-:W-:Y:S01]  /*0100*/  SHF.R.U32.HI R82, RZ, 0x5, R82 ;  /* 0x00000005ff527819 */ /* 0x000fe20000011652 */
[----:B------:R-:W5:Y:S01]  /*0110*/  LDG.E.64 R8, desc[UR6][R6.64+0x100] ;  /* 0x0001000606087981 */ /* 0x000f62000c1e1b00 */
[----:B----4-:R-:W-:-:S03]  /*0120*/  LOP3.LUT P1, RZ, R22, UR8, RZ, 0xfc, !PT ;  /* 0x0000000816ff7c12 */ /* 0x010fc6000f82fcff */
[----:B------:R-:W5:Y:S04]  /*0130*/  LDG.E.64 R10, desc[UR6][R6.64+0x200] ;  /* 0x00020006060a7981 */ /* 0x000f68000c1e1b00 */
[----:B------:R2:W5:Y:S02]  /*0140*/  LDG.E.64 R16, desc[UR6][R6.64+0x500] ;  /* 0x0005000606107981 */ /* 0x000564000c1e1b00 */
[----:B------:R-:W4:Y:S01]  /*0150*/  @P2 LDC.64 R14, c[0x0][0x438] ;  /* 0x00010e00ff0e2b82 */ /* 0x000f220000000a00 */
[----:B0-----:R-:W-:-:S06]  /*0160*/  USHF.L.U32 UR4, UR4, 0x2, URZ ;  /* 0x0000000204047899 */ /* 0x001fcc00080006ff */
[----:B------:R-:W-:-:S04]  /*0170*/  LOP3.LUT R82, R82, UR4, RZ, 0xfc, !PT ;  /* 0x0000000452527c12 */ /* 0x000fc8000f8efcff */
[----:B-1----:R-:W-:Y:S01]  /*0180*/  ISETP.GE.AND P0, PT, R82, UR5, PT ;  /* 0x0000000552007c0c */ /* 0x002fe2000bf06270 */
[----:B----4-:R-:W-:Y:S01]  /*0190*/  @P2 IMAD.WIDE.U32 R14, R84, 0x8, R14 ;  /* 0x00000008540e2825 */ /* 0x010fe200078e000e */
[----:B------:R-:W-:-:S04]  /*01a0*/  LOP3.LUT P1, RZ, R23, UR9, RZ, 0xfc, P1 ;  /* 0x0000000917ff7c12 */ /* 0x000fc8000882fcff */
[----:B------:R-:W5:Y:S04]  /*01b0*/  @P2 LDG.E.64 R24, desc[UR6][R14.64] ;  /* 0x000000060e182981 */ /* 0x000f68000c1e1b00 */
[----:B------:R-:W5:Y:S04]  /*01c0*/  @P2 LDG.E.64 R26, desc[UR6][R14.64+0x100] ;  /* 0x000100060e1a2981 */ /* 0x000f68000c1e1b00 */
[----:B------:R-:W5:Y:S04]  /*01d0*/  @P2 LDG.E.64 R28, desc[UR6][R14.64+0x200] ;  /* 0x000200060e1c2981 */ /* 0x000f68000c1e1b00 */
[----:B------:R-:W5:Y:S04]  /*01e0*/  @P2 LDG.E.64 R4, desc[UR6][R14.64+0x300] ;  /* 0x000300060e042981 */ /* 0x000f68000c1e1b00 */
[----:B------:R-:W5:Y:S04]  /*01f0*/  @P2 LDG.E.64 R2, desc[UR6][R14.64+0x400] ;  /* 0x000400060e022981 */ /* 0x000f68000c1e1b00 */
[----:B------:R0:W5:Y:S01]  /*0200*/  @P2 LDG.E.64 R68, desc[UR6][R14.64+0x500] ;  /* 0x000500060e442981 */ /* 0x000162000c1e1b00 */
[----:B--2---:R-:W-:-:S02]  /*0210*/  @P2 MOV R6, R12 ;  /* 0x0000000c00062202 */ /* 0x004fc40000000f00 */
[-C--:B------:R-:W-:Y:S02]  /*0220*/  @P2 MOV R7, R13.reuse ;  /* 0x0000000d00072202 */ /* 0x080fe40000000f00 */
[----:B------:R-:W-:Y:S02]  /*0230*/  @!P2 MOV R6, R12 ;  /* 0x0000000c0006a202 */ /* 0x000fe40000000f00 */
[----:B------:R-:W-:Y:S02]  /*0240*/  @!P2 MOV R7, R13 ;  /* 0x0000000d0007a202 */ /* 0x000fe40000000f00 */
[----:B---3--:R-:W-:Y:S02]  /*0250*/  @P2 MOV R12, R18 ;  /* 0x00000012000c2202 */ /* 0x008fe40000000f00 */
[----:B------:R-:W-:Y:S02]  /*0260*/  @P2 MOV R13, R19 ;  /* 0x00000013000d2202 */ /* 0x000fe40000000f00 */
[----:B0-----:R-:W-:-:S02]  /*0270*/  @P2 MOV R14, R20 ;  /* 0x00000014000e2202 */ /* 0x001fc40000000f00 */
[----:B------:R-:W-:Y:S02]  /*0280*/  @P2 MOV R15, R21 ;  /* 0x00000015000f2202 */ /* 0x000fe40000000f00 */
[----:B------:R-:W-:Y:S02]  /*0290*/  @!P2 MOV R12, R18 ;  /* 0x00000012000ca202 */ /* 0x000fe40000000f00 */
[----:B------:R-:W-:Y:S02]  /*02a0*/  @!P2 MOV R13, R19 ;  /* 0x00000013000da202 */ /* 0x000fe40000000f00 */
[----:B------:R-:W-:Y:S02]  /*02b0*/  @!P2 MOV R14, R20 ;  /* 0x00000014000ea202 */ /* 0x000fe40000000f00 */
[----:B------:R-:W-:Y:S01]  /*02c0*/  @!P2 MOV R15, R21 ;  /* 0x00000015000fa202 */ /* 0x000fe20000000f00 */
[----:B------:R-:W-:Y:S06]  /*02d0*/  @P0 EXIT ;  /* 0x000000000000094d */ /* 0x000fec0003800000 */
[----:B-----5:R-:W-:Y:S02]  /*02e0*/  @!P2 CS2R R26, SRZ ;  /* 0x00000000001aa805 */ /* 0x020fe4000001ff00 */
[----:B------:R-:W-:Y:S02]  /*02f0*/  @!P2 CS2R R4, SRZ ;  /* 0x000000000004a805 */ /* 0x000fe4000001ff00 */
[----:B------:R-:W-:Y:S02]  /*0300*/  @!P2 CS2R R24, SRZ ;  /* 0x000000000018a805 */ /* 0x000fe4000001ff00 */
[----:B------:R-:W-:Y:S02]  /*0310*/  @!P2 CS2R R2, SRZ ;  /* 0x000000000002a805 */ /* 0x000fe4000001ff00 */
[----:B------:R-:W-:Y:S02]  /*0320*/  @!P2 CS2R R28, SRZ ;  /* 0x00000000001ca805 */ /* 0x000fe4000001ff00 */
[----:B------:R-:W-:-:S02]  /*0330*/  @!P2 CS2R R68, SRZ ;  /* 0x000000000044a805 */ /* 0x000fc4000001ff00 */
[----:B------:R-:W-:Y:S01]  /*0340*/  MOV R60, R10 ;  /* 0x0000000a003c7202 */ /* 0x000fe20000000f00 */
[----:B------:R-:W-:Y:S01]  /*0350*/  HADD2.F32 R81, -RZ, R26.H0_H0 ;  /* 0x2000001aff517230 */ /* 0x000fe20000004100 */
[----:B------:R-:W-:Y:S01]  /*0360*/  SHF.R.U64 R57, R10, 0x10, R11 ;  /* 0x000000100a397819 */ /* 0x000fe2000000120b */
[----:B------:R-:W-:Y:S01]  /*0370*/  HADD2.F32 R75, -RZ, R4.H0_H0 ;  /* 0x20000004ff4b7230 */ /* 0x000fe20000004100 */
[----:B------:R-:W-:Y:S01]  /*0380*/  MOV R19, R6 ;  /* 0x0000000600137202 */ /* 0x000fe20000000f00 */
[----:B------:R-:W-:Y:S01]  /*0390*/  HADD2.F32 R83, -RZ, R24.H0_H0 ;  /* 0x20000018ff537230 */ /* 0x000fe20000004100 */
[----:B------:R-:W-:Y:S01]  /*03a0*/  SHF.R.U64 R65, R6, 0x10, R7 ;  /* 0x0000001006417819 */ /* 0x000fe20000001207 */
[----:B------:R-:W-:Y:S01]  /*03b0*/  HADD2.F32 R80, -RZ, R25.H0_H0 ;  /* 0x20000019ff507230 */ /* 0x000fe20000004100 */
[----:B------:R-:W-:Y:S01]  /*03c0*/  SHF.R.U64 R10, R26, 0x10, R27 ;  /* 0x000000101a0a7819 */ /* 0x000fe2000000121b */
[----:B------:R-:W-:Y:S01]  /*03d0*/  HADD2.F32 R73, -RZ, R2.H0_H0 ;  /* 0x20000002ff497230 */ /* 0x000fe20000004100 */
[----:B------:R-:W-:Y:S01]  /*03e0*/  ISETP.NE.U32.AND P0, PT, R22, RZ, PT ;  /* 0x000000ff1600720c */ /* 0x000fe20003f05070 */
[----:B------:R-:W-:Y:S01]  /*03f0*/  HADD2.F32 R71, -RZ, R68.H0_H0 ;  /* 0x20000044ff477230 */ /* 0x000fe20000004100 */
[----:B------:R-:W-:Y:S01]  /*0400*/  MOV R59, R11 ;  /* 0x0000000b003b7202 */ /* 0x000fe20000000f00 */
[----:B------:R-:W-:Y:S01]  /*0410*/  HADD2.F32 R72, -RZ, R5.H0_H0 ;  /* 0x20000005ff487230 */ /* 0x000fe20000004100 */
[----:B------:R-:W-:Y:S01]  /*0420*/  SHF.R.U32.HI R58, RZ, 0x10, R11 ;  /* 0x00000010ff3a7819 */ /* 0x000fe2000001160b */
[----:B------:R-:W-:Y:S01]  /*0430*/  HADD2.F32 R70, -RZ, R3.H0_H0 ;  /* 0x20000003ff467230 */ /* 0x000fe20000004100 */
        /* <DEDUP_REMOVED lines=10> */
[----:B------:R-:W-:Y:S01]  /*04e0*/  MOV R67, R7 ;  /* 0x0000000700437202 */ /* 0x000fe20000000f00 */
[----:B------:R-:W-:Y:S01]  /*04f0*/  HADD2.F32 R59, -RZ, R59.H0_H0 ;  /* 0x2000003bff3b7230 */ /* 0x000fe20000004100 */
[----:B------:R-:W-:Y:S01]  /*0500*/  SHF.R.U32.HI R66, RZ, 0x10, R7 ;  /* 0x00000010ff427819 */ /* 0x000fe20000011607 */
[----:B------:R-:W-:Y:S01]  /*0510*/  HADD2.F32 R57, -RZ, R57.H0_H0 ;  /* 0x20000039ff397230 */ /* 0x000fe20000004100 */
[----:B------:R-:W-:Y:S01]  /*0520*/  MOV R64, R8 ;  /* 0x0000000800407202 */ /* 0x000fe20000000f00 */
[----:B------:R-:W-:Y:S01]  /*0530*/  HADD2.F32 R67, -RZ, R67.H0_H0 ;  /* 0x20000043ff437230 */ /* 0x000fe20000004100 */
[----:B------:R-:W-:Y:S01]  /*0540*/  MOV R63, R9 ;  /* 0x00000009003f7202 */ /* 0x000fe20000000f00 */
        /* <DEDUP_REMOVED lines=15> */
[--C-:B------:R-:W-:Y:S01]  /*0640*/  SHF.R.U64 R12, R24, 0x10, R25.reuse ;  /* 0x00000010180c7819 */ /* 0x100fe20000001219 */
[----:B------:R-:W-:Y:S01]  /*0650*/  HADD2.F32 R22, -RZ, R22.H0_H0 ;  /* 0x20000016ff167230 */ /* 0x000fe20000004100 */
[----:B------:R-:W-:Y:S01]  /*0660*/  SHF.R.U32.HI R11, RZ, 0x10, R25 ;  /* 0x00000010ff0b7819 */ /* 0x000fe20000011619 */
[----:B------:R-:W-:Y:S01]  /*0670*/  HADD2.F32 R18, -RZ, R18.H0_H0 ;  /* 0x20000012ff127230 */ /* 0x000fe20000004100 */
[----:B------:R-:W-:Y:S01]  /*0680*/  SHF.R.U64 R4, R2, 0x10, R3 ;  /* 0x0000001002047819 */ /* 0x000fe20000001203 */
[----:B------:R-:W-:Y:S01]  /*0690*/  HADD2.F32 R12, -RZ, R12.H0_H0 ;  /* 0x2000000cff0c7230 */ /* 0x000fe20000004100 */
[----:B------:R-:W-:Y:S01]  /*06a0*/  MOV R32, R17 ;  /* 0x0000001100207202 */ /* 0x000fe20000000f00 */
[----:B------:R-:W-:Y:S01]  /*06b0*/  HADD2.F32 R11, -RZ, R11.H0_H0 ;  /* 0x2000000bff0b7230 */ /* 0x000fe20000004100 */
[--C-:B------:R-:W-:Y:S01]  /*06c0*/  SHF.R.U64 R15, R16, 0x10, R17.reuse ;  /* 0x00000010100f7819 */ /* 0x100fe20000001211 */
[----:B------:R-:W-:Y:S01]  /*06d0*/  HADD2.F32 R16, -RZ, R14.H0_H0 ;  /* 0x2000000eff107230 */ /* 0x000fe20000004100 */
[----:B------:R-:W-:Y:S01]  /*06e0*/  SHF.R.U32.HI R13, RZ, 0x10, R17 ;  /* 0x00000010ff0d7819 */ /* 0x000fe20000011611 */
[----:B------:R-:W-:Y:S01]  /*06f0*/  HADD2.F32 R17, -RZ, R6.H0_H0 ;  /* 0x20000006ff117230 */ /* 0x000fe20000004100 */
[----:B------:R-:W-:Y:S01]  /*0700*/  SHF.R.U32.HI R9, RZ, 0x10, R27 ;  /* 0x00000010ff097819 */ /* 0x000fe2000001161b */
[----:B------:R-:W-:Y:S01]  /*0710*/  HADD2.F32 R14, -RZ, R32.H0_H0 ;  /* 0x20000020ff0e7230 */ /* 0x000fe20000004100 */
[--C-:B------:R-:W-:Y:S01]  /*0720*/  SHF.R.U64 R8, R28, 0x10, R29.reuse ;  /* 0x000000101c087819 */ /* 0x100fe2000000121d */
[----:B------:R-:W-:Y:S01]  /*0730*/  HADD2.F32 R15, -RZ, R15.H0_H0 ;  /* 0x2000000fff0f7230 */ /* 0x000fe20000004100 */
[----:B------:R-:W-:Y:S01]  /*0740*/  SHF.R.U32.HI R7, RZ, 0x10, R29 ;  /* 0x00000010ff077819 */ /* 0x000fe2000001161d */
        /* <DEDUP_REMOVED lines=9> */
[----:B------:R-:W-:Y:S01]  /*07e0*/  ISETP.NE.AND.EX P0, PT, R23, RZ, PT, P0 ;  /* 0x000000ff1700720c */ /* 0x000fe20003f05300 */
[----:B------:R-:W-:Y:S01]  /*07f0*/  HADD2.F32 R23, -RZ, R20.H0_H0 ;  /* 0x20000014ff177230 */ /* 0x000fe20000004100 */
[----:B------:R-:W0:Y:S01]  /*0800*/  LDCU UR4, c[0x0][0x388] ;  /* 0x00007100ff0477ac */ /* 0x000e220008000800 */
[----:B------:R-:W-:-:S02]  /*0810*/  HADD2.F32 R20, -RZ, R30.H0_H0 ;  /* 0x2000001eff147230 */ /* 0x000fc40000004100 */
[----:B------:R-:W-:Y:S01]  /*0820*/  HADD2.F32 R19, -RZ, R31.H0_H0 ;  /* 0x2000001fff137230 */ /* 0x000fe20000004100 */
[----:B------:R-:W1:Y:S01]  /*0830*/  LDCU.U8 UR10, c[0x0][0x410] ;  /* 0x00008200ff0a77ac */ /* 0x000e620008000000 */
[----:B------:R-:W-:Y:S02]  /*0840*/  HADD2.F32 R8, -RZ, R8.H0_H0 ;  /* 0x20000008ff087230 */ /* 0x000fe40000004100 */
[----:B------:R-:W-:Y:S01]  /*0850*/  HADD2.F32 R7, -RZ, R7.H0_H0 ;  /* 0x20000007ff077230 */ /* 0x000fe20000004100 */
[----:B------:R-:W2:Y:S01]  /*0860*/  LDCU UR5, c[0x0][0x448] ;  /* 0x00008900ff0577ac */ /* 0x000ea20008000800 */
[----:B------:R-:W-:Y:S02]  /*0870*/  HADD2.F32 R6, -RZ, R26.H0_H0 ;  /* 0x2000001aff067230 */ /* 0x000fe40000004100 */
[----:B------:R-:W-:Y:S01]  /*0880*/  HADD2.F32 R5, -RZ, R25.H0_H0 ;  /* 0x20000019ff057230 */ /* 0x000fe20000004100 */
[----:B------:R-:W3:Y:S01]  /*0890*/  LDCU.64 UR8, c[0x0][0x398] ;  /* 0x00007300ff0877ac */ /* 0x000ee20008000a00 */
[----:B------:R-:W-:-:S02]  /*08a0*/  HADD2.F32 R4, -RZ, R4.H0_H0 ;  /* 0x20000004ff047230 */ /* 0x000fc40000004100 */
[----:B------:R-:W-:Y:S02]  /*08b0*/  HADD2.F32 R3, -RZ, R24.H0_H0 ;  /* 0x20000018ff037230 */ /* 0x000fe40000004100 */
[----:B------:R-:W-:Y:S02]  /*08c0*/  HADD2.F32 R2, -RZ, R2.H0_H0 ;  /* 0x20000002ff027230 */ /* 0x000fe40000004100 */
[----:B0-----:R-:W-:-:S07]  /*08d0*/  HADD2.F32 R0, -RZ, R0.H0_H0 ;  /* 0x20000000ff007230 */ /* 0x001fce0000004100 */
.L_x_13888:
[----:B----4-:R-:W0:Y:S01]  /*08e0*/  LDC.64 R42, c[0x0][0x3a0] ;  /* 0x0000e800ff2a7b82 */ /* 0x010e220000000a00 */
[----:B------:R-:W-:-:S05]  /*08f0*/  IMAD R38, R82, UR4, RZ ;  /* 0x0000000452267c24 */ /* 0x000fca000f8e02ff */
[----:B------:R-:W-:Y:S02]  /*0900*/  SHF.R.S32.HI R39, RZ, 0x1f, R38 ;  /* 0x0000001fff277819 */ /* 0x000fe40000011426 */
[----:B------:R-:W4:Y:S02]  /*0910*/  LDC.64 R40, c[0x0][0x390] ;  /* 0x0000e400ff287b82 */ /* 0x000f240000000a00 */
[----:B------:R-:W-:-:S04]  /*0920*/  LEA.HI R39, R39, R38, RZ, 0x2 ;  /* 0x0000002627277211 */ /* 0x000fc800078f10ff */
[----:B------:R-:W-:Y:S02]  /*0930*/  LEA.HI.SX32 R53, R39, R84, 0x1e ;  /* 0x0000005427357211 */ /* 0x000fe400078ff2ff */
[----:B------:R-:W1:Y:S01]  /*0940*/  @P0 LDC.64 R44, c[0x0][0x398] ;  /* 0x0000e600ff2c0b82 */ /* 0x000e620000000a00 */
[----:B0-----:R-:W-:-:S04]  /*0950*/  ISETP.NE.U32.AND P2, PT, R42, RZ, PT ;  /* 0x000000ff2a00720c */ /* 0x001fc80003f45070 */
[----:B------:R-:W-:Y:S01]  /*0960*/  ISETP.NE.AND.EX P2, PT, R43, RZ, PT, P2 ;  /* 0x000000ff2b00720c */ /* 0x000fe20003f45320 */
[----:B-1----:R-:W-:-:S12]  /*0970*/  @P0 IMAD.WIDE.U32 R44, R53, 0x10, R44 ;  /* 0x00000010352c0825 */ /* 0x002fd800078e002c */
[----:B------:R-:W0:Y:S01]  /*0980*/  @P2 LDC.64 R36, c[0x0][0x3a0] ;  /* 0x0000e800ff242b82 */ /* 0x000e220000000a00 */
[----:B------:R1:W5:Y:S01]  /*0990*/  @P0 LDG.E.128 R24, desc[UR6][R44.64] ;  /* 0x000000062c180981 */ /* 0x000362000c1e1d00 */
[----:B0-----:R-:W-:-:S04]  /*09a0*/  @P2 IMAD.WIDE.U32 R46, R53, 0x10, R36 ;  /* 0x00000010352e2825 */ /* 0x001fc800078e0024 */
[----:B----4-:R-:W-:Y:S01]  /*09b0*/  IMAD.WIDE.U32 R36, R53, 0x10, R40 ;  /* 0x0000001035247825 */ /* 0x010fe200078e0028 */
[----:B------:R1:W5:Y:S05]  /*09c0*/  @P2 LDG.E.128 R28, desc[UR6][R46.64] ;  /* 0x000000062e1c2981 */ /* 0x00036a000c1e1d00 */
[----:B------:R-:W5:Y:S01]  /*09d0*/  LDG.E.128 R36, desc[UR6][R36.64] ;  /* 0x0000000624247981 */ /* 0x000f62000c1e1d00 */
[----:B------:R-:W-:Y:S04]  /*09e0*/  BSSY.RECONVERGENT B0, `(.L_x_13873) ;  /* 0x0000025000007945 */ /* 0x000fe80003800200 */
[----:B-1----:R-:W-:Y:S05]  /*09f0*/  @!P0 BRA `(.L_x_13874) ;  /* 0x00000000005c8947 */ /* 0x002fea0003800000 */
[----:B------:R-:W-:Y:S05]  /*0a00*/  @!P2 BRA `(.L_x_13875) ;  /* 0x000000000034a947 */ /* 0x000fea0003800000 */
[----:B-----5:R-:W-:Y:S01]  /*0a10*/  FADD.FTZ R51, R36, R24 ;  /* 0x0000001824337221 */ /* 0x020fe20000010000 */
        /* <DEDUP_REMOVED lines=12> */
.L_x_13875:
[----:B-----5:R-:W-:Y:S01]  /*0ae0*/  FADD.FTZ R51, R36, R24 ;  /* 0x0000001824337221 */ /* 0x020fe20000010000 */
        /* <DEDUP_REMOVED lines=8> */
.L_x_13874:
[----:B-----5:R-:W-:Y:S01]  /*0b70*/  @P2 FADD.FTZ R32, R36, R28 ;  /* 0x0000001c24202221 */ /* 0x020fe20000010000 */
[----:B------:R-:W-:Y:S01]  /*0b80*/  @P2 FADD.FTZ R33, R37, R29 ;  /* 0x0000001d25212221 */ /* 0x000fe20000010000 */
[----:B------:R-:W-:Y:S01]  /*0b90*/  @P2 FADD.FTZ R34, R38, R30 ;  /* 0x0000001e26222221 */ /* 0x000fe20000010000 */
[----:B------:R-:W-:Y:S02]  /*0ba0*/  @P2 FADD.FTZ R35, R39, R31 ;  /* 0x0000001f27232221 */ /* 0x000fe40000010000 */
[----:B------:R-:W-:Y:S02]  /*0bb0*/  @P2 MOV R51, R32 ;  /* 0x0000002000332202 */ /* 0x000fe40000000f00 */
[----:B------:R-:W-:Y:S02]  /*0bc0*/  @P2 MOV R50, R33 ;  /* 0x0000002100322202 */ /* 0x000fe40000000f00 */
[----:B------:R-:W-:Y:S02]  /*0bd0*/  @P2 MOV R45, R34 ;  /* 0x00000022002d2202 */ /* 0x000fe40000000f00 */
[----:B------:R-:W-:-:S02]  /*0be0*/  @P2 MOV R44, R35 ;  /* 0x00000023002c2202 */ /* 0x000fc40000000f00 */
[----:B------:R-:W-:Y:S02]  /*0bf0*/  @!P2 MOV R51, R36 ;  /* 0x000000240033a202 */ /* 0x000fe40000000f00 */
[----:B------:R-:W-:Y:S02]  /*0c00*/  @!P2 MOV R50, R37 ;  /* 0x000000250032a202 */ /* 0x000fe40000000f00 */
[----:B------:R-:W-:Y:S02]  /*0c10*/  @!P2 MOV R45, R38 ;  /* 0x00000026002da202 */ /* 0x000fe40000000f00 */
[----:B------:R-:W-:-:S07]  /*0c20*/  @!P2 MOV R44, R39 ;  /* 0x00000027002ca202 */ /* 0x000fce0000000f00 */
.L_x_13876:
[----:B--23--:R-:W-:Y:S05]  /*0c30*/  BSYNC.RECONVERGENT B0 ;  /* 0x0000000000007941 */ /* 0x00cfea0003800200 */
.L_x_13873:
[----:B------:R-:W-:Y:S01]  /*0c40*/  UISETP.NE.U32.AND UP0, UPT, UR8, URZ, UPT ;  /* 0x000000ff0800728c */ /* 0x000fe2000bf05070 */
[----:B------:R-:W0:Y:S01]  /*0c50*/  @P1 LDC.64 R78, c[0x0][0x3a8] ;  /* 0x0000ea00ff4e1b82 */ /* 0x000e220000000a00 */
[----:B------:R-:W-:Y:S02]  /*0c60*/  IADD3 R55, PT, PT, R53, 0x20, RZ ;  /* 0x0000002035377810 */ /* 0x000fe40007ffe0ff */
[----:B------:R-:W-:-:S03]  /*0c70*/  UISETP.NE.AND.EX UP0, UPT, UR9, URZ, UPT, UP0 ;  /* 0x000000ff0900728c */ /* 0x000fc6000bf05300 */
[----:B------:R-:W-:Y:S02]  /*0c80*/  IMAD.WIDE.U32 R36, R55, 0x10, R40 ;  /* 0x0000001037247825 */ /* 0x000fe400078e0028 */
[----:B------:R-:W1:Y:S01]  /*0c90*/  @P2 LDC.64 R48, c[0x0][0x3a0] ;  /* 0x0000e800ff302b82 */ /* 0x000e620000000a00 */
[----:B------:R-:W-:-:S13]  /*0ca0*/  PLOP3.LUT P0, PT, PT, PT, UP0, 0x80, 0x8 ;  /* 0x000000000008781c */ /* 0x000fda0003f0f008 */
        /* <DEDUP_REMOVED lines=11> */
[----:B------:R-:W-:-:S04]  /*0d60*/  ISETP.NE.U32.AND P3, PT, R42, RZ, PT ;  /* 0x000000ff2a00720c */ /* 0x000fc80003f65070 */
[----:B------:R-:W-:-:S13]  /*0d70*/  ISETP.NE.AND.EX P3, PT, R43, RZ, PT, P3 ;  /* 0x000000ff2b00720c */ /* 0x000fda0003f65330 */
        /* <DEDUP_REMOVED lines=13> */
.L_x_13877:
[----:B------:R-:W-:-:S04]  /*0e50*/  ISETP.NE.U32.AND P3, PT, R42, RZ, PT ;  /* 0x000000ff2a00720c */ /* 0x000fc80003f65070 */
[----:B------:R-:W-:-:S13]  /*0e60*/  ISETP.NE.AND.EX P3, PT, R43, RZ, PT, P3 ;  /* 0x000000ff2b00720c */ /* 0x000fda0003f65330 */
        /* <DEDUP_REMOVED lines=21> */
.L_x_13878:
        /* <DEDUP_REMOVED lines=26> */
.L_x_13879:
        /* <DEDUP_REMOVED lines=21> */
.L_x_13880:
        /* <DEDUP_REMOVED lines=26> */
.L_x_13881:
        /* <DEDUP_REMOVED lines=21> */
.L_x_13882:
        /* <DEDUP_REMOVED lines=26> */
.L_x_13883:
        /* <DEDUP_REMOVED lines=21> */
.L_x_13884:
        /* <DEDUP_REMOVED lines=13> */
[----:B0----5:R-:W-:Y:S01]  /*1960*/  @!P3 MOV R46, R36 ;  /* 0x00000024002eb202 */ /* 0x021fe20000000f00 */
        /* <DEDUP_REMOVED lines=12> */
.L_x_13885:
[----:B0----5:R-:W-:Y:S01]  /*1a30*/  @!P3 FADD.FTZ R46, R24, R36 ;  /* 0x00000024182eb221 */ /* 0x021fe20000010000 */
        /* <DEDUP_REMOVED lines=20> */
.L_x_13886:
[----:B------:R-:W-:Y:S01]  /*1b80*/  FADD.FTZ R37, RZ, R51 ;  /* 0x00000033ff257221 */ /* 0x000fe20000010000 */
[----:B------:R-:W0:Y:S01]  /*1b90*/  S2R R41, SR_TID.X ;  /* 0x0000000000297919 */ /* 0x000e220000002100 */
[----:B------:R-:W-:Y:S02]  /*1ba0*/  UMOV UR11, 0xffffffff ;  /* 0xffffffff000b7882 */ /* 0x000fe40000000000 */
        /* <DEDUP_REMOVED lines=8> */
[----:B0-----:R-:W-:-:S03]  /*1c30*/  LOP3.LUT P2, RZ, R41, 0x1f, RZ, 0xc0, !PT ;  /* 0x0000001f29ff7812 */ /* 0x001fc6000784c0ff */
        /* <DEDUP_REMOVED lines=88> */
.L_x_13900:
[C---:B------:R-:W-:Y:S01]  /*21c0*/  FMUL.FTZ R36, R47.reuse, R47 ;  /* 0x0000002f2f247220 */ /* 0x040fe20000410000 */
        /* <DEDUP_REMOVED lines=9> */
[----:B------:R-:W1:Y:S01]  /*2260*/  @!P2 LDC.64 R36, c[0x0][0x3c8] ;  /* 0x0000f200ff24ab82 */ /* 0x000e620000000a00 */
[C---:B------:R-:W-:Y:S01]  /*2270*/  FADD.FTZ R104, -R49.reuse, R52 ;  /* 0x0000003431687221 */ /* 0x040fe20000010100 */
[----:B------:R-:W2:Y:S01]  /*2280*/  MUFU.RSQ R41, R41 ;  /* 0x0000002900297308 */ /* 0x000ea20000001400 */
[C---:B------:R-:W-:Y:S01]  /*2290*/  FADD.FTZ R78, -R49.reuse, R78 ;  /* 0x0000004e314e7221 */ /* 0x040fe20000010100 */
[C---:B------:R-:W-:Y:S01]  /*22a0*/  FADD.FTZ R90, -R49.reuse, R90 ;  /* 0x0000005a315a7221 */ /* 0x040fe20000010100 */
[C---:B------:R-:W-:Y:S01]  /*22b0*/  FADD.FTZ R116, -R49.reuse, R88 ;  /* 0x0000005831747221 */ /* 0x040fe20000010100 */
[C---:B------:R-:W-:Y:S01]  /*22c0*/  FADD.FTZ R88, -R49.reuse, R46 ;  /* 0x0000002e31587221 */ /* 0x040fe20000010100 */
[C---:B------:R-:W-:Y:S01]  /*22d0*/  FADD.FTZ R46, -R49.reuse, R42 ;  /* 0x0000002a312e7221 */ /* 0x040fe20000010100 */
[----:B------:R-:W3:Y:S01]  /*22e0*/  LDC.64 R94, c[0x0][0x428] ;  /* 0x00010a00ff5e7b82 */ /* 0x000ee20000000a00 */
        /* <DEDUP_REMOVED lines=10> */
[----:B------:R-:W-:Y:S01]  /*2390*/  FADD.FTZ R52, -R49, R89 ;  /* 0x0000005931347221 */ /* 0x000fe20000010100 */
[C---:B--2---:R-:W-:Y:S01]  /*23a0*/  FMUL.FTZ R42, R41.reuse, R104 ;  /* 0x00000068292a7220 */ /* 0x044fe20000410000 */
[C---:B------:R-:W-:Y:S01]  /*23b0*/  FMUL.FTZ R104, R41.reuse, R90 ;  /* 0x0000005a29687220 */ /* 0x040fe20000410000 */
[----:B------:R-:W-:Y:S01]  /*23c0*/  FMUL.FTZ R107, R41, R78 ;  /* 0x0000004e296b7220 */ /* 0x000fe20000410000 */
[C---:B------:R-:W-:Y:S01]  /*23d0*/  FADD.FTZ R112, -R49.reuse, R100 ;  /* 0x0000006431707221 */ /* 0x040fe20000010100 */
[C---:B------:R-:W-:Y:S01]  /*23e0*/  FADD.FTZ R114, -R49.reuse, R99 ;  /* 0x0000006331727221 */ /* 0x040fe20000010100 */
[C---:B------:R-:W-:Y:S01]  /*23f0*/  FADD.FTZ R86, -R49.reuse, R98 ;  /* 0x0000006231567221 */ /* 0x040fe20000010100 */
[C---:B------:R-:W-:Y:S01]  /*2400*/  FADD.FTZ R96, -R49.reuse, R96 ;  /* 0x0000006031607221 */ /* 0x040fe20000010100 */
[C---:B------:R-:W-:Y:S01]  /*2410*/  FADD.FTZ R92, -R49.reuse, R43 ;  /* 0x0000002b315c7221 */ /* 0x040fe20000010100 */
[----:B------:R-:W-:Y:S01]  /*2420*/  FADD.FTZ R85, -R49, R40 ;  /* 0x0000002831557221 */ /* 0x000fe20000010100 */
[C---:B------:R-:W-:Y:S01]  /*2430*/  FMUL.FTZ R51, R41.reuse, R102 ;  /* 0x0000006629337220 */ /* 0x040fe20000410000 */
[C---:B------:R-:W-:Y:S01]  /*2440*/  FMUL.FTZ R48, R41.reuse, R48 ;  /* 0x0000003029307220 */ /* 0x040fe20000410000 */
[----:B------:R-:W-:Y:S01]  /*2450*/  FMUL.FTZ R49, R41, R50 ;  /* 0x0000003229317220 */ /* 0x000fe20000410000 */
[----:B---3--:R-:W-:-:S04]  /*2460*/  IMAD.WIDE.U32 R90, R79, 0x10, R94 ;  /* 0x000000104f5a7825 */ /* 0x008fc800078e005e */
[C---:B------:R-:W-:Y:S01]  /*2470*/  FMUL.FTZ R124, R41.reuse, R44 ;  /* 0x0000002c297c7220 */ /* 0x040fe20000410000 */
[----:B------:R-:W0:Y:S01]  /*2480*/  LDC.64 R78, c[0x0][0x380] ;  /* 0x0000e000ff4e7b82 */ /* 0x000e220000000a00 */
[C---:B------:R-:W-:Y:S01]  /*2490*/  FMUL.FTZ R109, R41.reuse, R54 ;  /* 0x00000036296d7220 */ /* 0x040fe20000410000 */
[----:B-1----:R-:W-:Y:S01]  /*24a0*/  @!P2 IMAD.WIDE R36, R82, 0x4, R36 ;  /* 0x000000045224a825 */ /* 0x002fe200078e0224 */
[----:B------:R1:W-:Y:S03]  /*24b0*/  @!P2 STG.E desc[UR6][R38.64], R47 ;  /* 0x0000002f2600a986 */ /* 0x0003e6000c101906 */
[----:B------:R-:W-:Y:S01]  /*24c0*/  FMUL.FTZ R54, R41, R46 ;  /* 0x0000002e29367220 */ /* 0x000fe20000410000 */
[----:B------:R-:W-:Y:S01]  /*24d0*/  FFMA.FTZ R50, R51, R67, R80 ;  /* 0x0000004333327223 */ /* 0x000fe20000010050 */
[C---:B------:R-:W-:Y:S01]  /*24e0*/  FMUL.FTZ R40, R41.reuse, R106 ;  /* 0x0000006a29287220 */ /* 0x040fe20000410000 */
[----:B------:R-:W-:Y:S01]  /*24f0*/  FMUL.FTZ R43, R41, R116 ;  /* 0x00000074292b7220 */ /* 0x000fe20000410000 */
[----:B------:R-:W-:Y:S01]  /*2500*/  FFMA.FTZ R48, R48, R68, R83 ;  /* 0x0000004430307223 */ /* 0x000fe20000010053 */
[----:B------:R-:W-:Y:S01]  /*2510*/  FFMA.FTZ R49, R49, R65, R12 ;  /* 0x0000004131317223 */ /* 0x000fe2000001000c */
[----:B------:R-:W-:Y:S01]  /*2520*/  FFMA.FTZ R51, R124, R66, R11 ;  /* 0x000000427c337223 */ /* 0x000fe2000001000b */
[C---:B------:R-:W-:Y:S01]  /*2530*/  FMUL.FTZ R111, R41.reuse, R52 ;  /* 0x00000034296f7220 */ /* 0x040fe20000410000 */
[C---:B------:R-:W-:Y:S01]  /*2540*/  FMUL.FTZ R102, R41.reuse, R118 ;  /* 0x0000007629667220 */ /* 0x040fe20000410000 */
[C---:B------:R-:W-:Y:S01]  /*2550*/  FMUL.FTZ R44, R41.reuse, R120 ;  /* 0x00000078292c7220 */ /* 0x040fe20000410000 */
[----:B------:R-:W-:Y:S01]  /*2560*/  FMUL.FTZ R45, R41, R122 ;  /* 0x0000007a292d7220 */ /* 0x000fe20000410000 */
[----:B-1----:R-:W-:-:S04]  /*2570*/  IMAD.WIDE.U32 R46, R53, 0x10, R94 ;  /* 0x00000010352e7825 */ /* 0x002fc800078e005e */
[C---:B------:R-:W-:Y:S01]  /*2580*/  FMUL.FTZ R105, R41.reuse, R108 ;  /* 0x0000006c29697220 */ /* 0x040fe20000410000 */
[C---:B------:R-:W-:Y:S01]  /*2590*/  FMUL.FTZ R100, R41.reuse, R110 ;  /* 0x0000006e29647220 */ /* 0x040fe20000410000 */
[C---:B------:R-:W-:Y:S01]  /*25a0*/  FMUL.FTZ R98, R41.reuse, R112 ;  /* 0x0000007029627220 */ /* 0x040fe20000410000 */
[C---:B------:R-:W-:Y:S01]  /*25b0*/  FMUL.FTZ R103, R41.reuse, R114 ;  /* 0x0000007229677220 */ /* 0x040fe20000410000 */
[C---:B------:R-:W-:Y:S01]  /*25c0*/  FMUL.FTZ R101, R41.reuse, R86 ;  /* 0x0000005629657220 */ /* 0x040fe20000410000 */
[C---:B------:R-:W-:Y:S01]  /*25d0*/  FMUL.FTZ R96, R41.reuse, R96 ;  /* 0x0000006029607220 */ /* 0x040fe20000410000 */
[C---:B------:R-:W-:Y:S01]  /*25e0*/  FMUL.FTZ R52, R41.reuse, R88 ;  /* 0x0000005829347220 */ /* 0x040fe20000410000 */
[----:B------:R1:W-:Y:S01]  /*25f0*/  @!P2 STG.E desc[UR6][R36.64], R41 ;  /* 0x000000292400a986 */ /* 0x0003e2000c101906 */
[----:B------:R-:W-:Y:S01]  /*2600*/  FFMA.FTZ R39, R42, R62, R9 ;  /* 0x0000003e2a277223 */ /* 0x000fe20000010009 */
[C---:B------:R-:W-:Y:S01]  /*2610*/  FMUL.FTZ R99, R41.reuse, R92 ;  /* 0x0000005c29637220 */ /* 0x040fe20000410000 */
[----:B------:R-:W-:Y:S01]  /*2620*/  FMUL.FTZ R85, R41, R85 ;  /* 0x0000005529557220 */ /* 0x000fe20000410000 */
[----:B------:R-:W-:-:S04]  /*2630*/  IMAD.WIDE.U32 R88, R55, 0x10, R94 ;  /* 0x0000001037587825 */ /* 0x000fc800078e005e */
[----:B------:R-:W-:Y:S01]  /*2640*/  FFMA.FTZ R38, R109, R63, R76 ;  /* 0x0000003f6d267223 */ /* 0x000fe2000001004c */
[----:B------:R-:W-:Y:S01]  /*2650*/  FFMA.FTZ R42, R43, R59, R74 ;  /* 0x0000003b2b2a7223 */ /* 0x000fe2000001004a */
[----:B------:R2:W-:Y:S01]  /*2660*/  STG.E.128 desc[UR6][R46.64], R48 ;  /* 0x000000302e007986 */ /* 0x0005e2000c101d06 */
[----:B------:R-:W-:Y:S01]  /*2670*/  FFMA.FTZ R43, R102, R58, R7 ;  /* 0x0000003a662b7223 */ /* 0x000fe20000010007 */
[----:B------:R-:W-:-:S04]  /*2680*/  IMAD.WIDE.U32 R86, R87, 0x10, R94 ;  /* 0x0000001057567825 */ /* 0x000fc800078e005e */
[----:B------:R-:W-:Y:S01]  /*2690*/  FFMA.FTZ R44, R44, R56, R75 ;  /* 0x000000382c2c7223 */ /* 0x000fe2000001004b */
[----:B------:R-:W-:Y:S01]  /*26a0*/  FFMA.FTZ R45, R45, R21, R6 ;  /* 0x000000152d2d7223 */ /* 0x000fe20000010006 */
[----:B-1----:R-:W-:Y:S01]  /*26b0*/  FFMA.FTZ R36, R40, R64, R81 ;  /* 0x0000004028247223 */ /* 0x002fe20000010051 */
[----:B------:R-:W-:Y:S01]  /*26c0*/  FFMA.FTZ R37, R107, R61, R10 ;  /* 0x0000003d6b257223 */ /* 0x000fe2000001000a */
[----:B------:R-:W-:Y:S01]  /*26d0*/  FFMA.FTZ R40, R104, R60, R77 ;  /* 0x0000003c68287223 */ /* 0x000fe2000001004d */
[----:B------:R-:W-:Y:S01]  /*26e0*/  FFMA.FTZ R41, R111, R57, R8 ;  /* 0x000000396f297223 */ /* 0x000fe20000010008 */
[----:B------:R-:W-:-:S04]  /*26f0*/  IMAD.WIDE.U32 R92, R93, 0x10, R94 ;  /* 0x000000105d5c7825 */ /* 0x000fc800078e005e */
[----:B------:R-:W-:Y:S01]  /*2700*/  FFMA.FTZ R52, R52, R16, R71 ;  /* 0x0000001034347223 */ /* 0x000fe20000010047 */
[----:B------:R-:W-:Y:S01]  /*2710*/  FFMA.FTZ R53, R99, R15, R2 ;  /* 0x0000000f63357223 */ /* 0x000fe20000010002 */
[----:B------:R-:W-:Y:S01]  /*2720*/  FFMA.FTZ R54, R54, R14, R69 ;  /* 0x0000000e36367223 */ /* 0x000fe20000010045 */
[----:B------:R-:W-:-:S04]  /*2730*/  IMAD.WIDE.U32 R94, R97, 0x10, R94 ;  /* 0x00000010615e7825 */ /* 0x000fc800078e005e */
[----:B------:R-:W-:Y:S01]  /*2740*/  FFMA.FTZ R55, R85, R13, R0 ;  /* 0x0000000d55377223 */ /* 0x000fe20000010000 */
[----:B------:R4:W-:Y:S01]  /*2750*/  STG.E.128 desc[UR6][R88.64], R36 ;  /* 0x0000002458007986 */ /* 0x0009e2000c101d06 */
[----:B0-----:R-:W-:Y:S01]  /*2760*/  LEA R82, R78, R82, 0x2 ;  /* 0x000000524e527211 */ /* 0x001fe200078e10ff */
[----:B--2---:R-:W-:Y:S01]  /*2770*/  FFMA.FTZ R46, R105, R23, R72 ;  /* 0x00000017692e7223 */ /* 0x004fe20000010048 */
[----:B------:R-:W-:Y:S01]  /*2780*/  FFMA.FTZ R47, R100, R22, R5 ;  /* 0x00000016642f7223 */ /* 0x000fe20000010005 */
[----:B------:R-:W-:Y:S01]  /*2790*/  FFMA.FTZ R48, R98, R20, R73 ;  /* 0x0000001462307223 */ /* 0x000fe20000010049 */
[----:B------:R-:W-:Y:S01]  /*27a0*/  FFMA.FTZ R49, R103, R17, R4 ;  /* 0x0000001167317223 */ /* 0x000fe20000010004 */
        /* <DEDUP_REMOVED lines=9> */
.L_x_13887:
        /* <DEDUP_REMOVED lines=8> */
.L_x_13890:
[----:B------:R-:W-:Y:S05]  /*28c0*/  BSYNC B0 ;  /* 0x0000000000007941 */ /* 0x000fea0003800000 */
.L_x_13889:
        /* <DEDUP_REMOVED lines=9> */
.L_x_13891:
[----:B------:R-:W-:Y:S01]  /*2960*/  HFMA2 R103, -RZ, RZ, 0, 2.384185791015625e-07 ;  /* 0x00000004ff677431 */ /* 0x000fe200000001ff */
[----:B------:R-:W-:-:S05]  /*2970*/  MOV R37, R102 ;  /* 0x0000006600257202 */ /* 0x000fca0000000f00 */
[----:B------:R-:W-:-:S05]  /*2980*/  FADD.FTZ R41, R38, R37 ;  /* 0x0000002526297221 */ /* 0x000fca0000010000 */
[----:B------:R-:W-:-:S07]  /*2990*/  MOV R104, R41 ;  /* 0x0000002900687202 */ /* 0x000fce0000000f00 */
[----:B------:R-:W-:Y:S05]  /*29a0*/  WARPSYNC.COLLECTIVE R101, `(.L_x_13892) ;  /* 0x0000000065087348 */ /* 0x000fea0003c00000 */
[----:B------:R0:W1:Y:S02]  /*29b0*/  SHFL.BFLY P3, R102, R104, R103, R106 ;  /* 0x0c00006768667389 */ /* 0x000064000006006a */
[----:B01----:R-:W-:Y:S05]  /*29c0*/  ENDCOLLECTIVE ;  /* 0x000000000000791b */ /* 0x003fea0003800000 */
.L_x_13892:
[----:B------:R-:W-:Y:S01]  /*29d0*/  HFMA2 R103, -RZ, RZ, 0, 4.76837158203125e-07 ;  /* 0x00000008ff677431 */ /* 0x000fe200000001ff */
[----:B------:R-:W-:-:S05]  /*29e0*/  MOV R36, R102 ;  /* 0x0000006600247202 */ /* 0x000fca0000000f00 */
[----:B------:R-:W-:-:S05]  /*29f0*/  FADD.FTZ R48, R41, R36 ;  /* 0x0000002429307221 */ /* 0x000fca0000010000 */
[----:B------:R-:W-:-:S07]  /*2a00*/  MOV R104, R48 ;  /* 0x0000003000687202 */ /* 0x000fce0000000f00 */
[----:B------:R-:W-:Y:S05]  /*2a10*/  WARPSYNC.COLLECTIVE R101, `(.L_x_13893) ;  /* 0x0000000065087348 */ /* 0x000fea0003c00000 */
[----:B------:R0:W1:Y:S02]  /*2a20*/  SHFL.BFLY P3, R102, R104, R103, R106 ;  /* 0x0c00006768667389 */ /* 0x000064000006006a */
[----:B01----:R-:W-:Y:S05]  /*2a30*/  ENDCOLLECTIVE ;  /* 0x000000000000791b */ /* 0x003fea0003800000 */
.L_x_13893:
        /* <DEDUP_REMOVED lines=8> */
.L_x_13894:
        /* <DEDUP_REMOVED lines=56> */
.L_x_13895:
[----:B------:R-:W-:Y:S01]  /*2e40*/  HFMA2 R103, -RZ, RZ, 0, 1.1920928955078125e-07 ;  /* 0x00000002ff677431 */ /* 0x000fe200000001ff */
[----:B------:R-:W-:-:S05]  /*2e50*/  MOV R39, R102 ;  /* 0x0000006600277202 */ /* 0x000fca0000000f00 */
[----:B------:R-:W-:-:S05]  /*2e60*/  FADD.FTZ R39, R36, R39 ;  /* 0x0000002724277221 */ /* 0x000fca0000010000 */
[----:B------:R-:W-:-:S07]  /*2e70*/  MOV R104, R39 ;  /* 0x0000002700687202 */ /* 0x000fce0000000f00 */
[----:B------:R-:W-:Y:S05]  /*2e80*/  WARPSYNC.COLLECTIVE R101, `(.L_x_13896) ;  /* 0x0000000065087348 */ /* 0x000fea0003c00000 */
[----:B------:R0:W1:Y:S02]  /*2e90*/  SHFL.BFLY P3, R102, R104, R103, R106 ;  /* 0x0c00006768667389 */ /* 0x000064000006006a */
[----:B01----:R-:W-:Y:S05]  /*2ea0*/  ENDCOLLECTIVE ;  /* 0x000000000000791b */ /* 0x003fea0003800000 */
.L_x_13896:
[----:B------:R-:W-:Y:S01]  /*2eb0*/  HFMA2 R103, -RZ, RZ, 0, 2.384185791015625e-07 ;  /* 0x00000004ff677431 */ /* 0x000fe200000001ff */
[----:B------:R-:W-:-:S05]  /*2ec0*/  MOV R38, R102 ;  /* 0x0000006600267202 */ /* 0x000fca0000000f00 */
[----:B------:R-:W-:-:S05]  /*2ed0*/  FADD.FTZ R38, R39, R38 ;  /* 0x0000002627267221 */ /* 0x000fca0000010000 */
[----:B------:R-:W-:-:S07]  /*2ee0*/  MOV R104, R38 ;  /* 0x0000002600687202 */ /* 0x000fce0000000f00 */
[----:B------:R-:W-:Y:S05]  /*2ef0*/  WARPSYNC.COLLECTIVE R101, `(.L_x_13897) ;  /* 0x0000000065087348 */ /* 0x000fea0003c00000 */
[----:B------:R0:W1:Y:S02]  /*2f00*/  SHFL.BFLY P3, R102, R104, R103, R106 ;  /* 0x0c00006768667389 */ /* 0x000064000006006a */
[----:B01----:R-:W-:Y:S05]  /*2f10*/  ENDCOLLECTIVE ;  /* 0x000000000000791b */ /* 0x003fea0003800000 */
.L_x_13897:
[----:B------:R-:W-:Y:S01]  /*2f20*/  HFMA2 R103, -RZ, RZ, 0, 4.76837158203125e-07 ;  /* 0x00000008ff677431 */ /* 0x000fe200000001ff */
[----:B------:R-:W-:-:S05]  /*2f30*/  MOV R41, R102 ;  /* 0x0000006600297202 */ /* 0x000fca0000000f00 */
[----:B------:R-:W-:-:S05]  /*2f40*/  FADD.FTZ R41, R38, R41 ;  /* 0x0000002926297221 */ /* 0x000fca0000010000 */
[----:B------:R-:W-:-:S07]  /*2f50*/  MOV R104, R41 ;  /* 0x0000002900687202 */ /* 0x000fce0000000f00 */
[----:B------:R-:W-:Y:S05]  /*2f60*/  WARPSYNC.COLLECTIVE R101, `(.L_x_13898) ;  /* 0x0000000065087348 */ /* 0x000fea0003c00000 */
[----:B------:R0:W1:Y:S02]  /*2f70*/  SHFL.BFLY P3, R102, R104, R103, R106 ;  /* 0x0c00006768667389 */ /* 0x000064000006006a */
[----:B01----:R-:W-:Y:S05]  /*2f80*/  ENDCOLLECTIVE ;  /* 0x000000000000791b */ /* 0x003fea0003800000 */
.L_x_13898:
[----:B------:R-:W-:Y:S01]  /*2f90*/  HFMA2 R103, -RZ, RZ, 0, 9.5367431640625e-07 ;  /* 0x00000010ff677431 */ /* 0x000fe200000001ff */
[----:B------:R-:W-:-:S05]  /*2fa0*/  MOV R48, R102 ;  /* 0x0000006600307202 */ /* 0x000fca0000000f00 */
[----:B------:R-:W-:-:S05]  /*2fb0*/  FADD.FTZ R48, R41, R48 ;  /* 0x0000003029307221 */ /* 0x000fca0000010000 */
[----:B------:R-:W-:-:S07]  /*2fc0*/  MOV R104, R48 ;  /* 0x0000003000687202 */ /* 0x000fce0000000f00 */
[----:B------:R-:W-:Y:S05]  /*2fd0*/  WARPSYNC.COLLECTIVE R101, `(.L_x_13899) ;  /* 0x0000000065087348 */ /* 0x000fea0003c00000 */
[----:B------:R0:W1:Y:S02]  /*2fe0*/  SHFL.BFLY P3, R102, R104, R103, R106 ;  /* 0x0c00006768667389 */ /* 0x000064000006006a */
[----:B01----:R-:W-:Y:S05]  /*2ff0*/  ENDCOLLECTIVE ;  /* 0x000000000000791b */ /* 0x003fea0003800000 */
.L_x_13899:
[----:B------:R-:W-:Y:S01]  /*3000*/  MOV R49, R102 ;  /* 0x0000006600317202 */ /* 0x000fe20000000f00 */
[----:B------:R-:W-:Y:S06]  /*3010*/  BRA `(.L_x_13900) ;  /* 0xfffffff000687947 */ /* 0x000fec000383ffff */
.L_x_13901:
        /* <DEDUP_REMOVED lines=14> */
.L_x_17412:


//--------------------- .text._ZN10layer_norm31ln_parallel_residual_fwd_kernelINS_13Kernel_traitsI6__halfffffjLj768ELj1ELj4ELj1ELj16ENS_18Kernel_traits_baseILj768ES2_ffffjLj128EEEEELb1ELb0ELb0EEEvNS_9FwdParamsE --------------------------
	.section	.text._ZN10layer_norm31ln_parallel_residual_fwd_kernelINS_13Kernel_traitsI6__halfffffjLj768ELj1ELj4ELj1ELj16ENS_18Kernel_traits_baseILj768ES2_ffffjLj128EEEEELb1ELb0ELb0EEEvNS_9FwdParamsE,"ax",@progbits
	.align	128
        .global         _ZN10layer_norm31ln_parallel_residual_fwd_kernelINS_13Kernel_traitsI6__halfffffjLj768ELj1ELj4ELj1ELj16ENS_18Kernel_traits_baseILj768ES2_ffffjLj128EEEEELb1ELb0ELb0EEEvNS_9FwdParamsE
        .type           _ZN10layer_norm31ln_parallel_residual_fwd_kernelINS_13Kernel_traitsI6__halfffffjLj768ELj1ELj4ELj1ELj16ENS_18Kernel_traits_baseILj768ES2_ffffjLj128EEEEELb1ELb0ELb0EEEvNS_9FwdParamsE,@function
        .size           _ZN10layer_norm31ln_parallel_residual_fwd_kernelINS_13Kernel_traitsI6__halfffffjLj768ELj1ELj4ELj1ELj16ENS_18Kernel_traits_baseILj768ES2_ffffjLj128EEEEELb1ELb0ELb0EEEvNS_9FwdParamsE,(.L_x_17413 - _ZN10layer_norm31ln_parallel_residual_fwd_kernelINS_13Kernel_traitsI6__halfffffjLj768ELj1ELj4ELj1ELj16ENS_18Kernel_traits_baseILj768ES2_ffffjLj128EEEEELb1ELb0ELb0EEEvNS_9FwdParamsE)
        .other          _ZN10layer_norm31ln_parallel_residual_fwd_kernelINS_13Kernel_traitsI6__halfffffjLj768ELj1ELj4ELj1ELj16ENS_18Kernel_traits_baseILj768ES2_ffffjLj128EEEEELb1ELb0ELb0EEEvNS_9FwdParamsE,@"STO_CUDA_ENTRY STV_DEFAULT"
_ZN10layer_norm31ln_parallel_residual_fwd_kernelINS_13Kernel_traitsI6__halfffffjLj768ELj1ELj4ELj1ELj16ENS_18Kernel_traits_baseILj768ES2_ffffjLj128EEEEELb1ELb0ELb0EEEvNS_9FwdParamsE:
.text._ZN10layer_norm31ln_parallel_residual_fwd_kernelINS_13Kernel_traitsI6__halfffffjLj768ELj1ELj4ELj1ELj16ENS_18Kernel_traits_baseILj768ES2_ffffjLj128EEEEELb1ELb0ELb0EEEvNS_9FwdParamsE:
        /* <DEDUP_REMOVED lines=19> */
[----:B------:R-:W-:Y:S01]  /*0130*/  UISETP.NE.AND.EX UP0, UPT, UR11, URZ, UPT, UP0 ;  /* 0x000000ff0b00728c */ /* 0x000fe2000bf05300 */
[----:B------:R-:W-:-:S02]  /*0140*/  LOP3.LUT R12, R14, 0x1f, RZ, 0xc0, !PT ;  /* 0x0000001f0e0c7812 */ /* 0x000fc400078ec0ff */
[----:B------:R-:W-:Y:S02]  /*0150*/  LEA.HI R15, R0, R15, RZ, 0x2 ;  /* 0x0000000f000f7211 */ /* 0x000fe400078f10ff */
[----:B------:R-:W-:Y:S01]  /*0160*/  MOV R0, R12 ;  /* 0x0000000c00007202 */ /* 0x000fe20000000f00 */
[----:B------:R-:W3:Y:S01]  /*0170*/  LDC R9, c[0x0][0x360] ;  /* 0x0000d800ff097b82 */ /* 0x000ee20000000800 */
[----:B-1----:R-:W-:Y:S02]  /*0180*/  USHF.L.U32 UR8, UR9, 0x2, URZ ;  /* 0x0000000209087899 */ /* 0x002fe400080006ff */
[--C-:B---3--:R-:W-:Y:S01]  /*0190*/  IMAD R16, R9, UR9, R14.reuse ;  /* 0x0000000909107c24 */ /* 0x108fe2000f8e020e */
        /* <DEDUP_REMOVED lines=8> */
[----:B------:R-:W-:Y:S01]  /*0220*/  UIADD3 UR10, UPT, UPT, UR4, 0x3c6ef372, URZ ;  /* 0x3c6ef372040a7890 */ /* 0x000fe2000fffe0ff */
[--C-:B------:R-:W-:Y:S01]  /*0230*/  SHF.R.U64 R13, R6, 0x2, R7.reuse ;  /* 0x00000002060d7819 */ /* 0x100fe20000001207 */
[----:B------:R-:W-:Y:S01]  /*0240*/  UIADD3 UR18, UPT, UPT, UR5, 0x76cf5d0a, URZ ;  /* 0x76cf5d0a05127890 */ /* 0x000fe2000fffe0ff */
[----:B------:R-:W-:Y:S01]  /*0250*/  SHF.R.U32.HI R12, RZ, 0x2, R7 ;  /* 0x00000002ff0c7819 */ /* 0x000fe20000011607 */
[----:B------:R-:W-:Y:S02]  /*0260*/  UIADD3 UR12, UPT, UPT, UR4, -0x255992d5, URZ ;  /* 0xdaa66d2b040c7890 */ /* 0x000fe4000fffe0ff */
[----:B------:R-:W-:Y:S02]  /*0270*/  UIADD3 UR13, UPT, UPT, UR5, 0x32370b8f, URZ ;  /* 0x32370b8f050d7890 */ /* 0x000fe4000fffe0ff */
[----:B------:R-:W-:Y:S02]  /*0280*/  UIADD3 UR19, UPT, UPT, UR4, 0x78dde6e4, URZ ;  /* 0x78dde6e404137890 */ /* 0x000fe4000fffe0ff */
[----:B------:R-:W-:-:S02]  /*0290*/  UIADD3 UR20, UPT, UPT, UR5, -0x126145ec, URZ ;  /* 0xed9eba1405147890 */ /* 0x000fc4000fffe0ff */
[----:B------:R-:W-:Y:S02]  /*02a0*/  UIADD3 UR21, UPT, UPT, UR4, 0x1715609d, URZ ;  /* 0x1715609d04157890 */ /* 0x000fe4000fffe0ff */
[----:B------:R-:W-:Y:S02]  /*02b0*/  UIADD3 UR14, UPT, UPT, UR5, -0x56f99767, URZ ;  /* 0xa9066899050e7890 */ /* 0x000fe4000fffe0ff */
[----:B------:R-:W-:Y:S02]  /*02c0*/  UIADD3 UR15, UPT, UPT, UR4, -0x4ab325aa, URZ ;  /* 0xb54cda56040f7890 */ /* 0x000fe4000fffe0ff */
[----:B------:R-:W-:Y:S02]  /*02d0*/  UIADD3 UR16, UPT, UPT, UR5, 0x646e171e, URZ ;  /* 0x646e171e05107890 */ /* 0x000fe4000fffe0ff */
[----:B------:R-:W-:Y:S02]  /*02e0*/  UIADD3 UR17, UPT, UPT, UR4, 0x5384540f, URZ ;  /* 0x5384540f04117890 */ /* 0x000fe4000fffe0ff */
[----:B------:R-:W-:-:S02]  /*02f0*/  UIADD3 UR24, UPT, UPT, UR5, 0x1fd5c5a3, URZ ;  /* 0x1fd5c5a305187890 */ /* 0x000fc4000fffe0ff */
[----:B------:R-:W-:Y:S01]  /*0300*/  UIADD3 UR25, UPT, UPT, UR5, -0x24c28bd8, URZ ;  /* 0xdb3d742805197890 */ /* 0x000fe2000fffe0ff */
[----:B------:R-:W-:Y:S11]  /*0310*/  BRA.U UP0, `(.L_x_13903) ;  /* 0x00000009006c7547 */ /* 0x000ff6000b800000 */
        /* <DEDUP_REMOVED lines=8> */
[C---:B------:R-:W-:Y:S01]  /*03a0*/  ISETP.GE.U32.AND P2, PT, R15.reuse, 0x80, PT ;  /* 0x000000800f00780c */ /* 0x040fe20003f46070 */
[----:B------:R-:W1:Y:S01]  /*03b0*/  LDC.64 R36, c[0x0][0x3d8] ;  /* 0x0000f600ff247b82 */ /* 0x000e620000000a00 */
[----:B------:R-:W-:-:S07]  /*03c0*/  ISETP.GE.U32.AND P3, PT, R15, 0xa0, PT ;  /* 0x000000a00f00780c */ /* 0x000fce0003f66070 */
[----:B------:R-:W2:Y:S08]  /*03d0*/  LDC.64 R38, c[0x0][0x3d0] ;  /* 0x0000f400ff267b82 */ /* 0x000eb00000000a00 */
[----:B------:R-:W3:Y:S01]  /*03e0*/  LDC.64 R40, c[0x0][0x3d8] ;  /* 0x0000f600ff287b82 */ /* 0x000ee20000000a00 */
[----:B0-----:R-:W-:-:S07]  /*03f0*/  @P5 IMAD.WIDE.U32 R18, R0, 0x8, R18 ;  /* 0x0000000800125825 */ /* 0x001fce00078e0012 */
[----:B------:R-:W0:Y:S01]  /*0400*/  LDC.64 R42, c[0x0][0x3d0] ;  /* 0x0000f400ff2a7b82 */ /* 0x000e220000000a00 */
[C---:B-1----:R-:W-:Y:S01]  /*0410*/  @P5 IMAD.WIDE.U32 R36, R0.reuse, 0x8, R36 ;  /* 0x0000000800245825 */ /* 0x042fe200078e0024 */
[----:B------:R-:W-:-:S06]  /*0420*/  @P5 LOP3.LUT R0, R0, 0x20, RZ, 0xfc, !PT ;  /* 0x0000002000005812 */ /* 0x000fcc00078efcff */
[----:B------:R-:W1:Y:S01]  /*0430*/  LDC.64 R44, c[0x0][0x3d8] ;  /* 0x0000f600ff2c7b82 */ /* 0x000e620000000a00 */
[C---:B--2---:R-:W-:Y:S01]  /*0440*/  @P0 IMAD.WIDE.U32 R38, R0.reuse, 0x8, R38 ;  /* 0x0000000800260825 */ /* 0x044fe200078e0026 */
[----:B------:R-:W5:Y:S06]  /*0450*/  @P5 LDG.E.64 R70, desc[UR6][R36.64] ;  /* 0x0000000624465981 */ /* 0x000f6c000c1e1b00 */
[----:B------:R-:W2:Y:S01]  /*0460*/  LDC.64 R46, c[0x0][0x3d0] ;  /* 0x0000f400ff2e7b82 */ /* 0x000ea20000000a00 */
[C---:B---3--:R-:W-:Y:S01]  /*0470*/  @P0 IMAD.WIDE.U32 R40, R0.reuse, 0x8, R40 ;  /* 0x0000000800280825 */ /* 0x048fe200078e0028 */
[----:B------:R-:W5:Y:S06]  /*0480*/  @P0 LDG.E.64 R4, desc[UR6][R38.64] ;  /* 0x0000000626040981 */ /* 0x000f6c000c1e1b00 */
[----:B------:R-:W3:Y:S01]  /*0490*/  LDC.64 R48, c[0x0][0x3d8] ;  /* 0x0000f600ff307b82 */ /* 0x000ee20000000a00 */
[----:B------:R-:W-:Y:S01]  /*04a0*/  @P0 VIADD R0, R0, 0x20 ;  /* 0x0000002000000836 */ /* 0x000fe20000000000 */
[----:B------:R-:W5:Y:S06]  /*04b0*/  @P0 LDG.E.64 R2, desc[UR6][R40.64] ;  /* 0x0000000628020981 */ /* 0x000f6c000c1e1b00 */
[----:B------:R-:W4:Y:S01]  /*04c0*/  LDC.64 R50, c[0x0][0x3d0] ;  /* 0x0000f400ff327b82 */ /* 0x000f220000000a00 */
[----:B0-----:R-:W-:-:S07]  /*04d0*/  @P1 IMAD.WIDE.U32 R42, R0, 0x8, R42 ;  /* 0x00000008002a1825 */ /* 0x001fce00078e002a */
[----:B------:R-:W0:Y:S01]  /*04e0*/  LDC.64 R52, c[0x0][0x3d8] ;  /* 0x0000f600ff347b82 */ /* 0x000e220000000a00 */
[C---:B-1----:R-:W-:Y:S01]  /*04f0*/  @P1 IMAD.WIDE.U32 R44, R0.reuse, 0x8, R44 ;  /* 0x00000008002c1825 */ /* 0x042fe200078e002c */
[----:B------:R-:W-:Y:S01]  /*0500*/  @P1 IADD3 R0, PT, PT, R0, 0x20, RZ ;  /* 0x0000002000001810 */ /* 0x000fe20007ffe0ff */
[----:B------:R-:W5:Y:S01]  /*0510*/  @P1 LDG.E.64 R8, desc[UR6][R42.64] ;  /* 0x000000062a081981 */ /* 0x000f62000c1e1b00 */
[----:B------:R-:W-:Y:S02]  /*0520*/  ISETP.GE.U32.AND P4, PT, R15, 0xc0, PT ;  /* 0x000000c00f00780c */ /* 0x000fe40003f86070 */
[----:B------:R-:W-:Y:S02]  /*0530*/  @P5 CS2R R68, SRZ ;  /* 0x0000000000445805 */ /* 0x000fe4000001ff00 */
[----:B------:R-:W-:Y:S01]  /*0540*/  P2R R17, PR, RZ, 0x20 ;  /* 0x00000020ff117803 */ /* 0x000fe20000000000 */
[C---:B--2---:R-:W-:Y:S01]  /*0550*/  @P2 IMAD.WIDE.U32 R46, R0.reuse, 0x8, R46 ;  /* 0x00000008002e2825 */ /* 0x044fe200078e002e */
[----:B------:R-:W5:Y:S03]  /*0560*/  @P1 LDG.E.64 R10, desc[UR6][R44.64] ;  /* 0x000000062c0a1981 */ /* 0x000f66000c1e1b00 */
[C---:B---3--:R-:W-:Y:S01]  /*0570*/  @P2 IMAD.WIDE.U32 R48, R0.reuse, 0x8, R48 ;  /* 0x0000000800302825 */ /* 0x048fe200078e0030 */
[----:B------:R-:W5:Y:S03]  /*0580*/  @P2 LDG.E.64 R28, desc[UR6][R46.64] ;  /* 0x000000062e1c2981 */ /* 0x000f66000c1e1b00 */
[----:B------:R-:W-:Y:S01]  /*0590*/  @P2 VIADD R0, R0, 0x20 ;  /* 0x0000002000002836 */ /* 0x000fe20000000000 */
[----:B------:R-:W5:Y:S03]  /*05a0*/  @P2 LDG.E.64 R30, desc[UR6][R48.64] ;  /* 0x00000006301e2981 */ /* 0x000f66000c1e1b00 */
[----:B----4-:R-:W-:Y:S01]  /*05b0*/  @P3 IMAD.WIDE.U32 R50, R0, 0x8, R50 ;  /* 0x0000000800323825 */ /* 0x010fe200078e0032 */
[----:B------:R-:W-:-:S02]  /*05c0*/  @P0 CS2R R26, SRZ ;  /* 0x00000000001a0805 */ /* 0x000fc4000001ff00 */
[----:B------:R-:W-:Y:S02]  /*05d0*/  @P1 CS2R R24, SRZ ;  /* 0x0000000000181805 */ /* 0x000fe4000001ff00 */
[----:B------:R-:W-:Y:S02]  /*05e0*/  @P2 CS2R R22, SRZ ;  /* 0x0000000000162805 */ /* 0x000fe4000001ff00 */
[----:B------:R-:W-:Y:S01]  /*05f0*/  @P3 CS2R R20, SRZ ;  /* 0x0000000000143805 */ /* 0x000fe2000001ff00 */
[C---:B0-----:R-:W-:Y:S01]  /*0600*/  @P3 IMAD.WIDE.U32 R52, R0.reuse, 0x8, R52 ;  /* 0x0000000800343825 */ /* 0x041fe200078e0034 */
[----:B------:R-:W5:Y:S04]  /*0610*/  @P3 LDG.E.64 R32, desc[UR6][R50.64] ;  /* 0x0000000632203981 */ /* 0x000f68000c1e1b00 */
[----:B------:R-:W5:Y:S01]  /*0620*/  @P3 LDG.E.64 R34, desc[UR6][R52.64] ;  /* 0x0000000634223981 */ /* 0x000f62000c1e1b00 */
[----:B------:R-:W-:Y:S01]  /*0630*/  IMAD.MOV.U32 R74, RZ, RZ, R20 ;  /* 0x000000ffff4a7224 */ /* 0x000fe200078e0014 */
[----:B------:R-:W-:Y:S01]  /*0640*/  MOV R75, R21 ;  /* 0x00000015004b7202 */ /* 0x000fe20000000f00 */
[----:B------:R-:W-:Y:S01]  /*0650*/  IMAD.MOV.U32 R76, RZ, RZ, R22 ;  /* 0x000000ffff4c7224 */ /* 0x000fe200078e0016 */
[----:B------:R0:W5:Y:S01]  /*0660*/  @P5 LDG.E.64 R72, desc[UR6][R18.64] ;  /* 0x0000000612485981 */ /* 0x000162000c1e1b00 */
[----:B------:R-:W-:Y:S01]  /*0670*/  IMAD.MOV.U32 R77, RZ, RZ, R23 ;  /* 0x000000ffff4d7224 */ /* 0x000fe200078e0017 */
[----:B------:R-:W-:Y:S01]  /*0680*/  MOV R78, R24 ;  /* 0x00000018004e7202 */ /* 0x000fe20000000f00 */
[----:B------:R-:W-:Y:S01]  /*0690*/  IMAD.MOV.U32 R79, RZ, RZ, R25 ;  /* 0x000000ffff4f7224 */ /* 0x000fe200078e0019 */
[----:B------:R-:W-:Y:S01]  /*06a0*/  MOV R81, R27 ;  /* 0x0000001b00517202 */ /* 0x000fe20000000f00 */
[----:B------:R-:W-:Y:S01]  /*06b0*/  IMAD.MOV.U32 R80, RZ, RZ, R26 ;  /* 0x000000ffff507224 */ /* 0x000fe200078e001a */
[----:B------:R-:W-:Y:S01]  /*06c0*/  @P3 IADD3 R0, PT, PT, R0, 0x20, RZ ;  /* 0x0000002000003810 */ /* 0x000fe20007ffe0ff */
[----:B0-----:R-:W-:-:S02]  /*06d0*/  IMAD.MOV.U32 R18, RZ, RZ, R68 ;  /* 0x000000ffff127224 */ /* 0x001fc400078e0044 */
[----:B------:R-:W-:Y:S01]  /*06e0*/  IMAD.MOV.U32 R19, RZ, RZ, R69 ;  /* 0x000000ffff137224 */ /* 0x000fe200078e0045 */
        /* <DEDUP_REMOVED lines=8> */
[----:B------:R-:W-:Y:S01]  /*0770*/  CS2R R84, SRZ ;  /* 0x0000000000547805 */ /* 0x000fe2000001ff00 */
[----:B------:R-:W-:Y:S01]  /*0780*/  IMAD.MOV.U32 R74, RZ, RZ, R20 ;  /* 0x000000ffff4a7224 */ /* 0x000fe200078e0014 */
[----:B------:R-:W-:Y:S01]  /*0790*/  MOV R76, R22 ;  /* 0x00000016004c7202 */ /* 0x000fe20000000f00 */
[----:B------:R-:W-:Y:S01]  /*07a0*/  IMAD.MOV.U32 R75, RZ, RZ, R21 ;  /* 0x000000ffff4b7224 */ /* 0x000fe200078e0015 */
[----:B------:R-:W-:Y:S01]  /*07b0*/  MOV R79, R25 ;  /* 0x00000019004f7202 */ /* 0x000fe20000000f00 */
[----:B------:R-:W-:Y:S01]  /*07c0*/  IMAD.MOV.U32 R77, RZ, RZ, R23 ;  /* 0x000000ffff4d7224 */ /* 0x000fe200078e0017 */
[----:B------:R-:W-:Y:S01]  /*07d0*/  MOV R18, R68 ;  /* 0x0000004400127202 */ /* 0x000fe20000000f00 */
[----:B------:R-:W-:-:S02]  /*07e0*/  IMAD.MOV.U32 R78, RZ, RZ, R24 ;  /* 0x000000ffff4e7224 */ /* 0x000fc400078e0018 */
[----:B------:R-:W-:Y:S02]  /*07f0*/  IMAD.MOV.U32 R80, RZ, RZ, R26 ;  /* 0x000000ffff507224 */ /* 0x000fe400078e001a */
[----:B------:R-:W-:Y:S02]  /*0800*/  IMAD.MOV.U32 R81, RZ, RZ, R27 ;  /* 0x000000ffff517224 */ /* 0x000fe400078e001b */
[----:B------:R-:W-:Y:S01]  /*0810*/  IMAD.MOV.U32 R19, RZ, RZ, R69 ;  /* 0x000000ffff137224 */ /* 0x000fe200078e0045 */
[----:B------:R-:W-:Y:S06]  /*0820*/  BRA `(.L_x_13905) ;  /* 0x0000000c00b07947 */ /* 0x000fec0003800000 */
.L_x_13904:
[C---:B------:R-:W-:Y:S01]  /*0830*/  ISETP.GE.U32.AND P5, PT, R15.reuse, 0x20, PT ;  /* 0x000000200f00780c */ /* 0x040fe20003fa6070 */
[----:B------:R-:W0:Y:S01]  /*0840*/  LDC.64 R38, c[0x0][0x3d0] ;  /* 0x0000f400ff267b82 */ /* 0x000e220000000a00 */
[C---:B------:R-:W-:Y:S02]  /*0850*/  ISETP.GE.U32.AND P0, PT, R15.reuse, 0x40, PT ;  /* 0x000000400f00780c */ /* 0x040fe40003f06070 */
[C---:B------:R-:W-:Y:S02]  /*0860*/  ISETP.GE.U32.AND P1, PT, R15.reuse, 0x60, PT ;  /* 0x000000600f00780c */ /* 0x040fe40003f26070 */
[C---:B------:R-:W-:Y:S02]  /*0870*/  ISETP.GE.U32.AND P2, PT, R15.reuse, 0x80, PT ;  /* 0x000000800f00780c */ /* 0x040fe40003f46070 */
[----:B------:R-:W-:Y:S01]  /*0880*/  ISETP.GE.U32.AND P3, PT, R15, 0xa0, PT ;  /* 0x000000a00f00780c */ /* 0x000fe20003f66070 */
[----:B------:R-:W1:Y:S08]  /*0890*/  LDC.64 R40, c[0x0][0x3d8] ;  /* 0x0000f600ff287b82 */ /* 0x000e700000000a00 */
[----:B------:R-:W2:Y:S08]  /*08a0*/  LDC.64 R42, c[0x0][0x3d0] ;  /* 0x0000f400ff2a7b82 */ /* 0x000eb00000000a00 */
[----:B------:R-:W3:Y:S01]  /*08b0*/  LDC.64 R44, c[0x0][0x3d8] ;  /* 0x0000f600ff2c7b82 */ /* 0x000ee20000000a00 */
[----:B0-----:R-:W-:-:S07]  /*08c0*/  @P5 IMAD.WIDE.U32 R38, R0, 0x8, R38 ;  /* 0x0000000800265825 */ /* 0x001fce00078e0026 */
[----:B------:R-:W0:Y:S01]  /*08d0*/  LDC.64 R48, c[0x0][0x3d0] ;  /* 0x0000f400ff307b82 */ /* 0x000e220000000a00 */
[----:B-1----:R-:W-:Y:S01]  /*08e0*/  @P5 IMAD.WIDE.U32 R40, R0, 0x8, R40 ;  /* 0x0000000800285825 */ /* 0x002fe200078e0028 */
[----:B------:R1:W5:Y:S06]  /*08f0*/  @P5 LDG.E.64 R72, desc[UR6][R38.64] ;  /* 0x0000000626485981 */ /* 0x00036c000c1e1b00 */
[----:B------:R-:W4:Y:S01]  /*0900*/  LDC.64 R50, c[0x0][0x3d8] ;  /* 0x0000f600ff327b82 */ /* 0x000f220000000a00 */
[----:B------:R1:W5:Y:S07]  /*0910*/  @P5 LDG.E.64 R70, desc[UR6][R40.64] ;  /* 0x0000000628465981 */ /* 0x00036e000c1e1b00 */
[----:B------:R-:W1:Y:S08]  /*0920*/  LDC.64 R54, c[0x0][0x3d0] ;  /* 0x0000f400ff367b82 */ /* 0x000e700000000a00 */
[----:B------:R-:W1:Y:S08]  /*0930*/  LDC.64 R56, c[0x0][0x3d8] ;  /* 0x0000f600ff387b82 */ /* 0x000e700000000a00 */
[----:B------:R-:W1:Y:S08]  /*0940*/  LDC.64 R60, c[0x0][0x3d0] ;  /* 0x0000f400ff3c7b82 */ /* 0x000e700000000a00 */
[----:B------:R-:W1:Y:S01]  /*0950*/  LDC.64 R62, c[0x0][0x3d8] ;  /* 0x0000f600ff3e7b82 */ /* 0x000e620000000a00 */
[----:B------:R-:W-:-:S02]  /*0960*/  ISETP.GE.U32.AND P4, PT, R15, 0xc0, PT ;  /* 0x000000c00f00780c */ /* 0x000fc40003f86070 */
[----:B------:R-:W-:Y:S02]  /*0970*/  @P5 CS2R R68, SRZ ;  /* 0x0000000000445805 */ /* 0x000fe4000001ff00 */
[----:B------:R-:W-:-:S03]  /*0980*/  P2R R17, PR, RZ, 0x20 ;  /* 0x00000020ff117803 */ /* 0x000fc60000000000 */
[----:B------:R-:W2:Y:S08]  /*0990*/  @P5 LDC.64 R36, c[0x0][0x440] ;  /* 0x00011000ff245b82 */ /* 0x000eb00000000a00 */
[----:B------:R-:W0:Y:S08]  /*09a0*/  @P0 LDC.64 R46, c[0x0][0x440] ;  /* 0x00011000ff2e0b82 */ /* 0x000e300000000a00 */
[----:B------:R-:W1:Y:S08]  /*09b0*/  @P1 LDC.64 R52, c[0x0][0x440] ;  /* 0x00011000ff341b82 */ /* 0x000e700000000a00 */
[----:B------:R-:W1:Y:S01]  /*09c0*/  @P2 LDC.64 R58, c[0x0][0x440] ;  /* 0x00011000ff3a2b82 */ /* 0x000e620000000a00 */
[C---:B--2---:R-:W-:Y:S01]  /*09d0*/  @P5 IMAD.WIDE.U32 R36, R0.reuse, 0x8, R36 ;  /* 0x0000000800245825 */ /* 0x044fe200078e0024 */
[----:B------:R-:W-:-:S04]  /*09e0*/  @P5 LOP3.LUT R0, R0, 0x20, RZ, 0xfc, !PT ;  /* 0x0000002000005812 */ /* 0x000fc800078efcff */
[----:B------:R2:W5:Y:S01]  /*09f0*/  @P5 LD.E.64 R18, desc[UR6][R36.64] ;  /* 0x0000000624125980 */ /* 0x000562000c101b00 */
[C---:B------:R-:W-:Y:S01]  /*0a00*/  @P0 IMAD.WIDE.U32 R42, R0.reuse, 0x8, R42 ;  /* 0x00000008002a0825 */ /* 0x040fe200078e002a */
[----:B------:R-:W2:Y:S03]  /*0a10*/  @P3 LDC.64 R64, c[0x0][0x440] ;  /* 0x00011000ff403b82 */ /* 0x000ea60000000a00 */
[C---:B---3--:R-:W-:Y:S01]  /*0a20*/  @P0 IMAD.WIDE.U32 R44, R0.reuse, 0x8, R44 ;  /* 0x00000008002c0825 */ /* 0x048fe200078e002c */
[----:B------:R3:W5:Y:S03]  /*0a30*/  @P0 LDG.E.64 R4, desc[UR6][R42.64] ;  /* 0x000000062a040981 */ /* 0x000766000c1e1b00 */
[C---:B0-----:R-:W-:Y:S01]  /*0a40*/  @P0 IMAD.WIDE.U32 R46, R0.reuse, 0x8, R46 ;  /* 0x00000008002e0825 */ /* 0x041fe200078e002e */
[----:B------:R3:W5:Y:S03]  /*0a50*/  @P0 LDG.E.64 R2, desc[UR6][R44.64] ;  /* 0x000000062c020981 */ /* 0x000766000c1e1b00 */
[----:B------:R-:W-:Y:S01]  /*0a60*/  @P0 VIADD R0, R0, 0x20 ;  /* 0x0000002000000836 */ /* 0x000fe20000000000 */
[----:B------:R3:W5:Y:S03]  /*0a70*/  @P0 LD.E.64 R80, desc[UR6][R46.64] ;  /* 0x000000062e500980 */ /* 0x000766000c101b00 */
[----:B------:R-:W-:-:S04]  /*0a80*/  @P1 IMAD.WIDE.U32 R48, R0, 0x8, R48 ;  /* 0x0000000800301825 */ /* 0x000fc800078e0030 */
[C---:B----4-:R-:W-:Y:S01]  /*0a90*/  @P1 IMAD.WIDE.U32 R50, R0.reuse, 0x8, R50 ;  /* 0x0000000800321825 */ /* 0x050fe200078e0032 */
[----:B------:R3:W5:Y:S03]  /*0aa0*/  @P1 LDG.E.64 R8, desc[UR6][R48.64] ;  /* 0x0000000630081981 */ /* 0x000766000c1e1b00 */
[C---:B-1----:R-:W-:Y:S01]  /*0ab0*/  @P1 IMAD.WIDE.U32 R52, R0.reuse, 0x8, R52 ;  /* 0x0000000800341825 */ /* 0x042fe200078e0034 */
[----:B------:R-:W-:Y:S01]  /*0ac0*/  @P1 IADD3 R0, PT, PT, R0, 0x20, RZ ;  /* 0x0000002000001810 */ /* 0x000fe20007ffe0ff */
[----:B------:R3:W5:Y:S04]  /*0ad0*/  @P1 LDG.E.64 R10, desc[UR6][R50.64] ;  /* 0x00000006320a1981 */ /* 0x000768000c1e1b00 */
[C---:B------:R-:W-:Y:S01]  /*0ae0*/  @P2 IMAD.WIDE.U32 R54, R0.reuse, 0x8, R54 ;  /* 0x0000000800362825 */ /* 0x040fe200078e0036 */
[----:B------:R3:W5:Y:S03]  /*0af0*/  @P1 LD.E.64 R78, desc[UR6][R52.64] ;  /* 0x00000006344e1980 */ /* 0x000766000c101b00 */
[C---:B------:R-:W-:Y:S01]  /*0b00*/  @P2 IMAD.WIDE.U32 R56, R0.reuse, 0x8, R56 ;  /* 0x0000000800382825 */ /* 0x040fe200078e0038 */
[----:B------:R3:W5:Y:S03]  /*0b10*/  @P2 LDG.E.64 R28, desc[UR6][R54.64] ;  /* 0x00000006361c2981 */ /* 0x000766000c1e1b00 */
[C---:B------:R-:W-:Y:S01]  /*0b20*/  @P2 IMAD.WIDE.U32 R58, R0.reuse, 0x8, R58 ;  /* 0x00000008003a2825 */ /* 0x040fe200078e003a */
[----:B------:R3:W5:Y:S03]  /*0b30*/  @P2 LDG.E.64 R30, desc[UR6][R56.64] ;  /* 0x00000006381e2981 */ /* 0x000766000c1e1b00 */
[----:B------:R-:W-:Y:S01]  /*0b40*/  @P2 VIADD R0, R0, 0x20 ;  /* 0x0000002000002836 */ /* 0x000fe20000000000 */
[----:B------:R3:W5:Y:S03]  /*0b50*/  @P2 LD.E.64 R76, desc[UR6][R58.64] ;  /* 0x000000063a4c2980 */ /* 0x000766000c101b00 */
[----:B------:R-:W-:-:S04]  /*0b60*/  @P3 IMAD.WIDE.U32 R60, R0, 0x8, R60 ;  /* 0x00000008003c3825 */ /* 0x000fc800078e003c */
[C---:B------:R-:W-:Y:S01]  /*0b70*/  @P3 IMAD.WIDE.U32 R62, R0.reuse, 0x8, R62 ;  /* 0x00000008003e3825 */ /* 0x040fe200078e003e */
[----:B------:R3:W5:Y:S03]  /*0b80*/  @P3 LDG.E.64 R32, desc[UR6][R60.64] ;  /* 0x000000063c203981 */ /* 0x000766000c1e1b00 */
[----:B--2---:R-:W-:Y:S01]  /*0b90*/  @P3 IMAD.WIDE.U32 R64, R0, 0x8, R64 ;  /* 0x0000000800403825 */ /* 0x004fe200078e0040 */
[----:B------:R3:W5:Y:S04]  /*0ba0*/  @P3 LDG.E.64 R34, desc[UR6][R62.64] ;  /* 0x000000063e223981 */ /* 0x000768000c1e1b00 */
[----:B------:R3:W5:Y:S01]  /*0bb0*/  @P3 LD.E.64 R74, desc[UR6][R64.64] ;  /* 0x00000006404a3980 */ /* 0x000762000c101b00 */
[----:B------:R-:W-:-:S02]  /*0bc0*/  @P0 CS2R R26, SRZ ;  /* 0x00000000001a0805 */ /* 0x000fc4000001ff00 */
[----:B------:R-:W-:Y:S02]  /*0bd0*/  @P1 CS2R R24, SRZ ;  /* 0x0000000000181805 */ /* 0x000fe4000001ff00 */
[----:B------:R-:W-:Y:S02]  /*0be0*/  @P2 CS2R R22, SRZ ;  /* 0x0000000000162805 */ /* 0x000fe4000001ff00 */
[----:B------:R-:W-:Y:S01]  /*0bf0*/  @P3 CS2R R20, SRZ ;  /* 0x0000000000143805 */ /* 0x000fe2000001ff00 */
[----:B------:R-:W-:Y:S01]  /*0c00*/  @P3 VIADD R0, R0, 0x20 ;  /* 0x0000002000003836 */ /* 0x000fe20000000000 */
[----:B------:R-:W-:Y:S06]  /*0c10*/  @!P4 BRA `(.L_x_13905) ;  /* 0x0000000800b4c947 */ /* 0x000fec0003800000 */
        /* <DEDUP_REMOVED lines=11> */
.L_x_13903:
        /* <DEDUP_REMOVED lines=11> */
[----:B------:R-:W-:-:S07]  /*0d80*/  P2R R17, PR, RZ, 0x10 ;  /* 0x00000010ff117803 */ /* 0x000fce0000000000 */
[----:B------:R-:W2:Y:S08]  /*0d90*/  @P4 LDC.64 R44, c[0x0][0x440] ;  /* 0x00011000ff2c4b82 */ /* 0x000eb00000000a00 */
[----:B------:R-:W3:Y:S01]  /*0da0*/  @P4 LDC.64 R36, c[0x0][0x438] ;  /* 0x00010e00ff244b82 */ /* 0x000ee20000000a00 */
[----:B0-----:R-:W-:-:S05]  /*0db0*/  @P4 IMAD.WIDE.U32 R42, R0, 0x8, R38 ;  /* 0x00000008002a4825 */ /* 0x001fca00078e0026 */
[----:B------:R0:W5:Y:S02]  /*0dc0*/  @P4 LDG.E.64 R72, desc[UR6][R42.64] ;  /* 0x000000062a484981 */ /* 0x000164000c1e1b00 */
[----:B------:R-:W4:Y:S01]  /*0dd0*/  LDC.64 R46, c[0x0][0x3d0] ;  /* 0x0000f400ff2e7b82 */ /* 0x000f220000000a00 */
[----:B-1----:R-:W-:-:S05]  /*0de0*/  @P4 IMAD.WIDE.U32 R38, R0, 0x8, R40 ;  /* 0x0000000800264825 */ /* 0x002fca00078e0028 */
[----:B------:R0:W5:Y:S02]  /*0df0*/  @P4 LDG.E.64 R70, desc[UR6][R38.64] ;  /* 0x0000000626464981 */ /* 0x000164000c1e1b00 */
[----:B------:R-:W1:Y:S01]  /*0e00*/  @P0 LDC.64 R48, c[0x0][0x438] ;  /* 0x00010e00ff300b82 */ /* 0x000e620000000a00 */
[----:B--2---:R-:W-:-:S05]  /*0e10*/  @P4 IMAD.WIDE.U32 R40, R0, 0x8, R44 ;  /* 0x0000000800284825 */ /* 0x004fca00078e002c */
[----:B------:R0:W5:Y:S02]  /*0e20*/  @P4 LD.E.64 R18, desc[UR6][R40.64] ;  /* 0x0000000628124980 */ /* 0x000164000c101b00 */
[----:B------:R-:W2:Y:S01]  /*0e30*/  LDC.64 R50, c[0x0][0x3d8] ;  /* 0x0000f600ff327b82 */ /* 0x000ea20000000a00 */
[C---:B---3--:R-:W-:Y:S01]  /*0e40*/  @P4 IMAD.WIDE.U32 R36, R0.reuse, 0x8, R36 ;  /* 0x0000000800244825 */ /* 0x048fe200078e0024 */
[----:B------:R-:W-:-:S04]  /*0e50*/  @P4 LOP3.LUT R0, R0, 0x20, RZ, 0xfc, !PT ;  /* 0x0000002000004812 */ /* 0x000fc800078efcff */
[----:B------:R0:W5:Y:S02]  /*0e60*/  @P4 LD.E.64 R68, desc[UR6][R36.64] ;  /* 0x0000000624444980 */ /* 0x000164000c101b00 */
[----:B------:R-:W3:Y:S01]  /*0e70*/  @P0 LDC.64 R52, c[0x0][0x440] ;  /* 0x00011000ff340b82 */ /* 0x000ee20000000a00 */
[----:B----4-:R-:W-:-:S05]  /*0e80*/  @P0 IMAD.WIDE.U32 R46, R0, 0x8, R46 ;  /* 0x00000008002e0825 */ /* 0x010fca00078e002e */
[----:B------:R0:W5:Y:S02]  /*0e90*/  @P0 LDG.E.64 R4, desc[UR6][R46.64] ;  /* 0x000000062e040981 */ /* 0x000164000c1e1b00 */
[----:B------:R-:W4:Y:S01]  /*0ea0*/  LDC.64 R54, c[0x0][0x3d0] ;  /* 0x0000f400ff367b82 */ /* 0x000f220000000a00 */
[----:B-1----:R-:W-:-:S05]  /*0eb0*/  @P0 IMAD.WIDE.U32 R48, R0, 0x8, R48 ;  /* 0x0000000800300825 */ /* 0x002fca00078e0030 */
[----:B------:R0:W5:Y:S02]  /*0ec0*/  @P0 LD.E.64 R26, desc[UR6][R48.64] ;  /* 0x00000006301a0980 */ /* 0x000164000c101b00 */
[----:B------:R-:W1:Y:S01]  /*0ed0*/  @P1 LDC.64 R56, c[0x0][0x438] ;  /* 0x00010e00ff381b82 */ /* 0x000e620000000a00 */
[----:B--2---:R-:W-:-:S05]  /*0ee0*/  @P0 IMAD.WIDE.U32 R50, R0, 0x8, R50 ;  /* 0x0000000800320825 */ /* 0x004fca00078e0032 */
[----:B------:R0:W5:Y:S02]  /*0ef0*/  @P0 LDG.E.64 R2, desc[UR6][R50.64] ;  /* 0x0000000632020981 */ /* 0x000164000c1e1b00 */
[----:B------:R-:W2:Y:S01]  /*0f00*/  LDC.64 R58, c[0x0][0x3d8] ;  /* 0x0000f600ff3a7b82 */ /* 0x000ea20000000a00 */
[C---:B---3--:R-:W-:Y:S01]  /*0f10*/  @P0 IMAD.WIDE.U32 R52, R0.reuse, 0x8, R52 ;  /* 0x0000000800340825 */ /* 0x048fe200078e0034 */
[----:B------:R-:W-:-:S04]  /*0f20*/  @P0 IADD3 R0, PT, PT, R0, 0x20, RZ ;  /* 0x0000002000000810 */ /* 0x000fc80007ffe0ff */
        /* <DEDUP_REMOVED lines=11> */
[----:B---3--:R-:W-:-:S04]  /*0fe0*/  @P1 IMAD.WIDE.U32 R60, R0, 0x8, R60 ;  /* 0x00000008003c1825 */ /* 0x008fc800078e003c */
[----:B------:R-:W-:Y:S01]  /*0ff0*/  @P1 VIADD R0, R0, 0x20 ;  /* 0x0000002000001836 */ /* 0x000fe20000000000 */
[----:B------:R0:W5:Y:S02]  /*1000*/  @P1 LD.E.64 R78, desc[UR6][R60.64] ;  /* 0x000000063c4e1980 */ /* 0x000164000c101b00 */
[----:B------:R-:W3:Y:S08]  /*1010*/  @P2 LDC.64 R66, c[0x0][0x440] ;  /* 0x00011000ff422b82 */ /* 0x000ef00000000a00 */
[----:B------:R-:W0:Y:S08]  /*1020*/  LDC.64 R82, c[0x0][0x3d0] ;  /* 0x0000f400ff527b82 */ /* 0x000e300000000a00 */
[----:B------:R-:W0:Y:S08]  /*1030*/  LDC.64 R86, c[0x0][0x3d8] ;  /* 0x0000f600ff567b82 */ /* 0x000e300000000a00 */
[----:B------:R-:W0:Y:S08]  /*1040*/  @P3 LDC.64 R84, c[0x0][0x438] ;  /* 0x00010e00ff543b82 */ /* 0x000e300000000a00 */
[----:B------:R-:W0:Y:S01]  /*1050*/  @P3 LDC.64 R88, c[0x0][0x440] ;  /* 0x00011000ff583b82 */ /* 0x000e220000000a00 */
[----:B----4-:R-:W-:-:S04]  /*1060*/  @P2 IMAD.WIDE.U32 R62, R0, 0x8, R62 ;  /* 0x00000008003e2825 */ /* 0x010fc800078e003e */
[C---:B-1----:R-:W-:Y:S01]  /*1070*/  @P2 IMAD.WIDE.U32 R64, R0.reuse, 0x8, R64 ;  /* 0x0000000800402825 */ /* 0x042fe200078e0040 */
[----:B------:R1:W5:Y:S03]  /*1080*/  @P2 LDG.E.64 R28, desc[UR6][R62.64] ;  /* 0x000000063e1c2981 */ /* 0x000366000c1e1b00 */
[C---:B--2---:R-:W-:Y:S01]  /*1090*/  @P2 IMAD.WIDE.U32 R44, R0.reuse, 0x8, R44 ;  /* 0x00000008002c2825 */ /* 0x044fe200078e002c */
[----:B------:R1:W5:Y:S03]  /*10a0*/  @P2 LD.E.64 R22, desc[UR6][R64.64] ;  /* 0x0000000640162980 */ /* 0x000366000c101b00 */
[C---:B---3--:R-:W-:Y:S01]  /*10b0*/  @P2 IMAD.WIDE.U32 R66, R0.reuse, 0x8, R66 ;  /* 0x0000000800422825 */ /* 0x048fe200078e0042 */
[----:B------:R1:W5:Y:S03]  /*10c0*/  @P2 LDG.E.64 R30, desc[UR6][R44.64] ;  /* 0x000000062c1e2981 */ /* 0x000366000c1e1b00 */
[----:B------:R-:W-:Y:S01]  /*10d0*/  @P2 VIADD R0, R0, 0x20 ;  /* 0x0000002000002836 */ /* 0x000fe20000000000 */
[----:B------:R1:W5:Y:S03]  /*10e0*/  @P2 LD.E.64 R76, desc[UR6][R66.64] ;  /* 0x00000006424c2980 */ /* 0x000366000c101b00 */
[----:B0-----:R-:W-:-:S04]  /*10f0*/  @P3 IMAD.WIDE.U32 R82, R0, 0x8, R82 ;  /* 0x0000000800523825 */ /* 0x001fc800078e0052 */
[C---:B------:R-:W-:Y:S01]  /*1100*/  @P3 IMAD.WIDE.U32 R86, R0.reuse, 0x8, R86 ;  /* 0x0000000800563825 */ /* 0x040fe200078e0056 */
[----:B------:R1:W5:Y:S03]  /*1110*/  @P3 LDG.E.64 R32, desc[UR6][R82.64] ;  /* 0x0000000652203981 */ /* 0x000366000c1e1b00 */
[C---:B------:R-:W-:Y:S01]  /*1120*/  @P3 IMAD.WIDE.U32 R84, R0.reuse, 0x8, R84 ;  /* 0x0000000800543825 */ /* 0x040fe200078e0054 */
[----:B------:R1:W5:Y:S03]  /*1130*/  @P3 LDG.E.64 R34, desc[UR6][R86.64] ;  /* 0x0000000656223981 */ /* 0x000366000c1e1b00 */
[----:B------:R-:W-:Y:S01]  /*1140*/  @P3 IMAD.WIDE.U32 R88, R0, 0x8, R88 ;  /* 0x0000000800583825 */ /* 0x000fe200078e0058 */
[----:B------:R1:W5:Y:S04]  /*1150*/  @P3 LD.E.64 R20, desc[UR6][R84.64] ;  /* 0x0000000654143980 */ /* 0x000368000c101b00 */
[----:B------:R1:W5:Y:S01]  /*1160*/  @P3 LD.E.64 R74, desc[UR6][R88.64] ;  /* 0x00000006584a3980 */ /* 0x000362000c101b00 */
[----:B------:R-:W-:-:S02]  /*1170*/  ISETP.GE.U32.AND P0, PT, R15, 0xc0, PT ;  /* 0x000000c00f00780c */ /* 0x000fc40003f06070 */
        /* <DEDUP_REMOVED lines=15> */
.L_x_13906:
[C---:B------:R-:W-:Y:S01]  /*1270*/  ISETP.GE.U32.AND P5, PT, R15.reuse, 0x20, PT ;  /* 0x000000200f00780c */ /* 0x040fe20003fa6070 */
[----:B------:R-:W0:Y:S01]  /*1280*/  LDC.64 R40, c[0x0][0x3d0] ;  /* 0x0000f400ff287b82 */ /* 0x000e220000000a00 */
[C---:B------:R-:W-:Y:S02]  /*1290*/  ISETP.GE.U32.AND P0, PT, R15.reuse, 0x40, PT ;  /* 0x000000400f00780c */ /* 0x040fe40003f06070 */
[C---:B------:R-:W-:Y:S02]  /*12a0*/  ISETP.GE.U32.AND P1, PT, R15.reuse, 0x60, PT ;  /* 0x000000600f00780c */ /* 0x040fe40003f26070 */
[C---:B------:R-:W-:Y:S02]  /*12b0*/  ISETP.GE.U32.AND P2, PT, R15.reuse, 0x80, PT ;  /* 0x000000800f00780c */ /* 0x040fe40003f46070 */
[C---:B------:R-:W-:Y:S01]  /*12c0*/  ISETP.GE.U32.AND P3, PT, R15.reuse, 0xa0, PT ;  /* 0x000000a00f00780c */ /* 0x040fe20003f66070 */
[----:B------:R-:W1:Y:S01]  /*12d0*/  LDC.64 R46, c[0x0][0x3d8] ;  /* 0x0000f600ff2e7b82 */ /* 0x000e620000000a00 */
[----:B------:R-:W-:-:S02]  /*12e0*/  ISETP.GE.U32.AND P4, PT, R15, 0xc0, PT ;  /* 0x000000c00f00780c */ /* 0x000fc40003f86070 */
[----:B------:R-:W-:-:S05]  /*12f0*/  P2R R17, PR, RZ, 0x20 ;  /* 0x00000020ff117803 */ /* 0x000fca0000000000 */
[----:B------:R-:W2:Y:S08]  /*1300*/  @P5 LDC.64 R42, c[0x0][0x438] ;  /* 0x00010e00ff2a5b82 */ /* 0x000eb00000000a00 */
[----:B------:R-:W3:Y:S01]  /*1310*/  LDC.64 R48, c[0x0][0x3d0] ;  /* 0x0000f400ff307b82 */ /* 0x000ee20000000a00 */
[----:B0-----:R-:W-:-:S05]  /*1320*/  @P5 IMAD.WIDE.U32 R44, R0, 0x8, R40 ;  /* 0x00000008002c5825 */ /* 0x001fca00078e0028 */
[----:B------:R0:W5:Y:S02]  /*1330*/  @P5 LDG.E.64 R72, desc[UR6][R44.64] ;  /* 0x000000062c485981 */ /* 0x000164000c1e1b00 */
[----:B------:R-:W4:Y:S01]  /*1340*/  @P0 LDC.64 R52, c[0x0][0x438] ;  /* 0x00010e00ff340b82 */ /* 0x000f220000000a00 */
[----:B-1----:R-:W-:-:S05]  /*1350*/  @P5 IMAD.WIDE.U32 R46, R0, 0x8, R46 ;  /* 0x00000008002e5825 */ /* 0x002fca00078e002e */
[----:B------:R1:W5:Y:S02]  /*1360*/  @P5 LDG.E.64 R70, desc[UR6][R46.64] ;  /* 0x000000062e465981 */ /* 0x000364000c1e1b00 */
[----:B------:R-:W0:Y:S01]  /*1370*/  LDC.64 R54, c[0x0][0x3d8] ;  /* 0x0000f600ff367b82 */ /* 0x000e220000000a00 */
[C---:B--2---:R-:W-:Y:S01]  /*1380*/  @P5 IMAD.WIDE.U32 R40, R0.reuse, 0x8, R42 ;  /* 0x0000000800285825 */ /* 0x044fe200078e002a */
[----:B------:R-:W-:-:S04]  /*1390*/  @P5 LOP3.LUT R0, R0, 0x20, RZ, 0xfc, !PT ;  /* 0x0000002000005812 */ /* 0x000fc800078efcff */
[----:B------:R2:W5:Y:S02]  /*13a0*/  @P5 LD.E.64 R68, desc[UR6][R40.64] ;  /* 0x0000000628445980 */ /* 0x000564000c101b00 */
[----:B------:R-:W1:Y:S01]  /*13b0*/  LDC.64 R56, c[0x0][0x3d0] ;  /* 0x0000f400ff387b82 */ /* 0x000e620000000a00 */
[----:B---3--:R-:W-:-:S05]  /*13c0*/  @P0 IMAD.WIDE.U32 R50, R0, 0x8, R48 ;  /* 0x0000000800320825 */ /* 0x008fca00078e0030 */
[----:B------:R2:W5:Y:S02]  /*13d0*/  @P0 LDG.E.64 R4, desc[UR6][R50.64] ;  /* 0x0000000632040981 */ /* 0x000564000c1e1b00 */
[----:B------:R-:W3:Y:S01]  /*13e0*/  @P1 LDC.64 R58, c[0x0][0x438] ;  /* 0x00010e00ff3a1b82 */ /* 0x000ee20000000a00 */
[----:B----4-:R-:W-:-:S05]  /*13f0*/  @P0 IMAD.WIDE.U32 R42, R0, 0x8, R52 ;  /* 0x00000008002a0825 */ /* 0x010fca00078e0034 */
[----:B------:R2:W5:Y:S02]  /*1400*/  @P0 LD.E.64 R26, desc[UR6][R42.64] ;  /* 0x000000062a1a0980 */ /* 0x000564000c101b00 */
[----:B------:R-:W4:Y:S01]  /*1410*/  LDC.64 R60, c[0x0][0x3d8] ;  /* 0x0000f600ff3c7b82 */ /* 0x000f220000000a00 */
[----:B0-----:R-:W-:-:S04]  /*1420*/  @P0 IMAD.WIDE.U32 R54, R0, 0x8, R54 ;  /* 0x0000000800360825 */ /* 0x001fc800078e0036 */
[----:B------:R-:W-:Y:S01]  /*1430*/  @P0 VIADD R0, R0, 0x20 ;  /* 0x0000002000000836 */ /* 0x000fe20000000000 */
[----:B------:R2:W5:Y:S02]  /*1440*/  @P0 LDG.E.64 R2, desc[UR6][R54.64] ;  /* 0x0000000636020981 */ /* 0x000564000c1e1b00 */
[----:B------:R-:W0:Y:S01]  /*1450*/  LDC.64 R62, c[0x0][0x3d0] ;  /* 0x0000f400ff3e7b82 */ /* 0x000e220000000a00 */
[----:B-1----:R-:W-:-:S05]  /*1460*/  @P1 IMAD.WIDE.U32 R56, R0, 0x8, R56 ;  /* 0x0000000800381825 */ /* 0x002fca00078e0038 */
[----:B------:R2:W5:Y:S02]  /*1470*/  @P1 LDG.E.64 R8, desc[UR6][R56.64] ;  /* 0x0000000638081981 */ /* 0x000564000c1e1b00 */
[----:B------:R-:W1:Y:S01]  /*1480*/  LDC.64 R66, c[0x0][0x3d8] ;  /* 0x0000f600ff427b82 */ /* 0x000e620000000a00 */
[----:B---3--:R-:W-:-:S05]  /*1490*/  @P1 IMAD.WIDE.U32 R58, R0, 0x8, R58 ;  /* 0x00000008003a1825 */ /* 0x008fca00078e003a */
[----:B------:R2:W5:Y:S02]  /*14a0*/  @P1 LD.E.64 R24, desc[UR6][R58.64] ;  /* 0x000000063a181980 */ /* 0x000564000c101b00 */
[----:B------:R-:W3:Y:S01]  /*14b0*/  @P2 LDC.64 R64, c[0x0][0x438] ;  /* 0x00010e00ff402b82 */ /* 0x000ee20000000a00 */
[----:B----4-:R-:W-:-:S04]  /*14c0*/  @P1 IMAD.WIDE.U32 R60, R0, 0x8, R60 ;  /* 0x00000008003c1825 */ /* 0x010fc800078e003c */
[----:B------:R-:W-:Y:S01]  /*14d0*/  @P1 VIADD R0, R0, 0x20 ;  /* 0x0000002000001836 */ /* 0x000fe20000000000 */
[----:B------:R2:W5:Y:S02]  /*14e0*/  @P1 LDG.E.64 R10, desc[UR6][R60.64] ;  /* 0x000000063c0a1981 */ /* 0x000564000c1e1b00 */
[----:B------:R-:W4:Y:S01]  /*14f0*/  LDC.64 R86, c[0x0][0x3d0] ;  /* 0x0000f400ff567b82 */ /* 0x000f220000000a00 */
[----:B0-----:R-:W-:-:S05]  /*1500*/  @P2 IMAD.WIDE.U32 R62, R0, 0x8, R62 ;  /* 0x00000008003e2825 */ /* 0x001fca00078e003e */
[----:B------:R2:W5:Y:S02]  /*1510*/  @P2 LDG.E.64 R28, desc[UR6][R62.64] ;  /* 0x000000063e1c2981 */ /* 0x000564000c1e1b00 */
[----:B------:R-:W0:Y:S01]  /*1520*/  LDC.64 R90, c[0x0][0x3d8] ;  /* 0x0000f600ff5a7b82 */ /* 0x000e220000000a00 */
[----:B-1----:R-:W-:-:S05]  /*1530*/  @P2 IMAD.WIDE.U32 R66, R0, 0x8, R66 ;  /* 0x0000000800422825 */ /* 0x002fca00078e0042 */
[----:B------:R2:W5:Y:S02]  /*1540*/  @P2 LDG.E.64 R30, desc[UR6][R66.64] ;  /* 0x00000006421e2981 */ /* 0x000564000c1e1b00 */
[----:B------:R-:W1:Y:S01]  /*1550*/  @P3 LDC.64 R88, c[0x0][0x438] ;  /* 0x00010e00ff583b82 */ /* 0x000e620000000a00 */
[C---:B---3--:R-:W-:Y:S01]  /*1560*/  @P2 IMAD.WIDE.U32 R64, R0.reuse, 0x8, R64 ;  /* 0x0000000800402825 */ /* 0x048fe200078e0040 */
[----:B------:R-:W-:-:S04]  /*1570*/  @P2 IADD3 R0, PT, PT, R0, 0x20, RZ ;  /* 0x0000002000002810 */ /* 0x000fc80007ffe0ff */
[----:B------:R2:W5:Y:S02]  /*1580*/  @P2 LD.E.64 R22, desc[UR6][R64.64] ;  /* 0x0000000640162980 */ /* 0x000564000c101b00 */
[----:B------:R-:W3:Y:S08]  /*1590*/  LDC.64 R48, c[0x0][0x3d8] ;  /* 0x0000f600ff307b82 */ /* 0x000ef00000000a00 */
[----:B------:R-:W2:Y:S08]  /*15a0*/  LDC.64 R52, c[0x0][0x3d0] ;  /* 0x0000f400ff347b82 */ /* 0x000eb00000000a00 */
[----:B------:R-:W2:Y:S01]  /*15b0*/  @P4 LDC.64 R92, c[0x0][0x438] ;  /* 0x00010e00ff5c4b82 */ /* 0x000ea20000000a00 */
[----:B----4-:R-:W-:-:S04]  /*15c0*/  @P3 IMAD.WIDE.U32 R86, R0, 0x8, R86 ;  /* 0x0000000800563825 */ /* 0x010fc800078e0056 */
[C---:B-1----:R-:W-:Y:S01]  /*15d0*/  @P3 IMAD.WIDE.U32 R88, R0.reuse, 0x8, R88 ;  /* 0x0000000800583825 */ /* 0x042fe200078e0058 */
[----:B------:R1:W5:Y:S03]  /*15e0*/  @P3 LDG.E.64 R32, desc[UR6][R86.64] ;  /* 0x0000000656203981 */ /* 0x000366000c1e1b00 */
[C---:B0-----:R-:W-:Y:S01]  /*15f0*/  @P3 IMAD.WIDE.U32 R90, R0.reuse, 0x8, R90 ;  /* 0x00000008005a3825 */ /* 0x041fe200078e005a */
[----:B------:R1:W5:Y:S03]  /*1600*/  @P3 LD.E.64 R20, desc[UR6][R88.64] ;  /* 0x0000000658143980 */ /* 0x000366000c101b00 */
[----:B------:R-:W-:Y:S01]  /*1610*/  @P3 VIADD R0, R0, 0x20 ;  /* 0x0000002000003836 */ /* 0x000fe20000000000 */
[----:B------:R1:W5:Y:S03]  /*1620*/  @P3 LDG.E.64 R34, desc[UR6][R90.64] ;  /* 0x000000065a223981 */ /* 0x000366000c1e1b00 */
[----:B---3--:R-:W-:-:S04]  /*1630*/  @P4 IMAD.WIDE.U32 R48, R0, 0x8, R48 ;  /* 0x0000000800304825 */ /* 0x008fc800078e0030 */
[C---:B--2---:R-:W-:Y:S01]  /*1640*/  @P4 IMAD.WIDE.U32 R44, R0.reuse, 0x8, R52 ;  /* 0x00000008002c4825 */ /* 0x044fe200078e0034 */
[----:B------:R1:W5:Y:S03]  /*1650*/  @P4 LDG.E.64 R38, desc[UR6][R48.64] ;  /* 0x0000000630264981 */ /* 0x000366000c1e1b00 */
[----:B------:R-:W-:Y:S01]  /*1660*/  @P4 IMAD.WIDE.U32 R46, R0, 0x8, R92 ;  /* 0x00000008002e4825 */ /* 0x000fe200078e005c */
[----:B------:R1:W5:Y:S04]  /*1670*/  @P4 LDG.E.64 R36, desc[UR6][R44.64] ;  /* 0x000000062c244981 */ /* 0x000368000c1e1b00 */
[----:B------:R1:W5:Y:S01]  /*1680*/  @P4 LD.E.64 R82, desc[UR6][R46.64] ;  /* 0x000000062e524980 */ /* 0x000362000c101b00 */
[----:B------:R-:W-:-:S02]  /*1690*/  @P5 CS2R R18, SRZ ;  /* 0x0000000000125805 */ /* 0x000fc4000001ff00 */
[----:B------:R-:W-:Y:S02]  /*16a0*/  @P0 CS2R R80, SRZ ;  /* 0x0000000000500805 */ /* 0x000fe4000001ff00 */
[----:B------:R-:W-:Y:S02]  /*16b0*/  @P1 CS2R R78, SRZ ;  /* 0x00000000004e1805 */ /* 0x000fe4000001ff00 */
[----:B------:R-:W-:Y:S02]  /*16c0*/  @P2 CS2R R76, SRZ ;  /* 0x00000000004c2805 */ /* 0x000fe4000001ff00 */
[----:B------:R-:W-:Y:S02]  /*16d0*/  @P3 CS2R R74, SRZ ;  /* 0x00000000004a3805 */ /* 0x000fe4000001ff00 */
[----:B-1----:R-:W-:-:S07]  /*16e0*/  @P4 CS2R R84, SRZ ;  /* 0x0000000000544805 */ /* 0x002fce000001ff00 */
.L_x_13905:
[----:B------:R-:W-:Y:S05]  /*16f0*/  BSYNC.RECONVERGENT B0 ;  /* 0x0000000000007941 */ /* 0x000fea0003800200 */
.L_x_13902:
[----:B------:R-:W0:Y:S02]  /*1700*/  LDCU UR8, c[0x0][0x384] ;  /* 0x00007080ff0877ac */ /* 0x000e240008000800 */
[----:B0-----:R-:W-:-:S13]  /*1710*/  ISETP.GE.AND P0, PT, R14, UR8, PT ;  /* 0x000000080e007c0c */ /* 0x001fda000bf06270 */
[----:B------:R-:W-:Y:S05]  /*1720*/  @P0 EXIT ;  /* 0x000000000000094d */ /* 0x000fea0003800000 */
[----:B-----5:R-:W-:Y:S01]  /*1730*/  IMAD.MOV.U32 R123, RZ, RZ, R4 ;  /* 0x000000ffff7b7224 */ /* 0x020fe200078e0004 */
[----:B------:R-:W-:Y:S01]  /*1740*/  MOV R0, R5 ;  /* 0x0000000500007202 */ /* 0x000fe20000000f00 */
[----:B------:R-:W-:Y:S01]  /*1750*/  IMAD.MOV.U32 R119, RZ, RZ, R28 ;  /* 0x000000ffff777224 */ /* 0x000fe200078e001c */
[--C-:B------:R-:W-:Y:S01]  /*1760*/  SHF.R.U64 R113, R4, 0x10, R5.reuse ;  /* 0x0000001004717819 */ /* 0x100fe20000001205 */
[----:B------:R-:W-:Y:S01]  /*1770*/  IMAD.MOV.U32 R122, RZ, RZ, R2 ;  /* 0x000000ffff7a7224 */ /* 0x000fe200078e0002 */
[----:B------:R-:W-:Y:S01]  /*1780*/  SHF.R.U32.HI R111, RZ, 0x10, R5 ;  /* 0x00000010ff6f7819 */ /* 0x000fe20000011605 */
[----:B------:R-:W-:Y:S01]  /*1790*/  IMAD.MOV.U32 R5, RZ, RZ, R29 ;  /* 0x000000ffff057224 */ /* 0x000fe200078e001d */
[----:B------:R-:W-:Y:S01]  /*17a0*/  PRMT R123, R0, 0x5410, R123 ;  /* 0x00005410007b7816 */ /* 0x000fe2000000007b */
[----:B------:R-:W-:Y:S01]  /*17b0*/  IMAD.MOV.U32 R0, RZ, RZ, R72 ;  /* 0x000000ffff007224 */ /* 0x000fe200078e0048 */
[----:B------:R-:W-:Y:S01]  /*17c0*/  SHF.R.U64 R112, R2, 0x10, R3 ;  /* 0x0000001002707819 */ /* 0x000fe20000001203 */
[----:B------:R-:W-:Y:S01]  /*17d0*/  IMAD.MOV.U32 R2, RZ, RZ, R9 ;  /* 0x000000ffff027224 */ /* 0x000fe200078e0009 */
[----:B------:R-:W-:Y:S01]  /*17e0*/  PRMT R119, R5, 0x5410, R119 ;  /* 0x0000541005777816 */ /* 0x000fe20000000077 */
[----:B------:R-:W-:Y:S01]  /*17f0*/  IMAD.HI.U32 R5, R16, -0x326172a9, RZ ;  /* 0xcd9e8d5710057827 */ /* 0x000fe200078e00ff */
[----:B------:R-:W-:Y:S01]  /*1800*/  PRMT R125, R125, 0x5410, R0 ;  /* 0x000054107d7d7816 */ /* 0x000fe20000000000 */
[----:B------:R-:W-:Y:S01]  /*1810*/  UIADD3 UR9, UPT, UPT, UR5, -0x4498517b, URZ ;  /* 0xbb67ae8505097890 */ /* 0x000fe2000fffe0ff */
[--C-:B------:R-:W-:Y:S01]  /*1820*/  SHF.R.U64 R109, R8, 0x10, R9.reuse ;  /* 0x00000010086d7819 */ /* 0x100fe20000001209 */
[----:B------:R-:W-:Y:S01]  /*1830*/  IMAD.HI.U32 R0, R13, -0x2daee0ad, RZ ;  /* 0xd2511f530d007827 */ /* 0x000fe200078e00ff */
[----:B------:R-:W-:Y:S01]  /*1840*/  SHF.R.U32.HI R107, RZ, 0x10, R9 ;  /* 0x00000010ff6b7819 */ /* 0x000fe20000011609 */
[----:B------:R-:W-:Y:S01]  /*1850*/  UIADD3 UR8, UPT, UPT, UR4, -0x61c88647, URZ ;  /* 0x9e3779b904087890 */ /* 0x000fe2000fffe0ff */
[----:B------:R-:W-:Y:S01]  /*1860*/  MOV R121, R8 ;  /* 0x0000000800797202 */ /* 0x000fe20000000f00 */
[----:B------:R-:W-:Y:S01]  /*1870*/  IMAD.MOV.U32 R117, RZ, RZ, R32 ;  /* 0x000000ffff757224 */ /* 0x000fe200078e0020 */
[----:B------:R-:W-:Y:S01]  /*1880*/  MOV R8, R33 ;  /* 0x0000002100087202 */ /* 0x000fe20000000f00 */
[----:B------:R-:W-:Y:S01]  /*1890*/  IMAD.MOV.U32 R116, RZ, RZ, R34 ;  /* 0x000000ffff747224 */ /* 0x000fe200078e0022 */
[----:B------:R-:W-:Y:S01]  /*18a0*/  LOP3.LUT R5, R12, UR4, R5, 0x96, !PT ;  /* 0x000000040c057c12 */ /* 0x000fe2000f8e9605 */
[----:B------:R-:W-:Y:S01]  /*18b0*/  IMAD.MOV.U32 R9, RZ, RZ, R35 ;  /* 0x000000ffff097224 */ /* 0x000fe200078e0023 */
[----:B------:R-:W-:Y:S01]  /*18c0*/  MOV R118, R30 ;  /* 0x0000001e00767202 */ /* 0x000fe20000000f00 */
[----:B------:R-:W-:Y:S01]  /*18d0*/  IMAD.MOV.U32 R7, RZ, RZ, R31 ;  /* 0x000000ffff077224 */ /* 0x000fe200078e001f */
[----:B------:R-:W-:Y:S01]  /*18e0*/  LOP3.LUT R0, R0, UR5, RZ, 0x3c, !PT ;  /* 0x0000000500007c12 */ /* 0x000fe2000f8e3cff */
[----:B------:R-:W-:Y:S01]  /*18f0*/  IMAD.MOV.U32 R120, RZ, RZ, R10 ;  /* 0x000000ffff787224 */ /* 0x000fe200078e000a */
[----:B------:R-:W-:Y:S01]  /*1900*/  SHF.R.U64 R108, R10, 0x10, R11 ;  /* 0x000000100a6c7819 */ /* 0x000fe2000000120b */
[----:B------:R-:W-:Y:S01]  /*1910*/  IMAD.MOV.U32 R10, RZ, RZ, R37 ;  /* 0x000000ffff0a7224 */ /* 0x000fe200078e0025 */
[----:B------:R-:W-:Y:S01]  /*1920*/  MOV R115, R36 ;  /* 0x0000002400737202 */ /* 0x000fe20000000f00 */
[----:B------:R-:W-:Y:S01]  /*1930*/  IMAD.MOV.U32 R4, RZ, RZ, R3 ;  /* 0x000000ffff047224 */ /* 0x000fe200078e0003 */
[----:B------:R-:W-:Y:S01]  /*1940*/  PRMT R117, R8, 0x5410, R117 ;  /* 0x0000541008757816 */ /* 0x000fe20000000075 */
[----:B------:R-:W-:Y:S01]  /*1950*/  IMAD.HI.U32 R8, R5, -0x2daee0ad, RZ ;  /* 0xd2511f5305087827 */ /* 0x000fe200078e00ff */
[----:B------:R-:W-:Y:S01]  /*1960*/  PRMT R116, R9, 0x5410, R116 ;  /* 0x0000541009747816 */ /* 0x000fe20000000074 */
[----:B------:R-:W-:Y:S01]  /*1970*/  UIADD3 UR22, UPT, UPT, UR5, -0x695add53, URZ ;  /* 0x96a522ad05167890 */ /* 0x000fe2000fffe0ff */
[----:B------:R-:W-:Y:S01]  /*1980*/  PRMT R121, R2, 0x5410, R121 ;  /* 0x0000541002797816 */ /* 0x000fe20000000079 */
[----:B------:R-:W-:Y:S01]  /*1990*/  IMAD R9, R13, -0x2daee0ad, RZ ;  /* 0xd2511f530d097824 */ /* 0x000fe200078e02ff */
[----:B------:R-:W-:Y:S01]  /*19a0*/  PRMT R118, R7, 0x5410, R118 ;  /* 0x0000541007767816 */ /* 0x000fe20000000076 */
[----:B------:R-:W-:Y:S01]  /*19b0*/  IMAD R7, R16, -0x326172a9, RZ ;  /* 0xcd9e8d5710077824 */ /* 0x000fe200078e02ff */
[----:B------:R-:W-:Y:S01]  /*19c0*/  PRMT R115, R10, 0x5410, R115 ;  /* 0x000054100a737816 */ /* 0x000fe20000000073 */
[C---:B------:R-:W-:Y:S01]  /*19d0*/  IMAD.HI.U32 R2, R0.reuse, -0x326172a9, RZ ;  /* 0xcd9e8d5700027827 */ /* 0x040fe200078e00ff */
[----:B------:R-:W-:Y:S01]  /*19e0*/  LOP3.LUT R8, R9, UR9, R8, 0x96, !PT ;  /* 0x0000000909087c12 */ /* 0x000fe2000f8e9608 */
[----:B------:R-:W-:Y:S01]  /*19f0*/  UIADD3 UR23, UPT, UPT, UR4, -0x700cb87f, URZ ;  /* 0x8ff3478104177890 */ /* 0x000fe2000fffe0ff */
[----:B------:R-:W-:Y:S01]  /*1a00*/  PRMT R113, R113, 0x5410, R113 ;  /* 0x0000541071717816 */ /* 0x000fe20000000071 */
[----:B------:R-:W-:Y:S01]  /*1a10*/  IMAD.MOV.U32 R10, RZ, RZ, R73 ;  /* 0x000000ffff0a7224 */ /* 0x000fe200078e0049 */
[----:B------:R-:W-:Y:S01]  /*1a20*/  LOP3.LUT R2, R7, UR8, R2, 0x96, !PT ;  /* 0x0000000807027c12 */ /* 0x000fe2000f8e9602 */
[----:B------:R-:W-:Y:S01]  /*1a30*/  IMAD R7, R0, -0x326172a9, RZ ;  /* 0xcd9e8d5700077824 */ /* 0x000fe200078e02ff */
[----:B------:R-:W-:Y:S01]  /*1a40*/  SHF.R.U64 R9, R26, 0x10, R27 ;  /* 0x000000101a097819 */ /* 0x000fe2000000121b */
[----:B------:R-:W-:Y:S01]  /*1a50*/  IMAD.HI.U32 R0, R8, -0x326172a9, RZ ;  /* 0xcd9e8d5708007827 */ /* 0x000fe200078e00ff */
[----:B------:R-:W-:Y:S01]  /*1a60*/  PRMT R125, R10, 0x7610, R125 ;  /* 0x000076100a7d7816 */ /* 0x000fe2000000007d */
[----:B------:R-:W-:Y:S01]  /*1a70*/  UIADD3 UR8, UPT, UPT, UR4, -0xe443238, URZ ;  /* 0xf1bbcdc804087890 */ /* 0x000fe2000fffe0ff */
[----:B------:R-:W-:Y:S01]  /*1a80*/  PRMT R113, R9, 0x7610, R113 ;  /* 0x0000761009717816 */ /* 0x000fe20000000071 */
[----:B------:R-:W-:Y:S01]  /*1a90*/  IMAD R10, R5, -0x2daee0ad, RZ ;  /* 0xd2511f53050a7824 */ /* 0x000fe200078e02ff */
[----:B------:R-:W-:Y:S01]  /*1aa0*/  LOP3.LUT R0, R7, UR10, R0, 0x96, !PT ;  /* 0x0000000a07007c12 */ /* 0x000fe2000f8e9600 */
[----:B------:R-:W-:Y:S01]  /*1ab0*/  IMAD.HI.U32 R5, R2, -0x2daee0ad, RZ ;  /* 0xd2511f5302057827 */ /* 0x000fe200078e00ff */
[----:B------:R-:W-:Y:S01]  /*1ac0*/  SHF.R.U32.HI R110, RZ, 0x10, R3 ;  /* 0x00000010ff6e7819 */ /* 0x000fe20000011603 */
[----:B------:R-:W-:Y:S01]  /*1ad0*/  BSSY B0, `(.L_x_13907) ;  /* 0x0001c9e000007945 */ /* 0x000fe20003800000 */
[----:B------:R-:W-:Y:S01]  /*1ae0*/  SHF.R.U64 R105, R28, 0x10, R29 ;  /* 0x000000101c697819 */ /* 0x000fe2000000121d */
[----:B------:R-:W-:Y:S01]  /*1af0*/  IMAD R7, R8, -0x326172a9, RZ ;  /* 0xcd9e8d5708077824 */ /* 0x000fe200078e02ff */
[----:B------:R-:W-:Y:S01]  /*1b00*/  LOP3.LUT R5, R10, UR18, R5, 0x96, !PT ;  /* 0x000000120a057c12 */ /* 0x000fe2000f8e9605 */
[----:B------:R-:W-:Y:S01]  /*1b10*/  IMAD R9, R2, -0x2daee0ad, RZ ;  /* 0xd2511f5302097824 */ /* 0x000fe200078e02ff */
[----:B------:R-:W-:Y:S01]  /*1b20*/  PRMT R110, R110, 0x5410, R110 ;  /* 0x000054106e6e7816 */ /* 0x000fe2000000006e */
[----:B------:R-:W-:Y:S01]  /*1b30*/  IMAD.HI.U32 R8, R0, -0x2daee0ad, RZ ;  /* 0xd2511f5300087827 */ /* 0x000fe200078e00ff */
[----:B------:R-:W-:Y:S01]  /*1b40*/  SHF.R.U32.HI R10, RZ, 0x10, R81 ;  /* 0x00000010ff0a7819 */ /* 0x000fe20000011651 */
[----:B------:R-:W0:Y:S01]  /*1b50*/  LDCU UR18, c[0x0][0x408] ;  /* 0x00008100ff1277ac */ /* 0x000e220008000800 */
[----:B------:R-:W-:Y:S01]  /*1b60*/  MOV R3, R11 ;  /* 0x0000000b00037202 */ /* 0x000fe20000000f00 */
[----:B------:R-:W-:Y:S01]  /*1b70*/  IMAD.HI.U32 R2, R5, -0x326172a9, RZ ;  /* 0xcd9e8d5705027827 */ /* 0x000fe200078e00ff */
[----:B------:R-:W-:Y:S01]  /*1b80*/  LOP3.LUT R8, R9, UR13, R8, 0x96, !PT ;  /* 0x0000000d09087c12 */ /* 0x000fe2000f8e9608 */
[----:B------:R-:W1:Y:S01]  /*1b90*/  LDCU.64 UR10, c[0x0][0x3a0] ;  /* 0x00007400ff0a77ac */ /* 0x000e620008000a00 */
[----:B------:R-:W-:Y:S01]  /*1ba0*/  PRMT R110, R10, 0x7610, R110 ;  /* 0x000076100a6e7816 */ /* 0x000fe2000000006e */
[----:B------:R-:W-:Y:S01]  /*1bb0*/  IMAD R10, R0, -0x2daee0ad, RZ ;  /* 0xd2511f53000a7824 */ /* 0x000fe200078e02ff */
[----:B------:R-:W-:Y:S01]  /*1bc0*/  LOP3.LUT R2, R7, UR12, R2, 0x96, !PT ;  /* 0x0000000c07027c12 */ /* 0x000fe2000f8e9602 */
[----:B------:R-:W-:Y:S01]  /*1bd0*/  IMAD.MOV.U32 R114, RZ, RZ, R38 ;  /* 0x000000ffff727224 */ /* 0x000fe200078e0026 */
[----:B------:R-:W-:Y:S01]  /*1be0*/  SHF.R.U32.HI R106, RZ, 0x10, R11 ;  /* 0x00000010ff6a7819 */ /* 0x000fe2000001160b */
[----:B------:R-:W-:Y:S01]  /*1bf0*/  IMAD R5, R5, -0x326172a9, RZ ;  /* 0xcd9e8d5705057824 */ /* 0x000fe200078e02ff */
[----:B------:R-:W-:Y:S01]  /*1c00*/  SHF.R.U64 R28, R38, 0x10, R39 ;  /* 0x00000010261c7819 */ /* 0x000fe20000001227 */
[----:B------:R-:W-:Y:S01]  /*1c10*/  IMAD.HI.U32 R0, R8, -0x326172a9, RZ ;  /* 0xcd9e8d5708007827 */ /* 0x000fe200078e00ff */
[----:B------:R-:W-:-:S02]  /*1c20*/  MOV R11, R39 ;  /* 0x00000027000b7202 */ /* 0x000fc40000000f00 */
[----:B------:R-:W-:Y:S01]  /*1c30*/  PRMT R122, R4, 0x5410, R122 ;  /* 0x00005410047a7816 */ /* 0x000fe2000000007a */
[----:B------:R-:W-:Y:S01]  /*1c40*/  IMAD.HI.U32 R7, R2, -0x2daee0ad, RZ ;  /* 0xd2511f5302077827 */ /* 0x000fe200078e00ff */
[----:B------:R-:W-:Y:S02]  /*1c50*/  PRMT R107, R107, 0x5410, R107 ;  /* 0x000054106b6b7816 */ /* 0x000fe4000000006b */
[----:B------:R-:W-:Y:S01]  /*1c60*/  PRMT R4, R4, 0x5410, R28 ;  /* 0x0000541004047816 */ /* 0x000fe2000000001c */
[----:B------:R-:W-:Y:S01]  /*1c70*/  IMAD.MOV.U32 R28, RZ, RZ, R71 ;  /* 0x000000ffff1c7224 */ /* 0x000fe200078e0047 */
[----:B------:R-:W-:Y:S01]  /*1c80*/  SHF.R.U32.HI R9, RZ, 0x10, R25 ;  /* 0x00000010ff097819 */ /* 0x000fe20000011619 */
[----:B------:R-:W-:Y:S01]  /*1c90*/  IMAD R8, R8, -0x326172a9, RZ ;  /* 0xcd9e8d5708087824 */ /* 0x000fe200078e02ff */
[----:B------:R-:W-:Y:S02]  /*1ca0*/  PRMT R114, R11, 0x5410, R114 ;  /* 0x000054100b727816 */ /* 0x000fe40000000072 */
[----:B------:R-:W-:Y:S01]  /*1cb0*/  LOP3.LUT R0, R5, UR19, R0, 0x96, !PT ;  /* 0x0000001305007c12 */ /* 0x000fe2000f8e9600 */
[----:B------:R-:W2:Y:S01]  /*1cc0*/  LDCU UR19, c[0x0][0x388] ;  /* 0x00007100ff1377ac */ /* 0x000ea20008000800 */
[----:B------:R-:W-:-:S02]  /*1cd0*/  MOV R11, R70 ;  /* 0x00000046000b7202 */ /* 0x000fc40000000f00 */
[----:B------:R-:W-:Y:S01]  /*1ce0*/  LOP3.LUT R7, R10, UR20, R7, 0x96, !PT ;  /* 0x000000140a077c12 */ /* 0x000fe2000f8e9607 */
[----:B------:R-:W4:Y:S01]  /*1cf0*/  LDCU.U8 UR20, c[0x0][0x410] ;  /* 0x00008200ff1477ac */ /* 0x000f220008000000 */
[----:B------:R-:W-:Y:S01]  /*1d00*/  PRMT R107, R9, 0x7610, R107 ;  /* 0x00007610096b7816 */ /* 0x000fe2000000006b */
[----:B------:R-:W-:Y:S01]  /*1d10*/  IMAD R9, R2, -0x2daee0ad, RZ ;  /* 0xd2511f5302097824 */ /* 0x000fe200078e02ff */
[----:B------:R-:W-:Y:S01]  /*1d20*/  PRMT R124, R28, 0x5410, R11 ;  /* 0x000054101c7c7816 */ /* 0x000fe2000000000b */
[----:B------:R-:W-:Y:S01]  /*1d30*/  IMAD.HI.U32 R2, R0, -0x2daee0ad, RZ ;  /* 0xd2511f5300027827 */ /* 0x000fe200078e00ff */
[----:B------:R-:W-:Y:S02]  /*1d40*/  PRMT R112, R112, 0x5410, R112 ;  /* 0x0000541070707816 */ /* 0x000fe40000000070 */
[----:B------:R-:W-:Y:S01]  /*1d50*/  SHF.R.U64 R11, R80, 0x10, R81 ;  /* 0x00000010500b7819 */ /* 0x000fe20000001251 */
[----:B------:R-:W-:Y:S01]  /*1d60*/  IMAD.HI.U32 R5, R7, -0x326172a9, RZ ;  /* 0xcd9e8d5707057827 */ /* 0x000fe200078e00ff */
[----:B------:R-:W-:-:S02]  /*1d70*/  SHF.R.U64 R104, R30, 0x10, R31 ;  /* 0x000000101e687819 */ /* 0x000fc4000000121f */
[----:B------:R-:W-:Y:S01]  /*1d80*/  PRMT R112, R11, 0x7610, R112 ;  /* 0x000076100b707816 */ /* 0x000fe20000000070 */
[----:B------:R-:W-:Y:S01]  /*1d90*/  IMAD R7, R7, -0x326172a9, RZ ;  /* 0xcd9e8d5707077824 */ /* 0x000fe200078e02ff */
[----:B------:R-:W-:Y:S01]  /*1da0*/  LOP3.LUT R2, R9, UR14, R2, 0x96, !PT ;  /* 0x0000000e09027c12 */ /* 0x000fe2000f8e9602 */
[----:B------:R-:W-:Y:S01]  /*1db0*/  IMAD R9, R0, -0x2daee0ad, RZ ;  /* 0xd2511f5300097824 */ /* 0x000fe200078e02ff */
[----:B------:R-:W-:Y:S02]  /*1dc0*/  PRMT R109, R109, 0x5410, R109 ;  /* 0x000054106d6d7816 */ /* 0x000fe4000000006d */
[----:B------:R-:W-:Y:S01]  /*1dd0*/  SHF.R.U64 R11, R24, 0x10, R25 ;  /* 0x00000010180b7819 */ /* 0x000fe20000001219 */
[----:B------:R-:W-:Y:S01]  /*1de0*/  IMAD.HI.U32 R0, R2, -0x326172a9, RZ ;  /* 0xcd9e8d5702007827 */ /* 0x000fe200078e00ff */
[----:B------:R-:W-:Y:S01]  /*1df0*/  LOP3.LUT R5, R8, UR21, R5, 0x96, !PT ;  /* 0x0000001508057c12 */ /* 0x000fe2000f8e9605 */
[----:B------:R-:W0:Y:S01]  /*1e00*/  LDCU UR21, c[0x0][0x448] ;  /* 0x00008900ff1577ac */ /* 0x000e220008000800 */
[----:B------:R-:W-:-:S02]  /*1e10*/  PRMT R104, R104, 0x5410, R104 ;  /* 0x0000541068687816 */ /* 0x000fc40000000068 */
[----:B------:R-:W-:Y:S01]  /*1e20*/  SHF.R.U64 R10, R76, 0x10, R77 ;  /* 0x000000104c0a7819 */ /* 0x000fe2000000124d */
[----:B------:R-:W-:Y:S01]  /*1e30*/  IMAD.HI.U32 R8, R5, -0x2daee0ad, RZ ;  /* 0xd2511f5305087827 */ /* 0x000fe200078e00ff */
[----:B------:R-:W-:Y:S02]  /*1e40*/  SHF.R.U32.HI R102, RZ, 0x10, R31 ;  /* 0x00000010ff667819 */ /* 0x000fe4000001161f */
[----:B------:R-:W-:Y:S02]  /*1e50*/  PRMT R109, R11, 0x7610, R109 ;  /* 0x000076100b6d7816 */ /* 0x000fe4000000006d */
[----:B------:R-:W-:Y:S02]  /*1e60*/  PRMT R106, R106, 0x5410, R106 ;  /* 0x000054106a6a7816 */ /* 0x000fe4000000006a */
[----:B------:R-:W-:Y:S02]  /*1e70*/  SHF.R.U32.HI R11, RZ, 0x10, R79 ;  /* 0x00000010ff0b7819 */ /* 0x000fe4000001164f */
[----:B------:R-:W-:-:S02]  /*1e80*/  SHF.R.U32.HI R103, RZ, 0x10, R29 ;  /* 0x00000010ff677819 */ /* 0x000fc4000001161d */
[----:B------:R-:W-:Y:S02]  /*1e90*/  PRMT R104, R10, 0x7610, R104 ;  /* 0x000076100a687816 */ /* 0x000fe40000000068 */
[----:B------:R-:W-:Y:S02]  /*1ea0*/  PRMT R102, R102, 0x5410, R102 ;  /* 0x0000541066667816 */ /* 0x000fe40000000066 */
[----:B------:R-:W-:Y:S02]  /*1eb0*/  SHF.R.U32.HI R10, RZ, 0x10, R77 ;  /* 0x00000010ff0a7819 */ /* 0x000fe4000001164d */
[----:B------:R-:W-:Y:S02]  /*1ec0*/  PRMT R111, R111, 0x5410, R111 ;  /* 0x000054106f6f7816 */ /* 0x000fe4000000006f */
[----:B------:R-:W-:Y:S02]  /*1ed0*/  SHF.R.U32.HI R28, RZ, 0x10, R27 ;  /* 0x00000010ff1c7819 */ /* 0x000fe4000001161b */
[----:B------:R-:W-:-:S02]  /*1ee0*/  PRMT R106, R11, 0x7610, R106 ;  /* 0x000076100b6a7816 */ /* 0x000fc4000000006a */
[----:B------:R-:W-:Y:S01]  /*1ef0*/  LOP3.LUT R0, R7, UR15, R0, 0x96, !PT ;  /* 0x0000000f07007c12 */ /* 0x000fe2000f8e9600 */
[----:B------:R-:W-:Y:S01]  /*1f00*/  IMAD R7, R2, -0x326172a9, RZ ;  /* 0xcd9e8d5702077824 */ /* 0x000fe200078e02ff */
[----:B------:R-:W-:Y:S02]  /*1f10*/  PRMT R103, R103, 0x5410, R103 ;  /* 0x0000541067677816 */ /* 0x000fe40000000067 */
[----:B------:R-:W-:Y:S02]  /*1f20*/  SHF.R.U32.HI R11, RZ, 0x10, R23 ;  /* 0x00000010ff0b7819 */ /* 0x000fe40000011617 */
[----:B------:R-:W-:Y:S02]  /*1f30*/  LOP3.LUT R8, R9, UR16, R8, 0x96, !PT ;  /* 0x0000001009087c12 */ /* 0x000fe4000f8e9608 */
[----:B------:R-:W-:Y:S02]  /*1f40*/  SHF.R.U64 R101, R32, 0x10, R33 ;  /* 0x0000001020657819 */ /* 0x000fe40000001221 */
[----:B------:R-:W-:Y:S01]  /*1f50*/  PRMT R102, R10, 0x7610, R102 ;  /* 0x000076100a667816 */ /* 0x000fe20000000066 */
[----:B------:R-:W-:Y:S01]  /*1f60*/  IMAD R10, R5, -0x2daee0ad, RZ ;  /* 0xd2511f53050a7824 */ /* 0x000fe200078e02ff */
[----:B------:R-:W-:Y:S01]  /*1f70*/  PRMT R111, R28, 0x7610, R111 ;  /* 0x000076101c6f7816 */ /* 0x000fe2000000006f */
[----:B------:R-:W-:Y:S01]  /*1f80*/  IMAD.HI.U32 R5, R0, -0x2daee0ad, RZ ;  /* 0xd2511f5300057827 */ /* 0x000fe200078e00ff */
[----:B------:R-:W-:-:S02]  /*1f90*/  SHF.R.U64 R100, R34, 0x10, R35 ;  /* 0x0000001022647819 */ /* 0x000fc40000001223 */
[----:B------:R-:W-:Y:S01]  /*1fa0*/  PRMT R108, R108, 0x5410, R108 ;  /* 0x000054106c6c7816 */ /* 0x000fe2000000006c */
[----:B------:R-:W-:Y:S01]  /*1fb0*/  IMAD.HI.U32 R2, R8, -0x326172a9, RZ ;  /* 0xcd9e8d5708027827 */ /* 0x000fe200078e00ff */
[----:B------:R-:W-:Y:S02]  /*1fc0*/  SHF.R.U64 R28, R78, 0x10, R79 ;  /* 0x000000104e1c7819 */ /* 0x000fe4000000124f */
[----:B------:R-:W-:Y:S02]  /*1fd0*/  PRMT R103, R11, 0x7610, R103 ;  /* 0x000076100b677816 */ /* 0x000fe40000000067 */
[----:B------:R-:W-:Y:S02]  /*1fe0*/  PRMT R101, R101, 0x5410, R101 ;  /* 0x0000541065657816 */ /* 0x000fe40000000065 */
[----:B------:R-:W-:Y:S02]  /*1ff0*/  SHF.R.U64 R11, R20, 0x10, R21 ;  /* 0x00000010140b7819 */ /* 0x000fe40000001215 */
[----:B------:R-:W-:-:S02]  /*2000*/  SHF.R.U32.HI R98, RZ, 0x10, R33 ;  /* 0x00000010ff627819 */ /* 0x000fc40000011621 */
[----:B------:R-:W-:Y:S02]  /*2010*/  PRMT R100, R100, 0x5410, R100 ;  /* 0x0000541064647816 */ /* 0x000fe40000000064 */
[----:B------:R-:W-:Y:S02]  /*2020*/  PRMT R108, R28, 0x7610, R108 ;  /* 0x000076101c6c7816 */ /* 0x000fe4000000006c */
[----:B------:R-:W-:Y:S02]  /*2030*/  SHF.R.U64 R9, R74, 0x10, R75 ;  /* 0x000000104a097819 */ /* 0x000fe4000000124b */
[----:B------:R-:W-:Y:S02]  /*2040*/  PRMT R105, R105, 0x5410, R105 ;  /* 0x0000541069697816 */ /* 0x000fe40000000069 */
[----:B------:R-:W-:Y:S02]  /*2050*/  SHF.R.U64 R28, R22, 0x10, R23 ;  /* 0x00000010161c7819 */ /* 0x000fe40000001217 */
[----:B------:R-:W-:-:S02]  /*2060*/  PRMT R101, R11, 0x7610, R101 ;  /* 0x000076100b657816 */ /* 0x000fc40000000065 */
[----:B------:R-:W-:Y:S02]  /*2070*/  LOP3.LUT R5, R10, UR24, R5, 0x96, !PT ;  /* 0x000000180a057c12 */ /* 0x000fe4000f8e9605 */
[----:B------:R-:W-:Y:S02]  /*2080*/  PRMT R98, R98, 0x5410, R98 ;  /* 0x0000541062627816 */ /* 0x000fe40000000062 */
[----:B------:R-:W-:Y:S02]  /*2090*/  SHF.R.U32.HI R11, RZ, 0x10, R21 ;  /* 0x00000010ff0b7819 */ /* 0x000fe40000011615 */
[----:B------:R-:W-:Y:S02]  /*20a0*/  LOP3.LUT R7, R7, UR17, R2, 0x96, !PT ;  /* 0x0000001107077c12 */ /* 0x000fe4000f8e9602 */
[----:B------:R-:W-:Y:S01]  /*20b0*/  PRMT R100, R9, 0x7610, R100 ;  /* 0x0000761009647816 */ /* 0x000fe20000000064 */
[----:B------:R-:W-:Y:S01]  /*20c0*/  IMAD R9, R8, -0x326172a9, RZ ;  /* 0xcd9e8d5708097824 */ /* 0x000fe200078e02ff */
[----:B------:R-:W-:Y:S01]  /*20d0*/  PRMT R105, R28, 0x7610, R105 ;  /* 0x000076101c697816 */ /* 0x000fe20000000069 */
[----:B------:R-:W-:Y:S01]  /*20e0*/  IMAD.HI.U32 R8, R5, -0x326172a9, RZ ;  /* 0xcd9e8d5705087827 */ /* 0x000fe200078e00ff */
[----:B------:R-:W-:-:S02]  /*20f0*/  PRMT R98, R11, 0x7610, R98 ;  /* 0x000076100b627816 */ /* 0x000fc40000000062 */
[----:B------:R-:W-:Y:S01]  /*2100*/  SHF.R.U64 R28, R82, 0x10, R83 ;  /* 0x00000010521c7819 */ /* 0x000fe20000001253 */
[----:B------:R-:W-:Y:S01]  /*2110*/  IMAD R11, R0, -0x2daee0ad, RZ ;  /* 0xd2511f53000b7824 */ /* 0x000fe200078e02ff */
[--C-:B------:R-:W-:Y:S01]  /*2120*/  SHF.R.U64 R91, R36, 0x10, R37.reuse ;  /* 0x00000010245b7819 */ /* 0x100fe20000001225 */
[----:B------:R-:W-:Y:S01]  /*2130*/  IMAD.HI.U32 R10, R7, -0x2daee0ad, RZ ;  /* 0xd2511f53070a7827 */ /* 0x000fe200078e00ff */
[----:B------:R-:W-:Y:S02]  /*2140*/  SHF.R.U32.HI R29, RZ, 0x10, R37 ;  /* 0x00000010ff1d7819 */ /* 0x000fe40000011625 */
[----:B------:R-:W-:Y:S01]  /*2150*/  PRMT R0, R0, 0x5410, R28 ;  /* 0x0000541000007816 */ /* 0x000fe2000000001c */
[----:B------:R-:W-:Y:S01]  /*2160*/  IMAD R5, R5, -0x326172a9, RZ ;  /* 0xcd9e8d5705057824 */ /* 0x000fe200078e02ff */
[----:B------:R-:W-:Y:S02]  /*2170*/  PRMT R91, R29, 0x5410, R91 ;  /* 0x000054101d5b7816 */ /* 0x000fe4000000005b */
[----:B------:R-:W-:Y:S01]  /*2180*/  LOP3.LUT R28, R9, UR8, R8, 0x96, !PT ;  /* 0x00000008091c7c12 */ /* 0x000fe2000f8e9608 */
[----:B------:R-:W-:Y:S01]  /*2190*/  IMAD R8, R7, -0x2daee0ad, RZ ;  /* 0xd2511f5307087824 */ /* 0x000fe200078e02ff */
[----:B------:R-:W-:Y:S01]  /*21a0*/  LOP3.LUT R29, R11, UR25, R10, 0x96, !PT ;  /* 0x000000190b1d7c12 */ /* 0x000fe2000f8e960a */
[----:B------:R-:W0:Y:S01]  /*21b0*/  LDCU.64 UR8, c[0x0][0x398] ;  /* 0x00007300ff0877ac */ /* 0x000e220008000a00 */
[----:B------:R-:W-:Y:S01]  /*21c0*/  SHF.R.U32.HI R30, RZ, 0x10, R39 ;  /* 0x00000010ff1e7819 */ /* 0x000fe20000011627 */
[----:B------:R-:W-:Y:S01]  /*21d0*/  IMAD.HI.U32 R11, R28, -0x2daee0ad, RZ ;  /* 0xd2511f531c0b7827 */ /* 0x000fe200078e00ff */
[----:B------:R-:W-:-:S02]  /*21e0*/  SHF.R.U32.HI R97, RZ, 0x10, R35 ;  /* 0x00000010ff617819 */ /* 0x000fc40000011623 */
[----:B------:R-:W-:Y:S01]  /*21f0*/  PRMT R120, R3, 0x5410, R120 ;  /* 0x0000541003787816 */ /* 0x000fe20000000078 */
[----:B------:R-:W-:Y:S01]  /*2200*/  IMAD.HI.U32 R10, R29, -0x326172a9, RZ ;  /* 0xcd9e8d571d0a7827 */ /* 0x000fe200078e00ff */
[----:B------:R-:W-:Y:S02]  /*2210*/  SHF.R.U64 R96, R84, 0x10, R85 ;  /* 0x0000001054607819 */ /* 0x000fe40000001255 */
[----:B------:R-:W-:Y:S01]  /*2220*/  SHF.R.U32.HI R9, RZ, 0x10, R83 ;  /* 0x00000010ff097819 */ /* 0x000fe20000011653 */
[----:B------:R-:W-:Y:S01]  /*2230*/  IMAD R7, R28, -0x2daee0ad, RZ ;  /* 0xd2511f531c077824 */ /* 0x000fe200078e02ff */
[----:B------:R-:W-:Y:S02]  /*2240*/  PRMT R3, R3, 0x5410, R30 ;  /* 0x0000541003037816 */ /* 0x000fe4000000001e */
[----:B------:R-:W-:Y:S02]  /*2250*/  PRMT R97, R97, 0x5410, R97 ;  /* 0x0000541061617816 */ /* 0x000fe40000000061 */
[----:B------:R-:W-:-:S02]  /*2260*/  SHF.R.U32.HI R2, RZ, 0x10, R75 ;  /* 0x00000010ff027819 */ /* 0x000fc4000001164b */
[----:B------:R-:W-:Y:S02]  /*2270*/  SHF.R.U32.HI R30, RZ, 0x10, R85 ;  /* 0x00000010ff1e7819 */ /* 0x000fe40000011655 */
[----:B------:R-:W-:Y:S02]  /*2280*/  PRMT R96, R96, 0x5410, R9 ;  /* 0x0000541060607816 */ /* 0x000fe40000000009 */
[----:B------:R-:W-:Y:S01]  /*2290*/  LOP3.LUT R11, R8, UR22, R11, 0x96, !PT ;  /* 0x00000016080b7c12 */ /* 0x000fe2000f8e960b */
[----:B------:R-:W-:Y:S01]  /*22a0*/  IMAD.MOV.U32 R8, RZ, RZ, RZ ;  /* 0x000000ffff087224 */ /* 0x000fe200078e00ff */
[----:B------:R-:W-:Y:S01]  /*22b0*/  LOP3.LUT R9, R6, 0x3, RZ, 0xc0, !PT ;  /* 0x0000000306097812 */ /* 0x000fe200078ec0ff */
[----:B------:R-:W-:Y:S01]  /*22c0*/  IMAD R6, R29, -0x326172a9, RZ ;  /* 0xcd9e8d571d067824 */ /* 0x000fe200078e02ff */
[----:B------:R-:W-:Y:S02]  /*22d0*/  PRMT R2, R2, 0x5410, R2 ;  /* 0x0000541002027816 */ /* 0x000fe40000000002 */
[----:B------:R-:W-:-:S02]  /*22e0*/  PRMT R97, R30, 0x7610, R97 ;  /* 0x000076101e617816 */ /* 0x000fc40000000061 */
[----:B012-4-:R-:W-:-:S07]  /*22f0*/  LOP3.LUT R10, R5, UR23, R10, 0x96, !PT ;  /* 0x00000017050a7c12 */ /* 0x017fce000f8e960a */
.L_x_14310:
[----:B---3--:R-:W0:Y:S01]  /*2300*/  S2R R61, SR_TID.X ;  /* 0x00000000003d7919 */ /* 0x008e220000002100 */
[----:B------:R-:W-:Y:S01]  /*2310*/  IMAD R5, R14, UR19, RZ ;  /* 0x000000130e057c24 */ /* 0x000fe2000f8e02ff */
[----:B------:R-:W-:Y:S01]  /*2320*/  ISETP.NE.AND P0, PT, R17, RZ, PT ;  /* 0x000000ff1100720c */ /* 0x000fe20003f05270 */
[----:B------:R-:W-:Y:S03]  /*2330*/  BSSY.RECONVERGENT B1, `(.L_x_13908) ;  /* 0x0000473000017945 */ /* 0x000fe60003800200 */
[----:B------:R-:W-:-:S04]  /*2340*/  SHF.R.S32.HI R60, RZ, 0x1f, R5 ;  /* 0x0000001fff3c7819 */ /* 0x000fc80000011405 */
[----:B------:R-:W-:Y:S02]  /*2350*/  LEA.HI R5, R60, R5, RZ, 0x2 ;  /* 0x000000053c057211 */ /* 0x000fe400078f10ff */
[----:B0-----:R-:W-:-:S04]  /*2360*/  LOP3.LUT R61, R61, 0x1f, RZ, 0xc0, !PT ;  /* 0x0000001f3d3d7812 */ /* 0x001fc800078ec0ff */
        /* <DEDUP_REMOVED lines=35> */
.L_x_13913:
        /* <DEDUP_REMOVED lines=13> */
.L_x_13915:
[----:B------:R-:W-:Y:S05]  /*2670*/  BSYNC.RECONVERGENT B3 ;  /* 0x0000000000037941 */ /* 0x000fea0003800200 */
.L_x_13914:
        /* <DEDUP_REMOVED lines=10> */
[----:B------:R-:W-:Y:S01]  /*2720*/  UIADD3 UR23, UPT, UPT, UR5, 0x76cf5d0a, URZ ;  /* 0x76cf5d0a05177890 */ /* 0x000fe2000fffe0ff */
[----:B------:R-:W-:-:S04]  /*2730*/  IMAD.WIDE.U32 R10, R11, -0x2daee0ad, RZ ;  /* 0xd2511f530b0a7825 */ /* 0x000fc800078e00ff */
[----:B------:R-:W-:Y:S01]  /*2740*/  IMAD.WIDE.U32 R62, R62, -0x326172a9, RZ ;  /* 0xcd9e8d573e3e7825 */ /* 0x000fe200078e00ff */
[----:B------:R-:W-:Y:S01]  /*2750*/  LOP3.LUT R61, R64, UR23, R11, 0x96, !PT ;  /* 0x00000017403d7c12 */ /* 0x000fe2000f8e960b */
[----:B------:R-:W-:-:S03]  /*2760*/  UIADD3 UR23, UPT, UPT, UR5, -0x126145ec, URZ ;  /* 0xed9eba1405177890 */ /* 0x000fc6000fffe0ff */
[----:B------:R-:W-:Y:S01]  /*2770*/  LOP3.LUT R64, R60, UR22, R63, 0x96, !PT ;  /* 0x000000163c407c12 */ /* 0x000fe2000f8e963f */
[----:B------:R-:W-:Y:S01]  /*2780*/  IMAD.WIDE.U32 R60, R61, -0x326172a9, RZ ;  /* 0xcd9e8d573d3c7825 */ /* 0x000fe200078e00ff */
[----:B------:R-:W-:-:S03]  /*2790*/  UIADD3 UR22, UPT, UPT, UR4, 0x78dde6e4, URZ ;  /* 0x78dde6e404167890 */ /* 0x000fc6000fffe0ff */
        /* <DEDUP_REMOVED lines=22> */
[----:B------:R-:W-:Y:S01]  /*2900*/  UIADD3 UR22, UPT, UPT, UR4, -0xe443238, URZ ;  /* 0xf1bbcdc804167890 */ /* 0x000fe2000fffe0ff */
        /* <DEDUP_REMOVED lines=9> */
[----:B------:R-:W-:Y:S01]  /*29a0*/  IMAD.MOV.U32 R6, RZ, RZ, R64 ;  /* 0x000000ffff067224 */ /* 0x000fe200078e0040 */
[----:B------:R-:W-:Y:S01]  /*29b0*/  LOP3.LUT R11, R62, UR23, R61, 0x96, !PT ;  /* 0x000000173e0b7c12 */ /* 0x000fe2000f8e963d */
[----:B------:R-:W-:Y:S01]  /*29c0*/  IMAD.MOV.U32 R61, RZ, RZ, RZ ;  /* 0x000000ffff3d7224 */ /* 0x000fe200078e00ff */
[----:B------:R-:W-:-:S07]  /*29d0*/  MOV R62, R7 ;  /* 0x00000007003e7202 */ /* 0x000fce0000000f00 */
.L_x_13912:
[----:B------:R-:W-:Y:S05]  /*29e0*/  BSYNC.RECONVERGENT B2 ;  /* 0x0000000000027941 */ /* 0x000fea0003800200 */
.L_x_13911:
[----:B------:R-:W0:Y:S01]  /*29f0*/  LDC R7, c[0x0][0x404] ;  /* 0x00010100ff077b82 */ /* 0x000e220000000800 */
[----:B------:R-:W-:Y:S01]  /*2a00*/  ISETP.NE.AND P3, PT, R61, 0x1, PT ;  /* 0x000000013d00780c */ /* 0x000fe20003f65270 */
[----:B------:R-:W-:Y:S01]  /*2a10*/  IMAD.MOV.U32 R9, RZ, RZ, 0x2f800000 ;  /* 0x2f800000ff097424 */ /* 0x000fe200078e00ff */
[----:B------:R-:W-:Y:S01]  /*2a20*/  I2FP.F32.U32 R62, R62 ;  /* 0x0000003e003e7245 */ /* 0x000fe20000201000 */
[----:B------:R-:W-:Y:S01]  /*2a30*/  BSSY.RECONVERGENT B2, `(.L_x_13916) ;  /* 0x0000053000027945 */ /* 0x000fe20003800200 */
[----:B------:R-:W-:-:S03]  /*2a40*/  IMAD.MOV.U32 R63, RZ, RZ, R6 ;  /* 0x000000ffff3f7224 */ /* 0x000fc600078e0006 */
[----:B------:R-:W-:-:S05]  /*2a50*/  FFMA.FTZ R62, R62, R9, 1.1641532182693481445e-10 ;  /* 0x2f0000003e3e7423 */ /* 0x000fca0000010009 */
[----:B0-----:R-:W-:Y:S01]  /*2a60*/  FSETP.LE.FTZ.AND P2, PT, R62, R7, PT ;  /* 0x000000073e00720b */ /* 0x001fe20003f53000 */
        /* <DEDUP_REMOVED lines=10> */
.L_x_13918:
        /* <DEDUP_REMOVED lines=13> */
.L_x_13920:
[----:B------:R-:W-:Y:S05]  /*2be0*/  BSYNC.RECONVERGENT B3 ;  /* 0x0000000000037941 */ /* 0x000fea0003800200 */
.L_x_13919:
        /* <DEDUP_REMOVED lines=55> */
.L_x_13917:
[----:B------:R-:W-:Y:S05]  /*2f60*/  BSYNC.RECONVERGENT B2 ;  /* 0x0000000000027941 */ /* 0x000fea0003800200 */
.L_x_13916:
[----:B------:R-:W-:Y:S01]  /*2f70*/  ISETP.NE.AND P4, PT, R62, 0x1, PT ;  /* 0x000000013e00780c */ /* 0x000fe20003f85270 */
[----:B------:R-:W-:Y:S01]  /*2f80*/  BSSY.RECONVERGENT B2, `(.L_x_13921) ;  /* 0x0000054000027945 */ /* 0x000fe20003800200 */
[----:B------:R-:W-:Y:S01]  /*2f90*/  I2FP.F32.U32 R61, R63 ;  /* 0x0000003f003d7245 */ /* 0x000fe20000201000 */
[----:B------:R-:W-:-:S04]  /*2fa0*/  IMAD.MOV.U32 R63, RZ, RZ, 0x2 ;  /* 0x00000002ff3f7424 */ /* 0x000fc800078e00ff */
        /* <DEDUP_REMOVED lines=12> */
.L_x_13923:
        /* <DEDUP_REMOVED lines=13> */
.L_x_13925:
[----:B------:R-:W-:Y:S05]  /*3140*/  BSYNC.RECONVERGENT B3 ;  /* 0x0000000000037941 */ /* 0x000fea0003800200 */
.L_x_13924:
        /* <DEDUP_REMOVED lines=50> */
[----:B------:R-:W-:Y:S02]  /*3470*/  LOP3.LUT R10, R10, UR22, R67, 0x96, !PT ;  /* 0x000000160a0a7c12 */ /* 0x000fe4000f8e9643 */
[----:B------:R-:W-:Y:S01]  /*3480*/  MOV R6, R66 ;  /* 0x0000004200067202 */ /* 0x000fe20000000f00 */
[----:B------:R-:W-:Y:S01]  /*3490*/  IMAD.MOV.U32 R60, RZ, RZ, R62 ;  /* 0x000000ffff3c7224 */ /* 0x000fe200078e003e */
[----:B------:R-:W-:Y:S01]  /*34a0*/  LOP3.LUT R11, R64, UR23, R63, 0x96, !PT ;  /* 0x00000017400b7c12 */ /* 0x000fe2000f8e963f */
[----:B------:R-:W-:-:S07]  /*34b0*/  HFMA2 R63, -RZ, RZ, 0, 0 ;  /* 0x00000000ff3f7431 */ /* 0x000fce00000001ff */
.L_x_13922:
[----:B------:R-:W-:Y:S05]  /*34c0*/  BSYNC.RECONVERGENT B2 ;  /* 0x0000000000027941 */ /* 0x000fea0003800200 */
.L_x_13921:
[----:B------:R-:W-:Y:S01]  /*34d0*/  ISETP.NE.AND P5, PT, R63, 0x1, PT ;  /* 0x000000013f00780c */ /* 0x000fe20003fa5270 */
[----:B------:R-:W-:Y:S01]  /*34e0*/  BSSY.RECONVERGENT B2, `(.L_x_13926) ;  /* 0x0000054000027945 */ /* 0x000fe20003800200 */
[----:B------:R-:W-:-:S05]  /*34f0*/  I2FP.F32.U32 R61, R61 ;  /* 0x0000003d003d7245 */ /* 0x000fca0000201000 */
[----:B------:R-:W-:Y:S01]  /*3500*/  FFMA.FTZ R61, R61, R9, 1.1641532182693481445e-10 ;  /* 0x2f0000003d3d7423 */ /* 0x000fe20000010009 */
[----:B------:R-:W-:-:S04]  /*3510*/  IMAD.MOV.U32 R9, RZ, RZ, 0x2 ;  /* 0x00000002ff097424 */ /* 0x000fc800078e00ff */
        /* <DEDUP_REMOVED lines=11> */
.L_x_13928:
        /* <DEDUP_REMOVED lines=13> */
.L_x_13930:
[----:B------:R-:W-:Y:S05]  /*36a0*/  BSYNC.RECONVERGENT B3 ;  /* 0x0000000000037941 */ /* 0x000fea0003800200 */
.L_x_13929:
        /* <DEDUP_REMOVED lines=54> */
[----:B------:R-:W-:-:S07]  /*3a10*/  IMAD.MOV.U32 R60, RZ, RZ, R62 ;  /* 0x000000ffff3c7224 */ /* 0x000fce00078e003e */
.L_x_13927:
[----:B------:R-:W-:Y:S05]  /*3a20*/  BSYNC.RECONVERGENT B2 ;  /* 0x0000000000027941 */ /* 0x000fea0003800200 */
.L_x_13926:
[----:B------:R-:W-:Y:S01]  /*3a30*/  I2FP.F32.U32 R61, R61 ;  /* 0x0000003d003d7245 */ /* 0x000fe20000201000 */
[----:B------:R-:W-:Y:S02]  /*3a40*/  HFMA2 R62, -RZ, RZ, 0.1171875, 0 ;  /* 0x2f800000ff3e7431 */ /* 0x000fe400000001ff */
[----:B-----5:R-:W-:Y:S01]  /*3a50*/  FMUL.FTZ R37, R37, UR18 ;  /* 0x0000001225257c20 */ /* 0x020fe20008410000 */
[----:B------:R-:W-:Y:S01]  /*3a60*/  FMUL.FTZ R36, R36, UR18 ;  /* 0x0000001224247c20 */ /* 0x000fe20008410000 */
[----:B------:R-:W-:Y:S01]  /*3a70*/  FMUL.FTZ R39, R39, UR18 ;  /* 0x0000001227277c20 */ /* 0x000fe20008410000 */
[----:B------:R-:W-:Y:S01]  /*3a80*/  FMUL.FTZ R38, R38, UR18 ;  /* 0x0000001226267c20 */ /* 0x000fe20008410000 */
[----:B------:R-:W-:Y:S01]  /*3a90*/  FFMA.FTZ R61, R61, R62, 1.1641532182693481445e-10 ;  /* 0x2f0000003d3d7423 */ /* 0x000fe2000001003e */
[----:B------:R-:W-:Y:S02]  /*3aa0*/  FSEL R37, R37, RZ, P3 ;  /* 0x000000ff25257208 */ /* 0x000fe40001800000 */
[----:B------:R-:W-:-:S02]  /*3ab0*/  FSEL R36, R36, RZ, P2 ;  /* 0x000000ff24247208 */ /* 0x000fc40001000000 */
[----:B------:R-:W-:Y:S01]  /*3ac0*/  FSETP.GTU.FTZ.AND P5, PT, R61, R7, PT ;  /* 0x000000073d00720b */ /* 0x000fe20003fbc000 */
[----:B------:R-:W-:Y:S01]  /*3ad0*/  @P1 FADD.FTZ R37, R33, R37 ;  /* 0x0000002521251221 */ /* 0x000fe20000010000 */
[----:B------:R-:W-:Y:S01]  /*3ae0*/  FSEL R38, R38, RZ, P4 ;  /* 0x000000ff26267208 */ /* 0x000fe20002000000 */
[----:B------:R-:W-:Y:S01]  /*3af0*/  @P1 FADD.FTZ R36, R32, R36 ;  /* 0x0000002420241221 */ /* 0x000fe20000010000 */
[----:B------:R-:W-:Y:S02]  /*3b00*/  FSEL R39, R39, RZ, !P5 ;  /* 0x000000ff27277208 */ /* 0x000fe40006800000 */
[----:B------:R-:W-:Y:S01]  /*3b10*/  PLOP3.LUT P5, PT, P5, PT, PT, 0x8, 0x80 ;  /* 0x000000000080781c */ /* 0x000fe20002fae170 */
[----:B------:R-:W-:Y:S02]  /*3b20*/  @P1 FADD.FTZ R38, R34, R38 ;  /* 0x0000002622261221 */ /* 0x000fe40000010000 */
[----:B------:R-:W-:Y:S01]  /*3b30*/  @P1 FADD.FTZ R39, R35, R39 ;  /* 0x0000002723271221 */ /* 0x000fe20000010000 */
[----:B------:R-:W-:Y:S09]  /*3b40*/  BRA `(.L_x_13931) ;  /* 0x0000002c005c7947 */ /* 0x000ff20003800000 */
.L_x_13910:
        /* <DEDUP_REMOVED lines=16> */
.L_x_13934:
        /* <DEDUP_REMOVED lines=13> */
.L_x_13936:
[----:B------:R-:W-:Y:S05]  /*3d20*/  BSYNC.RECONVERGENT B3 ;  /* 0x0000000000037941 */ /* 0x000fea0003800200 */
.L_x_13935:
        /* <DEDUP_REMOVED lines=50> */
[----:B------:R-:W-:-:S03]  /*4050*/  LOP3.LUT R10, R10, UR22, R65, 0x96, !PT ;  /* 0x000000160a0a7c12 */ /* 0x000fc6000f8e9641 */
[----:B------:R-:W-:Y:S01]  /*4060*/  IMAD.MOV.U32 R6, RZ, RZ, R64 ;  /* 0x000000ffff067224 */ /* 0x000fe200078e0040 */
[----:B------:R-:W-:Y:S02]  /*4070*/  LOP3.LUT R11, R62, UR23, R61, 0x96, !PT ;  /* 0x000000173e0b7c12 */ /* 0x000fe4000f8e963d */
[----:B------:R-:W-:-:S07]  /*4080*/  MOV R62, R7 ;  /* 0x00000007003e7202 */ /* 0x000fce0000000f00 */
.L_x_13933:
[----:B------:R-:W-:Y:S05]  /*4090*/  BSYNC.RECONVERGENT B2 ;  /* 0x0000000000027941 */ /* 0x000fea0003800200 */
.L_x_13932:
[----:B------:R-:W0:Y:S01]  /*40a0*/  LDC R7, c[0x0][0x404] ;  /* 0x00010100ff077b82 */ /* 0x000e220000000800 */
[----:B------:R-:W-:Y:S01]  /*40b0*/  ISETP.NE.AND P3, PT, R63, 0x1, PT ;  /* 0x000000013f00780c */ /* 0x000fe20003f65270 */
[----:B------:R-:W-:Y:S01]  /*40c0*/  BSSY.RECONVERGENT B2, `(.L_x_13937) ;  /* 0x0000057000027945 */ /* 0x000fe20003800200 */
[----:B------:R-:W-:Y:S01]  /*40d0*/  I2FP.F32.U32 R9, R62 ;  /* 0x0000003e00097245 */ /* 0x000fe20000201000 */
[----:B------:R-:W-:Y:S02]  /*40e0*/  IMAD.MOV.U32 R62, RZ, RZ, 0x2f800000 ;  /* 0x2f800000ff3e7424 */ /* 0x000fe400078e00ff */
[----:B------:R-:W-:Y:S02]  /*40f0*/  HFMA2 R64, -RZ, RZ, 0, 1.1920928955078125e-07 ;  /* 0x00000002ff407431 */ /* 0x000fe400000001ff */
[----:B------:R-:W1:Y:S01]  /*4100*/  LDC R61, c[0x0][0x408] ;  /* 0x00010200ff3d7b82 */ /* 0x000e620000000800 */
[----:B------:R-:W-:-:S05]  /*4110*/  FFMA.FTZ R9, R9, R62, 1.1641532182693481445e-10 ;  /* 0x2f00000009097423 */ /* 0x000fca000001003e */
[----:B0-----:R-:W-:Y:S01]  /*4120*/  FSETP.LE.FTZ.AND P2, PT, R9, R7, PT ;  /* 0x000000070900720b */ /* 0x001fe20003f53000 */
[----:B------:R-:W-:Y:S02]  /*4130*/  IMAD.MOV.U32 R9, RZ, RZ, R6 ;  /* 0x000000ffff097224 */ /* 0x000fe400078e0006 */
[----:B-1---5:R-:W-:Y:S01]  /*4140*/  FMUL.FTZ R36, R36, R61 ;  /* 0x0000003d24247220 */ /* 0x022fe20000410000 */
        /* <DEDUP_REMOVED lines=9> */
.L_x_13939:
        /* <DEDUP_REMOVED lines=13> */
.L_x_13941:
[----:B------:R-:W-:Y:S05]  /*42b0*/  BSYNC.RECONVERGENT B3 ;  /* 0x0000000000037941 */ /* 0x000fea0003800200 */
.L_x_13940:
        /* <DEDUP_REMOVED lines=52> */
[----:B------:R-:W-:Y:S01]  /*4600*/  MOV R60, R64 ;  /* 0x00000040003c7202 */ /* 0x000fe20000000f00 */
[----:B------:R-:W-:Y:S01]  /*4610*/  IMAD.MOV.U32 R64, RZ, RZ, RZ ;  /* 0x000000ffff407224 */ /* 0x000fe200078e00ff */
[----:B------:R-:W-:-:S07]  /*4620*/  LOP3.LUT R11, R66, UR23, R65, 0x96, !PT ;  /* 0x00000017420b7c12 */ /* 0x000fce000f8e9641 */
.L_x_13938:
[----:B------:R-:W-:Y:S05]  /*4630*/  BSYNC.RECONVERGENT B2 ;  /* 0x0000000000027941 */ /* 0x000fea0003800200 */
.L_x_13937:
[----:B------:R-:W-:Y:S01]  /*4640*/  ISETP.NE.AND P3, PT, R64, 0x1, PT ;  /* 0x000000014000780c */ /* 0x000fe20003f65270 */
[----:B------:R-:W-:Y:S01]  /*4650*/  BSSY.RECONVERGENT B2, `(.L_x_13942) ;  /* 0x0000053000027945 */ /* 0x000fe20003800200 */
[----:B------:R-:W-:Y:S01]  /*4660*/  I2FP.F32.U32 R63, R9 ;  /* 0x00000009003f7245 */ /* 0x000fe20000201000 */
[----:B------:R-:W-:Y:S01]  /*4670*/  IMAD.MOV.U32 R9, RZ, RZ, 0x2 ;  /* 0x00000002ff097424 */ /* 0x000fe200078e00ff */
[----:B------:R-:W-:-:S03]  /*4680*/  MOV R65, R6 ;  /* 0x0000000600417202 */ /* 0x000fc60000000f00 */
[----:B------:R-:W-:-:S06]  /*4690*/  FFMA.FTZ R63, R63, R62, 1.1641532182693481445e-10 ;  /* 0x2f0000003f3f7423 */ /* 0x000fcc000001003e */
        /* <DEDUP_REMOVED lines=9> */
.L_x_13944:
        /* <DEDUP_REMOVED lines=13> */
.L_x_13946:
[----:B------:R-:W-:Y:S05]  /*4800*/  BSYNC.RECONVERGENT B3 ;  /* 0x0000000000037941 */ /* 0x000fea0003800200 */
.L_x_13945:
        /* <DEDUP_REMOVED lines=51> */
[----:B------:R-:W-:Y:S02]  /*4b40*/  MOV R6, R86 ;  /* 0x0000005600067202 */ /* 0x000fe40000000f00 */
[----:B------:R-:W-:Y:S01]  /*4b50*/  LOP3.LUT R11, R66, UR23, R65, 0x96, !PT ;  /* 0x00000017420b7c12 */ /* 0x000fe2000f8e9641 */
[----:B------:R-:W-:Y:S02]  /*4b60*/  IMAD.MOV.U32 R65, RZ, RZ, R60 ;  /* 0x000000ffff417224 */ /* 0x000fe400078e003c */
[----:B------:R-:W-:-:S07]  /*4b70*/  IMAD.MOV.U32 R60, RZ, RZ, R64 ;  /* 0x000000ffff3c7224 */ /* 0x000fce00078e0040 */
.L_x_13943:
[----:B------:R-:W-:Y:S05]  /*4b80*/  BSYNC.RECONVERGENT B2 ;  /* 0x0000000000027941 */ /* 0x000fea0003800200 */
.L_x_13942:
[----:B------:R-:W-:Y:S01]  /*4b90*/  ISETP.NE.AND P4, PT, R9, 0x1, PT ;  /* 0x000000010900780c */ /* 0x000fe20003f85270 */
[----:B------:R-:W-:Y:S01]  /*4ba0*/  BSSY.RECONVERGENT B2, `(.L_x_13947) ;  /* 0x0000055000027945 */ /* 0x000fe20003800200 */
[----:B------:R-:W-:Y:S01]  /*4bb0*/  I2FP.F32.U32 R64, R65 ;  /* 0x0000004100407245 */ /* 0x000fe20000201000 */
[----:B------:R-:W-:Y:S01]  /*4bc0*/  FMUL.FTZ R37, R37, R61 ;  /* 0x0000003d25257220 */ /* 0x000fe20000410000 */
[----:B------:R-:W-:Y:S02]  /*4bd0*/  IMAD.MOV.U32 R66, RZ, RZ, 0x2 ;  /* 0x00000002ff427424 */ /* 0x000fe400078e00ff */
        /* <DEDUP_REMOVED lines=12> */
.L_x_13949:
        /* <DEDUP_REMOVED lines=13> */
.L_x_13951:
[----:B------:R-:W-:Y:S05]  /*4d70*/  BSYNC.RECONVERGENT B3 ;  /* 0x0000000000037941 */ /* 0x000fea0003800200 */
.L_x_13950:
        /* <DEDUP_REMOVED lines=55> */
.L_x_13948:
[----:B------:R-:W-:Y:S05]  /*50f0*/  BSYNC.RECONVERGENT B2 ;  /* 0x0000000000027941 */ /* 0x000fea0003800200 */
.L_x_13947:
[----:B------:R-:W-:Y:S01]  /*5100*/  ISETP.NE.AND P4, PT, R66, 0x1, PT ;  /* 0x000000014200780c */ /* 0x000fe20003f85270 */
[----:B------:R-:W-:Y:S01]  /*5110*/  BSSY.RECONVERGENT B2, `(.L_x_13952) ;  /* 0x0000053000027945 */ /* 0x000fe20003800200 */
[----:B------:R-:W-:Y:S01]  /*5120*/  I2FP.F32.U32 R64, R65 ;  /* 0x0000004100407245 */ /* 0x000fe20000201000 */
[----:B------:R-:W-:Y:S02]  /*5130*/  HFMA2 R65, -RZ, RZ, 0, 1.1920928955078125e-07 ;  /* 0x00000002ff417431 */ /* 0x000fe400000001ff */
[----:B------:R-:W-:Y:S02]  /*5140*/  IMAD.MOV.U32 R9, RZ, RZ, R6 ;  /* 0x000000ffff097224 */ /* 0x000fe400078e0006 */
[----:B------:R-:W-:-:S06]  /*5150*/  FFMA.FTZ R64, R64, R62, 1.1641532182693481445e-10 ;  /* 0x2f00000040407423 */ /* 0x000fcc000001003e */
        /* <DEDUP_REMOVED lines=9> */
.L_x_13954:
        /* <DEDUP_REMOVED lines=13> */
.L_x_13956:
[----:B------:R-:W-:Y:S05]  /*52c0*/  BSYNC.RECONVERGENT B3 ;  /* 0x0000000000037941 */ /* 0x000fea0003800200 */
.L_x_13955:
        /* <DEDUP_REMOVED lines=55> */
.L_x_13953:
[----:B------:R-:W-:Y:S05]  /*5640*/  BSYNC.RECONVERGENT B2 ;  /* 0x0000000000027941 */ /* 0x000fea0003800200 */
.L_x_13952:
[----:B------:R-:W-:Y:S01]  /*5650*/  ISETP.NE.AND P5, PT, R65, 0x1, PT ;  /* 0x000000014100780c */ /* 0x000fe20003fa5270 */
[----:B------:R-:W-:Y:S01]  /*5660*/  BSSY.RECONVERGENT B2, `(.L_x_13957) ;  /* 0x0000055000027945 */ /* 0x000fe20003800200 */
[----:B------:R-:W-:Y:S01]  /*5670*/  I2FP.F32.U32 R9, R9 ;  /* 0x0000000900097245 */ /* 0x000fe20000201000 */
[----:B------:R-:W-:Y:S01]  /*5680*/  FMUL.FTZ R38, R38, R61 ;  /* 0x0000003d26267220 */ /* 0x000fe20000410000 */
[----:B------:R-:W-:-:S03]  /*5690*/  IMAD.MOV.U32 R67, RZ, RZ, 0x2 ;  /* 0x00000002ff437424 */ /* 0x000fc600078e00ff */
        /* <DEDUP_REMOVED lines=12> */
.L_x_13959:
        /* <DEDUP_REMOVED lines=13> */
.L_x_13961:
[----:B------:R-:W-:Y:S05]  /*5830*/  BSYNC.RECONVERGENT B3 ;  /* 0x0000000000037941 */ /* 0x000fea0003800200 */
.L_x_13960:
        /* <DEDUP_REMOVED lines=55> */
.L_x_13958:
[----:B------:R-:W-:Y:S05]  /*5bb0*/  BSYNC.RECONVERGENT B2 ;  /* 0x0000000000027941 */ /* 0x000fea0003800200 */
.L_x_13957:
[----:B------:R-:W-:Y:S01]  /*5bc0*/  ISETP.NE.AND P5, PT, R67, 0x1, PT ;  /* 0x000000014300780c */ /* 0x000fe20003fa5270 */
[----:B------:R-:W-:Y:S01]  /*5bd0*/  BSSY.RECONVERGENT B2, `(.L_x_13962) ;  /* 0x0000053000027945 */ /* 0x000fe20003800200 */
[----:B------:R-:W-:Y:S01]  /*5be0*/  I2FP.F32.U32 R65, R9 ;  /* 0x0000000900417245 */ /* 0x000fe20000201000 */
[----:B------:R-:W-:Y:S02]  /*5bf0*/  IMAD.MOV.U32 R66, RZ, RZ, 0x2 ;  /* 0x00000002ff427424 */ /* 0x000fe400078e00ff */
[----:B------:R-:W-:Y:S02]  /*5c00*/  IMAD.MOV.U32 R9, RZ, RZ, R6 ;  /* 0x000000ffff097224 */ /* 0x000fe400078e0006 */
[----:B------:R-:W-:-:S06]  /*5c10*/  FFMA.FTZ R65, R65, R62, 1.1641532182693481445e-10 ;  /* 0x2f00000041417423 */ /* 0x000fcc000001003e */
        /* <DEDUP_REMOVED lines=9> */
.L_x_13964:
        /* <DEDUP_REMOVED lines=13> */
.L_x_13966:
[----:B------:R-:W-:Y:S05]  /*5d80*/  BSYNC.RECONVERGENT B3 ;  /* 0x0000000000037941 */ /* 0x000fea0003800200 */
.L_x_13965:
        /* <DEDUP_REMOVED lines=53> */
[----:B------:R-:W-:Y:S02]  /*60e0*/  IMAD.MOV.U32 R6, RZ, RZ, R88 ;  /* 0x000000ffff067224 */ /* 0x000fe400078e0058 */
[----:B------:R-:W-:-:S07]  /*60f0*/  IMAD.MOV.U32 R66, RZ, RZ, RZ ;  /* 0x000000ffff427224 */ /* 0x000fce00078e00ff */
.L_x_13963:
[----:B------:R-:W-:Y:S05]  /*6100*/  BSYNC.RECONVERGENT B2 ;  /* 0x0000000000027941 */ /* 0x000fea0003800200 */
.L_x_13962:
[----:B------:R-:W-:Y:S01]  /*6110*/  ISETP.NE.AND P6, PT, R66, 0x1, PT ;  /* 0x000000014200780c */ /* 0x000fe20003fc5270 */
[----:B------:R-:W-:Y:S01]  /*6120*/  BSSY.RECONVERGENT B2, `(.L_x_13967) ;  /* 0x0000057000027945 */ /* 0x000fe20003800200 */
[----:B------:R-:W-:Y:S01]  /*6130*/  I2FP.F32.U32 R67, R9 ;  /* 0x0000000900437245 */ /* 0x000fe20000201000 */
[----:B------:R-:W-:Y:S02]  /*6140*/  HFMA2 R9, -RZ, RZ, 0, 1.1920928955078125e-07 ;  /* 0x00000002ff097431 */ /* 0x000fe400000001ff */
[----:B------:R-:W-:Y:S02]  /*6150*/  FMUL.FTZ R39, R39, R61 ;  /* 0x0000003d27277220 */ /* 0x000fe40000410000 */
        /* <DEDUP_REMOVED lines=12> */
.L_x_13969:
        /* <DEDUP_REMOVED lines=15> */
.L_x_13971:
[----:B------:R-:W-:Y:S05]  /*6310*/  BSYNC.RECONVERGENT B3 ;  /* 0x0000000000037941 */ /* 0x000fea0003800200 */
.L_x_13970:
        /* <DEDUP_REMOVED lines=54> */
[----:B------:R-:W-:-:S07]  /*6680*/  MOV R60, R66 ;  /* 0x00000042003c7202 */ /* 0x000fce0000000f00 */
.L_x_13968:
[----:B------:R-:W-:Y:S05]  /*6690*/  BSYNC.RECONVERGENT B2 ;  /* 0x0000000000027941 */ /* 0x000fea0003800200 */
.L_x_13967:
[----:B------:R-:W-:Y:S01]  /*66a0*/  FMUL.FTZ R66, R28, R61 ;  /* 0x0000003d1c427220 */ /* 0x000fe20000410000 */
[----:B------:R-:W-:Y:S01]  /*66b0*/  FSETP.GTU.FTZ.AND P6, PT, R63, R7, PT ;  /* 0x000000073f00720b */ /* 0x000fe20003fdc000 */
[----:B------:R-:W-:Y:S01]  /*66c0*/  FMUL.FTZ R86, R29, R61 ;  /* 0x0000003d1d567220 */ /* 0x000fe20000410000 */
[----:B------:R-:W-:Y:S02]  /*66d0*/  I2FP.F32.U32 R67, R67 ;  /* 0x0000004300437245 */ /* 0x000fe40000201000 */
[----:B------:R-:W-:Y:S02]  /*66e0*/  FSEL R66, R66, RZ, !P6 ;  /* 0x000000ff42427208 */ /* 0x000fe40007000000 */
[----:B------:R-:W-:Y:S01]  /*66f0*/  SEL R63, RZ, 0x1, P6 ;  /* 0x00000001ff3f7807 */ /* 0x000fe20003000000 */
[----:B------:R-:W-:Y:S01]  /*6700*/  FFMA.FTZ R67, R67, R62, 1.1641532182693481445e-10 ;  /* 0x2f00000043437423 */ /* 0x000fe2000001003e */
[----:B------:R-:W-:Y:S01]  /*6710*/  FSETP.GTU.FTZ.AND P6, PT, R64, R7, PT ;  /* 0x000000074000720b */ /* 0x000fe20003fdc000 */
[-C--:B------:R-:W-:Y:S01]  /*6720*/  FMUL.FTZ R62, R31, R61.reuse ;  /* 0x0000003d1f3e7220 */ /* 0x080fe20000410000 */
[----:B------:R-:W-:Y:S01]  /*6730*/  FMUL.FTZ R61, R30, R61 ;  /* 0x0000003d1e3d7220 */ /* 0x000fe20000410000 */
[----:B------:R-:W-:-:S02]  /*6740*/  FSEL R38, R38, RZ, P4 ;  /* 0x000000ff26267208 */ /* 0x000fc40002000000 */
[----:B------:R-:W-:Y:S02]  /*6750*/  FSEL R86, R86, RZ, !P6 ;  /* 0x000000ff56567208 */ /* 0x000fe40007000000 */
[----:B------:R-:W-:Y:S02]  /*6760*/  SEL R64, RZ, 0x1, P6 ;  /* 0x00000001ff407807 */ /* 0x000fe40003000000 */
[-C--:B------:R-:W-:Y:S02]  /*6770*/  FSETP.GTU.FTZ.AND P6, PT, R67, R7.reuse, PT ;  /* 0x000000074300720b */ /* 0x080fe40003fdc000 */
[----:B------:R-:W-:Y:S02]  /*6780*/  FSEL R37, R37, RZ, P3 ;  /* 0x000000ff25257208 */ /* 0x000fe40001800000 */
[----:B------:R-:W-:Y:S02]  /*6790*/  FSEL R67, R62, RZ, !P6 ;  /* 0x000000ff3e437208 */ /* 0x000fe40007000000 */
[----:B------:R-:W-:Y:S01]  /*67a0*/  SEL R62, RZ, 0x1, P6 ;  /* 0x00000001ff3e7807 */ /* 0x000fe20003000000 */
[----:B------:R-:W-:Y:S01]  /*67b0*/  FADD.FTZ R37, R37, R86 ;  /* 0x0000005625257221 */ /* 0x000fe20000010000 */
[----:B------:R-:W-:-:S02]  /*67c0*/  FSETP.GTU.FTZ.AND P6, PT, R65, R7, PT ;  /* 0x000000074100720b */ /* 0x000fc40003fdc000 */
[----:B------:R-:W-:Y:S01]  /*67d0*/  FSEL R36, R36, RZ, P2 ;  /* 0x000000ff24247208 */ /* 0x000fe20001000000 */
[----:B------:R-:W-:Y:S01]  /*67e0*/  @P1 FADD.FTZ R37, R33, R37 ;  /* 0x0000002521251221 */ /* 0x000fe20000010000 */
[----:B------:R-:W-:Y:S02]  /*67f0*/  FSEL R7, R61, RZ, !P6 ;  /* 0x000000ff3d077208 */ /* 0x000fe40007000000 */
[----:B------:R-:W-:Y:S01]  /*6800*/  FSEL R39, R39, RZ, P5 ;  /* 0x000000ff27277208 */ /* 0x000fe20002800000 */
[----:B------:R-:W-:Y:S01]  /*6810*/  FADD.FTZ R36, R36, R66 ;  /* 0x0000004224247221 */ /* 0x000fe20000010000 */
[----:B------:R-:W-:Y:S01]  /*6820*/  PRMT R4, R63, 0x7610, R4 ;  /* 0x000076103f047816 */ /* 0x000fe20000000004 */
[----:B------:R-:W-:Y:S01]  /*6830*/  FADD.FTZ R38, R38, R7 ;  /* 0x0000000726267221 */ /* 0x000fe20000010000 */
[----:B------:R-:W-:Y:S01]  /*6840*/  SEL R7, RZ, 0x1, P6 ;  /* 0x00000001ff077807 */ /* 0x000fe20003000000 */
[----:B------:R-:W-:Y:S01]  /*6850*/  FADD.FTZ R39, R67, R39 ;  /* 0x0000002743277221 */ /* 0x000fe20000010000 */
[----:B------:R-:W-:Y:S01]  /*6860*/  @P1 FADD.FTZ R36, R32, R36 ;  /* 0x0000002420241221 */ /* 0x000fe20000010000 */
[----:B------:R-:W-:Y:S01]  /*6870*/  @P1 FADD.FTZ R38, R34, R38 ;  /* 0x0000002622261221 */ /* 0x000fe20000010000 */
[----:B------:R-:W-:Y:S01]  /*6880*/  PRMT R3, R64, 0x7610, R3 ;  /* 0x0000761040037816 */ /* 0x000fe20000000003 */
[----:B------:R-:W-:Y:S01]  /*6890*/  @P1 FADD.FTZ R39, R35, R39 ;  /* 0x0000002723271221 */ /* 0x000fe20000010000 */
[----:B------:R-:W-:-:S02]  /*68a0*/  PRMT R2, R7, 0x7610, R2 ;  /* 0x0000761007027816 */ /* 0x000fc40000000002 */
[----:B------:R-:W-:-:S07]  /*68b0*/  PRMT R0, R62, 0x7610, R0 ;  /* 0x000076103e007816 */ /* 0x000fce0000000000 */
.L_x_13931:
[----:B------:R-:W0:Y:S01]  /*68c0*/  LDC.64 R64, c[0x0][0x3a8] ;  /* 0x0000ea00ff407b82 */ /* 0x000e220000000a00 */
[----:B------:R-:W-:Y:S02]  /*68d0*/  SEL R7, RZ, 0x1000000, !P5 ;  /* 0x01000000ff077807 */ /* 0x000fe40006800000 */
[----:B------:R-:W-:Y:S02]  /*68e0*/  SEL R61, RZ, 0x10000, !P4 ;  /* 0x00010000ff3d7807 */ /* 0x000fe40006000000 */
[----:B------:R-:W-:-:S03]  /*68f0*/  SEL R66, RZ, 0x100, !P3 ;  /* 0x00000100ff427807 */ /* 0x000fc60005800000 */
[----:B------:R-:W1:Y:S01]  /*6900*/  LDC.64 R62, c[0x0][0x3b0] ;  /* 0x0000ec00ff3e7b82 */ /* 0x000e620000000a00 */
[----:B------:R-:W-:Y:S02]  /*6910*/  IADD3 R7, PT, PT, R66, R7, R61 ;  /* 0x0000000742077210 */ /* 0x000fe40007ffe03d */
[----:B------:R-:W-:-:S05]  /*6920*/  SEL R61, RZ, 0x1, !P2 ;  /* 0x00000001ff3d7807 */ /* 0x000fca0005000000 */
[----:B------:R-:W-:Y:S02]  /*6930*/  IMAD.IADD R7, R7, 0x1, R61 ;  /* 0x0000000107077824 */ /* 0x000fe400078e023d */
[----:B0-----:R-:W-:-:S05]  /*6940*/  IMAD.WIDE.U32 R64, R5, 0x10, R64 ;  /* 0x0000001005407825 */ /* 0x001fca00078e0040 */
[----:B------:R0:W-:Y:S01]  /*6950*/  STG.E.128 desc[UR6][R64.64], R36 ;  /* 0x0000002440007986 */ /* 0x0001e2000c101d06 */
[----:B-1----:R-:W-:-:S05]  /*6960*/  IMAD.WIDE.U32 R62, R5, 0x4, R62 ;  /* 0x00000004053e7825 */ /* 0x002fca00078e003e */
[----:B------:R0:W-:Y:S01]  /*6970*/  STG.E desc[UR6][R62.64], R7 ;  /* 0x000000073e007986 */ /* 0x0001e2000c101906 */
[----:B------:R-:W-:Y:S05]  /*6980*/  @!P0 BRA `(.L_x_13972) ;  /* 0x00000000002c8947 */ /* 0x000fea0003800000 */
[----:B0-----:R-:W0:Y:S01]  /*6990*/  LDC.64 R62, c[0x0][0x3b8] ;  /* 0x0000ee00ff3e7b82 */ /* 0x001e220000000a00 */
[----:B------:R-:W-:Y:S02]  /*69a0*/  SHF.L.U32 R61, R2, 0x10, RZ ;  /* 0x00000010023d7819 */ /* 0x000fe400000006ff */
[----:B------:R-:W-:Y:S02]  /*69b0*/  LOP3.LUT R7, R0, 0xffff, RZ, 0xc0, !PT ;  /* 0x0000ffff00077812 */ /* 0x000fe400078ec0ff */
[----:B------:R-:W-:-:S05]  /*69c0*/  LOP3.LUT R61, R61, 0xff0000, RZ, 0xc0, !PT ;  /* 0x00ff00003d3d7812 */ /* 0x000fca00078ec0ff */
[----:B------:R-:W-:Y:S01]  /*69d0*/  IMAD R7, R7, 0x1000000, R61 ;  /* 0x0100000007077824 */ /* 0x000fe200078e023d */
[----:B------:R-:W-:-:S05]  /*69e0*/  LOP3.LUT R61, R3, 0xff, RZ, 0xc0, !PT ;  /* 0x000000ff033d7812 */ /* 0x000fca00078ec0ff */
[----:B------:R-:W-:Y:S01]  /*69f0*/  IMAD R7, R61, 0x100, R7 ;  /* 0x000001003d077824 */ /* 0x000fe200078e0207 */
[----:B------:R-:W-:-:S04]  /*6a00*/  LOP3.LUT R61, R4, 0xff, RZ, 0xc0, !PT ;  /* 0x000000ff043d7812 */ /* 0x000fc800078ec0ff */
[----:B------:R-:W-:Y:S01]  /*6a10*/  IADD3 R7, PT, PT, R7, R61, RZ ;  /* 0x0000003d07077210 */ /* 0x000fe20007ffe0ff */
[----:B0-----:R-:W-:-:S05]  /*6a20*/  IMAD.WIDE.U32 R62, R5, 0x4, R62 ;  /* 0x00000004053e7825 */ /* 0x001fca00078e003e */
[----:B------:R1:W-:Y:S02]  /*6a30*/  STG.E desc[UR6][R62.64], R7 ;  /* 0x000000073e007986 */ /* 0x0003e4000c101906 */
.L_x_13972:
[----:B01----:R-:W-:Y:S02]  /*6a40*/  IMAD.MOV.U32 R7, RZ, RZ, R60 ;  /* 0x000000ffff077224 */ /* 0x003fe400078e003c */
[----:B------:R-:W-:-:S07]  /*6a50*/  VIADD R64, R5, 0x20 ;  /* 0x0000002005407836 */ /* 0x000fce0000000000 */
.L_x_13909:
[----:B------:R-:W-:Y:S05]  /*6a60*/  BSYNC.RECONVERGENT B1 ;  /* 0x0000000000017941 */ /* 0x000fea0003800200 */
.L_x_13908:
[----:B------:R-:W-:Y:S01]  /*6a70*/  ISETP.GE.U32.AND P0, PT, R15, 0x40, PT ;  /* 0x000000400f00780c */ /* 0x000fe20003f06070 */
[----:B------:R-:W-:Y:S03]  /*6a80*/  BSSY.RECONVERGENT B1, `(.L_x_13973) ;  /* 0x000046c000017945 */ /* 0x000fe60003800200 */
[----:B------:R-:W-:-:S09]  /*6a90*/  P2R R95, PR, RZ, 0x1 ;  /* 0x00000001ff5f7803 */ /* 0x000fd20000000000 */
        /* <DEDUP_REMOVED lines=11> */
[----:B--2---:R-:W-:-:S05]  /*6b50*/  @P1 IMAD.WIDE.U32 R60, R64, 0x10, R60 ;  /* 0x00000010403c1825 */ /* 0x004fca00078e003c */
[----:B------:R0:W5:Y:S04]  /*6b60*/  @P1 LDG.E.128 R32, desc[UR6][R60.64] ;  /* 0x000000063c201981 */ /* 0x000168000c1e1d00 */
[----:B------:R-:W5:Y:S01]  /*6b70*/  LDG.E.128 R40, desc[UR6][R42.64] ;  /* 0x000000062a287981 */ /* 0x000f62000c1e1d00 */
[----:B------:R-:W-:Y:S05]  /*6b80*/  @!P0 BRA `(.L_x_13975) ;  /* 0x0000002c00608947 */ /* 0x000fea0003800000 */
[----:B------:R-:W-:Y:S01]  /*6b90*/  ISETP.NE.AND P2, PT, R9, 0x1, PT ;  /* 0x000000010900780c */ /* 0x000fe20003f45270 */
[----:B------:R-:W-:Y:S01]  /*6ba0*/  BSSY.RECONVERGENT B2, `(.L_x_13976) ;  /* 0x0000053000027945 */ /* 0x000fe20003800200 */
[----:B------:R-:W-:Y:S02]  /*6bb0*/  HFMA2 R63, -RZ, RZ, 0, 1.1920928955078125e-07 ;  /* 0x00000002ff3f7431 */ /* 0x000fe400000001ff */
[----:B------:R-:W-:Y:S02]  /*6bc0*/  IMAD.MOV.U32 R62, RZ, RZ, R6 ;  /* 0x000000ffff3e7224 */ /* 0x000fe400078e0006 */
[----:B0-----:R-:W-:-:S07]  /*6bd0*/  IMAD.MOV.U32 R60, RZ, RZ, R7 ;  /* 0x000000ffff3c7224 */ /* 0x001fce00078e0007 */
        /* <DEDUP_REMOVED lines=11> */
.L_x_13978:
        /* <DEDUP_REMOVED lines=13> */
.L_x_13980:
[----:B------:R-:W-:Y:S05]  /*6d60*/  BSYNC.RECONVERGENT B3 ;  /* 0x0000000000037941 */ /* 0x000fea0003800200 */
.L_x_13979:
        /* <DEDUP_REMOVED lines=54> */
.L_x_13977:
[----:B------:R-:W-:Y:S05]  /*70d0*/  BSYNC.RECONVERGENT B2 ;  /* 0x0000000000027941 */ /* 0x000fea0003800200 */
.L_x_13976:
[----:B------:R-:W0:Y:S01]  /*70e0*/  LDC R7, c[0x0][0x404] ;  /* 0x00010100ff077b82 */ /* 0x000e220000000800 */
[----:B------:R-:W-:Y:S01]  /*70f0*/  ISETP.NE.AND P3, PT, R63, 0x1, PT ;  /* 0x000000013f00780c */ /* 0x000fe20003f65270 */
[----:B------:R-:W-:Y:S01]  /*7100*/  BSSY.RECONVERGENT B2, `(.L_x_13981) ;  /* 0x0000057000027945 */ /* 0x000fe20003800200 */
[----:B------:R-:W-:Y:S01]  /*7110*/  I2FP.F32.U32 R9, R62 ;  /* 0x0000003e00097245 */ /* 0x000fe20000201000 */
[----:B------:R-:W-:Y:S02]  /*7120*/  IMAD.MOV.U32 R62, RZ, RZ, 0x2f800000 ;  /* 0x2f800000ff3e7424 */ /* 0x000fe400078e00ff */
[----:B------:R-:W-:Y:S02]  /*7130*/  IMAD.MOV.U32 R65, RZ, RZ, 0x2 ;  /* 0x00000002ff417424 */ /* 0x000fe400078e00ff */
[----:B------:R-:W1:Y:S01]  /*7140*/  LDC R61, c[0x0][0x408] ;  /* 0x00010200ff3d7b82 */ /* 0x000e620000000800 */
[----:B------:R-:W-:-:S05]  /*7150*/  FFMA.FTZ R9, R9, R62, 1.1641532182693481445e-10 ;  /* 0x2f00000009097423 */ /* 0x000fca000001003e */
[----:B0-----:R-:W-:Y:S02]  /*7160*/  FSETP.LE.FTZ.AND P2, PT, R9, R7, PT ;  /* 0x000000070900720b */ /* 0x001fe40003f53000 */
[----:B------:R-:W-:Y:S01]  /*7170*/  MOV R9, R6 ;  /* 0x0000000600097202 */ /* 0x000fe20000000f00 */
[----:B-1---5:R-:W-:Y:S01]  /*7180*/  FMUL.FTZ R40, R40, R61 ;  /* 0x0000003d28287220 */ /* 0x022fe20000410000 */
[----:B------:R-:W-:Y:S09]  /*7190*/  @!P3 BRA `(.L_x_13982) ;  /* 0x000000040034b947 */ /* 0x000ff20003800000 */
        /* <DEDUP_REMOVED lines=8> */
.L_x_13983:
        /* <DEDUP_REMOVED lines=13> */
.L_x_13985:
[----:B------:R-:W-:Y:S05]  /*72f0*/  BSYNC.RECONVERGENT B3 ;  /* 0x0000000000037941 */ /* 0x000fea0003800200 */
.L_x_13984:
        /* <DEDUP_REMOVED lines=54> */
[----:B------:R-:W-:-:S07]  /*7660*/  LOP3.LUT R11, R86, UR23, R67, 0x96, !PT ;  /* 0x00000017560b7c12 */ /* 0x000fce000f8e9643 */
.L_x_13982:
[----:B------:R-:W-:Y:S05]  /*7670*/  BSYNC.RECONVERGENT B2 ;  /* 0x0000000000027941 */ /* 0x000fea0003800200 */
.L_x_13981:
        /* <DEDUP_REMOVED lines=15> */
.L_x_13988:
        /* <DEDUP_REMOVED lines=13> */
.L_x_13990:
[----:B------:R-:W-:Y:S05]  /*7840*/  BSYNC.RECONVERGENT B3 ;  /* 0x0000000000037941 */ /* 0x000fea0003800200 */
.L_x_13989:
        /* <DEDUP_REMOVED lines=53> */
[----:B------:R-:W-:Y:S01]  /*7ba0*/  MOV R67, R60 ;  /* 0x0000003c00437202 */ /* 0x000fe20000000f00 */
[----:B------:R-:W-:-:S07]  /*7bb0*/  IMAD.MOV.U32 R60, RZ, RZ, R66 ;  /* 0x000000ffff3c7224 */ /* 0x000fce00078e0042 */
.L_x_13987:
[----:B------:R-:W-:Y:S05]  /*7bc0*/  BSYNC.RECONVERGENT B2 ;  /* 0x0000000000027941 */ /* 0x000fea0003800200 */
.L_x_13986:
        /* <DEDUP_REMOVED lines=17> */
.L_x_13993:
        /* <DEDUP_REMOVED lines=13> */
.L_x_13995:
[----:B------:R-:W-:Y:S05]  /*7db0*/  BSYNC.RECONVERGENT B3 ;  /* 0x0000000000037941 */ /* 0x000fea0003800200 */
.L_x_13994:
        /* <DEDUP_REMOVED lines=55> */
.L_x_13992:
[----:B------:R-:W-:Y:S05]  /*8130*/  BSYNC.RECONVERGENT B2 ;  /* 0x0000000000027941 */ /* 0x000fea0003800200 */
.L_x_13991:
        /* <DEDUP_REMOVED lines=15> */
.L_x_13998:
        /* <DEDUP_REMOVED lines=13> */
.L_x_14000:
[----:B------:R-:W-:Y:S05]  /*8300*/  BSYNC.RECONVERGENT B3 ;  /* 0x0000000000037941 */ /* 0x000fea0003800200 */
.L_x_13999:
        /* <DEDUP_REMOVED lines=52> */
[----:B------:R-:W-:Y:S02]  /*8650*/  IMAD.MOV.U32 R60, RZ, RZ, R66 ;  /* 0x000000ffff3c7224 */ /* 0x000fe400078e0042 */
[----:B------:R-:W-:Y:S01]  /*8660*/  HFMA2 R66, -RZ, RZ, 0, 0 ;  /* 0x00000000ff427431 */ /* 0x000fe200000001ff */
[----:B------:R-:W-:-:S07]  /*8670*/  LOP3.LUT R11, R86, UR23, R67, 0x96, !PT ;  /* 0x00000017560b7c12 */ /* 0x000fce000f8e9643 */
.L_x_13997:
[----:B------:R-:W-:Y:S05]  /*8680*/  BSYNC.RECONVERGENT B2 ;  /* 0x0000000000027941 */ /* 0x000fea0003800200 */
.L_x_13996:
[----:B------:R-:W-:Y:S01]  /*8690*/  ISETP.NE.AND P5, PT, R66, 0x1, PT ;  /* 0x000000014200780c */ /* 0x000fe20003fa5270 */
[----:B------:R-:W-:Y:S01]  /*86a0*/  BSSY.RECONVERGENT B2, `(.L_x_14001) ;  /* 0x0000055000027945 */ /* 0x000fe20003800200 */
[----:B------:R-:W-:Y:S01]  /*86b0*/  I2FP.F32.U32 R9, R9 ;  /* 0x0000000900097245 */ /* 0x000fe20000201000 */
[----:B------:R-:W-:Y:S01]  /*86c0*/  FMUL.FTZ R42, R42, R61 ;  /* 0x0000003d2a2a7220 */ /* 0x000fe20000410000 */
[----:B------:R-:W-:-:S03]  /*86d0*/  IMAD.MOV.U32 R67, RZ, RZ, 0x2 ;  /* 0x00000002ff437424 */ /* 0x000fc600078e00ff */
        /* <DEDUP_REMOVED lines=12> */
.L_x_14003:
        /* <DEDUP_REMOVED lines=13> */
.L_x_14005:
[----:B------:R-:W-:Y:S05]  /*8870*/  BSYNC.RECONVERGENT B3 ;  /* 0x0000000000037941 */ /* 0x000fea0003800200 */
.L_x_14004:
        /* <DEDUP_REMOVED lines=55> */
.L_x_14002:
[----:B------:R-:W-:Y:S05]  /*8bf0*/  BSYNC.RECONVERGENT B2 ;  /* 0x0000000000027941 */ /* 0x000fea0003800200 */
.L_x_14001:
        /* <DEDUP_REMOVED lines=15> */
.L_x_14008:
        /* <DEDUP_REMOVED lines=13> */
.L_x_14010:
[----:B------:R-:W-:Y:S05]  /*8dc0*/  BSYNC.RECONVERGENT B3 ;  /* 0x0000000000037941 */ /* 0x000fea0003800200 */
.L_x_14009:
[----:B------:R-:W-:Y:S01]  /*8dd0*/  LOP3.LUT R66, R8, UR5, R87, 0x96, !PT ;  /* 0x0000000508427c12 */ /* 0x000fe2000f8e9657 */
[----:B------:R-:W-:Y:S01]  /*8de0*/  IMAD.WIDE.U32 R10, R16, -0x326172a9, RZ ;  /* 0xcd9e8d57100a7825 */ /* 0x000fe200078e00ff */
[----:B------:R-:W-:-:S03]  /*8df0*/  UIADD3 UR22, UPT, UPT, UR4, -0x61c88647, URZ ;  /* 0x9e3779b904167890 */ /* 0x000fc6000fffe0ff */
[----:B------:R-:W-:Y:S01]  /*8e00*/  IMAD.WIDE.U32 R66, R66, -0x326172a9, RZ ;  /* 0xcd9e8d5742427825 */ /* 0x000fe200078e00ff */
[----:B------:R-:W-:-:S03]  /*8e10*/  LOP3.LUT R11, R12, UR4, R11, 0x96, !PT ;  /* 0x000000040c0b7c12 */ /* 0x000fc6000f8e960b */
[----:B------:R-:W-:Y:S01]  /*8e20*/  IMAD.MOV.U32 R9, RZ, RZ, R60 ;  /* 0x000000ffff097224 */ /* 0x000fe200078e003c */
[----:B------:R-:W-:Y:S01]  /*8e30*/  LOP3.LUT R87, R10, UR22, R67, 0x96, !PT ;  /* 0x000000160a577c12 */ /* 0x000fe2000f8e9643 */
[----:B------:R-:W-:Y:S01]  /*8e40*/  UIADD3 UR22, UPT, UPT, UR5, -0x4498517b, URZ ;  /* 0xbb67ae8505167890 */ /* 0x000fe2000fffe0ff */
        /* <DEDUP_REMOVED lines=32> */
[----:B------:R-:W-:Y:S01]  /*9050*/  UIADD3 UR22, UPT, UPT, UR5, -0x24c28bd8, URZ ;  /* 0xdb3d742805167890 */ /* 0x000fe2000fffe0ff */
[----:B------:R-:W-:-:S05]  /*9060*/  IMAD.WIDE.U32 R86, R87, -0x2daee0ad, RZ ;  /* 0xd2511f5357567825 */ /* 0x000fca00078e00ff */
[----:B------:R-:W-:Y:S01]  /*9070*/  LOP3.LUT R88, R10, UR22, R87, 0x96, !PT ;  /* 0x000000160a587c12 */ /* 0x000fe2000f8e9657 */
[----:B------:R-:W-:Y:S01]  /*9080*/  UIADD3 UR22, UPT, UPT, UR4, -0xe443238, URZ ;  /* 0xf1bbcdc804167890 */ /* 0x000fe2000fffe0ff */
[----:B------:R-:W-:-:S04]  /*9090*/  IMAD.WIDE.U32 R10, R11, -0x326172a9, RZ ;  /* 0xcd9e8d570b0a7825 */ /* 0x000fc800078e00ff */
[----:B------:R-:W-:Y:S01]  /*90a0*/  IMAD.WIDE.U32 R88, R88, -0x326172a9, RZ ;  /* 0xcd9e8d5758587825 */ /* 0x000fe200078e00ff */
[----:B------:R-:W-:Y:S01]  /*90b0*/  LOP3.LUT R66, R66, UR22, R11, 0x96, !PT ;  /* 0x0000001642427c12 */ /* 0x000fe2000f8e960b */
[----:B------:R-:W-:Y:S02]  /*90c0*/  UIADD3 UR22, UPT, UPT, UR4, -0x700cb87f, URZ ;  /* 0x8ff3478104167890 */ /* 0x000fe4000fffe0ff */
[----:B------:R-:W-:Y:S02]  /*90d0*/  IMAD.MOV.U32 R6, RZ, RZ, R88 ;  /* 0x000000ffff067224 */ /* 0x000fe400078e0058 */
[----:B------:R-:W-:Y:S02]  /*90e0*/  IMAD.WIDE.U32 R66, R66, -0x2daee0ad, RZ ;  /* 0xd2511f5342427825 */ /* 0x000fe400078e00ff */
[----:B------:R-:W-:Y:S01]  /*90f0*/  LOP3.LUT R10, R10, UR22, R89, 0x96, !PT ;  /* 0x000000160a0a7c12 */ /* 0x000fe2000f8e9659 */
[----:B------:R-:W-:Y:S01]  /*9100*/  UIADD3 UR22, UPT, UPT, UR5, -0x695add53, URZ ;  /* 0x96a522ad05167890 */ /* 0x000fe2000fffe0ff */
[----:B------:R-:W-:Y:S01]  /*9110*/  MOV R60, R66 ;  /* 0x00000042003c7202 */ /* 0x000fe20000000f00 */
[----:B------:R-:W-:-:S04]  /*9120*/  IMAD.MOV.U32 R66, RZ, RZ, RZ ;  /* 0x000000ffff427224 */ /* 0x000fc800078e00ff */
[----:B------:R-:W-:-:S07]  /*9130*/  LOP3.LUT R11, R86, UR22, R67, 0x96, !PT ;  /* 0x00000016560b7c12 */ /* 0x000fce000f8e9643 */
.L_x_14007:
[----:B------:R-:W-:Y:S05]  /*9140*/  BSYNC.RECONVERGENT B2 ;  /* 0x0000000000027941 */ /* 0x000fea0003800200 */
.L_x_14006:
[----:B------:R-:W-:Y:S01]  /*9150*/  ISETP.NE.AND P6, PT, R66, 0x1, PT ;  /* 0x000000014200780c */ /* 0x000fe20003fc5270 */
[----:B------:R-:W-:Y:S01]  /*9160*/  BSSY.RECONVERGENT B2, `(.L_x_14011) ;  /* 0x0000057000027945 */ /* 0x000fe20003800200 */
[----:B------:R-:W-:Y:S01]  /*9170*/  I2FP.F32.U32 R86, R9 ;  /* 0x0000000900567245 */ /* 0x000fe20000201000 */
[----:B------:R-:W-:Y:S01]  /*9180*/  FMUL.FTZ R43, R43, R61 ;  /* 0x0000003d2b2b7220 */ /* 0x000fe20000410000 */
[----:B------:R-:W-:Y:S01]  /*9190*/  IMAD.MOV.U32 R9, RZ, RZ, 0x2 ;  /* 0x00000002ff097424 */ /* 0x000fe200078e00ff */
[----:B------:R-:W-:Y:S02]  /*91a0*/  MOV R67, R6 ;  /* 0x0000000600437202 */ /* 0x000fe40000000f00 */
        /* <DEDUP_REMOVED lines=11> */
.L_x_14013:
        /* <DEDUP_REMOVED lines=15> */
.L_x_14015:
[----:B------:R-:W-:Y:S05]  /*9350*/  BSYNC.RECONVERGENT B3 ;  /* 0x0000000000037941 */ /* 0x000fea0003800200 */
.L_x_14014:
[----:B------:R-:W-:Y:S01]  /*9360*/  LOP3.LUT R66, R8, UR5, R87, 0x96, !PT ;  /* 0x0000000508427c12 */ /* 0x000fe2000f8e9657 */
[----:B------:R-:W-:Y:S01]  /*9370*/  IMAD.WIDE.U32 R10, R16, -0x326172a9, RZ ;  /* 0xcd9e8d57100a7825 */ /* 0x000fe200078e00ff */
[----:B------:R-:W-:-:S03]  /*9380*/  UIADD3 UR22, UPT, UPT, UR4, -0x61c88647, URZ ;  /* 0x9e3779b904167890 */ /* 0x000fc6000fffe0ff */
[----:B------:R-:W-:Y:S02]  /*9390*/  HFMA2 R9, -RZ, RZ, 0, 0 ;  /* 0x00000000ff097431 */ /* 0x000fe400000001ff */
[----:B------:R-:W-:Y:S01]  /*93a0*/  IMAD.WIDE.U32 R66, R66, -0x326172a9, RZ ;  /* 0xcd9e8d5742427825 */ /* 0x000fe200078e00ff */
[----:B------:R-:W-:-:S04]  /*93b0*/  LOP3.LUT R11, R12, UR4, R11, 0x96, !PT ;  /* 0x000000040c0b7c12 */ /* 0x000fc8000f8e960b */
        /* <DEDUP_REMOVED lines=41> */
[----:B------:R-:W-:Y:S01]  /*9650*/  UIADD3 UR22, UPT, UPT, UR4, -0x700cb87f, URZ ;  /* 0x8ff3478104167890 */ /* 0x000fe2000fffe0ff */
[----:B------:R-:W-:-:S03]  /*9660*/  MOV R6, R88 ;  /* 0x0000005800067202 */ /* 0x000fc60000000f00 */
[----:B------:R-:W-:Y:S02]  /*9670*/  IMAD.WIDE.U32 R66, R66, -0x2daee0ad, RZ ;  /* 0xd2511f5342427825 */ /* 0x000fe400078e00ff */
[----:B------:R-:W-:Y:S01]  /*9680*/  LOP3.LUT R10, R10, UR22, R89, 0x96, !PT ;  /* 0x000000160a0a7c12 */ /* 0x000fe2000f8e9659 */
[----:B------:R-:W-:-:S06]  /*9690*/  UIADD3 UR22, UPT, UPT, UR5, -0x695add53, URZ ;  /* 0x96a522ad05167890 */ /* 0x000fcc000fffe0ff */
[----:B------:R-:W-:Y:S01]  /*96a0*/  LOP3.LUT R11, R86, UR22, R67, 0x96, !PT ;  /* 0x00000016560b7c12 */ /* 0x000fe2000f8e9643 */
[----:B------:R-:W-:Y:S02]  /*96b0*/  IMAD.MOV.U32 R67, RZ, RZ, R60 ;  /* 0x000000ffff437224 */ /* 0x000fe400078e003c */
[----:B------:R-:W-:-:S07]  /*96c0*/  IMAD.MOV.U32 R60, RZ, RZ, R66 ;  /* 0x000000ffff3c7224 */ /* 0x000fce00078e0042 */
.L_x_14012:
[----:B------:R-:W-:Y:S05]  /*96d0*/  BSYNC.RECONVERGENT B2 ;  /* 0x0000000000027941 */ /* 0x000fea0003800200 */
.L_x_14011:
[----:B------:R-:W-:Y:S01]  /*96e0*/  FMUL.FTZ R86, R28, R61 ;  /* 0x0000003d1c567220 */ /* 0x000fe20000410000 */
[----:B------:R-:W-:Y:S01]  /*96f0*/  FSETP.GTU.FTZ.AND P6, PT, R63, R7, PT ;  /* 0x000000073f00720b */ /* 0x000fe20003fdc000 */
[----:B------:R-:W-:Y:S01]  /*9700*/  FMUL.FTZ R87, R29, R61 ;  /* 0x0000003d1d577220 */ /* 0x000fe20000410000 */
[----:B------:R-:W-:Y:S01]  /*9710*/  I2FP.F32.U32 R67, R67 ;  /* 0x0000004300437245 */ /* 0x000fe20000201000 */
[-C--:B------:R-:W-:Y:S01]  /*9720*/  FMUL.FTZ R88, R30, R61.reuse ;  /* 0x0000003d1e587220 */ /* 0x080fe20000410000 */
[----:B------:R-:W-:Y:S01]  /*9730*/  FSEL R86, R86, RZ, !P6 ;  /* 0x000000ff56567208 */ /* 0x000fe20007000000 */
[----:B------:R-:W-:Y:S01]  /*9740*/  FMUL.FTZ R61, R31, R61 ;  /* 0x0000003d1f3d7220 */ /* 0x000fe20000410000 */
[----:B------:R-:W-:Y:S01]  /*9750*/  SEL R66, RZ, 0x1, P6 ;  /* 0x00000001ff427807 */ /* 0x000fe20003000000 */
[----:B------:R-:W-:Y:S01]  /*9760*/  FFMA.FTZ R67, R67, R62, 1.1641532182693481445e-10 ;  /* 0x2f00000043437423 */ /* 0x000fe2000001003e */
[----:B------:R-:W-:Y:S02]  /*9770*/  FSETP.GTU.FTZ.AND P6, PT, R65, R7, PT ;  /* 0x000000074100720b */ /* 0x000fe40003fdc000 */
[----:B------:R-:W-:-:S02]  /*9780*/  FSEL R40, R40, RZ, P2 ;  /* 0x000000ff28287208 */ /* 0x000fc40001000000 */
[----:B------:R-:W-:Y:S02]  /*9790*/  FSEL R87, R87, RZ, !P6 ;  /* 0x000000ff57577208 */ /* 0x000fe40007000000 */
[----:B------:R-:W-:Y:S01]  /*97a0*/  SEL R63, RZ, 0x1, P6 ;  /* 0x00000001ff3f7807 */ /* 0x000fe20003000000 */
[----:B------:R-:W-:Y:S01]  /*97b0*/  FADD.FTZ R40, R40, R86 ;  /* 0x0000005628287221 */ /* 0x000fe20000010000 */
[-C--:B------:R-:W-:Y:S02]  /*97c0*/  FSETP.GTU.FTZ.AND P6, PT, R90, R7.reuse, PT ;  /* 0x000000075a00720b */ /* 0x080fe40003fdc000 */
[----:B------:R-:W-:Y:S01]  /*97d0*/  FSEL R41, R41, RZ, P3 ;  /* 0x000000ff29297208 */ /* 0x000fe20001800000 */
[----:B------:R-:W-:Y:S01]  /*97e0*/  @P1 FADD.FTZ R40, R32, R40 ;  /* 0x0000002820281221 */ /* 0x000fe20000010000 */
        /* <DEDUP_REMOVED lines=9> */
[----:B------:R-:W-:Y:S02]  /*9880*/  SEL R7, RZ, 0x1, P6 ;  /* 0x00000001ff077807 */ /* 0x000fe40003000000 */
[----:B------:R-:W-:Y:S01]  /*9890*/  PRMT R4, R66, 0x7610, R4 ;  /* 0x0000761042047816 */ /* 0x000fe20000000004 */
[----:B------:R-:W-:Y:S01]  /*98a0*/  FADD.FTZ R43, R61, R43 ;  /* 0x0000002b3d2b7221 */ /* 0x000fe20000010000 */
[----:B------:R-:W-:Y:S01]  /*98b0*/  @P1 FADD.FTZ R42, R34, R42 ;  /* 0x0000002a222a1221 */ /* 0x000fe20000010000 */
[----:B------:R-:W-:-:S02]  /*98c0*/  PRMT R3, R63, 0x7610, R3 ;  /* 0x000076103f037816 */ /* 0x000fc40000000003 */
[----:B------:R-:W-:Y:S01]  /*98d0*/  @P1 FADD.FTZ R43, R35, R43 ;  /* 0x0000002b232b1221 */ /* 0x000fe20000010000 */
[----:B------:R-:W-:Y:S02]  /*98e0*/  PRMT R2, R65, 0x7610, R2 ;  /* 0x0000761041027816 */ /* 0x000fe40000000002 */
[----:B------:R-:W-:Y:S01]  /*98f0*/  PRMT R0, R7, 0x7610, R0 ;  /* 0x0000761007007816 */ /* 0x000fe20000000000 */
[----:B------:R-:W-:Y:S06]  /*9900*/  BRA `(.L_x_14016) ;  /* 0x0000001400a47947 */ /* 0x000fec0003800000 */
.L_x_13975:
        /* <DEDUP_REMOVED lines=16> */
.L_x_14019:
        /* <DEDUP_REMOVED lines=13> */
.L_x_14021:
[----:B------:R-:W-:Y:S05]  /*9ae0*/  BSYNC.RECONVERGENT B3 ;  /* 0x0000000000037941 */ /* 0x000fea0003800200 */
.L_x_14020:
        /* <DEDUP_REMOVED lines=54> */
.L_x_14018:
[----:B------:R-:W-:Y:S05]  /*9e50*/  BSYNC.RECONVERGENT B2 ;  /* 0x0000000000027941 */ /* 0x000fea0003800200 */
.L_x_14017:
[----:B------:R-:W0:Y:S01]  /*9e60*/  LDC R7, c[0x0][0x404] ;  /* 0x00010100ff077b82 */ /* 0x000e220000000800 */
[----:B------:R-:W-:Y:S01]  /*9e70*/  ISETP.NE.AND P3, PT, R62, 0x1, PT ;  /* 0x000000013e00780c */ /* 0x000fe20003f65270 */
[----:B------:R-:W-:Y:S01]  /*9e80*/  BSSY.RECONVERGENT B2, `(.L_x_14022) ;  /* 0x0000055000027945 */ /* 0x000fe20003800200 */
[----:B------:R-:W-:Y:S01]  /*9e90*/  I2FP.F32.U32 R9, R61 ;  /* 0x0000003d00097245 */ /* 0x000fe20000201000 */
[----:B------:R-:W-:Y:S02]  /*9ea0*/  IMAD.MOV.U32 R61, RZ, RZ, 0x2f800000 ;  /* 0x2f800000ff3d7424 */ /* 0x000fe400078e00ff */
[----:B------:R-:W-:Y:S02]  /*9eb0*/  HFMA2 R63, -RZ, RZ, 0, 1.1920928955078125e-07 ;  /* 0x00000002ff3f7431 */ /* 0x000fe400000001ff */
[----:B------:R-:W-:-:S05]  /*9ec0*/  FFMA.FTZ R9, R9, R61, 1.1641532182693481445e-10 ;  /* 0x2f00000009097423 */ /* 0x000fca000001003d */
[----:B0-----:R-:W-:Y:S01]  /*9ed0*/  FSETP.LE.FTZ.AND P2, PT, R9, R7, PT ;  /* 0x000000070900720b */ /* 0x001fe20003f53000 */
        /* <DEDUP_REMOVED lines=10> */
.L_x_14024:
        /* <DEDUP_REMOVED lines=13> */
.L_x_14026:
[----:B------:R-:W-:Y:S05]  /*a050*/  BSYNC.RECONVERGENT B3 ;  /* 0x0000000000037941 */ /* 0x000fea0003800200 */
.L_x_14025:
        /* <DEDUP_REMOVED lines=52> */
[----:B------:R-:W-:-:S05]  /*a3a0*/  MOV R60, R62 ;  /* 0x0000003e003c7202 */ /* 0x000fca0000000f00 */
[----:B------:R-:W-:Y:S01]  /*a3b0*/  LOP3.LUT R11, R66, UR22, R63, 0x96, !PT ;  /* 0x00000016420b7c12 */ /* 0x000fe2000f8e963f */
[----:B------:R-:W-:-:S07]  /*a3c0*/  IMAD.MOV.U32 R63, RZ, RZ, RZ ;  /* 0x000000ffff3f7224 */ /* 0x000fce00078e00ff */
.L_x_14023:
[----:B------:R-:W-:Y:S05]  /*a3d0*/  BSYNC.RECONVERGENT B2 ;  /* 0x0000000000027941 */ /* 0x000fea0003800200 */
.L_x_14022:
        /* <DEDUP_REMOVED lines=16> */
.L_x_14029:
        /* <DEDUP_REMOVED lines=13> */
.L_x_14031:
[----:B------:R-:W-:Y:S05]  /*a5b0*/  BSYNC.RECONVERGENT B3 ;  /* 0x0000000000037941 */ /* 0x000fea0003800200 */
.L_x_14030:
        /* <DEDUP_REMOVED lines=51> */
[----:B------:R-:W-:Y:S01]  /*a8f0*/  UIADD3 UR22, UPT, UPT, UR5, -0x695add53, URZ ;  /* 0x96a522ad05167890 */ /* 0x000fe2000fffe0ff */
[----:B------:R-:W-:Y:S02]  /*a900*/  IMAD.MOV.U32 R60, RZ, RZ, R62 ;  /* 0x000000ffff3c7224 */ /* 0x000fe400078e003e */
[----:B------:R-:W-:-:S03]  /*a910*/  HFMA2 R62, -RZ, RZ, 0, 0 ;  /* 0x00000000ff3e7431 */ /* 0x000fc600000001ff */
[----:B------:R-:W-:-:S07]  /*a920*/  LOP3.LUT R11, R66, UR22, R63, 0x96, !PT ;  /* 0x00000016420b7c12 */ /* 0x000fce000f8e963f */
.L_x_14028:
[----:B------:R-:W-:Y:S05]  /*a930*/  BSYNC.RECONVERGENT B2 ;  /* 0x0000000000027941 */ /* 0x000fea0003800200 */
.L_x_14027:
[----:B------:R-:W-:Y:S01]  /*a940*/  ISETP.NE.AND P5, PT, R62, 0x1, PT ;  /* 0x000000013e00780c */ /* 0x000fe20003fa5270 */
[----:B------:R-:W-:Y:S01]  /*a950*/  BSSY.RECONVERGENT B2, `(.L_x_14032) ;  /* 0x0000054000027945 */ /* 0x000fe20003800200 */
[----:B------:R-:W-:Y:S01]  /*a960*/  I2FP.F32.U32 R9, R9 ;  /* 0x0000000900097245 */ /* 0x000fe20000201000 */
[----:B------:R-:W-:-:S04]  /*a970*/  IMAD.MOV.U32 R63, RZ, RZ, R6 ;  /* 0x000000ffff3f7224 */ /* 0x000fc800078e0006 */
[----:B------:R-:W-:-:S05]  /*a980*/  FFMA.FTZ R9, R9, R61, 1.1641532182693481445e-10 ;  /* 0x2f00000009097423 */ /* 0x000fca000001003d */
        /* <DEDUP_REMOVED lines=11> */
.L_x_14034:
        /* <DEDUP_REMOVED lines=13> */
.L_x_14036:
[----:B------:R-:W-:Y:S05]  /*ab10*/  BSYNC.RECONVERGENT B3 ;  /* 0x0000000000037941 */ /* 0x000fea0003800200 */
.L_x_14035:
[----:B------:R-:W-:Y:S01]  /*ab20*/  LOP3.LUT R62, R8, UR5, R67, 0x96, !PT ;  /* 0x00000005083e7c12 */ /* 0x000fe2000f8e9643 */
[----:B------:R-:W-:Y:S01]  /*ab30*/  IMAD.WIDE.U32 R10, R16, -0x326172a9, RZ ;  /* 0xcd9e8d57100a7825 */ /* 0x000fe200078e00ff */
[----:B------:R-:W-:-:S03]  /*ab40*/  UIADD3 UR22, UPT, UPT, UR4, -0x61c88647, URZ ;  /* 0x9e3779b904167890 */ /* 0x000fc6000fffe0ff */
[----:B------:R-:W-:Y:S01]  /*ab50*/  IMAD.WIDE.U32 R62, R62, -0x326172a9, RZ ;  /* 0xcd9e8d573e3e7825 */ /* 0x000fe200078e00ff */
[----:B------:R-:W-:-:S03]  /*ab60*/  LOP3.LUT R11, R12, UR4, R11, 0x96, !PT ;  /* 0x000000040c0b7c12 */ /* 0x000fc6000f8e960b */
[----:B------:R-:W-:Y:S01]  /*ab70*/  IMAD.MOV.U32 R9, RZ, RZ, RZ ;  /* 0x000000ffff097224 */ /* 0x000fe200078e00ff */
        /* <DEDUP_REMOVED lines=45> */
[----:B------:R-:W-:-:S06]  /*ae50*/  UIADD3 UR22, UPT, UPT, UR5, -0x695add53, URZ ;  /* 0x96a522ad05167890 */ /* 0x000fcc000fffe0ff */
[----:B------:R-:W-:Y:S02]  /*ae60*/  LOP3.LUT R11, R66, UR22, R63, 0x96, !PT ;  /* 0x00000016420b7c12 */ /* 0x000fe4000f8e963f */
[----:B------:R-:W-:Y:S01]  /*ae70*/  MOV R63, R60 ;  /* 0x0000003c003f7202 */ /* 0x000fe20000000f00 */
[----:B------:R-:W-:-:S07]  /*ae80*/  IMAD.MOV.U32 R60, RZ, RZ, R62 ;  /* 0x000000ffff3c7224 */ /* 0x000fce00078e003e */
.L_x_14033:
[----:B------:R-:W-:Y:S05]  /*ae90*/  BSYNC.RECONVERGENT B2 ;  /* 0x0000000000027941 */ /* 0x000fea0003800200 */
.L_x_14032:
[----:B------:R-:W-:Y:S01]  /*aea0*/  I2FP.F32.U32 R62, R63 ;  /* 0x0000003f003e7245 */ /* 0x000fe20000201000 */
[----:B-----5:R-:W-:Y:S01]  /*aeb0*/  FMUL.FTZ R42, R42, UR18 ;  /* 0x000000122a2a7c20 */ /* 0x020fe20008410000 */
[----:B------:R-:W-:Y:S01]  /*aec0*/  FMUL.FTZ R41, R41, UR18 ;  /* 0x0000001229297c20 */ /* 0x000fe20008410000 */
[----:B------:R-:W-:Y:S01]  /*aed0*/  FMUL.FTZ R40, R40, UR18 ;  /* 0x0000001228287c20 */ /* 0x000fe20008410000 */
[----:B------:R-:W-:Y:S01]  /*aee0*/  FMUL.FTZ R43, R43, UR18 ;  /* 0x000000122b2b7c20 */ /* 0x000fe20008410000 */
[----:B------:R-:W-:Y:S01]  /*aef0*/  FFMA.FTZ R62, R62, R61, 1.1641532182693481445e-10 ;  /* 0x2f0000003e3e7423 */ /* 0x000fe2000001003d */
[----:B------:R-:W-:Y:S02]  /*af00*/  FSEL R42, R42, RZ, P4 ;  /* 0x000000ff2a2a7208 */ /* 0x000fe40002000000 */
[----:B------:R-:W-:Y:S02]  /*af10*/  FSEL R41, R41, RZ, P3 ;  /* 0x000000ff29297208 */ /* 0x000fe40001800000 */
[----:B------:R-:W-:Y:S01]  /*af20*/  FSETP.GTU.FTZ.AND P5, PT, R62, R7, PT ;  /* 0x000000073e00720b */ /* 0x000fe20003fbc000 */
[----:B------:R-:W-:Y:S01]  /*af30*/  @P1 FADD.FTZ R42, R34, R42 ;  /* 0x0000002a222a1221 */ /* 0x000fe20000010000 */
[----:B------:R-:W-:Y:S01]  /*af40*/  FSEL R40, R40, RZ, P2 ;  /* 0x000000ff28287208 */ /* 0x000fe20001000000 */
[----:B------:R-:W-:Y:S01]  /*af50*/  @P1 FADD.FTZ R41, R33, R41 ;  /* 0x0000002921291221 */ /* 0x000fe20000010000 */
[----:B------:R-:W-:-:S02]  /*af60*/  FSEL R43, R43, RZ, !P5 ;  /* 0x000000ff2b2b7208 */ /* 0x000fc40006800000 */
[----:B------:R-:W-:Y:S01]  /*af70*/  PLOP3.LUT P5, PT, P5, PT, PT, 0x8, 0x80 ;  /* 0x000000000080781c */ /* 0x000fe20002fae170 */
[----:B------:R-:W-:Y:S02]  /*af80*/  @P1 FADD.FTZ R40, R32, R40 ;  /* 0x0000002820281221 */ /* 0x000fe40000010000 */
[----:B------:R-:W-:-:S10]  /*af90*/  @P1 FADD.FTZ R43, R35, R43 ;  /* 0x0000002b232b1221 */ /* 0x000fd40000010000 */
.L_x_14016:
[----:B------:R-:W0:Y:S01]  /*afa0*/  LDC.64 R66, c[0x0][0x3a8] ;  /* 0x0000ea00ff427b82 */ /* 0x000e220000000a00 */
[----:B------:R-:W-:Y:S02]  /*afb0*/  SEL R7, RZ, 0x1000000, !P5 ;  /* 0x01000000ff077807 */ /* 0x000fe40006800000 */
[----:B------:R-:W-:Y:S02]  /*afc0*/  SEL R61, RZ, 0x10000, !P4 ;  /* 0x00010000ff3d7807 */ /* 0x000fe40006000000 */
[----:B------:R-:W-:-:S03]  /*afd0*/  SEL R65, RZ, 0x100, !P3 ;  /* 0x00000100ff417807 */ /* 0x000fc60005800000 */
[----:B------:R-:W1:Y:S01]  /*afe0*/  LDC.64 R62, c[0x0][0x3b0] ;  /* 0x0000ec00ff3e7b82 */ /* 0x000e620000000a00 */
[----:B------:R-:W-:Y:S02]  /*aff0*/  IADD3 R7, PT, PT, R65, R7, R61 ;  /* 0x0000000741077210 */ /* 0x000fe40007ffe03d */
[----:B------:R-:W-:-:S04]  /*b000*/  SEL R61, RZ, 0x1, !P2 ;  /* 0x00000001ff3d7807 */ /* 0x000fc80005000000 */
[----:B------:R-:W-:Y:S01]  /*b010*/  IADD3 R7, PT, PT, R7, R61, RZ ;  /* 0x0000003d07077210 */ /* 0x000fe20007ffe0ff */
[----:B0-----:R-:W-:-:S05]  /*b020*/  IMAD.WIDE.U32 R66, R64, 0x10, R66 ;  /* 0x0000001040427825 */ /* 0x001fca00078e0042 */
[----:B------:R0:W-:Y:S01]  /*b030*/  STG.E.128 desc[UR6][R66.64], R40 ;  /* 0x0000002842007986 */ /* 0x0001e2000c101d06 */
[----:B-1----:R-:W-:-:S05]  /*b040*/  IMAD.WIDE.U32 R62, R64, 0x4, R62 ;  /* 0x00000004403e7825 */ /* 0x002fca00078e003e */
[----:B------:R0:W-:Y:S01]  /*b050*/  STG.E desc[UR6][R62.64], R7 ;  /* 0x000000073e007986 */ /* 0x0001e2000c101906 */
[----:B------:R-:W-:Y:S05]  /*b060*/  @!P0 BRA `(.L_x_14037) ;  /* 0x00000000002c8947 */ /* 0x000fea0003800000 */
[----:B0-----:R-:W0:Y:S01]  /*b070*/  LDC.64 R62, c[0x0][0x3b8] ;  /* 0x0000ee00ff3e7b82 */ /* 0x001e220000000a00 */
[----:B------:R-:W-:Y:S01]  /*b080*/  IMAD.U32 R7, R2, 0x10000, RZ ;  /* 0x0001000002077824 */ /* 0x000fe200078e00ff */
[----:B------:R-:W-:-:S04]  /*b090*/  LOP3.LUT R61, R0, 0xffff, RZ, 0xc0, !PT ;  /* 0x0000ffff003d7812 */ /* 0x000fc800078ec0ff */
[----:B------:R-:W-:-:S05]  /*b0a0*/  LOP3.LUT R7, R7, 0xff0000, RZ, 0xc0, !PT ;  /* 0x00ff000007077812 */ /* 0x000fca00078ec0ff */
[----:B------:R-:W-:Y:S01]  /*b0b0*/  IMAD R7, R61, 0x1000000, R7 ;  /* 0x010000003d077824 */ /* 0x000fe200078e0207 */
[----:B------:R-:W-:-:S04]  /*b0c0*/  LOP3.LUT R61, R3, 0xff, RZ, 0xc0, !PT ;  /* 0x000000ff033d7812 */ /* 0x000fc800078ec0ff */
[----:B------:R-:W-:Y:S02]  /*b0d0*/  LEA R7, R61, R7, 0x8 ;  /* 0x000000073d077211 */ /* 0x000fe400078e40ff */
[----:B------:R-:W-:-:S05]  /*b0e0*/  LOP3.LUT R61, R4, 0xff, RZ, 0xc0, !PT ;  /* 0x000000ff043d7812 */ /* 0x000fca00078ec0ff */
[----:B------:R-:W-:Y:S02]  /*b0f0*/  IMAD.IADD R7, R7, 0x1, R61 ;  /* 0x0000000107077824 */ /* 0x000fe400078e023d */
[----:B0-----:R-:W-:-:S05]  /*b100*/  IMAD.WIDE.U32 R62, R64, 0x4, R62 ;  /* 0x00000004403e7825 */ /* 0x001fca00078e003e */
[----:B------:R1:W-:Y:S02]  /*b110*/  STG.E desc[UR6][R62.64], R7 ;  /* 0x000000073e007986 */ /* 0x0003e4000c101906 */
.L_x_14037:
[----:B01----:R-:W-:Y:S01]  /*b120*/  IMAD.MOV.U32 R7, RZ, RZ, R60 ;  /* 0x000000ffff077224 */ /* 0x003fe200078e003c */
[----:B------:R-:W-:-:S07]  /*b130*/  IADD3 R64, PT, PT, R64, 0x20, RZ ;  /* 0x0000002040407810 */ /* 0x000fce0007ffe0ff */
.L_x_13974:
[----:B------:R-:W-:Y:S05]  /*b140*/  BSYNC.RECONVERGENT B1 ;  /* 0x0000000000017941 */ /* 0x000fea0003800200 */
.L_x_13973:
        /* <DEDUP_REMOVED lines=34> */
.L_x_14043:
        /* <DEDUP_REMOVED lines=13> */
.L_x_14045:
[----:B------:R-:W-:Y:S05]  /*b440*/  BSYNC.RECONVERGENT B3 ;  /* 0x0000000000037941 */ /* 0x000fea0003800200 */
.L_x_14044:
        /* <DEDUP_REMOVED lines=44> */
[----:B------:R-:W-:Y:S01]  /*b710*/  UIADD3 UR23, UPT, UPT, UR5, -0x695add53, URZ ;  /* 0x96a522ad05177890 */ /* 0x000fe2000fffe0ff */
[----:B------:R-:W-:Y:S02]  /*b720*/  MOV R63, R7 ;  /* 0x00000007003f7202 */ /* 0x000fe40000000f00 */
[----:B------:R-:W-:Y:S01]  /*b730*/  LOP3.LUT R60, R60, UR22, R11, 0x96, !PT ;  /* 0x000000163c3c7c12 */ /* 0x000fe2000f8e960b */
[----:B------:R-:W-:Y:S01]  /*b740*/  UIADD3 UR22, UPT, UPT, UR4, -0x700cb87f, URZ ;  /* 0x8ff3478104167890 */ /* 0x000fe2000fffe0ff */
[----:B------:R-:W-:-:S04]  /*b750*/  IMAD.WIDE.U32 R66, R66, -0x326172a9, RZ ;  /* 0xcd9e8d5742427825 */ /* 0x000fc800078e00ff */
[----:B------:R-:W-:Y:S01]  /*b760*/  IMAD.WIDE.U32 R60, R60, -0x2daee0ad, RZ ;  /* 0xd2511f533c3c7825 */ /* 0x000fe200078e00ff */
[----:B------:R-:W-:-:S03]  /*b770*/  LOP3.LUT R10, R10, UR22, R67, 0x96, !PT ;  /* 0x000000160a0a7c12 */ /* 0x000fc6000f8e9643 */
[----:B------:R-:W-:Y:S01]  /*b780*/  IMAD.MOV.U32 R6, RZ, RZ, R66 ;  /* 0x000000ffff067224 */ /* 0x000fe200078e0042 */
[----:B------:R-:W-:Y:S01]  /*b790*/  LOP3.LUT R11, R62, UR23, R61, 0x96, !PT ;  /* 0x000000173e0b7c12 */ /* 0x000fe2000f8e963d */
[----:B------:R-:W-:-:S07]  /*b7a0*/  IMAD.MOV.U32 R62, RZ, RZ, RZ ;  /* 0x000000ffff3e7224 */ /* 0x000fce00078e00ff */
.L_x_14042:
[----:B------:R-:W-:Y:S05]  /*b7b0*/  BSYNC.RECONVERGENT B2 ;  /* 0x0000000000027941 */ /* 0x000fea0003800200 */
.L_x_14041:
[----:B------:R-:W0:Y:S01]  /*b7c0*/  LDC R7, c[0x0][0x404] ;  /* 0x00010100ff077b82 */ /* 0x000e220000000800 */
[----:B------:R-:W-:Y:S01]  /*b7d0*/  ISETP.NE.AND P3, PT, R62, 0x1, PT ;  /* 0x000000013e00780c */ /* 0x000fe20003f65270 */
[----:B------:R-:W-:Y:S01]  /*b7e0*/  IMAD.MOV.U32 R90, RZ, RZ, 0x2f800000 ;  /* 0x2f800000ff5a7424 */ /* 0x000fe200078e00ff */
[----:B------:R-:W-:Y:S01]  /*b7f0*/  I2FP.F32.U32 R9, R63 ;  /* 0x0000003f00097245 */ /* 0x000fe20000201000 */
[----:B------:R-:W-:Y:S01]  /*b800*/  BSSY.RECONVERGENT B2, `(.L_x_14046) ;  /* 0x0000055000027945 */ /* 0x000fe20003800200 */
[----:B------:R-:W-:-:S03]  /*b810*/  HFMA2 R63, -RZ, RZ, 0, 1.1920928955078125e-07 ;  /* 0x00000002ff3f7431 */ /* 0x000fc600000001ff */
        /* <DEDUP_REMOVED lines=14> */
.L_x_14048:
        /* <DEDUP_REMOVED lines=13> */
.L_x_14050:
[----:B------:R-:W-:Y:S05]  /*b9d0*/  BSYNC.RECONVERGENT B3 ;  /* 0x0000000000037941 */ /* 0x000fea0003800200 */
.L_x_14049:
        /* <DEDUP_REMOVED lines=55> */
.L_x_14047:
[----:B------:R-:W-:Y:S05]  /*bd50*/  BSYNC.RECONVERGENT B2 ;  /* 0x0000000000027941 */ /* 0x000fea0003800200 */
.L_x_14046:
        /* <DEDUP_REMOVED lines=15> */
.L_x_14053:
        /* <DEDUP_REMOVED lines=13> */
.L_x_14055:
[----:B------:R-:W-:Y:S05]  /*bf20*/  BSYNC.RECONVERGENT B3 ;  /* 0x0000000000037941 */ /* 0x000fea0003800200 */
.L_x_14054:
        /* <DEDUP_REMOVED lines=55> */
.L_x_14052:
[----:B------:R-:W-:Y:S05]  /*c2a0*/  BSYNC.RECONVERGENT B2 ;  /* 0x0000000000027941 */ /* 0x000fea0003800200 */
.L_x_14051:
        /* <DEDUP_REMOVED lines=17> */
.L_x_14058:
        /* <DEDUP_REMOVED lines=13> */
.L_x_14060:
[----:B------:R-:W-:Y:S05]  /*c490*/  BSYNC.RECONVERGENT B3 ;  /* 0x0000000000037941 */ /* 0x000fea0003800200 */
.L_x_14059:
        /* <DEDUP_REMOVED lines=55> */
.L_x_14057:
[----:B------:R-:W-:Y:S05]  /*c810*/  BSYNC.RECONVERGENT B2 ;  /* 0x0000000000027941 */ /* 0x000fea0003800200 */
.L_x_14056:
        /* <DEDUP_REMOVED lines=15> */
.L_x_14063:
        /* <DEDUP_REMOVED lines=13> */
.L_x_14065:
[----:B------:R-:W-:Y:S05]  /*c9e0*/  BSYNC.RECONVERGENT B3 ;  /* 0x0000000000037941 */ /* 0x000fea0003800200 */
.L_x_14064:
        /* <DEDUP_REMOVED lines=55> */
.L_x_14062:
[----:B------:R-:W-:Y:S05]  /*cd60*/  BSYNC.RECONVERGENT B2 ;  /* 0x0000000000027941 */ /* 0x000fea0003800200 */
.L_x_14061:
        /* <DEDUP_REMOVED lines=17> */
.L_x_14068:
        /* <DEDUP_REMOVED lines=13> */
.L_x_14070:
[----:B------:R-:W-:Y:S05]  /*cf50*/  BSYNC.RECONVERGENT B3 ;  /* 0x0000000000037941 */ /* 0x000fea0003800200 */
.L_x_14069:
        /* <DEDUP_REMOVED lines=55> */
.L_x_14067:
[----:B------:R-:W-:Y:S05]  /*d2d0*/  BSYNC.RECONVERGENT B2 ;  /* 0x0000000000027941 */ /* 0x000fea0003800200 */
.L_x_14066:
        /* <DEDUP_REMOVED lines=15> */
.L_x_14073:
        /* <DEDUP_REMOVED lines=13> */
.L_x_14075:
[----:B------:R-:W-:Y:S05]  /*d4a0*/  BSYNC.RECONVERGENT B3 ;  /* 0x0000000000037941 */ /* 0x000fea0003800200 */
.L_x_14074:
[----:B------:R-:W-:Y:S01]  /*d4b0*/  LOP3.LUT R66, R8, UR5, R87, 0x96, !PT ;  /* 0x0000000508427c12 */ /* 0x000fe2000f8e9657 */
[----:B------:R-:W-:Y:S01]  /*d4c0*/  IMAD.WIDE.U32 R10, R16, -0x326172a9, RZ ;  /* 0xcd9e8d57100a7825 */ /* 0x000fe200078e00ff */
[----:B------:R-:W-:Y:S01]  /*d4d0*/  UIADD3 UR22, UPT, UPT, UR4, -0x61c88647, URZ ;  /* 0x9e3779b904167890 */ /* 0x000fe2000fffe0ff */
[----:B------:R-:W-:Y:S02]  /*d4e0*/  MOV R9, R60 ;  /* 0x0000003c00097202 */ /* 0x000fe40000000f00 */
        /* <DEDUP_REMOVED lines=48> */
[----:B------:R-:W-:-:S02]  /*d7f0*/  IMAD.MOV.U32 R60, RZ, RZ, R66 ;  /* 0x000000ffff3c7224 */ /* 0x000fc400078e0042 */
[----:B------:R-:W-:-:S03]  /*d800*/  IMAD.MOV.U32 R66, RZ, RZ, RZ ;  /* 0x000000ffff427224 */ /* 0x000fc600078e00ff */
[----:B------:R-:W-:-:S07]  /*d810*/  LOP3.LUT R11, R86, UR22, R67, 0x96, !PT ;  /* 0x00000016560b7c12 */ /* 0x000fce000f8e9643 */
.L_x_14072:
[----:B------:R-:W-:Y:S05]  /*d820*/  BSYNC.RECONVERGENT B2 ;  /* 0x0000000000027941 */ /* 0x000fea0003800200 */
.L_x_14071:
[----:B------:R-:W-:Y:S01]  /*d830*/  ISETP.NE.AND P6, PT, R66, 0x1, PT ;  /* 0x000000014200780c */ /* 0x000fe20003fc5270 */
[----:B------:R-:W-:Y:S01]  /*d840*/  BSSY.RECONVERGENT B2, `(.L_x_14076) ;  /* 0x0000057000027945 */ /* 0x000fe20003800200 */
[----:B------:R-:W-:Y:S01]  /*d850*/  I2FP.F32.U32 R86, R9 ;  /* 0x0000000900567245 */ /* 0x000fe20000201000 */
[----:B------:R-:W-:Y:S02]  /*d860*/  HFMA2 R9, -RZ, RZ, 0, 1.1920928955078125e-07 ;  /* 0x00000002ff097431 */ /* 0x000fe400000001ff */
[----:B------:R-:W-:Y:S01]  /*d870*/  FMUL.FTZ R47, R47, R61 ;  /* 0x0000003d2f2f7220 */ /* 0x000fe20000410000 */
        /* <DEDUP_REMOVED lines=12> */
.L_x_14078:
        /* <DEDUP_REMOVED lines=15> */
.L_x_14080:
[----:B------:R-:W-:Y:S05]  /*da30*/  BSYNC.RECONVERGENT B3 ;  /* 0x0000000000037941 */ /* 0x000fea0003800200 */
.L_x_14079:
        /* <DEDUP_REMOVED lines=52> */
[----:B------:R-:W-:Y:S01]  /*dd80*/  LOP3.LUT R11, R86, UR22, R67, 0x96, !PT ;  /* 0x00000016560b7c12 */ /* 0x000fe2000f8e9643 */
[----:B------:R-:W-:Y:S01]  /*dd90*/  IMAD.MOV.U32 R67, RZ, RZ, R60 ;  /* 0x000000ffff437224 */ /* 0x000fe200078e003c */
[----:B------:R-:W-:-:S07]  /*dda0*/  MOV R60, R66 ;  /* 0x00000042003c7202 */ /* 0x000fce0000000f00 */
.L_x_14077:
[----:B------:R-:W-:Y:S05]  /*ddb0*/  BSYNC.RECONVERGENT B2 ;  /* 0x0000000000027941 */ /* 0x000fea0003800200 */
.L_x_14076:
        /* <DEDUP_REMOVED lines=35> */
.L_x_14040:
        /* <DEDUP_REMOVED lines=16> */
.L_x_14084:
        /* <DEDUP_REMOVED lines=13> */
.L_x_14086:
[----:B------:R-:W-:Y:S05]  /*e1c0*/  BSYNC.RECONVERGENT B3 ;  /* 0x0000000000037941 */ /* 0x000fea0003800200 */
.L_x_14085:
        /* <DEDUP_REMOVED lines=53> */
[----:B------:R-:W-:-:S07]  /*e520*/  IMAD.MOV.U32 R62, RZ, RZ, RZ ;  /* 0x000000ffff3e7224 */ /* 0x000fce00078e00ff */
.L_x_14083:
[----:B------:R-:W-:Y:S05]  /*e530*/  BSYNC.RECONVERGENT B2 ;  /* 0x0000000000027941 */ /* 0x000fea0003800200 */
.L_x_14082:
[----:B------:R-:W0:Y:S01]  /*e540*/  LDC R7, c[0x0][0x404] ;  /* 0x00010100ff077b82 */ /* 0x000e220000000800 */
[----:B------:R-:W-:Y:S01]  /*e550*/  ISETP.NE.AND P3, PT, R62, 0x1, PT ;  /* 0x000000013e00780c */ /* 0x000fe20003f65270 */
[----:B------:R-:W-:Y:S01]  /*e560*/  BSSY.RECONVERGENT B2, `(.L_x_14087) ;  /* 0x0000055000027945 */ /* 0x000fe20003800200 */
[----:B------:R-:W-:Y:S01]  /*e570*/  I2FP.F32.U32 R9, R61 ;  /* 0x0000003d00097245 */ /* 0x000fe20000201000 */
[----:B------:R-:W-:Y:S02]  /*e580*/  HFMA2 R61, -RZ, RZ, 0.1171875, 0 ;  /* 0x2f800000ff3d7431 */ /* 0x000fe400000001ff */
[----:B------:R-:W-:-:S03]  /*e590*/  IMAD.MOV.U32 R63, RZ, RZ, 0x2 ;  /* 0x00000002ff3f7424 */ /* 0x000fc600078e00ff */
[----:B------:R-:W-:-:S05]  /*e5a0*/  FFMA.FTZ R9, R9, R61, 1.1641532182693481445e-10 ;  /* 0x2f00000009097423 */ /* 0x000fca000001003d */
[----:B0-----:R-:W-:Y:S01]  /*e5b0*/  FSETP.LE.FTZ.AND P2, PT, R9, R7, PT ;  /* 0x000000070900720b */ /* 0x001fe20003f53000 */
        /* <DEDUP_REMOVED lines=10> */
.L_x_14089:
        /* <DEDUP_REMOVED lines=13> */
.L_x_14091:
[----:B------:R-:W-:Y:S05]  /*e730*/  BSYNC.RECONVERGENT B3 ;  /* 0x0000000000037941 */ /* 0x000fea0003800200 */
.L_x_14090:
        /* <DEDUP_REMOVED lines=52> */
[----:B------:R-:W-:-:S05]  /*ea80*/  IMAD.MOV.U32 R60, RZ, RZ, R62 ;  /* 0x000000ffff3c7224 */ /* 0x000fca00078e003e */
[----:B------:R-:W-:Y:S01]  /*ea90*/  LOP3.LUT R11, R66, UR22, R63, 0x96, !PT ;  /* 0x00000016420b7c12 */ /* 0x000fe2000f8e963f */
[----:B------:R-:W-:-:S07]  /*eaa0*/  IMAD.MOV.U32 R63, RZ, RZ, RZ ;  /* 0x000000ffff3f7224 */ /* 0x000fce00078e00ff */
.L_x_14088:
[----:B------:R-:W-:Y:S05]  /*eab0*/  BSYNC.RECONVERGENT B2 ;  /* 0x0000000000027941 */ /* 0x000fea0003800200 */
.L_x_14087:
[----:B------:R-:W-:Y:S01]  /*eac0*/  ISETP.NE.AND P4, PT, R63, 0x1, PT ;  /* 0x000000013f00780c */ /* 0x000fe20003f85270 */
[----:B------:R-:W-:Y:S01]  /*ead0*/  BSSY.RECONVERGENT B2, `(.L_x_14092) ;  /* 0x0000054000027945 */ /* 0x000fe20003800200 */
[----:B------:R-:W-:Y:S01]  /*eae0*/  I2FP.F32.U32 R9, R9 ;  /* 0x0000000900097245 */ /* 0x000fe20000201000 */
[----:B------:R-:W-:-:S04]  /*eaf0*/  HFMA2 R62, -RZ, RZ, 0, 1.1920928955078125e-07 ;  /* 0x00000002ff3e7431 */ /* 0x000fc800000001ff */
        /* <DEDUP_REMOVED lines=12> */
.L_x_14094:
        /* <DEDUP_REMOVED lines=13> */
.L_x_14096:
[----:B------:R-:W-:Y:S05]  /*ec90*/  BSYNC.RECONVERGENT B3 ;  /* 0x0000000000037941 */ /* 0x000fea0003800200 */
.L_x_14095:
        /* <DEDUP_REMOVED lines=55> */
.L_x_14093:
[----:B------:R-:W-:Y:S05]  /*f010*/  BSYNC.RECONVERGENT B2 ;  /* 0x0000000000027941 */ /* 0x000fea0003800200 */
.L_x_14092:
[----:B------:R-:W-:Y:S01]  /*f020*/  ISETP.NE.AND P5, PT, R62, 0x1, PT ;  /* 0x000000013e00780c */ /* 0x000fe20003fa5270 */
[----:B------:R-:W-:Y:S01]  /*f030*/  BSSY.RECONVERGENT B2, `(.L_x_14097) ;  /* 0x0000054000027945 */ /* 0x000fe20003800200 */
[----:B------:R-:W-:Y:S01]  /*f040*/  I2FP.F32.U32 R65, R9 ;  /* 0x0000000900417245 */ /* 0x000fe20000201000 */
[----:B------:R-:W-:Y:S01]  /*f050*/  IMAD.MOV.U32 R9, RZ, RZ, 0x2 ;  /* 0x00000002ff097424 */ /* 0x000fe200078e00ff */
[----:B------:R-:W-:-:S03]  /*f060*/  MOV R63, R6 ;  /* 0x00000006003f7202 */ /* 0x000fc60000000f00 */
        /* <DEDUP_REMOVED lines=11> */
.L_x_14099:
        /* <DEDUP_REMOVED lines=13> */
.L_x_14101:
[----:B------:R-:W-:Y:S05]  /*f1f0*/  BSYNC.RECONVERGENT B3 ;  /* 0x0000000000037941 */ /* 0x000fea0003800200 */
.L_x_14100:
        /* <DEDUP_REMOVED lines=55> */
.L_x_14098:
[----:B------:R-:W-:Y:S05]  /*f570*/  BSYNC.RECONVERGENT B2 ;  /* 0x0000000000027941 */ /* 0x000fea0003800200 */
.L_x_14097:
        /* <DEDUP_REMOVED lines=16> */
.L_x_14081:
        /* <DEDUP_REMOVED lines=16> */
[----:B------:R-:W-:-:S04]  /*f780*/  LOP3.LUT R7, R7, 0xff0000, RZ, 0xc0, !PT ;  /* 0x00ff000007077812 */ /* 0x000fc800078ec0ff */
[----:B------:R-:W-:Y:S02]  /*f790*/  LEA R7, R61, R7, 0x18 ;  /* 0x000000073d077211 */ /* 0x000fe400078ec0ff */
[----:B------:R-:W-:-:S05]  /*f7a0*/  LOP3.LUT R61, R3, 0xff, RZ, 0xc0, !PT ;  /* 0x000000ff033d7812 */ /* 0x000fca00078ec0ff */
[----:B------:R-:W-:Y:S01]  /*f7b0*/  IMAD R7, R61, 0x100, R7 ;  /* 0x000001003d077824 */ /* 0x000fe200078e0207 */
[----:B------:R-:W-:-:S05]  /*f7c0*/  LOP3.LUT R61, R4, 0xff, RZ, 0xc0, !PT ;  /* 0x000000ff043d7812 */ /* 0x000fca00078ec0ff */
[----:B------:R-:W-:Y:S02]  /*f7d0*/  IMAD.IADD R7, R7, 0x1, R61 ;  /* 0x0000000107077824 */ /* 0x000fe400078e023d */
[----:B0-----:R-:W-:-:S05]  /*f7e0*/  IMAD.WIDE.U32 R62, R64, 0x4, R62 ;  /* 0x00000004403e7825 */ /* 0x001fca00078e003e */
[----:B------:R1:W-:Y:S02]  /*f7f0*/  STG.E desc[UR6][R62.64], R7 ;  /* 0x000000073e007986 */ /* 0x0003e4000c101906 */
.L_x_14102:
[----:B01----:R-:W-:Y:S01]  /*f800*/  MOV R7, R60 ;  /* 0x0000003c00077202 */ /* 0x003fe20000000f00 */
[----:B------:R-:W-:-:S07]  /*f810*/  VIADD R64, R64, 0x20 ;  /* 0x0000002040407836 */ /* 0x000fce0000000000 */
.L_x_14039:
[----:B------:R-:W-:Y:S05]  /*f820*/  BSYNC.RECONVERGENT B1 ;  /* 0x0000000000017941 */ /* 0x000fea0003800200 */
.L_x_14038:
        /* <DEDUP_REMOVED lines=34> */
.L_x_14108:
        /* <DEDUP_REMOVED lines=13> */
.L_x_14110:
[----:B------:R-:W-:Y:S05]  /*fb20*/  BSYNC.RECONVERGENT B3 ;  /* 0x0000000000037941 */ /* 0x000fea0003800200 */
.L_x_14109:
        /* <DEDUP_REMOVED lines=55> */
.L_x_14107:
[----:B------:R-:W-:Y:S05]  /*fea0*/  BSYNC.RECONVERGENT B2 ;  /* 0x0000000000027941 */ /* 0x000fea0003800200 */
.L_x_14106:
[----:B------:R-:W0:Y:S01]  /*feb0*/  LDC R89, c[0x0][0x404] ;  /* 0x00010100ff597b82 */ /* 0x000e220000000800 */
[----:B------:R-:W-:Y:S01]  /*fec0*/  ISETP.NE.AND P3, PT, R60, 0x1, PT ;  /* 0x000000013c00780c */ /* 0x000fe20003f65270 */
[----:B------:R-:W-:Y:S01]  /*fed0*/  IMAD.MOV.U32 R92, RZ, RZ, 0x2f800000 ;  /* 0x2f800000ff5c7424 */ /* 0x000fe200078e00ff */
[----:B------:R-:W-:Y:S01]  /*fee0*/  I2FP.F32.U32 R61, R61 ;  /* 0x0000003d003d7245 */ /* 0x000fe20000201000 */
[----:B------:R-:W-:Y:S01]  /*fef0*/  BSSY.RECONVERGENT B2, `(.L_x_14111) ;  /* 0x0000055000027945 */ /* 0x000fe20003800200 */
[----:B------:R-:W-:-:S03]  /*ff00*/  IMAD.MOV.U32 R9, RZ, RZ, 0x2 ;  /* 0x00000002ff097424 */ /* 0x000fc600078e00ff */
        /* <DEDUP_REMOVED lines=14> */
.L_x_14113:
        /* <DEDUP_REMOVED lines=13> */
.L_x_14115:
[----:B------:R-:W-:Y:S05]  /*100c0*/  BSYNC.RECONVERGENT B3 ;  /* 0x0000000000037941 */ /* 0x000fea0003800200 */
.L_x_14114:
        /* <DEDUP_REMOVED lines=55> */
.L_x_14112:
[----:B------:R-:W-:Y:S05]  /*10440*/  BSYNC.RECONVERGENT B2 ;  /* 0x0000000000027941 */ /* 0x000fea0003800200 */
.L_x_14111:
        /* <DEDUP_REMOVED lines=15> */
.L_x_14118:
        /* <DEDUP_REMOVED lines=13> */
.L_x_14120:
[----:B------:R-:W-:Y:S05]  /*10610*/  BSYNC.RECONVERGENT B3 ;  /* 0x0000000000037941 */ /* 0x000fea0003800200 */
.L_x_14119:
        /* <DEDUP_REMOVED lines=55> */
.L_x_14117:
[----:B------:R-:W-:Y:S05]  /*10990*/  BSYNC.RECONVERGENT B2 ;  /* 0x0000000000027941 */ /* 0x000fea0003800200 */
.L_x_14116:
        /* <DEDUP_REMOVED lines=17> */
.L_x_14123:
        /* <DEDUP_REMOVED lines=13> */
.L_x_14125:
[----:B------:R-:W-:Y:S05]  /*10b80*/  BSYNC.RECONVERGENT B3 ;  /* 0x0000000000037941 */ /* 0x000fea0003800200 */
.L_x_14124:
        /* <DEDUP_REMOVED lines=55> */
.L_x_14122:
[----:B------:R-:W-:Y:S05]  /*10f00*/  BSYNC.RECONVERGENT B2 ;  /* 0x0000000000027941 */ /* 0x000fea0003800200 */
.L_x_14121:
        /* <DEDUP_REMOVED lines=15> */
.L_x_14128:
        /* <DEDUP_REMOVED lines=13> */
.L_x_14130:
[----:B------:R-:W-:Y:S05]  /*110d0*/  BSYNC.RECONVERGENT B3 ;  /* 0x0000000000037941 */ /* 0x000fea0003800200 */
.L_x_14129:
        /* <DEDUP_REMOVED lines=55> */
.L_x_14127:
[----:B------:R-:W-:Y:S05]  /*11450*/  BSYNC.RECONVERGENT B2 ;  /* 0x0000000000027941 */ /* 0x000fea0003800200 */
.L_x_14126:
        /* <DEDUP_REMOVED lines=17> */
.L_x_14133:
        /* <DEDUP_REMOVED lines=13> */
.L_x_14135:
[----:B------:R-:W-:Y:S05]  /*11640*/  BSYNC.RECONVERGENT B3 ;  /* 0x0000000000037941 */ /* 0x000fea0003800200 */
.L_x_14134:
        /* <DEDUP_REMOVED lines=55> */
.L_x_14132:
[----:B------:R-:W-:Y:S05]  /*119c0*/  BSYNC.RECONVERGENT B2 ;  /* 0x0000000000027941 */ /* 0x000fea0003800200 */
.L_x_14131:
        /* <DEDUP_REMOVED lines=15> */
.L_x_14138:
        /* <DEDUP_REMOVED lines=13> */
.L_x_14140:
[----:B------:R-:W-:Y:S05]  /*11b90*/  BSYNC.RECONVERGENT B3 ;  /* 0x0000000000037941 */ /* 0x000fea0003800200 */
.L_x_14139:
        /* <DEDUP_REMOVED lines=55> */
.L_x_14137:
[----:B------:R-:W-:Y:S05]  /*11f10*/  BSYNC.RECONVERGENT B2 ;  /* 0x0000000000027941 */ /* 0x000fea0003800200 */
.L_x_14136:
        /* <DEDUP_REMOVED lines=17> */
.L_x_14143:
        /* <DEDUP_REMOVED lines=15> */
.L_x_14145:
[----:B------:R-:W-:Y:S05]  /*12120*/  BSYNC.RECONVERGENT B3 ;  /* 0x0000000000037941 */ /* 0x000fea0003800200 */
.L_x_14144:
        /* <DEDUP_REMOVED lines=55> */
.L_x_14142:
[----:B------:R-:W-:Y:S05]  /*124a0*/  BSYNC.RECONVERGENT B2 ;  /* 0x0000000000027941 */ /* 0x000fea0003800200 */
.L_x_14141:
        /* <DEDUP_REMOVED lines=35> */
.L_x_14105:
        /* <DEDUP_REMOVED lines=16> */
.L_x_14149:
        /* <DEDUP_REMOVED lines=13> */
.L_x_14151:
[----:B------:R-:W-:Y:S05]  /*128b0*/  BSYNC.RECONVERGENT B3 ;  /* 0x0000000000037941 */ /* 0x000fea0003800200 */
.L_x_14150:
        /* <DEDUP_REMOVED lines=55> */
.L_x_14148:
[----:B------:R-:W-:Y:S05]  /*12c30*/  BSYNC.RECONVERGENT B2 ;  /* 0x0000000000027941 */ /* 0x000fea0003800200 */
.L_x_14147:
[----:B------:R-:W0:Y:S01]  /*12c40*/  LDC R67, c[0x0][0x404] ;  /* 0x00010100ff437b82 */ /* 0x000e220000000800 */
[----:B------:R-:W-:Y:S01]  /*12c50*/  ISETP.NE.AND P3, PT, R60, 0x1, PT ;  /* 0x000000013c00780c */ /* 0x000fe20003f65270 */
[----:B------:R-:W-:Y:S01]  /*12c60*/  HFMA2 R66, -RZ, RZ, 0.1171875, 0 ;  /* 0x2f800000ff427431 */ /* 0x000fe200000001ff */
[----:B------:R-:W-:Y:S01]  /*12c70*/  I2FP.F32.U32 R7, R61 ;  /* 0x0000003d00077245 */ /* 0x000fe20000201000 */
[----:B------:R-:W-:Y:S01]  /*12c80*/  BSSY.RECONVERGENT B2, `(.L_x_14152) ;  /* 0x0000052000027945 */ /* 0x000fe20003800200 */
[----:B------:R-:W-:-:S03]  /*12c90*/  IMAD.MOV.U32 R9, RZ, RZ, 0x2 ;  /* 0x00000002ff097424 */ /* 0x000fc600078e00ff */
[----:B------:R-:W-:-:S05]  /*12ca0*/  FFMA.FTZ R7, R7, R66, 1.1641532182693481445e-10 ;  /* 0x2f00000007077423 */ /* 0x000fca0000010042 */
[----:B0-----:R-:W-:Y:S02]  /*12cb0*/  FSETP.LE.FTZ.AND P2, PT, R7, R67, PT ;  /* 0x000000430700720b */ /* 0x001fe40003f53000 */
        /* <DEDUP_REMOVED lines=10> */
.L_x_14154:
        /* <DEDUP_REMOVED lines=13> */
.L_x_14156:
[----:B------:R-:W-:Y:S05]  /*12e30*/  BSYNC.RECONVERGENT B3 ;  /* 0x0000000000037941 */ /* 0x000fea0003800200 */
.L_x_14155:
        /* <DEDUP_REMOVED lines=51> */
[----:B------:R-:W-:Y:S01]  /*13170*/  MOV R7, R65 ;  /* 0x0000004100077202 */ /* 0x000fe20000000f00 */
[----:B------:R-:W-:-:S04]  /*13180*/  IMAD.MOV.U32 R65, RZ, RZ, R60 ;  /* 0x000000ffff417224 */ /* 0x000fc800078e003c */
[----:B------:R-:W-:-:S07]  /*13190*/  LOP3.LUT R11, R62, UR22, R61, 0x96, !PT ;  /* 0x000000163e0b7c12 */ /* 0x000fce000f8e963d */
.L_x_14153:
[----:B------:R-:W-:Y:S05]  /*131a0*/  BSYNC.RECONVERGENT B2 ;  /* 0x0000000000027941 */ /* 0x000fea0003800200 */
.L_x_14152:
        /* <DEDUP_REMOVED lines=16> */
.L_x_14159:
        /* <DEDUP_REMOVED lines=13> */
.L_x_14161:
[----:B------:R-:W-:Y:S05]  /*13380*/  BSYNC.RECONVERGENT B3 ;  /* 0x0000000000037941 */ /* 0x000fea0003800200 */
.L_x_14160:
[----:B------:R-:W-:Y:S01]  /*13390*/  LOP3.LUT R6, R8, UR5, R61, 0x96, !PT ;  /* 0x0000000508067c12 */ /* 0x000fe2000f8e963d */
[----:B------:R-:W-:Y:S01]  /*133a0*/  IMAD.WIDE.U32 R10, R16, -0x326172a9, RZ ;  /* 0xcd9e8d57100a7825 */ /* 0x000fe200078e00ff */
[----:B------:R-:W-:-:S03]  /*133b0*/  UIADD3 UR22, UPT, UPT, UR4, -0x61c88647, URZ ;  /* 0x9e3779b904167890 */ /* 0x000fc6000fffe0ff */
        /* <DEDUP_REMOVED lines=48> */
[----:B------:R-:W-:Y:S02]  /*136c0*/  IMAD.MOV.U32 R65, RZ, RZ, R60 ;  /* 0x000000ffff417224 */ /* 0x000fe400078e003c */
[----:B------:R-:W-:Y:S02]  /*136d0*/  HFMA2 R60, -RZ, RZ, 0, 0 ;  /* 0x00000000ff3c7431 */ /* 0x000fe400000001ff */
[----:B------:R-:W-:-:S07]  /*136e0*/  LOP3.LUT R11, R62, UR22, R61, 0x96, !PT ;  /* 0x000000163e0b7c12 */ /* 0x000fce000f8e963d */
.L_x_14158:
[----:B------:R-:W-:Y:S05]  /*136f0*/  BSYNC.RECONVERGENT B2 ;  /* 0x0000000000027941 */ /* 0x000fea0003800200 */
.L_x_14157:
        /* <DEDUP_REMOVED lines=16> */
.L_x_14164:
        /* <DEDUP_REMOVED lines=13> */
.L_x_14166:
[----:B------:R-:W-:Y:S05]  /*138d0*/  BSYNC.RECONVERGENT B3 ;  /* 0x0000000000037941 */ /* 0x000fea0003800200 */
.L_x_14165:
        /* <DEDUP_REMOVED lines=54> */
.L_x_14163:
[----:B------:R-:W-:Y:S05]  /*13c40*/  BSYNC.RECONVERGENT B2 ;  /* 0x0000000000027941 */ /* 0x000fea0003800200 */
.L_x_14162:
        /* <DEDUP_REMOVED lines=16> */
.L_x_14146:
        /* <DEDUP_REMOVED lines=24> */
.L_x_14167:
[----:B01----:R-:W-:Y:S01]  /*13ed0*/  MOV R7, R65 ;  /* 0x0000004100077202 */ /* 0x003fe20000000f00 */
[----:B------:R-:W-:-:S07]  /*13ee0*/  VIADD R64, R64, 0x20 ;  /* 0x0000002040407836 */ /* 0x000fce0000000000 */
.L_x_14104:
[----:B------:R-:W-:Y:S05]  /*13ef0*/  BSYNC.RECONVERGENT B1 ;  /* 0x0000000000017941 */ /* 0x000fea0003800200 */
.L_x_14103:
        /* <DEDUP_REMOVED lines=34> */
.L_x_14173:
        /* <DEDUP_REMOVED lines=13> */
.L_x_14175:
[----:B------:R-:W-:Y:S05]  /*141f0*/  BSYNC.RECONVERGENT B3 ;  /* 0x0000000000037941 */ /* 0x000fea0003800200 */
.L_x_14174:
        /* <DEDUP_REMOVED lines=55> */
.L_x_14172:
[----:B------:R-:W-:Y:S05]  /*14570*/  BSYNC.RECONVERGENT B2 ;  /* 0x0000000000027941 */ /* 0x000fea0003800200 */
.L_x_14171:
[----:B------:R-:W0:Y:S01]  /*14580*/  LDC R88, c[0x0][0x408] ;  /* 0x00010200ff587b82 */ /* 0x000e220000000800 */
[----:B------:R-:W-:Y:S01]  /*14590*/  ISETP.NE.AND P3, PT, R60, 0x1, PT ;  /* 0x000000013c00780c */ /* 0x000fe20003f65270 */
[----:B------:R-:W-:Y:S01]  /*145a0*/  HFMA2 R93, -RZ, RZ, 0.1171875, 0 ;  /* 0x2f800000ff5d7431 */ /* 0x000fe200000001ff */
[----:B------:R-:W-:Y:S01]  /*145b0*/  I2FP.F32.U32 R61, R61 ;  /* 0x0000003d003d7245 */ /* 0x000fe20000201000 */
[----:B------:R-:W-:Y:S01]  /*145c0*/  BSSY.RECONVERGENT B2, `(.L_x_14176) ;  /* 0x0000054000027945 */ /* 0x000fe20003800200 */
[----:B------:R-:W-:Y:S01]  /*145d0*/  IMAD.MOV.U32 R9, RZ, RZ, 0x2 ;  /* 0x00000002ff097424 */ /* 0x000fe200078e00ff */
[----:B------:R-:W-:Y:S02]  /*145e0*/  MOV R7, R6 ;  /* 0x0000000600077202 */ /* 0x000fe40000000f00 */
[----:B------:R-:W1:Y:S01]  /*145f0*/  LDC R92, c[0x0][0x404] ;  /* 0x00010100ff5c7b82 */ /* 0x000e620000000800 */
[----:B------:R-:W-:Y:S01]  /*14600*/  FFMA.FTZ R61, R61, R93, 1.1641532182693481445e-10 ;  /* 0x2f0000003d3d7423 */ /* 0x000fe2000001005d */
[----:B0----5:R-:W-:-:S04]  /*14610*/  FMUL.FTZ R52, R52, R88 ;  /* 0x0000005834347220 */ /* 0x021fc80000410000 */
[----:B-1----:R-:W-:Y:S01]  /*14620*/  FSETP.LE.FTZ.AND P2, PT, R61, R92, PT ;  /* 0x0000005c3d00720b */ /* 0x002fe20003f53000 */
        /* <DEDUP_REMOVED lines=9> */
.L_x_14178:
        /* <DEDUP_REMOVED lines=13> */
.L_x_14180:
[----:B------:R-:W-:Y:S05]  /*14790*/  BSYNC.RECONVERGENT B3 ;  /* 0x0000000000037941 */ /* 0x000fea0003800200 */
.L_x_14179:
        /* <DEDUP_REMOVED lines=42> */
[----:B------:R-:W-:-:S03]  /*14a40*/  UIADD3 UR22, UPT, UPT, UR4, -0xe443238, URZ ;  /* 0xf1bbcdc804167890 */ /* 0x000fc6000fffe0ff */
        /* <DEDUP_REMOVED lines=11> */
.L_x_14177:
[----:B------:R-:W-:Y:S05]  /*14b00*/  BSYNC.RECONVERGENT B2 ;  /* 0x0000000000027941 */ /* 0x000fea0003800200 */
.L_x_14176:
        /* <DEDUP_REMOVED lines=15> */
.L_x_14183:
        /* <DEDUP_REMOVED lines=13> */
.L_x_14185:
[----:B------:R-:W-:Y:S05]  /*14cd0*/  BSYNC.RECONVERGENT B3 ;  /* 0x0000000000037941 */ /* 0x000fea0003800200 */
.L_x_14184:
        /* <DEDUP_REMOVED lines=55> */
.L_x_14182:
[----:B------:R-:W-:Y:S05]  /*15050*/  BSYNC.RECONVERGENT B2 ;  /* 0x0000000000027941 */ /* 0x000fea0003800200 */
.L_x_14181:
        /* <DEDUP_REMOVED lines=17> */
.L_x_14188:
        /* <DEDUP_REMOVED lines=13> */
.L_x_14190:
[----:B------:R-:W-:Y:S05]  /*15240*/  BSYNC.RECONVERGENT B3 ;  /* 0x0000000000037941 */ /* 0x000fea0003800200 */
.L_x_14189:
        /* <DEDUP_REMOVED lines=53> */
[----:B------:R-:W-:Y:S02]  /*155a0*/  HFMA2 R62, -RZ, RZ, 0, 0 ;  /* 0x00000000ff3e7431 */ /* 0x000fe400000001ff */
[----:B------:R-:W-:-:S07]  /*155b0*/  IMAD.MOV.U32 R65, RZ, RZ, R60 ;  /* 0x000000ffff417224 */ /* 0x000fce00078e003c */
.L_x_14187:
[----:B------:R-:W-:Y:S05]  /*155c0*/  BSYNC.RECONVERGENT B2 ;  /* 0x0000000000027941 */ /* 0x000fea0003800200 */
.L_x_14186:
        /* <DEDUP_REMOVED lines=15> */
.L_x_14193:
        /* <DEDUP_REMOVED lines=13> */
.L_x_14195:
[----:B------:R-:W-:Y:S05]  /*15790*/  BSYNC.RECONVERGENT B3 ;  /* 0x0000000000037941 */ /* 0x000fea0003800200 */
.L_x_14194:
        /* <DEDUP_REMOVED lines=53> */
[----:B------:R-:W-:Y:S02]  /*15af0*/  LOP3.LUT R11, R66, UR23, R63, 0x96, !PT ;  /* 0x00000017420b7c12 */ /* 0x000fe4000f8e963f */
[----:B------:R-:W-:-:S07]  /*15b00*/  MOV R65, R62 ;  /* 0x0000003e00417202 */ /* 0x000fce0000000f00 */
.L_x_14192:
[----:B------:R-:W-:Y:S05]  /*15b10*/  BSYNC.RECONVERGENT B2 ;  /* 0x0000000000027941 */ /* 0x000fea0003800200 */
.L_x_14191:
        /* <DEDUP_REMOVED lines=17> */
.L_x_14198:
        /* <DEDUP_REMOVED lines=13> */
.L_x_14200:
[----:B------:R-:W-:Y:S05]  /*15d00*/  BSYNC.RECONVERGENT B3 ;  /* 0x0000000000037941 */ /* 0x000fea0003800200 */
.L_x_14199:
        /* <DEDUP_REMOVED lines=55> */
.L_x_14197:
[----:B------:R-:W-:Y:S05]  /*16080*/  BSYNC.RECONVERGENT B2 ;  /* 0x0000000000027941 */ /* 0x000fea0003800200 */
.L_x_14196:
        /* <DEDUP_REMOVED lines=15> */
.L_x_14203:
        /* <DEDUP_REMOVED lines=13> */
.L_x_14205:
[----:B------:R-:W-:Y:S05]  /*16250*/  BSYNC.RECONVERGENT B3 ;  /* 0x0000000000037941 */ /* 0x000fea0003800200 */
.L_x_14204:
        /* <DEDUP_REMOVED lines=52> */
[----:B------:R-:W-:Y:S01]  /*165a0*/  MOV R65, R62 ;  /* 0x0000003e00417202 */ /* 0x000fe20000000f00 */
[----:B------:R-:W-:-:S04]  /*165b0*/  IMAD.MOV.U32 R62, RZ, RZ, RZ ;  /* 0x000000ffff3e7224 */ /* 0x000fc800078e00ff */
[----:B------:R-:W-:-:S07]  /*165c0*/  LOP3.LUT R11, R66, UR22, R63, 0x96, !PT ;  /* 0x00000016420b7c12 */ /* 0x000fce000f8e963f */
.L_x_14202:
[----:B------:R-:W-:Y:S05]  /*165d0*/  BSYNC.RECONVERGENT B2 ;  /* 0x0000000000027941 */ /* 0x000fea0003800200 */
.L_x_14201:
        /* <DEDUP_REMOVED lines=17> */
.L_x_14208:
        /* <DEDUP_REMOVED lines=15> */
.L_x_14210:
[----:B------:R-:W-:Y:S05]  /*167e0*/  BSYNC.RECONVERGENT B3 ;  /* 0x0000000000037941 */ /* 0x000fea0003800200 */
.L_x_14209:
        /* <DEDUP_REMOVED lines=55> */
.L_x_14207:
[----:B------:R-:W-:Y:S05]  /*16b60*/  BSYNC.RECONVERGENT B2 ;  /* 0x0000000000027941 */ /* 0x000fea0003800200 */
.L_x_14206:
[----:B------:R-:W-:Y:S01]  /*16b70*/  FMUL.FTZ R66, R28, R88 ;  /* 0x000000581c427220 */ /* 0x000fe20000410000 */
[----:B------:R-:W-:Y:S01]  /*16b80*/  FSETP.GTU.FTZ.AND P6, PT, R7, R92, PT ;  /* 0x0000005c0700720b */ /* 0x000fe20003fdc000 */
[-C--:B------:R-:W-:Y:S01]  /*16b90*/  FMUL.FTZ R67, R29, R88.reuse ;  /* 0x000000581d437220 */ /* 0x080fe20000410000 */
[----:B------:R-:W-:Y:S01]  /*16ba0*/  FMUL.FTZ R86, R30, R88 ;  /* 0x000000581e567220 */ /* 0x000fe20000410000 */
[----:B------:R-:W-:Y:S02]  /*16bb0*/  FSEL R52, R52, RZ, P2 ;  /* 0x000000ff34347208 */ /* 0x000fe40001000000 */
[----:B------:R-:W-:Y:S02]  /*16bc0*/  FSEL R66, R66, RZ, !P6 ;  /* 0x000000ff42427208 */ /* 0x000fe40007000000 */
[----:B------:R-:W-:Y:S02]  /*16bd0*/  SEL R62, RZ, 0x1, P6 ;  /* 0x00000001ff3e7807 */ /* 0x000fe40003000000 */
[----:B------:R-:W-:Y:S01]  /*16be0*/  FSETP.GTU.FTZ.AND P6, PT, R60, R92, PT ;  /* 0x0000005c3c00720b */ /* 0x000fe20003fdc000 */
[----:B------:R-:W-:Y:S01]  /*16bf0*/  FADD.FTZ R52, R52, R66 ;  /* 0x0000004234347221 */ /* 0x000fe20000010000 */
[----:B------:R-:W-:-:S02]  /*16c00*/  FSEL R53, R53, RZ, P3 ;  /* 0x000000ff35357208 */ /* 0x000fc40001800000 */
[----:B------:R-:W-:Y:S01]  /*16c10*/  FSEL R67, R67, RZ, !P6 ;  /* 0x000000ff43437208 */ /* 0x000fe20007000000 */
[----:B------:R-:W-:Y:S01]  /*16c20*/  @P1 FADD.FTZ R52, R32, R52 ;  /* 0x0000003420341221 */ /* 0x000fe20000010000 */
[----:B------:R-:W-:Y:S02]  /*16c30*/  SEL R7, RZ, 0x1, P6 ;  /* 0x00000001ff077807 */ /* 0x000fe40003000000 */
[----:B------:R-:W-:Y:S01]  /*16c40*/  FSETP.GTU.FTZ.AND P6, PT, R61, R92, PT ;  /* 0x0000005c3d00720b */ /* 0x000fe20003fdc000 */
[----:B------:R-:W-:Y:S01]  /*16c50*/  FADD.FTZ R53, R53, R67 ;  /* 0x0000004335357221 */ /* 0x000fe20000010000 */
[----:B------:R-:W-:Y:S01]  /*16c60*/  I2FP.F32.U32 R61, R63 ;  /* 0x0000003f003d7245 */ /* 0x000fe20000201000 */
[----:B------:R-:W-:Y:S01]  /*16c70*/  FMUL.FTZ R63, R31, R88 ;  /* 0x000000581f3f7220 */ /* 0x000fe20000410000 */
[----:B------:R-:W-:Y:S01]  /*16c80*/  FSEL R86, R86, RZ, !P6 ;  /* 0x000000ff56567208 */ /* 0x000fe20007000000 */
[----:B------:R-:W-:Y:S01]  /*16c90*/  @P1 FADD.FTZ R53, R33, R53 ;  /* 0x0000003521351221 */ /* 0x000fe20000010000 */
[----:B------:R-:W-:Y:S01]  /*16ca0*/  SEL R60, RZ, 0x1, P6 ;  /* 0x00000001ff3c7807 */ /* 0x000fe20003000000 */
[----:B------:R-:W-:Y:S01]  /*16cb0*/  FFMA.FTZ R61, R61, R93, 1.1641532182693481445e-10 ;  /* 0x2f0000003d3d7423 */ /* 0x000fe2000001005d */
[----:B------:R-:W-:-:S02]  /*16cc0*/  FSEL R54, R54, RZ, P4 ;  /* 0x000000ff36367208 */ /* 0x000fc40002000000 */
[----:B------:R-:W-:Y:S02]  /*16cd0*/  FSEL R55, R55, RZ, P5 ;  /* 0x000000ff37377208 */ /* 0x000fe40002800000 */
[----:B------:R-:W-:Y:S01]  /*16ce0*/  FSETP.GTU.FTZ.AND P6, PT, R61, R92, PT ;  /* 0x0000005c3d00720b */ /* 0x000fe20003fdc000 */
[----:B------:R-:W-:Y:S01]  /*16cf0*/  FADD.FTZ R54, R54, R86 ;  /* 0x0000005636367221 */ /* 0x000fe20000010000 */
[----:B------:R-:W-:Y:S02]  /*16d00*/  PRMT R4, R62, 0x7610, R4 ;  /* 0x000076103e047816 */ /* 0x000fe40000000004 */
[----:B------:R-:W-:Y:S01]  /*16d10*/  FSEL R63, R63, RZ, !P6 ;  /* 0x000000ff3f3f7208 */ /* 0x000fe20007000000 */
[----:B------:R-:W-:Y:S01]  /*16d20*/  @P1 FADD.FTZ R54, R34, R54 ;  /* 0x0000003622361221 */ /* 0x000fe20000010000 */
[----:B------:R-:W-:Y:S02]  /*16d30*/  SEL R61, RZ, 0x1, P6 ;  /* 0x00000001ff3d7807 */ /* 0x000fe40003000000 */
[----:B------:R-:W-:Y:S01]  /*16d40*/  PRMT R3, R7, 0x7610, R3 ;  /* 0x0000761007037816 */ /* 0x000fe20000000003 */
[----:B------:R-:W-:Y:S01]  /*16d50*/  FADD.FTZ R55, R63, R55 ;  /* 0x000000373f377221 */ /* 0x000fe20000010000 */
[----:B------:R-:W-:-:S02]  /*16d60*/  PRMT R2, R60, 0x7610, R2 ;  /* 0x000076103c027816 */ /* 0x000fc40000000002 */
[----:B------:R-:W-:Y:S01]  /*16d70*/  PRMT R0, R61, 0x7610, R0 ;  /* 0x000076103d007816 */ /* 0x000fe20000000000 */
[----:B------:R-:W-:Y:S01]  /*16d80*/  @P1 FADD.FTZ R55, R35, R55 ;  /* 0x0000003723371221 */ /* 0x000fe20000010000 */
[----:B------:R-:W-:Y:S06]  /*16d90*/  BRA `(.L_x_14211) ;  /* 0x00000014009c7947 */ /* 0x000fec0003800000 */
.L_x_14170:
        /* <DEDUP_REMOVED lines=16> */
.L_x_14214:
        /* <DEDUP_REMOVED lines=13> */
.L_x_14216:
[----:B------:R-:W-:Y:S05]  /*16f70*/  BSYNC.RECONVERGENT B3 ;  /* 0x0000000000037941 */ /* 0x000fea0003800200 */
.L_x_14215:
        /* <DEDUP_REMOVED lines=52> */
[----:B------:R-:W-:Y:S01]  /*172c0*/  HFMA2 R60, -RZ, RZ, 0, 0 ;  /* 0x00000000ff3c7431 */ /* 0x000fe200000001ff */
[----:B------:R-:W-:Y:S01]  /*172d0*/  LOP3.LUT R11, R62, UR23, R61, 0x96, !PT ;  /* 0x000000173e0b7c12 */ /* 0x000fe2000f8e963d */
[----:B------:R-:W-:-:S07]  /*172e0*/  IMAD.MOV.U32 R61, RZ, RZ, R7 ;  /* 0x000000ffff3d7224 */ /* 0x000fce00078e0007 */
.L_x_14213:
[----:B------:R-:W-:Y:S05]  /*172f0*/  BSYNC.RECONVERGENT B2 ;  /* 0x0000000000027941 */ /* 0x000fea0003800200 */
.L_x_14212:
[----:B------:R-:W0:Y:S01]  /*17300*/  LDC R67, c[0x0][0x404] ;  /* 0x00010100ff437b82 */ /* 0x000e220000000800 */
[----:B------:R-:W-:Y:S01]  /*17310*/  ISETP.NE.AND P3, PT, R60, 0x1, PT ;  /* 0x000000013c00780c */ /* 0x000fe20003f65270 */
[----:B------:R-:W-:Y:S01]  /*17320*/  IMAD.MOV.U32 R66, RZ, RZ, 0x2f800000 ;  /* 0x2f800000ff427424 */ /* 0x000fe200078e00ff */
[----:B------:R-:W-:Y:S01]  /*17330*/  I2FP.F32.U32 R61, R61 ;  /* 0x0000003d003d7245 */ /* 0x000fe20000201000 */
[----:B------:R-:W-:Y:S01]  /*17340*/  BSSY.RECONVERGENT B2, `(.L_x_14217) ;  /* 0x0000052000027945 */ /* 0x000fe20003800200 */
[----:B------:R-:W-:Y:S01]  /*17350*/  MOV R9, 0x2 ;  /* 0x0000000200097802 */ /* 0x000fe20000000f00 */
[----:B------:R-:W-:Y:S02]  /*17360*/  IMAD.MOV.U32 R7, RZ, RZ, R6 ;  /* 0x000000ffff077224 */ /* 0x000fe400078e0006 */
[----:B------:R-:W-:-:S05]  /*17370*/  FFMA.FTZ R61, R61, R66, 1.1641532182693481445e-10 ;  /* 0x2f0000003d3d7423 */ /* 0x000fca0000010042 */
[----:B0-----:R-:W-:Y:S01]  /*17380*/  FSETP.LE.FTZ.AND P2, PT, R61, R67, PT ;  /* 0x000000433d00720b */ /* 0x001fe20003f53000 */
        /* <DEDUP_REMOVED lines=9> */
.L_x_14219:
        /* <DEDUP_REMOVED lines=13> */
.L_x_14221:
[----:B------:R-:W-:Y:S05]  /*174f0*/  BSYNC.RECONVERGENT B3 ;  /* 0x0000000000037941 */ /* 0x000fea0003800200 */
.L_x_14220:
        /* <DEDUP_REMOVED lines=51> */
[----:B------:R-:W-:Y:S01]  /*17830*/  IMAD.MOV.U32 R7, RZ, RZ, R65 ;  /* 0x000000ffff077224 */ /* 0x000fe200078e0041 */
[----:B------:R-:W-:-:S03]  /*17840*/  MOV R65, R60 ;  /* 0x0000003c00417202 */ /* 0x000fc60000000f00 */
[----:B------:R-:W-:-:S07]  /*17850*/  LOP3.LUT R11, R62, UR22, R61, 0x96, !PT ;  /* 0x000000163e0b7c12 */ /* 0x000fce000f8e963d */
.L_x_14218:
[----:B------:R-:W-:Y:S05]  /*17860*/  BSYNC.RECONVERGENT B2 ;  /* 0x0000000000027941 */ /* 0x000fea0003800200 */
.L_x_14217:
[----:B------:R-:W-:Y:S01]  /*17870*/  ISETP.NE.AND P4, PT, R9, 0x1, PT ;  /* 0x000000010900780c */ /* 0x000fe20003f85270 */
[----:B------:R-:W-:Y:S01]  /*17880*/  BSSY.RECONVERGENT B2, `(.L_x_14222) ;  /* 0x0000053000027945 */ /* 0x000fe20003800200 */
[----:B------:R-:W-:Y:S01]  /*17890*/  I2FP.F32.U32 R61, R7 ;  /* 0x00000007003d7245 */ /* 0x000fe20000201000 */
[----:B------:R-:W-:Y:S02]  /*178a0*/  HFMA2 R60, -RZ, RZ, 0, 1.1920928955078125e-07 ;  /* 0x00000002ff3c7431 */ /* 0x000fe400000001ff */
        /* <DEDUP_REMOVED lines=12> */
.L_x_14224:
        /* <DEDUP_REMOVED lines=13> */
.L_x_14226:
[----:B------:R-:W-:Y:S05]  /*17a40*/  BSYNC.RECONVERGENT B3 ;  /* 0x0000000000037941 */ /* 0x000fea0003800200 */
.L_x_14225:
        /* <DEDUP_REMOVED lines=51> */
[----:B------:R-:W-:Y:S01]  /*17d80*/  MOV R65, R60 ;  /* 0x0000003c00417202 */ /* 0x000fe20000000f00 */
[----:B------:R-:W-:Y:S02]  /*17d90*/  IMAD.MOV.U32 R60, RZ, RZ, RZ ;  /* 0x000000ffff3c7224 */ /* 0x000fe400078e00ff */
[----:B------:R-:W-:-:S07]  /*17da0*/  LOP3.LUT R11, R62, UR22, R61, 0x96, !PT ;  /* 0x000000163e0b7c12 */ /* 0x000fce000f8e963d */
.L_x_14223:
[----:B------:R-:W-:Y:S05]  /*17db0*/  BSYNC.RECONVERGENT B2 ;  /* 0x0000000000027941 */ /* 0x000fea0003800200 */
.L_x_14222:
        /* <DEDUP_REMOVED lines=16> */
.L_x_14229:
        /* <DEDUP_REMOVED lines=13> */
.L_x_14231:
[----:B------:R-:W-:Y:S05]  /*17f90*/  BSYNC.RECONVERGENT B3 ;  /* 0x0000000000037941 */ /* 0x000fea0003800200 */
.L_x_14230:
        /* <DEDUP_REMOVED lines=54> */
.L_x_14228:
[----:B------:R-:W-:Y:S05]  /*18300*/  BSYNC.RECONVERGENT B2 ;  /* 0x0000000000027941 */ /* 0x000fea0003800200 */
.L_x_14227:
        /* <DEDUP_REMOVED lines=16> */
.L_x_14211:
        /* <DEDUP_REMOVED lines=20> */
[----:B------:R-:W-:-:S04]  /*18550*/  LOP3.LUT R62, R4, 0xff, RZ, 0xc0, !PT ;  /* 0x000000ff043e7812 */ /* 0x000fc800078ec0ff */
[----:B------:R-:W-:Y:S01]  /*18560*/  IADD3 R7, PT, PT, R7, R62, RZ ;  /* 0x0000003e07077210 */ /* 0x000fe20007ffe0ff */
[----:B0-----:R-:W-:-:S05]  /*18570*/  IMAD.WIDE.U32 R60, R64, 0x4, R60 ;  /* 0x00000004403c7825 */ /* 0x001fca00078e003c */
[----:B------:R1:W-:Y:S02]  /*18580*/  STG.E desc[UR6][R60.64], R7 ;  /* 0x000000073c007986 */ /* 0x0003e4000c101906 */
.L_x_14232:
[----:B01----:R-:W-:Y:S01]  /*18590*/  IMAD.MOV.U32 R7, RZ, RZ, R65 ;  /* 0x000000ffff077224 */ /* 0x003fe200078e0041 */
[----:B------:R-:W-:-:S07]  /*185a0*/  IADD3 R64, PT, PT, R64, 0x20, RZ ;  /* 0x0000002040407810 */ /* 0x000fce0007ffe0ff */
.L_x_14169:
[----:B------:R-:W-:Y:S05]  /*185b0*/  BSYNC.RECONVERGENT B1 ;  /* 0x0000000000017941 */ /* 0x000fea0003800200 */
.L_x_14168:
        /* <DEDUP_REMOVED lines=34> */
.L_x_14238:
        /* <DEDUP_REMOVED lines=13> */
.L_x_14240:
[----:B------:R-:W-:Y:S05]  /*188b0*/  BSYNC.RECONVERGENT B3 ;  /* 0x0000000000037941 */ /* 0x000fea0003800200 */
.L_x_14239:
        /* <DEDUP_REMOVED lines=55> */
.L_x_14237:
[----:B------:R-:W-:Y:S05]  /*18c30*/  BSYNC.RECONVERGENT B2 ;  /* 0x0000000000027941 */ /* 0x000fea0003800200 */
.L_x_14236:
[----:B------:R-:W0:Y:S01]  /*18c40*/  LDC R87, c[0x0][0x408] ;  /* 0x00010200ff577b82 */ /* 0x000e220000000800 */
[----:B------:R-:W-:Y:S01]  /*18c50*/  ISETP.NE.AND P3, PT, R60, 0x1, PT ;  /* 0x000000013c00780c */ /* 0x000fe20003f65270 */
[----:B------:R-:W-:Y:S01]  /*18c60*/  IMAD.MOV.U32 R99, RZ, RZ, 0x2f800000 ;  /* 0x2f800000ff637424 */ /* 0x000fe200078e00ff */
[----:B------:R-:W-:Y:S01]  /*18c70*/  I2FP.F32.U32 R61, R61 ;  /* 0x0000003d003d7245 */ /* 0x000fe20000201000 */
[----:B------:R-:W-:Y:S01]  /*18c80*/  BSSY.RECONVERGENT B2, `(.L_x_14241) ;  /* 0x0000054000027945 */ /* 0x000fe20003800200 */
[----:B------:R-:W-:Y:S01]  /*18c90*/  MOV R9, 0x2 ;  /* 0x0000000200097802 */ /* 0x000fe20000000f00 */
[----:B------:R-:W-:Y:S02]  /*18ca0*/  IMAD.MOV.U32 R7, RZ, RZ, R6 ;  /* 0x000000ffff077224 */ /* 0x000fe400078e0006 */
        /* <DEDUP_REMOVED lines=13> */
.L_x_14243:
        /* <DEDUP_REMOVED lines=13> */
.L_x_14245:
[----:B------:R-:W-:Y:S05]  /*18e50*/  BSYNC.RECONVERGENT B3 ;  /* 0x0000000000037941 */ /* 0x000fea0003800200 */
.L_x_14244:
        /* <DEDUP_REMOVED lines=54> */
.L_x_14242:
[----:B------:R-:W-:Y:S05]  /*191c0*/  BSYNC.RECONVERGENT B2 ;  /* 0x0000000000027941 */ /* 0x000fea0003800200 */
.L_x_14241:
        /* <DEDUP_REMOVED lines=15> */
.L_x_14248:
        /* <DEDUP_REMOVED lines=13> */
.L_x_14250:
[----:B------:R-:W-:Y:S05]  /*19390*/  BSYNC.RECONVERGENT B3 ;  /* 0x0000000000037941 */ /* 0x000fea0003800200 */
.L_x_14249:
        /* <DEDUP_REMOVED lines=55> */
.L_x_14247:
[----:B------:R-:W-:Y:S05]  /*19710*/  BSYNC.RECONVERGENT B2 ;  /* 0x0000000000027941 */ /* 0x000fea0003800200 */
.L_x_14246:
        /* <DEDUP_REMOVED lines=17> */
.L_x_14253:
        /* <DEDUP_REMOVED lines=13> */
.L_x_14255:
[----:B------:R-:W-:Y:S05]  /*19900*/  BSYNC.RECONVERGENT B3 ;  /* 0x0000000000037941 */ /* 0x000fea0003800200 */
.L_x_14254:
        /* <DEDUP_REMOVED lines=53> */
[----:B------:R-:W-:Y:S01]  /*19c60*/  IMAD.MOV.U32 R62, RZ, RZ, RZ ;  /* 0x000000ffff3e7224 */ /* 0x000fe200078e00ff */
[----:B------:R-:W-:-:S07]  /*19c70*/  MOV R65, R60 ;  /* 0x0000003c00417202 */ /* 0x000fce0000000f00 */
.L_x_14252:
[----:B------:R-:W-:Y:S05]  /*19c80*/  BSYNC.RECONVERGENT B2 ;  /* 0x0000000000027941 */ /* 0x000fea0003800200 */
.L_x_14251:
        /* <DEDUP_REMOVED lines=15> */
.L_x_14258:
        /* <DEDUP_REMOVED lines=13> */
.L_x_14260:
[----:B------:R-:W-:Y:S05]  /*19e50*/  BSYNC.RECONVERGENT B3 ;  /* 0x0000000000037941 */ /* 0x000fea0003800200 */
.L_x_14259:
[----:B------:R-:W-:Y:S01]  /*19e60*/  IMAD.WIDE.U32 R66, R16, -0x326172a9, RZ ;  /* 0xcd9e8d5710427825 */ /* 0x000fe200078e00ff */
[----:B------:R-:W-:Y:S01]  /*19e70*/  LOP3.LUT R62, R8, UR5, R11, 0x96, !PT ;  /* 0x00000005083e7c12 */ /* 0x000fe2000f8e960b */
[----:B------:R-:W-:Y:S02]  /*19e80*/  UIADD3 UR22, UPT, UPT, UR4, -0x61c88647, URZ ;  /* 0x9e3779b904167890 */ /* 0x000fe4000fffe0ff */
[----:B------:R-:W-:Y:S01]  /*19e90*/  HFMA2 R61, -RZ, RZ, 0, 0 ;  /* 0x00000000ff3d7431 */ /* 0x000fe200000001ff */
[----:B------:R-:W-:Y:S01]  /*19ea0*/  UIADD3 UR23, UPT, UPT, UR5, -0x4498517b, URZ ;  /* 0xbb67ae8505177890 */ /* 0x000fe2000fffe0ff */
[----:B------:R-:W-:Y:S01]  /*19eb0*/  LOP3.LUT R92, R12, UR4, R67, 0x96, !PT ;  /* 0x000000040c5c7c12 */ /* 0x000fe2000f8e9643 */
[----:B------:R-:W-:Y:S01]  /*19ec0*/  IMAD.WIDE.U32 R62, R62, -0x326172a9, RZ ;  /* 0xcd9e8d573e3e7825 */ /* 0x000fe200078e00ff */
[----:B------:R-:W-:-:S03]  /*19ed0*/  MOV R9, R65 ;  /* 0x0000004100097202 */ /* 0x000fc60000000f00 */
        /* <DEDUP_REMOVED lines=47> */
.L_x_14257:
[----:B------:R-:W-:Y:S05]  /*1a1d0*/  BSYNC.RECONVERGENT B2 ;  /* 0x0000000000027941 */ /* 0x000fea0003800200 */
.L_x_14256:
        /* <DEDUP_REMOVED lines=17> */
.L_x_14263:
        /* <DEDUP_REMOVED lines=13> */
.L_x_14265:
[----:B------:R-:W-:Y:S05]  /*1a3c0*/  BSYNC.RECONVERGENT B3 ;  /* 0x0000000000037941 */ /* 0x000fea0003800200 */
.L_x_14264:
        /* <DEDUP_REMOVED lines=55> */
.L_x_14262:
[----:B------:R-:W-:Y:S05]  /*1a740*/  BSYNC.RECONVERGENT B2 ;  /* 0x0000000000027941 */ /* 0x000fea0003800200 */
.L_x_14261:
        /* <DEDUP_REMOVED lines=15> */
.L_x_14268:
        /* <DEDUP_REMOVED lines=13> */
.L_x_14270:
[----:B------:R-:W-:Y:S05]  /*1a910*/  BSYNC.RECONVERGENT B3 ;  /* 0x0000000000037941 */ /* 0x000fea0003800200 */
.L_x_14269:
        /* <DEDUP_REMOVED lines=53> */
[----:B------:R-:W-:-:S03]  /*1ac70*/  HFMA2 R62, -RZ, RZ, 0, 0 ;  /* 0x00000000ff3e7431 */ /* 0x000fc600000001ff */
[----:B------:R-:W-:-:S07]  /*1ac80*/  LOP3.LUT R11, R66, UR22, R63, 0x96, !PT ;  /* 0x00000016420b7c12 */ /* 0x000fce000f8e963f */
.L_x_14267:
[----:B------:R-:W-:Y:S05]  /*1ac90*/  BSYNC.RECONVERGENT B2 ;  /* 0x0000000000027941 */ /* 0x000fea0003800200 */
.L_x_14266:
        /* <DEDUP_REMOVED lines=17> */
.L_x_14273:
        /* <DEDUP_REMOVED lines=15> */
.L_x_14275:
[----:B------:R-:W-:Y:S05]  /*1aea0*/  BSYNC.RECONVERGENT B3 ;  /* 0x0000000000037941 */ /* 0x000fea0003800200 */
.L_x_14274:
        /* <DEDUP_REMOVED lines=53> */
[----:B------:R-:W-:Y:S01]  /*1b200*/  IMAD.MOV.U32 R63, RZ, RZ, R65 ;  /* 0x000000ffff3f7224 */ /* 0x000fe200078e0041 */
[----:B------:R-:W-:-:S07]  /*1b210*/  MOV R65, R62 ;  /* 0x0000003e00417202 */ /* 0x000fce0000000f00 */
.L_x_14272:
[----:B------:R-:W-:Y:S05]  /*1b220*/  BSYNC.RECONVERGENT B2 ;  /* 0x0000000000027941 */ /* 0x000fea0003800200 */
.L_x_14271:
[-C--:B------:R-:W-:Y:S01]  /*1b230*/  FMUL.FTZ R66, R28, R87.reuse ;  /* 0x000000571c427220 */ /* 0x080fe20000410000 */
[-C--:B------:R-:W-:Y:S01]  /*1b240*/  FSETP.GTU.FTZ.AND P6, PT, R7, R88.reuse, PT ;  /* 0x000000580700720b */ /* 0x080fe20003fdc000 */
        /* <DEDUP_REMOVED lines=33> */
.L_x_14235:
        /* <DEDUP_REMOVED lines=16> */
.L_x_14279:
        /* <DEDUP_REMOVED lines=13> */
.L_x_14281:
[----:B------:R-:W-:Y:S05]  /*1b630*/  BSYNC.RECONVERGENT B3 ;  /* 0x0000000000037941 */ /* 0x000fea0003800200 */
.L_x_14280:
        /* <DEDUP_REMOVED lines=55> */
.L_x_14278:
[----:B------:R-:W-:Y:S05]  /*1b9b0*/  BSYNC.RECONVERGENT B2 ;  /* 0x0000000000027941 */ /* 0x000fea0003800200 */
.L_x_14277:
[----:B------:R-:W0:Y:S01]  /*1b9c0*/  LDC R67, c[0x0][0x404] ;  /* 0x00010100ff437b82 */ /* 0x000e220000000800 */
[----:B------:R-:W-:Y:S01]  /*1b9d0*/  ISETP.NE.AND P3, PT, R60, 0x1, PT ;  /* 0x000000013c00780c */ /* 0x000fe20003f65270 */
[----:B------:R-:W-:Y:S01]  /*1b9e0*/  HFMA2 R66, -RZ, RZ, 0.1171875, 0 ;  /* 0x2f800000ff427431 */ /* 0x000fe200000001ff */
[----:B------:R-:W-:Y:S01]  /*1b9f0*/  I2FP.F32.U32 R61, R61 ;  /* 0x0000003d003d7245 */ /* 0x000fe20000201000 */
[----:B------:R-:W-:Y:S01]  /*1ba00*/  BSSY.RECONVERGENT B2, `(.L_x_14282) ;  /* 0x0000052000027945 */ /* 0x000fe20003800200 */
[----:B------:R-:W-:Y:S01]  /*1ba10*/  IMAD.MOV.U32 R9, RZ, RZ, 0x2 ;  /* 0x00000002ff097424 */ /* 0x000fe200078e00ff */
[----:B------:R-:W-:Y:S02]  /*1ba20*/  MOV R7, R6 ;  /* 0x0000000600077202 */ /* 0x000fe40000000f00 */
[----:B------:R-:W-:-:S05]  /*1ba30*/  FFMA.FTZ R61, R61, R66, 1.1641532182693481445e-10 ;  /* 0x2f0000003d3d7423 */ /* 0x000fca0000010042 */
[----:B0-----:R-:W-:Y:S01]  /*1ba40*/  FSETP.LE.FTZ.AND P2, PT, R61, R67, PT ;  /* 0x000000433d00720b */ /* 0x001fe20003f53000 */
        /* <DEDUP_REMOVED lines=9> */
.L_x_14284:
        /* <DEDUP_REMOVED lines=13> */
.L_x_14286:
[----:B------:R-:W-:Y:S05]  /*1bbb0*/  BSYNC.RECONVERGENT B3 ;  /* 0x0000000000037941 */ /* 0x000fea0003800200 */
.L_x_14285:
        /* <DEDUP_REMOVED lines=54> */
.L_x_14283:
[----:B------:R-:W-:Y:S05]  /*1bf20*/  BSYNC.RECONVERGENT B2 ;  /* 0x0000000000027941 */ /* 0x000fea0003800200 */
.L_x_14282:
        /* <DEDUP_REMOVED lines=16> */
.L_x_14289:
        /* <DEDUP_REMOVED lines=13> */
.L_x_14291:
[----:B------:R-:W-:Y:S05]  /*1c100*/  BSYNC.RECONVERGENT B3 ;  /* 0x0000000000037941 */ /* 0x000fea0003800200 */
.L_x_14290:
        /* <DEDUP_REMOVED lines=54> */
.L_x_14288:
[----:B------:R-:W-:Y:S05]  /*1c470*/  BSYNC.RECONVERGENT B2 ;  /* 0x0000000000027941 */ /* 0x000fea0003800200 */
.L_x_14287:
        /* <DEDUP_REMOVED lines=16> */
.L_x_14294:
        /* <DEDUP_REMOVED lines=13> */
.L_x_14296:
[----:B------:R-:W-:Y:S05]  /*1c650*/  BSYNC.RECONVERGENT B3 ;  /* 0x0000000000037941 */ /* 0x000fea0003800200 */
.L_x_14295:
        /* <DEDUP_REMOVED lines=54> */
.L_x_14293:
[----:B------:R-:W-:Y:S05]  /*1c9c0*/  BSYNC.RECONVERGENT B2 ;  /* 0x0000000000027941 */ /* 0x000fea0003800200 */
.L_x_14292:
        /* <DEDUP_REMOVED lines=16> */
.L_x_14276:
[----:B------:R-:W0:Y:S01]  /*1cad0*/  LDC.64 R60, c[0x0][0x3a8] ;  /* 0x0000ea00ff3c7b82 */ /* 0x000e220000000a00 */
[----:B------:R-:W-:Y:S02]  /*1cae0*/  SEL R7, RZ, 0x1000000, !P5 ;  /* 0x01000000ff077807 */ /* 0x000fe40006800000 */
[----:B------:R-:W-:Y:S02]  /*1caf0*/  SEL R66, RZ, 0x10000, !P4 ;  /* 0x00010000ff427807 */ /* 0x000fe40006000000 */
[----:B------:R-:W-:Y:S02]  /*1cb00*/  SEL R67, RZ, 0x100, !P3 ;  /* 0x00000100ff437807 */ /* 0x000fe40005800000 */
[----:B------:R-:W-:Y:S01]  /*1cb10*/  SEL R87, RZ, 0x1, !P2 ;  /* 0x00000001ff577807 */ /* 0x000fe20005000000 */
[----:B------:R-:W1:Y:S01]  /*1cb20*/  LDC.64 R62, c[0x0][0x3b0] ;  /* 0x0000ec00ff3e7b82 */ /* 0x000e620000000a00 */
[----:B------:R-:W-:-:S05]  /*1cb30*/  IADD3 R7, PT, PT, R67, R7, R66 ;  /* 0x0000000743077210 */ /* 0x000fca0007ffe042 */
[----:B------:R-:W-:Y:S02]  /*1cb40*/  IMAD.IADD R7, R7, 0x1, R87 ;  /* 0x0000000107077824 */ /* 0x000fe400078e0257 */
[----:B0-----:R-:W-:-:S05]  /*1cb50*/  IMAD.WIDE.U32 R60, R64, 0x10, R60 ;  /* 0x00000010403c7825 */ /* 0x001fca00078e003c */
[----:B------:R-:W-:Y:S01]  /*1cb60*/  STG.E.128 desc[UR6][R60.64], R56 ;  /* 0x000000383c007986 */ /* 0x000fe2000c101d06 */
[----:B-1----:R-:W-:-:S05]  /*1cb70*/  IMAD.WIDE.U32 R62, R64, 0x4, R62 ;  /* 0x00000004403e7825 */ /* 0x002fca00078e003e */
[----:B------:R0:W-:Y:S02]  /*1cb80*/  STG.E desc[UR6][R62.64], R7 ;  /* 0x000000073e007986 */ /* 0x0001e4000c101906 */
[----:B0-----:R-:W-:Y:S01]  /*1cb90*/  MOV R7, R65 ;  /* 0x0000004100077202 */ /* 0x001fe20000000f00 */
[----:B------:R-:W-:Y:S06]  /*1cba0*/  @!P0 BRA `(.L_x_14234) ;  /* 0x00000000002c8947 */ /* 0x000fec0003800000 */
[----:B------:R-:W0:Y:S01]  /*1cbb0*/  LDC.64 R60, c[0x0][0x3b8] ;  /* 0x0000ee00ff3c7b82 */ /* 0x000e220000000a00 */
        /* <DEDUP_REMOVED lines=10> */
.L_x_14234:
[----:B------:R-:W-:Y:S05]  /*1cc60*/  BSYNC.RECONVERGENT B1 ;  /* 0x0000000000017941 */ /* 0x000fea0003800200 */
.L_x_14233:
        /* <DEDUP_REMOVED lines=105> */
.L_x_14322:
[----:B------:R-:W-:Y:S01]  /*1d300*/  LOP3.LUT P1, RZ, R62, 0x1f, RZ, 0xc0, !PT ;  /* 0x0000001f3eff7812 */ /* 0x000fe2000782c0ff */
[----:B-1----:R-:W-:Y:S01]  /*1d310*/  FADD.FTZ R63, R61, R63 ;  /* 0x0000003f3d3f7221 */ /* 0x002fe20000010000 */
[C---:B------:R-:W-:Y:S01]  /*1d320*/  FMUL.FTZ R65, R64.reuse, R64 ;  /* 0x0000004040417220 */ /* 0x040fe20000410000 */
[----:B------:R-:W-:Y:S01]  /*1d330*/  ISETP.NE.AND P0, PT, RZ, UR20, PT ;  /* 0x00000014ff007c0c */ /* 0x000fe2000bf05270 */
[----:B------:R-:W-:Y:S01]  /*1d340*/  BSSY.RECONVERGENT B1, `(.L_x_14298) ;  /* 0x000003c000017945 */ /* 0x000fe20003800200 */
[----:B------:R-:W-:Y:S02]  /*1d350*/  FFMA.FTZ R66, R63, R60, UR21 ;  /* 0x000000153f427e23 */ /* 0x000fe4000801003c */
[----:B------:R-:W-:Y:S02]  /*1d360*/  FSEL R65, R65, RZ, P0 ;  /* 0x000000ff41417208 */ /* 0x000fe40000000000 */
[----:B------:R-:W-:-:S03]  /*1d370*/  FSEL R87, R64, RZ, !P0 ;  /* 0x000000ff40577208 */ /* 0x000fc60004000000 */
[----:B------:R-:W-:Y:S01]  /*1d380*/  FADD.FTZ R65, R66, R65 ;  /* 0x0000004142417221 */ /* 0x000fe20000010000 */
[----:B------:R-:W1:Y:S03]  /*1d390*/  @!P1 LDC.64 R62, c[0x0][0x3c0] ;  /* 0x0000f000ff3e9b82 */ /* 0x000e660000000a00 */
[----:B------:R-:W2:Y:S05]  /*1d3a0*/  MUFU.RSQ R88, R65 ;  /* 0x0000004100587308 */ /* 0x000eaa0000001400 */
[----:B0-----:R-:W0:Y:S01]  /*1d3b0*/  @!P1 LDC.64 R60, c[0x0][0x3c8] ;  /* 0x0000f200ff3c9b82 */ /* 0x001e220000000a00 */
[----:B-1----:R-:W-:-:S05]  /*1d3c0*/  @!P1 IMAD.WIDE R62, R14, 0x4, R62 ;  /* 0x000000040e3e9825 */ /* 0x002fca00078e023e */
[----:B------:R1:W-:Y:S01]  /*1d3d0*/  @!P1 STG.E desc[UR6][R62.64], R64 ;  /* 0x000000403e009986 */ /* 0x0003e2000c101906 */
[----:B0-----:R-:W-:-:S05]  /*1d3e0*/  @!P1 IMAD.WIDE R60, R14, 0x4, R60 ;  /* 0x000000040e3c9825 */ /* 0x001fca00078e023c */
[----:B--2---:R1:W-:Y:S01]  /*1d3f0*/  @!P1 STG.E desc[UR6][R60.64], R88 ;  /* 0x000000583c009986 */ /* 0x0043e2000c101906 */
[----:B------:R-:W-:Y:S05]  /*1d400*/  @!P5 BRA `(.L_x_14299) ;  /* 0x0000000000bcd947 */ /* 0x000fea0003800000 */
[----:B-1----:R-:W-:Y:S01]  /*1d410*/  SHF.R.U64 R61, R72, 0x10, R73 ;  /* 0x00000010483d7819 */ /* 0x002fe20000001249 */
[----:B------:R-:W-:Y:S01]  /*1d420*/  FADD.FTZ R65, R37, -R87 ;  /* 0x8000005725417221 */ /* 0x000fe20000010000 */
[----:B------:R-:W-:Y:S01]  /*1d430*/  SHF.R.U64 R63, R68, 0x10, R69 ;  /* 0x00000010443f7819 */ /* 0x000fe20000001245 */
[----:B------:R-:W-:Y:S01]  /*1d440*/  FADD.FTZ R64, R36, -R87 ;  /* 0x8000005724407221 */ /* 0x000fe20000010000 */
[----:B------:R-:W-:Y:S01]  /*1d450*/  SHF.R.U64 R60, R70, 0x10, R71 ;  /* 0x00000010463c7819 */ /* 0x000fe20000001247 */
[----:B------:R-:W-:Y:S01]  /*1d460*/  HADD2.F32 R61, -RZ, R61.H0_H0 ;  /* 0x2000003dff3d7230 */ /* 0x000fe20000004100 */
[----:B------:R-:W-:Y:S01]  /*1d470*/  SHF.R.U64 R62, R18, 0x10, R19 ;  /* 0x00000010123e7819 */ /* 0x000fe20000001213 */
[----:B------:R-:W-:Y:S02]  /*1d480*/  HADD2.F32 R63, -RZ, R63.H0_H0 ;  /* 0x2000003fff3f7230 */ /* 0x000fe40000004100 */
[----:B------:R-:W-:Y:S01]  /*1d490*/  FMUL.FTZ R65, R88, R65 ;  /* 0x0000004158417220 */ /* 0x000fe20000410000 */
[----:B------:R-:W-:-:S02]  /*1d4a0*/  HADD2.F32 R60, -RZ, R60.H0_H0 ;  /* 0x2000003cff3c7230 */ /* 0x000fc40000004100 */
[----:B------:R-:W-:Y:S01]  /*1d4b0*/  FMUL.FTZ R64, R88, R64 ;  /* 0x0000004058407220 */ /* 0x000fe20000410000 */
[----:B------:R-:W-:Y:S02]  /*1d4c0*/  HADD2.F32 R62, -RZ, R62.H0_H0 ;  /* 0x2000003eff3e7230 */ /* 0x000fe40000004100 */
[C---:B------:R-:W-:Y:S01]  /*1d4d0*/  FFMA.FTZ R61, R65.reuse, R61, R63 ;  /* 0x0000003d413d7223 */ /* 0x040fe2000001003f */
[----:B------:R-:W-:Y:S01]  /*1d4e0*/  HADD2.F32 R66, -RZ, R68.H0_H0 ;  /* 0x20000044ff427230 */ /* 0x000fe20000004100 */
[----:B------:R-:W-:Y:S01]  /*1d4f0*/  SHF.R.U32.HI R93, RZ, 0x10, R71 ;  /* 0x00000010ff5d7819 */ /* 0x000fe20000011647 */
[----:B------:R-:W-:Y:S02]  /*1d500*/  HADD2.F32 R63, -RZ, R18.H0_H0 ;  /* 0x20000012ff3f7230 */ /* 0x000fe40000004100 */
[----:B------:R-:W-:Y:S01]  /*1d510*/  FFMA.FTZ R65, R65, R60, R62 ;  /* 0x0000003c41417223 */ /* 0x000fe2000001003e */
[----:B------:R-:W-:Y:S02]  /*1d520*/  HADD2.F32 R60, -RZ, R125.H1_H1 ;  /* 0x3000007dff3c7230 */ /* 0x000fe40000004100 */
[----:B------:R-:W-:-:S02]  /*1d530*/  HADD2.F32 R62, -RZ, R124.H1_H1 ;  /* 0x3000007cff3e7230 */ /* 0x000fc40000004100 */
[----:B------:R-:W-:Y:S02]  /*1d540*/  HADD2.F32 R92, -RZ, R69.H0_H0 ;  /* 0x20000045ff5c7230 */ /* 0x000fe40000004100 */
[----:B------:R-:W-:Y:S01]  /*1d550*/  FFMA.FTZ R60, R64, R60, R66 ;  /* 0x0000003c403c7223 */ /* 0x000fe20000010042 */
[----:B------:R-:W-:Y:S01]  /*1d560*/  FADD.FTZ R66, R38, -R87 ;  /* 0x8000005726427221 */ /* 0x000fe20000010000 */
[----:B------:R-:W-:Y:S01]  /*1d570*/  FFMA.FTZ R64, R64, R62, R63 ;  /* 0x0000003e40407223 */ /* 0x000fe2000001003f */
[----:B------:R-:W-:Y:S02]  /*1d580*/  HADD2.F32 R62, -RZ, R125.H0_H0 ;  /* 0x2000007dff3e7230 */ /* 0x000fe40000004100 */
[----:B------:R-:W-:Y:S01]  /*1d590*/  FMUL.FTZ R66, R88, R66 ;  /* 0x0000004258427220 */ /* 0x000fe20000410000 */
[----:B------:R-:W-:Y:S02]  /*1d5a0*/  HADD2.F32 R63, -RZ, R124.H0_H0 ;  /* 0x2000007cff3f7230 */ /* 0x000fe40000004100 */
[----:B------:R-:W-:-:S02]  /*1d5b0*/  HADD2.F32 R67, -RZ, R19.H0_H0 ;  /* 0x20000013ff437230 */ /* 0x000fc40000004100 */
[C---:B------:R-:W-:Y:S01]  /*1d5c0*/  FFMA.FTZ R62, R66.reuse, R62, R92 ;  /* 0x0000003e423e7223 */ /* 0x040fe2000001005c */
[----:B------:R-:W-:Y:S01]  /*1d5d0*/  SHF.R.U32.HI R92, RZ, 0x10, R69 ;  /* 0x00000010ff5c7819 */ /* 0x000fe20000011645 */
[----:B------:R-:W-:Y:S02]  /*1d5e0*/  HADD2.F32 R93, -RZ, R93.H0_H0 ;  /* 0x2000005dff5d7230 */ /* 0x000fe40000004100 */
[----:B------:R-:W-:Y:S01]  /*1d5f0*/  FFMA.FTZ R66, R66, R63, R67 ;  /* 0x0000003f42427223 */ /* 0x000fe20000010043 */
[----:B------:R-:W-:Y:S01]  /*1d600*/  SHF.R.U32.HI R63, RZ, 0x10, R73 ;  /* 0x00000010ff3f7819 */ /* 0x000fe20000011649 */
[----:B------:R-:W-:Y:S01]  /*1d610*/  FADD.FTZ R67, R39, -R87 ;  /* 0x8000005727437221 */ /* 0x000fe20000010000 */
[----:B------:R-:W-:-:S03]  /*1d620*/  HADD2.F32 R92, -RZ, R92.H0_H0 ;  /* 0x2000005cff5c7230 */ /* 0x000fc60000004100 */
[----:B------:R-:W-:Y:S02]  /*1d630*/  HADD2.F32 R63, -RZ, R63.H0_H0 ;  /* 0x2000003fff3f7230 */ /* 0x000fe40000004100 */
[----:B------:R-:W-:-:S04]  /*1d640*/  FMUL.FTZ R67, R88, R67 ;  /* 0x0000004358437220 */ /* 0x000fc80000410000 */
[----:B------:R-:W-:Y:S01]  /*1d650*/  FFMA.FTZ R63, R67, R63, R92 ;  /* 0x0000003f433f7223 */ /* 0x000fe2000001005c */
[----:B------:R-:W-:-:S05]  /*1d660*/  SHF.R.U32.HI R92, RZ, 0x10, R19 ;  /* 0x00000010ff5c7819 */ /* 0x000fca0000011613 */
[----:B------:R-:W-:-:S05]  /*1d670*/  HADD2.F32 R92, -RZ, R92.H0_H0 ;  /* 0x2000005cff5c7230 */ /* 0x000fca0000004100 */
[----:B------:R-:W-:Y:S02]  /*1d680*/  FFMA.FTZ R67, R67, R93, R92 ;  /* 0x0000005d43437223 */ /* 0x000fe4000001005c */
[----:B------:R-:W0:Y:S02]  /*1d690*/  LDC.64 R92, c[0x0][0x428] ;  /* 0x00010a00ff5c7b82 */ /* 0x000e240000000a00 */
[----:B0-----:R-:W-:-:S05]  /*1d6a0*/  IMAD.WIDE.U32 R92, R5, 0x10, R92 ;  /* 0x00000010055c7825 */ /* 0x001fca00078e005c */
[----:B------:R0:W-:Y:S02]  /*1d6b0*/  STG.E.128 desc[UR6][R92.64], R60 ;  /* 0x0000003c5c007986 */ /* 0x0001e4000c101d06 */
[----:B0-----:R-:W0:Y:S02]  /*1d6c0*/  LDC.64 R60, c[0x0][0x430] ;  /* 0x00010c00ff3c7b82 */ /* 0x001e240000000a00 */
[----:B0-----:R-:W-:-:S04]  /*1d6d0*/  IMAD.WIDE.U32 R60, R5, 0x10, R60 ;  /* 0x00000010053c7825 */ /* 0x001fc800078e003c */
[----:B------:R-:W-:Y:S01]  /*1d6e0*/  VIADD R5, R5, 0x20 ;  /* 0x0000002005057836 */ /* 0x000fe20000000000 */
[----:B------:R0:W-:Y:S06]  /*1d6f0*/  STG.E.128 desc[UR6][R60.64], R64 ;  /* 0x000000403c007986 */ /* 0x0001ec000c101d06 */
.L_x_14299:
[----:B------:R-:W-:Y:S05]  /*1d700*/  BSYNC.RECONVERGENT B1 ;  /* 0x0000000000017941 */ /* 0x000fea0003800200 */
.L_x_14298:
[----:B------:R-:W-:Y:S01]  /*1d710*/  ISETP.NE.AND P0, PT, R95, RZ, PT ;  /* 0x000000ff5f00720c */ /* 0x000fe20003f05270 */
[----:B------:R-:W-:-:S12]  /*1d720*/  BSSY.RECONVERGENT B1, `(.L_x_14300) ;  /* 0x0000029000017945 */ /* 0x000fd80003800200 */
[----:B------:R-:W-:Y:S05]  /*1d730*/  @!P0 BRA `(.L_x_14301) ;  /* 0x00000000009c8947 */ /* 0x000fea0003800000 */
[--C-:B01----:R-:W-:Y:S01]  /*1d740*/  FADD.FTZ R64, R40, -R87.reuse ;  /* 0x8000005728407221 */ /* 0x103fe20000010000 */
[----:B------:R-:W-:Y:S02]  /*1d750*/  HADD2.F32 R60, -RZ, R123.H1_H1 ;  /* 0x3000007bff3c7230 */ /* 0x000fe40000004100 */
[----:B------:R-:W-:Y:S01]  /*1d760*/  FADD.FTZ R65, R41, -R87 ;  /* 0x8000005729417221 */ /* 0x000fe20000010000 */
[----:B------:R-:W-:Y:S02]  /*1d770*/  HADD2.F32 R63, -RZ, R26.H0_H0 ;  /* 0x2000001aff3f7230 */ /* 0x000fe40000004100 */
[C---:B------:R-:W-:Y:S01]  /*1d780*/  FMUL.FTZ R64, R88.reuse, R64 ;  /* 0x0000004058407220 */ /* 0x040fe20000410000 */
[----:B------:R-:W-:Y:S02]  /*1d790*/  HADD2.F32 R61, -RZ, R122.H1_H1 ;  /* 0x3000007aff3d7230 */ /* 0x000fe40000004100 */
[----:B------:R-:W-:Y:S01]  /*1d7a0*/  FMUL.FTZ R65, R88, R65 ;  /* 0x0000004158417220 */ /* 0x000fe20000410000 */
[----:B------:R-:W-:-:S02]  /*1d7b0*/  HADD2.F32 R62, -RZ, R80.H0_H0 ;  /* 0x20000050ff3e7230 */ /* 0x000fc40000004100 */
[C---:B------:R-:W-:Y:S01]  /*1d7c0*/  FFMA.FTZ R60, R64.reuse, R60, R63 ;  /* 0x0000003c403c7223 */ /* 0x040fe2000001003f */
[--C-:B------:R-:W-:Y:S02]  /*1d7d0*/  HADD2.F32 R66, -RZ, R113.reuse.H0_H0 ;  /* 0x20000071ff427230 */ /* 0x100fe40000004100 */
[--C-:B------:R-:W-:Y:S02]  /*1d7e0*/  HADD2.F32 R63, -RZ, R112.reuse.H0_H0 ;  /* 0x20000070ff3f7230 */ /* 0x100fe40000004100 */
[----:B------:R-:W-:Y:S01]  /*1d7f0*/  FFMA.FTZ R64, R64, R61, R62 ;  /* 0x0000003d40407223 */ /* 0x000fe2000001003e */
[----:B------:R-:W-:Y:S02]  /*1d800*/  HADD2.F32 R61, -RZ, R113.H1_H1 ;  /* 0x30000071ff3d7230 */ /* 0x000fe40000004100 */
[----:B------:R-:W-:Y:S02]  /*1d810*/  HADD2.F32 R62, -RZ, R112.H1_H1 ;  /* 0x30000070ff3e7230 */ /* 0x000fe40000004100 */
[----:B------:R-:W-:-:S02]  /*1d820*/  HADD2.F32 R92, -RZ, R27.H0_H0 ;  /* 0x2000001bff5c7230 */ /* 0x000fc40000004100 */
[C---:B------:R-:W-:Y:S01]  /*1d830*/  FFMA.FTZ R61, R65.reuse, R61, R66 ;  /* 0x0000003d413d7223 */ /* 0x040fe20000010042 */
[----:B------:R-:W-:Y:S01]  /*1d840*/  FADD.FTZ R66, R42, -R87 ;  /* 0x800000572a427221 */ /* 0x000fe20000010000 */
[----:B------:R-:W-:Y:S01]  /*1d850*/  FFMA.FTZ R65, R65, R62, R63 ;  /* 0x0000003e41417223 */ /* 0x000fe2000001003f */
[----:B------:R-:W-:Y:S02]  /*1d860*/  HADD2.F32 R62, -RZ, R123.H0_H0 ;  /* 0x2000007bff3e7230 */ /* 0x000fe40000004100 */
[----:B------:R-:W-:Y:S01]  /*1d870*/  FMUL.FTZ R66, R88, R66 ;  /* 0x0000004258427220 */ /* 0x000fe20000410000 */
[----:B------:R-:W-:Y:S02]  /*1d880*/  HADD2.F32 R63, -RZ, R122.H0_H0 ;  /* 0x2000007aff3f7230 */ /* 0x000fe40000004100 */
[----:B------:R-:W-:Y:S02]  /*1d890*/  HADD2.F32 R67, -RZ, R81.H0_H0 ;  /* 0x20000051ff437230 */ /* 0x000fe40000004100 */
[----:B------:R-:W-:Y:S01]  /*1d8a0*/  FFMA.FTZ R62, R66, R62, R92 ;  /* 0x0000003e423e7223 */ /* 0x000fe2000001005c */
[----:B------:R-:W-:-:S02]  /*1d8b0*/  HADD2.F32 R92, -RZ, R111.H0_H0 ;  /* 0x2000006fff5c7230 */ /* 0x000fc40000004100 */
[----:B------:R-:W-:Y:S02]  /*1d8c0*/  HADD2.F32 R93, -RZ, R110.H0_H0 ;  /* 0x2000006eff5d7230 */ /* 0x000fe40000004100 */
[----:B------:R-:W-:Y:S01]  /*1d8d0*/  FFMA.FTZ R66, R66, R63, R67 ;  /* 0x0000003f42427223 */ /* 0x000fe20000010043 */
[----:B------:R-:W-:Y:S01]  /*1d8e0*/  FADD.FTZ R67, R43, -R87 ;  /* 0x800000572b437221 */ /* 0x000fe20000010000 */
[----:B------:R-:W-:-:S03]  /*1d8f0*/  HADD2.F32 R63, -RZ, R111.H1_H1 ;  /* 0x3000006fff3f7230 */ /* 0x000fc60000004100 */
[----:B------:R-:W-:-:S04]  /*1d900*/  FMUL.FTZ R67, R88, R67 ;  /* 0x0000004358437220 */ /* 0x000fc80000410000 */
[----:B------:R-:W-:Y:S01]  /*1d910*/  FFMA.FTZ R63, R67, R63, R92 ;  /* 0x0000003f433f7223 */ /* 0x000fe2000001005c */
[----:B------:R-:W-:-:S05]  /*1d920*/  HADD2.F32 R92, -RZ, R110.H1_H1 ;  /* 0x3000006eff5c7230 */ /* 0x000fca0000004100 */
[----:B------:R-:W-:Y:S02]  /*1d930*/  FFMA.FTZ R67, R67, R92, R93 ;  /* 0x0000005c43437223 */ /* 0x000fe4000001005d */
[----:B------:R-:W0:Y:S02]  /*1d940*/  LDC.64 R92, c[0x0][0x428] ;  /* 0x00010a00ff5c7b82 */ /* 0x000e240000000a00 */
[----:B0-----:R-:W-:-:S05]  /*1d950*/  IMAD.WIDE.U32 R92, R5, 0x10, R92 ;  /* 0x00000010055c7825 */ /* 0x001fca00078e005c */
[----:B------:R0:W-:Y:S02]  /*1d960*/  STG.E.128 desc[UR6][R92.64], R60 ;  /* 0x0000003c5c007986 */ /* 0x0001e4000c101d06 */
[----:B0-----:R-:W0:Y:S02]  /*1d970*/  LDC.64 R60, c[0x0][0x430] ;  /* 0x00010c00ff3c7b82 */ /* 0x001e240000000a00 */
[C---:B0-----:R-:W-:Y:S01]  /*1d980*/  IMAD.WIDE.U32 R60, R5.reuse, 0x10, R60 ;  /* 0x00000010053c7825 */ /* 0x041fe200078e003c */
[----:B------:R-:W-:-:S04]  /*1d990*/  IADD3 R5, PT, PT, R5, 0x20, RZ ;  /* 0x0000002005057810 */ /* 0x000fc80007ffe0ff */
[----:B------:R2:W-:Y:S03]  /*1d9a0*/  STG.E.128 desc[UR6][R60.64], R64 ;  /* 0x000000403c007986 */ /* 0x0005e6000c101d06 */
.L_x_14301:
[----:B------:R-:W-:Y:S05]  /*1d9b0*/  BSYNC.RECONVERGENT B1 ;  /* 0x0000000000017941 */ /* 0x000fea0003800200 */
.L_x_14300:
[----:B------:R-:W-:Y:S01]  /*1d9c0*/  ISETP.NE.AND P0, PT, R94, RZ, PT ;  /* 0x000000ff5e00720c */ /* 0x000fe20003f05270 */
[----:B------:R-:W-:-:S12]  /*1d9d0*/  BSSY.RECONVERGENT B1, `(.L_x_14302) ;  /* 0x0000029000017945 */ /* 0x000fd80003800200 */
[----:B------:R-:W-:Y:S05]  /*1d9e0*/  @!P0 BRA `(.L_x_14303) ;  /* 0x00000000009c8947 */ /* 0x000fea0003800000 */
[--C-:B012---:R-:W-:Y:S01]  /*1d9f0*/  FADD.FTZ R64, R44, -R87.reuse ;  /* 0x800000572c407221 */ /* 0x107fe20000010000 */
        /* <DEDUP_REMOVED lines=38> */
.L_x_14303:
[----:B------:R-:W-:Y:S05]  /*1dc60*/  BSYNC.RECONVERGENT B1 ;  /* 0x0000000000017941 */ /* 0x000fea0003800200 */
.L_x_14302:
[----:B------:R-:W-:Y:S01]  /*1dc70*/  ISETP.NE.AND P0, PT, R90, RZ, PT ;  /* 0x000000ff5a00720c */ /* 0x000fe20003f05270 */
[----:B------:R-:W-:-:S12]  /*1dc80*/  BSSY.RECONVERGENT B1, `(.L_x_14304) ;  /* 0x0000029000017945 */ /* 0x000fd80003800200 */
[----:B------:R-:W-:Y:S05]  /*1dc90*/  @!P0 BRA `(.L_x_14305) ;  /* 0x00000000009c8947 */ /* 0x000fea0003800000 */
[--C-:B0123--:R-:W-:Y:S01]  /*1dca0*/  FADD.FTZ R64, R48, -R87.reuse ;  /* 0x8000005730407221 */ /* 0x10ffe20000010000 */
        /* <DEDUP_REMOVED lines=38> */
.L_x_14305:
[----:B------:R-:W-:Y:S05]  /*1df10*/  BSYNC.RECONVERGENT B1 ;  /* 0x0000000000017941 */ /* 0x000fea0003800200 */
.L_x_14304:
[----:B------:R-:W-:Y:S01]  /*1df20*/  ISETP.NE.AND P0, PT, R89, RZ, PT ;  /* 0x000000ff5900720c */ /* 0x000fe20003f05270 */
[----:B------:R-:W-:-:S12]  /*1df30*/  BSSY.RECONVERGENT B1, `(.L_x_14306) ;  /* 0x0000029000017945 */ /* 0x000fd80003800200 */
[----:B------:R-:W-:Y:S05]  /*1df40*/  @!P0 BRA `(.L_x_14307) ;  /* 0x00000000009c8947 */ /* 0x000fea0003800000 */
[--C-:B01234-:R-:W-:Y:S01]  /*1df50*/  FADD.FTZ R64, R52, -R87.reuse ;  /* 0x8000005734407221 */ /* 0x11ffe20000010000 */
[----:B------:R-:W-:Y:S02]  /*1df60*/  HADD2.F32 R60, -RZ, R117.H1_H1 ;  /* 0x30000075ff3c7230 */ /* 0x000fe40000004100 */
[----:B------:R-:W-:Y:S01]  /*1df70*/  FADD.FTZ R65, R53, -R87 ;  /* 0x8000005735417221 */ /* 0x000fe20000010000 */
[----:B------:R-:W-:Y:S02]  /*1df80*/  HADD2.F32 R63, -RZ, R20.H0_H0 ;  /* 0x20000014ff3f7230 */ /* 0x000fe40000004100 */
[----:B------:R-:W-:Y:S01]  /*1df90*/  FMUL.FTZ R64, R88, R64 ;  /* 0x0000004058407220 */ /* 0x000fe20000410000 */
[----:B------:R-:W-:Y:S01]  /*1dfa0*/  HADD2.F32 R61, -RZ, R116.H1_H1 ;  /* 0x30000074ff3d7230 */ /* 0x000fe20000004100 */
[----:B------:R-:W0:Y:S01]  /*1dfb0*/  LDC.64 R92, c[0x0][0x428] ;  /* 0x00010a00ff5c7b82 */ /* 0x000e220000000a00 */
[----:B------:R-:W-:Y:S02]  /*1dfc0*/  HADD2.F32 R62, -RZ, R74.H0_H0 ;  /* 0x2000004aff3e7230 */ /* 0x000fe40000004100 */
[----:B------:R-:W-:Y:S01]  /*1dfd0*/  FFMA.FTZ R60, R64, R60, R63 ;  /* 0x0000003c403c7223 */ /* 0x000fe2000001003f */
[----:B------:R-:W-:-:S02]  /*1dfe0*/  HADD2.F32 R66, -RZ, R101.H0_H0 ;  /* 0x20000065ff427230 */ /* 0x000fc40000004100 */
[----:B------:R-:W-:Y:S01]  /*1dff0*/  FMUL.FTZ R65, R88, R65 ;  /* 0x0000004158417220 */ /* 0x000fe20000410000 */
[--C-:B------:R-:W-:Y:S02]  /*1e000*/  HADD2.F32 R63, -RZ, R100.reuse.H0_H0 ;  /* 0x20000064ff3f7230 */ /* 0x100fe40000004100 */
[----:B------:R-:W-:Y:S01]  /*1e010*/  FFMA.FTZ R64, R64, R61, R62 ;  /* 0x0000003d40407223 */ /* 0x000fe2000001003e */
[----:B------:R-:W-:Y:S02]  /*1e020*/  HADD2.F32 R61, -RZ, R101.H1_H1 ;  /* 0x30000065ff3d7230 */ /* 0x000fe40000004100 */
[----:B------:R-:W-:Y:S02]  /*1e030*/  HADD2.F32 R62, -RZ, R100.H1_H1 ;  /* 0x30000064ff3e7230 */ /* 0x000fe40000004100 */
[----:B------:R-:W-:Y:S02]  /*1e040*/  HADD2.F32 R89, -RZ, R21.H0_H0 ;  /* 0x20000015ff597230 */ /* 0x000fe40000004100 */
[C---:B------:R-:W-:Y:S01]  /*1e050*/  FFMA.FTZ R61, R65.reuse, R61, R66 ;  /* 0x0000003d413d7223 */ /* 0x040fe20000010042 */
[----:B------:R-:W-:Y:S01]  /*1e060*/  FADD.FTZ R66, R54, -R87 ;  /* 0x8000005736427221 */ /* 0x000fe20000010000 */
[----:B------:R-:W-:Y:S01]  /*1e070*/  FFMA.FTZ R65, R65, R62, R63 ;  /* 0x0000003e41417223 */ /* 0x000fe2000001003f */
[----:B------:R-:W-:-:S02]  /*1e080*/  HADD2.F32 R62, -RZ, R117.H0_H0 ;  /* 0x20000075ff3e7230 */ /* 0x000fc40000004100 */
[----:B------:R-:W-:Y:S01]  /*1e090*/  FMUL.FTZ R66, R88, R66 ;  /* 0x0000004258427220 */ /* 0x000fe20000410000 */
[----:B------:R-:W-:Y:S02]  /*1e0a0*/  HADD2.F32 R63, -RZ, R116.H0_H0 ;  /* 0x20000074ff3f7230 */ /* 0x000fe40000004100 */
[----:B------:R-:W-:Y:S02]  /*1e0b0*/  HADD2.F32 R67, -RZ, R75.H0_H0 ;  /* 0x2000004bff437230 */ /* 0x000fe40000004100 */
[----:B------:R-:W-:Y:S01]  /*1e0c0*/  FFMA.FTZ R62, R66, R62, R89 ;  /* 0x0000003e423e7223 */ /* 0x000fe20000010059 */
[----:B------:R-:W-:Y:S02]  /*1e0d0*/  HADD2.F32 R89, -RZ, R98.H0_H0 ;  /* 0x20000062ff597230 */ /* 0x000fe40000004100 */
[----:B0-----:R-:W-:-:S04]  /*1e0e0*/  IMAD.WIDE.U32 R92, R5, 0x10, R92 ;  /* 0x00000010055c7825 */ /* 0x001fc800078e005c */
[----:B------:R-:W-:Y:S01]  /*1e0f0*/  FFMA.FTZ R66, R66, R63, R67 ;  /* 0x0000003f42427223 */ /* 0x000fe20000010043 */
[----:B------:R-:W-:Y:S01]  /*1e100*/  FADD.FTZ R67, R55, -R87 ;  /* 0x8000005737437221 */ /* 0x000fe20000010000 */
[----:B------:R-:W-:-:S03]  /*1e110*/  HADD2.F32 R63, -RZ, R98.H1_H1 ;  /* 0x30000062ff3f7230 */ /* 0x000fc60000004100 */
[----:B------:R-:W-:Y:S01]  /*1e120*/  FMUL.FTZ R67, R88, R67 ;  /* 0x0000004358437220 */ /* 0x000fe20000410000 */
[----:B------:R-:W-:-:S03]  /*1e130*/  HADD2.F32 R90, -RZ, R2.H1_H1 ;  /* 0x30000002ff5a7230 */ /* 0x000fc60000004100 */
[----:B------:R-:W-:Y:S01]  /*1e140*/  FFMA.FTZ R63, R67, R63, R89 ;  /* 0x0000003f433f7223 */ /* 0x000fe20000010059 */
[----:B------:R-:W-:-:S04]  /*1e150*/  HADD2.F32 R89, -RZ, R97.H1_H1 ;  /* 0x30000061ff597230 */ /* 0x000fc80000004100 */
[----:B------:R0:W-:Y:S01]  /*1e160*/  STG.E.128 desc[UR6][R92.64], R60 ;  /* 0x0000003c5c007986 */ /* 0x0001e2000c101d06 */
[----:B------:R-:W-:Y:S01]  /*1e170*/  FFMA.FTZ R67, R67, R89, R90 ;  /* 0x0000005943437223 */ /* 0x000fe2000001005a */
[----:B0-----:R-:W0:Y:S02]  /*1e180*/  LDC.64 R60, c[0x0][0x430] ;  /* 0x00010c00ff3c7b82 */ /* 0x001e240000000a00 */
[----:B0-----:R-:W-:-:S04]  /*1e190*/  IMAD.WIDE.U32 R60, R5, 0x10, R60 ;  /* 0x00000010053c7825 */ /* 0x001fc800078e003c */
[----:B------:R-:W-:Y:S01]  /*1e1a0*/  VIADD R5, R5, 0x20 ;  /* 0x0000002005057836 */ /* 0x000fe20000000000 */
[----:B------:R0:W-:Y:S06]  /*1e1b0*/  STG.E.128 desc[UR6][R60.64], R64 ;  /* 0x000000403c007986 */ /* 0x0001ec000c101d06 */
.L_x_14307:
[----:B------:R-:W-:Y:S05]  /*1e1c0*/  BSYNC.RECONVERGENT B1 ;  /* 0x0000000000017941 */ /* 0x000fea0003800200 */
.L_x_14306:
[----:B------:R-:W-:Y:S01]  /*1e1d0*/  ISETP.NE.AND P0, PT, R86, RZ, PT ;  /* 0x000000ff5600720c */ /* 0x000fe20003f05270 */
[----:B------:R-:W-:-:S12]  /*1e1e0*/  BSSY.RECONVERGENT B1, `(.L_x_14308) ;  /* 0x0000028000017945 */ /* 0x000fd80003800200 */
[----:B------:R-:W-:Y:S05]  /*1e1f0*/  @!P0 BRA `(.L_x_14309) ;  /* 0x0000000000988947 */ /* 0x000fea0003800000 */
[----:B01234-:R-:W0:Y:S01]  /*1e200*/  LDC.64 R64, c[0x0][0x428] ;  /* 0x00010a00ff407b82 */ /* 0x01fe220000000a00 */
[--C-:B------:R-:W-:Y:S01]  /*1e210*/  FADD.FTZ R86, R56, -R87.reuse ;  /* 0x8000005738567221 */ /* 0x100fe20000010000 */
[--C-:B------:R-:W-:Y:S01]  /*1e220*/  FADD.FTZ R67, R57, -R87.reuse ;  /* 0x8000005739437221 */ /* 0x100fe20000010000 */
[--C-:B------:R-:W-:Y:S01]  /*1e230*/  FADD.FTZ R66, R58, -R87.reuse ;  /* 0x800000573a427221 */ /* 0x100fe20000010000 */
[----:B------:R-:W-:Y:S02]  /*1e240*/  HADD2.F32 R60, -RZ, R115.H1_H1 ;  /* 0x30000073ff3c7230 */ /* 0x000fe40000004100 */
[----:B------:R-:W-:Y:S01]  /*1e250*/  FADD.FTZ R87, R59, -R87 ;  /* 0x800000573b577221 */ /* 0x000fe20000010000 */
[----:B------:R-:W-:Y:S02]  /*1e260*/  HADD2.F32 R63, -RZ, R82.H0_H0 ;  /* 0x20000052ff3f7230 */ /* 0x000fe40000004100 */
[----:B------:R-:W-:Y:S01]  /*1e270*/  FMUL.FTZ R86, R88, R86 ;  /* 0x0000005658567220 */ /* 0x000fe20000410000 */
[----:B------:R-:W-:-:S02]  /*1e280*/  HADD2.F32 R61, -RZ, R91.H1_H1 ;  /* 0x3000005bff3d7230 */ /* 0x000fc40000004100 */
[C---:B------:R-:W-:Y:S01]  /*1e290*/  FMUL.FTZ R67, R88.reuse, R67 ;  /* 0x0000004358437220 */ /* 0x040fe20000410000 */
[----:B------:R-:W-:Y:S02]  /*1e2a0*/  HADD2.F32 R62, -RZ, R0.H1_H1 ;  /* 0x30000000ff3e7230 */ /* 0x000fe40000004100 */
[C---:B------:R-:W-:Y:S01]  /*1e2b0*/  FMUL.FTZ R66, R88.reuse, R66 ;  /* 0x0000004258427220 */ /* 0x040fe20000410000 */
[----:B------:R-:W-:Y:S01]  /*1e2c0*/  FMUL.FTZ R88, R88, R87 ;  /* 0x0000005758587220 */ /* 0x000fe20000410000 */
[----:B------:R-:W-:Y:S01]  /*1e2d0*/  FFMA.FTZ R60, R86, R60, R63 ;  /* 0x0000003c563c7223 */ /* 0x000fe2000001003f */
[----:B------:R-:W-:Y:S02]  /*1e2e0*/  HADD2.F32 R89, -RZ, R83.H0_H0 ;  /* 0x20000053ff597230 */ /* 0x000fe40000004100 */
[----:B------:R-:W-:Y:S01]  /*1e2f0*/  FFMA.FTZ R61, R67, R61, R62 ;  /* 0x0000003d433d7223 */ /* 0x000fe2000001003e */
[----:B------:R-:W-:Y:S02]  /*1e300*/  HADD2.F32 R62, -RZ, R115.H0_H0 ;  /* 0x20000073ff3e7230 */ /* 0x000fe40000004100 */
[----:B------:R-:W-:-:S02]  /*1e310*/  HADD2.F32 R63, -RZ, R91.H0_H0 ;  /* 0x2000005bff3f7230 */ /* 0x000fc40000004100 */
[----:B------:R-:W-:Y:S02]  /*1e320*/  HADD2.F32 R87, -RZ, R96.H1_H1 ;  /* 0x30000060ff577230 */ /* 0x000fe40000004100 */
[----:B------:R-:W-:Y:S01]  /*1e330*/  FFMA.FTZ R62, R66, R62, R89 ;  /* 0x0000003e423e7223 */ /* 0x000fe20000010059 */
[----:B0-----:R-:W-:-:S04]  /*1e340*/  IMAD.WIDE.U32 R64, R5, 0x10, R64 ;  /* 0x0000001005407825 */ /* 0x001fc800078e0040 */
[----:B------:R-:W-:-:S05]  /*1e350*/  FFMA.FTZ R63, R88, R63, R87 ;  /* 0x0000003f583f7223 */ /* 0x000fca0000010057 */
[----:B------:R0:W-:Y:S02]  /*1e360*/  STG.E.128 desc[UR6][R64.64], R60 ;  /* 0x0000003c40007986 */ /* 0x0001e4000c101d06 */
[----:B0-----:R-:W0:Y:S01]  /*1e370*/  LDC.64 R64, c[0x0][0x430] ;  /* 0x00010c00ff407b82 */ /* 0x001e220000000a00 */
[----:B------:R-:W-:Y:S02]  /*1e380*/  HADD2.F32 R60, -RZ, R114.H1_H1 ;  /* 0x30000072ff3c7230 */ /* 0x000fe40000004100 */
[----:B------:R-:W-:Y:S02]  /*1e390*/  HADD2.F32 R61, -RZ, R84.H0_H0 ;  /* 0x20000054ff3d7230 */ /* 0x000fe40000004100 */
[----:B------:R-:W-:Y:S02]  /*1e3a0*/  HADD2.F32 R62, -RZ, R96.H0_H0 ;  /* 0x20000060ff3e7230 */ /* 0x000fe40000004100 */
[----:B------:R-:W-:Y:S02]  /*1e3b0*/  HADD2.F32 R63, -RZ, R85.H0_H0 ;  /* 0x20000055ff3f7230 */ /* 0x000fe40000004100 */
[----:B------:R-:W-:Y:S01]  /*1e3c0*/  FFMA.FTZ R60, R86, R60, R61 ;  /* 0x0000003c563c7223 */ /* 0x000fe2000001003d */
[----:B------:R-:W-:-:S05]  /*1e3d0*/  HADD2.F32 R61, -RZ, R4.H1_H1 ;  /* 0x30000004ff3d7230 */ /* 0x000fca0000004100 */
[----:B------:R-:W-:Y:S01]  /*1e3e0*/  FFMA.FTZ R61, R67, R61, R62 ;  /* 0x0000003d433d7223 */ /* 0x000fe2000001003e */
[----:B------:R-:W-:-:S05]  /*1e3f0*/  HADD2.F32 R62, -RZ, R114.H0_H0 ;  /* 0x20000072ff3e7230 */ /* 0x000fca0000004100 */
[----:B------:R-:W-:Y:S01]  /*1e400*/  FFMA.FTZ R62, R66, R62, R63 ;  /* 0x0000003e423e7223 */ /* 0x000fe2000001003f */
[----:B------:R-:W-:Y:S02]  /*1e410*/  HADD2.F32 R63, -RZ, R3.H1_H1 ;  /* 0x30000003ff3f7230 */ /* 0x000fe40000004100 */
[----:B------:R-:W-:Y:S02]  /*1e420*/  HADD2.F32 R66, -RZ, R97.H0_H0 ;  /* 0x20000061ff427230 */ /* 0x000fe40000004100 */
[----:B0-----:R-:W-:-:S04]  /*1e430*/  IMAD.WIDE.U32 R64, R5, 0x10, R64 ;  /* 0x0000001005407825 */ /* 0x001fc800078e0040 */
[----:B------:R-:W-:-:S05]  /*1e440*/  FFMA.FTZ R63, R88, R63, R66 ;  /* 0x0000003f583f7223 */ /* 0x000fca0000010042 */
[----:B------:R0:W-:Y:S02]  /*1e450*/  STG.E.128 desc[UR6][R64.64], R60 ;  /* 0x0000003c40007986 */ /* 0x0001e4000c101d06 */
.L_x_14309:
[----:B------:R-:W-:Y:S05]  /*1e460*/  BSYNC.RECONVERGENT B1 ;  /* 0x0000000000017941 */ /* 0x000fea0003800200 */
.L_x_14308:
[----:B01234-:R-:W0:Y:S02]  /*1e470*/  LDC.64 R60, c[0x0][0x380] ;  /* 0x0000e000ff3c7b82 */ /* 0x01fe240000000a00 */
[----:B0-----:R-:W-:-:S04]  /*1e480*/  LEA R14, R60, R14, 0x2 ;  /* 0x0000000e3c0e7211 */ /* 0x001fc800078e10ff */
[----:B------:R-:W-:-:S13]  /*1e490*/  ISETP.GE.AND P0, PT, R14, R61, PT ;  /* 0x0000003d0e00720c */ /* 0x000fda0003f06270 */
[----:B------:R-:W-:Y:S05]  /*1e4a0*/  @!P0 BRA `(.L_x_14310) ;  /* 0xfffffe3c00948947 */ /* 0x000fea000383ffff */
[----:B------:R-:W-:Y:S05]  /*1e4b0*/  BSYNC B0 ;  /* 0x0000000000007941 */ /* 0x000fea0003800000 */
.L_x_13907:
[----:B------:R-:W-:Y:S05]  /*1e4c0*/  EXIT ;  /* 0x000000000000794d */ /* 0x000fea0003800000 */
.L_x_14297:
        /* <DEDUP_REMOVED lines=8> */
.L_x_14312:
[----:B------:R-:W-:Y:S05]  /*1e550*/  BSYNC B1 ;  /* 0x0000000000017941 */ /* 0x000fea0003800000 */
.L_x_14311:
[----:B------:R-:W-:Y:S01]  /*1e560*/  FADD.FTZ R60, R60, R63 ;  /* 0x0000003f3c3c7221 */ /* 0x000fe20000010000 */
[----:B------:R-:W-:Y:S01]  /*1e570*/  MOV R63, 0xffffffff ;  /* 0xffffffff003f7802 */ /* 0x000fe20000000f00 */
[----:B------:R-:W-:Y:S02]  /*1e580*/  HFMA2 R66, -RZ, RZ, 0, 1.1920928955078125e-07 ;  /* 0x00000002ff427431 */ /* 0x000fe400000001ff */
[----:B------:R-:W-:Y:S02]  /*1e590*/  IMAD.MOV.U32 R65, RZ, RZ, 0x1f ;  /* 0x0000001fff417424 */ /* 0x000fe400078e00ff */
[----:B------:R-:W-:-:S07]  /*1e5a0*/  IMAD.MOV.U32 R88, RZ, RZ, R60 ;  /* 0x000000ffff587224 */ /* 0x000fce00078e003c */
[----:B------:R-:W-:Y:S05]  /*1e5b0*/  WARPSYNC.COLLECTIVE R63, `(.L_x_14313) ;  /* 0x000000003f087348 */ /* 0x000fea0003c00000 */
[----:B------:R0:W1:Y:S02]  /*1e5c0*/  SHFL.BFLY P6, R63, R88, R66, R65 ;  /* 0x0c000042583f7389 */ /* 0x00006400000c0041 */
[----:B01----:R-:W-:Y:S05]  /*1e5d0*/  ENDCOLLECTIVE ;  /* 0x000000000000791b */ /* 0x003fea0003800000 */
.L_x_14313:
[----:B------:R-:W-:Y:S02]  /*1e5e0*/  HFMA2 R66, -RZ, RZ, 0, 2.384185791015625e-07 ;  /* 0x00000004ff427431 */ /* 0x000fe400000001ff */
[----:B------:R-:W-:Y:S01]  /*1e5f0*/  FADD.FTZ R60, R60, R63 ;  /* 0x0000003f3c3c7221 */ /* 0x000fe20000010000 */
[----:B------:R-:W-:-:S03]  /*1e600*/  IMAD.MOV.U32 R63, RZ, RZ, -0x1 ;  /* 0xffffffffff3f7424 */ /* 0x000fc600078e00ff */
[----:B------:R-:W-:-:S07]  /*1e610*/  IMAD.MOV.U32 R88, RZ, RZ, R60 ;  /* 0x000000ffff587224 */ /* 0x000fce00078e003c */
[----:B------:R-:W-:Y:S05]  /*1e620*/  WARPSYNC.COLLECTIVE R63, `(.L_x_14314) ;  /* 0x000000003f087348 */ /* 0x000fea0003c00000 */
[----:B------:R0:W1:Y:S02]  /*1e630*/  SHFL.BFLY P6, R63, R88, R66, R65 ;  /* 0x0c000042583f7389 */ /* 0x00006400000c0041 */
[----:B01----:R-:W-:Y:S05]  /*1e640*/  ENDCOLLECTIVE ;  /* 0x000000000000791b */ /* 0x003fea0003800000 */
.L_x_14314:
[----:B------:R-:W-:Y:S02]  /*1e650*/  IMAD.MOV.U32 R66, RZ, RZ, 0x8 ;  /* 0x00000008ff427424 */ /* 0x000fe400078e00ff */
[----:B------:R-:W-:Y:S01]  /*1e660*/  FADD.FTZ R60, R60, R63 ;  /* 0x0000003f3c3c7221 */ /* 0x000fe20000010000 */
[----:B------:R-:W-:-:S04]  /*1e670*/  MOV R63, 0xffffffff ;  /* 0xffffffff003f7802 */ /* 0x000fc80000000f00 */
[----:B------:R-:W-:-:S07]  /*1e680*/  MOV R88, R60 ;  /* 0x0000003c00587202 */ /* 0x000fce0000000f00 */
[----:B------:R-:W-:Y:S05]  /*1e690*/  WARPSYNC.COLLECTIVE R63, `(.L_x_14315) ;  /* 0x000000003f087348 */ /* 0x000fea0003c00000 */
[----:B------:R0:W1:Y:S02]  /*1e6a0*/  SHFL.BFLY P6, R63, R88, R66, R65 ;  /* 0x0c000042583f7389 */ /* 0x00006400000c0041 */
[----:B01----:R-:W-:Y:S05]  /*1e6b0*/  ENDCOLLECTIVE ;  /* 0x000000000000791b */ /* 0x003fea0003800000 */
.L_x_14315:
[----:B------:R-:W-:Y:S02]  /*1e6c0*/  IMAD.MOV.U32 R66, RZ, RZ, 0x10 ;  /* 0x00000010ff427424 */ /* 0x000fe400078e00ff */
[----:B------:R-:W-:Y:S01]  /*1e6d0*/  IMAD.MOV.U32 R61, RZ, RZ, R63 ;  /* 0x000000ffff3d7224 */ /* 0x000fe200078e003f */
[----:B------:R-:W-:-:S03]  /*1e6e0*/  MOV R63, 0xffffffff ;  /* 0xffffffff003f7802 */ /* 0x000fc60000000f00 */
[----:B------:R-:W-:Y:S02]  /*1e6f0*/  FADD.FTZ R61, R60, R61 ;  /* 0x0000003d3c3d7221 */ /* 0x000fe40000010000 */
[----:B------:R-:W0:Y:S03]  /*1e700*/  LDC R60, c[0x0][0x400] ;  /* 0x00010000ff3c7b82 */ /* 0x000e260000000800 */
[----:B------:R-:W-:-:S07]  /*1e710*/  MOV R88, R61 ;  /* 0x0000003d00587202 */ /* 0x000fce0000000f00 */
[----:B0-----:R-:W-:Y:S05]  /*1e720*/  WARPSYNC.COLLECTIVE R63, `(.L_x_14316) ;  /* 0x000000003f087348 */ /* 0x001fea0003c00000 */
[----:B------:R1:W2:Y:S02]  /*1e730*/  SHFL.BFLY P6, R63, R88, R66, R65 ;  /* 0x0c000042583f7389 */ /* 0x0002a400000c0041 */
[----:B012---:R-:W-:Y:S05]  /*1e740*/  ENDCOLLECTIVE ;  /* 0x000000000000791b */ /* 0x007fea0003800000 */
.L_x_14316:
        /* <DEDUP_REMOVED lines=52> */
[----:B------:R-:W-:Y:S01]  /*1ea90*/  MOV R63, 0xffffffff ;  /* 0xffffffff003f7802 */ /* 0x000fe20000000f00 */
[----:B------:R-:W-:Y:S02]  /*1eaa0*/  IMAD.MOV.U32 R65, RZ, RZ, 0x1f ;  /* 0x0000001fff417424 */ /* 0x000fe400078e00ff */
[----:B------:R-:W-:-:S07]  /*1eab0*/  IMAD.MOV.U32 R88, RZ, RZ, R61 ;  /* 0x000000ffff587224 */ /* 0x000fce00078e003d */
[----:B------:R-:W-:Y:S05]  /*1eac0*/  WARPSYNC.COLLECTIVE R63, `(.L_x_14317) ;  /* 0x000000003f087348 */ /* 0x000fea0003c00000 */
[----:B------:R0:W1:Y:S02]  /*1ead0*/  SHFL.BFLY P6, R63, R88, R66, R65 ;  /* 0x0c000042583f7389 */ /* 0x00006400000c0041 */
[----:B01----:R-:W-:Y:S05]  /*1eae0*/  ENDCOLLECTIVE ;  /* 0x000000000000791b */ /* 0x003fea0003800000 */
.L_x_14317:
[----:B------:R-:W-:Y:S02]  /*1eaf0*/  HFMA2 R66, -RZ, RZ, 0, 1.1920928955078125e-07 ;  /* 0x00000002ff427431 */ /* 0x000fe400000001ff */
[----:B------:R-:W-:Y:S01]  /*1eb00*/  FADD.FTZ R61, R61, R63 ;  /* 0x0000003f3d3d7221 */ /* 0x000fe20000010000 */
[----:B------:R-:W-:-:S03]  /*1eb10*/  IMAD.MOV.U32 R63, RZ, RZ, -0x1 ;  /* 0xffffffffff3f7424 */ /* 0x000fc600078e00ff */
[----:B------:R-:W-:-:S07]  /*1eb20*/  IMAD.MOV.U32 R88, RZ, RZ, R61 ;  /* 0x000000ffff587224 */ /* 0x000fce00078e003d */
[----:B------:R-:W-:Y:S05]  /*1eb30*/  WARPSYNC.COLLECTIVE R63, `(.L_x_14318) ;  /* 0x000000003f087348 */ /* 0x000fea0003c00000 */
[----:B------:R0:W1:Y:S02]  /*1eb40*/  SHFL.BFLY P6, R63, R88, R66, R65 ;  /* 0x0c000042583f7389 */ /* 0x00006400000c0041 */
[----:B01----:R-:W-:Y:S05]  /*1eb50*/  ENDCOLLECTIVE ;  /* 0x000000000000791b */ /* 0x003fea0003800000 */
.L_x_14318:
[----:B------:R-:W-:Y:S02]  /*1eb60*/  IMAD.MOV.U32 R66, RZ, RZ, 0x4 ;  /* 0x00000004ff427424 */ /* 0x000fe400078e00ff */
[----:B------:R-:W-:Y:S01]  /*1eb70*/  FADD.FTZ R61, R61, R63 ;  /* 0x0000003f3d3d7221 */ /* 0x000fe20000010000 */
[----:B------:R-:W-:-:S04]  /*1eb80*/  MOV R63, 0xffffffff ;  /* 0xffffffff003f7802 */ /* 0x000fc80000000f00 */
[----:B------:R-:W-:-:S07]  /*1eb90*/  MOV R88, R61 ;  /* 0x0000003d00587202 */ /* 0x000fce0000000f00 */
[----:B------:R-:W-:Y:S05]  /*1eba0*/  WARPSYNC.COLLECTIVE R63, `(.L_x_14319) ;  /* 0x000000003f087348 */ /* 0x000fea0003c00000 */
[----:B------:R0:W1:Y:S02]  /*1ebb0*/  SHFL.BFLY P6, R63, R88, R66, R65 ;  /* 0x0c000042583f7389 */ /* 0x00006400000c0041 */
[----:B01----:R-:W-:Y:S05]  /*1ebc0*/  ENDCOLLECTIVE ;  /* 0x000000000000791b */ /* 0x003fea0003800000 */
.L_x_14319:
[----:B------:R-:W-:Y:S02]  /*1ebd0*/  HFMA2 R66, -RZ, RZ, 0, 4.76837158203125e-07 ;  /* 0x00000008ff427431 */ /* 0x000fe400000001ff */
[----:B------:R-:W-:Y:S01]  /*1ebe0*/  FADD.FTZ R61, R61, R63 ;  /* 0x0000003f3d3d7221 */ /* 0x000fe20000010000 */
[----:B------:R-:W-:-:S03]  /*1ebf0*/  IMAD.MOV.U32 R63, RZ, RZ, -0x1 ;  /* 0xffffffffff3f7424 */ /* 0x000fc600078e00ff */
[----:B------:R-:W-:-:S07]  /*1ec00*/  IMAD.MOV.U32 R88, RZ, RZ, R61 ;  /* 0x000000ffff587224 */ /* 0x000fce00078e003d */
[----:B------:R-:W-:Y:S05]  /*1ec10*/  WARPSYNC.COLLECTIVE R63, `(.L_x_14320) ;  /* 0x000000003f087348 */ /* 0x000fea0003c00000 */
[----:B------:R0:W1:Y:S02]  /*1ec20*/  SHFL.BFLY P6, R63, R88, R66, R65 ;  /* 0x0c000042583f7389 */ /* 0x00006400000c0041 */
[----:B01----:R-:W-:Y:S05]  /*1ec30*/  ENDCOLLECTIVE ;  /* 0x000000000000791b */ /* 0x003fea0003800000 */
.L_x_14320:
[----:B------:R-:W-:Y:S02]  /*1ec40*/  IMAD.MOV.U32 R66, RZ, RZ, 0x10 ;  /* 0x00000010ff427424 */ /* 0x000fe400078e00ff */
[----:B------:R-:W-:Y:S01]  /*1ec50*/  FADD.FTZ R61, R61, R63 ;  /* 0x0000003f3d3d7221 */ /* 0x000fe20000010000 */
[----:B------:R-:W-:-:S04]  /*1ec60*/  MOV R63, 0xffffffff ;  /* 0xffffffff003f7802 */ /* 0x000fc80000000f00 */
[----:B------:R-:W-:-:S07]  /*1ec70*/  MOV R88, R61 ;  /* 0x0000003d00587202 */ /* 0x000fce0000000f00 */
[----:B------:R-:W-:Y:S05]  /*1ec80*/  WARPSYNC.COLLECTIVE R63, `(.L_x_14321) ;  /* 0x000000003f087348 */ /* 0x000fea0003c00000 */
[----:B------:R0:W1:Y:S02]  /*1ec90*/  SHFL.BFLY P6, R63, R88, R66, R65 ;  /* 0x0c000042583f7389 */ /* 0x00006400000c0041 */
[----:B01----:R-:W-:Y:S05]  /*1eca0*/  ENDCOLLECTIVE ;  /* 0x000000000000791b */ /* 0x003fea0003800000 */
.L_x_14321:
[----:B------:R-:W-:Y:S05]  /*1ecb0*/  BRA `(.L_x_14322) ;  /* 0xffffffe400907947 */ /* 0x000fea000383ffff */
.L_x_14323:
        /* <DEDUP_REMOVED lines=12> */
.L_x_17413:


//--------------------- .text._ZN10layer_norm31ln_parallel_residual_fwd_kernelINS_13Kernel_traitsI6__halfffffjLj768ELj1ELj4ELj1ELj16ENS_18Kernel_traits_baseILj768ES2_ffffjLj128EEEEELb1ELb0ELb1EEEvNS_9FwdParamsE --------------------------
	.section	.text._ZN10layer_norm31ln_parallel_residual_fwd_kernelINS_13Kernel_traitsI6__halfffffjLj768ELj1ELj4ELj1ELj16ENS_18Kernel_traits_baseILj768ES2_ffffjLj128EEEEELb1ELb0ELb1EEEvNS_9FwdParamsE,"ax",@progbits
	.align	128
        .global         _ZN10layer_norm31ln_parallel_residual_fwd_kernelINS_13Kernel_traitsI6__halfffffjLj768ELj1ELj4ELj1ELj16ENS_18Kernel_traits_baseILj768ES2_ffffjLj128EEEEELb1ELb0ELb1EEEvNS_9FwdParamsE
        .type           _ZN10layer_norm31ln_parallel_residual_fwd_kernelINS_13Kernel_traitsI6__halfffffjLj768ELj1ELj4ELj1ELj16ENS_18Kernel_traits_baseILj768ES2_ffffjLj128EEEEELb1ELb0ELb1EEEvNS_9FwdParamsE,@function
        .size           _ZN10layer_norm31ln_parallel_residual_fwd_kernelINS_13Kernel_traitsI6__halfffffjLj768ELj1ELj4ELj1ELj16ENS_18Kernel_traits_baseILj768ES2_ffffjLj128EEEEELb1ELb0ELb1EEEvNS_9FwdParamsE,(.L_x_17414 - _ZN10layer_norm31ln_parallel_residual_fwd_kernelINS_13Kernel_traitsI6__halfffffjLj768ELj1ELj4ELj1ELj16ENS_18Kernel_traits_baseILj768ES2_ffffjLj128EEEEELb1ELb0ELb1EEEvNS_9FwdParamsE)
        .other          _ZN10layer_norm31ln_parallel_residual_fwd_kernelINS_13Kernel_traitsI6__halfffffjLj768ELj1ELj4ELj1ELj16ENS_18Kernel_traits_baseILj768ES2_ffffjLj128EEEEELb1ELb0ELb1EEEvNS_9FwdParamsE,@"STO_CUDA_ENTRY STV_DEFAULT"
_ZN10layer_norm31ln_parallel_residual_fwd_kernelINS_13Kernel_traitsI6__halfffffjLj768ELj1ELj4ELj1ELj16ENS_18Kernel_traits_baseILj768ES2_ffffjLj128EEEEELb1ELb0ELb1EEEvNS_9FwdParamsE:
.text._ZN10layer_norm31ln_parallel_residual_fwd_kernelINS_13Kernel_traitsI6__halfffffjLj768ELj1ELj4ELj1ELj16ENS_18Kernel_traits_baseILj768ES2_ffffjLj128EEEEELb1ELb0ELb1EEEvNS_9FwdParamsE:
[----:B------:R-:W-:Y:S01]  /*0000*/  LDC R1, c[0x0][0x37c] ;  /* 0x0000df00ff017b82 */ /* 0x000fe20000000800 */
[----:B------:R-:W0:Y:S07]  /*0010*/  LDCU.U8 UR4, c[0x0][0x464] ;  /* 0x00008c80ff0477ac */ /* 0x000e2e0008000000 */
[----:B------:R-:W1:Y:S01]  /*0020*/  LDC R86, c[0x0][0x458] ;  /* 0x00011600ff567b82 */ /* 0x000e620000000800 */
[----:B------:R-:W2:Y:S01]  /*0030*/  LDCU.64 UR6, c[0x0][0x450] ;  /* 0x00008a00ff0677ac */ /* 0x000ea20008000a00 */
[----:B------:R-:W3:Y:S06]  /*0040*/  LDCU.64 UR8, c[0x0][0x358] ;  /* 0x00006b00ff0877ac */ /* 0x000eec0008000a00 */
[----:B------:R-:W1:Y:S01]  /*0050*/  LDC R87, c[0x0][0x45c] ;  /* 0x00011700ff577b82 */ /* 0x000e620000000800 */
[----:B------:R-:W4:Y:S01]  /*0060*/  LDCU.64 UR10, c[0x0][0x438] ;  /* 0x00008700ff0a77ac */ /* 0x000f220008000a00 */
[----:B0-----:R-:W-:Y:S01]  /*0070*/  ISETP.NE.AND P0, PT, RZ, UR4, PT ;  /* 0x00000004ff007c0c */ /* 0x001fe2000bf05270 */
[----:B--2---:R-:W-:-:S02]  /*0080*/  IMAD.U32 R2, RZ, RZ, UR6 ;  /* 0x00000006ff027e24 */ /* 0x004fc4000f8e00ff */
[----:B------:R-:W-:-:S10]  /*0090*/  IMAD.U32 R3, RZ, RZ, UR7 ;  /* 0x00000007ff037e24 */ /* 0x000fd4000f8e00ff */
[----:B---3--:R-:W2:Y:S01]  /*00a0*/  @P0 LDG.E.64 R2, desc[UR8][R2.64] ;  /* 0x0000000802020981 */ /* 0x008ea2000c1e1b00 */
[----:B------:R-:W0:Y:S03]  /*00b0*/  @P0 LDC R7, c[0x0][0x460] ;  /* 0x00011800ff070b82 */ /* 0x000e260000000800 */
[----:B-1----:R-:W0:Y:S01]  /*00c0*/  @P0 LDG.E.64 R4, desc[UR8][R86.64] ;  /* 0x0000000856040981 */ /* 0x002e22000c1e1b00 */
[----:B----4-:R-:W-:Y:S01]  /*00d0*/  UISETP.NE.U32.AND UP0, UPT, UR10, URZ, UPT ;  /* 0x000000ff0a00728c */ /* 0x010fe2000bf05070 */
[----:B------:R-:W1:Y:S03]  /*00e0*/  S2R R68, SR_TID.X ;  /* 0x0000000000447919 */ /* 0x000e660000002100 */
[----:B------:R-:W3:Y:S01]  /*00f0*/  S2UR UR5, SR_CTAID.X ;  /* 0x00000000000579c3 */ /* 0x000ee20000002500 */
[----:B------:R-:W-:-:S07]  /*0100*/  UISETP.NE.AND.EX UP0, UPT, UR11, URZ, UPT, UP0 ;  /* 0x000000ff0b00728c */ /* 0x000fce000bf05300 */
[----:B------:R-:W4:Y:S01]  /*0110*/  LDC R69, c[0x0][0x360] ;  /* 0x0000d800ff457b82 */ /* 0x000f220000000800 */
[----:B---3--:R-:W-:Y:S01]  /*0120*/  USHF.L.U32 UR4, UR5, 0x2, URZ ;  /* 0x0000000205047899 */ /* 0x008fe200080006ff */
[--C-:B-1----:R-:W-:Y:S01]  /*0130*/  SHF.R.U32.HI R55, RZ, 0x5, R68.reuse ;  /* 0x00000005ff377819 */ /* 0x102fe20000011644 */
[----:B----4-:R-:W-:Y:S01]  /*0140*/  IMAD R69, R69, UR5, R68 ;  /* 0x0000000545457c24 */ /* 0x010fe2000f8e0244 */
[----:B------:R-:W-:-:S03]  /*0150*/  LOP3.LUT R68, R68, 0x1f, RZ, 0xc0, !PT ;  /* 0x0000001f44447812 */ /* 0x000fc600078ec0ff */
[----:B------:R-:W-:Y:S02]  /*0160*/  LOP3.LUT R55, R55, UR4, RZ, 0xfc, !PT ;  /* 0x0000000437377c12 */ /* 0x000fe4000f8efcff */
[----:B--2---:R-:W-:Y:S02]  /*0170*/  @P0 R2UR UR6, R2 ;  /* 0x00000000020602ca */ /* 0x004fe400000e0000 */
[----:B------:R-:W-:Y:S02]  /*0180*/  @P0 R2UR UR7, R3 ;  /* 0x00000000030702ca */ /* 0x000fe400000e0000 */
[----:B0-----:R-:W-:-:S04]  /*0190*/  @P0 IADD3 R86, P1, PT, R4, R7, RZ ;  /* 0x0000000704560210 */ /* 0x001fc80007f3e0ff */
[----:B------:R-:W-:-:S04]  /*01a0*/  @P0 IADD3.X R87, PT, PT, RZ, R5, RZ, P1, !PT ;  /* 0x00000005ff570210 */ /* 0x000fc80000ffe4ff */
[--C-:B------:R-:W-:Y:S01]  /*01b0*/  SHF.R.U64 R54, R86, 0x2, R87.reuse ;  /* 0x0000000256367819 */ /* 0x100fe20000001257 */
[----:B------:R-:W-:Y:S01]  /*01c0*/  UIADD3 UR14, UPT, UPT, UR6, 0x3c6ef372, URZ ;  /* 0x3c6ef372060e7890 */ /* 0x000fe2000fffe0ff */
[----:B------:R-:W-:Y:S01]  /*01d0*/  SHF.R.U32.HI R0, RZ, 0x2, R87 ;  /* 0x00000002ff007819 */ /* 0x000fe20000011657 */
[----:B------:R-:W-:Y:S02]  /*01e0*/  UIADD3 UR10, UPT, UPT, UR7, -0x4498517b, URZ ;  /* 0xbb67ae85070a7890 */ /* 0x000fe4000fffe0ff */
[----:B------:R-:W-:Y:S02]  /*01f0*/  UIADD3 UR15, UPT, UPT, UR7, 0x76cf5d0a, URZ ;  /* 0x76cf5d0a070f7890 */ /* 0x000fe4000fffe0ff */
[----:B------:R-:W-:Y:S02]  /*0200*/  UIADD3 UR12, UPT, UPT, UR7, 0x32370b8f, URZ ;  /* 0x32370b8f070c7890 */ /* 0x000fe4000fffe0ff */
[----:B------:R-:W-:Y:S02]  /*0210*/  UIADD3 UR16, UPT, UPT, UR7, -0x126145ec, URZ ;  /* 0xed9eba1407107890 */ /* 0x000fe4000fffe0ff */
[----:B------:R-:W-:-:S02]  /*0220*/  UIADD3 UR13, UPT, UPT, UR6, 0x1715609d, URZ ;  /* 0x1715609d060d7890 */ /* 0x000fc4000fffe0ff */
[----:B------:R-:W-:Y:S02]  /*0230*/  UIADD3 UR17, UPT, UPT, UR7, -0x56f99767, URZ ;  /* 0xa906689907117890 */ /* 0x000fe4000fffe0ff */
[----:B------:R-:W-:Y:S02]  /*0240*/  UIADD3 UR18, UPT, UPT, UR6, -0x4ab325aa, URZ ;  /* 0xb54cda5606127890 */ /* 0x000fe4000fffe0ff */
[----:B------:R-:W-:Y:S02]  /*0250*/  UIADD3 UR19, UPT, UPT, UR7, 0x646e171e, URZ ;  /* 0x646e171e07137890 */ /* 0x000fe4000fffe0ff */
[----:B------:R-:W-:Y:S02]  /*0260*/  UIADD3 UR20, UPT, UPT, UR6, 0x5384540f, URZ ;  /* 0x5384540f06147890 */ /* 0x000fe4000fffe0ff */
[----:B------:R-:W-:Y:S02]  /*0270*/  UIADD3 UR21, UPT, UPT, UR7, 0x1fd5c5a3, URZ ;  /* 0x1fd5c5a307157890 */ /* 0x000fe4000fffe0ff */
[----:B------:R-:W-:-:S02]  /*0280*/  UIADD3 UR22, UPT, UPT, UR6, -0xe443238, URZ ;  /* 0xf1bbcdc806167890 */ /* 0x000fc4000fffe0ff */
[----:B------:R-:W-:Y:S02]  /*0290*/  UIADD3 UR23, UPT, UPT, UR6, -0x700cb87f, URZ ;  /* 0x8ff3478106177890 */ /* 0x000fe4000fffe0ff */
[----:B------:R-:W-:Y:S01]  /*02a0*/  UIADD3 UR24, UPT, UPT, UR7, -0x695add53, URZ ;  /* 0x96a522ad07187890 */ /* 0x000fe2000fffe0ff */
[----:B------:R-:W-:Y:S11]  /*02b0*/  BRA.U UP0, `(.L_x_14324) ;  /* 0x0000000500007547 */ /* 0x000ff6000b800000 */
[----:B------:R-:W0:Y:S02]  /*02c0*/  LDCU.64 UR4, c[0x0][0x440] ;  /* 0x00008800ff0477ac */ /* 0x000e240008000a00 */
[----:B0-----:R-:W-:-:S04]  /*02d0*/  UISETP.NE.U32.AND UP0, UPT, UR4, URZ, UPT ;  /* 0x000000ff0400728c */ /* 0x001fc8000bf05070 */
[----:B------:R-:W-:-:S09]  /*02e0*/  UISETP.NE.AND.EX UP0, UPT, UR5, URZ, UPT, UP0 ;  /* 0x000000ff0500728c */ /* 0x000fd2000bf05300 */
[----:B------:R-:W-:Y:S05]  /*02f0*/  BRA.U UP0, `(.L_x_14325) ;  /* 0x0000000100747547 */ /* 0x000fea000b800000 */
[----:B------:R-:W0:Y:S08]  /*0300*/  LDC.64 R4, c[0x0][0x3d8] ;  /* 0x0000f600ff047b82 */ /* 0x000e300000000a00 */
[----:B------:R-:W1:Y:S01]  /*0310*/  LDC.64 R2, c[0x0][0x3d0] ;  /* 0x0000f400ff027b82 */ /* 0x000e620000000a00 */
[----:B0-----:R-:W-:-:S05]  /*0320*/  IMAD.WIDE.U32 R4, R68, 0x8, R4 ;  /* 0x0000000844047825 */ /* 0x001fca00078e0004 */
[----:B------:R-:W5:Y:S01]  /*0330*/  LDG.E.64 R48, desc[UR8][R4.64] ;  /* 0x0000000804307981 */ /* 0x000f62000c1e1b00 */
[----:B-1----:R-:W-:-:S03]  /*0340*/  IMAD.WIDE.U32 R2, R68, 0x8, R2 ;  /* 0x0000000844027825 */ /* 0x002fc600078e0002 */
[----:B------:R-:W5:Y:S04]  /*0350*/  LDG.E.64 R46, desc[UR8][R4.64+0x100] ;  /* 0x00010008042e7981 */ /* 0x000f68000c1e1b00 */
[----:B------:R-:W5:Y:S04]  /*0360*/  LDG.E.64 R8, desc[UR8][R4.64+0x200] ;  /* 0x0002000804087981 */ /* 0x000f68000c1e1b00 */
[----:B------:R-:W5:Y:S04]  /*0370*/  LDG.E.64 R12, desc[UR8][R4.64+0x300] ;  /* 0x00030008040c7981 */ /* 0x000f68000c1e1b00 */
[----:B------:R-:W5:Y:S04]  /*0380*/  LDG.E.64 R16, desc[UR8][R4.64+0x400] ;  /* 0x0004000804107981 */ /* 0x000f68000c1e1b00 */
[----:B------:R-:W5:Y:S01]  /*0390*/  LDG.E.64 R20, desc[UR8][R4.64+0x500] ;  /* 0x0005000804147981 */ /* 0x000f62000c1e1b00 */
[----:B------:R-:W-:-:S02]  /*03a0*/  CS2R R44, SRZ ;  /* 0x00000000002c7805 */ /* 0x000fc4000001ff00 */
[----:B------:R-:W-:Y:S02]  /*03b0*/  CS2R R42, SRZ ;  /* 0x00000000002a7805 */ /* 0x000fe4000001ff00 */
[----:B------:R-:W-:Y:S01]  /*03c0*/  CS2R R40, SRZ ;  /* 0x0000000000287805 */ /* 0x000fe2000001ff00 */
[----:B------:R-:W5:Y:S01]  /*03d0*/  LDG.E.64 R52, desc[UR8][R2.64] ;  /* 0x0000000802347981 */ /* 0x000f62000c1e1b00 */
[----:B------:R-:W-:Y:S02]  /*03e0*/  CS2R R38, SRZ ;  /* 0x0000000000267805 */ /* 0x000fe4000001ff00 */
[----:B------:R-:W-:Y:S02]  /*03f0*/  CS2R R36, SRZ ;  /* 0x0000000000247805 */ /* 0x000fe4000001ff00 */
[----:B------:R-:W-:Y:S01]  /*0400*/  CS2R R34, SRZ ;  /* 0x0000000000227805 */ /* 0x000fe2000001ff00 */
[----:B------:R-:W5:Y:S01]  /*0410*/  LDG.E.64 R50, desc[UR8][R2.64+0x100] ;  /* 0x0001000802327981 */ /* 0x000f62000c1e1b00 */
[----:B------:R-:W-:-:S02]  /*0420*/  CS2R R32, SRZ ;  /* 0x0000000000207805 */ /* 0x000fc4000001ff00 */
[----:B------:R-:W-:Y:S02]  /*0430*/  CS2R R30, SRZ ;  /* 0x00000000001e7805 */ /* 0x000fe4000001ff00 */
[----:B------:R-:W-:Y:S01]  /*0440*/  CS2R R28, SRZ ;  /* 0x00000000001c7805 */ /* 0x000fe2000001ff00 */
[----:B------:R-:W5:Y:S01]  /*0450*/  LDG.E.64 R6, desc[UR8][R2.64+0x200] ;  /* 0x0002000802067981 */ /* 0x000f62000c1e1b00 */
[----:B------:R-:W-:Y:S02]  /*0460*/  CS2R R26, SRZ ;  /* 0x00000000001a7805 */ /* 0x000fe4000001ff00 */
[----:B------:R-:W-:Y:S01]  /*0470*/  CS2R R24, SRZ ;  /* 0x0000000000187805 */ /* 0x000fe2000001ff00 */
[----:B------:R-:W5:Y:S04]  /*0480*/  LDG.E.64 R10, desc[UR8][R2.64+0x300] ;  /* 0x00030008020a7981 */ /* 0x000f68000c1e1b00 */
[----:B------:R-:W5:Y:S04]  /*0490*/  LDG.E.64 R14, desc[UR8][R2.64+0x400] ;  /* 0x00040008020e7981 */ /* 0x000f68000c1e1b00 */
[----:B------:R0:W5:Y:S02]  /*04a0*/  LDG.E.64 R18, desc[UR8][R2.64+0x500] ;  /* 0x0005000802127981 */ /* 0x000164000c1e1b00 */
[----:B0-----:R-:W-:Y:S01]  /*04b0*/  CS2R R2, SRZ ;  /* 0x0000000000027805 */ /* 0x001fe2000001ff00 */
[----:B------:R-:W-:Y:S06]  /*04c0*/  BRA `(.L_x_14326) ;  /* 0x0000000400887947 */ /* 0x000fec0003800000 */
.L_x_14325:
[----:B------:R-:W0:Y:S08]  /*04d0*/  LDC.64 R4, c[0x0][0x3d0] ;  /* 0x0000f400ff047b82 */ /* 0x000e300000000a00 */
[----:B------:R-:W1:Y:S08]  /*04e0*/  LDC.64 R6, c[0x0][0x3d8] ;  /* 0x0000f600ff067b82 */ /* 0x000e700000000a00 */
[----:B------:R-:W2:Y:S01]  /*04f0*/  LDC.64 R2, c[0x0][0x440] ;  /* 0x00011000ff027b82 */ /* 0x000ea20000000a00 */
[----:B0-----:R-:W-:-:S05]  /*0500*/  IMAD.WIDE.U32 R4, R68, 0x8, R4 ;  /* 0x0000000844047825 */ /* 0x001fca00078e0004 */
        /* <DEDUP_REMOVED lines=22> */
[----:B------:R-:W5:Y:S04]  /*0670*/  LDG.E.64 R32, desc[UR8][R2.64+0x300] ;  /* 0x0003000802207981 */ /* 0x000f68000c1e1b00 */
[----:B------:R-:W5:Y:S04]  /*0680*/  LDG.E.64 R34, desc[UR8][R2.64+0x400] ;  /* 0x0004000802227981 */ /* 0x000f68000c1e1b00 */
[----:B------:R0:W5:Y:S02]  /*0690*/  LDG.E.64 R36, desc[UR8][R2.64+0x500] ;  /* 0x0005000802247981 */ /* 0x000164000c1e1b00 */
[----:B0-----:R-:W-:Y:S01]  /*06a0*/  CS2R R2, SRZ ;  /* 0x0000000000027805 */ /* 0x001fe2000001ff00 */
[----:B------:R-:W-:Y:S06]  /*06b0*/  BRA `(.L_x_14326) ;  /* 0x00000004000c7947 */ /* 0x000fec0003800000 */
.L_x_14324:
        /* <DEDUP_REMOVED lines=37> */
.L_x_14327:
[----:B------:R-:W0:Y:S08]  /*0910*/  LDC.64 R2, c[0x0][0x3d0] ;  /* 0x0000f400ff027b82 */ /* 0x000e300000000a00 */
[----:B------:R-:W1:Y:S08]  /*0920*/  LDC.64 R4, c[0x0][0x438] ;  /* 0x00010e00ff047b82 */ /* 0x000e700000000a00 */
[----:B------:R-:W2:Y:S01]  /*0930*/  LDC.64 R6, c[0x0][0x3d8] ;  /* 0x0000f600ff067b82 */ /* 0x000ea20000000a00 */
[----:B0-----:R-:W-:-:S05]  /*0940*/  IMAD.WIDE.U32 R2, R68, 0x8, R2 ;  /* 0x0000000844027825 */ /* 0x001fca00078e0002 */
[----:B------:R0:W5:Y:S01]  /*0950*/  LDG.E.64 R52, desc[UR8][R2.64] ;  /* 0x0000000802347981 */ /* 0x000162000c1e1b00 */
[----:B-1----:R-:W-:-:S03]  /*0960*/  IMAD.WIDE.U32 R4, R68, 0x8, R4 ;  /* 0x0000000844047825 */ /* 0x002fc600078e0004 */
[----:B------:R0:W5:Y:S04]  /*0970*/  LDG.E.64 R50, desc[UR8][R2.64+0x100] ;  /* 0x0001000802327981 */ /* 0x000168000c1e1b00 */
[----:B------:R0:W5:Y:S01]  /*0980*/  LDG.E.64 R10, desc[UR8][R2.64+0x300] ;  /* 0x00030008020a7981 */ /* 0x000162000c1e1b00 */
[----:B--2---:R-:W-:-:S03]  /*0990*/  IMAD.WIDE.U32 R22, R68, 0x8, R6 ;  /* 0x0000000844167825 */ /* 0x004fc600078e0006 */
        /* <DEDUP_REMOVED lines=15> */
[----:B------:R-:W-:-:S02]  /*0a90*/  CS2R R36, SRZ ;  /* 0x0000000000247805 */ /* 0x000fc4000001ff00 */
[----:B------:R-:W-:Y:S02]  /*0aa0*/  CS2R R34, SRZ ;  /* 0x0000000000227805 */ /* 0x000fe4000001ff00 */
[----:B------:R-:W-:Y:S02]  /*0ab0*/  CS2R R32, SRZ ;  /* 0x0000000000207805 */ /* 0x000fe4000001ff00 */
[----:B------:R-:W-:Y:S02]  /*0ac0*/  CS2R R30, SRZ ;  /* 0x00000000001e7805 */ /* 0x000fe4000001ff00 */
[----:B------:R-:W-:Y:S02]  /*0ad0*/  CS2R R28, SRZ ;  /* 0x00000000001c7805 */ /* 0x000fe4000001ff00 */
[----:B0-----:R-:W-:-:S07]  /*0ae0*/  CS2R R26, SRZ ;  /* 0x00000000001a7805 */ /* 0x001fce000001ff00 */
.L_x_14326:
[----:B------:R-:W1:Y:S02]  /*0af0*/  LDCU UR4, c[0x0][0x384] ;  /* 0x00007080ff0477ac */ /* 0x000e640008000800 */
[----:B-1----:R-:W-:-:S13]  /*0b00*/  ISETP.GE.AND P0, PT, R55, UR4, PT ;  /* 0x0000000437007c0c */ /* 0x002fda000bf06270 */
[----:B------:R-:W-:Y:S05]  /*0b10*/  @P0 EXIT ;  /* 0x000000000000094d */ /* 0x000fea0003800000 */
[----:B-----5:R-:W-:Y:S01]  /*0b20*/  IMAD.MOV.U32 R84, RZ, RZ, R6 ;  /* 0x000000ffff547224 */ /* 0x020fe200078e0006 */
[----:B0-----:R-:W-:Y:S01]  /*0b30*/  SHF.R.U64 R22, R6, 0x10, R7 ;  /* 0x0000001006167819 */ /* 0x001fe20000001207 */
[----:B------:R-:W-:Y:S01]  /*0b40*/  IMAD.MOV.U32 R4, RZ, RZ, R15 ;  /* 0x000000ffff047224 */ /* 0x000fe200078e000f */
[----:B------:R-:W-:Y:S01]  /*0b50*/  MOV R5, R17 ;  /* 0x0000001100057202 */ /* 0x000fe20000000f00 */
[----:B------:R-:W-:Y:S01]  /*0b60*/  IMAD.MOV.U32 R96, RZ, RZ, R18 ;  /* 0x000000ffff607224 */ /* 0x000fe200078e0012 */
[----:B------:R-:W-:Y:S01]  /*0b70*/  SHF.R.U32.HI R23, RZ, 0x10, R7 ;  /* 0x00000010ff177819 */ /* 0x000fe20000011607 */
[----:B------:R-:W-:Y:S01]  /*0b80*/  IMAD.MOV.U32 R6, RZ, RZ, R19 ;  /* 0x000000ffff067224 */ /* 0x000fe200078e0013 */
[----:B------:R-:W-:Y:S01]  /*0b90*/  PRMT R84, R84, 0x5410, R4 ;  /* 0x0000541054547816 */ /* 0x000fe20000000004 */
[----:B------:R-:W-:Y:S01]  /*0ba0*/  IMAD.MOV.U32 R87, RZ, RZ, R16 ;  /* 0x000000ffff577224 */ /* 0x000fe200078e0010 */
[----:B------:R-:W-:Y:S01]  /*0bb0*/  MOV R108, R20 ;  /* 0x00000014006c7202 */ /* 0x000fe20000000f00 */
[----:B------:R-:W-:Y:S01]  /*0bc0*/  IMAD.MOV.U32 R4, RZ, RZ, R52 ;  /* 0x000000ffff047224 */ /* 0x000fe200078e0034 */
[----:B------:R-:W-:Y:S01]  /*0bd0*/  PRMT R96, R96, 0x5410, R6 ;  /* 0x0000541060607816 */ /* 0x000fe20000000006 */
        /* <DEDUP_REMOVED lines=18> */
[----:B------:R-:W-:Y:S01]  /*0d00*/  IMAD.HI.U32 R5, R69, -0x326172a9, RZ ;  /* 0xcd9e8d5745057827 */ /* 0x000fe200078e00ff */
[--C-:B------:R-:W-:Y:S01]  /*0d10*/  SHF.R.U64 R8, R8, 0x10, R9.reuse ;  /* 0x0000001008087819 */ /* 0x100fe20000001209 */
[----:B------:R-:W-:Y:S01]  /*0d20*/  BSSY B0, `(.L_x_14328) ;  /* 0x00018db000007945 */ /* 0x000fe20003800000 */
[----:B------:R-:W-:Y:S01]  /*0d30*/  SHF.R.U32.HI R9, RZ, 0x10, R9 ;  /* 0x00000010ff097819 */ /* 0x000fe20000011609 */
[----:B------:R-:W-:Y:S01]  /*0d40*/  IMAD.MOV.U32 R7, RZ, RZ, R46 ;  /* 0x000000ffff077224 */ /* 0x000fe200078e002e */
[----:B------:R-:W-:Y:S01]  /*0d50*/  LOP3.LUT R4, R4, UR7, RZ, 0x3c, !PT ;  /* 0x0000000704047c12 */ /* 0x000fe2000f8e3cff */
[----:B------:R-:W-:Y:S01]  /*0d60*/  IMAD.MOV.U32 R78, RZ, RZ, R12 ;  /* 0x000000ffff4e7224 */ /* 0x000fe200078e000c */
[----:B------:R-:W-:Y:S01]  /*0d70*/  LOP3.LUT R5, R0, UR6, R5, 0x96, !PT ;  /* 0x0000000600057c12 */ /* 0x000fe2000f8e9605 */
[----:B------:R-:W-:Y:S01]  /*0d80*/  IMAD.MOV.U32 R77, RZ, RZ, R13 ;  /* 0x000000ffff4d7224 */ /* 0x000fe200078e000d */
[----:B------:R-:W-:Y:S01]  /*0d90*/  MOV R79, R11 ;  /* 0x0000000b004f7202 */ /* 0x000fe20000000f00 */
[----:B------:R-:W-:Y:S01]  /*0da0*/  IMAD.HI.U32 R6, R4, -0x326172a9, RZ ;  /* 0xcd9e8d5704067827 */ /* 0x000fe200078e00ff */
[----:B------:R-:W-:Y:S01]  /*0db0*/  SHF.R.U64 R10, R10, 0x10, R11 ;  /* 0x000000100a0a7819 */ /* 0x000fe2000000120b */
[----:B------:R-:W0:Y:S01]  /*0dc0*/  LDCU UR25, c[0x0][0x404] ;  /* 0x00008080ff1977ac */ /* 0x000e220008000800 */
[----:B------:R-:W-:Y:S01]  /*0dd0*/  PRMT R81, R8, 0x5410, R81 ;  /* 0x0000541008517816 */ /* 0x000fe20000000051 */
[----:B------:R-:W-:Y:S01]  /*0de0*/  IMAD.HI.U32 R8, R5, -0x2daee0ad, RZ ;  /* 0xd2511f5305087827 */ /* 0x000fe200078e00ff */
[----:B------:R-:W-:Y:S01]  /*0df0*/  PRMT R80, R80, 0x5410, R9 ;  /* 0x0000541050507816 */ /* 0x000fe20000000009 */
[----:B------:R-:W1:Y:S01]  /*0e00*/  LDCU UR5, c[0x0][0x388] ;  /* 0x00007100ff0577ac */ /* 0x000e620008000800 */
[----:B------:R-:W-:Y:S01]  /*0e10*/  PRMT R113, R7, 0x7610, R113 ;  /* 0x0000761007717816 */ /* 0x000fe20000000071 */
[----:B------:R-:W-:Y:S01]  /*0e20*/  IMAD R7, R69, -0x326172a9, RZ ;  /* 0xcd9e8d5745077824 */ /* 0x000fe200078e02ff */
[----:B------:R-:W-:Y:S01]  /*0e30*/  PRMT R79, R10, 0x5410, R79 ;  /* 0x000054100a4f7816 */ /* 0x000fe2000000004f */
[----:B------:R-:W-:Y:S01]  /*0e40*/  IMAD R9, R54, -0x2daee0ad, RZ ;  /* 0xd2511f5336097824 */ /* 0x000fe200078e02ff */
[----:B------:R-:W-:Y:S01]  /*0e50*/  MOV R10, R47 ;  /* 0x0000002f000a7202 */ /* 0x000fe20000000f00 */
[----:B------:R-:W-:Y:S01]  /*0e60*/  IMAD.MOV.U32 R72, RZ, RZ, RZ ;  /* 0x000000ffff487224 */ /* 0x000fe200078e00ff */
[----:B------:R-:W-:Y:S01]  /*0e70*/  LOP3.LUT R6, R7, UR4, R6, 0x96, !PT ;  /* 0x0000000407067c12 */ /* 0x000fe2000f8e9606 */
[----:B------:R-:W-:Y:S01]  /*0e80*/  IMAD R7, R4, -0x326172a9, RZ ;  /* 0xcd9e8d5704077824 */ /* 0x000fe200078e02ff */
[----:B------:R-:W-:Y:S01]  /*0e90*/  LOP3.LUT R8, R9, UR10, R8, 0x96, !PT ;  /* 0x0000000a09087c12 */ /* 0x000fe2000f8e9608 */
[----:B------:R-:W-:Y:S01]  /*0ea0*/  UIADD3 UR4, UPT, UPT, UR6, -0x255992d5, URZ ;  /* 0xdaa66d2b06047890 */ /* 0x000fe2000fffe0ff */
[----:B------:R-:W-:Y:S01]  /*0eb0*/  PRMT R113, R113, 0x5410, R10 ;  /* 0x0000541071717816 */ /* 0x000fe2000000000a */
[----:B------:R-:W-:Y:S01]  /*0ec0*/  IMAD R10, R5, -0x2daee0ad, RZ ;  /* 0xd2511f53050a7824 */ /* 0x000fe200078e02ff */
[----:B------:R-:W-:Y:S01]  /*0ed0*/  SHF.R.U32.HI R118, RZ, 0x10, R47 ;  /* 0x00000010ff767819 */ /* 0x000fe2000001162f */
[----:B------:R-:W-:Y:S01]  /*0ee0*/  IMAD.HI.U32 R4, R8, -0x326172a9, RZ ;  /* 0xcd9e8d5708047827 */ /* 0x000fe200078e00ff */
[----:B------:R-:W-:Y:S01]  /*0ef0*/  SHF.R.U32.HI R9, RZ, 0x10, R29 ;  /* 0x00000010ff097819 */ /* 0x000fe2000001161d */
[----:B------:R-:W2:Y:S01]  /*0f00*/  LDCU.64 UR10, c[0x0][0x398] ;  /* 0x00007300ff0a77ac */ /* 0x000ea20008000a00 */
[----:B------:R-:W-:Y:S01]  /*0f10*/  SHF.R.U64 R128, R42, 0x10, R43 ;  /* 0x000000102a807819 */ /* 0x000fe2000000122b */
[----:B------:R-:W-:Y:S01]  /*0f20*/  IMAD.HI.U32 R5, R6, -0x2daee0ad, RZ ;  /* 0xd2511f5306057827 */ /* 0x000fe200078e00ff */
[----:B------:R-:W-:-:S02]  /*0f30*/  LOP3.LUT R4, R7, UR14, R4, 0x96, !PT ;  /* 0x0000000e07047c12 */ /* 0x000fc4000f8e9604 */
[----:B------:R-:W-:Y:S01]  /*0f40*/  PRMT R118, R118, 0x5410, R9 ;  /* 0x0000541076767816 */ /* 0x000fe20000000009 */
[----:B------:R-:W-:Y:S01]  /*0f50*/  IMAD R7, R8, -0x326172a9, RZ ;  /* 0xcd9e8d5708077824 */ /* 0x000fe200078e02ff */
[----:B------:R-:W-:Y:S01]  /*0f60*/  LOP3.LUT R5, R10, UR15, R5, 0x96, !PT ;  /* 0x0000000f0a057c12 */ /* 0x000fe2000f8e9605 */
[----:B------:R-:W-:Y:S01]  /*0f70*/  IMAD R9, R6, -0x2daee0ad, RZ ;  /* 0xd2511f5306097824 */ /* 0x000fe200078e02ff */
[----:B------:R-:W-:Y:S01]  /*0f80*/  SHF.R.U64 R10, R30, 0x10, R31 ;  /* 0x000000101e0a7819 */ /* 0x000fe2000000121f */
[----:B------:R-:W-:Y:S01]  /*0f90*/  IMAD.HI.U32 R8, R4, -0x2daee0ad, RZ ;  /* 0xd2511f5304087827 */ /* 0x000fe200078e00ff */
[----:B------:R-:W-:Y:S02]  /*0fa0*/  SHF.R.U32.HI R129, RZ, 0x10, R43 ;  /* 0x00000010ff817819 */ /* 0x000fe4000001162b */
[----:B------:R-:W-:Y:S01]  /*0fb0*/  PRMT R128, R128, 0x5410, R10 ;  /* 0x0000541080807816 */ /* 0x000fe2000000000a */
[----:B------:R-:W-:Y:S01]  /*0fc0*/  IMAD.HI.U32 R6, R5, -0x326172a9, RZ ;  /* 0xcd9e8d5705067827 */ /* 0x000fe200078e00ff */
[----:B------:R-:W-:Y:S01]  /*0fd0*/  LOP3.LUT R8, R9, UR12, R8, 0x96, !PT ;  /* 0x0000000c09087c12 */ /* 0x000fe2000f8e9608 */
[----:B------:R-:W3:Y:S01]  /*0fe0*/  LDCU.U8 UR12, c[0x0][0x410] ;  /* 0x00008200ff0c77ac */ /* 0x000ee20008000000 */
[----:B------:R-:W-:Y:S01]  /*0ff0*/  SHF.R.U32.HI R9, RZ, 0x10, R31 ;  /* 0x00000010ff097819 */ /* 0x000fe2000001161f */
[----:B------:R-:W-:Y:S01]  /*1000*/  IMAD R10, R4, -0x2daee0ad, RZ ;  /* 0xd2511f53040a7824 */ /* 0x000fe200078e02ff */
[----:B------:R-:W-:Y:S01]  /*1010*/  LOP3.LUT R6, R7, UR4, R6, 0x96, !PT ;  /* 0x0000000407067c12 */ /* 0x000fe2000f8e9606 */
[----:B------:R-:W-:Y:S01]  /*1020*/  UIADD3 UR4, UPT, UPT, UR6, 0x78dde6e4, URZ ;  /* 0x78dde6e406047890 */ /* 0x000fe2000fffe0ff */
[----:B------:R-:W-:Y:S01]  /*1030*/  IMAD R5, R5, -0x326172a9, RZ ;  /* 0xcd9e8d5705057824 */ /* 0x000fe200078e02ff */
[----:B------:R-:W-:Y:S01]  /*1040*/  PRMT R129, R129, 0x5410, R9 ;  /* 0x0000541081817816 */ /* 0x000fe20000000009 */
[----:B------:R-:W-:Y:S01]  /*1050*/  IMAD.HI.U32 R4, R8, -0x326172a9, RZ ;  /* 0xcd9e8d5708047827 */ /* 0x000fe200078e00ff */
[----:B------:R-:W-:Y:S01]  /*1060*/  SHF.R.U32.HI R131, RZ, 0x10, R45 ;  /* 0x00000010ff837819 */ /* 0x000fe2000001162d */
[----:B--2---:R-:W-:Y:S01]  /*1070*/  UISETP.NE.U32.AND UP0, UPT, UR10, URZ, UPT ;  /* 0x000000ff0a00728c */ /* 0x004fe2000bf05070 */
[----:B------:R-:W-:Y:S01]  /*1080*/  SHF.R.U32.HI R11, RZ, 0x10, R11 ;  /* 0x00000010ff0b7819 */ /* 0x000fe2000001160b */
[----:B------:R-:W-:Y:S01]  /*1090*/  IMAD.HI.U32 R7, R6, -0x2daee0ad, RZ ;  /* 0xd2511f5306077827 */ /* 0x000fe200078e00ff */
[----:B------:R-:W-:Y:S01]  /*10a0*/  LOP3.LUT R4, R5, UR4, R4, 0x96, !PT ;  /* 0x0000000405047c12 */ /* 0x000fe2000f8e9604 */
[----:B------:R-:W-:Y:S01]  /*10b0*/  UIADD3 UR4, UPT, UPT, UR7, -0x24c28bd8, URZ ;  /* 0xdb3d742807047890 */ /* 0x000fe2000fffe0ff */
[----:B------:R-:W-:Y:S01]  /*10c0*/  SHF.R.U64 R137, R24, 0x10, R25 ;  /* 0x0000001018897819 */ /* 0x000fe20000001219 */
[----:B------:R-:W-:Y:S01]  /*10d0*/  IMAD R9, R6, -0x2daee0ad, RZ ;  /* 0xd2511f5306097824 */ /* 0x000fe200078e02ff */
[----:B------:R-:W-:Y:S01]  /*10e0*/  LOP3.LUT R7, R10, UR16, R7, 0x96, !PT ;  /* 0x000000100a077c12 */ /* 0x000fe2000f8e9607 */
[----:B------:R-:W-:Y:S01]  /*10f0*/  IMAD R8, R8, -0x326172a9, RZ ;  /* 0xcd9e8d5708087824 */ /* 0x000fe200078e02ff */
[----:B------:R-:W-:Y:S01]  /*1100*/  SHF.R.U32.HI R10, RZ, 0x10, R33 ;  /* 0x00000010ff0a7819 */ /* 0x000fe20000011621 */
[----:B------:R-:W-:Y:S01]  /*1110*/  IMAD.HI.U32 R6, R4, -0x2daee0ad, RZ ;  /* 0xd2511f5304067827 */ /* 0x000fe200078e00ff */
[----:B------:R-:W-:Y:S01]  /*1120*/  PRMT R78, R78, 0x5410, R11 ;  /* 0x000054104e4e7816 */ /* 0x000fe2000000000b */
[----:B------:R-:W-:Y:S01]  /*1130*/  UISETP.NE.AND.EX UP0, UPT, UR11, URZ, UPT, UP0 ;  /* 0x000000ff0b00728c */ /* 0x000fe2000bf05300 */
[----:B------:R-:W-:Y:S01]  /*1140*/  PRMT R131, R131, 0x5410, R10 ;  /* 0x0000541083837816 */ /* 0x000fe2000000000a */
[----:B------:R-:W-:Y:S01]  /*1150*/  IMAD.HI.U32 R5, R7, -0x326172a9, RZ ;  /* 0xcd9e8d5707057827 */ /* 0x000fe200078e00ff */
[----:B------:R-:W-:Y:S01]  /*1160*/  LOP3.LUT R6, R9, UR17, R6, 0x96, !PT ;  /* 0x0000001109067c12 */ /* 0x000fe2000f8e9606 */
[----:B------:R-:W2:Y:S01]  /*1170*/  LDCU.64 UR10, c[0x0][0x3a0] ;  /* 0x00007400ff0a77ac */ /* 0x000ea20008000a00 */
[----:B------:R-:W-:Y:S01]  /*1180*/  SHF.R.U64 R10, R34, 0x10, R35 ;  /* 0x00000010220a7819 */ /* 0x000fe20000001223 */
[----:B------:R-:W-:Y:S01]  /*1190*/  IMAD R9, R4, -0x2daee0ad, RZ ;  /* 0xd2511f5304097824 */ /* 0x000fe200078e02ff */
[----:B------:R-:W-:Y:S01]  /*11a0*/  LOP3.LUT R5, R8, UR13, R5, 0x96, !PT ;  /* 0x0000000d08057c12 */ /* 0x000fe2000f8e9605 */
[----:B------:R-:W-:Y:S01]  /*11b0*/  IMAD R7, R7, -0x326172a9, RZ ;  /* 0xcd9e8d5707077824 */ /* 0x000fe200078e02ff */
[----:B------:R-:W-:Y:S01]  /*11c0*/  PRMT R137, R137, 0x5410, R10 ;  /* 0x0000541089897816 */ /* 0x000fe2000000000a */
[----:B------:R-:W-:Y:S01]  /*11d0*/  IMAD.HI.U32 R4, R6, -0x326172a9, RZ ;  /* 0xcd9e8d5706047827 */ /* 0x000fe200078e00ff */
[----:B------:R-:W-:Y:S01]  /*11e0*/  SHF.R.U32.HI R115, RZ, 0x10, R51 ;  /* 0x00000010ff737819 */ /* 0x000fe20000011633 */
[----:B------:R-:W4:Y:S01]  /*11f0*/  LDCU UR13, c[0x0][0x448] ;  /* 0x00008900ff0d77ac */ /* 0x000f220008000800 */
[----:B------:R-:W-:Y:S01]  /*1200*/  SHF.R.U32.HI R11, RZ, 0x10, R41 ;  /* 0x00000010ff0b7819 */ /* 0x000fe20000011629 */
        /* <DEDUP_REMOVED lines=8> */
[----:B------:R-:W-:Y:S01]  /*1290*/  SHF.R.U64 R11, R32, 0x10, R33 ;  /* 0x00000010200b7819 */ /* 0x000fe20000001221 */
[----:B------:R-:W0:Y:S01]  /*12a0*/  LDCU UR19, c[0x0][0x408] ;  /* 0x00008100ff1377ac */ /* 0x000e220008000800 */
[----:B------:R-:W-:Y:S01]  /*12b0*/  SHF.R.U32.HI R139, RZ, 0x10, R25 ;  /* 0x00000010ff8b7819 */ /* 0x000fe20000011619 */
[----:B------:R-:W-:Y:S01]  /*12c0*/  IMAD.HI.U32 R5, R8, -0x326172a9, RZ ;  /* 0xcd9e8d5708057827 */ /* 0x000fe200078e00ff */
[----:B------:R-:W-:-:S02]  /*12d0*/  SHF.R.U32.HI R9, RZ, 0x10, R35 ;  /* 0x00000010ff097819 */ /* 0x000fc40000011623 */
[----:B------:R-:W-:Y:S02]  /*12e0*/  LOP3.LUT R7, R10, UR21, R7, 0x96, !PT ;  /* 0x000000150a077c12 */ /* 0x000fe4000f8e9607 */
[----:B------:R-:W-:Y:S02]  /*12f0*/  LOP3.LUT R5, R6, UR20, R5, 0x96, !PT ;  /* 0x0000001406057c12 */ /* 0x000fe4000f8e9605 */
[----:B------:R-:W-:Y:S01]  /*1300*/  PRMT R130, R130, 0x5410, R11 ;  /* 0x0000541082827816 */ /* 0x000fe2000000000b */
[----:B------:R-:W-:Y:S01]  /*1310*/  IMAD R11, R4, -0x2daee0ad, RZ ;  /* 0xd2511f53040b7824 */ /* 0x000fe200078e02ff */
[----:B------:R-:W-:Y:S01]  /*1320*/  PRMT R139, R139, 0x5410, R9 ;  /* 0x000054108b8b7816 */ /* 0x000fe20000000009 */
[----:B------:R-:W-:Y:S01]  /*1330*/  IMAD R9, R8, -0x326172a9, RZ ;  /* 0xcd9e8d5708097824 */ /* 0x000fe200078e02ff */
[--C-:B------:R-:W-:Y:S01]  /*1340*/  SHF.R.U64 R76, R12, 0x10, R13.reuse ;  /* 0x000000100c4c7819 */ /* 0x100fe2000000120d */
[----:B------:R-:W-:Y:S01]  /*1350*/  IMAD.HI.U32 R6, R7, -0x326172a9, RZ ;  /* 0xcd9e8d5707067827 */ /* 0x000fe200078e00ff */
[----:B------:R-:W-:-:S02]  /*1360*/  SHF.R.U32.HI R75, RZ, 0x10, R13 ;  /* 0x00000010ff4b7819 */ /* 0x000fc4000001160d */
[----:B------:R-:W-:Y:S01]  /*1370*/  MOV R73, R14 ;  /* 0x0000000e00497202 */ /* 0x000fe20000000f00 */
[----:B------:R-:W-:Y:S01]  /*1380*/  IMAD.HI.U32 R4, R5, -0x2daee0ad, RZ ;  /* 0xd2511f5305047827 */ /* 0x000fe200078e00ff */
[----:B------:R-:W-:Y:S02]  /*1390*/  LOP3.LUT R6, R9, UR22, R6, 0x96, !PT ;  /* 0x0000001609067c12 */ /* 0x000fe4000f8e9606 */
[--C-:B------:R-:W-:Y:S01]  /*13a0*/  SHF.R.U64 R85, R14, 0x10, R15.reuse ;  /* 0x000000100e557819 */ /* 0x100fe2000000120f */
[----:B------:R-:W-:Y:S01]  /*13b0*/  IMAD R8, R7, -0x326172a9, RZ ;  /* 0xcd9e8d5707087824 */ /* 0x000fe200078e02ff */
[----:B------:R-:W-:Y:S01]  /*13c0*/  LOP3.LUT R4, R11, UR4, R4, 0x96, !PT ;  /* 0x000000040b047c12 */ /* 0x000fe2000f8e9604 */
[----:B------:R-:W-:Y:S01]  /*13d0*/  IMAD R5, R5, -0x2daee0ad, RZ ;  /* 0xd2511f5305057824 */ /* 0x000fe200078e02ff */
[----:B------:R-:W-:Y:S01]  /*13e0*/  SHF.R.U32.HI R12, RZ, 0x10, R15 ;  /* 0x00000010ff0c7819 */ /* 0x000fe2000001160f */
[----:B------:R-:W-:Y:S01]  /*13f0*/  IMAD.HI.U32 R70, R6, -0x2daee0ad, RZ ;  /* 0xd2511f5306467827 */ /* 0x000fe200078e00ff */
[----:B------:R-:W-:-:S02]  /*1400*/  SHF.R.U64 R89, R16, 0x10, R17 ;  /* 0x0000001010597819 */ /* 0x000fc40000001211 */
[----:B------:R-:W-:Y:S01]  /*1410*/  SHF.R.U32.HI R13, RZ, 0x10, R17 ;  /* 0x00000010ff0d7819 */ /* 0x000fe20000011611 */
[----:B------:R-:W-:Y:S01]  /*1420*/  IMAD.HI.U32 R71, R4, -0x326172a9, RZ ;  /* 0xcd9e8d5704477827 */ /* 0x000fe200078e00ff */
[--C-:B------:R-:W-:Y:S02]  /*1430*/  SHF.R.U64 R97, R18, 0x10, R19.reuse ;  /* 0x0000001012617819 */ /* 0x100fe40000001213 */
[----:B------:R-:W-:Y:S01]  /*1440*/  SHF.R.U32.HI R14, RZ, 0x10, R19 ;  /* 0x00000010ff0e7819 */ /* 0x000fe20000011613 */
[----:B------:R-:W-:Y:S01]  /*1450*/  IMAD R88, R6, -0x2daee0ad, RZ ;  /* 0xd2511f5306587824 */ /* 0x000fe200078e02ff */
[--C-:B------:R-:W-:Y:S01]  /*1460*/  SHF.R.U64 R109, R20, 0x10, R21.reuse ;  /* 0x00000010146d7819 */ /* 0x100fe20000001215 */
[----:B------:R-:W-:Y:S01]  /*1470*/  IMAD R74, R4, -0x326172a9, RZ ;  /* 0xcd9e8d57044a7824 */ /* 0x000fe200078e02ff */
[----:B------:R-:W-:Y:S02]  /*1480*/  SHF.R.U32.HI R15, RZ, 0x10, R21 ;  /* 0x00000010ff0f7819 */ /* 0x000fe40000011615 */
[----:B------:R-:W-:-:S02]  /*1490*/  SHF.R.U64 R140, R2, 0x10, R3 ;  /* 0x00000010028c7819 */ /* 0x000fc40000001203 */
[----:B------:R-:W-:Y:S02]  /*14a0*/  SHF.R.U64 R10, R36, 0x10, R37 ;  /* 0x00000010240a7819 */ /* 0x000fe40000001225 */
[----:B------:R-:W-:Y:S02]  /*14b0*/  SHF.R.U32.HI R142, RZ, 0x10, R3 ;  /* 0x00000010ff8e7819 */ /* 0x000fe40000011603 */
[----:B------:R-:W-:Y:S02]  /*14c0*/  SHF.R.U32.HI R9, RZ, 0x10, R37 ;  /* 0x00000010ff097819 */ /* 0x000fe40000011625 */
        /* <DEDUP_REMOVED lines=12> */
[----:B------:R-:W-:Y:S02]  /*1590*/  PLOP3.LUT P0, PT, PT, PT, UP0, 0x80, 0x8 ;  /* 0x000000000008781c */ /* 0x000fe40003f0f008 */
[----:B------:R-:W-:Y:S02]  /*15a0*/  LOP3.LUT R70, R5, UR24, R70, 0x96, !PT ;  /* 0x0000001805467c12 */ /* 0x000fe4000f8e9646 */
[----:B------:R-:W-:-:S02]  /*15b0*/  LOP3.LUT R71, R8, UR23, R71, 0x96, !PT ;  /* 0x0000001708477c12 */ /* 0x000fc4000f8e9647 */
[----:B01234-:R-:W-:-:S07]  /*15c0*/  LOP3.LUT R86, R86, 0x3, RZ, 0xc0, !PT ;  /* 0x0000000356567812 */ /* 0x01ffce00078ec0ff */
.L_x_14708:
[----:B------:R-:W-:Y:S01]  /*15d0*/  ISETP.NE.U32.AND P1, PT, RZ, UR10, PT ;  /* 0x0000000aff007c0c */ /* 0x000fe2000bf25070 */
[----:B------:R-:W0:Y:S01]  /*15e0*/  LDC.64 R132, c[0x0][0x390] ;  /* 0x0000e400ff847b82 */ /* 0x000e220000000a00 */
[----:B-1----:R-:W-:Y:S02]  /*15f0*/  IMAD R12, R55, UR5, RZ ;  /* 0x00000005370c7c24 */ /* 0x002fe4000f8e02ff */
        /* <DEDUP_REMOVED lines=23> */
[----:B------:R-:W-:Y:S02]  /*1770*/  IMAD.U32 R99, RZ, RZ, UR7 ;  /* 0x00000007ff637e24 */ /* 0x000fe4000f8e00ff */
[----:B------:R-:W-:-:S02]  /*1780*/  IMAD.U32 R102, RZ, RZ, UR7 ;  /* 0x00000007ff667e24 */ /* 0x000fc4000f8e00ff */
[----:B------:R-:W-:Y:S02]  /*1790*/  IMAD.U32 R107, RZ, RZ, UR6 ;  /* 0x00000006ff6b7e24 */ /* 0x000fe4000f8e00ff */
[----:B------:R-:W-:Y:S01]  /*17a0*/  IMAD.U32 R117, RZ, RZ, UR7 ;  /* 0x00000007ff757e24 */ /* 0x000fe2000f8e00ff */
[----:B------:R-:W-:Y:S01]  /*17b0*/  IADD3 R95, PT, PT, R95, -0x700cb87f, RZ ;  /* 0x8ff347815f5f7810 */ /* 0x000fe20007ffe0ff */
[----:B------:R-:W-:Y:S01]  /*17c0*/  IMAD.MOV.U32 R93, RZ, RZ, 0x2f800000 ;  /* 0x2f800000ff5d7424 */ /* 0x000fe200078e00ff */
[----:B------:R-:W-:Y:S01]  /*17d0*/  IADD3 R100, PT, PT, R100, 0x646e171e, RZ ;  /* 0x646e171e64647810 */ /* 0x000fe20007ffe0ff */
[----:B------:R-:W-:Y:S01]  /*17e0*/  VIADD R98, R98, 0x5384540f ;  /* 0x5384540f62627836 */ /* 0x000fe20000000000 */
[----:B------:R-:W-:Y:S01]  /*17f0*/  IADD3 R103, PT, PT, R103, -0x695add53, RZ ;  /* 0x96a522ad67677810 */ /* 0x000fe20007ffe0ff */
[----:B------:R-:W-:Y:S01]  /*1800*/  VIADD R99, R99, 0x1fd5c5a3 ;  /* 0x1fd5c5a363637836 */ /* 0x000fe20000000000 */
[----:B------:R-:W-:Y:S01]  /*1810*/  IADD3 R114, PT, PT, R114, -0x255992d5, RZ ;  /* 0xdaa66d2b72727810 */ /* 0x000fe20007ffe0ff */
[----:B------:R-:W-:-:S02]  /*1820*/  VIADD R101, R101, 0x32370b8f ;  /* 0x32370b8f65657836 */ /* 0x000fc40000000000 */
[----:B------:R-:W-:Y:S02]  /*1830*/  VIADD R102, R102, 0xbb67ae85 ;  /* 0xbb67ae8566667836 */ /* 0x000fe40000000000 */
[----:B------:R-:W-:Y:S02]  /*1840*/  VIADD R105, R105, 0x1715609d ;  /* 0x1715609d69697836 */ /* 0x000fe40000000000 */
[----:B------:R-:W-:Y:S02]  /*1850*/  VIADD R107, R107, 0x9e3779b9 ;  /* 0x9e3779b96b6b7836 */ /* 0x000fe40000000000 */
[----:B------:R-:W-:Y:S02]  /*1860*/  VIADD R116, R116, 0x78dde6e4 ;  /* 0x78dde6e474747836 */ /* 0x000fe40000000000 */
[----:B------:R-:W-:Y:S01]  /*1870*/  VIADD R117, R117, 0xdb3d7428 ;  /* 0xdb3d742875757836 */ /* 0x000fe20000000000 */
        /* <DEDUP_REMOVED lines=17> */
.L_x_14332:
        /* <DEDUP_REMOVED lines=13> */
.L_x_14334:
[----:B------:R-:W-:Y:S05]  /*1a60*/  BSYNC.RECONVERGENT B2 ;  /* 0x0000000000027941 */ /* 0x000fea0003800200 */
.L_x_14333:
        /* <DEDUP_REMOVED lines=40> */
[----:B------:R-:W-:Y:S01]  /*1cf0*/  LOP3.LUT R70, R103, R70, R59, 0x96, !PT ;  /* 0x0000004667467212 */ /* 0x000fe200078e963b */
[----:B------:R-:W-:-:S07]  /*1d00*/  IMAD.MOV.U32 R18, RZ, RZ, R88 ;  /* 0x000000ffff127224 */ /* 0x000fce00078e0058 */
.L_x_14331:
[----:B------:R-:W-:Y:S05]  /*1d10*/  BSYNC.RECONVERGENT B1 ;  /* 0x0000000000017941 */ /* 0x000fea0003800200 */
.L_x_14330:
[----:B------:R-:W-:Y:S01]  /*1d20*/  ISETP.NE.AND P0, PT, R20, 0x1, PT ;  /* 0x000000011400780c */ /* 0x000fe20003f05270 */
[----:B------:R-:W-:Y:S01]  /*1d30*/  IMAD.U32 R119, RZ, RZ, UR25 ;  /* 0x00000019ff777e24 */ /* 0x000fe2000f8e00ff */
[----:B------:R-:W-:Y:S01]  /*1d40*/  I2FP.F32.U32 R18, R18 ;  /* 0x0000001200127245 */ /* 0x000fe20000201000 */
[----:B------:R-:W-:Y:S01]  /*1d50*/  BSSY.RECONVERGENT B1, `(.L_x_14335) ;  /* 0x0000047000017945 */ /* 0x000fe20003800200 */
        /* <DEDUP_REMOVED lines=13> */
.L_x_14337:
        /* <DEDUP_REMOVED lines=13> */
.L_x_14339:
[----:B------:R-:W-:Y:S05]  /*1f00*/  BSYNC.RECONVERGENT B2 ;  /* 0x0000000000027941 */ /* 0x000fea0003800200 */
.L_x_14338:
        /* <DEDUP_REMOVED lines=43> */
.L_x_14336:
[----:B------:R-:W-:Y:S05]  /*21c0*/  BSYNC.RECONVERGENT B1 ;  /* 0x0000000000017941 */ /* 0x000fea0003800200 */
.L_x_14335:
[----:B------:R-:W-:Y:S01]  /*21d0*/  ISETP.NE.AND P0, PT, R21, 0x1, PT ;  /* 0x000000011500780c */ /* 0x000fe20003f05270 */
[----:B------:R-:W-:Y:S01]  /*21e0*/  BSSY.RECONVERGENT B1, `(.L_x_14340) ;  /* 0x0000048000017945 */ /* 0x000fe20003800200 */
[----:B------:R-:W-:Y:S01]  /*21f0*/  I2FP.F32.U32 R18, R19 ;  /* 0x0000001300127245 */ /* 0x000fe20000201000 */
        /* <DEDUP_REMOVED lines=13> */
.L_x_14342:
        /* <DEDUP_REMOVED lines=13> */
.L_x_14344:
[----:B------:R-:W-:Y:S05]  /*23a0*/  BSYNC.RECONVERGENT B2 ;  /* 0x0000000000027941 */ /* 0x000fea0003800200 */
.L_x_14343:
        /* <DEDUP_REMOVED lines=43> */
.L_x_14341:
[----:B------:R-:W-:Y:S05]  /*2660*/  BSYNC.RECONVERGENT B1 ;  /* 0x0000000000017941 */ /* 0x000fea0003800200 */
.L_x_14340:
        /* <DEDUP_REMOVED lines=16> */
.L_x_14347:
        /* <DEDUP_REMOVED lines=13> */
.L_x_14349:
[----:B------:R-:W-:Y:S05]  /*2840*/  BSYNC.RECONVERGENT B2 ;  /* 0x0000000000027941 */ /* 0x000fea0003800200 */
.L_x_14348:
        /* <DEDUP_REMOVED lines=41> */
[----:B------:R-:W-:Y:S01]  /*2ae0*/  IMAD.MOV.U32 R19, RZ, RZ, R58 ;  /* 0x000000ffff137224 */ /* 0x000fe200078e003a */
[----:B------:R-:W-:-:S07]  /*2af0*/  MOV R58, R18 ;  /* 0x00000012003a7202 */ /* 0x000fce0000000f00 */
.L_x_14346:
[----:B------:R-:W-:Y:S05]  /*2b00*/  BSYNC.RECONVERGENT B1 ;  /* 0x0000000000017941 */ /* 0x000fea0003800200 */
.L_x_14345:
[----:B------:R-:W-:Y:S01]  /*2b10*/  I2FP.F32.U32 R18, R19 ;  /* 0x0000001300127245 */ /* 0x000fe20000201000 */
[----:B------:R-:W-:-:S04]  /*2b20*/  IMAD.U32 R120, RZ, RZ, UR19 ;  /* 0x00000013ff787e24 */ /* 0x000fc8000f8e00ff */
[----:B------:R-:W-:Y:S01]  /*2b30*/  FFMA.FTZ R18, R18, R93, 1.1641532182693481445e-10 ;  /* 0x2f00000012127423 */ /* 0x000fe2000001005d */
[-C--:B-----5:R-:W-:Y:S01]  /*2b40*/  FMUL.FTZ R14, R14, R120.reuse ;  /* 0x000000780e0e7220 */ /* 0x0a0fe20000410000 */
[-C--:B------:R-:W-:Y:S01]  /*2b50*/  FMUL.FTZ R12, R12, R120.reuse ;  /* 0x000000780c0c7220 */ /* 0x080fe20000410000 */
[-C--:B------:R-:W-:Y:S01]  /*2b60*/  FMUL.FTZ R13, R13, R120.reuse ;  /* 0x000000780d0d7220 */ /* 0x080fe20000410000 */
[----:B------:R-:W-:Y:S01]  /*2b70*/  FMUL.FTZ R15, R15, R120 ;  /* 0x000000780f0f7220 */ /* 0x000fe20000410000 */
[----:B------:R-:W-:Y:S02]  /*2b80*/  FSETP.GTU.FTZ.AND P0, PT, R18, R119, PT ;  /* 0x000000771200720b */ /* 0x000fe40003f1c000 */
[----:B------:R-:W-:Y:S02]  /*2b90*/  FSEL R14, R14, RZ, P4 ;  /* 0x000000ff0e0e7208 */ /* 0x000fe40002000000 */
[----:B------:R-:W-:Y:S02]  /*2ba0*/  FSEL R12, R12, RZ, P2 ;  /* 0x000000ff0c0c7208 */ /* 0x000fe40001000000 */
        /* <DEDUP_REMOVED lines=8> */
.L_x_14329:
        /* <DEDUP_REMOVED lines=16> */
.L_x_14353:
        /* <DEDUP_REMOVED lines=13> */
.L_x_14355:
[----:B------:R-:W-:Y:S05]  /*2e00*/  BSYNC.RECONVERGENT B2 ;  /* 0x0000000000027941 */ /* 0x000fea0003800200 */
.L_x_14354:
        /* <DEDUP_REMOVED lines=42> */
.L_x_14352:
[----:B------:R-:W-:Y:S05]  /*30b0*/  BSYNC.RECONVERGENT B1 ;  /* 0x0000000000017941 */ /* 0x000fea0003800200 */
.L_x_14351:
[----:B------:R-:W-:Y:S01]  /*30c0*/  ISETP.NE.AND P0, PT, R20, 0x1, PT ;  /* 0x000000011400780c */ /* 0x000fe20003f05270 */
[----:B------:R-:W-:Y:S01]  /*30d0*/  IMAD.U32 R119, RZ, RZ, UR25 ;  /* 0x00000019ff777e24 */ /* 0x000fe2000f8e00ff */
[----:B------:R-:W-:Y:S01]  /*30e0*/  I2FP.F32.U32 R18, R18 ;  /* 0x0000001200127245 */ /* 0x000fe20000201000 */
[----:B------:R-:W-:Y:S01]  /*30f0*/  IMAD.U32 R120, RZ, RZ, UR19 ;  /* 0x00000013ff787e24 */ /* 0x000fe2000f8e00ff */
[----:B------:R-:W-:Y:S01]  /*3100*/  BSSY.RECONVERGENT B1, `(.L_x_14356) ;  /* 0x0000048000017945 */ /* 0x000fe20003800200 */
[----:B------:R-:W-:Y:S02]  /*3110*/  IMAD.MOV.U32 R19, RZ, RZ, R74 ;  /* 0x000000ffff137224 */ /* 0x000fe400078e004a */
[----:B------:R-:W-:Y:S01]  /*3120*/  FFMA.FTZ R18, R18, R93, 1.1641532182693481445e-10 ;  /* 0x2f00000012127423 */ /* 0x000fe2000001005d */
[----:B-----5:R-:W-:-:S04]  /*3130*/  FMUL.FTZ R23, R12, R120 ;  /* 0x000000780c177220 */ /* 0x020fc80000410000 */
[----:B------:R-:W-:Y:S02]  /*3140*/  FSETP.LE.FTZ.AND P2, PT, R18, R119, PT ;  /* 0x000000771200720b */ /* 0x000fe40003f53000 */
[----:B------:R-:W-:Y:S01]  /*3150*/  MOV R18, 0x2 ;  /* 0x0000000200127802 */ /* 0x000fe20000000f00 */
        /* <DEDUP_REMOVED lines=9> */
.L_x_14358:
        /* <DEDUP_REMOVED lines=13> */
.L_x_14360:
[----:B------:R-:W-:Y:S05]  /*32c0*/  BSYNC.RECONVERGENT B2 ;  /* 0x0000000000027941 */ /* 0x000fea0003800200 */
.L_x_14359:
        /* <DEDUP_REMOVED lines=43> */
.L_x_14357:
[----:B------:R-:W-:Y:S05]  /*3580*/  BSYNC.RECONVERGENT B1 ;  /* 0x0000000000017941 */ /* 0x000fea0003800200 */
.L_x_14356:
        /* <DEDUP_REMOVED lines=15> */
.L_x_14363:
        /* <DEDUP_REMOVED lines=13> */
.L_x_14365:
[----:B------:R-:W-:Y:S05]  /*3750*/  BSYNC.RECONVERGENT B2 ;  /* 0x0000000000027941 */ /* 0x000fea0003800200 */
.L_x_14364:
        /* <DEDUP_REMOVED lines=41> */
[----:B------:R-:W-:Y:S01]  /*39f0*/  LOP3.LUT R70, R103, R70, R19, 0x96, !PT ;  /* 0x0000004667467212 */ /* 0x000fe200078e9613 */
[----:B------:R-:W-:-:S07]  /*3a00*/  HFMA2 R19, -RZ, RZ, 0, 0 ;  /* 0x00000000ff137431 */ /* 0x000fce00000001ff */
.L_x_14362:
[----:B------:R-:W-:Y:S05]  /*3a10*/  BSYNC.RECONVERGENT B1 ;  /* 0x0000000000017941 */ /* 0x000fea0003800200 */
.L_x_14361:
[----:B------:R-:W-:Y:S01]  /*3a20*/  ISETP.NE.AND P0, PT, R19, 0x1, PT ;  /* 0x000000011300780c */ /* 0x000fe20003f05270 */
[----:B------:R-:W-:Y:S01]  /*3a30*/  BSSY.RECONVERGENT B1, `(.L_x_14366) ;  /* 0x0000049000017945 */ /* 0x000fe20003800200 */
[----:B------:R-:W-:Y:S01]  /*3a40*/  I2FP.F32.U32 R12, R12 ;  /* 0x0000000c000c7245 */ /* 0x000fe20000201000 */
[----:B------:R-:W-:Y:S01]  /*3a50*/  FMUL.FTZ R57, R13, R120 ;  /* 0x000000780d397220 */ /* 0x000fe20000410000 */
[----:B------:R-:W-:-:S03]  /*3a60*/  IMAD.MOV.U32 R13, RZ, RZ, R74 ;  /* 0x000000ffff0d7224 */ /* 0x000fc600078e004a */
        /* <DEDUP_REMOVED lines=12> */
.L_x_14368:
        /* <DEDUP_REMOVED lines=13> */
.L_x_14370:
[----:B------:R-:W-:Y:S05]  /*3c00*/  BSYNC.RECONVERGENT B2 ;  /* 0x0000000000027941 */ /* 0x000fea0003800200 */
.L_x_14369:
        /* <DEDUP_REMOVED lines=43> */
.L_x_14367:
[----:B------:R-:W-:Y:S05]  /*3ec0*/  BSYNC.RECONVERGENT B1 ;  /* 0x0000000000017941 */ /* 0x000fea0003800200 */
.L_x_14366:
        /* <DEDUP_REMOVED lines=15> */
.L_x_14373:
        /* <DEDUP_REMOVED lines=13> */
.L_x_14375:
[----:B------:R-:W-:Y:S05]  /*4090*/  BSYNC.RECONVERGENT B2 ;  /* 0x0000000000027941 */ /* 0x000fea0003800200 */
.L_x_14374:
        /* <DEDUP_REMOVED lines=43> */
.L_x_14372:
[----:B------:R-:W-:Y:S05]  /*4350*/  BSYNC.RECONVERGENT B1 ;  /* 0x0000000000017941 */ /* 0x000fea0003800200 */
.L_x_14371:
[----:B------:R-:W-:Y:S01]  /*4360*/  ISETP.NE.AND P0, PT, R18, 0x1, PT ;  /* 0x000000011200780c */ /* 0x000fe20003f05270 */
[----:B------:R-:W-:Y:S01]  /*4370*/  BSSY.RECONVERGENT B1, `(.L_x_14376) ;  /* 0x0000049000017945 */ /* 0x000fe20003800200 */
[----:B------:R-:W-:Y:S01]  /*4380*/  I2FP.F32.U32 R12, R13 ;  /* 0x0000000d000c7245 */ /* 0x000fe20000201000 */
[----:B------:R-:W-:Y:S01]  /*4390*/  FMUL.FTZ R60, R14, R120 ;  /* 0x000000780e3c7220 */ /* 0x000fe20000410000 */
[----:B------:R-:W-:-:S03]  /*43a0*/  MOV R13, R74 ;  /* 0x0000004a000d7202 */ /* 0x000fc60000000f00 */
[----:B------:R-:W-:-:S05]  /*43b0*/  FFMA.FTZ R12, R12, R93, 1.1641532182693481445e-10 ;  /* 0x2f0000000c0c7423 */ /* 0x000fca000001005d */
[----:B------:R-:W-:Y:S01]  /*43c0*/  FSETP.LE.FTZ.AND P4, PT, R12, R119, PT ;  /* 0x000000770c00720b */ /* 0x000fe20003f93000 */
[----:B------:R-:W-:Y:S01]  /*43d0*/  IMAD.MOV.U32 R12, RZ, RZ, 0x2 ;  /* 0x00000002ff0c7424 */ /* 0x000fe200078e00ff */
        /* <DEDUP_REMOVED lines=9> */
.L_x_14378:
        /* <DEDUP_REMOVED lines=13> */
.L_x_14380:
[----:B------:R-:W-:Y:S05]  /*4540*/  BSYNC.RECONVERGENT B2 ;  /* 0x0000000000027941 */ /* 0x000fea0003800200 */
.L_x_14379:
        /* <DEDUP_REMOVED lines=43> */
.L_x_14377:
[----:B------:R-:W-:Y:S05]  /*4800*/  BSYNC.RECONVERGENT B1 ;  /* 0x0000000000017941 */ /* 0x000fea0003800200 */
.L_x_14376:
        /* <DEDUP_REMOVED lines=15> */
.L_x_14383:
        /* <DEDUP_REMOVED lines=13> */
.L_x_14385:
[----:B------:R-:W-:Y:S05]  /*49d0*/  BSYNC.RECONVERGENT B2 ;  /* 0x0000000000027941 */ /* 0x000fea0003800200 */
.L_x_14384:
        /* <DEDUP_REMOVED lines=42> */
[----:B------:R-:W-:-:S07]  /*4c80*/  IMAD.MOV.U32 R58, RZ, RZ, R12 ;  /* 0x000000ffff3a7224 */ /* 0x000fce00078e000c */
.L_x_14382:
[----:B------:R-:W-:Y:S05]  /*4c90*/  BSYNC.RECONVERGENT B1 ;  /* 0x0000000000017941 */ /* 0x000fea0003800200 */
.L_x_14381:
        /* <DEDUP_REMOVED lines=17> */
.L_x_14388:
        /* <DEDUP_REMOVED lines=13> */
.L_x_14390:
[----:B------:R-:W-:Y:S05]  /*4e80*/  BSYNC.RECONVERGENT B2 ;  /* 0x0000000000027941 */ /* 0x000fea0003800200 */
.L_x_14389:
        /* <DEDUP_REMOVED lines=43> */
.L_x_14387:
[----:B------:R-:W-:Y:S05]  /*5140*/  BSYNC.RECONVERGENT B1 ;  /* 0x0000000000017941 */ /* 0x000fea0003800200 */
.L_x_14386:
[----:B------:R-:W-:Y:S01]  /*5150*/  I2FP.F32.U32 R14, R13 ;  /* 0x0000000d000e7245 */ /* 0x000fe20000201000 */
[-C--:B------:R-:W-:Y:S01]  /*5160*/  FMUL.FTZ R12, R4, R120.reuse ;  /* 0x00000078040c7220 */ /* 0x080fe20000410000 */
[-C--:B------:R-:W-:Y:S01]  /*5170*/  FSETP.GTU.FTZ.AND P6, PT, R22, R119.reuse, PT ;  /* 0x000000771600720b */ /* 0x080fe20003fdc000 */
[-C--:B------:R-:W-:Y:S01]  /*5180*/  FMUL.FTZ R13, R5, R120.reuse ;  /* 0x00000078050d7220 */ /* 0x080fe20000410000 */
[----:B------:R-:W-:Y:S01]  /*5190*/  FSETP.GTU.FTZ.AND P0, PT, R56, R119, PT ;  /* 0x000000773800720b */ /* 0x000fe20003f1c000 */
[----:B------:R-:W-:Y:S01]  /*51a0*/  FFMA.FTZ R14, R14, R93, 1.1641532182693481445e-10 ;  /* 0x2f0000000e0e7423 */ /* 0x000fe2000001005d */
[----:B------:R-:W-:Y:S01]  /*51b0*/  FSEL R20, R12, RZ, !P6 ;  /* 0x000000ff0c147208 */ /* 0x000fe20007000000 */
[----:B------:R-:W-:Y:S01]  /*51c0*/  FMUL.FTZ R12, R6, R120 ;  /* 0x00000078060c7220 */ /* 0x000fe20000410000 */
[----:B------:R-:W-:Y:S02]  /*51d0*/  SEL R19, RZ, 0x1, P6 ;  /* 0x00000001ff137807 */ /* 0x000fe40003000000 */
[----:B------:R-:W-:-:S02]  /*51e0*/  FSETP.GTU.FTZ.AND P6, PT, R62, R119, PT ;  /* 0x000000773e00720b */ /* 0x000fc40003fdc000 */
[----:B------:R-:W-:Y:S02]  /*51f0*/  FSEL R18, R13, RZ, !P0 ;  /* 0x000000ff0d127208 */ /* 0x000fe40004000000 */
[----:B------:R-:W-:Y:S02]  /*5200*/  SEL R21, RZ, 0x1, P0 ;  /* 0x00000001ff157807 */ /* 0x000fe40000000000 */
[----:B------:R-:W-:Y:S01]  /*5210*/  FSETP.GTU.FTZ.AND P0, PT, R14, R119, PT ;  /* 0x000000770e00720b */ /* 0x000fe20003f1c000 */
[----:B------:R-:W-:Y:S01]  /*5220*/  FMUL.FTZ R14, R7, R120 ;  /* 0x00000078070e7220 */ /* 0x000fe20000410000 */
[----:B------:R-:W-:Y:S02]  /*5230*/  FSEL R60, R60, RZ, P4 ;  /* 0x000000ff3c3c7208 */ /* 0x000fe40002000000 */
[----:B------:R-:W-:Y:S02]  /*5240*/  FSEL R13, R12, RZ, !P6 ;  /* 0x000000ff0c0d7208 */ /* 0x000fe40007000000 */
[----:B------:R-:W-:-:S02]  /*5250*/  FSEL R57, R57, RZ, P3 ;  /* 0x000000ff39397208 */ /* 0x000fc40001800000 */
[----:B------:R-:W-:Y:S01]  /*5260*/  FSEL R15, R14, RZ, !P0 ;  /* 0x000000ff0e0f7208 */ /* 0x000fe20004000000 */
[----:B------:R-:W-:Y:S01]  /*5270*/  FADD.FTZ R14, R60, R13 ;  /* 0x0000000d3c0e7221 */ /* 0x000fe20000010000 */
[----:B------:R-:W-:Y:S01]  /*5280*/  FSEL R23, R23, RZ, P2 ;  /* 0x000000ff17177208 */ /* 0x000fe20001000000 */
[----:B------:R-:W-:Y:S01]  /*5290*/  FADD.FTZ R13, R57, R18 ;  /* 0x00000012390d7221 */ /* 0x000fe20000010000 */
[----:B------:R-:W-:Y:S01]  /*52a0*/  FSEL R22, R61, RZ, P5 ;  /* 0x000000ff3d167208 */ /* 0x000fe20002800000 */
[----:B------:R-:W-:Y:S01]  /*52b0*/  @P1 FADD.FTZ R14, R10, R14 ;  /* 0x0000000e0a0e1221 */ /* 0x000fe20000010000 */
[----:B------:R-:W-:Y:S01]  /*52c0*/  SEL R18, RZ, 0x1, P6 ;  /* 0x00000001ff127807 */ /* 0x000fe20003000000 */
[----:B------:R-:W-:Y:S01]  /*52d0*/  FADD.FTZ R12, R23, R20 ;  /* 0x00000014170c7221 */ /* 0x000fe20000010000 */
[----:B------:R-:W-:Y:S01]  /*52e0*/  PRMT R73, R19, 0x7610, R73 ;  /* 0x0000761013497816 */ /* 0x000fe20000000049 */
[----:B------:R-:W-:Y:S01]  /*52f0*/  FADD.FTZ R15, R15, R22 ;  /* 0x000000160f0f7221 */ /* 0x000fe20000010000 */
[----:B------:R-:W-:Y:S01]  /*5300*/  PRMT R76, R18, 0x7610, R76 ;  /* 0x00007610124c7816 */ /* 0x000fe2000000004c */
[----:B------:R-:W-:Y:S01]  /*5310*/  @P1 FADD.FTZ R13, R9, R13 ;  /* 0x0000000d090d1221 */ /* 0x000fe20000010000 */
[----:B------:R-:W-:Y:S01]  /*5320*/  SEL R18, RZ, 0x1, P0 ;  /* 0x00000001ff127807 */ /* 0x000fe20000000000 */
[----:B------:R-:W-:Y:S01]  /*5330*/  @P1 FADD.FTZ R12, R8, R12 ;  /* 0x0000000c080c1221 */ /* 0x000fe20000010000 */
[----:B------:R-:W-:Y:S01]  /*5340*/  PRMT R75, R21, 0x7610, R75 ;  /* 0x00007610154b7816 */ /* 0x000fe2000000004b */
[----:B------:R-:W-:Y:S01]  /*5350*/  @P1 FADD.FTZ R15, R11, R15 ;  /* 0x0000000f0b0f1221 */ /* 0x000fe20000010000 */
[----:B------:R-:W-:-:S07]  /*5360*/  PRMT R77, R18, 0x7610, R77 ;  /* 0x00007610124d7816 */ /* 0x000fce000000004d */
.L_x_14350:
[----:B------:R-:W0:Y:S01]  /*5370*/  LDC.64 R126, c[0x0][0x3a8] ;  /* 0x0000ea00ff7e7b82 */ /* 0x000e220000000a00 */
[----:B------:R-:W-:Y:S01]  /*5380*/  ISETP.NE.U32.AND P0, PT, R16, RZ, PT ;  /* 0x000000ff1000720c */ /* 0x000fe20003f05070 */
[----:B------:R-:W-:Y:S01]  /*5390*/  VIADD R104, R90, 0x20 ;  /* 0x000000205a687836 */ /* 0x000fe20000000000 */
[----:B------:R-:W-:Y:S02]  /*53a0*/  SEL R20, RZ, 0x1000000, !P5 ;  /* 0x01000000ff147807 */ /* 0x000fe40006800000 */
[----:B------:R-:W-:Y:S02]  /*53b0*/  ISETP.NE.AND.EX P0, PT, R17, RZ, PT, P0 ;  /* 0x000000ff1100720c */ /* 0x000fe40003f05300 */
[----:B------:R-:W-:Y:S01]  /*53c0*/  SEL R21, RZ, 0x10000, !P4 ;  /* 0x00010000ff157807 */ /* 0x000fe20006000000 */
[----:B------:R-:W1:Y:S01]  /*53d0*/  LDC.64 R122, c[0x0][0x3b0] ;  /* 0x0000ec00ff7a7b82 */ /* 0x000e620000000a00 */
[----:B------:R-:W-:-:S04]  /*53e0*/  SEL R22, RZ, 0x100, !P3 ;  /* 0x00000100ff167807 */ /* 0x000fc80005800000 */
[----:B------:R-:W-:Y:S02]  /*53f0*/  IADD3 R20, PT, PT, R22, R20, R21 ;  /* 0x0000001416147210 */ /* 0x000fe40007ffe015 */
[----:B------:R-:W-:Y:S01]  /*5400*/  SEL R21, RZ, 0x1, !P2 ;  /* 0x00000001ff157807 */ /* 0x000fe20005000000 */
[----:B------:R-:W2:Y:S03]  /*5410*/  @P1 LDC.64 R16, c[0x0][0x3a0] ;  /* 0x0000e800ff101b82 */ /* 0x000ea60000000a00 */
[----:B------:R-:W-:Y:S01]  /*5420*/  IADD3 R65, PT, PT, R20, R21, RZ ;  /* 0x0000001514417210 */ /* 0x000fe20007ffe0ff */
[----:B------:R-:W-:-:S04]  /*5430*/  IMAD.WIDE.U32 R20, R104, 0x10, R132 ;  /* 0x0000001068147825 */ /* 0x000fc800078e0084 */
[C---:B0-----:R-:W-:Y:S01]  /*5440*/  IMAD.WIDE.U32 R62, R90.reuse, 0x10, R126 ;  /* 0x000000105a3e7825 */ /* 0x041fe200078e007e */
[----:B------:R-:W0:Y:S04]  /*5450*/  @P0 LDC.64 R18, c[0x0][0x398] ;  /* 0x0000e600ff120b82 */ /* 0x000e280000000a00 */
[----:B------:R3:W-:Y:S01]  /*5460*/  STG.E.128 desc[UR8][R62.64], R12 ;  /* 0x0000000c3e007986 */ /* 0x0007e2000c101d08 */
[----:B-1----:R-:W-:-:S05]  /*5470*/  IMAD.WIDE.U32 R22, R90, 0x4, R122 ;  /* 0x000000045a167825 */ /* 0x002fca00078e007a */
[----:B------:R3:W-:Y:S01]  /*5480*/  STG.E desc[UR8][R22.64], R65 ;  /* 0x0000004116007986 */ /* 0x0007e2000c101908 */
[----:B--2---:R-:W-:-:S04]  /*5490*/  @P1 IMAD.WIDE.U32 R56, R104, 0x10, R16 ;  /* 0x0000001068381825 */ /* 0x004fc800078e0010 */
[----:B0-----:R-:W-:Y:S01]  /*54a0*/  @P0 IMAD.WIDE.U32 R60, R104, 0x10, R18 ;  /* 0x00000010683c0825 */ /* 0x001fe200078e0012 */
[----:B---3--:R-:W-:Y:S06]  /*54b0*/  @!P0 BRA `(.L_x_14391) ;  /* 0x00000000002c8947 */ /* 0x008fec0003800000 */
[----:B------:R-:W0:Y:S01]  /*54c0*/  LDC.64 R16, c[0x0][0x3b8] ;  /* 0x0000ee00ff107b82 */ /* 0x000e220000000a00 */
[----:B------:R-:W-:Y:S01]  /*54d0*/  IMAD.U32 R19, R76, 0x10000, RZ ;  /* 0x000100004c137824 */ /* 0x000fe200078e00ff */
[----:B------:R-:W-:Y:S02]  /*54e0*/  LOP3.LUT R18, R77, 0xffff, RZ, 0xc0, !PT ;  /* 0x0000ffff4d127812 */ /* 0x000fe400078ec0ff */
[----:B------:R-:W-:Y:S02]  /*54f0*/  LOP3.LUT R23, R75, 0xff, RZ, 0xc0, !PT ;  /* 0x000000ff4b177812 */ /* 0x000fe400078ec0ff */
[----:B------:R-:W-:-:S05]  /*5500*/  LOP3.LUT R19, R19, 0xff0000, RZ, 0xc0, !PT ;  /* 0x00ff000013137812 */ /* 0x000fca00078ec0ff */
[----:B------:R-:W-:Y:S01]  /*5510*/  IMAD R18, R18, 0x1000000, R19 ;  /* 0x0100000012127824 */ /* 0x000fe200078e0213 */
[----:B------:R-:W-:-:S04]  /*5520*/  LOP3.LUT R19, R73, 0xff, RZ, 0xc0, !PT ;  /* 0x000000ff49137812 */ /* 0x000fc800078ec0ff */
[----:B------:R-:W-:-:S05]  /*5530*/  LEA R18, R23, R18, 0x8 ;  /* 0x0000001217127211 */ /* 0x000fca00078e40ff */
[----:B------:R-:W-:Y:S02]  /*5540*/  IMAD.IADD R19, R18, 0x1, R19 ;  /* 0x0000000112137824 */ /* 0x000fe400078e0213 */
[----:B0-----:R-:W-:-:S05]  /*5550*/  IMAD.WIDE.U32 R16, R90, 0x4, R16 ;  /* 0x000000045a107825 */ /* 0x001fca00078e0010 */
[----:B------:R0:W-:Y:S02]  /*5560*/  STG.E desc[UR8][R16.64], R19 ;  /* 0x0000001310007986 */ /* 0x0001e4000c101908 */
.L_x_14391:
[----:B------:R1:W5:Y:S04]  /*5570*/  @P0 LDG.E.128 R4, desc[UR8][R60.64] ;  /* 0x000000083c040981 */ /* 0x000368000c1e1d00 */
[----:B------:R1:W5:Y:S04]  /*5580*/  @P1 LDG.E.128 R8, desc[UR8][R56.64] ;  /* 0x0000000838081981 */ /* 0x000368000c1e1d00 */
[----:B0-----:R1:W5:Y:S01]  /*5590*/  LDG.E.128 R16, desc[UR8][R20.64] ;  /* 0x0000000814107981 */ /* 0x001362000c1e1d00 */
[----:B------:R-:W-:Y:S05]  /*55a0*/  @!P0 BRA `(.L_x_14392) ;  /* 0x0000002400d48947 */ /* 0x000fea0003800000 */
        /* <DEDUP_REMOVED lines=16> */
.L_x_14395:
        /* <DEDUP_REMOVED lines=13> */
.L_x_14397:
[----:B------:R-:W-:Y:S05]  /*5780*/  BSYNC.RECONVERGENT B2 ;  /* 0x0000000000027941 */ /* 0x000fea0003800200 */
.L_x_14396:
        /* <DEDUP_REMOVED lines=41> */
[----:B------:R-:W-:-:S07]  /*5a20*/  IMAD.MOV.U32 R21, RZ, RZ, RZ ;  /* 0x000000ffff157224 */ /* 0x000fce00078e00ff */
.L_x_14394:
[----:B------:R-:W-:Y:S05]  /*5a30*/  BSYNC.RECONVERGENT B1 ;  /* 0x0000000000017941 */ /* 0x000fea0003800200 */
.L_x_14393:
[----:B------:R-:W-:Y:S01]  /*5a40*/  ISETP.NE.AND P3, PT, R21, 0x1, PT ;  /* 0x000000011500780c */ /* 0x000fe20003f65270 */
[----:B------:R-:W-:Y:S01]  /*5a50*/  BSSY.RECONVERGENT B1, `(.L_x_14398) ;  /* 0x0000049000017945 */ /* 0x000fe20003800200 */
[----:B------:R-:W-:Y:S01]  /*5a60*/  I2FP.F32.U32 R20, R20 ;  /* 0x0000001400147245 */ /* 0x000fe20000201000 */
[----:B-----5:R-:W-:Y:S01]  /*5a70*/  FMUL.FTZ R57, R16, R120 ;  /* 0x0000007810397220 */ /* 0x020fe20000410000 */
[----:B------:R-:W-:-:S03]  /*5a80*/  IMAD.MOV.U32 R16, RZ, RZ, R74 ;  /* 0x000000ffff107224 */ /* 0x000fc600078e004a */
        /* <DEDUP_REMOVED lines=12> */
.L_x_14400:
        /* <DEDUP_REMOVED lines=13> */
.L_x_14402:
[----:B------:R-:W-:Y:S05]  /*5c20*/  BSYNC.RECONVERGENT B2 ;  /* 0x0000000000027941 */ /* 0x000fea0003800200 */
.L_x_14401:
        /* <DEDUP_REMOVED lines=42> */
[----:B------:R-:W-:-:S07]  /*5ed0*/  LOP3.LUT R70, R103, R70, R21, 0x96, !PT ;  /* 0x0000004667467212 */ /* 0x000fce00078e9615 */
.L_x_14399:
[----:B------:R-:W-:Y:S05]  /*5ee0*/  BSYNC.RECONVERGENT B1 ;  /* 0x0000000000017941 */ /* 0x000fea0003800200 */
.L_x_14398:
        /* <DEDUP_REMOVED lines=15> */
.L_x_14405:
        /* <DEDUP_REMOVED lines=13> */
.L_x_14407:
[----:B------:R-:W-:Y:S05]  /*60b0*/  BSYNC.RECONVERGENT B2 ;  /* 0x0000000000027941 */ /* 0x000fea0003800200 */
.L_x_14406:
        /* <DEDUP_REMOVED lines=43> */
.L_x_14404:
[----:B------:R-:W-:Y:S05]  /*6370*/  BSYNC.RECONVERGENT B1 ;  /* 0x0000000000017941 */ /* 0x000fea0003800200 */
.L_x_14403:
        /* <DEDUP_REMOVED lines=17> */
.L_x_14410:
        /* <DEDUP_REMOVED lines=13> */
.L_x_14412:
[----:B------:R-:W-:Y:S05]  /*6560*/  BSYNC.RECONVERGENT B2 ;  /* 0x0000000000027941 */ /* 0x000fea0003800200 */
.L_x_14411:
        /* <DEDUP_REMOVED lines=43> */
.L_x_14409:
[----:B------:R-:W-:Y:S05]  /*6820*/  BSYNC.RECONVERGENT B1 ;  /* 0x0000000000017941 */ /* 0x000fea0003800200 */
.L_x_14408:
        /* <DEDUP_REMOVED lines=15> */
.L_x_14415:
        /* <DEDUP_REMOVED lines=13> */
.L_x_14417:
[----:B------:R-:W-:Y:S05]  /*69f0*/  BSYNC.RECONVERGENT B2 ;  /* 0x0000000000027941 */ /* 0x000fea0003800200 */
.L_x_14416:
        /* <DEDUP_REMOVED lines=43> */
.L_x_14414:
[----:B------:R-:W-:Y:S05]  /*6cb0*/  BSYNC.RECONVERGENT B1 ;  /* 0x0000000000017941 */ /* 0x000fea0003800200 */
.L_x_14413:
        /* <DEDUP_REMOVED lines=17> */
.L_x_14420:
        /* <DEDUP_REMOVED lines=13> */
.L_x_14422:
[----:B------:R-:W-:Y:S05]  /*6ea0*/  BSYNC.RECONVERGENT B2 ;  /* 0x0000000000027941 */ /* 0x000fea0003800200 */
.L_x_14421:
        /* <DEDUP_REMOVED lines=43> */
.L_x_14419:
[----:B------:R-:W-:Y:S05]  /*7160*/  BSYNC.RECONVERGENT B1 ;  /* 0x0000000000017941 */ /* 0x000fea0003800200 */
.L_x_14418:
        /* <DEDUP_REMOVED lines=15> */
.L_x_14425:
        /* <DEDUP_REMOVED lines=13> */
.L_x_14427:
[----:B------:R-:W-:Y:S05]  /*7330*/  BSYNC.RECONVERGENT B2 ;  /* 0x0000000000027941 */ /* 0x000fea0003800200 */
.L_x_14426:
        /* <DEDUP_REMOVED lines=43> */
.L_x_14424:
[----:B------:R-:W-:Y:S05]  /*75f0*/  BSYNC.RECONVERGENT B1 ;  /* 0x0000000000017941 */ /* 0x000fea0003800200 */
.L_x_14423:
        /* <DEDUP_REMOVED lines=17> */
.L_x_14430:
        /* <DEDUP_REMOVED lines=15> */
.L_x_14432:
[----:B------:R-:W-:Y:S05]  /*7800*/  BSYNC.RECONVERGENT B2 ;  /* 0x0000000000027941 */ /* 0x000fea0003800200 */
.L_x_14431:
        /* <DEDUP_REMOVED lines=43> */
.L_x_14429:
[----:B------:R-:W-:Y:S05]  /*7ac0*/  BSYNC.RECONVERGENT B1 ;  /* 0x0000000000017941 */ /* 0x000fea0003800200 */
.L_x_14428:
[-C--:B------:R-:W-:Y:S01]  /*7ad0*/  FMUL.FTZ R20, R4, R120.reuse ;  /* 0x0000007804147220 */ /* 0x080fe20000410000 */
[----:B------:R-:W-:Y:S01]  /*7ae0*/  FSETP.GTU.FTZ.AND P6, PT, R56, R119, PT ;  /* 0x000000773800720b */ /* 0x000fe20003fdc000 */
[-C--:B------:R-:W-:Y:S01]  /*7af0*/  FMUL.FTZ R16, R5, R120.reuse ;  /* 0x0000007805107220 */ /* 0x080fe20000410000 */
        /* <DEDUP_REMOVED lines=9> */
[----:B------:R-:W-:Y:S02]  /*7b90*/  SEL R23, RZ, 0x1, P6 ;  /* 0x00000001ff177807 */ /* 0x000fe40003000000 */
[-C--:B------:R-:W-:Y:S02]  /*7ba0*/  FSETP.GTU.FTZ.AND P6, PT, R62, R119.reuse, PT ;  /* 0x000000773e00720b */ /* 0x080fe40003fdc000 */
[----:B------:R-:W-:Y:S02]  /*7bb0*/  FSEL R57, R57, RZ, P2 ;  /* 0x000000ff39397208 */ /* 0x000fe40001000000 */
[----:B------:R-:W-:Y:S01]  /*7bc0*/  FSEL R18, R17, RZ, !P6 ;  /* 0x000000ff11127208 */ /* 0x000fe20007000000 */
[----:B------:R-:W-:Y:S01]  /*7bd0*/  FADD.FTZ R17, R59, R16 ;  /* 0x000000103b117221 */ /* 0x000fe20000010000 */
[----:B------:R-:W-:Y:S01]  /*7be0*/  SEL R56, RZ, 0x1, P6 ;  /* 0x00000001ff387807 */ /* 0x000fe20003000000 */
[----:B------:R-:W-:Y:S01]  /*7bf0*/  FADD.FTZ R16, R57, R20 ;  /* 0x0000001439107221 */ /* 0x000fe20000010000 */
[----:B------:R-:W-:Y:S01]  /*7c00*/  FSETP.GTU.FTZ.AND P6, PT, R22, R119, PT ;  /* 0x000000771600720b */ /* 0x000fe20003fdc000 */
[----:B------:R-:W-:Y:S01]  /*7c10*/  @P1 FADD.FTZ R17, R9, R17 ;  /* 0x0000001109111221 */ /* 0x000fe20000010000 */
[----:B------:R-:W-:Y:S01]  /*7c20*/  FSEL R61, R61, RZ, P4 ;  /* 0x000000ff3d3d7208 */ /* 0x000fe20002000000 */
[----:B------:R-:W-:Y:S01]  /*7c30*/  @P1 FADD.FTZ R16, R8, R16 ;  /* 0x0000001008101221 */ /* 0x000fe20000010000 */
[----:B------:R-:W-:-:S02]  /*7c40*/  FSEL R22, R63, RZ, P5 ;  /* 0x000000ff3f167208 */ /* 0x000fc40002800000 */
[----:B------:R-:W-:Y:S01]  /*7c50*/  FSEL R19, R19, RZ, !P6 ;  /* 0x000000ff13137208 */ /* 0x000fe20007000000 */
[----:B------:R-:W-:Y:S01]  /*7c60*/  FADD.FTZ R18, R61, R18 ;  /* 0x000000123d127221 */ /* 0x000fe20000010000 */
[----:B------:R-:W-:Y:S02]  /*7c70*/  SEL R20, RZ, 0x1, P6 ;  /* 0x00000001ff147807 */ /* 0x000fe40003000000 */
[----:B------:R-:W-:Y:S01]  /*7c80*/  PRMT R73, R21, 0x7610, R73 ;  /* 0x0000761015497816 */ /* 0x000fe20000000049 */
[----:B------:R-:W-:Y:S01]  /*7c90*/  FADD.FTZ R19, R19, R22 ;  /* 0x0000001613137221 */ /* 0x000fe20000010000 */
[----:B------:R-:W-:Y:S01]  /*7ca0*/  PRMT R75, R23, 0x7610, R75 ;  /* 0x00007610174b7816 */ /* 0x000fe2000000004b */
[----:B------:R-:W-:Y:S01]  /*7cb0*/  @P1 FADD.FTZ R18, R10, R18 ;  /* 0x000000120a121221 */ /* 0x000fe20000010000 */
[----:B------:R-:W-:Y:S01]  /*7cc0*/  PRMT R76, R56, 0x7610, R76 ;  /* 0x00007610384c7816 */ /* 0x000fe2000000004c */
[----:B------:R-:W-:Y:S01]  /*7cd0*/  @P1 FADD.FTZ R19, R11, R19 ;  /* 0x000000130b131221 */ /* 0x000fe20000010000 */
[----:B------:R-:W-:Y:S01]  /*7ce0*/  PRMT R77, R20, 0x7610, R77 ;  /* 0x00007610144d7816 */ /* 0x000fe2000000004d */
[----:B------:R-:W-:Y:S06]  /*7cf0*/  BRA `(.L_x_14433) ;  /* 0x0000001000dc7947 */ /* 0x000fec0003800000 */
.L_x_14392:
        /* <DEDUP_REMOVED lines=16> */
.L_x_14436:
        /* <DEDUP_REMOVED lines=13> */
.L_x_14438:
[----:B------:R-:W-:Y:S05]  /*7ed0*/  BSYNC.RECONVERGENT B2 ;  /* 0x0000000000027941 */ /* 0x000fea0003800200 */
.L_x_14437:
        /* <DEDUP_REMOVED lines=42> */
.L_x_14435:
[----:B------:R-:W-:Y:S05]  /*8180*/  BSYNC.RECONVERGENT B1 ;  /* 0x0000000000017941 */ /* 0x000fea0003800200 */
.L_x_14434:
        /* <DEDUP_REMOVED lines=16> */
.L_x_14441:
        /* <DEDUP_REMOVED lines=13> */
.L_x_14443:
[----:B------:R-:W-:Y:S05]  /*8360*/  BSYNC.RECONVERGENT B2 ;  /* 0x0000000000027941 */ /* 0x000fea0003800200 */
.L_x_14442:
        /* <DEDUP_REMOVED lines=43> */
.L_x_14440:
[----:B------:R-:W-:Y:S05]  /*8620*/  BSYNC.RECONVERGENT B1 ;  /* 0x0000000000017941 */ /* 0x000fea0003800200 */
.L_x_14439:
        /* <DEDUP_REMOVED lines=16> */
.L_x_14446:
        /* <DEDUP_REMOVED lines=13> */
.L_x_14448:
[----:B------:R-:W-:Y:S05]  /*8800*/  BSYNC.RECONVERGENT B2 ;  /* 0x0000000000027941 */ /* 0x000fea0003800200 */
.L_x_14447:
        /* <DEDUP_REMOVED lines=43> */
.L_x_14445:
[----:B------:R-:W-:Y:S05]  /*8ac0*/  BSYNC.RECONVERGENT B1 ;  /* 0x0000000000017941 */ /* 0x000fea0003800200 */
.L_x_14444:
        /* <DEDUP_REMOVED lines=16> */
.L_x_14451:
        /* <DEDUP_REMOVED lines=13> */
.L_x_14453:
[----:B------:R-:W-:Y:S05]  /*8ca0*/  BSYNC.RECONVERGENT B2 ;  /* 0x0000000000027941 */ /* 0x000fea0003800200 */
.L_x_14452:
        /* <DEDUP_REMOVED lines=43> */
.L_x_14450:
[----:B------:R-:W-:Y:S05]  /*8f60*/  BSYNC.RECONVERGENT B1 ;  /* 0x0000000000017941 */ /* 0x000fea0003800200 */
.L_x_14449:
[----:B------:R-:W-:Y:S01]  /*8f70*/  I2FP.F32.U32 R20, R21 ;  /* 0x0000001500147245 */ /* 0x000fe20000201000 */
[-C--:B-----5:R-:W-:Y:S01]  /*8f80*/  FMUL.FTZ R18, R18, R120.reuse ;  /* 0x0000007812127220 */ /* 0x0a0fe20000410000 */
[-C--:B------:R-:W-:Y:S01]  /*8f90*/  FMUL.FTZ R16, R16, R120.reuse ;  /* 0x0000007810107220 */ /* 0x080fe20000410000 */
[-C--:B------:R-:W-:Y:S01]  /*8fa0*/  FMUL.FTZ R17, R17, R120.reuse ;  /* 0x0000007811117220 */ /* 0x080fe20000410000 */
[----:B------:R-:W-:Y:S01]  /*8fb0*/  FMUL.FTZ R19, R19, R120 ;  /* 0x0000007813137220 */ /* 0x000fe20000410000 */
        /* <DEDUP_REMOVED lines=11> */
.L_x_14433:
[----:B------:R-:W-:Y:S01]  /*9070*/  SEL R56, RZ, 0x1000000, !P5 ;  /* 0x01000000ff387807 */ /* 0x000fe20006800000 */
[----:B------:R-:W-:Y:S01]  /*9080*/  IMAD.WIDE.U32 R124, R104, 0x10, R126 ;  /* 0x00000010687c7825 */ /* 0x000fe200078e007e */
[----:B------:R-:W-:Y:S01]  /*9090*/  SEL R57, RZ, 0x10000, !P4 ;  /* 0x00010000ff397807 */ /* 0x000fe20006000000 */
[----:B------:R-:W0:Y:S01]  /*90a0*/  @P0 LDC.64 R22, c[0x0][0x398] ;  /* 0x0000e600ff160b82 */ /* 0x000e220000000a00 */
[----:B------:R-:W-:Y:S02]  /*90b0*/  SEL R58, RZ, 0x100, !P3 ;  /* 0x00000100ff3a7807 */ /* 0x000fe40005800000 */
[----:B------:R1:W-:Y:S01]  /*90c0*/  STG.E.128 desc[UR8][R124.64], R16 ;  /* 0x000000107c007986 */ /* 0x0003e2000c101d08 */
[----:B------:R-:W-:Y:S02]  /*90d0*/  IADD3 R106, PT, PT, R90, 0x40, RZ ;  /* 0x000000405a6a7810 */ /* 0x000fe40007ffe0ff */
[----:B------:R-:W-:Y:S01]  /*90e0*/  IADD3 R56, PT, PT, R58, R56, R57 ;  /* 0x000000383a387210 */ /* 0x000fe20007ffe039 */
[----:B------:R-:W-:Y:S01]  /*90f0*/  IMAD.WIDE.U32 R58, R104, 0x4, R122 ;  /* 0x00000004683a7825 */ /* 0x000fe200078e007a */
[----:B------:R-:W-:Y:S01]  /*9100*/  SEL R57, RZ, 0x1, !P2 ;  /* 0x00000001ff397807 */ /* 0x000fe20005000000 */
[----:B------:R-:W2:Y:S04]  /*9110*/  @P1 LDC.64 R20, c[0x0][0x3a0] ;  /* 0x0000e800ff141b82 */ /* 0x000ea80000000a00 */
[----:B------:R-:W-:-:S02]  /*9120*/  IMAD.IADD R61, R56, 0x1, R57 ;  /* 0x00000001383d7824 */ /* 0x000fc400078e0239 */
[----:B------:R-:W-:-:S03]  /*9130*/  IMAD.WIDE.U32 R56, R106, 0x10, R132 ;  /* 0x000000106a387825 */ /* 0x000fc600078e0084 */
[----:B------:R1:W-:Y:S01]  /*9140*/  STG.E desc[UR8][R58.64], R61 ;  /* 0x0000003d3a007986 */ /* 0x0003e2000c101908 */
[----:B0-----:R-:W-:-:S04]  /*9150*/  @P0 IMAD.WIDE.U32 R62, R106, 0x10, R22 ;  /* 0x000000106a3e0825 */ /* 0x001fc800078e0016 */
[----:B--2---:R-:W-:Y:S01]  /*9160*/  @P1 IMAD.WIDE.U32 R66, R106, 0x10, R20 ;  /* 0x000000106a421825 */ /* 0x004fe200078e0014 */
[----:B-1----:R-:W-:Y:S06]  /*9170*/  @!P0 BRA `(.L_x_14454) ;  /* 0x00000000002c8947 */ /* 0x002fec0003800000 */
[----:B------:R-:W0:Y:S01]  /*9180*/  LDC.64 R20, c[0x0][0x3b8] ;  /* 0x0000ee00ff147b82 */ /* 0x000e220000000a00 */
[----:B------:R-:W-:Y:S01]  /*9190*/  IMAD.U32 R23, R76, 0x10000, RZ ;  /* 0x000100004c177824 */ /* 0x000fe200078e00ff */
[----:B------:R-:W-:Y:S02]  /*91a0*/  LOP3.LUT R22, R77, 0xffff, RZ, 0xc0, !PT ;  /* 0x0000ffff4d167812 */ /* 0x000fe400078ec0ff */
[----:B------:R-:W-:Y:S02]  /*91b0*/  LOP3.LUT R59, R75, 0xff, RZ, 0xc0, !PT ;  /* 0x000000ff4b3b7812 */ /* 0x000fe400078ec0ff */
[----:B------:R-:W-:-:S04]  /*91c0*/  LOP3.LUT R23, R23, 0xff0000, RZ, 0xc0, !PT ;  /* 0x00ff000017177812 */ /* 0x000fc800078ec0ff */
[----:B------:R-:W-:Y:S02]  /*91d0*/  LEA R22, R22, R23, 0x18 ;  /* 0x0000001716167211 */ /* 0x000fe400078ec0ff */
[----:B------:R-:W-:-:S03]  /*91e0*/  LOP3.LUT R23, R73, 0xff, RZ, 0xc0, !PT ;  /* 0x000000ff49177812 */ /* 0x000fc600078ec0ff */
[----:B------:R-:W-:-:S04]  /*91f0*/  IMAD R22, R59, 0x100, R22 ;  /* 0x000001003b167824 */ /* 0x000fc800078e0216 */
[----:B------:R-:W-:Y:S02]  /*9200*/  IMAD.IADD R23, R22, 0x1, R23 ;  /* 0x0000000116177824 */ /* 0x000fe400078e0217 */
[----:B0-----:R-:W-:-:S05]  /*9210*/  IMAD.WIDE.U32 R20, R104, 0x4, R20 ;  /* 0x0000000468147825 */ /* 0x001fca00078e0014 */
[----:B------:R0:W-:Y:S02]  /*9220*/  STG.E desc[UR8][R20.64], R23 ;  /* 0x0000001714007986 */ /* 0x0001e4000c101908 */
.L_x_14454:
[----:B------:R1:W5:Y:S04]  /*9230*/  @P0 LDG.E.128 R4, desc[UR8][R62.64] ;  /* 0x000000083e040981 */ /* 0x000368000c1e1d00 */
[----:B------:R1:W5:Y:S04]  /*9240*/  @P1 LDG.E.128 R8, desc[UR8][R66.64] ;  /* 0x0000000842081981 */ /* 0x000368000c1e1d00 */
[----:B0-----:R1:W5:Y:S01]  /*9250*/  LDG.E.128 R20, desc[UR8][R56.64] ;  /* 0x0000000838147981 */ /* 0x001362000c1e1d00 */
[----:B------:R-:W-:Y:S05]  /*9260*/  @!P0 BRA `(.L_x_14455) ;  /* 0x0000002400d48947 */ /* 0x000fea0003800000 */
[----:B------:R-:W-:Y:S01]  /*9270*/  ISETP.NE.AND P2, PT, R60, 0x1, PT ;  /* 0x000000013c00780c */ /* 0x000fe20003f45270 */
[----:B------:R-:W-:Y:S01]  /*9280*/  BSSY.RECONVERGENT B1, `(.L_x_14456) ;  /* 0x0000047000017945 */ /* 0x000fe20003800200 */
[----:B-1----:R-:W-:Y:S02]  /*9290*/  HFMA2 R57, -RZ, RZ, 0, 1.1920928955078125e-07 ;  /* 0x00000002ff397431 */ /* 0x002fe400000001ff */
        /* <DEDUP_REMOVED lines=13> */
.L_x_14458:
        /* <DEDUP_REMOVED lines=13> */
.L_x_14460:
[----:B------:R-:W-:Y:S05]  /*9440*/  BSYNC.RECONVERGENT B2 ;  /* 0x0000000000027941 */ /* 0x000fea0003800200 */
.L_x_14459:
        /* <DEDUP_REMOVED lines=42> */
.L_x_14457:
[----:B------:R-:W-:Y:S05]  /*96f0*/  BSYNC.RECONVERGENT B1 ;  /* 0x0000000000017941 */ /* 0x000fea0003800200 */
.L_x_14456:
[----:B------:R-:W-:Y:S01]  /*9700*/  ISETP.NE.AND P3, PT, R57, 0x1, PT ;  /* 0x000000013900780c */ /* 0x000fe20003f65270 */
[----:B------:R-:W-:Y:S01]  /*9710*/  BSSY.RECONVERGENT B1, `(.L_x_14461) ;  /* 0x0000049000017945 */ /* 0x000fe20003800200 */
[----:B------:R-:W-:Y:S01]  /*9720*/  I2FP.F32.U32 R56, R56 ;  /* 0x0000003800387245 */ /* 0x000fe20000201000 */
[----:B-----5:R-:W-:Y:S01]  /*9730*/  FMUL.FTZ R59, R20, R120 ;  /* 0x00000078143b7220 */ /* 0x020fe20000410000 */
        /* <DEDUP_REMOVED lines=13> */
.L_x_14463:
        /* <DEDUP_REMOVED lines=13> */
.L_x_14465:
[----:B------:R-:W-:Y:S05]  /*98e0*/  BSYNC.RECONVERGENT B2 ;  /* 0x0000000000027941 */ /* 0x000fea0003800200 */
.L_x_14464:
        /* <DEDUP_REMOVED lines=41> */
[----:B------:R-:W-:Y:S02]  /*9b80*/  IMAD.MOV.U32 R74, RZ, RZ, R60 ;  /* 0x000000ffff4a7224 */ /* 0x000fe400078e003c */
[----:B------:R-:W-:-:S07]  /*9b90*/  IMAD.MOV.U32 R56, RZ, RZ, RZ ;  /* 0x000000ffff387224 */ /* 0x000fce00078e00ff */
.L_x_14462:
[----:B------:R-:W-:Y:S05]  /*9ba0*/  BSYNC.RECONVERGENT B1 ;  /* 0x0000000000017941 */ /* 0x000fea0003800200 */
.L_x_14461:
        /* <DEDUP_REMOVED lines=15> */
.L_x_14468:
        /* <DEDUP_REMOVED lines=13> */
.L_x_14470:
[----:B------:R-:W-:Y:S05]  /*9d70*/  BSYNC.RECONVERGENT B2 ;  /* 0x0000000000027941 */ /* 0x000fea0003800200 */
.L_x_14469:
        /* <DEDUP_REMOVED lines=42> */
[----:B------:R-:W-:-:S07]  /*a020*/  MOV R62, R56 ;  /* 0x00000038003e7202 */ /* 0x000fce0000000f00 */
.L_x_14467:
[----:B------:R-:W-:Y:S05]  /*a030*/  BSYNC.RECONVERGENT B1 ;  /* 0x0000000000017941 */ /* 0x000fea0003800200 */
.L_x_14466:
        /* <DEDUP_REMOVED lines=17> */
.L_x_14473:
        /* <DEDUP_REMOVED lines=13> */
.L_x_14475:
[----:B------:R-:W-:Y:S05]  /*a220*/  BSYNC.RECONVERGENT B2 ;  /* 0x0000000000027941 */ /* 0x000fea0003800200 */
.L_x_14474:
        /* <DEDUP_REMOVED lines=43> */
.L_x_14472:
[----:B------:R-:W-:Y:S05]  /*a4e0*/  BSYNC.RECONVERGENT B1 ;  /* 0x0000000000017941 */ /* 0x000fea0003800200 */
.L_x_14471:
        /* <DEDUP_REMOVED lines=15> */
.L_x_14478:
        /* <DEDUP_REMOVED lines=13> */
.L_x_14480:
[----:B------:R-:W-:Y:S05]  /*a6b0*/  BSYNC.RECONVERGENT B2 ;  /* 0x0000000000027941 */ /* 0x000fea0003800200 */
.L_x_14479:
        /* <DEDUP_REMOVED lines=43> */
.L_x_14477:
[----:B------:R-:W-:Y:S05]  /*a970*/  BSYNC.RECONVERGENT B1 ;  /* 0x0000000000017941 */ /* 0x000fea0003800200 */
.L_x_14476:
[----:B------:R-:W-:Y:S01]  /*a980*/  ISETP.NE.AND P5, PT, R56, 0x1, PT ;  /* 0x000000013800780c */ /* 0x000fe20003fa5270 */
[----:B------:R-:W-:Y:S01]  /*a990*/  BSSY.RECONVERGENT B1, `(.L_x_14481) ;  /* 0x0000049000017945 */ /* 0x000fe20003800200 */
[----:B------:R-:W-:Y:S01]  /*a9a0*/  I2FP.F32.U32 R20, R21 ;  /* 0x0000001500147245 */ /* 0x000fe20000201000 */
[----:B------:R-:W-:Y:S01]  /*a9b0*/  FMUL.FTZ R63, R22, R120 ;  /* 0x00000078163f7220 */ /* 0x000fe20000410000 */
        /* <DEDUP_REMOVED lines=13> */
.L_x_14483:
        /* <DEDUP_REMOVED lines=13> */
.L_x_14485:
[----:B------:R-:W-:Y:S05]  /*ab60*/  BSYNC.RECONVERGENT B2 ;  /* 0x0000000000027941 */ /* 0x000fea0003800200 */
.L_x_14484:
        /* <DEDUP_REMOVED lines=43> */
.L_x_14482:
[----:B------:R-:W-:Y:S05]  /*ae20*/  BSYNC.RECONVERGENT B1 ;  /* 0x0000000000017941 */ /* 0x000fea0003800200 */
.L_x_14481:
        /* <DEDUP_REMOVED lines=15> */
.L_x_14488:
        /* <DEDUP_REMOVED lines=13> */
.L_x_14490:
[----:B------:R-:W-:Y:S05]  /*aff0*/  BSYNC.RECONVERGENT B2 ;  /* 0x0000000000027941 */ /* 0x000fea0003800200 */
.L_x_14489:
        /* <DEDUP_REMOVED lines=42> */
[----:B------:R-:W-:-:S07]  /*b2a0*/  IMAD.MOV.U32 R62, RZ, RZ, R20 ;  /* 0x000000ffff3e7224 */ /* 0x000fce00078e0014 */
.L_x_14487:
[----:B------:R-:W-:Y:S05]  /*b2b0*/  BSYNC.RECONVERGENT B1 ;  /* 0x0000000000017941 */ /* 0x000fea0003800200 */
.L_x_14486:
        /* <DEDUP_REMOVED lines=17> */
.L_x_14493:
        /* <DEDUP_REMOVED lines=15> */
.L_x_14495:
[----:B------:R-:W-:Y:S05]  /*b4c0*/  BSYNC.RECONVERGENT B2 ;  /* 0x0000000000027941 */ /* 0x000fea0003800200 */
.L_x_14494:
        /* <DEDUP_REMOVED lines=43> */
.L_x_14492:
[----:B------:R-:W-:Y:S05]  /*b780*/  BSYNC.RECONVERGENT B1 ;  /* 0x0000000000017941 */ /* 0x000fea0003800200 */
.L_x_14491:
[-C--:B------:R-:W-:Y:S01]  /*b790*/  FMUL.FTZ R20, R4, R120.reuse ;  /* 0x0000007804147220 */ /* 0x080fe20000410000 */
[----:B------:R-:W-:Y:S01]  /*b7a0*/  FSETP.GTU.FTZ.AND P6, PT, R58, R119, PT ;  /* 0x000000773a00720b */ /* 0x000fe20003fdc000 */
[-C--:B------:R-:W-:Y:S01]  /*b7b0*/  FMUL.FTZ R23, R5, R120.reuse ;  /* 0x0000007805177220 */ /* 0x080fe20000410000 */
[----:B------:R-:W-:Y:S01]  /*b7c0*/  I2FP.F32.U32 R22, R21 ;  /* 0x0000001500167245 */ /* 0x000fe20000201000 */
[----:B------:R-:W-:Y:S01]  /*b7d0*/  FMUL.FTZ R21, R6, R120 ;  /* 0x0000007806157220 */ /* 0x000fe20000410000 */
[----:B------:R-:W-:Y:S02]  /*b7e0*/  FSEL R20, R20, RZ, !P6 ;  /* 0x000000ff14147208 */ /* 0x000fe40007000000 */
[----:B------:R-:W-:Y:S02]  /*b7f0*/  SEL R56, RZ, 0x1, P6 ;  /* 0x00000001ff387807 */ /* 0x000fe40003000000 */
[----:B------:R-:W-:Y:S02]  /*b800*/  FSETP.GTU.FTZ.AND P6, PT, R64, R119, PT ;  /* 0x000000774000720b */ /* 0x000fe40003fdc000 */
[----:B------:R-:W-:-:S02]  /*b810*/  FSEL R63, R63, RZ, P4 ;  /* 0x000000ff3f3f7208 */ /* 0x000fc40002000000 */
[----:B------:R-:W-:Y:S01]  /*b820*/  FSEL R64, R23, RZ, !P6 ;  /* 0x000000ff17407208 */ /* 0x000fe20007000000 */
[----:B------:R-:W-:Y:S01]  /*b830*/  FMUL.FTZ R23, R7, R120 ;  /* 0x0000007807177220 */ /* 0x000fe20000410000 */
[----:B------:R-:W-:Y:S02]  /*b840*/  SEL R57, RZ, 0x1, P6 ;  /* 0x00000001ff397807 */ /* 0x000fe40003000000 */
[----:B------:R-:W-:Y:S01]  /*b850*/  FSETP.GTU.FTZ.AND P6, PT, R66, R119, PT ;  /* 0x000000774200720b */ /* 0x000fe20003fdc000 */
[----:B------:R-:W-:Y:S01]  /*b860*/  FFMA.FTZ R66, R22, R93, 1.1641532182693481445e-10 ;  /* 0x2f00000016427423 */ /* 0x000fe2000001005d */
[----:B------:R-:W-:Y:S02]  /*b870*/  FSEL R61, R61, RZ, P3 ;  /* 0x000000ff3d3d7208 */ /* 0x000fe40001800000 */
[----:B------:R-:W-:Y:S02]  /*b880*/  FSEL R22, R21, RZ, !P6 ;  /* 0x000000ff15167208 */ /* 0x000fe40007000000 */
[----:B------:R-:W-:Y:S01]  /*b890*/  SEL R58, RZ, 0x1, P6 ;  /* 0x00000001ff3a7807 */ /* 0x000fe20003000000 */
[----:B------:R-:W-:Y:S01]  /*b8a0*/  FADD.FTZ R21, R61, R64 ;  /* 0x000000403d157221 */ /* 0x000fe20000010000 */
[----:B------:R-:W-:Y:S01]  /*b8b0*/  FSETP.GTU.FTZ.AND P6, PT, R66, R119, PT ;  /* 0x000000774200720b */ /* 0x000fe20003fdc000 */
[----:B------:R-:W-:Y:S01]  /*b8c0*/  FADD.FTZ R22, R63, R22 ;  /* 0x000000163f167221 */ /* 0x000fe20000010000 */
[----:B------:R-:W-:Y:S01]  /*b8d0*/  FSEL R59, R59, RZ, P2 ;  /* 0x000000ff3b3b7208 */ /* 0x000fe20001000000 */
[----:B------:R-:W-:Y:S01]  /*b8e0*/  @P1 FADD.FTZ R21, R9, R21 ;  /* 0x0000001509151221 */ /* 0x000fe20000010000 */
[----:B------:R-:W-:Y:S01]  /*b8f0*/  FSEL R66, R65, RZ, P5 ;  /* 0x000000ff41427208 */ /* 0x000fe20002800000 */
[----:B------:R-:W-:Y:S01]  /*b900*/  @P1 FADD.FTZ R22, R10, R22 ;  /* 0x000000160a161221 */ /* 0x000fe20000010000 */
[----:B------:R-:W-:Y:S01]  /*b910*/  FSEL R23, R23, RZ, !P6 ;  /* 0x000000ff17177208 */ /* 0x000fe20007000000 */
[----:B------:R-:W-:Y:S01]  /*b920*/  FADD.FTZ R20, R59, R20 ;  /* 0x000000143b147221 */ /* 0x000fe20000010000 */
[----:B------:R-:W-:-:S02]  /*b930*/  PRMT R73, R56, 0x7610, R73 ;  /* 0x0000761038497816 */ /* 0x000fc40000000049 */
[----:B------:R-:W-:Y:S01]  /*b940*/  SEL R56, RZ, 0x1, P6 ;  /* 0x00000001ff387807 */ /* 0x000fe20003000000 */
[----:B------:R-:W-:Y:S01]  /*b950*/  FADD.FTZ R23, R23, R66 ;  /* 0x0000004217177221 */ /* 0x000fe20000010000 */
[----:B------:R-:W-:Y:S01]  /*b960*/  PRMT R75, R57, 0x7610, R75 ;  /* 0x00007610394b7816 */ /* 0x000fe2000000004b */
[----:B------:R-:W-:Y:S01]  /*b970*/  @P1 FADD.FTZ R20, R8, R20 ;  /* 0x0000001408141221 */ /* 0x000fe20000010000 */
[----:B------:R-:W-:Y:S01]  /*b980*/  PRMT R76, R58, 0x7610, R76 ;  /* 0x000076103a4c7816 */ /* 0x000fe2000000004c */
[----:B------:R-:W-:Y:S01]  /*b990*/  @P1 FADD.FTZ R23, R11, R23 ;  /* 0x000000170b171221 */ /* 0x000fe20000010000 */
[----:B------:R-:W-:Y:S01]  /*b9a0*/  PRMT R77, R56, 0x7610, R77 ;  /* 0x00007610384d7816 */ /* 0x000fe2000000004d */
[----:B------:R-:W-:Y:S06]  /*b9b0*/  BRA `(.L_x_14496) ;  /* 0x0000001000dc7947 */ /* 0x000fec0003800000 */
.L_x_14455:
        /* <DEDUP_REMOVED lines=16> */
.L_x_14499:
        /* <DEDUP_REMOVED lines=13> */
.L_x_14501:
[----:B------:R-:W-:Y:S05]  /*bb90*/  BSYNC.RECONVERGENT B2 ;  /* 0x0000000000027941 */ /* 0x000fea0003800200 */
.L_x_14500:
        /* <DEDUP_REMOVED lines=42> */
.L_x_14498:
[----:B------:R-:W-:Y:S05]  /*be40*/  BSYNC.RECONVERGENT B1 ;  /* 0x0000000000017941 */ /* 0x000fea0003800200 */
.L_x_14497:
        /* <DEDUP_REMOVED lines=16> */
.L_x_14504:
        /* <DEDUP_REMOVED lines=13> */
.L_x_14506:
[----:B------:R-:W-:Y:S05]  /*c020*/  BSYNC.RECONVERGENT B2 ;  /* 0x0000000000027941 */ /* 0x000fea0003800200 */
.L_x_14505:
        /* <DEDUP_REMOVED lines=43> */
.L_x_14503:
[----:B------:R-:W-:Y:S05]  /*c2e0*/  BSYNC.RECONVERGENT B1 ;  /* 0x0000000000017941 */ /* 0x000fea0003800200 */
.L_x_14502:
        /* <DEDUP_REMOVED lines=16> */
.L_x_14509:
        /* <DEDUP_REMOVED lines=13> */
.L_x_14511:
[----:B------:R-:W-:Y:S05]  /*c4c0*/  BSYNC.RECONVERGENT B2 ;  /* 0x0000000000027941 */ /* 0x000fea0003800200 */
.L_x_14510:
        /* <DEDUP_REMOVED lines=43> */
.L_x_14508:
[----:B------:R-:W-:Y:S05]  /*c780*/  BSYNC.RECONVERGENT B1 ;  /* 0x0000000000017941 */ /* 0x000fea0003800200 */
.L_x_14507:
        /* <DEDUP_REMOVED lines=16> */
.L_x_14514:
        /* <DEDUP_REMOVED lines=13> */
.L_x_14516:
[----:B------:R-:W-:Y:S05]  /*c960*/  BSYNC.RECONVERGENT B2 ;  /* 0x0000000000027941 */ /* 0x000fea0003800200 */
.L_x_14515:
        /* <DEDUP_REMOVED lines=43> */
.L_x_14513:
[----:B------:R-:W-:Y:S05]  /*cc20*/  BSYNC.RECONVERGENT B1 ;  /* 0x0000000000017941 */ /* 0x000fea0003800200 */
.L_x_14512:
        /* <DEDUP_REMOVED lines=16> */
.L_x_14496:
[----:B------:R-:W-:Y:S01]  /*cd30*/  SEL R61, RZ, 0x1000000, !P5 ;  /* 0x01000000ff3d7807 */ /* 0x000fe20006800000 */
[C---:B------:R-:W-:Y:S01]  /*cd40*/  IMAD.WIDE.U32 R144, R106.reuse, 0x10, R126 ;  /* 0x000000106a907825 */ /* 0x040fe200078e007e */
[----:B------:R-:W-:Y:S01]  /*cd50*/  SEL R64, RZ, 0x10000, !P4 ;  /* 0x00010000ff407807 */ /* 0x000fe20006000000 */
[----:B------:R-:W0:Y:S01]  /*cd60*/  @P0 LDC.64 R58, c[0x0][0x398] ;  /* 0x0000e600ff3a0b82 */ /* 0x000e220000000a00 */
[----:B------:R-:W-:Y:S01]  /*cd70*/  SEL R63, RZ, 0x100, !P3 ;  /* 0x00000100ff3f7807 */ /* 0x000fe20005800000 */
[----:B------:R-:W-:Y:S01]  /*cd80*/  IMAD.WIDE.U32 R66, R106, 0x4, R122 ;  /* 0x000000046a427825 */ /* 0x000fe200078e007a */
[----:B------:R1:W-:Y:S02]  /*cd90*/  STG.E.128 desc[UR8][R144.64], R20 ;  /* 0x0000001490007986 */ /* 0x0003e4000c101d08 */
[----:B------:R-:W-:Y:S01]  /*cda0*/  IADD3 R61, PT, PT, R63, R61, R64 ;  /* 0x0000003d3f3d7210 */ /* 0x000fe20007ffe040 */
[----:B------:R-:W-:Y:S01]  /*cdb0*/  VIADD R91, R90, 0x60 ;  /* 0x000000605a5b7836 */ /* 0x000fe20000000000 */
        /* <DEDUP_REMOVED lines=9> */
[----:B------:R-:W-:Y:S02]  /*ce50*/  SHF.L.U32 R59, R76, 0x10, RZ ;  /* 0x000000104c3b7819 */ /* 0x000fe400000006ff */
[----:B------:R-:W-:Y:S02]  /*ce60*/  LOP3.LUT R58, R77, 0xffff, RZ, 0xc0, !PT ;  /* 0x0000ffff4d3a7812 */ /* 0x000fe400078ec0ff */
[----:B------:R-:W-:Y:S02]  /*ce70*/  LOP3.LUT R59, R59, 0xff0000, RZ, 0xc0, !PT ;  /* 0x00ff00003b3b7812 */ /* 0x000fe400078ec0ff */
[----:B------:R-:W-:-:S03]  /*ce80*/  LOP3.LUT R66, R75, 0xff, RZ, 0xc0, !PT ;  /* 0x000000ff4b427812 */ /* 0x000fc600078ec0ff */
[----:B------:R-:W-:Y:S01]  /*ce90*/  IMAD R59, R58, 0x1000000, R59 ;  /* 0x010000003a3b7824 */ /* 0x000fe200078e023b */
[----:B------:R-:W-:-:S03]  /*cea0*/  LOP3.LUT R58, R73, 0xff, RZ, 0xc0, !PT ;  /* 0x000000ff493a7812 */ /* 0x000fc600078ec0ff */
[----:B------:R-:W-:-:S05]  /*ceb0*/  IMAD R59, R66, 0x100, R59 ;  /* 0x00000100423b7824 */ /* 0x000fca00078e023b */
[----:B------:R-:W-:Y:S01]  /*cec0*/  IADD3 R59, PT, PT, R59, R58, RZ ;  /* 0x0000003a3b3b7210 */ /* 0x000fe20007ffe0ff */
[----:B0-----:R-:W-:-:S05]  /*ced0*/  IMAD.WIDE.U32 R56, R106, 0x4, R56 ;  /* 0x000000046a387825 */ /* 0x001fca00078e0038 */
[----:B------:R0:W-:Y:S02]  /*cee0*/  STG.E desc[UR8][R56.64], R59 ;  /* 0x0000003b38007986 */ /* 0x0001e4000c101908 */
.L_x_14517:
        /* <DEDUP_REMOVED lines=20> */
.L_x_14521:
        /* <DEDUP_REMOVED lines=13> */
.L_x_14523:
[----:B------:R-:W-:Y:S05]  /*d100*/  BSYNC.RECONVERGENT B2 ;  /* 0x0000000000027941 */ /* 0x000fea0003800200 */
.L_x_14522:
        /* <DEDUP_REMOVED lines=42> */
.L_x_14520:
[----:B------:R-:W-:Y:S05]  /*d3b0*/  BSYNC.RECONVERGENT B1 ;  /* 0x0000000000017941 */ /* 0x000fea0003800200 */
.L_x_14519:
[----:B------:R-:W-:Y:S01]  /*d3c0*/  ISETP.NE.AND P3, PT, R65, 0x1, PT ;  /* 0x000000014100780c */ /* 0x000fe20003f65270 */
[----:B------:R-:W-:Y:S01]  /*d3d0*/  BSSY.RECONVERGENT B1, `(.L_x_14524) ;  /* 0x0000049000017945 */ /* 0x000fe20003800200 */
[----:B------:R-:W-:Y:S01]  /*d3e0*/  I2FP.F32.U32 R60, R61 ;  /* 0x0000003d003c7245 */ /* 0x000fe20000201000 */
[----:B-----5:R-:W-:Y:S01]  /*d3f0*/  FMUL.FTZ R63, R56, R120 ;  /* 0x00000078383f7220 */ /* 0x020fe20000410000 */
        /* <DEDUP_REMOVED lines=13> */
.L_x_14526:
        /* <DEDUP_REMOVED lines=13> */
.L_x_14528:
[----:B------:R-:W-:Y:S05]  /*d5a0*/  BSYNC.RECONVERGENT B2 ;  /* 0x0000000000027941 */ /* 0x000fea0003800200 */
.L_x_14527:
        /* <DEDUP_REMOVED lines=42> */
[----:B------:R-:W-:-:S07]  /*d850*/  LOP3.LUT R70, R103, R70, R61, 0x96, !PT ;  /* 0x0000004667467212 */ /* 0x000fce00078e963d */
.L_x_14525:
[----:B------:R-:W-:Y:S05]  /*d860*/  BSYNC.RECONVERGENT B1 ;  /* 0x0000000000017941 */ /* 0x000fea0003800200 */
.L_x_14524:
        /* <DEDUP_REMOVED lines=15> */
.L_x_14531:
        /* <DEDUP_REMOVED lines=13> */
.L_x_14533:
[----:B------:R-:W-:Y:S05]  /*da30*/  BSYNC.RECONVERGENT B2 ;  /* 0x0000000000027941 */ /* 0x000fea0003800200 */
.L_x_14532:
        /* <DEDUP_REMOVED lines=43> */
.L_x_14530:
[----:B------:R-:W-:Y:S05]  /*dcf0*/  BSYNC.RECONVERGENT B1 ;  /* 0x0000000000017941 */ /* 0x000fea0003800200 */
.L_x_14529:
        /* <DEDUP_REMOVED lines=17> */
.L_x_14536:
        /* <DEDUP_REMOVED lines=13> */
.L_x_14538:
[----:B------:R-:W-:Y:S05]  /*dee0*/  BSYNC.RECONVERGENT B2 ;  /* 0x0000000000027941 */ /* 0x000fea0003800200 */
.L_x_14537:
        /* <DEDUP_REMOVED lines=43> */
.L_x_14535:
[----:B------:R-:W-:Y:S05]  /*e1a0*/  BSYNC.RECONVERGENT B1 ;  /* 0x0000000000017941 */ /* 0x000fea0003800200 */
.L_x_14534:
        /* <DEDUP_REMOVED lines=15> */
.L_x_14541:
        /* <DEDUP_REMOVED lines=13> */
.L_x_14543:
[----:B------:R-:W-:Y:S05]  /*e370*/  BSYNC.RECONVERGENT B2 ;  /* 0x0000000000027941 */ /* 0x000fea0003800200 */
.L_x_14542:
        /* <DEDUP_REMOVED lines=43> */
.L_x_14540:
[----:B------:R-:W-:Y:S05]  /*e630*/  BSYNC.RECONVERGENT B1 ;  /* 0x0000000000017941 */ /* 0x000fea0003800200 */
.L_x_14539:
        /* <DEDUP_REMOVED lines=17> */
.L_x_14546:
        /* <DEDUP_REMOVED lines=13> */
.L_x_14548:
[----:B------:R-:W-:Y:S05]  /*e820*/  BSYNC.RECONVERGENT B2 ;  /* 0x0000000000027941 */ /* 0x000fea0003800200 */
.L_x_14547:
        /* <DEDUP_REMOVED lines=43> */
.L_x_14545:
[----:B------:R-:W-:Y:S05]  /*eae0*/  BSYNC.RECONVERGENT B1 ;  /* 0x0000000000017941 */ /* 0x000fea0003800200 */
.L_x_14544:
        /* <DEDUP_REMOVED lines=15> */
.L_x_14551:
        /* <DEDUP_REMOVED lines=13> */
.L_x_14553:
[----:B------:R-:W-:Y:S05]  /*ecb0*/  BSYNC.RECONVERGENT B2 ;  /* 0x0000000000027941 */ /* 0x000fea0003800200 */
.L_x_14552:
        /* <DEDUP_REMOVED lines=43> */
.L_x_14550:
[----:B------:R-:W-:Y:S05]  /*ef70*/  BSYNC.RECONVERGENT B1 ;  /* 0x0000000000017941 */ /* 0x000fea0003800200 */
.L_x_14549:
        /* <DEDUP_REMOVED lines=17> */
.L_x_14556:
        /* <DEDUP_REMOVED lines=15> */
.L_x_14558:
[----:B------:R-:W-:Y:S05]  /*f180*/  BSYNC.RECONVERGENT B2 ;  /* 0x0000000000027941 */ /* 0x000fea0003800200 */
.L_x_14557:
        /* <DEDUP_REMOVED lines=42> */
[----:B------:R-:W-:-:S07]  /*f430*/  MOV R64, R56 ;  /* 0x0000003800407202 */ /* 0x000fce0000000f00 */
.L_x_14555:
[----:B------:R-:W-:Y:S05]  /*f440*/  BSYNC.RECONVERGENT B1 ;  /* 0x0000000000017941 */ /* 0x000fea0003800200 */
.L_x_14554:
[-C--:B------:R-:W-:Y:S01]  /*f450*/  FMUL.FTZ R56, R4, R120.reuse ;  /* 0x0000007804387220 */ /* 0x080fe20000410000 */
[----:B------:R-:W-:Y:S01]  /*f460*/  FSETP.GTU.FTZ.AND P6, PT, R62, R119, PT ;  /* 0x000000773e00720b */ /* 0x000fe20003fdc000 */
[-C--:B------:R-:W-:Y:S01]  /*f470*/  FMUL.FTZ R61, R5, R120.reuse ;  /* 0x00000078053d7220 */ /* 0x080fe20000410000 */
[----:B------:R-:W-:Y:S01]  /*f480*/  I2FP.F32.U32 R58, R57 ;  /* 0x00000039003a7245 */ /* 0x000fe20000201000 */
[----:B------:R-:W-:Y:S01]  /*f490*/  FMUL.FTZ R59, R6, R120 ;  /* 0x00000078063b7220 */ /* 0x000fe20000410000 */
[----:B------:R-:W-:Y:S02]  /*f4a0*/  FSEL R56, R56, RZ, !P6 ;  /* 0x000000ff38387208 */ /* 0x000fe40007000000 */
        /* <DEDUP_REMOVED lines=11> */
[----:B------:R-:W-:Y:S01]  /*f560*/  FSETP.GTU.FTZ.AND P6, PT, R58, R119, PT ;  /* 0x000000773a00720b */ /* 0x000fe20003fdc000 */
[----:B------:R-:W-:Y:S01]  /*f570*/  FMUL.FTZ R58, R7, R120 ;  /* 0x00000078073a7220 */ /* 0x000fe20000410000 */
[----:B------:R-:W-:Y:S01]  /*f580*/  FSEL R63, R63, RZ, P2 ;  /* 0x000000ff3f3f7208 */ /* 0x000fe20001000000 */
[----:B------:R-:W-:Y:S01]  /*f590*/  @P1 FADD.FTZ R57, R9, R57 ;  /* 0x0000003909391221 */ /* 0x000fe20000010000 */
[----:B------:R-:W-:-:S02]  /*f5a0*/  FSEL R92, R92, RZ, P5 ;  /* 0x000000ff5c5c7208 */ /* 0x000fc40002800000 */
[----:B------:R-:W-:Y:S01]  /*f5b0*/  FSEL R67, R58, RZ, !P6 ;  /* 0x000000ff3a437208 */ /* 0x000fe20007000000 */
[----:B------:R-:W-:Y:S01]  /*f5c0*/  FADD.FTZ R58, R88, R59 ;  /* 0x0000003b583a7221 */ /* 0x000fe20000010000 */
[----:B------:R-:W-:Y:S01]  /*f5d0*/  PRMT R73, R60, 0x7610, R73 ;  /* 0x000076103c497816 */ /* 0x000fe20000000049 */
[----:B------:R-:W-:Y:S01]  /*f5e0*/  FADD.FTZ R56, R63, R56 ;  /* 0x000000383f387221 */ /* 0x000fe20000010000 */
[----:B------:R-:W-:Y:S01]  /*f5f0*/  SEL R60, RZ, 0x1, P6 ;  /* 0x00000001ff3c7807 */ /* 0x000fe20003000000 */
[----:B------:R-:W-:Y:S01]  /*f600*/  FADD.FTZ R59, R67, R92 ;  /* 0x0000005c433b7221 */ /* 0x000fe20000010000 */
[----:B------:R-:W-:Y:S01]  /*f610*/  PRMT R75, R61, 0x7610, R75 ;  /* 0x000076103d4b7816 */ /* 0x000fe2000000004b */
[----:B------:R-:W-:Y:S01]  /*f620*/  @P1 FADD.FTZ R58, R10, R58 ;  /* 0x0000003a0a3a1221 */ /* 0x000fe20000010000 */
[----:B------:R-:W-:Y:S01]  /*f630*/  PRMT R76, R62, 0x7610, R76 ;  /* 0x000076103e4c7816 */ /* 0x000fe2000000004c */
[----:B------:R-:W-:Y:S01]  /*f640*/  @P1 FADD.FTZ R56, R8, R56 ;  /* 0x0000003808381221 */ /* 0x000fe20000010000 */
[----:B------:R-:W-:Y:S01]  /*f650*/  PRMT R77, R60, 0x7610, R77 ;  /* 0x000076103c4d7816 */ /* 0x000fe2000000004d */
[----:B------:R-:W-:Y:S01]  /*f660*/  @P1 FADD.FTZ R59, R11, R59 ;  /* 0x0000003b0b3b1221 */ /* 0x000fe20000010000 */
[----:B------:R-:W-:Y:S06]  /*f670*/  BRA `(.L_x_14559) ;  /* 0x0000001000dc7947 */ /* 0x000fec0003800000 */
.L_x_14518:
[----:B------:R-:W-:Y:S01]  /*f680*/  ISETP.NE.AND P2, PT, R60, 0x1, PT ;  /* 0x000000013c00780c */ /* 0x000fe20003f45270 */
[----:B------:R-:W-:Y:S01]  /*f690*/  BSSY.RECONVERGENT B1, `(.L_x_14560) ;  /* 0x0000047000017945 */ /* 0x000fe20003800200 */
[----:B------:R-:W-:Y:S02]  /*f6a0*/  HFMA2 R63, -RZ, RZ, 0, 1.1920928955078125e-07 ;  /* 0x00000002ff3f7431 */ /* 0x000fe400000001ff */
[----:B------:R-:W-:Y:S01]  /*f6b0*/  IMAD.MOV.U32 R61, RZ, RZ, R74 ;  /* 0x000000ffff3d7224 */ /* 0x000fe200078e004a */
[----:B-1----:R-:W-:-:S08]  /*f6c0*/  MOV R64, R62 ;  /* 0x0000003e00407202 */ /* 0x002fd00000000f00 */
        /* <DEDUP_REMOVED lines=11> */
.L_x_14562:
        /* <DEDUP_REMOVED lines=13> */
.L_x_14564:
[----:B------:R-:W-:Y:S05]  /*f850*/  BSYNC.RECONVERGENT B2 ;  /* 0x0000000000027941 */ /* 0x000fea0003800200 */
.L_x_14563:
        /* <DEDUP_REMOVED lines=41> */
[----:B------:R-:W-:-:S07]  /*faf0*/  LOP3.LUT R70, R103, R70, R65, 0x96, !PT ;  /* 0x0000004667467212 */ /* 0x000fce00078e9641 */
.L_x_14561:
[----:B------:R-:W-:Y:S05]  /*fb00*/  BSYNC.RECONVERGENT B1 ;  /* 0x0000000000017941 */ /* 0x000fea0003800200 */
.L_x_14560:
        /* <DEDUP_REMOVED lines=16> */
.L_x_14567:
        /* <DEDUP_REMOVED lines=13> */
.L_x_14569:
[----:B------:R-:W-:Y:S05]  /*fce0*/  BSYNC.RECONVERGENT B2 ;  /* 0x0000000000027941 */ /* 0x000fea0003800200 */
.L_x_14568:
        /* <DEDUP_REMOVED lines=43> */
.L_x_14566:
[----:B------:R-:W-:Y:S05]  /*ffa0*/  BSYNC.RECONVERGENT B1 ;  /* 0x0000000000017941 */ /* 0x000fea0003800200 */
.L_x_14565:
        /* <DEDUP_REMOVED lines=16> */
.L_x_14572:
        /* <DEDUP_REMOVED lines=13> */
.L_x_14574:
[----:B------:R-:W-:Y:S05]  /*10180*/  BSYNC.RECONVERGENT B2 ;  /* 0x0000000000027941 */ /* 0x000fea0003800200 */
.L_x_14573:
        /* <DEDUP_REMOVED lines=43> */
.L_x_14571:
[----:B------:R-:W-:Y:S05]  /*10440*/  BSYNC.RECONVERGENT B1 ;  /* 0x0000000000017941 */ /* 0x000fea0003800200 */
.L_x_14570:
        /* <DEDUP_REMOVED lines=16> */
.L_x_14577:
        /* <DEDUP_REMOVED lines=13> */
.L_x_14579:
[----:B------:R-:W-:Y:S05]  /*10620*/  BSYNC.RECONVERGENT B2 ;  /* 0x0000000000027941 */ /* 0x000fea0003800200 */
.L_x_14578:
        /* <DEDUP_REMOVED lines=43> */
.L_x_14576:
[----:B------:R-:W-:Y:S05]  /*108e0*/  BSYNC.RECONVERGENT B1 ;  /* 0x0000000000017941 */ /* 0x000fea0003800200 */
.L_x_14575:
        /* <DEDUP_REMOVED lines=16> */
.L_x_14559:
[----:B------:R-:W-:Y:S01]  /*109f0*/  SEL R60, RZ, 0x1000000, !P5 ;  /* 0x01000000ff3c7807 */ /* 0x000fe20006800000 */
[C---:B------:R-:W-:Y:S01]  /*10a00*/  IMAD.WIDE.U32 R144, R91.reuse, 0x10, R126 ;  /* 0x000000105b907825 */ /* 0x040fe200078e007e */
        /* <DEDUP_REMOVED lines=8> */
[----:B------:R-:W2:Y:S02]  /*10a90*/  @P1 LDC.64 R66, c[0x0][0x3a0] ;  /* 0x0000e800ff421b82 */ /* 0x000ea40000000a00 */
[----:B------:R-:W-:-:S04]  /*10aa0*/  IMAD.WIDE.U32 R134, R92, 0x10, R132 ;  /* 0x000000105c867825 */ /* 0x000fc800078e0084 */
[----:B------:R-:W-:-:S05]  /*10ab0*/  IMAD.IADD R60, R60, 0x1, R61 ;  /* 0x000000013c3c7824 */ /* 0x000fca00078e023d */
        /* <DEDUP_REMOVED lines=10> */
[----:B------:R-:W-:-:S04]  /*10b60*/  LOP3.LUT R86, R73, 0xff, RZ, 0xc0, !PT ;  /* 0x000000ff49567812 */ /* 0x000fc800078ec0ff */
[----:B------:R-:W-:-:S05]  /*10b70*/  LEA R63, R62, R63, 0x8 ;  /* 0x0000003f3e3f7211 */ /* 0x000fca00078e40ff */
[----:B------:R-:W-:Y:S02]  /*10b80*/  IMAD.IADD R63, R63, 0x1, R86 ;  /* 0x000000013f3f7824 */ /* 0x000fe400078e0256 */
[----:B0-----:R-:W-:-:S05]  /*10b90*/  IMAD.WIDE.U32 R60, R91, 0x4, R60 ;  /* 0x000000045b3c7825 */ /* 0x001fca00078e003c */
[----:B------:R0:W-:Y:S02]  /*10ba0*/  STG.E desc[UR8][R60.64], R63 ;  /* 0x0000003f3c007986 */ /* 0x0001e4000c101908 */
.L_x_14580:
[----:B------:R1:W5:Y:S04]  /*10bb0*/  @P0 LDG.E.128 R4, desc[UR8][R124.64] ;  /* 0x000000087c040981 */ /* 0x000368000c1e1d00 */
[----:B------:R1:W5:Y:S04]  /*10bc0*/  @P1 LDG.E.128 R8, desc[UR8][R66.64] ;  /* 0x0000000842081981 */ /* 0x000368000c1e1d00 */
[----:B0-----:R1:W5:Y:S01]  /*10bd0*/  LDG.E.128 R60, desc[UR8][R134.64] ;  /* 0x00000008863c7981 */ /* 0x001362000c1e1d00 */
[----:B------:R-:W-:Y:S05]  /*10be0*/  @!P0 BRA `(.L_x_14581) ;  /* 0x0000002400d88947 */ /* 0x000fea0003800000 */
        /* <DEDUP_REMOVED lines=16> */
.L_x_14584:
        /* <DEDUP_REMOVED lines=13> */
.L_x_14586:
[----:B------:R-:W-:Y:S05]  /*10dc0*/  BSYNC.RECONVERGENT B2 ;  /* 0x0000000000027941 */ /* 0x000fea0003800200 */
.L_x_14585:
        /* <DEDUP_REMOVED lines=41> */
[----:B------:R-:W-:Y:S02]  /*11060*/  LOP3.LUT R70, R103, R70, R67, 0x96, !PT ;  /* 0x0000004667467212 */ /* 0x000fe400078e9643 */
[----:B------:R-:W-:-:S07]  /*11070*/  MOV R66, R64 ;  /* 0x0000004000427202 */ /* 0x000fce0000000f00 */
.L_x_14583:
[----:B------:R-:W-:Y:S05]  /*11080*/  BSYNC.RECONVERGENT B1 ;  /* 0x0000000000017941 */ /* 0x000fea0003800200 */
.L_x_14582:
[----:B------:R-:W-:Y:S01]  /*11090*/  ISETP.NE.AND P3, PT, R88, 0x1, PT ;  /* 0x000000015800780c */ /* 0x000fe20003f65270 */
[----:B------:R-:W-:Y:S01]  /*110a0*/  BSSY.RECONVERGENT B1, `(.L_x_14587) ;  /* 0x0000049000017945 */ /* 0x000fe20003800200 */
[----:B------:R-:W-:Y:S01]  /*110b0*/  I2FP.F32.U32 R64, R66 ;  /* 0x0000004200407245 */ /* 0x000fe20000201000 */
[----:B------:R-:W-:Y:S02]  /*110c0*/  HFMA2 R65, -RZ, RZ, 0, 1.1920928955078125e-07 ;  /* 0x00000002ff417431 */ /* 0x000fe400000001ff */
[----:B-----5:R-:W-:Y:S01]  /*110d0*/  FMUL.FTZ R67, R60, R120 ;  /* 0x000000783c437220 */ /* 0x020fe20000410000 */
        /* <DEDUP_REMOVED lines=12> */
.L_x_14589:
        /* <DEDUP_REMOVED lines=13> */
.L_x_14591:
[----:B------:R-:W-:Y:S05]  /*11270*/  BSYNC.RECONVERGENT B2 ;  /* 0x0000000000027941 */ /* 0x000fea0003800200 */
.L_x_14590:
        /* <DEDUP_REMOVED lines=41> */
[----:B------:R-:W-:Y:S02]  /*11510*/  HFMA2 R65, -RZ, RZ, 0, 0 ;  /* 0x00000000ff417431 */ /* 0x000fe400000001ff */
[----:B------:R-:W-:-:S07]  /*11520*/  IMAD.MOV.U32 R86, RZ, RZ, R64 ;  /* 0x000000ffff567224 */ /* 0x000fce00078e0040 */
.L_x_14588:
[----:B------:R-:W-:Y:S05]  /*11530*/  BSYNC.RECONVERGENT B1 ;  /* 0x0000000000017941 */ /* 0x000fea0003800200 */
.L_x_14587:
        /* <DEDUP_REMOVED lines=15> */
.L_x_14594:
        /* <DEDUP_REMOVED lines=13> */
.L_x_14596:
[----:B------:R-:W-:Y:S05]  /*11700*/  BSYNC.RECONVERGENT B2 ;  /* 0x0000000000027941 */ /* 0x000fea0003800200 */
.L_x_14595:
        /* <DEDUP_REMOVED lines=40> */
[----:B------:R-:W-:Y:S01]  /*11990*/  MOV R86, R64 ;  /* 0x0000004000567202 */ /* 0x000fe20000000f00 */
[----:B------:R-:W-:Y:S01]  /*119a0*/  IMAD.MOV.U32 R64, RZ, RZ, RZ ;  /* 0x000000ffff407224 */ /* 0x000fe200078e00ff */
[----:B------:R-:W-:-:S07]  /*119b0*/  LOP3.LUT R70, R103, R70, R65, 0x96, !PT ;  /* 0x0000004667467212 */ /* 0x000fce00078e9641 */
.L_x_14593:
[----:B------:R-:W-:Y:S05]  /*119c0*/  BSYNC.RECONVERGENT B1 ;  /* 0x0000000000017941 */ /* 0x000fea0003800200 */
.L_x_14592:
        /* <DEDUP_REMOVED lines=17> */
.L_x_14599:
        /* <DEDUP_REMOVED lines=13> */
.L_x_14601:
[----:B------:R-:W-:Y:S05]  /*11bb0*/  BSYNC.RECONVERGENT B2 ;  /* 0x0000000000027941 */ /* 0x000fea0003800200 */
.L_x_14600:
        /* <DEDUP_REMOVED lines=43> */
.L_x_14598:
[----:B------:R-:W-:Y:S05]  /*11e70*/  BSYNC.RECONVERGENT B1 ;  /* 0x0000000000017941 */ /* 0x000fea0003800200 */
.L_x_14597:
        /* <DEDUP_REMOVED lines=15> */
.L_x_14604:
        /* <DEDUP_REMOVED lines=13> */
.L_x_14606:
[----:B------:R-:W-:Y:S05]  /*12040*/  BSYNC.RECONVERGENT B2 ;  /* 0x0000000000027941 */ /* 0x000fea0003800200 */
.L_x_14605:
        /* <DEDUP_REMOVED lines=43> */
.L_x_14603:
[----:B------:R-:W-:Y:S05]  /*12300*/  BSYNC.RECONVERGENT B1 ;  /* 0x0000000000017941 */ /* 0x000fea0003800200 */
.L_x_14602:
        /* <DEDUP_REMOVED lines=17> */
.L_x_14609:
        /* <DEDUP_REMOVED lines=13> */
.L_x_14611:
[----:B------:R-:W-:Y:S05]  /*124f0*/  BSYNC.RECONVERGENT B2 ;  /* 0x0000000000027941 */ /* 0x000fea0003800200 */
.L_x_14610:
        /* <DEDUP_REMOVED lines=43> */
.L_x_14608:
[----:B------:R-:W-:Y:S05]  /*127b0*/  BSYNC.RECONVERGENT B1 ;  /* 0x0000000000017941 */ /* 0x000fea0003800200 */
.L_x_14607:
        /* <DEDUP_REMOVED lines=15> */
.L_x_14614:
        /* <DEDUP_REMOVED lines=13> */
.L_x_14616:
[----:B------:R-:W-:Y:S05]  /*12980*/  BSYNC.RECONVERGENT B2 ;  /* 0x0000000000027941 */ /* 0x000fea0003800200 */
.L_x_14615:
        /* <DEDUP_REMOVED lines=43> */
.L_x_14613:
[----:B------:R-:W-:Y:S05]  /*12c40*/  BSYNC.RECONVERGENT B1 ;  /* 0x0000000000017941 */ /* 0x000fea0003800200 */
.L_x_14612:
        /* <DEDUP_REMOVED lines=17> */
.L_x_14619:
        /* <DEDUP_REMOVED lines=15> */
.L_x_14621:
[----:B------:R-:W-:Y:S05]  /*12e50*/  BSYNC.RECONVERGENT B2 ;  /* 0x0000000000027941 */ /* 0x000fea0003800200 */
.L_x_14620:
        /* <DEDUP_REMOVED lines=43> */
.L_x_14618:
[----:B------:R-:W-:Y:S05]  /*13110*/  BSYNC.RECONVERGENT B1 ;  /* 0x0000000000017941 */ /* 0x000fea0003800200 */
.L_x_14617:
[-C--:B------:R-:W-:Y:S01]  /*13120*/  FMUL.FTZ R60, R4, R120.reuse ;  /* 0x00000078043c7220 */ /* 0x080fe20000410000 */
[----:B------:R-:W-:Y:S01]  /*13130*/  FSETP.GTU.FTZ.AND P6, PT, R66, R119, PT ;  /* 0x000000774200720b */ /* 0x000fe20003fdc000 */
[-C--:B------:R-:W-:Y:S01]  /*13140*/  FMUL.FTZ R65, R5, R120.reuse ;  /* 0x0000007805417220 */ /* 0x080fe20000410000 */
[----:B------:R-:W-:Y:S02]  /*13150*/  I2FP.F32.U32 R88, R61 ;  /* 0x0000003d00587245 */ /* 0x000fe40000201000 */
[----:B------:R-:W-:Y:S02]  /*13160*/  FSEL R60, R60, RZ, !P6 ;  /* 0x000000ff3c3c7208 */ /* 0x000fe40007000000 */
[----:B------:R-:W-:Y:S01]  /*13170*/  SEL R66, RZ, 0x1, P6 ;  /* 0x00000001ff427807 */ /* 0x000fe20003000000 */
[----:B------:R-:W-:Y:S01]  /*13180*/  FFMA.FTZ R88, R88, R93, 1.1641532182693481445e-10 ;  /* 0x2f00000058587423 */ /* 0x000fe2000001005d */
[----:B------:R-:W-:Y:S01]  /*13190*/  FSETP.GTU.FTZ.AND P6, PT, R64, R119, PT ;  /* 0x000000774000720b */ /* 0x000fe20003fdc000 */
        /* <DEDUP_REMOVED lines=12> */
[----:B------:R-:W-:Y:S01]  /*13260*/  FADD.FTZ R62, R125, R62 ;  /* 0x0000003e7d3e7221 */ /* 0x000fe20000010000 */
[----:B------:R-:W-:Y:S01]  /*13270*/  FSEL R63, R63, RZ, P5 ;  /* 0x000000ff3f3f7208 */ /* 0x000fe20002800000 */
[----:B------:R-:W-:Y:S01]  /*13280*/  @P1 FADD.FTZ R61, R9, R61 ;  /* 0x0000003d093d1221 */ /* 0x000fe20000010000 */
[----:B------:R-:W-:Y:S01]  /*13290*/  FSEL R88, R88, RZ, !P6 ;  /* 0x000000ff58587208 */ /* 0x000fe20007000000 */
[----:B------:R-:W-:Y:S01]  /*132a0*/  FADD.FTZ R60, R67, R60 ;  /* 0x0000003c433c7221 */ /* 0x000fe20000010000 */
[----:B------:R-:W-:Y:S01]  /*132b0*/  PRMT R76, R64, 0x7610, R76 ;  /* 0x00007610404c7816 */ /* 0x000fe2000000004c */
[----:B------:R-:W-:Y:S01]  /*132c0*/  @P1 FADD.FTZ R62, R10, R62 ;  /* 0x0000003e0a3e1221 */ /* 0x000fe20000010000 */
        /* <DEDUP_REMOVED lines=8> */
.L_x_14581:
        /* <DEDUP_REMOVED lines=16> */
.L_x_14625:
        /* <DEDUP_REMOVED lines=13> */
.L_x_14627:
[----:B------:R-:W-:Y:S05]  /*13520*/  BSYNC.RECONVERGENT B2 ;  /* 0x0000000000027941 */ /* 0x000fea0003800200 */
.L_x_14626:
        /* <DEDUP_REMOVED lines=43> */
.L_x_14624:
[----:B------:R-:W-:Y:S05]  /*137e0*/  BSYNC.RECONVERGENT B1 ;  /* 0x0000000000017941 */ /* 0x000fea0003800200 */
.L_x_14623:
        /* <DEDUP_REMOVED lines=16> */
.L_x_14630:
        /* <DEDUP_REMOVED lines=13> */
.L_x_14632:
[----:B------:R-:W-:Y:S05]  /*139c0*/  BSYNC.RECONVERGENT B2 ;  /* 0x0000000000027941 */ /* 0x000fea0003800200 */
.L_x_14631:
        /* <DEDUP_REMOVED lines=43> */
.L_x_14629:
[----:B------:R-:W-:Y:S05]  /*13c80*/  BSYNC.RECONVERGENT B1 ;  /* 0x0000000000017941 */ /* 0x000fea0003800200 */
.L_x_14628:
        /* <DEDUP_REMOVED lines=16> */
.L_x_14635:
        /* <DEDUP_REMOVED lines=13> */
.L_x_14637:
[----:B------:R-:W-:Y:S05]  /*13e60*/  BSYNC.RECONVERGENT B2 ;  /* 0x0000000000027941 */ /* 0x000fea0003800200 */
.L_x_14636:
        /* <DEDUP_REMOVED lines=43> */
.L_x_14634:
[----:B------:R-:W-:Y:S05]  /*14120*/  BSYNC.RECONVERGENT B1 ;  /* 0x0000000000017941 */ /* 0x000fea0003800200 */
.L_x_14633:
        /* <DEDUP_REMOVED lines=16> */
.L_x_14640:
        /* <DEDUP_REMOVED lines=13> */
.L_x_14642:
[----:B------:R-:W-:Y:S05]  /*14300*/  BSYNC.RECONVERGENT B2 ;  /* 0x0000000000027941 */ /* 0x000fea0003800200 */
.L_x_14641:
        /* <DEDUP_REMOVED lines=43> */
.L_x_14639:
[----:B------:R-:W-:Y:S05]  /*145c0*/  BSYNC.RECONVERGENT B1 ;  /* 0x0000000000017941 */ /* 0x000fea0003800200 */
.L_x_14638:
        /* <DEDUP_REMOVED lines=16> */
.L_x_14622:
        /* <DEDUP_REMOVED lines=28> */
.L_x_14643:
[----:B------:R1:W5:Y:S04]  /*14890*/  @P0 LDG.E.128 R4, desc[UR8][R132.64] ;  /* 0x0000000884040981 */ /* 0x000368000c1e1d00 */
[----:B------:R1:W5:Y:S04]  /*148a0*/  @P1 LDG.E.128 R8, desc[UR8][R124.64] ;  /* 0x000000087c081981 */ /* 0x000368000c1e1d00 */
[----:B0-----:R1:W5:Y:S01]  /*148b0*/  LDG.E.128 R64, desc[UR8][R134.64] ;  /* 0x0000000886407981 */ /* 0x001362000c1e1d00 */
[----:B------:R-:W-:Y:S05]  /*148c0*/  @!P0 BRA `(.L_x_14644) ;  /* 0x0000002400d88947 */ /* 0x000fea0003800000 */
[----:B------:R-:W-:Y:S01]  /*148d0*/  ISETP.NE.AND P2, PT, R121, 0x1, PT ;  /* 0x000000017900780c */ /* 0x000fe20003f45270 */
[----:B------:R-:W-:Y:S01]  /*148e0*/  BSSY.RECONVERGENT B1, `(.L_x_14645) ;  /* 0x0000048000017945 */ /* 0x000fe20003800200 */
[----:B-1----:R-:W-:Y:S02]  /*148f0*/  HFMA2 R125, -RZ, RZ, 0, 1.1920928955078125e-07 ;  /* 0x00000002ff7d7431 */ /* 0x002fe400000001ff */
        /* <DEDUP_REMOVED lines=13> */
.L_x_14647:
        /* <DEDUP_REMOVED lines=13> */
.L_x_14649:
[----:B------:R-:W-:Y:S05]  /*14aa0*/  BSYNC.RECONVERGENT B2 ;  /* 0x0000000000027941 */ /* 0x000fea0003800200 */
.L_x_14648:
        /* <DEDUP_REMOVED lines=43> */
.L_x_14646:
[----:B------:R-:W-:Y:S05]  /*14d60*/  BSYNC.RECONVERGENT B1 ;  /* 0x0000000000017941 */ /* 0x000fea0003800200 */
.L_x_14645:
        /* <DEDUP_REMOVED lines=17> */
.L_x_14652:
        /* <DEDUP_REMOVED lines=13> */
.L_x_14654:
[----:B------:R-:W-:Y:S05]  /*14f50*/  BSYNC.RECONVERGENT B2 ;  /* 0x0000000000027941 */ /* 0x000fea0003800200 */
.L_x_14653:
[----:B------:R-:W-:Y:S01]  /*14f60*/  IMAD.WIDE.U32 R70, R69, -0x326172a9, RZ ;  /* 0xcd9e8d5745467825 */ /* 0x000fe200078e00ff */
[----:B------:R-:W-:-:S03]  /*14f70*/  LOP3.LUT R124, R72, UR7, R135, 0x96, !PT ;  /* 0x00000007487c7c12 */ /* 0x000fc6000f8e9687 */
[----:B------:R-:W-:Y:S01]  /*14f80*/  HFMA2 R86, -RZ, RZ, 0, 0 ;  /* 0x00000000ff567431 */ /* 0x000fe200000001ff */
        /* <DEDUP_REMOVED lines=39> */
[----:B------:R-:W-:-:S07]  /*15200*/  IMAD.MOV.U32 R88, RZ, RZ, R124 ;  /* 0x000000ffff587224 */ /* 0x000fce00078e007c */
.L_x_14651:
[----:B------:R-:W-:Y:S05]  /*15210*/  BSYNC.RECONVERGENT B1 ;  /* 0x0000000000017941 */ /* 0x000fea0003800200 */
.L_x_14650:
        /* <DEDUP_REMOVED lines=15> */
.L_x_14657:
        /* <DEDUP_REMOVED lines=13> */
.L_x_14659:
[----:B------:R-:W-:Y:S05]  /*153e0*/  BSYNC.RECONVERGENT B2 ;  /* 0x0000000000027941 */ /* 0x000fea0003800200 */
.L_x_14658:
        /* <DEDUP_REMOVED lines=43> */
.L_x_14656:
[----:B------:R-:W-:Y:S05]  /*156a0*/  BSYNC.RECONVERGENT B1 ;  /* 0x0000000000017941 */ /* 0x000fea0003800200 */
.L_x_14655:
        /* <DEDUP_REMOVED lines=17> */
.L_x_14662:
        /* <DEDUP_REMOVED lines=13> */
.L_x_14664:
[----:B------:R-:W-:Y:S05]  /*15890*/  BSYNC.RECONVERGENT B2 ;  /* 0x0000000000027941 */ /* 0x000fea0003800200 */
.L_x_14663:
        /* <DEDUP_REMOVED lines=43> */
.L_x_14661:
[----:B------:R-:W-:Y:S05]  /*15b50*/  BSYNC.RECONVERGENT B1 ;  /* 0x0000000000017941 */ /* 0x000fea0003800200 */
.L_x_14660:
        /* <DEDUP_REMOVED lines=15> */
.L_x_14667:
        /* <DEDUP_REMOVED lines=13> */
.L_x_14669:
[----:B------:R-:W-:Y:S05]  /*15d20*/  BSYNC.RECONVERGENT B2 ;  /* 0x0000000000027941 */ /* 0x000fea0003800200 */
.L_x_14668:
        /* <DEDUP_REMOVED lines=43> */
.L_x_14666:
[----:B------:R-:W-:Y:S05]  /*15fe0*/  BSYNC.RECONVERGENT B1 ;  /* 0x0000000000017941 */ /* 0x000fea0003800200 */
.L_x_14665:
        /* <DEDUP_REMOVED lines=17> */
.L_x_14672:
        /* <DEDUP_REMOVED lines=13> */
.L_x_14674:
[----:B------:R-:W-:Y:S05]  /*161d0*/  BSYNC.RECONVERGENT B2 ;  /* 0x0000000000027941 */ /* 0x000fea0003800200 */
.L_x_14673:
        /* <DEDUP_REMOVED lines=43> */
.L_x_14671:
[----:B------:R-:W-:Y:S05]  /*16490*/  BSYNC.RECONVERGENT B1 ;  /* 0x0000000000017941 */ /* 0x000fea0003800200 */
.L_x_14670:
        /* <DEDUP_REMOVED lines=15> */
.L_x_14677:
        /* <DEDUP_REMOVED lines=13> */
.L_x_14679:
[----:B------:R-:W-:Y:S05]  /*16660*/  BSYNC.RECONVERGENT B2 ;  /* 0x0000000000027941 */ /* 0x000fea0003800200 */
.L_x_14678:
        /* <DEDUP_REMOVED lines=43> */
.L_x_14676:
[----:B------:R-:W-:Y:S05]  /*16920*/  BSYNC.RECONVERGENT B1 ;  /* 0x0000000000017941 */ /* 0x000fea0003800200 */
.L_x_14675:
        /* <DEDUP_REMOVED lines=17> */
.L_x_14682:
        /* <DEDUP_REMOVED lines=15> */
.L_x_14684:
[----:B------:R-:W-:Y:S05]  /*16b30*/  BSYNC.RECONVERGENT B2 ;  /* 0x0000000000027941 */ /* 0x000fea0003800200 */
.L_x_14683:
        /* <DEDUP_REMOVED lines=43> */
.L_x_14681:
[----:B------:R-:W-:Y:S05]  /*16df0*/  BSYNC.RECONVERGENT B1 ;  /* 0x0000000000017941 */ /* 0x000fea0003800200 */
.L_x_14680:
        /* <DEDUP_REMOVED lines=13> */
[----:B------:R-:W-:Y:S02]  /*16ed0*/  FSETP.GTU.FTZ.AND P6, PT, R134, R119, PT ;  /* 0x000000778600720b */ /* 0x000fe40003fdc000 */
[----:B------:R-:W-:Y:S02]  /*16ee0*/  FSEL R125, R125, RZ, P3 ;  /* 0x000000ff7d7d7208 */ /* 0x000fe40001800000 */
[----:B------:R-:W-:Y:S02]  /*16ef0*/  FSEL R65, R65, RZ, !P6 ;  /* 0x000000ff41417208 */ /* 0x000fe40007000000 */
[----:B------:R-:W-:-:S02]  /*16f00*/  SEL R93, RZ, 0x1, P6 ;  /* 0x00000001ff5d7807 */ /* 0x000fc40003000000 */
[----:B------:R-:W-:Y:S01]  /*16f10*/  FSETP.GTU.FTZ.AND P6, PT, R102, R119, PT ;  /* 0x000000776600720b */ /* 0x000fe20003fdc000 */
[----:B------:R-:W-:Y:S01]  /*16f20*/  FADD.FTZ R66, R66, R65 ;  /* 0x0000004142427221 */ /* 0x000fe20000010000 */
[----:B------:R-:W-:Y:S01]  /*16f30*/  FSEL R102, R67, RZ, P5 ;  /* 0x000000ff43667208 */ /* 0x000fe20002800000 */
[----:B------:R-:W-:Y:S01]  /*16f40*/  FADD.FTZ R65, R125, R100 ;  /* 0x000000647d417221 */ /* 0x000fe20000010000 */
[----:B------:R-:W-:Y:S01]  /*16f50*/  FSEL R121, R121, RZ, P2 ;  /* 0x000000ff79797208 */ /* 0x000fe20001000000 */
[----:B------:R-:W-:Y:S01]  /*16f60*/  @P1 FADD.FTZ R66, R10, R66 ;  /* 0x000000420a421221 */ /* 0x000fe20000010000 */
[----:B------:R-:W-:Y:S01]  /*16f70*/  FSEL R67, R120, RZ, !P6 ;  /* 0x000000ff78437208 */ /* 0x000fe20007000000 */
[----:B------:R-:W-:Y:S01]  /*16f80*/  @P1 FADD.FTZ R65, R9, R65 ;  /* 0x0000004109411221 */ /* 0x000fe20000010000 */
        /* <DEDUP_REMOVED lines=10> */
.L_x_14644:
        /* <DEDUP_REMOVED lines=16> */
.L_x_14688:
        /* <DEDUP_REMOVED lines=13> */
.L_x_14690:
[----:B------:R-:W-:Y:S05]  /*17200*/  BSYNC.RECONVERGENT B2 ;  /* 0x0000000000027941 */ /* 0x000fea0003800200 */
.L_x_14689:
        /* <DEDUP_REMOVED lines=40> */
[----:B------:R-:W-:Y:S01]  /*17490*/  HFMA2 R124, -RZ, RZ, 0, 0 ;  /* 0x00000000ff7c7431 */ /* 0x000fe200000001ff */
[----:B------:R-:W-:Y:S01]  /*174a0*/  LOP3.LUT R70, R103, R70, R125, 0x96, !PT ;  /* 0x0000004667467212 */ /* 0x000fe200078e967d */
[----:B------:R-:W-:-:S07]  /*174b0*/  IMAD.MOV.U32 R125, RZ, RZ, R86 ;  /* 0x000000ffff7d7224 */ /* 0x000fce00078e0056 */
.L_x_14687:
[----:B------:R-:W-:Y:S05]  /*174c0*/  BSYNC.RECONVERGENT B1 ;  /* 0x0000000000017941 */ /* 0x000fea0003800200 */
.L_x_14686:
[----:B------:R-:W-:Y:S01]  /*174d0*/  ISETP.NE.AND P3, PT, R124, 0x1, PT ;  /* 0x000000017c00780c */ /* 0x000fe20003f65270 */
[----:B------:R-:W-:Y:S01]  /*174e0*/  BSSY.RECONVERGENT B1, `(.L_x_14691) ;  /* 0x0000048000017945 */ /* 0x000fe20003800200 */
[----:B------:R-:W-:Y:S02]  /*174f0*/  I2FP.F32.U32 R86, R125 ;  /* 0x0000007d00567245 */ /* 0x000fe40000201000 */
        /* <DEDUP_REMOVED lines=13> */
.L_x_14693:
        /* <DEDUP_REMOVED lines=13> */
.L_x_14695:
[----:B------:R-:W-:Y:S05]  /*176a0*/  BSYNC.RECONVERGENT B2 ;  /* 0x0000000000027941 */ /* 0x000fea0003800200 */
.L_x_14694:
        /* <DEDUP_REMOVED lines=41> */
[----:B------:R-:W-:Y:S02]  /*17940*/  LOP3.LUT R70, R103, R70, R125, 0x96, !PT ;  /* 0x0000004667467212 */ /* 0x000fe400078e967d */
[----:B------:R-:W-:-:S07]  /*17950*/  MOV R88, R124 ;  /* 0x0000007c00587202 */ /* 0x000fce0000000f00 */
.L_x_14692:
[----:B------:R-:W-:Y:S05]  /*17960*/  BSYNC.RECONVERGENT B1 ;  /* 0x0000000000017941 */ /* 0x000fea0003800200 */
.L_x_14691:
        /* <DEDUP_REMOVED lines=16> */
.L_x_14698:
        /* <DEDUP_REMOVED lines=13> */
.L_x_14700:
[----:B------:R-:W-:Y:S05]  /*17b40*/  BSYNC.RECONVERGENT B2 ;  /* 0x0000000000027941 */ /* 0x000fea0003800200 */
.L_x_14699:
        /* <DEDUP_REMOVED lines=42> */
[----:B------:R-:W-:-:S07]  /*17df0*/  LOP3.LUT R70, R103, R70, R133, 0x96, !PT ;  /* 0x0000004667467212 */ /* 0x000fce00078e9685 */
.L_x_14697:
[----:B------:R-:W-:Y:S05]  /*17e00*/  BSYNC.RECONVERGENT B1 ;  /* 0x0000000000017941 */ /* 0x000fea0003800200 */
.L_x_14696:
        /* <DEDUP_REMOVED lines=16> */
.L_x_14703:
        /* <DEDUP_REMOVED lines=13> */
.L_x_14705:
[----:B------:R-:W-:Y:S05]  /*17fe0*/  BSYNC.RECONVERGENT B2 ;  /* 0x0000000000027941 */ /* 0x000fea0003800200 */
.L_x_14704:
        /* <DEDUP_REMOVED lines=43> */
.L_x_14702:
[----:B------:R-:W-:Y:S05]  /*182a0*/  BSYNC.RECONVERGENT B1 ;  /* 0x0000000000017941 */ /* 0x000fea0003800200 */
.L_x_14701:
        /* <DEDUP_REMOVED lines=16> */
.L_x_14685:
[----:B------:R-:W-:Y:S01]  /*183b0*/  FADD.FTZ R98, RZ, R12 ;  /* 0x0000000cff627221 */ /* 0x000fe20000010000 */
[----:B------:R-:W0:Y:S01]  /*183c0*/  S2R R100, SR_TID.X ;  /* 0x0000000000647919 */ /* 0x000e220000002100 */
[----:B------:R-:W-:Y:S01]  /*183d0*/  SEL R95, RZ, 0x100, !P3 ;  /* 0x00000100ff5f7807 */ /* 0x000fe20005800000 */
[----:B------:R-:W-:-:S04]  /*183e0*/  IMAD.WIDE.U32 R126, R94, 0x10, R126 ;  /* 0x000000105e7e7825 */ /* 0x000fc800078e007e */
[----:B------:R-:W-:Y:S01]  /*183f0*/  FADD.FTZ R93, R98, R13 ;  /* 0x0000000d625d7221 */ /* 0x000fe20000010000 */
[----:B------:R-:W-:Y:S01]  /*18400*/  SHF.R.U64 R101, R26, 0x10, R27 ;  /* 0x000000101a657819 */ /* 0x000fe2000000121b */
[----:B------:R-:W-:-:S04]  /*18410*/  IMAD.WIDE.U32 R122, R94, 0x4, R122 ;  /* 0x000000045e7a7825 */ /* 0x000fc800078e007a */
[----:B------:R-:W-:Y:S01]  /*18420*/  FADD.FTZ R98, R93, R14 ;  /* 0x0000000e5d627221 */ /* 0x000fe20000010000 */
[----:B------:R1:W-:Y:S03]  /*18430*/  STG.E.128 desc[UR8][R126.64], R64 ;  /* 0x000000407e007986 */ /* 0x0003e6000c101d08 */
[----:B------:R-:W-:-:S04]  /*18440*/  FADD.FTZ R93, R98, R15 ;  /* 0x0000000f625d7221 */ /* 0x000fc80000010000 */
[----:B------:R-:W-:-:S04]  /*18450*/  FADD.FTZ R98, R93, R16 ;  /* 0x000000105d627221 */ /* 0x000fc80000010000 */
[----:B------:R-:W-:-:S04]  /*18460*/  FADD.FTZ R93, R98, R17 ;  /* 0x00000011625d7221 */ /* 0x000fc80000010000 */
[----:B------:R-:W-:-:S04]  /*18470*/  FADD.FTZ R98, R93, R18 ;  /* 0x000000125d627221 */ /* 0x000fc80000010000 */
[----:B------:R-:W-:-:S04]  /*18480*/  FADD.FTZ R93, R98, R19 ;  /* 0x00000013625d7221 */ /* 0x000fc80000010000 */
[----:B------:R-:W-:Y:S01]  /*18490*/  FADD.FTZ R98, R93, R20 ;  /* 0x000000145d627221 */ /* 0x000fe20000010000 */
[----:B0-----:R-:W-:Y:S02]  /*184a0*/  LOP3.LUT P1, RZ, R100, 0x1f, RZ, 0xc0, !PT ;  /* 0x0000001f64ff7812 */ /* 0x001fe4000782c0ff */
[----:B------:R-:W-:Y:S01]  /*184b0*/  SHF.R.U64 R100, R52, 0x10, R53 ;  /* 0x0000001034647819 */ /* 0x000fe20000001235 */
        /* <DEDUP_REMOVED lines=8> */
[----:B------:R-:W-:-:S03]  /*18540*/  SEL R98, RZ, 0x10000, !P4 ;  /* 0x00010000ff627807 */ /* 0x000fc60006000000 */
[----:B------:R-:W-:Y:S01]  /*18550*/  FADD.FTZ R102, R99, R60 ;  /* 0x0000003c63667221 */ /* 0x000fe20000010000 */
[----:B------:R-:W-:Y:S02]  /*18560*/  IADD3 R93, PT, PT, R95, R93, R98 ;  /* 0x0000005d5f5d7210 */ /* 0x000fe40007ffe062 */
[----:B------:R-:W-:Y:S01]  /*18570*/  SEL R98, RZ, 0x1, !P2 ;  /* 0x00000001ff627807 */ /* 0x000fe20005000000 */
[----:B------:R-:W-:Y:S01]  /*18580*/  FADD.FTZ R95, R102, R61 ;  /* 0x0000003d665f7221 */ /* 0x000fe20000010000 */
[----:B------:R-:W-:Y:S02]  /*18590*/  SHF.R.U64 R102, R38, 0x10, R39 ;  /* 0x0000001026667819 */ /* 0x000fe40000001227 */
[----:B------:R-:W-:Y:S01]  /*185a0*/  IADD3 R93, PT, PT, R93, R98, RZ ;  /* 0x000000625d5d7210 */ /* 0x000fe20007ffe0ff */
[----:B------:R-:W-:Y:S01]  /*185b0*/  FADD.FTZ R98, R95, R62 ;  /* 0x0000003e5f627221 */ /* 0x000fe20000010000 */
[----:B------:R-:W-:Y:S02]  /*185c0*/  SHF.R.U64 R99, R48, 0x10, R49 ;  /* 0x0000001030637819 */ /* 0x000fe40000001231 */
[----:B------:R-:W-:Y:S01]  /*185d0*/  PRMT R102, R102, 0x5410, R102 ;  /* 0x0000541066667816 */ /* 0x000fe20000000066 */
[----:B------:R1:W-:Y:S01]  /*185e0*/  STG.E desc[UR8][R122.64], R93 ;  /* 0x0000005d7a007986 */ /* 0x0003e2000c101908 */
[----:B------:R-:W-:Y:S01]  /*185f0*/  FADD.FTZ R95, R98, R63 ;  /* 0x0000003f625f7221 */ /* 0x000fe20000010000 */
[----:B------:R-:W-:-:S03]  /*18600*/  PRMT R100, R99, 0x5410, R100 ;  /* 0x0000541063647816 */ /* 0x000fc60000000064 */
[----:B------:R-:W-:-:S04]  /*18610*/  FADD.FTZ R98, R95, R64 ;  /* 0x000000405f627221 */ /* 0x000fc80000010000 */
[----:B------:R-:W-:-:S04]  /*18620*/  FADD.FTZ R95, R98, R65 ;  /* 0x00000041625f7221 */ /* 0x000fc80000010000 */
[----:B------:R-:W-:Y:S01]  /*18630*/  FADD.FTZ R114, R95, R66 ;  /* 0x000000425f727221 */ /* 0x000fe20000010000 */
        /* <DEDUP_REMOVED lines=8> */
[----:B------:R-:W-:-:S05]  /*186c0*/  IMAD R93, R120, 0x100, R93 ;  /* 0x00000100785d7824 */ /* 0x000fca00078e025d */
[----:B------:R-:W-:Y:S01]  /*186d0*/  IADD3 R93, PT, PT, R93, R116, RZ ;  /* 0x000000745d5d7210 */ /* 0x000fe20007ffe0ff */
[----:B0-----:R-:W-:-:S05]  /*186e0*/  IMAD.WIDE.U32 R98, R94, 0x4, R98 ;  /* 0x000000045e627825 */ /* 0x001fca00078e0062 */
[----:B------:R0:W-:Y:S02]  /*186f0*/  STG.E desc[UR8][R98.64], R93 ;  /* 0x0000005d62007986 */ /* 0x0001e4000c101908 */
.L_x_14706:
[----:B------:R-:W-:Y:S01]  /*18700*/  UMOV UR4, 0xffffffff ;  /* 0xffffffff00047882 */ /* 0x000fe20000000000 */
[----:B------:R-:W-:Y:S01]  /*18710*/  PRMT R102, R101, 0x7610, R102 ;  /* 0x0000761065667816 */ /* 0x000fe20000000066 */
[----:B------:R-:W-:Y:S01]  /*18720*/  FADD.FTZ R114, R114, R67 ;  /* 0x0000004372727221 */ /* 0x000fe20000010000 */
[----:B------:R-:W-:Y:S06]  /*18730*/  BRA.DIV UR4, `(.L_x_14707) ;  /* 0x0000001204ec7947 */ /* 0x000fec000b800000 */
        /* <DEDUP_REMOVED lines=69> */
.L_x_14720:
[----:B------:R-:W-:Y:S01]  /*18b90*/  FMUL.FTZ R95, R93, R93 ;  /* 0x0000005d5d5f7220 */ /* 0x000fe20000410000 */
[----:B------:R-:W-:Y:S01]  /*18ba0*/  ISETP.NE.AND P2, PT, RZ, UR12, PT ;  /* 0x0000000cff007c0c */ /* 0x000fe2000bf45270 */
[----:B01----:R-:W-:Y:S01]  /*18bb0*/  FADD.FTZ R101, R101, R120 ;  /* 0x0000007865657221 */ /* 0x003fe20000010000 */
[----:B------:R-:W0:Y:S01]  /*18bc0*/  @!P1 LDC.64 R116, c[0x0][0x3c0] ;  /* 0x0000f000ff749b82 */ /* 0x000e220000000a00 */
[----:B------:R-:W-:Y:S01]  /*18bd0*/  SHF.R.U64 R134, R46, 0x10, R47 ;  /* 0x000000102e867819 */ /* 0x000fe2000000122f */
[----:B------:R-:W-:Y:S01]  /*18be0*/  HADD2.F32 R136, -RZ, R128.H0_H0 ;  /* 0x20000080ff887230 */ /* 0x000fe20000004100 */
[----:B------:R-:W-:Y:S01]  /*18bf0*/  FSEL R99, R95, RZ, P2 ;  /* 0x000000ff5f637208 */ /* 0x000fe20001000000 */
[----:B------:R-:W-:Y:S01]  /*18c00*/  FFMA.FTZ R98, R101, R98, UR13 ;  /* 0x0000000d65627e23 */ /* 0x000fe20008010062 */
[----:B------:R-:W-:Y:S01]  /*18c10*/  FSEL R95, R93, RZ, !P2 ;  /* 0x000000ff5d5f7208 */ /* 0x000fe20005000000 */
[----:B------:R-:W-:Y:S02]  /*18c20*/  HADD2.F32 R138, -RZ, R129.H1_H1 ;  /* 0x30000081ff8a7230 */ /* 0x000fe40000004100 */
        /* <DEDUP_REMOVED lines=21> */
[C---:B------:R-:W-:Y:S01]  /*18d80*/  FADD.FTZ R141, -R95.reuse, R23 ;  /* 0x000000175f8d7221 */ /* 0x040fe20000010100 */
[----:B------:R-:W-:Y:S01]  /*18d90*/  FADD.FTZ R125, -R95, R58 ;  /* 0x0000003a5f7d7221 */ /* 0x000fe20000010100 */
[----:B--2---:R-:W-:Y:S01]  /*18da0*/  FMUL.FTZ R124, R12, R15 ;  /* 0x0000000f0c7c7220 */ /* 0x004fe20000410000 */
[----:B-1----:R-:W-:-:S04]  /*18db0*/  @!P1 IMAD.WIDE R64, R55, 0x4, R154 ;  /* 0x0000000437409825 */ /* 0x002fc800078e029a */
[C---:B------:R-:W-:Y:S01]  /*18dc0*/  FMUL.FTZ R116, R12.reuse, R13 ;  /* 0x0000000d0c747220 */ /* 0x040fe20000410000 */
[C---:B------:R-:W-:Y:S01]  /*18dd0*/  FADD.FTZ R123, -R95.reuse, R60 ;  /* 0x0000003c5f7b7221 */ /* 0x040fe20000010100 */
[C---:B------:R-:W-:Y:S01]  /*18de0*/  FADD.FTZ R61, -R95.reuse, R61 ;  /* 0x0000003d5f3d7221 */ /* 0x040fe20000010100 */
[C---:B------:R-:W-:Y:S01]  /*18df0*/  FADD.FTZ R121, -R95.reuse, R62 ;  /* 0x0000003e5f797221 */ /* 0x040fe20000010100 */
[C---:B------:R-:W-:Y:S01]  /*18e00*/  FADD.FTZ R63, -R95.reuse, R63 ;  /* 0x0000003f5f3f7221 */ /* 0x040fe20000010100 */
[----:B------:R-:W-:Y:S01]  /*18e10*/  FADD.FTZ R67, -R95, R67 ;  /* 0x000000435f437221 */ /* 0x000fe20000010100 */
[----:B------:R-:W-:Y:S02]  /*18e20*/  HADD2.F32 R13, -RZ, R110.H0_H0 ;  /* 0x2000006eff0d7230 */ /* 0x000fe40000004100 */
[C---:B------:R-:W-:Y:S01]  /*18e30*/  FMUL.FTZ R16, R12.reuse, R99 ;  /* 0x000000630c107220 */ /* 0x040fe20000410000 */
[----:B------:R-:W-:Y:S02]  /*18e40*/  HADD2.F32 R15, -RZ, R38.H0_H0 ;  /* 0x20000026ff0f7230 */ /* 0x000fe40000004100 */
[C---:B------:R-:W-:Y:S01]  /*18e50*/  FMUL.FTZ R17, R12.reuse, R145 ;  /* 0x000000910c117220 */ /* 0x040fe20000410000 */
[----:B------:R-:W-:Y:S01]  /*18e60*/  HADD2.F32 R14, -RZ, R100.H1_H1 ;  /* 0x30000064ff0e7230 */ /* 0x000fe20000004100 */
[----:B------:R0:W-:Y:S01]  /*18e70*/  @!P1 STG.E desc[UR8][R56.64], R93 ;  /* 0x0000005d38009986 */ /* 0x0001e2000c101908 */
[----:B------:R-:W-:Y:S01]  /*18e80*/  HADD2.F32 R60, -RZ, R102.H1_H1 ;  /* 0x30000066ff3c7230 */ /* 0x000fe20000004100 */
[----:B------:R-:W1:Y:S01]  /*18e90*/  LDC.64 R152, c[0x0][0x428] ;  /* 0x00010a00ff987b82 */ /* 0x000e620000000a00 */
[C---:B------:R-:W-:Y:S01]  /*18ea0*/  FMUL.FTZ R18, R12.reuse, R149 ;  /* 0x000000950c127220 */ /* 0x040fe20000410000 */
        /* <DEDUP_REMOVED lines=8> */
[C---:B0-----:R-:W-:Y:S01]  /*18f30*/  FMUL.FTZ R56, R12.reuse, R103 ;  /* 0x000000670c387220 */ /* 0x041fe20000410000 */
        /* <DEDUP_REMOVED lines=11> */
[----:B------:R-:W-:Y:S01]  /*18ff0*/  SHF.R.U32.HI R62, RZ, 0x10, R53 ;  /* 0x00000010ff3e7819 */ /* 0x000fe20000011635 */
[----:B------:R-:W-:Y:S01]  /*19000*/  HADD2.F32 R63, -RZ, R110.H1_H1 ;  /* 0x3000006eff3f7230 */ /* 0x000fe20000004100 */
[----:B------:R-:W-:Y:S01]  /*19010*/  SHF.R.U32.HI R66, RZ, 0x10, R39 ;  /* 0x00000010ff427819 */ /* 0x000fe20000011627 */
[----:B------:R-:W-:-:S02]  /*19020*/  HADD2.F32 R67, -RZ, R39.H0_H0 ;  /* 0x20000027ff437230 */ /* 0x000fc40000004100 */
[----:B------:R-:W-:Y:S02]  /*19030*/  HADD2.F32 R62, -RZ, R62.H0_H0 ;  /* 0x2000003eff3e7230 */ /* 0x000fe40000004100 */
[----:B------:R-:W-:Y:S02]  /*19040*/  HADD2.F32 R66, -RZ, R66.H0_H0 ;  /* 0x20000042ff427230 */ /* 0x000fe40000004100 */
[----:B------:R-:W-:Y:S02]  /*19050*/  HADD2.F32 R100, -RZ, R100.H0_H0 ;  /* 0x20000064ff647230 */ /* 0x000fe40000004100 */
[----:B0-----:R-:W-:Y:S01]  /*19060*/  FFMA.FTZ R12, R16, R13, R15 ;  /* 0x0000000d100c7223 */ /* 0x001fe2000001000f */
[----:B------:R-:W-:Y:S01]  /*19070*/  FFMA.FTZ R13, R17, R14, R60 ;  /* 0x0000000e110d7223 */ /* 0x000fe2000001003c */
[----:B------:R-:W-:Y:S01]  /*19080*/  FFMA.FTZ R15, R19, R62, R66 ;  /* 0x0000003e130f7223 */ /* 0x000fe20000010042 */
[----:B------:R-:W0:Y:S01]  /*19090*/  LDC.64 R60, c[0x0][0x430] ;  /* 0x00010c00ff3c7b82 */ /* 0x000e220000000a00 */
[----:B------:R-:W-:Y:S01]  /*190a0*/  SHF.R.U32.HI R62, RZ, 0x10, R49 ;  /* 0x00000010ff3e7819 */ /* 0x000fe20000011631 */
[----:B------:R-:W-:Y:S01]  /*190b0*/  FFMA.FTZ R14, R18, R63, R67 ;  /* 0x0000003f120e7223 */ /* 0x000fe20000010043 */
[----:B------:R-:W-:Y:S01]  /*190c0*/  SHF.R.U32.HI R64, RZ, 0x10, R27 ;  /* 0x00000010ff407819 */ /* 0x000fe2000001161b */
[----:B------:R-:W-:-:S02]  /*190d0*/  HADD2.F32 R102, -RZ, R102.H0_H0 ;  /* 0x20000066ff667230 */ /* 0x000fc40000004100 */
[--C-:B------:R-:W-:Y:S02]  /*190e0*/  HADD2.F32 R67, -RZ, R111.reuse.H0_H0 ;  /* 0x2000006fff437230 */ /* 0x100fe40000004100 */
[----:B------:R-:W-:Y:S02]  /*190f0*/  HADD2.F32 R93, -RZ, R26.H0_H0 ;  /* 0x2000001aff5d7230 */ /* 0x000fe40000004100 */
[----:B------:R-:W-:Y:S01]  /*19100*/  FFMA.FTZ R17, R17, R100, R102 ;  /* 0x0000006411117223 */ /* 0x000fe20000010066 */
[----:B------:R-:W-:Y:S02]  /*19110*/  HADD2.F32 R63, -RZ, R111.H1_H1 ;  /* 0x3000006fff3f7230 */ /* 0x000fe40000004100 */
[----:B------:R-:W-:Y:S02]  /*19120*/  HADD2.F32 R65, -RZ, R27.H0_H0 ;  /* 0x2000001bff417230 */ /* 0x000fe40000004100 */
[----:B------:R-:W-:Y:S01]  /*19130*/  FFMA.FTZ R16, R16, R67, R93 ;  /* 0x0000004310107223 */ /* 0x000fe2000001005d */
[----:B------:R-:W-:-:S02]  /*19140*/  HADD2.F32 R62, -RZ, R62.H0_H0 ;  /* 0x2000003eff3e7230 */ /* 0x000fc40000004100 */
[----:B------:R-:W-:Y:S02]  /*19150*/  HADD2.F32 R64, -RZ, R64.H0_H0 ;  /* 0x20000040ff407230 */ /* 0x000fe40000004100 */
[----:B------:R-:W-:Y:S01]  /*19160*/  FFMA.FTZ R18, R18, R63, R65 ;  /* 0x0000003f12127223 */ /* 0x000fe20000010041 */
[----:B-1----:R-:W-:-:S04]  /*19170*/  IMAD.WIDE.U32 R132, R90, 0x10, R152 ;  /* 0x000000105a847825 */ /* 0x002fc800078e0098 */
[----:B------:R-:W-:Y:S01]  /*19180*/  FFMA.FTZ R19, R19, R62, R64 ;  /* 0x0000003e13137223 */ /* 0x000fe20000010040 */
[--C-:B------:R-:W-:Y:S01]  /*19190*/  IMAD.WIDE.U32 R98, R104, 0x10, R152.reuse ;  /* 0x0000001068627825 */ /* 0x100fe200078e0098 */
[----:B------:R1:W-:Y:S03]  /*191a0*/  STG.E.128 desc[UR8][R132.64], R12 ;  /* 0x0000000c84007986 */ /* 0x0003e6000c101d08 */
[----:B------:R-:W-:-:S04]  /*191b0*/  IMAD.WIDE.U32 R100, R106, 0x10, R152 ;  /* 0x000000106a647825 */ /* 0x000fc800078e0098 */
[----:B------:R-:W-:-:S04]  /*191c0*/  IMAD.WIDE.U32 R102, R91, 0x10, R152 ;  /* 0x000000105b667825 */ /* 0x000fc800078e0098 */
[----:B------:R-:W-:-:S04]  /*191d0*/  IMAD.WIDE.U32 R64, R92, 0x10, R152 ;  /* 0x000000105c407825 */ /* 0x000fc800078e0098 */
[----:B------:R-:W-:Y:S01]  /*191e0*/  IMAD.WIDE.U32 R66, R94, 0x10, R152 ;  /* 0x000000105e427825 */ /* 0x000fe200078e0098 */
[----:B-1----:R-:W-:-:S03]  /*191f0*/  SHF.R.U64 R13, R50, 0x10, R51 ;  /* 0x00000010320d7819 */ /* 0x002fc60000001233 */
[----:B0-----:R-:W-:Y:S01]  /*19200*/  IMAD.WIDE.U32 R62, R90, 0x10, R60 ;  /* 0x000000105a3e7825 */ /* 0x001fe200078e003c */
[----:B------:R-:W-:-:S03]  /*19210*/  SHF.R.U64 R15, R40, 0x10, R41 ;  /* 0x00000010280f7819 */ /* 0x000fc60000001229 */
[--C-:B------:R-:W-:Y:S01]  /*19220*/  IMAD.WIDE.U32 R104, R104, 0x10, R60.reuse ;  /* 0x0000001068687825 */ /* 0x100fe200078e003c */
[----:B------:R0:W-:Y:S03]  /*19230*/  STG.E.128 desc[UR8][R62.64], R16 ;  /* 0x000000103e007986 */ /* 0x0001e6000c101d08 */
[----:B------:R-:W-:-:S04]  /*19240*/  IMAD.WIDE.U32 R106, R106, 0x10, R60 ;  /* 0x000000106a6a7825 */ /* 0x000fc800078e003c */
[----:B------:R-:W-:-:S04]  /*19250*/  IMAD.WIDE.U32 R90, R91, 0x10, R60 ;  /* 0x000000105b5a7825 */ /* 0x000fc800078e003c */
[----:B------:R-:W-:-:S04]  /*19260*/  IMAD.WIDE.U32 R92, R92, 0x10, R60 ;  /* 0x000000105c5c7825 */ /* 0x000fc800078e003c */
[----:B------:R-:W-:Y:S01]  /*19270*/  IMAD.WIDE.U32 R94, R94, 0x10, R60 ;  /* 0x000000105e5e7825 */ /* 0x000fe200078e003c */
[----:B------:R-:W-:-:S03]  /*19280*/  SHF.R.U64 R60, R28, 0x10, R29 ;  /* 0x000000101c3c7819 */ /* 0x000fc6000000121d */
[----:B------:R-:W-:Y:S02]  /*19290*/  HADD2.F32 R13, -RZ, R13.H0_H0 ;  /* 0x2000000dff0d7230 */ /* 0x000fe40000004100 */
[----:B------:R-:W-:Y:S02]  /*192a0*/  HADD2.F32 R15, -RZ, R15.H0_H0 ;  /* 0x2000000fff0f7230 */ /* 0x000fe40000004100 */
[----:B0-----:R-:W-:Y:S02]  /*192b0*/  HADD2.F32 R17, -RZ, R134.H0_H0 ;  /* 0x20000086ff117230 */ /* 0x001fe40000004100 */
[----:B------:R-:W-:Y:S02]  /*192c0*/  HADD2.F32 R60, -RZ, R60.H0_H0 ;  /* 0x2000003cff3c7230 */ /* 0x000fe40000004100 */
[----:B------:R-:W-:Y:S01]  /*192d0*/  FFMA.FTZ R13, R22, R13, R15 ;  /* 0x0000000d160d7223 */ /* 0x000fe2000001000f */
[----:B------:R-:W-:Y:S02]  /*192e0*/  HADD2.F32 R132, -RZ, R113.H0_H0 ;  /* 0x20000071ff847230 */ /* 0x000fe40000004100 */
[----:B------:R-:W-:-:S02]  /*192f0*/  HADD2.F32 R61, -RZ, R28.H0_H0 ;  /* 0x2000001cff3d7230 */ /* 0x000fc40000004100 */
[----:B------:R-:W-:Y:S01]  /*19300*/  FFMA.FTZ R17, R22, R17, R60 ;  /* 0x0000001116117223 */ /* 0x000fe2000001003c */
[----:B------:R-:W-:Y:S02]  /*19310*/  HADD2.F32 R133, -RZ, R112.H0_H0 ;  /* 0x20000070ff857230 */ /* 0x000fe40000004100 */
[----:B------:R-:W-:Y:S02]  /*19320*/  HADD2.F32 R12, -RZ, R40.H0_H0 ;  /* 0x20000028ff0c7230 */ /* 0x000fe40000004100 */
[C---:B------:R-:W-:Y:S01]  /*19330*/  FFMA.FTZ R16, R23.reuse, R132, R61 ;  /* 0x0000008417107223 */ /* 0x040fe2000001003d */
[----:B------:R-:W-:Y:S02]  /*19340*/  HADD2.F32 R14, -RZ, R112.H1_H1 ;  /* 0x30000070ff0e7230 */ /* 0x000fe40000004100 */
[----:B------:R-:W-:Y:S02]  /*19350*/  HADD2.F32 R18, -RZ, R41.H0_H0 ;  /* 0x20000029ff127230 */ /* 0x000fe40000004100 */
[----:B------:R-:W-:Y:S01]  /*19360*/  FFMA.FTZ R12, R23, R133, R12 ;  /* 0x00000085170c7223 */ /* 0x000fe2000001000c */
[----:B------:R-:W-:-:S02]  /*19370*/  HADD2.F32 R62, -RZ, R115.H0_H0 ;  /* 0x20000073ff3e7230 */ /* 0x000fc40000004100 */
[----:B------:R-:W-:Y:S02]  /*19380*/  HADD2.F32 R15, -RZ, R115.H1_H1 ;  /* 0x30000073ff0f7230 */ /* 0x000fe40000004100 */
[----:B------:R-:W-:Y:S01]  /*19390*/  FFMA.FTZ R14, R21, R14, R18 ;  /* 0x0000000e150e7223 */ /* 0x000fe20000010012 */
[--C-:B------:R-:W-:Y:S02]  /*193a0*/  HADD2.F32 R60, -RZ, R118.reuse.H0_H0 ;  /* 0x20000076ff3c7230 */ /* 0x100fe40000004100 */
[----:B------:R-:W-:Y:S02]  /*193b0*/  HADD2.F32 R19, -RZ, R118.H1_H1 ;  /* 0x30000076ff137230 */ /* 0x000fe40000004100 */
[----:B------:R-:W-:Y:S01]  /*193c0*/  FFMA.FTZ R15, R20, R62, R15 ;  /* 0x0000003e140f7223 */ /* 0x000fe2000001000f */
[----:B------:R-:W-:Y:S02]  /*193d0*/  HADD2.F32 R61, -RZ, R84.H0_H0 ;  /* 0x20000054ff3d7230 */ /* 0x000fe40000004100 */
[----:B------:R-:W-:-:S02]  /*193e0*/  HADD2.F32 R63, -RZ, R42.H0_H0 ;  /* 0x2000002aff3f7230 */ /* 0x000fc40000004100 */
[----:B------:R-:W-:Y:S01]  /*193f0*/  FFMA.FTZ R19, R20, R60, R19 ;  /* 0x0000003c14137223 */ /* 0x000fe20000010013 */
[----:B------:R-:W-:Y:S01]  /*19400*/  HADD2.F32 R23, -RZ, R82.H0_H0 ;  /* 0x20000052ff177230 */ /* 0x000fe20000004100 */
[----:B------:R0:W-:Y:S01]  /*19410*/  STG.E.128 desc[UR8][R98.64], R12 ;  /* 0x0000000c62007986 */ /* 0x0001e2000c101d08 */
[----:B------:R-:W-:Y:S02]  /*19420*/  HADD2.F32 R22, -RZ, R30.H0_H0 ;  /* 0x2000001eff167230 */ /* 0x000fe40000004100 */
[C---:B------:R-:W-:Y:S01]  /*19430*/  FFMA.FTZ R20, R56.reuse, R61, R63 ;  /* 0x0000003d38147223 */ /* 0x040fe2000001003f */
[----:B------:R-:W-:Y:S02]  /*19440*/  HADD2.F32 R132, -RZ, R113.H1_H1 ;  /* 0x30000071ff847230 */ /* 0x000fe40000004100 */
[----:B------:R-:W-:Y:S02]  /*19450*/  HADD2.F32 R18, -RZ, R29.H0_H0 ;  /* 0x2000001dff127230 */ /* 0x000fe40000004100 */
[----:B------:R-:W-:Y:S01]  /*19460*/  FFMA.FTZ R56, R56, R23, R22 ;  /* 0x0000001738387223 */ /* 0x000fe20000010016 */
[----:B------:R-:W-:-:S02]  /*19470*/  HADD2.F32 R134, -RZ, R83.H0_H0 ;  /* 0x20000053ff867230 */ /* 0x000fc40000004100 */
[----:B------:R-:W-:Y:S02]  /*19480*/  HADD2.F32 R22, -RZ, R81.H0_H0 ;  /* 0x20000051ff167230 */ /* 0x000fe40000004100 */
[----:B------:R-:W-:Y:S01]  /*19490*/  FFMA.FTZ R18, R21, R132, R18 ;  /* 0x0000008415127223 */ /* 0x000fe20000010012 */
[----:B------:R-:W-:Y:S02]  /*194a0*/  HADD2.F32 R133, -RZ, R128.H1_H1 ;  /* 0x30000080ff857230 */ /* 0x000fe40000004100 */
[C---:B------:R-:W-:Y:S01]  /*194b0*/  FFMA.FTZ R21, R57.reuse, R134, R136 ;  /* 0x0000008639157223 */ /* 0x040fe20000010088 */
[----:B------:R-:W-:Y:S02]  /*194c0*/  HADD2.F32 R61, -RZ, R83.H1_H1 ;  /* 0x30000053ff3d7230 */ /* 0x000fe40000004100 */
[----:B------:R-:W-:Y:S02]  /*194d0*/  HADD2.F32 R63, -RZ, R43.H0_H0 ;  /* 0x2000002bff3f7230 */ /* 0x000fe40000004100 */
[----:B------:R-:W-:Y:S01]  /*194e0*/  FFMA.FTZ R57, R57, R22, R133 ;  /* 0x0000001639397223 */ /* 0x000fe20000010085 */
[----:B------:R-:W-:Y:S01]  /*194f0*/  HADD2.F32 R23, -RZ, R81.H1_H1 ;  /* 0x30000051ff177230 */ /* 0x000fe20000004100 */
[----:B------:R1:W-:Y:S01]  /*19500*/  STG.E.128 desc[UR8][R104.64], R16 ;  /* 0x0000001068007986 */ /* 0x0003e2000c101d08 */
[----:B------:R-:W-:-:S02]  /*19510*/  HADD2.F32 R132, -RZ, R31.H0_H0 ;  /* 0x2000001fff847230 */ /* 0x000fc40000004100 */
[C---:B------:R-:W-:Y:S01]  /*19520*/  FFMA.FTZ R22, R58.reuse, R61, R63 ;  /* 0x0000003d3a167223 */ /* 0x040fe2000001003f */
[----:B------:R-:W-:Y:S02]  /*19530*/  HADD2.F32 R60, -RZ, R82.H1_H1 ;  /* 0x30000052ff3c7230 */ /* 0x000fe40000004100 */
[----:B------:R-:W-:Y:S02]  /*19540*/  HADD2.F32 R62, -RZ, R129.H0_H0 ;  /* 0x20000081ff3e7230 */ /* 0x000fe40000004100 */
[----:B------:R-:W-:Y:S01]  /*19550*/  FFMA.FTZ R58, R58, R23, R132 ;  /* 0x000000173a3a7223 */ /* 0x000fe20000010084 */
[----:B------:R-:W-:Y:S02]  /*19560*/  HADD2.F32 R136, -RZ, R80.H1_H1 ;  /* 0x30000050ff887230 */ /* 0x000fe40000004100 */
[----:B------:R-:W-:Y:S02]  /*19570*/  HADD2.F32 R134, -RZ, R44.H0_H0 ;  /* 0x2000002cff867230 */ /* 0x000fe40000004100 */
[----:B------:R-:W-:Y:S01]  /*19580*/  FFMA.FTZ R23, R59, R60, R62 ;  /* 0x0000003c3b177223 */ /* 0x000fe2000001003e */
[----:B------:R-:W-:-:S02]  /*19590*/  HADD2.F32 R60, -RZ, R80.H0_H0 ;  /* 0x20000050ff3c7230 */ /* 0x000fc40000004100 */
[----:B------:R-:W-:Y:S01]  /*195a0*/  FFMA.FTZ R59, R59, R136, R138 ;  /* 0x000000883b3b7223 */ /* 0x000fe2000001008a */
[--C-:B------:R-:W-:Y:S02]  /*195b0*/  HADD2.F32 R61, -RZ, R79.reuse.H0_H0 ;  /* 0x2000004fff3d7230 */ /* 0x100fe40000004100 */
[----:B------:R-:W-:Y:S02]  /*195c0*/  HADD2.F32 R135, -RZ, R130.H0_H0 ;  /* 0x20000082ff877230 */ /* 0x000fe40000004100 */
[----:B------:R-:W-:Y:S01]  /*195d0*/  FFMA.FTZ R60, R127, R60, R134 ;  /* 0x0000003c7f3c7223 */ /* 0x000fe20000010086 */
[----:B------:R-:W-:Y:S01]  /*195e0*/  HADD2.F32 R62, -RZ, R79.H1_H1 ;  /* 0x3000004fff3e7230 */ /* 0x000fe20000004100 */
[----:B------:R2:W-:Y:S01]  /*195f0*/  STG.E.128 desc[UR8][R100.64], R20 ;  /* 0x0000001464007986 */ /* 0x0005e2000c101d08 */
[----:B------:R-:W-:Y:S02]  /*19600*/  HADD2.F32 R132, -RZ, R45.H0_H0 ;  /* 0x2000002dff847230 */ /* 0x000fe40000004100 */
[----:B------:R-:W-:Y:S01]  /*19610*/  FFMA.FTZ R61, R126, R61, R135 ;  /* 0x0000003d7e3d7223 */ /* 0x000fe20000010087 */
[----:B------:R-:W-:Y:S01]  /*19620*/  HADD2.F32 R63, -RZ, R78.H1_H1 ;  /* 0x3000004eff3f7230 */ /* 0x000fe20000004100 */
[----:B------:R3:W-:Y:S01]  /*19630*/  STG.E.128 desc[UR8][R106.64], R56 ;  /* 0x000000386a007986 */ /* 0x0007e2000c101d08 */
[----:B------:R-:W-:-:S02]  /*19640*/  HADD2.F32 R133, -RZ, R131.H0_H0 ;  /* 0x20000083ff857230 */ /* 0x000fc40000004100 */
[----:B------:R-:W-:Y:S01]  /*19650*/  FFMA.FTZ R62, R125, R62, R132 ;  /* 0x0000003e7d3e7223 */ /* 0x000fe20000010084 */
[----:B0-----:R-:W-:Y:S02]  /*19660*/  HADD2.F32 R15, -RZ, R75.H1_H1 ;  /* 0x3000004bff0f7230 */ /* 0x001fe40000004100 */
[----:B-1----:R-:W-:Y:S02]  /*19670*/  HADD2.F32 R17, -RZ, R131.H1_H1 ;  /* 0x30000083ff117230 */ /* 0x002fe40000004100 */
[C---:B------:R-:W-:Y:S01]  /*19680*/  FFMA.FTZ R63, R124.reuse, R63, R133 ;  /* 0x0000003f7c3f7223 */ /* 0x040fe20000010085 */
[----:B------:R-:W-:Y:S02]  /*19690*/  HADD2.F32 R16, -RZ, R73.H1_H1 ;  /* 0x30000049ff107230 */ /* 0x000fe40000004100 */
[----:B------:R-:W-:Y:S02]  /*196a0*/  HADD2.F32 R18, -RZ, R24.H0_H0 ;  /* 0x20000018ff127230 */ /* 0x000fe40000004100 */
[----:B------:R-:W-:Y:S01]  /*196b0*/  FFMA.FTZ R15, R124, R15, R17 ;  /* 0x0000000f7c0f7223 */ /* 0x000fe20000010011 */
[----:B------:R0:W-:Y:S01]  /*196c0*/  STG.E.128 desc[UR8][R102.64], R60 ;  /* 0x0000003c66007986 */ /* 0x0001e2000c101d08 */
[----:B------:R-:W-:-:S02]  /*196d0*/  HADD2.F32 R17, -RZ, R85.H0_H0 ;  /* 0x20000055ff117230 */ /* 0x000fc40000004100 */
[----:B------:R-:W-:Y:S01]  /*196e0*/  FFMA.FTZ R16, R123, R16, R18 ;  /* 0x000000107b107223 */ /* 0x000fe20000010012 */
[----:B--2---:R-:W-:Y:S02]  /*196f0*/  HADD2.F32 R21, -RZ, R89.H0_H0 ;  /* 0x20000059ff157230 */ /* 0x004fe40000004100 */
[----:B------:R-:W-:Y:S02]  /*19700*/  HADD2.F32 R22, -RZ, R137.H1_H1 ;  /* 0x30000089ff167230 */ /* 0x000fe40000004100 */
[----:B------:R-:W-:Y:S02]  /*19710*/  HADD2.F32 R20, -RZ, R87.H0_H0 ;  /* 0x20000057ff147230 */ /* 0x000fe40000004100 */
[----:B------:R-:W-:Y:S02]  /*19720*/  HADD2.F32 R18, -RZ, R34.H0_H0 ;  /* 0x20000022ff127230 */ /* 0x000fe40000004100 */
[----:B------:R-:W-:Y:S01]  /*19730*/  FFMA.FTZ R21, R122, R21, R22 ;  /* 0x000000157a157223 */ /* 0x000fe20000010016 */
[----:B------:R-:W-:-:S02]  /*19740*/  HADD2.F32 R19, -RZ, R137.H0_H0 ;  /* 0x20000089ff137230 */ /* 0x000fc40000004100 */
[----:B------:R-:W-:Y:S02]  /*19750*/  HADD2.F32 R23, -RZ, R35.H0_H0 ;  /* 0x20000023ff177230 */ /* 0x000fe40000004100 */
[----:B------:R-:W-:Y:S01]  /*19760*/  FFMA.FTZ R20, R123, R20, R18 ;  /* 0x000000147b147223 */ /* 0x000fe20000010012 */
[----:B---3--:R-:W-:Y:S02]  /*19770*/  HADD2.F32 R56, -RZ, R84.H1_H1 ;  /* 0x30000054ff387230 */ /* 0x008fe40000004100 */
[----:B------:R-:W-:Y:S01]  /*19780*/  FFMA.FTZ R17, R122, R17, R19 ;  /* 0x000000117a117223 */ /* 0x000fe20000010013 */
[----:B0-----:R-:W-:Y:S02]  /*19790*/  HADD2.F32 R60, -RZ, R87.H1_H1 ;  /* 0x30000057ff3c7230 */ /* 0x001fe40000004100 */
[----:B------:R-:W-:Y:S02]  /*197a0*/  HADD2.F32 R58, -RZ, R25.H0_H0 ;  /* 0x20000019ff3a7230 */ /* 0x000fe40000004100 */
[----:B------:R-:W-:-:S02]  /*197b0*/  HADD2.F32 R19, -RZ, R85.H1_H1 ;  /* 0x30000055ff137230 */ /* 0x000fc40000004100 */
[C---:B------:R-:W-:Y:S01]  /*197c0*/  FFMA.FTZ R22, R121.reuse, R60, R23 ;  /* 0x0000003c79167223 */ /* 0x040fe20000010017 */
        /* <DEDUP_REMOVED lines=8> */
[----:B------:R-:W-:Y:S02]  /*19850*/  HADD2.F32 R58, -RZ, R96.H0_H0 ;  /* 0x20000060ff3a7230 */ /* 0x000fe40000004100 */
[----:B------:R-:W-:Y:S02]  /*19860*/  HADD2.F32 R60, -RZ, R2.H0_H0 ;  /* 0x20000002ff3c7230 */ /* 0x000fe40000004100 */
[----:B------:R-:W-:Y:S01]  /*19870*/  FFMA.FTZ R57, R117, R98, R100 ;  /* 0x0000006275397223 */ /* 0x000fe20000010064 */
[----:B------:R-:W-:Y:S01]  /*19880*/  HADD2.F32 R62, -RZ, R108.H0_H0 ;  /* 0x2000006cff3e7230 */ /* 0x000fe20000004100 */
[----:B------:R-:W0:Y:S01]  /*19890*/  LDC.64 R98, c[0x0][0x380] ;  /* 0x0000e000ff627b82 */ /* 0x000e220000000a00 */
[----:B------:R-:W-:Y:S02]  /*198a0*/  HADD2.F32 R59, -RZ, R36.H0_H0 ;  /* 0x20000024ff3b7230 */ /* 0x000fe40000004100 */
[----:B------:R-:W-:Y:S01]  /*198b0*/  FFMA.FTZ R56, R119, R58, R60 ;  /* 0x0000003a77387223 */ /* 0x000fe2000001003c */
[----:B------:R-:W-:-:S02]  /*198c0*/  HADD2.F32 R132, -RZ, R78.H0_H0 ;  /* 0x2000004eff847230 */ /* 0x000fc40000004100 */
[----:B------:R-:W-:Y:S02]  /*198d0*/  HADD2.F32 R134, -RZ, R32.H0_H0 ;  /* 0x20000020ff867230 */ /* 0x000fe40000004100 */
[----:B------:R-:W-:Y:S01]  /*198e0*/  FFMA.FTZ R60, R119, R62, R59 ;  /* 0x0000003e773c7223 */ /* 0x000fe2000001003b */
[----:B------:R-:W-:Y:S02]  /*198f0*/  HADD2.F32 R133, -RZ, R76.H1_H1 ;  /* 0x3000004cff857230 */ /* 0x000fe40000004100 */
[----:B------:R-:W-:Y:S02]  /*19900*/  HADD2.F32 R135, -RZ, R130.H1_H1 ;  /* 0x30000082ff877230 */ /* 0x000fe40000004100 */
[----:B------:R-:W-:Y:S01]  /*19910*/  FFMA.FTZ R12, R127, R132, R134 ;  /* 0x000000847f0c7223 */ /* 0x000fe20000010086 */
[----:B------:R-:W-:Y:S02]  /*19920*/  HADD2.F32 R136, -RZ, R77.H1_H1 ;  /* 0x3000004dff887230 */ /* 0x000fe40000004100 */
[----:B------:R-:W-:-:S02]  /*19930*/  HADD2.F32 R138, -RZ, R33.H0_H0 ;  /* 0x20000021ff8a7230 */ /* 0x000fc40000004100 */
[----:B------:R-:W-:Y:S01]  /*19940*/  FFMA.FTZ R13, R126, R133, R135 ;  /* 0x000000857e0d7223 */ /* 0x000fe20000010087 */
[----:B------:R-:W-:Y:S02]  /*19950*/  HADD2.F32 R58, -RZ, R109.H0_H0 ;  /* 0x2000006dff3a7230 */ /* 0x000fe40000004100 */
[----:B------:R-:W-:Y:S02]  /*19960*/  HADD2.F32 R62, -RZ, R140.H1_H1 ;  /* 0x3000008cff3e7230 */ /* 0x000fe40000004100 */
[----:B------:R-:W-:Y:S01]  /*19970*/  FFMA.FTZ R14, R125, R136, R138 ;  /* 0x000000887d0e7223 */ /* 0x000fe2000001008a */
[----:B------:R-:W-:Y:S02]  /*19980*/  HADD2.F32 R59, -RZ, R96.H1_H1 ;  /* 0x30000060ff3b7230 */ /* 0x000fe40000004100 */
[----:B------:R-:W-:Y:S02]  /*19990*/  HADD2.F32 R63, -RZ, R3.H0_H0 ;  /* 0x20000003ff3f7230 */ /* 0x000fe40000004100 */
[----:B------:R-:W-:Y:S01]  /*199a0*/  FFMA.FTZ R61, R117, R58, R62 ;  /* 0x0000003a753d7223 */ /* 0x000fe2000001003e */
[----:B------:R-:W-:Y:S01]  /*199b0*/  HADD2.F32 R103, -RZ, R97.H1_H1 ;  /* 0x30000061ff677230 */ /* 0x000fe20000004100 */
[----:B------:R1:W-:Y:S01]  /*199c0*/  STG.E.128 desc[UR8][R90.64], R12 ;  /* 0x0000000c5a007986 */ /* 0x0003e2000c101d08 */
[----:B------:R-:W-:-:S02]  /*199d0*/  HADD2.F32 R105, -RZ, R142.H0_H0 ;  /* 0x2000008eff697230 */ /* 0x000fc40000004100 */
[----:B------:R-:W-:Y:S01]  /*199e0*/  FFMA.FTZ R58, R116, R59, R63 ;  /* 0x0000003b743a7223 */ /* 0x000fe2000001003f */
[----:B------:R-:W-:Y:S01]  /*199f0*/  HADD2.F32 R101, -RZ, R108.H1_H1 ;  /* 0x3000006cff657230 */ /* 0x000fe20000004100 */
[----:B------:R1:W-:Y:S01]  /*19a00*/  STG.E.128 desc[UR8][R64.64], R16 ;  /* 0x0000001040007986 */ /* 0x0003e2000c101d08 */
[----:B------:R-:W-:Y:S02]  /*19a10*/  HADD2.F32 R100, -RZ, R37.H0_H0 ;  /* 0x20000025ff647230 */ /* 0x000fe40000004100 */
[----:B------:R-:W-:Y:S01]  /*19a20*/  FFMA.FTZ R59, R114, R103, R105 ;  /* 0x00000067723b7223 */ /* 0x000fe20000010069 */
[----:B------:R-:W-:Y:S01]  /*19a30*/  HADD2.F32 R107, -RZ, R109.H1_H1 ;  /* 0x3000006dff6b7230 */ /* 0x000fe20000004100 */
[----:B------:R1:W-:Y:S01]  /*19a40*/  STG.E.128 desc[UR8][R92.64], R20 ;  /* 0x000000145c007986 */ /* 0x0003e2000c101d08 */
[----:B------:R-:W-:Y:S02]  /*19a50*/  HADD2.F32 R102, -RZ, R142.H1_H1 ;  /* 0x3000008eff667230 */ /* 0x000fe40000004100 */
[----:B------:R-:W-:Y:S01]  /*19a60*/  FFMA.FTZ R62, R116, R101, R100 ;  /* 0x00000065743e7223 */ /* 0x000fe20000010064 */
[----:B0-----:R-:W-:Y:S01]  /*19a70*/  IMAD R55, R98, 0x4, R55 ;  /* 0x0000000462377824 */ /* 0x001fe200078e0237 */
[----:B------:R1:W-:Y:S01]  /*19a80*/  STG.E.128 desc[UR8][R66.64], R56 ;  /* 0x0000003842007986 */ /* 0x0003e2000c101d08 */
[----:B------:R-:W-:-:S03]  /*19a90*/  FFMA.FTZ R63, R114, R107, R102 ;  /* 0x0000006b723f7223 */ /* 0x000fc60000010066 */
[----:B------:R-:W-:Y:S02]  /*19aa0*/  ISETP.GE.AND P1, PT, R55, R99, PT ;  /* 0x000000633700720c */ /* 0x000fe40003f26270 */
[----:B------:R1:W-:Y:S11]  /*19ab0*/  STG.E.128 desc[UR8][R94.64], R60 ;  /* 0x0000003c5e007986 */ /* 0x0003f6000c101d08 */
[----:B------:R-:W-:Y:S05]  /*19ac0*/  @!P1 BRA `(.L_x_14708) ;  /* 0xfffffe7800c09947 */ /* 0x000fea000383ffff */
[----:B------:R-:W-:Y:S05]  /*19ad0*/  BSYNC B0 ;  /* 0x0000000000007941 */ /* 0x000fea0003800000 */
.L_x_14328:
[----:B------:R-:W-:Y:S05]  /*19ae0*/  EXIT ;  /* 0x000000000000794d */ /* 0x000fea0003800000 */
.L_x_14707:
        /* <DEDUP_REMOVED lines=8> */
.L_x_14710:
[----:B------:R-:W-:Y:S05]  /*19b70*/  BSYNC B1 ;  /* 0x0000000000017941 */ /* 0x000fea0003800000 */
.L_x_14709:
        /* <DEDUP_REMOVED lines=9> */
.L_x_14711:
[----:B------:R-:W-:Y:S02]  /*19c10*/  IMAD.MOV.U32 R117, RZ, RZ, 0x4 ;  /* 0x00000004ff757424 */ /* 0x000fe400078e00ff */
[----:B------:R-:W-:-:S04]  /*19c20*/  IMAD.MOV.U32 R98, RZ, RZ, R120 ;  /* 0x000000ffff627224 */ /* 0x000fc800078e0078 */
[----:B------:R-:W-:-:S05]  /*19c30*/  FADD.FTZ R101, R99, R98 ;  /* 0x0000006263657221 */ /* 0x000fca0000010000 */
[----:B------:R-:W-:-:S07]  /*19c40*/  MOV R122, R101 ;  /* 0x00000065007a7202 */ /* 0x000fce0000000f00 */
[----:B------:R-:W-:Y:S05]  /*19c50*/  WARPSYNC.COLLECTIVE R107, `(.L_x_14712) ;  /* 0x000000006b087348 */ /* 0x000fea0003c00000 */
[----:B------:R0:W1:Y:S02]  /*19c60*/  SHFL.BFLY P2, R120, R122, R117, R124 ;  /* 0x0c0000757a787389 */ /* 0x000064000004007c */
[----:B01----:R-:W-:Y:S05]  /*19c70*/  ENDCOLLECTIVE ;  /* 0x000000000000791b */ /* 0x003fea0003800000 */
.L_x_14712:
[----:B------:R-:W-:Y:S01]  /*19c80*/  HFMA2 R117, -RZ, RZ, 0, 4.76837158203125e-07 ;  /* 0x00000008ff757431 */ /* 0x000fe200000001ff */
[----:B------:R-:W-:-:S05]  /*19c90*/  MOV R98, R120 ;  /* 0x0000007800627202 */ /* 0x000fca0000000f00 */
[----:B------:R-:W-:-:S04]  /*19ca0*/  FADD.FTZ R103, R101, R98 ;  /* 0x0000006265677221 */ /* 0x000fc80000010000 */
[----:B------:R-:W-:-:S07]  /*19cb0*/  IMAD.MOV.U32 R122, RZ, RZ, R103 ;  /* 0x000000ffff7a7224 */ /* 0x000fce00078e0067 */
[----:B------:R-:W-:Y:S05]  /*19cc0*/  WARPSYNC.COLLECTIVE R107, `(.L_x_14713) ;  /* 0x000000006b087348 */ /* 0x000fea0003c00000 */
[----:B------:R0:W1:Y:S02]  /*19cd0*/  SHFL.BFLY P2, R120, R122, R117, R124 ;  /* 0x0c0000757a787389 */ /* 0x000064000004007c */
[----:B01----:R-:W-:Y:S05]  /*19ce0*/  ENDCOLLECTIVE ;  /* 0x000000000000791b */ /* 0x003fea0003800000 */
.L_x_14713:
        /* <DEDUP_REMOVED lines=8> */
.L_x_14714:
        /* <DEDUP_REMOVED lines=56> */
.L_x_14715:
[----:B------:R-:W-:Y:S02]  /*1a0f0*/  IMAD.MOV.U32 R117, RZ, RZ, 0x2 ;  /* 0x00000002ff757424 */ /* 0x000fe400078e00ff */
[----:B------:R-:W-:-:S04]  /*1a100*/  IMAD.MOV.U32 R114, RZ, RZ, R120 ;  /* 0x000000ffff727224 */ /* 0x000fc800078e0078 */
[----:B------:R-:W-:-:S05]  /*1a110*/  FADD.FTZ R114, R95, R114 ;  /* 0x000000725f727221 */ /* 0x000fca0000010000 */
[----:B------:R-:W-:-:S07]  /*1a120*/  MOV R122, R114 ;  /* 0x00000072007a7202 */ /* 0x000fce0000000f00 */
[----:B------:R-:W-:Y:S05]  /*1a130*/  WARPSYNC.COLLECTIVE R107, `(.L_x_14716) ;  /* 0x000000006b087348 */ /* 0x000fea0003c00000 */
[----:B------:R0:W1:Y:S02]  /*1a140*/  SHFL.BFLY P2, R120, R122, R117, R124 ;  /* 0x0c0000757a787389 */ /* 0x000064000004007c */
[----:B01----:R-:W-:Y:S05]  /*1a150*/  ENDCOLLECTIVE ;  /* 0x000000000000791b */ /* 0x003fea0003800000 */
.L_x_14716:
[----:B------:R-:W-:Y:S01]  /*1a160*/  HFMA2 R117, -RZ, RZ, 0, 2.384185791015625e-07 ;  /* 0x00000004ff757431 */ /* 0x000fe200000001ff */
[----:B------:R-:W-:-:S05]  /*1a170*/  MOV R99, R120 ;  /* 0x0000007800637202 */ /* 0x000fca0000000f00 */
[----:B------:R-:W-:-:S04]  /*1a180*/  FADD.FTZ R99, R114, R99 ;  /* 0x0000006372637221 */ /* 0x000fc80000010000 */
[----:B------:R-:W-:-:S07]  /*1a190*/  IMAD.MOV.U32 R122, RZ, RZ, R99 ;  /* 0x000000ffff7a7224 */ /* 0x000fce00078e0063 */
[----:B------:R-:W-:Y:S05]  /*1a1a0*/  WARPSYNC.COLLECTIVE R107, `(.L_x_14717) ;  /* 0x000000006b087348 */ /* 0x000fea0003c00000 */
[----:B------:R0:W1:Y:S02]  /*1a1b0*/  SHFL.BFLY P2, R120, R122, R117, R124 ;  /* 0x0c0000757a787389 */ /* 0x000064000004007c */
[----:B01----:R-:W-:Y:S05]  /*1a1c0*/  ENDCOLLECTIVE ;  /* 0x000000000000791b */ /* 0x003fea0003800000 */
.L_x_14717:
[----:B------:R-:W-:Y:S02]  /*1a1d0*/  IMAD.MOV.U32 R117, RZ, RZ, 0x8 ;  /* 0x00000008ff757424 */ /* 0x000fe400078e00ff */
[----:B------:R-:W-:-:S04]  /*1a1e0*/  IMAD.MOV.U32 R116, RZ, RZ, R120 ;  /* 0x000000ffff747224 */ /* 0x000fc800078e0078 */
[----:B------:R-:W-:-:S05]  /*1a1f0*/  FADD.FTZ R116, R99, R116 ;  /* 0x0000007463747221 */ /* 0x000fca0000010000 */
[----:B------:R-:W-:-:S07]  /*1a200*/  MOV R122, R116 ;  /* 0x00000074007a7202 */ /* 0x000fce0000000f00 */
[----:B------:R-:W-:Y:S05]  /*1a210*/  WARPSYNC.COLLECTIVE R107, `(.L_x_14718) ;  /* 0x000000006b087348 */ /* 0x000fea0003c00000 */
[----:B------:R0:W1:Y:S02]  /*1a220*/  SHFL.BFLY P2, R120, R122, R117, R124 ;  /* 0x0c0000757a787389 */ /* 0x000064000004007c */
[----:B01----:R-:W-:Y:S05]  /*1a230*/  ENDCOLLECTIVE ;  /* 0x000000000000791b */ /* 0x003fea0003800000 */
.L_x_14718:
[----:B------:R-:W-:Y:S01]  /*1a240*/  HFMA2 R117, -RZ, RZ, 0, 9.5367431640625e-07 ;  /* 0x00000010ff757431 */ /* 0x000fe200000001ff */
[----:B------:R-:W-:-:S05]  /*1a250*/  MOV R101, R120 ;  /* 0x0000007800657202 */ /* 0x000fca0000000f00 */
[----:B------:R-:W-:-:S04]  /*1a260*/  FADD.FTZ R101, R116, R101 ;  /* 0x0000006574657221 */ /* 0x000fc80000010000 */
[----:B------:R-:W-:-:S07]  /*1a270*/  IMAD.MOV.U32 R122, RZ, RZ, R101 ;  /* 0x000000ffff7a7224 */ /* 0x000fce00078e0065 */
[----:B------:R-:W-:Y:S05]  /*1a280*/  WARPSYNC.COLLECTIVE R107, `(.L_x_14719) ;  /* 0x000000006b087348 */ /* 0x000fea0003c00000 */
[----:B------:R0:W1:Y:S02]  /*1a290*/  SHFL.BFLY P2, R120, R122, R117, R124 ;  /* 0x0c0000757a787389 */ /* 0x000064000004007c */
[----:B01----:R-:W-:Y:S05]  /*1a2a0*/  ENDCOLLECTIVE ;  /* 0x000000000000791b */ /* 0x003fea0003800000 */
.L_x_14719:
[----:B------:R-:W-:Y:S05]  /*1a2b0*/  BRA `(.L_x_14720) ;  /* 0xffffffe800347947 */ /* 0x000fea000383ffff */
.L_x_14721:
        /* <DEDUP_REMOVED lines=12> */
.L_x_17414:


//--------------------- .text._ZN10layer_norm31ln_parallel_residual_fwd_kernelINS_13Kernel_traitsI6__halfffffjLj768ELj1ELj4ELj1ELj16ENS_18Kernel_traits_baseILj768ES2_ffffjLj128EEEEELb1ELb1ELb0EEEvNS_9FwdParamsE --------------------------
	.section	.text._ZN10layer_norm31ln_parallel_residual_fwd_kernelINS_13Kernel_traitsI6__halfffffjLj768ELj1ELj4ELj1ELj16ENS_18Kernel_traits_baseILj768ES2_ffffjLj128EEEEELb1ELb1ELb0EEEvNS_9FwdParamsE,"ax",@progbits
	.align	128
        .global         _ZN10layer_norm31ln_parallel_residual_fwd_kernelINS_13Kernel_traitsI6__halfffffjLj768ELj1ELj4ELj1ELj16ENS_18Kernel_traits_baseILj768ES2_ffffjLj128EEEEELb1ELb1ELb0EEEvNS_9FwdParamsE
        .type           _ZN10layer_norm31ln_parallel_residual_fwd_kernelINS_13Kernel_traitsI6__halfffffjLj768ELj1ELj4ELj1ELj16ENS_18Kernel_traits_baseILj768ES2_ffffjLj128EEEEELb1ELb1ELb0EEEvNS_9FwdParamsE,@function
        .size           _ZN10layer_norm31ln_parallel_residual_fwd_kernelINS_13Kernel_traitsI6__halfffffjLj768ELj1ELj4ELj1ELj16ENS_18Kernel_traits_baseILj768ES2_ffffjLj128EEEEELb1ELb1ELb0EEEvNS_9FwdParamsE,(.L_x_17415 - _ZN10layer_norm31ln_parallel_residual_fwd_kernelINS_13Kernel_traitsI6__halfffffjLj768ELj1ELj4ELj1ELj16ENS_18Kernel_traits_baseILj768ES2_ffffjLj128EEEEELb1ELb1ELb0EEEvNS_9FwdParamsE)
        .other          _ZN10layer_norm31ln_parallel_residual_fwd_kernelINS_13Kernel_traitsI6__halfffffjLj768ELj1ELj4ELj1ELj16ENS_18Kernel_traits_baseILj768ES2_ffffjLj128EEEEELb1ELb1ELb0EEEvNS_9FwdParamsE,@"STO_CUDA_ENTRY STV_DEFAULT"
_ZN10layer_norm31ln_parallel_residual_fwd_kernelINS_13Kernel_traitsI6__halfffffjLj768ELj1ELj4ELj1ELj16ENS_18Kernel_traits_baseILj768ES2_ffffjLj128EEEEELb1ELb1ELb0EEEvNS_9FwdParamsE:
.text._ZN10layer_norm31ln_parallel_residual_fwd_kernelINS_13Kernel_traitsI6__halfffffjLj768ELj1ELj4ELj1ELj16ENS_18Kernel_traits_baseILj768ES2_ffffjLj128EEEEELb1ELb1ELb0EEEvNS_9FwdParamsE:
        /* <DEDUP_REMOVED lines=24> */
[----:B------:R-:W1:Y:S03]  /*0180*/  LDC R9, c[0x0][0x360] ;  /* 0x0000d800ff097b82 */ /* 0x000e660000000800 */
[----:B------:R-:W-:-:S04]  /*0190*/  LOP3.LUT R75, R5, 0x1f, RZ, 0x3c, !PT ;  /* 0x0000001f054b7812 */ /* 0x000fc800078e3cff */
[----:B------:R-:W-:Y:S01]  /*01a0*/  LEA.HI.SX32 R75, R0, R75, 0x1e ;  /* 0x0000004b004b7211 */ /* 0x000fe200078ff2ff */
[----:B---3--:R-:W-:Y:S02]  /*01b0*/  USHF.L.U32 UR4, UR5, 0x2, URZ ;  /* 0x0000000205047899 */ /* 0x008fe400080006ff */
[--C-:B-1----:R-:W-:Y:S01]  /*01c0*/  IMAD R76, R9, UR5, R74.reuse ;  /* 0x00000005094c7c24 */ /* 0x102fe2000f8e024a */
[----:B------:R-:W-:-:S04]  /*01d0*/  SHF.R.U32.HI R74, RZ, 0x5, R74 ;  /* 0x00000005ff4a7819 */ /* 0x000fc8000001164a */
[----:B------:R-:W-:Y:S02]  /*01e0*/  LOP3.LUT R74, R74, UR4, RZ, 0xfc, !PT ;  /* 0x000000044a4a7c12 */ /* 0x000fe4000f8efcff */
[----:B--2---:R-:W-:Y:S02]  /*01f0*/  @P0 R2UR UR6, R2 ;  /* 0x00000000020602ca */ /* 0x004fe400000e0000 */
[----:B------:R-:W-:Y:S02]  /*0200*/  @P0 R2UR UR7, R3 ;  /* 0x00000000030702ca */ /* 0x000fe400000e0000 */
[----:B0-----:R-:W-:-:S05]  /*0210*/  @P0 IADD3 R4, P1, PT, R6, R13, RZ ;  /* 0x0000000d06040210 */ /* 0x001fca0007f3e0ff */
[----:B------:R-:W-:-:S04]  /*0220*/  @P0 IMAD.X R11, RZ, RZ, R7, P1 ;  /* 0x000000ffff0b0224 */ /* 0x000fc800008e0607 */
        /* <DEDUP_REMOVED lines=22> */
[C---:B------:R-:W-:Y:S02]  /*0390*/  ISETP.GE.U32.AND P0, PT, R75.reuse, 0x40, PT ;  /* 0x000000404b00780c */ /* 0x040fe40003f06070 */
[C---:B------:R-:W-:Y:S02]  /*03a0*/  ISETP.GE.U32.AND P1, PT, R75.reuse, 0x60, PT ;  /* 0x000000604b00780c */ /* 0x040fe40003f26070 */
[C---:B------:R-:W-:Y:S02]  /*03b0*/  ISETP.GE.U32.AND P2, PT, R75.reuse, 0x80, PT ;  /* 0x000000804b00780c */ /* 0x040fe40003f46070 */
[----:B------:R-:W-:Y:S02]  /*03c0*/  ISETP.GE.U32.AND P3, PT, R75, 0xa0, PT ;  /* 0x000000a04b00780c */ /* 0x000fe40003f66070 */
[----:B------:R-:W-:-:S03]  /*03d0*/  P2R R57, PR, RZ, 0x10 ;  /* 0x00000010ff397803 */ /* 0x000fc60000000000 */
        /* <DEDUP_REMOVED lines=21> */
[----:B-1----:R-:W-:-:S04]  /*0530*/  @P1 IMAD.WIDE.U32 R20, R5, 0x8, R20 ;  /* 0x0000000805141825 */ /* 0x002fc800078e0014 */
[----:B------:R-:W-:Y:S01]  /*0540*/  @P1 VIADD R5, R5, 0x20 ;  /* 0x0000002005051836 */ /* 0x000fe20000000000 */
[----:B------:R0:W5:Y:S02]  /*0550*/  @P1 LD.E.64 R42, desc[UR8][R20.64] ;  /* 0x00000008142a1980 */ /* 0x000164000c101b00 */
[----:B------:R-:W1:Y:S01]  /*0560*/  @P3 LDC.64 R28, c[0x0][0x438] ;  /* 0x00010e00ff1c3b82 */ /* 0x000e620000000a00 */
[----:B--2---:R-:W-:-:S05]  /*0570*/  @P2 IMAD.WIDE.U32 R22, R5, 0x8, R22 ;  /* 0x0000000805162825 */ /* 0x004fca00078e0016 */
[----:B------:R0:W5:Y:S01]  /*0580*/  @P2 LDG.E.64 R48, desc[UR8][R22.64] ;  /* 0x0000000816302981 */ /* 0x000162000c1e1b00 */
[----:B---3--:R-:W-:-:S04]  /*0590*/  @P2 IMAD.WIDE.U32 R24, R5, 0x8, R24 ;  /* 0x0000000805182825 */ /* 0x008fc800078e0018 */
[----:B------:R-:W-:Y:S01]  /*05a0*/  @P2 VIADD R5, R5, 0x20 ;  /* 0x0000002005052836 */ /* 0x000fe20000000000 */
[----:B------:R0:W5:Y:S03]  /*05b0*/  @P2 LD.E.64 R40, desc[UR8][R24.64] ;  /* 0x0000000818282980 */ /* 0x000166000c101b00 */
        /* <DEDUP_REMOVED lines=14> */
.L_x_14723:
[C---:B------:R-:W-:Y:S02]  /*06a0*/  ISETP.GE.U32.AND P5, PT, R75.reuse, 0x20, PT ;  /* 0x000000204b00780c */ /* 0x040fe40003fa6070 */
[C---:B------:R-:W-:Y:S02]  /*06b0*/  ISETP.GE.U32.AND P0, PT, R75.reuse, 0x40, PT ;  /* 0x000000404b00780c */ /* 0x040fe40003f06070 */
[C---:B------:R-:W-:Y:S02]  /*06c0*/  ISETP.GE.U32.AND P1, PT, R75.reuse, 0x60, PT ;  /* 0x000000604b00780c */ /* 0x040fe40003f26070 */
[C---:B------:R-:W-:Y:S02]  /*06d0*/  ISETP.GE.U32.AND P2, PT, R75.reuse, 0x80, PT ;  /* 0x000000804b00780c */ /* 0x040fe40003f46070 */
[C---:B------:R-:W-:Y:S02]  /*06e0*/  ISETP.GE.U32.AND P3, PT, R75.reuse, 0xa0, PT ;  /* 0x000000a04b00780c */ /* 0x040fe40003f66070 */
[----:B------:R-:W-:-:S02]  /*06f0*/  ISETP.GE.U32.AND P4, PT, R75, 0xc0, PT ;  /* 0x000000c04b00780c */ /* 0x000fc40003f86070 */
[----:B------:R-:W-:Y:S01]  /*0700*/  P2R R57, PR, RZ, 0x20 ;  /* 0x00000020ff397803 */ /* 0x000fe20000000000 */
        /* <DEDUP_REMOVED lines=8> */
[----:B-1----:R-:W-:-:S04]  /*0790*/  @P0 IMAD.WIDE.U32 R16, R5, 0x8, R16 ;  /* 0x0000000805100825 */ /* 0x002fc800078e0010 */
[----:B------:R-:W-:Y:S01]  /*07a0*/  @P0 VIADD R5, R5, 0x20 ;  /* 0x0000002005050836 */ /* 0x000fe20000000000 */
[----:B------:R0:W5:Y:S02]  /*07b0*/  @P0 LDG.E.64 R52, desc[UR8][R16.64] ;  /* 0x0000000810340981 */ /* 0x000164000c1e1b00 */
[----:B------:R-:W1:Y:S01]  /*07c0*/  @P4 LDC.64 R12, c[0x0][0x3d0] ;  /* 0x0000f400ff0c4b82 */ /* 0x000e620000000a00 */
[----:B--2---:R-:W-:-:S04]  /*07d0*/  @P1 IMAD.WIDE.U32 R18, R5, 0x8, R18 ;  /* 0x0000000805121825 */ /* 0x004fc800078e0012 */
[----:B------:R-:W-:Y:S01]  /*07e0*/  @P1 VIADD R5, R5, 0x20 ;  /* 0x0000002005051836 */ /* 0x000fe20000000000 */
[----:B------:R0:W5:Y:S03]  /*07f0*/  @P1 LDG.E.64 R50, desc[UR8][R18.64] ;  /* 0x0000000812321981 */ /* 0x000166000c1e1b00 */
[C---:B---3--:R-:W-:Y:S01]  /*0800*/  @P2 IMAD.WIDE.U32 R20, R5.reuse, 0x8, R20 ;  /* 0x0000000805142825 */ /* 0x048fe200078e0014 */
[----:B------:R-:W-:-:S04]  /*0810*/  @P2 IADD3 R5, PT, PT, R5, 0x20, RZ ;  /* 0x0000002005052810 */ /* 0x000fc80007ffe0ff */
[----:B------:R0:W5:Y:S01]  /*0820*/  @P2 LDG.E.64 R48, desc[UR8][R20.64] ;  /* 0x0000000814302981 */ /* 0x000162000c1e1b00 */
[----:B----4-:R-:W-:-:S04]  /*0830*/  @P3 IMAD.WIDE.U32 R22, R5, 0x8, R22 ;  /* 0x0000000805163825 */ /* 0x010fc800078e0016 */
[----:B------:R-:W-:Y:S01]  /*0840*/  @P3 VIADD R5, R5, 0x20 ;  /* 0x0000002005053836 */ /* 0x000fe20000000000 */
[----:B------:R0:W5:Y:S03]  /*0850*/  @P3 LDG.E.64 R6, desc[UR8][R22.64] ;  /* 0x0000000816063981 */ /* 0x000166000c1e1b00 */
        /* <DEDUP_REMOVED lines=8> */
.L_x_14724:
[----:B------:R-:W-:Y:S05]  /*08e0*/  BSYNC.RECONVERGENT B0 ;  /* 0x0000000000007941 */ /* 0x000fea0003800200 */
.L_x_14722:
[----:B------:R-:W0:Y:S02]  /*08f0*/  LDCU UR4, c[0x0][0x384] ;  /* 0x00007080ff0477ac */ /* 0x000e240008000800 */
[----:B0-----:R-:W-:-:S13]  /*0900*/  ISETP.GE.AND P0, PT, R74, UR4, PT ;  /* 0x000000044a007c0c */ /* 0x001fda000bf06270 */
[----:B------:R-:W-:Y:S05]  /*0910*/  @P0 EXIT ;  /* 0x000000000000094d */ /* 0x000fea0003800000 */
[----:B------:R-:W-:Y:S01]  /*0920*/  IMAD.HI.U32 R5, R76, -0x326172a9, RZ ;  /* 0xcd9e8d574c057827 */ /* 0x000fe200078e00ff */
[----:B-----5:R-:W-:Y:S01]  /*0930*/  MOV R54, R9 ;  /* 0x0000000900367202 */ /* 0x020fe20000000f00 */
[----:B------:R-:W-:Y:S01]  /*0940*/  BSSY B0, `(.L_x_14725) ;  /* 0x000189b000007945 */ /* 0x000fe20003800000 */
[----:B------:R-:W-:Y:S01]  /*0950*/  SHF.R.U64 R16, R8, 0x10, R9 ;  /* 0x0000001008107819 */ /* 0x000fe20000001209 */
[C---:B------:R-:W-:Y:S01]  /*0960*/  IMAD.HI.U32 R0, R73.reuse, -0x2daee0ad, RZ ;  /* 0xd2511f5349007827 */ /* 0x040fe200078e00ff */
[----:B------:R-:W-:Y:S01]  /*0970*/  LOP3.LUT R5, R72, UR6, R5, 0x96, !PT ;  /* 0x0000000648057c12 */ /* 0x000fe2000f8e9605 */
[----:B------:R-:W0:Y:S01]  /*0980*/  LDCU UR12, c[0x0][0x408] ;  /* 0x00008100ff0c77ac */ /* 0x000e220008000800 */
[----:B------:R-:W-:Y:S01]  /*0990*/  SHF.R.U32.HI R93, RZ, 0x10, R9 ;  /* 0x00000010ff5d7819 */ /* 0x000fe20000011609 */
[----:B------:R-:W-:Y:S01]  /*09a0*/  IMAD R13, R76, -0x326172a9, RZ ;  /* 0xcd9e8d574c0d7824 */ /* 0x000fe200078e02ff */
[----:B------:R-:W-:Y:S01]  /*09b0*/  LOP3.LUT R0, R0, UR7, RZ, 0x3c, !PT ;  /* 0x0000000700007c12 */ /* 0x000fe2000f8e3cff */
[----:B------:R-:W-:Y:S01]  /*09c0*/  IMAD R15, R73, -0x2daee0ad, RZ ;  /* 0xd2511f53490f7824 */ /* 0x000fe200078e02ff */
[--C-:B------:R-:W-:Y:S01]  /*09d0*/  SHF.R.U64 R17, R6, 0x10, R7.reuse ;  /* 0x0000001006117819 */ /* 0x100fe20000001207 */
[----:B------:R-:W-:Y:S01]  /*09e0*/  IMAD.HI.U32 R14, R5, -0x2daee0ad, RZ ;  /* 0xd2511f53050e7827 */ /* 0x000fe200078e00ff */
[----:B------:R-:W-:Y:S01]  /*09f0*/  SHF.R.U32.HI R96, RZ, 0x10, R7 ;  /* 0x00000010ff607819 */ /* 0x000fe20000011607 */
[----:B------:R-:W1:Y:S01]  /*0a00*/  LDCU UR33, c[0x0][0x388] ;  /* 0x00007100ff2177ac */ /* 0x000e620008000800 */
[----:B------:R-:W-:Y:S01]  /*0a10*/  MOV R65, R10 ;  /* 0x0000000a00417202 */ /* 0x000fe20000000f00 */
[----:B------:R-:W-:Y:S01]  /*0a20*/  IMAD.HI.U32 R12, R0, -0x326172a9, RZ ;  /* 0xcd9e8d57000c7827 */ /* 0x000fe200078e00ff */
[----:B------:R-:W-:Y:S01]  /*0a30*/  LOP3.LUT R14, R15, UR16, R14, 0x96, !PT ;  /* 0x000000100f0e7c12 */ /* 0x000fe2000f8e960e */
[----:B------:R-:W2:Y:S01]  /*0a40*/  LDCU.U8 UR13, c[0x0][0x410] ;  /* 0x00008200ff0d77ac */ /* 0x000ea20008000000 */
[--C-:B------:R-:W-:Y:S01]  /*0a50*/  SHF.R.U64 R62, R10, 0x10, R11.reuse ;  /* 0x000000100a3e7819 */ /* 0x100fe2000000120b */
[----:B------:R-:W-:Y:S01]  /*0a60*/  IMAD.MOV.U32 R55, RZ, RZ, R8 ;  /* 0x000000ffff377224 */ /* 0x000fe200078e0008 */
[----:B------:R-:W-:Y:S01]  /*0a70*/  LOP3.LUT R12, R13, UR15, R12, 0x96, !PT ;  /* 0x0000000f0d0c7c12 */ /* 0x000fe2000f8e960c */
[----:B------:R-:W-:Y:S01]  /*0a80*/  IMAD R9, R0, -0x326172a9, RZ ;  /* 0xcd9e8d5700097824 */ /* 0x000fe200078e02ff */
[----:B------:R-:W-:Y:S01]  /*0a90*/  SHF.R.U32.HI R63, RZ, 0x10, R11 ;  /* 0x00000010ff3f7819 */ /* 0x000fe2000001160b */
[----:B------:R-:W-:Y:S01]  /*0aa0*/  IMAD R8, R5, -0x2daee0ad, RZ ;  /* 0xd2511f5305087824 */ /* 0x000fe200078e02ff */
[--C-:B------:R-:W-:Y:S01]  /*0ab0*/  SHF.R.U64 R61, R68, 0x10, R69.reuse ;  /* 0x00000010443d7819 */ /* 0x100fe20000001245 */
[----:B------:R-:W-:Y:S01]  /*0ac0*/  IMAD.HI.U32 R0, R14, -0x326172a9, RZ ;  /* 0xcd9e8d570e007827 */ /* 0x000fe200078e00ff */
[----:B------:R-:W-:Y:S01]  /*0ad0*/  SHF.R.U32.HI R60, RZ, 0x10, R69 ;  /* 0x00000010ff3c7819 */ /* 0x000fe20000011645 */
[----:B------:R-:W3:Y:S01]  /*0ae0*/  LDCU UR14, c[0x0][0x448] ;  /* 0x00008900ff0e77ac */ /* 0x000ee20008000800 */
[----:B------:R-:W-:Y:S01]  /*0af0*/  SHF.R.U32.HI R100, RZ, 0x10, R47 ;  /* 0x00000010ff647819 */ /* 0x000fe2000001162f */
[----:B------:R-:W-:Y:S01]  /*0b00*/  IMAD.HI.U32 R5, R12, -0x2daee0ad, RZ ;  /* 0xd2511f530c057827 */ /* 0x000fe200078e00ff */
[----:B------:R-:W-:Y:S01]  /*0b10*/  LOP3.LUT R9, R9, UR17, R0, 0x96, !PT ;  /* 0x0000001109097c12 */ /* 0x000fe2000f8e9600 */
[----:B------:R-:W4:Y:S01]  /*0b20*/  LDCU.64 UR4, c[0x0][0x398] ;  /* 0x00007300ff0477ac */ /* 0x000f220008000a00 */
[----:B------:R-:W-:Y:S01]  /*0b30*/  SHF.R.U64 R101, R2, 0x10, R3 ;  /* 0x0000001002657819 */ /* 0x000fe20000001203 */
[----:B------:R-:W-:Y:S01]  /*0b40*/  IMAD.MOV.U32 R15, RZ, RZ, R6 ;  /* 0x000000ffff0f7224 */ /* 0x000fe200078e0006 */
[----:B------:R-:W-:Y:S01]  /*0b50*/  LOP3.LUT R5, R8, UR18, R5, 0x96, !PT ;  /* 0x0000001208057c12 */ /* 0x000fe2000f8e9605 */
[----:B------:R-:W-:Y:S01]  /*0b60*/  IMAD.MOV.U32 R95, RZ, RZ, R7 ;  /* 0x000000ffff5f7224 */ /* 0x000fe200078e0007 */
[----:B------:R-:W-:Y:S01]  /*0b70*/  PRMT R55, R55, 0x5410, R55 ;  /* 0x0000541037377816 */ /* 0x000fe20000000037 */
[----:B------:R-:W-:Y:S01]  /*0b80*/  IMAD R7, R14, -0x326172a9, RZ ;  /* 0xcd9e8d570e077824 */ /* 0x000fe200078e02ff */
[----:B------:R-:W-:Y:S01]  /*0b90*/  PRMT R54, R54, 0x5410, R54 ;  /* 0x0000541036367816 */ /* 0x000fe20000000036 */
[----:B------:R-:W-:Y:S01]  /*0ba0*/  IMAD R13, R12, -0x2daee0ad, RZ ;  /* 0xd2511f530c0d7824 */ /* 0x000fe200078e02ff */
[----:B------:R-:W-:Y:S01]  /*0bb0*/  PRMT R93, R93, 0x5410, R15 ;  /* 0x000054105d5d7816 */ /* 0x000fe2000000000f */
[----:B------:R-:W-:Y:S01]  /*0bc0*/  IMAD.HI.U32 R0, R5, -0x326172a9, RZ ;  /* 0xcd9e8d5705007827 */ /* 0x000fe200078e00ff */
[----:B------:R-:W-:Y:S01]  /*0bd0*/  PRMT R95, R95, 0x5410, R17 ;  /* 0x000054105f5f7816 */ /* 0x000fe20000000011 */
[----:B------:R-:W0:Y:S01]  /*0be0*/  LDCU.64 UR10, c[0x0][0x3a0] ;  /* 0x00007400ff0a77ac */ /* 0x000e220008000a00 */
[----:B------:R-:W-:Y:S01]  /*0bf0*/  LOP3.LUT R67, R4, 0x3, RZ, 0xc0, !PT ;  /* 0x0000000304437812 */ /* 0x000fe200078ec0ff */
[----:B------:R-:W-:Y:S01]  /*0c00*/  IMAD.HI.U32 R6, R9, -0x2daee0ad, RZ ;  /* 0xd2511f5309067827 */ /* 0x000fe200078e00ff */
[----:B------:R-:W-:-:S02]  /*0c10*/  LOP3.LUT R7, R7, UR19, R0, 0x96, !PT ;  /* 0x0000001307077c12 */ /* 0x000fc4000f8e9600 */
[----:B------:R-:W-:Y:S01]  /*0c20*/  PRMT R0, R0, 0x5410, R16 ;  /* 0x0000541000007816 */ /* 0x000fe20000000010 */
[----:B------:R-:W-:Y:S01]  /*0c30*/  IMAD R8, R5, -0x326172a9, RZ ;  /* 0xcd9e8d5705087824 */ /* 0x000fe200078e02ff */
[----:B------:R-:W-:Y:S01]  /*0c40*/  LOP3.LUT R6, R13, UR20, R6, 0x96, !PT ;  /* 0x000000140d067c12 */ /* 0x000fe2000f8e9606 */
[----:B------:R-:W-:Y:S02]  /*0c50*/  IMAD R10, R9, -0x2daee0ad, RZ ;  /* 0xd2511f53090a7824 */ /* 0x000fe400078e02ff */
[----:B------:R-:W-:-:S04]  /*0c60*/  IMAD.HI.U32 R9, R7, -0x2daee0ad, RZ ;  /* 0xd2511f5307097827 */ /* 0x000fc800078e00ff */
[----:B------:R-:W-:Y:S01]  /*0c70*/  IMAD.HI.U32 R5, R6, -0x326172a9, RZ ;  /* 0xcd9e8d5706057827 */ /* 0x000fe200078e00ff */
[----:B------:R-:W-:-:S03]  /*0c80*/  LOP3.LUT R9, R10, UR22, R9, 0x96, !PT ;  /* 0x000000160a097c12 */ /* 0x000fc6000f8e9609 */
[----:B------:R-:W-:Y:S01]  /*0c90*/  IMAD.MOV.U32 R64, RZ, RZ, R11 ;  /* 0x000000ffff407224 */ /* 0x000fe200078e000b */
[----:B------:R-:W-:Y:S01]  /*0ca0*/  LOP3.LUT R5, R8, UR21, R5, 0x96, !PT ;  /* 0x0000001508057c12 */ /* 0x000fe2000f8e9605 */
[----:B------:R-:W-:Y:S02]  /*0cb0*/  IMAD R11, R6, -0x326172a9, RZ ;  /* 0xcd9e8d57060b7824 */ /* 0x000fe400078e02ff */
[----:B------:R-:W-:Y:S02]  /*0cc0*/  IMAD R8, R7, -0x2daee0ad, RZ ;  /* 0xd2511f5307087824 */ /* 0x000fe400078e02ff */
[----:B------:R-:W-:-:S04]  /*0cd0*/  IMAD.HI.U32 R6, R9, -0x326172a9, RZ ;  /* 0xcd9e8d5709067827 */ /* 0x000fc800078e00ff */
[----:B------:R-:W-:Y:S01]  /*0ce0*/  IMAD.HI.U32 R7, R5, -0x2daee0ad, RZ ;  /* 0xd2511f5305077827 */ /* 0x000fe200078e00ff */
[----:B------:R-:W-:Y:S02]  /*0cf0*/  LOP3.LUT R6, R11, UR23, R6, 0x96, !PT ;  /* 0x000000170b067c12 */ /* 0x000fe4000f8e9606 */
[----:B------:R-:W-:Y:S01]  /*0d00*/  MOV R11, R53 ;  /* 0x00000035000b7202 */ /* 0x000fe20000000f00 */
[----:B------:R-:W-:Y:S01]  /*0d10*/  IMAD.MOV.U32 R10, RZ, RZ, R52 ;  /* 0x000000ffff0a7224 */ /* 0x000fe200078e0034 */
[----:B------:R-:W-:Y:S01]  /*0d20*/  LOP3.LUT R7, R8, UR24, R7, 0x96, !PT ;  /* 0x0000001808077c12 */ /* 0x000fe2000f8e9607 */
[----:B------:R-:W-:Y:S02]  /*0d30*/  IMAD R8, R9, -0x326172a9, RZ ;  /* 0xcd9e8d5709087824 */ /* 0x000fe400078e02ff */
[----:B------:R-:W-:Y:S01]  /*0d40*/  IMAD.HI.U32 R9, R6, -0x2daee0ad, RZ ;  /* 0xd2511f5306097827 */ /* 0x000fe200078e00ff */
[----:B------:R-:W-:-:S03]  /*0d50*/  PRMT R96, R96, 0x5410, R10 ;  /* 0x0000541060607816 */ /* 0x000fc6000000000a */
[----:B------:R-:W-:Y:S02]  /*0d60*/  IMAD R10, R5, -0x2daee0ad, RZ ;  /* 0xd2511f53050a7824 */ /* 0x000fe400078e02ff */
[----:B------:R-:W-:-:S03]  /*0d70*/  IMAD.HI.U32 R5, R7, -0x326172a9, RZ ;  /* 0xcd9e8d5707057827 */ /* 0x000fc600078e00ff */
[----:B------:R-:W-:Y:S01]  /*0d80*/  LOP3.LUT R9, R10, UR26, R9, 0x96, !PT ;  /* 0x0000001a0a097c12 */ /* 0x000fe2000f8e9609 */
[----:B------:R-:W-:Y:S01]  /*0d90*/  IMAD.MOV.U32 R12, RZ, RZ, R50 ;  /* 0x000000ffff0c7224 */ /* 0x000fe200078e0032 */
[----:B------:R-:W-:Y:S01]  /*0da0*/  LOP3.LUT R5, R8, UR25, R5, 0x96, !PT ;  /* 0x0000001908057c12 */ /* 0x000fe2000f8e9605 */
[----:B------:R-:W-:Y:S01]  /*0db0*/  IMAD.MOV.U32 R13, RZ, RZ, R51 ;  /* 0x000000ffff0d7224 */ /* 0x000fe200078e0033 */
[----:B------:R-:W-:Y:S01]  /*0dc0*/  MOV R10, R48 ;  /* 0x00000030000a7202 */ /* 0x000fe20000000f00 */
[----:B------:R-:W-:Y:S01]  /*0dd0*/  IMAD R7, R7, -0x326172a9, RZ ;  /* 0xcd9e8d5707077824 */ /* 0x000fe200078e02ff */
[----:B------:R-:W-:Y:S01]  /*0de0*/  PRMT R97, R11, 0x5410, R12 ;  /* 0x000054100b617816 */ /* 0x000fe2000000000c */
[----:B------:R-:W-:Y:S01]  /*0df0*/  IMAD R11, R6, -0x2daee0ad, RZ ;  /* 0xd2511f53060b7824 */ /* 0x000fe200078e02ff */
[----:B------:R-:W-:Y:S01]  /*0e00*/  PRMT R98, R13, 0x7610, R98 ;  /* 0x000076100d627816 */ /* 0x000fe20000000062 */
[----:B------:R-:W-:Y:S01]  /*0e10*/  IMAD.HI.U32 R6, R9, -0x326172a9, RZ ;  /* 0xcd9e8d5709067827 */ /* 0x000fe200078e00ff */
[----:B------:R-:W-:-:S02]  /*0e20*/  SHF.R.U64 R13, R46, 0x10, R47 ;  /* 0x000000102e0d7819 */ /* 0x000fc4000000122f */
[----:B------:R-:W-:Y:S01]  /*0e30*/  PRMT R98, R98, 0x5410, R10 ;  /* 0x0000541062627816 */ /* 0x000fe2000000000a */
[----:B------:R-:W-:Y:S01]  /*0e40*/  IMAD.HI.U32 R8, R5, -0x2daee0ad, RZ ;  /* 0xd2511f5305087827 */ /* 0x000fe200078e00ff */
[----:B------:R-:W-:-:S03]  /*0e50*/  LOP3.LUT R6, R7, UR27, R6, 0x96, !PT ;  /* 0x0000001b07067c12 */ /* 0x000fc6000f8e9606 */
[----:B------:R-:W-:Y:S01]  /*0e60*/  IMAD.MOV.U32 R12, RZ, RZ, R49 ;  /* 0x000000ffff0c7224 */ /* 0x000fe200078e0031 */
[----:B------:R-:W-:Y:S01]  /*0e70*/  LOP3.LUT R8, R11, UR28, R8, 0x96, !PT ;  /* 0x0000001c0b087c12 */ /* 0x000fe2000f8e9608 */
[----:B------:R-:W-:Y:S01]  /*0e80*/  IMAD R10, R9, -0x326172a9, RZ ;  /* 0xcd9e8d57090a7824 */ /* 0x000fe200078e02ff */
[----:B------:R-:W-:Y:S01]  /*0e90*/  SHF.R.U32.HI R11, RZ, 0x10, R41 ;  /* 0x00000010ff0b7819 */ /* 0x000fe20000011629 */
[----:B------:R-:W-:Y:S01]  /*0ea0*/  IMAD.HI.U32 R7, R6, -0x2daee0ad, RZ ;  /* 0xd2511f5306077827 */ /* 0x000fe200078e00ff */
[----:B------:R-:W-:Y:S02]  /*0eb0*/  PRMT R99, R12, 0x5410, R13 ;  /* 0x000054100c637816 */ /* 0x000fe4000000000d */
[----:B------:R-:W-:Y:S01]  /*0ec0*/  PRMT R100, R100, 0x5410, R11 ;  /* 0x0000541064647816 */ /* 0x000fe2000000000b */
[----:B------:R-:W-:Y:S02]  /*0ed0*/  IMAD R12, R5, -0x2daee0ad, RZ ;  /* 0xd2511f53050c7824 */ /* 0x000fe400078e02ff */
[----:B------:R-:W-:-:S03]  /*0ee0*/  IMAD.HI.U32 R5, R8, -0x326172a9, RZ ;  /* 0xcd9e8d5708057827 */ /* 0x000fc600078e00ff */
[----:B------:R-:W-:Y:S01]  /*0ef0*/  LOP3.LUT R7, R12, UR30, R7, 0x96, !PT ;  /* 0x0000001e0c077c12 */ /* 0x000fe2000f8e9607 */
[----:B------:R-:W-:Y:S01]  /*0f00*/  IMAD R9, R8, -0x326172a9, RZ ;  /* 0xcd9e8d5708097824 */ /* 0x000fe200078e02ff */
[----:B------:R-:W-:Y:S01]  /*0f10*/  LOP3.LUT R5, R10, UR29, R5, 0x96, !PT ;  /* 0x0000001d0a057c12 */ /* 0x000fe2000f8e9605 */
[----:B------:R-:W-:Y:S01]  /*0f20*/  IMAD R6, R6, -0x2daee0ad, RZ ;  /* 0xd2511f5306067824 */ /* 0x000fe200078e02ff */
[----:B------:R-:W-:Y:S01]  /*0f30*/  SHF.R.U32.HI R10, RZ, 0x10, R3 ;  /* 0x00000010ff0a7819 */ /* 0x000fe20000011603 */
[----:B------:R-:W-:-:S03]  /*0f40*/  IMAD.HI.U32 R70, R7, -0x326172a9, RZ ;  /* 0xcd9e8d5707467827 */ /* 0x000fc600078e00ff */
[----:B------:R-:W-:Y:S01]  /*0f50*/  PRMT R101, R101, 0x5410, R10 ;  /* 0x0000541065657816 */ /* 0x000fe2000000000a */
[----:B------:R-:W-:Y:S01]  /*0f60*/  IMAD.HI.U32 R71, R5, -0x2daee0ad, RZ ;  /* 0xd2511f5305477827 */ /* 0x000fe200078e00ff */
[----:B------:R-:W-:-:S03]  /*0f70*/  LOP3.LUT R70, R9, UR31, R70, 0x96, !PT ;  /* 0x0000001f09467c12 */ /* 0x000fc6000f8e9646 */
[----:B------:R-:W-:Y:S01]  /*0f80*/  HADD2.F32 R68, -RZ, R68.H0_H0 ;  /* 0x20000044ff447230 */ /* 0x000fe20000004100 */
[----:B------:R-:W-:Y:S01]  /*0f90*/  LOP3.LUT R71, R6, UR32, R71, 0x96, !PT ;  /* 0x0000002006477c12 */ /* 0x000fe2000f8e9647 */
[----:B------:R-:W-:Y:S02]  /*0fa0*/  HADD2.F32 R69, -RZ, R69.H0_H0 ;  /* 0x20000045ff457230 */ /* 0x000fe40000004100 */
[----:B------:R-:W-:Y:S02]  /*0fb0*/  IMAD.MOV.U32 R66, RZ, RZ, RZ ;  /* 0x000000ffff427224 */ /* 0x000fe400078e00ff */
[----:B------:R-:W-:Y:S02]  /*0fc0*/  HADD2.F32 R65, -RZ, R65.H0_H0 ;  /* 0x20000041ff417230 */ /* 0x000fe40000004100 */
[----:B------:R-:W-:Y:S02]  /*0fd0*/  HADD2.F32 R64, -RZ, R64.H0_H0 ;  /* 0x20000040ff407230 */ /* 0x000fe40000004100 */
[----:B------:R-:W-:-:S02]  /*0fe0*/  HADD2.F32 R62, -RZ, R62.H0_H0 ;  /* 0x2000003eff3e7230 */ /* 0x000fc40000004100 */
[----:B------:R-:W-:Y:S02]  /*0ff0*/  HADD2.F32 R63, -RZ, R63.H0_H0 ;  /* 0x2000003fff3f7230 */ /* 0x000fe40000004100 */
[----:B------:R-:W-:Y:S02]  /*1000*/  HADD2.F32 R61, -RZ, R61.H0_H0 ;  /* 0x2000003dff3d7230 */ /* 0x000fe40000004100 */
[----:B------:R-:W-:Y:S02]  /*1010*/  HADD2.F32 R60, -RZ, R60.H0_H0 ;  /* 0x2000003cff3c7230 */ /* 0x000fe40000004100 */
[----:B------:R-:W-:Y:S02]  /*1020*/  IMAD R59, R5, -0x2daee0ad, RZ ;  /* 0xd2511f53053b7824 */ /* 0x000fe400078e02ff */
[----:B01234-:R-:W-:-:S07]  /*1030*/  IMAD R58, R7, -0x326172a9, RZ ;  /* 0xcd9e8d57073a7824 */ /* 0x01ffce00078e02ff */
.L_x_15128:
        /* <DEDUP_REMOVED lines=17> */
[----:B------:R0:W5:Y:S03]  /*1150*/  @P1 LDG.E.128 R4, desc[UR8][R80.64] ;  /* 0x0000000850041981 */ /* 0x000166000c1e1d00 */
[----:B--2---:R-:W-:Y:S02]  /*1160*/  @P0 IMAD.WIDE.U32 R38, R78, 0x10, R14 ;  /* 0x000000104e260825 */ /* 0x004fe400078e000e */
[----:B------:R-:W5:Y:S04]  /*1170*/  LDG.E.128 R12, desc[UR8][R12.64] ;  /* 0x000000080c0c7981 */ /* 0x000f68000c1e1d00 */
        /* <DEDUP_REMOVED lines=20> */
.L_x_14731:
        /* <DEDUP_REMOVED lines=13> */
.L_x_14733:
[----:B------:R-:W-:Y:S05]  /*1390*/  BSYNC.RECONVERGENT B3 ;  /* 0x0000000000037941 */ /* 0x000fea0003800200 */
.L_x_14732:
        /* <DEDUP_REMOVED lines=41> */
[----:B------:R-:W-:-:S07]  /*1630*/  MOV R36, R59 ;  /* 0x0000003b00247202 */ /* 0x000fce0000000f00 */
.L_x_14730:
[----:B------:R-:W-:Y:S05]  /*1640*/  BSYNC.RECONVERGENT B2 ;  /* 0x0000000000027941 */ /* 0x000fea0003800200 */
.L_x_14729:
[----:B------:R-:W0:Y:S01]  /*1650*/  LDC R39, c[0x0][0x404] ;  /* 0x00010100ff277b82 */ /* 0x000e220000000800 */
[----:B------:R-:W-:Y:S01]  /*1660*/  ISETP.NE.AND P3, PT, R80, 0x1, PT ;  /* 0x000000015000780c */ /* 0x000fe20003f65270 */
[----:B------:R-:W-:Y:S01]  /*1670*/  IMAD.MOV.U32 R79, RZ, RZ, 0x2f800000 ;  /* 0x2f800000ff4f7424 */ /* 0x000fe200078e00ff */
[----:B------:R-:W-:Y:S01]  /*1680*/  I2FP.F32.U32 R36, R36 ;  /* 0x0000002400247245 */ /* 0x000fe20000201000 */
[----:B------:R-:W-:Y:S01]  /*1690*/  BSSY.RECONVERGENT B2, `(.L_x_14734) ;  /* 0x0000046000027945 */ /* 0x000fe20003800200 */
[----:B------:R-:W-:Y:S02]  /*16a0*/  HFMA2 R59, -RZ, RZ, 0, 1.1920928955078125e-07 ;  /* 0x00000002ff3b7431 */ /* 0x000fe400000001ff */
[----:B------:R-:W-:Y:S02]  /*16b0*/  IMAD.MOV.U32 R37, RZ, RZ, R58 ;  /* 0x000000ffff257224 */ /* 0x000fe400078e003a */
[----:B------:R-:W-:-:S05]  /*16c0*/  FFMA.FTZ R36, R36, R79, 1.1641532182693481445e-10 ;  /* 0x2f00000024247423 */ /* 0x000fca000001004f */
[----:B0-----:R-:W-:Y:S01]  /*16d0*/  FSETP.LE.FTZ.AND P2, PT, R36, R39, PT ;  /* 0x000000272400720b */ /* 0x001fe20003f53000 */
        /* <DEDUP_REMOVED lines=9> */
.L_x_14736:
        /* <DEDUP_REMOVED lines=13> */
.L_x_14738:
[----:B------:R-:W-:Y:S05]  /*1840*/  BSYNC.RECONVERGENT B3 ;  /* 0x0000000000037941 */ /* 0x000fea0003800200 */
.L_x_14737:
        /* <DEDUP_REMOVED lines=38> */
[----:B------:R-:W-:Y:S01]  /*1ab0*/  HFMA2 R59, -RZ, RZ, 0, 0 ;  /* 0x00000000ff3b7431 */ /* 0x000fe200000001ff */
[----:B------:R-:W-:Y:S01]  /*1ac0*/  LOP3.LUT R71, R80, UR32, R37, 0x96, !PT ;  /* 0x0000002050477c12 */ /* 0x000fe2000f8e9625 */
[----:B------:R-:W-:Y:S02]  /*1ad0*/  IMAD.MOV.U32 R37, RZ, RZ, R38 ;  /* 0x000000ffff257224 */ /* 0x000fe400078e0026 */
[----:B------:R-:W-:-:S07]  /*1ae0*/  IMAD.MOV.U32 R38, RZ, RZ, R36 ;  /* 0x000000ffff267224 */ /* 0x000fce00078e0024 */
.L_x_14735:
[----:B------:R-:W-:Y:S05]  /*1af0*/  BSYNC.RECONVERGENT B2 ;  /* 0x0000000000027941 */ /* 0x000fea0003800200 */
.L_x_14734:
        /* <DEDUP_REMOVED lines=16> */
.L_x_14741:
        /* <DEDUP_REMOVED lines=13> */
.L_x_14743:
[----:B------:R-:W-:Y:S05]  /*1cd0*/  BSYNC.RECONVERGENT B3 ;  /* 0x0000000000037941 */ /* 0x000fea0003800200 */
.L_x_14742:
        /* <DEDUP_REMOVED lines=42> */
.L_x_14740:
[----:B------:R-:W-:Y:S05]  /*1f80*/  BSYNC.RECONVERGENT B2 ;  /* 0x0000000000027941 */ /* 0x000fea0003800200 */
.L_x_14739:
        /* <DEDUP_REMOVED lines=16> */
.L_x_14746:
        /* <DEDUP_REMOVED lines=13> */
.L_x_14748:
[----:B------:R-:W-:Y:S05]  /*2160*/  BSYNC.RECONVERGENT B3 ;  /* 0x0000000000037941 */ /* 0x000fea0003800200 */
.L_x_14747:
        /* <DEDUP_REMOVED lines=39> */
[----:B------:R-:W-:Y:S02]  /*23e0*/  LOP3.LUT R71, R80, UR32, R37, 0x96, !PT ;  /* 0x0000002050477c12 */ /* 0x000fe4000f8e9625 */
[----:B------:R-:W-:Y:S01]  /*23f0*/  MOV R37, R38 ;  /* 0x0000002600257202 */ /* 0x000fe20000000f00 */
[----:B------:R-:W-:-:S07]  /*2400*/  IMAD.MOV.U32 R38, RZ, RZ, R36 ;  /* 0x000000ffff267224 */ /* 0x000fce00078e0024 */
.L_x_14745:
[----:B------:R-:W-:Y:S05]  /*2410*/  BSYNC.RECONVERGENT B2 ;  /* 0x0000000000027941 */ /* 0x000fea0003800200 */
.L_x_14744:
        /* <DEDUP_REMOVED lines=15> */
[----:B------:R-:W-:Y:S01]  /*2510*/  @P1 FADD.FTZ R15, R7, R15 ;  /* 0x0000000f070f1221 */ /* 0x000fe20000010000 */
[----:B------:R-:W-:Y:S09]  /*2520*/  BRA `(.L_x_14749) ;  /* 0x0000002400c07947 */ /* 0x000ff20003800000 */
.L_x_14728:
        /* <DEDUP_REMOVED lines=16> */
.L_x_14752:
        /* <DEDUP_REMOVED lines=13> */
.L_x_14754:
[----:B------:R-:W-:Y:S05]  /*2700*/  BSYNC.RECONVERGENT B3 ;  /* 0x0000000000037941 */ /* 0x000fea0003800200 */
.L_x_14753:
        /* <DEDUP_REMOVED lines=42> */
.L_x_14751:
[----:B------:R-:W-:Y:S05]  /*29b0*/  BSYNC.RECONVERGENT B2 ;  /* 0x0000000000027941 */ /* 0x000fea0003800200 */
.L_x_14750:
[----:B------:R-:W0:Y:S01]  /*29c0*/  LDC R39, c[0x0][0x408] ;  /* 0x00010200ff277b82 */ /* 0x000e220000000800 */
[----:B------:R-:W-:Y:S01]  /*29d0*/  ISETP.NE.AND P3, PT, R81, 0x1, PT ;  /* 0x000000015100780c */ /* 0x000fe20003f65270 */
[----:B------:R-:W-:Y:S01]  /*29e0*/  IMAD.MOV.U32 R79, RZ, RZ, 0x2f800000 ;  /* 0x2f800000ff4f7424 */ /* 0x000fe200078e00ff */
[----:B------:R-:W-:Y:S01]  /*29f0*/  I2FP.F32.U32 R36, R36 ;  /* 0x0000002400247245 */ /* 0x000fe20000201000 */
[----:B------:R-:W-:Y:S04]  /*2a00*/  BSSY.RECONVERGENT B2, `(.L_x_14755) ;  /* 0x0000048000027945 */ /* 0x000fe80003800200 */
[----:B------:R-:W1:Y:S01]  /*2a10*/  LDC R56, c[0x0][0x404] ;  /* 0x00010100ff387b82 */ /* 0x000e620000000800 */
[----:B------:R-:W-:Y:S01]  /*2a20*/  FFMA.FTZ R37, R36, R79, 1.1641532182693481445e-10 ;  /* 0x2f00000024257423 */ /* 0x000fe2000001004f */
[----:B------:R-:W-:-:S02]  /*2a30*/  IMAD.MOV.U32 R36, RZ, RZ, 0x2 ;  /* 0x00000002ff247424 */ /* 0x000fc400078e00ff */
[----:B0----5:R-:W-:Y:S01]  /*2a40*/  FMUL.FTZ R80, R12, R39 ;  /* 0x000000270c507220 */ /* 0x021fe20000410000 */
[----:B------:R-:W-:Y:S02]  /*2a50*/  MOV R12, R58 ;  /* 0x0000003a000c7202 */ /* 0x000fe40000000f00 */
[----:B-1----:R-:W-:Y:S01]  /*2a60*/  FSETP.LE.FTZ.AND P2, PT, R37, R56, PT ;  /* 0x000000382500720b */ /* 0x002fe20003f53000 */
        /* <DEDUP_REMOVED lines=9> */
.L_x_14757:
        /* <DEDUP_REMOVED lines=13> */
.L_x_14759:
[----:B------:R-:W-:Y:S05]  /*2bd0*/  BSYNC.RECONVERGENT B3 ;  /* 0x0000000000037941 */ /* 0x000fea0003800200 */
.L_x_14758:
        /* <DEDUP_REMOVED lines=39> */
[----:B------:R-:W-:Y:S01]  /*2e50*/  IMAD.MOV.U32 R38, RZ, RZ, R36 ;  /* 0x000000ffff267224 */ /* 0x000fe200078e0024 */
[----:B------:R-:W-:Y:S01]  /*2e60*/  LOP3.LUT R71, R82, UR32, R37, 0x96, !PT ;  /* 0x0000002052477c12 */ /* 0x000fe2000f8e9625 */
[----:B------:R-:W-:-:S07]  /*2e70*/  IMAD.MOV.U32 R36, RZ, RZ, RZ ;  /* 0x000000ffff247224 */ /* 0x000fce00078e00ff */
.L_x_14756:
[----:B------:R-:W-:Y:S05]  /*2e80*/  BSYNC.RECONVERGENT B2 ;  /* 0x0000000000027941 */ /* 0x000fea0003800200 */
.L_x_14755:
[----:B------:R-:W-:Y:S01]  /*2e90*/  ISETP.NE.AND P3, PT, R36, 0x1, PT ;  /* 0x000000012400780c */ /* 0x000fe20003f65270 */
[----:B------:R-:W-:Y:S01]  /*2ea0*/  BSSY.RECONVERGENT B2, `(.L_x_14760) ;  /* 0x0000046000027945 */ /* 0x000fe20003800200 */
[----:B------:R-:W-:Y:S01]  /*2eb0*/  I2FP.F32.U32 R12, R12 ;  /* 0x0000000c000c7245 */ /* 0x000fe20000201000 */
[----:B------:R-:W-:-:S04]  /*2ec0*/  HFMA2 R59, -RZ, RZ, 0, 1.1920928955078125e-07 ;  /* 0x00000002ff3b7431 */ /* 0x000fc800000001ff */
[----:B------:R-:W-:Y:S01]  /*2ed0*/  FFMA.FTZ R81, R12, R79, 1.1641532182693481445e-10 ;  /* 0x2f0000000c517423 */ /* 0x000fe2000001004f */
[----:B------:R-:W-:-:S05]  /*2ee0*/  IMAD.MOV.U32 R12, RZ, RZ, R58 ;  /* 0x000000ffff0c7224 */ /* 0x000fca00078e003a */
        /* <DEDUP_REMOVED lines=9> */
.L_x_14762:
        /* <DEDUP_REMOVED lines=13> */
.L_x_14764:
[----:B------:R-:W-:Y:S05]  /*3050*/  BSYNC.RECONVERGENT B3 ;  /* 0x0000000000037941 */ /* 0x000fea0003800200 */
.L_x_14763:
        /* <DEDUP_REMOVED lines=40> */
[----:B------:R-:W-:Y:S01]  /*32e0*/  IMAD.MOV.U32 R38, RZ, RZ, R36 ;  /* 0x000000ffff267224 */ /* 0x000fe200078e0024 */
[----:B------:R-:W-:-:S07]  /*32f0*/  LOP3.LUT R71, R82, UR32, R37, 0x96, !PT ;  /* 0x0000002052477c12 */ /* 0x000fce000f8e9625 */
.L_x_14761:
[----:B------:R-:W-:Y:S05]  /*3300*/  BSYNC.RECONVERGENT B2 ;  /* 0x0000000000027941 */ /* 0x000fea0003800200 */
.L_x_14760:
        /* <DEDUP_REMOVED lines=17> */
.L_x_14767:
        /* <DEDUP_REMOVED lines=13> */
.L_x_14769:
[----:B------:R-:W-:Y:S05]  /*34f0*/  BSYNC.RECONVERGENT B3 ;  /* 0x0000000000037941 */ /* 0x000fea0003800200 */
.L_x_14768:
        /* <DEDUP_REMOVED lines=42> */
.L_x_14766:
[----:B------:R-:W-:Y:S05]  /*37a0*/  BSYNC.RECONVERGENT B2 ;  /* 0x0000000000027941 */ /* 0x000fea0003800200 */
.L_x_14765:
        /* <DEDUP_REMOVED lines=15> */
.L_x_14772:
        /* <DEDUP_REMOVED lines=13> */
.L_x_14774:
[----:B------:R-:W-:Y:S05]  /*3970*/  BSYNC.RECONVERGENT B3 ;  /* 0x0000000000037941 */ /* 0x000fea0003800200 */
.L_x_14773:
        /* <DEDUP_REMOVED lines=42> */
.L_x_14771:
[----:B------:R-:W-:Y:S05]  /*3c20*/  BSYNC.RECONVERGENT B2 ;  /* 0x0000000000027941 */ /* 0x000fea0003800200 */
.L_x_14770:
[----:B------:R-:W-:Y:S01]  /*3c30*/  ISETP.NE.AND P5, PT, R37, 0x1, PT ;  /* 0x000000012500780c */ /* 0x000fe20003fa5270 */
[----:B------:R-:W-:Y:S01]  /*3c40*/  FMUL.FTZ R84, R14, R39 ;  /* 0x000000270e547220 */ /* 0x000fe20000410000 */
[----:B------:R-:W-:Y:S01]  /*3c50*/  I2FP.F32.U32 R12, R13 ;  /* 0x0000000d000c7245 */ /* 0x000fe20000201000 */
[----:B------:R-:W-:Y:S01]  /*3c60*/  BSSY.RECONVERGENT B2, `(.L_x_14775) ;  /* 0x0000046000027945 */ /* 0x000fe20003800200 */
[----:B------:R-:W-:-:S03]  /*3c70*/  HFMA2 R14, -RZ, RZ, 0, 1.1920928955078125e-07 ;  /* 0x00000002ff0e7431 */ /* 0x000fc600000001ff */
        /* <DEDUP_REMOVED lines=12> */
.L_x_14777:
        /* <DEDUP_REMOVED lines=13> */
.L_x_14779:
[----:B------:R-:W-:Y:S05]  /*3e10*/  BSYNC.RECONVERGENT B3 ;  /* 0x0000000000037941 */ /* 0x000fea0003800200 */
.L_x_14778:
        /* <DEDUP_REMOVED lines=42> */
.L_x_14776:
[----:B------:R-:W-:Y:S05]  /*40c0*/  BSYNC.RECONVERGENT B2 ;  /* 0x0000000000027941 */ /* 0x000fea0003800200 */
.L_x_14775:
        /* <DEDUP_REMOVED lines=15> */
.L_x_14782:
        /* <DEDUP_REMOVED lines=13> */
.L_x_14784:
[----:B------:R-:W-:Y:S05]  /*4290*/  BSYNC.RECONVERGENT B3 ;  /* 0x0000000000037941 */ /* 0x000fea0003800200 */
.L_x_14783:
        /* <DEDUP_REMOVED lines=42> */
.L_x_14781:
[----:B------:R-:W-:Y:S05]  /*4540*/  BSYNC.RECONVERGENT B2 ;  /* 0x0000000000027941 */ /* 0x000fea0003800200 */
.L_x_14780:
        /* <DEDUP_REMOVED lines=17> */
.L_x_14787:
        /* <DEDUP_REMOVED lines=15> */
.L_x_14789:
[----:B------:R-:W-:Y:S05]  /*4750*/  BSYNC.RECONVERGENT B3 ;  /* 0x0000000000037941 */ /* 0x000fea0003800200 */
.L_x_14788:
        /* <DEDUP_REMOVED lines=42> */
.L_x_14786:
[----:B------:R-:W-:Y:S05]  /*4a00*/  BSYNC.RECONVERGENT B2 ;  /* 0x0000000000027941 */ /* 0x000fea0003800200 */
.L_x_14785:
[-C--:B------:R-:W-:Y:S01]  /*4a10*/  FMUL.FTZ R12, R8, R39.reuse ;  /* 0x00000027080c7220 */ /* 0x080fe20000410000 */
[-C--:B------:R-:W-:Y:S02]  /*4a20*/  FSETP.GTU.FTZ.AND P6, PT, R81, R56.reuse, PT ;  /* 0x000000385100720b */ /* 0x080fe40003fdc000 */
[----:B------:R-:W-:Y:S02]  /*4a30*/  FSEL R80, R80, RZ, P2 ;  /* 0x000000ff50507208 */ /* 0x000fe40001000000 */
[----:B------:R-:W-:Y:S01]  /*4a40*/  FSEL R37, R12, RZ, !P6 ;  /* 0x000000ff0c257208 */ /* 0x000fe20007000000 */
[----:B------:R-:W-:Y:S01]  /*4a50*/  FMUL.FTZ R12, R9, R39 ;  /* 0x00000027090c7220 */ /* 0x000fe20000410000 */
[----:B------:R-:W-:Y:S02]  /*4a60*/  SEL R81, RZ, 0x1, P6 ;  /* 0x00000001ff517807 */ /* 0x000fe40003000000 */
[----:B------:R-:W-:Y:S02]  /*4a70*/  FSETP.GTU.FTZ.AND P6, PT, R83, R56, PT ;  /* 0x000000385300720b */ /* 0x000fe40003fdc000 */
[----:B------:R-:W-:-:S02]  /*4a80*/  FSEL R82, R82, RZ, P3 ;  /* 0x000000ff52527208 */ /* 0x000fc40001800000 */
[----:B------:R-:W-:Y:S02]  /*4a90*/  FSEL R15, R12, RZ, !P6 ;  /* 0x000000ff0c0f7208 */ /* 0x000fe40007000000 */
[----:B------:R-:W-:Y:S02]  /*4aa0*/  I2FP.F32.U32 R12, R13 ;  /* 0x0000000d000c7245 */ /* 0x000fe40000201000 */
[----:B------:R-:W-:Y:S01]  /*4ab0*/  SEL R83, RZ, 0x1, P6 ;  /* 0x00000001ff537807 */ /* 0x000fe20003000000 */
[----:B------:R-:W-:Y:S01]  /*4ac0*/  FADD.FTZ R13, R82, R15 ;  /* 0x0000000f520d7221 */ /* 0x000fe20000010000 */
[----:B------:R-:W-:Y:S01]  /*4ad0*/  FSEL R84, R84, RZ, P4 ;  /* 0x000000ff54547208 */ /* 0x000fe20002000000 */
[----:B------:R-:W-:Y:S01]  /*4ae0*/  FFMA.FTZ R79, R12, R79, 1.1641532182693481445e-10 ;  /* 0x2f0000000c4f7423 */ /* 0x000fe2000001004f */
[-C--:B------:R-:W-:Y:S01]  /*4af0*/  FMUL.FTZ R12, R11, R39.reuse ;  /* 0x000000270b0c7220 */ /* 0x080fe20000410000 */
[----:B------:R-:W-:Y:S01]  /*4b00*/  FMUL.FTZ R39, R10, R39 ;  /* 0x000000270a277220 */ /* 0x000fe20000410000 */
[----:B------:R-:W-:Y:S01]  /*4b10*/  FSEL R86, R86, RZ, P5 ;  /* 0x000000ff56567208 */ /* 0x000fe20002800000 */
[----:B------:R-:W-:Y:S01]  /*4b20*/  @P1 FADD.FTZ R13, R5, R13 ;  /* 0x0000000d050d1221 */ /* 0x000fe20000010000 */
[----:B------:R-:W-:-:S02]  /*4b30*/  FSETP.GTU.FTZ.AND P6, PT, R79, R56, PT ;  /* 0x000000384f00720b */ /* 0x000fc40003fdc000 */
[----:B------:R-:W-:Y:S02]  /*4b40*/  PRMT R55, R83, 0x7610, R55 ;  /* 0x0000761053377816 */ /* 0x000fe40000000037 */
[----:B------:R-:W-:Y:S01]  /*4b50*/  FSEL R59, R12, RZ, !P6 ;  /* 0x000000ff0c3b7208 */ /* 0x000fe20007000000 */
[----:B------:R-:W-:Y:S01]  /*4b60*/  FADD.FTZ R12, R80, R37 ;  /* 0x00000025500c7221 */ /* 0x000fe20000010000 */
[----:B------:R-:W-:Y:S02]  /*4b70*/  SEL R36, RZ, 0x1, P6 ;  /* 0x00000001ff247807 */ /* 0x000fe40003000000 */
[----:B------:R-:W-:Y:S01]  /*4b80*/  FSETP.GTU.FTZ.AND P6, PT, R85, R56, PT ;  /* 0x000000385500720b */ /* 0x000fe20003fdc000 */
[----:B------:R-:W-:Y:S01]  /*4b90*/  FADD.FTZ R15, R59, R86 ;  /* 0x000000563b0f7221 */ /* 0x000fe20000010000 */
[----:B------:R-:W-:Y:S01]  /*4ba0*/  @P1 FADD.FTZ R12, R4, R12 ;  /* 0x0000000c040c1221 */ /* 0x000fe20000010000 */
[----:B------:R-:W-:Y:S02]  /*4bb0*/  PRMT R56, R81, 0x7610, R56 ;  /* 0x0000761051387816 */ /* 0x000fe40000000038 */
[----:B------:R-:W-:Y:S01]  /*4bc0*/  FSEL R39, R39, RZ, !P6 ;  /* 0x000000ff27277208 */ /* 0x000fe20007000000 */
[----:B------:R-:W-:Y:S01]  /*4bd0*/  @P1 FADD.FTZ R15, R7, R15 ;  /* 0x0000000f070f1221 */ /* 0x000fe20000010000 */
[----:B------:R-:W-:-:S02]  /*4be0*/  SEL R37, RZ, 0x1, P6 ;  /* 0x00000001ff257807 */ /* 0x000fc40003000000 */
[----:B------:R-:W-:Y:S01]  /*4bf0*/  PRMT R0, R36, 0x7610, R0 ;  /* 0x0000761024007816 */ /* 0x000fe20000000000 */
[----:B------:R-:W-:Y:S01]  /*4c00*/  FADD.FTZ R14, R84, R39 ;  /* 0x00000027540e7221 */ /* 0x000fe20000010000 */
[----:B------:R-:W-:-:S03]  /*4c10*/  PRMT R54, R37, 0x7610, R54 ;  /* 0x0000761025367816 */ /* 0x000fc60000000036 */
[----:B------:R-:W-:-:S07]  /*4c20*/  @P1 FADD.FTZ R14, R6, R14 ;  /* 0x0000000e060e1221 */ /* 0x000fce0000010000 */
.L_x_14749:
        /* <DEDUP_REMOVED lines=14> */
[----:B------:R-:W-:-:S05]  /*4d10*/  IMAD.U32 R39, R54, 0x10000, RZ ;  /* 0x0001000036277824 */ /* 0x000fca00078e00ff */
[----:B------:R-:W-:Y:S02]  /*4d20*/  LOP3.LUT R80, R39, 0xff0000, RZ, 0xc0, !PT ;  /* 0x00ff000027507812 */ /* 0x000fe400078ec0ff */
[----:B------:R-:W-:-:S05]  /*4d30*/  LOP3.LUT R39, R0, 0xffff, RZ, 0xc0, !PT ;  /* 0x0000ffff00277812 */ /* 0x000fca00078ec0ff */
[----:B------:R-:W-:Y:S01]  /*4d40*/  IMAD R39, R39, 0x1000000, R80 ;  /* 0x0100000027277824 */ /* 0x000fe200078e0250 */
[----:B------:R-:W-:-:S04]  /*4d50*/  LOP3.LUT R80, R55, 0xff, RZ, 0xc0, !PT ;  /* 0x000000ff37507812 */ /* 0x000fc800078ec0ff */
[----:B------:R-:W-:Y:S02]  /*4d60*/  LEA R39, R80, R39, 0x8 ;  /* 0x0000002750277211 */ /* 0x000fe400078e40ff */
[----:B------:R-:W-:Y:S01]  /*4d70*/  LOP3.LUT R80, R56, 0xff, RZ, 0xc0, !PT ;  /* 0x000000ff38507812 */ /* 0x000fe200078ec0ff */
[----:B0-----:R-:W-:-:S04]  /*4d80*/  IMAD.WIDE.U32 R36, R78, 0x4, R36 ;  /* 0x000000044e247825 */ /* 0x001fc800078e0024 */
[----:B------:R-:W-:-:S05]  /*4d90*/  IMAD.IADD R39, R39, 0x1, R80 ;  /* 0x0000000127277824 */ /* 0x000fca00078e0250 */
[----:B------:R1:W-:Y:S02]  /*4da0*/  STG.E desc[UR8][R36.64], R39 ;  /* 0x0000002724007986 */ /* 0x0003e4000c101908 */
.L_x_14790:
[----:B------:R-:W-:Y:S01]  /*4db0*/  IMAD.MOV.U32 R59, RZ, RZ, R38 ;  /* 0x000000ffff3b7224 */ /* 0x000fe200078e0026 */
[----:B01----:R-:W-:-:S07]  /*4dc0*/  IADD3 R36, PT, PT, R78, 0x20, RZ ;  /* 0x000000204e247810 */ /* 0x003fce0007ffe0ff */
.L_x_14727:
[----:B------:R-:W-:Y:S05]  /*4dd0*/  BSYNC.RECONVERGENT B1 ;  /* 0x0000000000017941 */ /* 0x000fea0003800200 */
.L_x_14726:
        /* <DEDUP_REMOVED lines=34> */
.L_x_14796:
        /* <DEDUP_REMOVED lines=13> */
.L_x_14798:
[----:B------:R-:W-:Y:S05]  /*50d0*/  BSYNC.RECONVERGENT B3 ;  /* 0x0000000000037941 */ /* 0x000fea0003800200 */
.L_x_14797:
        /* <DEDUP_REMOVED lines=43> */
.L_x_14795:
[----:B------:R-:W-:Y:S05]  /*5390*/  BSYNC.RECONVERGENT B2 ;  /* 0x0000000000027941 */ /* 0x000fea0003800200 */
.L_x_14794:
[----:B------:R-:W0:Y:S01]  /*53a0*/  LDC R37, c[0x0][0x408] ;  /* 0x00010200ff257b82 */ /* 0x000e220000000800 */
[----:B------:R-:W-:Y:S01]  /*53b0*/  ISETP.NE.AND P3, PT, R82, 0x1, PT ;  /* 0x000000015200780c */ /* 0x000fe20003f65270 */
[----:B------:R-:W-:Y:S01]  /*53c0*/  HFMA2 R79, -RZ, RZ, 0.1171875, 0 ;  /* 0x2f800000ff4f7431 */ /* 0x000fe200000001ff */
[----:B------:R-:W-:Y:S01]  /*53d0*/  I2FP.F32.U32 R38, R38 ;  /* 0x0000002600267245 */ /* 0x000fe20000201000 */
[----:B------:R-:W-:Y:S04]  /*53e0*/  BSSY.RECONVERGENT B2, `(.L_x_14799) ;  /* 0x0000048000027945 */ /* 0x000fe80003800200 */
[----:B------:R-:W1:Y:S01]  /*53f0*/  LDC R56, c[0x0][0x404] ;  /* 0x00010100ff387b82 */ /* 0x000e620000000800 */
[----:B------:R-:W-:Y:S01]  /*5400*/  FFMA.FTZ R39, R38, R79, 1.1641532182693481445e-10 ;  /* 0x2f00000026277423 */ /* 0x000fe2000001004f */
[----:B------:R-:W-:-:S02]  /*5410*/  IMAD.MOV.U32 R38, RZ, RZ, 0x2 ;  /* 0x00000002ff267424 */ /* 0x000fc400078e00ff */
[----:B0----5:R-:W-:Y:S01]  /*5420*/  FMUL.FTZ R84, R16, R37 ;  /* 0x0000002510547220 */ /* 0x021fe20000410000 */
[----:B------:R-:W-:Y:S01]  /*5430*/  IMAD.MOV.U32 R16, RZ, RZ, R58 ;  /* 0x000000ffff107224 */ /* 0x000fe200078e003a */
[----:B-1----:R-:W-:Y:S01]  /*5440*/  FSETP.LE.FTZ.AND P2, PT, R39, R56, PT ;  /* 0x000000382700720b */ /* 0x002fe20003f53000 */
        /* <DEDUP_REMOVED lines=9> */
.L_x_14801:
        /* <DEDUP_REMOVED lines=13> */
.L_x_14803:
[----:B------:R-:W-:Y:S05]  /*55b0*/  BSYNC.RECONVERGENT B3 ;  /* 0x0000000000037941 */ /* 0x000fea0003800200 */
.L_x_14802:
        /* <DEDUP_REMOVED lines=42> */
.L_x_14800:
[----:B------:R-:W-:Y:S05]  /*5860*/  BSYNC.RECONVERGENT B2 ;  /* 0x0000000000027941 */ /* 0x000fea0003800200 */
.L_x_14799:
[----:B------:R-:W-:Y:S01]  /*5870*/  ISETP.NE.AND P3, PT, R38, 0x1, PT ;  /* 0x000000012600780c */ /* 0x000fe20003f65270 */
[----:B------:R-:W-:Y:S01]  /*5880*/  BSSY.RECONVERGENT B2, `(.L_x_14804) ;  /* 0x0000046000027945 */ /* 0x000fe20003800200 */
[----:B------:R-:W-:Y:S01]  /*5890*/  I2FP.F32.U32 R16, R16 ;  /* 0x0000001000107245 */ /* 0x000fe20000201000 */
[----:B------:R-:W-:-:S04]  /*58a0*/  IMAD.MOV.U32 R59, RZ, RZ, 0x2 ;  /* 0x00000002ff3b7424 */ /* 0x000fc800078e00ff */
[----:B------:R-:W-:Y:S01]  /*58b0*/  FFMA.FTZ R83, R16, R79, 1.1641532182693481445e-10 ;  /* 0x2f00000010537423 */ /* 0x000fe2000001004f */
[----:B------:R-:W-:-:S05]  /*58c0*/  MOV R16, R58 ;  /* 0x0000003a00107202 */ /* 0x000fca0000000f00 */
        /* <DEDUP_REMOVED lines=9> */
.L_x_14806:
        /* <DEDUP_REMOVED lines=13> */
.L_x_14808:
[----:B------:R-:W-:Y:S05]  /*5a30*/  BSYNC.RECONVERGENT B3 ;  /* 0x0000000000037941 */ /* 0x000fea0003800200 */
.L_x_14807:
        /* <DEDUP_REMOVED lines=42> */
.L_x_14805:
[----:B------:R-:W-:Y:S05]  /*5ce0*/  BSYNC.RECONVERGENT B2 ;  /* 0x0000000000027941 */ /* 0x000fea0003800200 */
.L_x_14804:
        /* <DEDUP_REMOVED lines=17> */
.L_x_14811:
        /* <DEDUP_REMOVED lines=13> */
.L_x_14813:
[----:B------:R-:W-:Y:S05]  /*5ed0*/  BSYNC.RECONVERGENT B3 ;  /* 0x0000000000037941 */ /* 0x000fea0003800200 */
.L_x_14812:
        /* <DEDUP_REMOVED lines=42> */
.L_x_14810:
[----:B------:R-:W-:Y:S05]  /*6180*/  BSYNC.RECONVERGENT B2 ;  /* 0x0000000000027941 */ /* 0x000fea0003800200 */
.L_x_14809:
        /* <DEDUP_REMOVED lines=15> */
.L_x_14816:
        /* <DEDUP_REMOVED lines=13> */
.L_x_14818:
[----:B------:R-:W-:Y:S05]  /*6350*/  BSYNC.RECONVERGENT B3 ;  /* 0x0000000000037941 */ /* 0x000fea0003800200 */
.L_x_14817:
        /* <DEDUP_REMOVED lines=42> */
.L_x_14815:
[----:B------:R-:W-:Y:S05]  /*6600*/  BSYNC.RECONVERGENT B2 ;  /* 0x0000000000027941 */ /* 0x000fea0003800200 */
.L_x_14814:
        /* <DEDUP_REMOVED lines=17> */
.L_x_14821:
        /* <DEDUP_REMOVED lines=13> */
.L_x_14823:
[----:B------:R-:W-:Y:S05]  /*67f0*/  BSYNC.RECONVERGENT B3 ;  /* 0x0000000000037941 */ /* 0x000fea0003800200 */
.L_x_14822:
        /* <DEDUP_REMOVED lines=42> */
.L_x_14820:
[----:B------:R-:W-:Y:S05]  /*6aa0*/  BSYNC.RECONVERGENT B2 ;  /* 0x0000000000027941 */ /* 0x000fea0003800200 */
.L_x_14819:
        /* <DEDUP_REMOVED lines=15> */
.L_x_14826:
        /* <DEDUP_REMOVED lines=13> */
.L_x_14828:
[----:B------:R-:W-:Y:S05]  /*6c70*/  BSYNC.RECONVERGENT B3 ;  /* 0x0000000000037941 */ /* 0x000fea0003800200 */
.L_x_14827:
        /* <DEDUP_REMOVED lines=40> */
[----:B------:R-:W-:Y:S01]  /*6f00*/  LOP3.LUT R70, R70, UR31, R59, 0x96, !PT ;  /* 0x0000001f46467c12 */ /* 0x000fe2000f8e963b */
[----:B------:R-:W-:-:S07]  /*6f10*/  IMAD.MOV.U32 R80, RZ, RZ, R16 ;  /* 0x000000ffff507224 */ /* 0x000fce00078e0010 */
.L_x_14825:
[----:B------:R-:W-:Y:S05]  /*6f20*/  BSYNC.RECONVERGENT B2 ;  /* 0x0000000000027941 */ /* 0x000fea0003800200 */
.L_x_14824:
        /* <DEDUP_REMOVED lines=17> */
.L_x_14831:
        /* <DEDUP_REMOVED lines=15> */
.L_x_14833:
[----:B------:R-:W-:Y:S05]  /*7130*/  BSYNC.RECONVERGENT B3 ;  /* 0x0000000000037941 */ /* 0x000fea0003800200 */
.L_x_14832:
        /* <DEDUP_REMOVED lines=40> */
[----:B------:R-:W-:Y:S02]  /*73c0*/  LOP3.LUT R70, R70, UR31, R59, 0x96, !PT ;  /* 0x0000001f46467c12 */ /* 0x000fe4000f8e963b */
[----:B------:R-:W-:-:S07]  /*73d0*/  MOV R80, R16 ;  /* 0x0000001000507202 */ /* 0x000fce0000000f00 */
.L_x_14830:
[----:B------:R-:W-:Y:S05]  /*73e0*/  BSYNC.RECONVERGENT B2 ;  /* 0x0000000000027941 */ /* 0x000fea0003800200 */
.L_x_14829:
        /* <DEDUP_REMOVED lines=11> */
[----:B------:R-:W-:Y:S01]  /*74a0*/  SEL R39, RZ, 0x1, P6 ;  /* 0x00000001ff277807 */ /* 0x000fe20003000000 */
[----:B------:R-:W-:Y:S01]  /*74b0*/  FADD.FTZ R16, R84, R19 ;  /* 0x0000001354107221 */ /* 0x000fe20000010000 */
[----:B------:R-:W-:Y:S01]  /*74c0*/  FSETP.GTU.FTZ.AND P6, PT, R89, R56, PT ;  /* 0x000000385900720b */ /* 0x000fe20003fdc000 */
[----:B------:R-:W-:Y:S01]  /*74d0*/  FMUL.FTZ R19, R11, R37 ;  /* 0x000000250b137220 */ /* 0x000fe20000410000 */
[----:B------:R-:W-:Y:S01]  /*74e0*/  FSEL R85, R85, RZ, P4 ;  /* 0x000000ff55557208 */ /* 0x000fe20002000000 */
[----:B------:R-:W-:Y:S01]  /*74f0*/  @P1 FADD.FTZ R16, R4, R16 ;  /* 0x0000001004101221 */ /* 0x000fe20000010000 */
[----:B------:R-:W-:Y:S02]  /*7500*/  FSEL R18, R18, RZ, !P6 ;  /* 0x000000ff12127208 */ /* 0x000fe40007000000 */
[----:B------:R-:W-:-:S02]  /*7510*/  SEL R59, RZ, 0x1, P6 ;  /* 0x00000001ff3b7807 */ /* 0x000fc40003000000 */
[----:B------:R-:W-:Y:S01]  /*7520*/  FSETP.GTU.FTZ.AND P6, PT, R79, R56, PT ;  /* 0x000000384f00720b */ /* 0x000fe20003fdc000 */
[----:B------:R-:W-:Y:S01]  /*7530*/  FADD.FTZ R18, R85, R18 ;  /* 0x0000001255127221 */ /* 0x000fe20000010000 */
[----:B------:R-:W-:Y:S02]  /*7540*/  FSEL R82, R82, RZ, P3 ;  /* 0x000000ff52527208 */ /* 0x000fe40001800000 */
[----:B------:R-:W-:Y:S01]  /*7550*/  FSEL R86, R86, RZ, P5 ;  /* 0x000000ff56567208 */ /* 0x000fe20002800000 */
[----:B------:R-:W-:Y:S01]  /*7560*/  @P1 FADD.FTZ R18, R6, R18 ;  /* 0x0000001206121221 */ /* 0x000fe20000010000 */
[----:B------:R-:W-:Y:S01]  /*7570*/  FSEL R19, R19, RZ, !P6 ;  /* 0x000000ff13137208 */ /* 0x000fe20007000000 */
        /* <DEDUP_REMOVED lines=10> */
.L_x_14793:
        /* <DEDUP_REMOVED lines=16> */
.L_x_14837:
        /* <DEDUP_REMOVED lines=13> */
.L_x_14839:
[----:B------:R-:W-:Y:S05]  /*77f0*/  BSYNC.RECONVERGENT B3 ;  /* 0x0000000000037941 */ /* 0x000fea0003800200 */
.L_x_14838:
        /* <DEDUP_REMOVED lines=43> */
.L_x_14836:
[----:B------:R-:W-:Y:S05]  /*7ab0*/  BSYNC.RECONVERGENT B2 ;  /* 0x0000000000027941 */ /* 0x000fea0003800200 */
.L_x_14835:
[----:B------:R-:W0:Y:S01]  /*7ac0*/  LDC R37, c[0x0][0x404] ;  /* 0x00010100ff257b82 */ /* 0x000e220000000800 */
[----:B------:R-:W-:Y:S01]  /*7ad0*/  ISETP.NE.AND P3, PT, R82, 0x1, PT ;  /* 0x000000015200780c */ /* 0x000fe20003f65270 */
[----:B------:R-:W-:Y:S01]  /*7ae0*/  IMAD.MOV.U32 R79, RZ, RZ, 0x2f800000 ;  /* 0x2f800000ff4f7424 */ /* 0x000fe200078e00ff */
        /* <DEDUP_REMOVED lines=15> */
.L_x_14842:
        /* <DEDUP_REMOVED lines=13> */
.L_x_14844:
[----:B------:R-:W-:Y:S05]  /*7cb0*/  BSYNC.RECONVERGENT B3 ;  /* 0x0000000000037941 */ /* 0x000fea0003800200 */
.L_x_14843:
        /* <DEDUP_REMOVED lines=37> */
[----:B------:R-:W-:Y:S01]  /*7f10*/  IMAD.WIDE.U32 R58, R59, -0x326172a9, RZ ;  /* 0xcd9e8d573b3a7825 */ /* 0x000fe200078e00ff */
[----:B------:R-:W-:-:S03]  /*7f20*/  MOV R39, R80 ;  /* 0x0000005000277202 */ /* 0x000fc60000000f00 */
[----:B------:R-:W-:Y:S01]  /*7f30*/  IMAD.MOV.U32 R80, RZ, RZ, R38 ;  /* 0x000000ffff507224 */ /* 0x000fe200078e0026 */
[----:B------:R-:W-:Y:S01]  /*7f40*/  LOP3.LUT R70, R70, UR31, R59, 0x96, !PT ;  /* 0x0000001f46467c12 */ /* 0x000fe2000f8e963b */
[----:B------:R-:W-:-:S07]  /*7f50*/  IMAD.MOV.U32 R59, RZ, RZ, RZ ;  /* 0x000000ffff3b7224 */ /* 0x000fce00078e00ff */
.L_x_14841:
[----:B------:R-:W-:Y:S05]  /*7f60*/  BSYNC.RECONVERGENT B2 ;  /* 0x0000000000027941 */ /* 0x000fea0003800200 */
.L_x_14840:
        /* <DEDUP_REMOVED lines=16> */
.L_x_14847:
        /* <DEDUP_REMOVED lines=13> */
.L_x_14849:
[----:B------:R-:W-:Y:S05]  /*8140*/  BSYNC.RECONVERGENT B3 ;  /* 0x0000000000037941 */ /* 0x000fea0003800200 */
.L_x_14848:
        /* <DEDUP_REMOVED lines=39> */
[----:B------:R-:W-:Y:S01]  /*83c0*/  IMAD.MOV.U32 R39, RZ, RZ, R80 ;  /* 0x000000ffff277224 */ /* 0x000fe200078e0050 */
[----:B------:R-:W-:Y:S01]  /*83d0*/  LOP3.LUT R70, R70, UR31, R59, 0x96, !PT ;  /* 0x0000001f46467c12 */ /* 0x000fe2000f8e963b */
[----:B------:R-:W-:-:S07]  /*83e0*/  IMAD.MOV.U32 R80, RZ, RZ, R38 ;  /* 0x000000ffff507224 */ /* 0x000fce00078e0026 */
.L_x_14846:
[----:B------:R-:W-:Y:S05]  /*83f0*/  BSYNC.RECONVERGENT B2 ;  /* 0x0000000000027941 */ /* 0x000fea0003800200 */
.L_x_14845:
        /* <DEDUP_REMOVED lines=16> */
.L_x_14852:
        /* <DEDUP_REMOVED lines=13> */
.L_x_14854:
[----:B------:R-:W-:Y:S05]  /*85d0*/  BSYNC.RECONVERGENT B3 ;  /* 0x0000000000037941 */ /* 0x000fea0003800200 */
.L_x_14853:
        /* <DEDUP_REMOVED lines=40> */
[----:B------:R-:W-:Y:S02]  /*8860*/  LOP3.LUT R70, R70, UR31, R59, 0x96, !PT ;  /* 0x0000001f46467c12 */ /* 0x000fe4000f8e963b */
[----:B------:R-:W-:-:S07]  /*8870*/  MOV R80, R38 ;  /* 0x0000002600507202 */ /* 0x000fce0000000f00 */
.L_x_14851:
[----:B------:R-:W-:Y:S05]  /*8880*/  BSYNC.RECONVERGENT B2 ;  /* 0x0000000000027941 */ /* 0x000fea0003800200 */
.L_x_14850:
        /* <DEDUP_REMOVED lines=16> */
.L_x_14834:
        /* <DEDUP_REMOVED lines=14> */
[----:B------:R-:W-:-:S04]  /*8a70*/  SHF.L.U32 R37, R54, 0x10, RZ ;  /* 0x0000001036257819 */ /* 0x000fc800000006ff */
        /* <DEDUP_REMOVED lines=9> */
.L_x_14855:
[----:B------:R-:W-:Y:S02]  /*8b10*/  IMAD.MOV.U32 R59, RZ, RZ, R80 ;  /* 0x000000ffff3b7224 */ /* 0x000fe400078e0050 */
[----:B------:R-:W-:-:S07]  /*8b20*/  VIADD R36, R36, 0x20 ;  /* 0x0000002024247836 */ /* 0x000fce0000000000 */
.L_x_14792:
[----:B------:R-:W-:Y:S05]  /*8b30*/  BSYNC.RECONVERGENT B1 ;  /* 0x0000000000017941 */ /* 0x000fea0003800200 */
.L_x_14791:
        /* <DEDUP_REMOVED lines=9> */
[----:B-1----:R-:W1:Y:S08]  /*8bd0*/  @P0 LDC.64 R38, c[0x0][0x398] ;  /* 0x0000e600ff260b82 */ /* 0x002e700000000a00 */
        /* <DEDUP_REMOVED lines=24> */
.L_x_14861:
        /* <DEDUP_REMOVED lines=13> */
.L_x_14863:
[----:B------:R-:W-:Y:S05]  /*8e30*/  BSYNC.RECONVERGENT B3 ;  /* 0x0000000000037941 */ /* 0x000fea0003800200 */
.L_x_14862:
        /* <DEDUP_REMOVED lines=43> */
.L_x_14860:
[----:B------:R-:W-:Y:S05]  /*90f0*/  BSYNC.RECONVERGENT B2 ;  /* 0x0000000000027941 */ /* 0x000fea0003800200 */
.L_x_14859:
[----:B------:R-:W0:Y:S01]  /*9100*/  LDC R37, c[0x0][0x408] ;  /* 0x00010200ff257b82 */ /* 0x000e220000000800 */
[----:B------:R-:W-:Y:S01]  /*9110*/  ISETP.NE.AND P3, PT, R83, 0x1, PT ;  /* 0x000000015300780c */ /* 0x000fe20003f65270 */
[----:B------:R-:W-:Y:S01]  /*9120*/  IMAD.MOV.U32 R79, RZ, RZ, 0x2f800000 ;  /* 0x2f800000ff4f7424 */ /* 0x000fe200078e00ff */
[----:B------:R-:W-:Y:S01]  /*9130*/  I2FP.F32.U32 R38, R38 ;  /* 0x0000002600267245 */ /* 0x000fe20000201000 */
[----:B------:R-:W-:Y:S04]  /*9140*/  BSSY.RECONVERGENT B2, `(.L_x_14864) ;  /* 0x0000048000027945 */ /* 0x000fe80003800200 */
[----:B------:R-:W1:Y:S01]  /*9150*/  LDC R56, c[0x0][0x404] ;  /* 0x00010100ff387b82 */ /* 0x000e620000000800 */
[----:B------:R-:W-:Y:S01]  /*9160*/  FFMA.FTZ R39, R38, R79, 1.1641532182693481445e-10 ;  /* 0x2f00000026277423 */ /* 0x000fe2000001004f */
[----:B------:R-:W-:-:S02]  /*9170*/  HFMA2 R38, -RZ, RZ, 0, 1.1920928955078125e-07 ;  /* 0x00000002ff267431 */ /* 0x000fc400000001ff */
[----:B0----5:R-:W-:Y:S01]  /*9180*/  FMUL.FTZ R84, R20, R37 ;  /* 0x0000002514547220 */ /* 0x021fe20000410000 */
[----:B------:R-:W-:Y:S01]  /*9190*/  IMAD.MOV.U32 R20, RZ, RZ, R58 ;  /* 0x000000ffff147224 */ /* 0x000fe200078e003a */
        /* <DEDUP_REMOVED lines=10> */
.L_x_14866:
        /* <DEDUP_REMOVED lines=13> */
.L_x_14868:
[----:B------:R-:W-:Y:S05]  /*9310*/  BSYNC.RECONVERGENT B3 ;  /* 0x0000000000037941 */ /* 0x000fea0003800200 */
.L_x_14867:
        /* <DEDUP_REMOVED lines=41> */
[----:B------:R-:W-:-:S07]  /*95b0*/  LOP3.LUT R71, R86, UR32, R39, 0x96, !PT ;  /* 0x0000002056477c12 */ /* 0x000fce000f8e9627 */
.L_x_14865:
[----:B------:R-:W-:Y:S05]  /*95c0*/  BSYNC.RECONVERGENT B2 ;  /* 0x0000000000027941 */ /* 0x000fea0003800200 */
.L_x_14864:
[----:B------:R-:W-:Y:S01]  /*95d0*/  ISETP.NE.AND P3, PT, R38, 0x1, PT ;  /* 0x000000012600780c */ /* 0x000fe20003f65270 */
[----:B------:R-:W-:Y:S01]  /*95e0*/  BSSY.RECONVERGENT B2, `(.L_x_14869) ;  /* 0x0000046000027945 */ /* 0x000fe20003800200 */
[----:B------:R-:W-:Y:S01]  /*95f0*/  I2FP.F32.U32 R20, R20 ;  /* 0x0000001400147245 */ /* 0x000fe20000201000 */
[----:B------:R-:W-:-:S04]  /*9600*/  IMAD.MOV.U32 R59, RZ, RZ, 0x2 ;  /* 0x00000002ff3b7424 */ /* 0x000fc800078e00ff */
[----:B------:R-:W-:Y:S01]  /*9610*/  FFMA.FTZ R85, R20, R79, 1.1641532182693481445e-10 ;  /* 0x2f00000014557423 */ /* 0x000fe2000001004f */
[----:B------:R-:W-:-:S05]  /*9620*/  IMAD.MOV.U32 R20, RZ, RZ, R58 ;  /* 0x000000ffff147224 */ /* 0x000fca00078e003a */
        /* <DEDUP_REMOVED lines=9> */
.L_x_14871:
        /* <DEDUP_REMOVED lines=13> */
.L_x_14873:
[----:B------:R-:W-:Y:S05]  /*9790*/  BSYNC.RECONVERGENT B3 ;  /* 0x0000000000037941 */ /* 0x000fea0003800200 */
.L_x_14872:
        /* <DEDUP_REMOVED lines=39> */
[----:B------:R-:W-:Y:S01]  /*9a10*/  IMAD.MOV.U32 R59, RZ, RZ, RZ ;  /* 0x000000ffff3b7224 */ /* 0x000fe200078e00ff */
[----:B------:R-:W-:Y:S02]  /*9a20*/  LOP3.LUT R71, R86, UR32, R39, 0x96, !PT ;  /* 0x0000002056477c12 */ /* 0x000fe4000f8e9627 */
[----:B------:R-:W-:-:S07]  /*9a30*/  MOV R80, R38 ;  /* 0x0000002600507202 */ /* 0x000fce0000000f00 */
.L_x_14870:
[----:B------:R-:W-:Y:S05]  /*9a40*/  BSYNC.RECONVERGENT B2 ;  /* 0x0000000000027941 */ /* 0x000fea0003800200 */
.L_x_14869:
        /* <DEDUP_REMOVED lines=17> */
.L_x_14876:
        /* <DEDUP_REMOVED lines=13> */
.L_x_14878:
[----:B------:R-:W-:Y:S05]  /*9c30*/  BSYNC.RECONVERGENT B3 ;  /* 0x0000000000037941 */ /* 0x000fea0003800200 */
.L_x_14877:
        /* <DEDUP_REMOVED lines=42> */
.L_x_14875:
[----:B------:R-:W-:Y:S05]  /*9ee0*/  BSYNC.RECONVERGENT B2 ;  /* 0x0000000000027941 */ /* 0x000fea0003800200 */
.L_x_14874:
        /* <DEDUP_REMOVED lines=15> */
.L_x_14881:
        /* <DEDUP_REMOVED lines=13> */
.L_x_14883:
[----:B------:R-:W-:Y:S05]  /*a0b0*/  BSYNC.RECONVERGENT B3 ;  /* 0x0000000000037941 */ /* 0x000fea0003800200 */
.L_x_14882:
        /* <DEDUP_REMOVED lines=42> */
.L_x_14880:
[----:B------:R-:W-:Y:S05]  /*a360*/  BSYNC.RECONVERGENT B2 ;  /* 0x0000000000027941 */ /* 0x000fea0003800200 */
.L_x_14879:
        /* <DEDUP_REMOVED lines=17> */
.L_x_14886:
        /* <DEDUP_REMOVED lines=13> */
.L_x_14888:
[----:B------:R-:W-:Y:S05]  /*a550*/  BSYNC.RECONVERGENT B3 ;  /* 0x0000000000037941 */ /* 0x000fea0003800200 */
.L_x_14887:
        /* <DEDUP_REMOVED lines=42> */
.L_x_14885:
[----:B------:R-:W-:Y:S05]  /*a800*/  BSYNC.RECONVERGENT B2 ;  /* 0x0000000000027941 */ /* 0x000fea0003800200 */
.L_x_14884:
        /* <DEDUP_REMOVED lines=15> */
.L_x_14891:
        /* <DEDUP_REMOVED lines=13> */
.L_x_14893:
[----:B------:R-:W-:Y:S05]  /*a9d0*/  BSYNC.RECONVERGENT B3 ;  /* 0x0000000000037941 */ /* 0x000fea0003800200 */
.L_x_14892:
        /* <DEDUP_REMOVED lines=40> */
[----:B------:R-:W-:Y:S01]  /*ac60*/  IMAD.MOV.U32 R80, RZ, RZ, R20 ;  /* 0x000000ffff507224 */ /* 0x000fe200078e0014 */
[----:B------:R-:W-:-:S07]  /*ac70*/  LOP3.LUT R70, R70, UR31, R59, 0x96, !PT ;  /* 0x0000001f46467c12 */ /* 0x000fce000f8e963b */
.L_x_14890:
[----:B------:R-:W-:Y:S05]  /*ac80*/  BSYNC.RECONVERGENT B2 ;  /* 0x0000000000027941 */ /* 0x000fea0003800200 */
.L_x_14889:
        /* <DEDUP_REMOVED lines=17> */
.L_x_14896:
        /* <DEDUP_REMOVED lines=15> */
.L_x_14898:
[----:B------:R-:W-:Y:S05]  /*ae90*/  BSYNC.RECONVERGENT B3 ;  /* 0x0000000000037941 */ /* 0x000fea0003800200 */
.L_x_14897:
        /* <DEDUP_REMOVED lines=41> */
[----:B------:R-:W-:-:S07]  /*b130*/  IMAD.MOV.U32 R80, RZ, RZ, R20 ;  /* 0x000000ffff507224 */ /* 0x000fce00078e0014 */
.L_x_14895:
[----:B------:R-:W-:Y:S05]  /*b140*/  BSYNC.RECONVERGENT B2 ;  /* 0x0000000000027941 */ /* 0x000fea0003800200 */
.L_x_14894:
        /* <DEDUP_REMOVED lines=22> */
[----:B------:R-:W-:Y:S01]  /*b2b0*/  FSEL R37, R37, RZ, !P6 ;  /* 0x000000ff25257208 */ /* 0x000fe20007000000 */
[----:B------:R-:W-:Y:S01]  /*b2c0*/  @P1 FADD.FTZ R22, R6, R22 ;  /* 0x0000001606161221 */ /* 0x000fe20000010000 */
[----:B------:R-:W-:-:S02]  /*b2d0*/  FSEL R83, R83, RZ, P3 ;  /* 0x000000ff53537208 */ /* 0x000fc40001800000 */
        /* <DEDUP_REMOVED lines=10> */
.L_x_14858:
        /* <DEDUP_REMOVED lines=16> */
.L_x_14902:
        /* <DEDUP_REMOVED lines=13> */
.L_x_14904:
[----:B------:R-:W-:Y:S05]  /*b550*/  BSYNC.RECONVERGENT B3 ;  /* 0x0000000000037941 */ /* 0x000fea0003800200 */
.L_x_14903:
        /* <DEDUP_REMOVED lines=41> */
[----:B------:R-:W-:Y:S01]  /*b7f0*/  IMAD.MOV.U32 R38, RZ, RZ, R59 ;  /* 0x000000ffff267224 */ /* 0x000fe200078e003b */
[----:B------:R-:W-:-:S07]  /*b800*/  LOP3.LUT R71, R84, UR32, R39, 0x96, !PT ;  /* 0x0000002054477c12 */ /* 0x000fce000f8e9627 */
.L_x_14901:
[----:B------:R-:W-:Y:S05]  /*b810*/  BSYNC.RECONVERGENT B2 ;  /* 0x0000000000027941 */ /* 0x000fea0003800200 */
.L_x_14900:
[----:B------:R-:W0:Y:S01]  /*b820*/  LDC R37, c[0x0][0x404] ;  /* 0x00010100ff257b82 */ /* 0x000e220000000800 */
[----:B------:R-:W-:Y:S01]  /*b830*/  ISETP.NE.AND P3, PT, R83, 0x1, PT ;  /* 0x000000015300780c */ /* 0x000fe20003f65270 */
[----:B------:R-:W-:Y:S01]  /*b840*/  HFMA2 R79, -RZ, RZ, 0.1171875, 0 ;  /* 0x2f800000ff4f7431 */ /* 0x000fe200000001ff */
[----:B------:R-:W-:Y:S01]  /*b850*/  I2FP.F32.U32 R38, R38 ;  /* 0x0000002600267245 */ /* 0x000fe20000201000 */
[----:B------:R-:W-:Y:S01]  /*b860*/  BSSY.RECONVERGENT B2, `(.L_x_14905) ;  /* 0x0000046000027945 */ /* 0x000fe20003800200 */
[----:B------:R-:W-:Y:S02]  /*b870*/  IMAD.MOV.U32 R59, RZ, RZ, 0x2 ;  /* 0x00000002ff3b7424 */ /* 0x000fe400078e00ff */
        /* <DEDUP_REMOVED lines=12> */
.L_x_14907:
        /* <DEDUP_REMOVED lines=13> */
.L_x_14909:
[----:B------:R-:W-:Y:S05]  /*ba10*/  BSYNC.RECONVERGENT B3 ;  /* 0x0000000000037941 */ /* 0x000fea0003800200 */
.L_x_14908:
        /* <DEDUP_REMOVED lines=40> */
[----:B------:R-:W-:Y:S01]  /*bca0*/  IMAD.MOV.U32 R59, RZ, RZ, RZ ;  /* 0x000000ffff3b7224 */ /* 0x000fe200078e00ff */
[----:B------:R-:W-:-:S07]  /*bcb0*/  MOV R80, R38 ;  /* 0x0000002600507202 */ /* 0x000fce0000000f00 */
.L_x_14906:
[----:B------:R-:W-:Y:S05]  /*bcc0*/  BSYNC.RECONVERGENT B2 ;  /* 0x0000000000027941 */ /* 0x000fea0003800200 */
.L_x_14905:
        /* <DEDUP_REMOVED lines=16> */
.L_x_14912:
        /* <DEDUP_REMOVED lines=13> */
.L_x_14914:
[----:B------:R-:W-:Y:S05]  /*bea0*/  BSYNC.RECONVERGENT B3 ;  /* 0x0000000000037941 */ /* 0x000fea0003800200 */
.L_x_14913:
        /* <DEDUP_REMOVED lines=41> */
[----:B------:R-:W-:-:S07]  /*c140*/  LOP3.LUT R70, R70, UR31, R59, 0x96, !PT ;  /* 0x0000001f46467c12 */ /* 0x000fce000f8e963b */
.L_x_14911:
[----:B------:R-:W-:Y:S05]  /*c150*/  BSYNC.RECONVERGENT B2 ;  /* 0x0000000000027941 */ /* 0x000fea0003800200 */
.L_x_14910:
        /* <DEDUP_REMOVED lines=16> */
.L_x_14917:
        /* <DEDUP_REMOVED lines=13> */
.L_x_14919:
[----:B------:R-:W-:Y:S05]  /*c330*/  BSYNC.RECONVERGENT B3 ;  /* 0x0000000000037941 */ /* 0x000fea0003800200 */
.L_x_14918:
        /* <DEDUP_REMOVED lines=42> */
.L_x_14916:
[----:B------:R-:W-:Y:S05]  /*c5e0*/  BSYNC.RECONVERGENT B2 ;  /* 0x0000000000027941 */ /* 0x000fea0003800200 */
.L_x_14915:
        /* <DEDUP_REMOVED lines=16> */
.L_x_14899:
        /* <DEDUP_REMOVED lines=16> */
[----:B------:R-:W-:-:S04]  /*c7f0*/  LOP3.LUT R37, R0, 0xffff, RZ, 0xc0, !PT ;  /* 0x0000ffff00257812 */ /* 0x000fc800078ec0ff */
[----:B------:R-:W-:Y:S02]  /*c800*/  LEA R37, R37, R84, 0x18 ;  /* 0x0000005425257211 */ /* 0x000fe400078ec0ff */
[----:B------:R-:W-:-:S05]  /*c810*/  LOP3.LUT R84, R55, 0xff, RZ, 0xc0, !PT ;  /* 0x000000ff37547812 */ /* 0x000fca00078ec0ff */
[----:B------:R-:W-:Y:S01]  /*c820*/  IMAD R37, R84, 0x100, R37 ;  /* 0x0000010054257824 */ /* 0x000fe200078e0225 */
[----:B------:R-:W-:Y:S01]  /*c830*/  LOP3.LUT R84, R56, 0xff, RZ, 0xc0, !PT ;  /* 0x000000ff38547812 */ /* 0x000fe200078ec0ff */
[----:B0-----:R-:W-:-:S04]  /*c840*/  IMAD.WIDE.U32 R38, R36, 0x4, R38 ;  /* 0x0000000424267825 */ /* 0x001fc800078e0026 */
[----:B------:R-:W-:-:S05]  /*c850*/  IMAD.IADD R37, R37, 0x1, R84 ;  /* 0x0000000125257824 */ /* 0x000fca00078e0254 */
[----:B------:R1:W-:Y:S02]  /*c860*/  STG.E desc[UR8][R38.64], R37 ;  /* 0x0000002526007986 */ /* 0x0003e4000c101908 */
.L_x_14920:
[----:B------:R-:W-:Y:S01]  /*c870*/  MOV R59, R80 ;  /* 0x00000050003b7202 */ /* 0x000fe20000000f00 */
[----:B------:R-:W-:-:S07]  /*c880*/  VIADD R36, R36, 0x20 ;  /* 0x0000002024247836 */ /* 0x000fce0000000000 */
.L_x_14857:
[----:B------:R-:W-:Y:S05]  /*c890*/  BSYNC.RECONVERGENT B1 ;  /* 0x0000000000017941 */ /* 0x000fea0003800200 */
.L_x_14856:
        /* <DEDUP_REMOVED lines=11> */
[----:B--2---:R-:W-:-:S04]  /*c950*/  IMAD.WIDE.U32 R26, R36, 0x10, R26 ;  /* 0x00000010241a7825 */ /* 0x004fc800078e001a */
[----:B0-----:R-:W-:-:S05]  /*c960*/  @P0 IMAD.WIDE.U32 R38, R36, 0x10, R38 ;  /* 0x0000001024260825 */ /* 0x001fca00078e0026 */
[----:B------:R0:W5:Y:S01]  /*c970*/  @P0 LDG.E.128 R8, desc[UR8][R38.64] ;  /* 0x0000000826080981 */ /* 0x000162000c1e1d00 */
[----:B-1----:R-:W-:-:S03]  /*c980*/  @P1 IMAD.WIDE.U32 R84, R36, 0x10, R24 ;  /* 0x0000001024541825 */ /* 0x002fc600078e0018 */
        /* <DEDUP_REMOVED lines=19> */
.L_x_14926:
        /* <DEDUP_REMOVED lines=13> */
.L_x_14928:
[----:B------:R-:W-:Y:S05]  /*cb90*/  BSYNC.RECONVERGENT B3 ;  /* 0x0000000000037941 */ /* 0x000fea0003800200 */
.L_x_14927:
        /* <DEDUP_REMOVED lines=43> */
.L_x_14925:
[----:B------:R-:W-:Y:S05]  /*ce50*/  BSYNC.RECONVERGENT B2 ;  /* 0x0000000000027941 */ /* 0x000fea0003800200 */
.L_x_14924:
        /* <DEDUP_REMOVED lines=20> */
.L_x_14931:
        /* <DEDUP_REMOVED lines=13> */
.L_x_14933:
[----:B------:R-:W-:Y:S05]  /*d070*/  BSYNC.RECONVERGENT B3 ;  /* 0x0000000000037941 */ /* 0x000fea0003800200 */
.L_x_14932:
        /* <DEDUP_REMOVED lines=42> */
.L_x_14930:
[----:B------:R-:W-:Y:S05]  /*d320*/  BSYNC.RECONVERGENT B2 ;  /* 0x0000000000027941 */ /* 0x000fea0003800200 */
.L_x_14929:
        /* <DEDUP_REMOVED lines=15> */
.L_x_14936:
        /* <DEDUP_REMOVED lines=13> */
.L_x_14938:
[----:B------:R-:W-:Y:S05]  /*d4f0*/  BSYNC.RECONVERGENT B3 ;  /* 0x0000000000037941 */ /* 0x000fea0003800200 */
.L_x_14937:
        /* <DEDUP_REMOVED lines=42> */
.L_x_14935:
[----:B------:R-:W-:Y:S05]  /*d7a0*/  BSYNC.RECONVERGENT B2 ;  /* 0x0000000000027941 */ /* 0x000fea0003800200 */
.L_x_14934:
        /* <DEDUP_REMOVED lines=17> */
.L_x_14941:
        /* <DEDUP_REMOVED lines=13> */
.L_x_14943:
[----:B------:R-:W-:Y:S05]  /*d990*/  BSYNC.RECONVERGENT B3 ;  /* 0x0000000000037941 */ /* 0x000fea0003800200 */
.L_x_14942:
        /* <DEDUP_REMOVED lines=42> */
.L_x_14940:
[----:B------:R-:W-:Y:S05]  /*dc40*/  BSYNC.RECONVERGENT B2 ;  /* 0x0000000000027941 */ /* 0x000fea0003800200 */
.L_x_14939:
        /* <DEDUP_REMOVED lines=15> */
.L_x_14946:
        /* <DEDUP_REMOVED lines=13> */
.L_x_14948:
[----:B------:R-:W-:Y:S05]  /*de10*/  BSYNC.RECONVERGENT B3 ;  /* 0x0000000000037941 */ /* 0x000fea0003800200 */
.L_x_14947:
        /* <DEDUP_REMOVED lines=42> */
.L_x_14945:
[----:B------:R-:W-:Y:S05]  /*e0c0*/  BSYNC.RECONVERGENT B2 ;  /* 0x0000000000027941 */ /* 0x000fea0003800200 */
.L_x_14944:
        /* <DEDUP_REMOVED lines=17> */
.L_x_14951:
        /* <DEDUP_REMOVED lines=13> */
.L_x_14953:
[----:B------:R-:W-:Y:S05]  /*e2b0*/  BSYNC.RECONVERGENT B3 ;  /* 0x0000000000037941 */ /* 0x000fea0003800200 */
.L_x_14952:
        /* <DEDUP_REMOVED lines=42> */
.L_x_14950:
[----:B------:R-:W-:Y:S05]  /*e560*/  BSYNC.RECONVERGENT B2 ;  /* 0x0000000000027941 */ /* 0x000fea0003800200 */
.L_x_14949:
        /* <DEDUP_REMOVED lines=15> */
.L_x_14956:
        /* <DEDUP_REMOVED lines=13> */
.L_x_14958:
[----:B------:R-:W-:Y:S05]  /*e730*/  BSYNC.RECONVERGENT B3 ;  /* 0x0000000000037941 */ /* 0x000fea0003800200 */
.L_x_14957:
        /* <DEDUP_REMOVED lines=39> */
[----:B------:R-:W-:Y:S01]  /*e9b0*/  IMAD.MOV.U32 R25, RZ, RZ, R80 ;  /* 0x000000ffff197224 */ /* 0x000fe200078e0050 */
[----:B------:R-:W-:Y:S02]  /*e9c0*/  LOP3.LUT R70, R70, UR31, R59, 0x96, !PT ;  /* 0x0000001f46467c12 */ /* 0x000fe4000f8e963b */
[----:B------:R-:W-:-:S07]  /*e9d0*/  MOV R80, R24 ;  /* 0x0000001800507202 */ /* 0x000fce0000000f00 */
.L_x_14955:
[----:B------:R-:W-:Y:S05]  /*e9e0*/  BSYNC.RECONVERGENT B2 ;  /* 0x0000000000027941 */ /* 0x000fea0003800200 */
.L_x_14954:
        /* <DEDUP_REMOVED lines=17> */
.L_x_14961:
        /* <DEDUP_REMOVED lines=15> */
.L_x_14963:
[----:B------:R-:W-:Y:S05]  /*ebf0*/  BSYNC.RECONVERGENT B3 ;  /* 0x0000000000037941 */ /* 0x000fea0003800200 */
.L_x_14962:
        /* <DEDUP_REMOVED lines=40> */
[----:B------:R-:W-:Y:S01]  /*ee80*/  IMAD.MOV.U32 R80, RZ, RZ, R24 ;  /* 0x000000ffff507224 */ /* 0x000fe200078e0018 */
[----:B------:R-:W-:-:S07]  /*ee90*/  LOP3.LUT R70, R70, UR31, R59, 0x96, !PT ;  /* 0x0000001f46467c12 */ /* 0x000fce000f8e963b */
.L_x_14960:
[----:B------:R-:W-:Y:S05]  /*eea0*/  BSYNC.RECONVERGENT B2 ;  /* 0x0000000000027941 */ /* 0x000fea0003800200 */
.L_x_14959:
        /* <DEDUP_REMOVED lines=35> */
.L_x_14923:
        /* <DEDUP_REMOVED lines=11> */
[----:B------:R-:W-:Y:S01]  /*f190*/  @!P2 MOV R80, R59 ;  /* 0x0000003b0050a202 */ /* 0x000fe20000000f00 */
[----:B------:R-:W-:Y:S02]  /*f1a0*/  @P2 VIADD R84, R67, 0x1 ;  /* 0x0000000143542836 */ /* 0x000fe40000000000 */
[----:B------:R-:W-:Y:S02]  /*f1b0*/  @P2 IMAD.MOV.U32 R38, RZ, RZ, R70 ;  /* 0x000000ffff262224 */ /* 0x000fe400078e0046 */
[----:B------:R-:W-:Y:S01]  /*f1c0*/  @P2 IMAD.MOV.U32 R80, RZ, RZ, R59 ;  /* 0x000000ffff502224 */ /* 0x000fe200078e003b */
[----:B------:R-:W-:Y:S06]  /*f1d0*/  BRA `(.L_x_14966) ;  /* 0x0000000000e47947 */ /* 0x000fec0003800000 */
.L_x_14967:
        /* <DEDUP_REMOVED lines=13> */
.L_x_14969:
[----:B------:R-:W-:Y:S05]  /*f2b0*/  BSYNC.RECONVERGENT B3 ;  /* 0x0000000000037941 */ /* 0x000fea0003800200 */
.L_x_14968:
        /* <DEDUP_REMOVED lines=41> */
[----:B------:R-:W-:Y:S01]  /*f550*/  IMAD.MOV.U32 R84, RZ, RZ, RZ ;  /* 0x000000ffff547224 */ /* 0x000fe200078e00ff */
[----:B------:R-:W-:-:S07]  /*f560*/  MOV R38, R59 ;  /* 0x0000003b00267202 */ /* 0x000fce0000000f00 */
.L_x_14966:
[----:B------:R-:W-:Y:S05]  /*f570*/  BSYNC.RECONVERGENT B2 ;  /* 0x0000000000027941 */ /* 0x000fea0003800200 */
.L_x_14965:
        /* <DEDUP_REMOVED lines=18> */
.L_x_14972:
        /* <DEDUP_REMOVED lines=13> */
.L_x_14974:
[----:B------:R-:W-:Y:S05]  /*f770*/  BSYNC.RECONVERGENT B3 ;  /* 0x0000000000037941 */ /* 0x000fea0003800200 */
.L_x_14973:
        /* <DEDUP_REMOVED lines=40> */
[----:B------:R-:W-:Y:S02]  /*fa00*/  HFMA2 R59, -RZ, RZ, 0, 0 ;  /* 0x00000000ff3b7431 */ /* 0x000fe400000001ff */
[----:B------:R-:W-:-:S07]  /*fa10*/  IMAD.MOV.U32 R80, RZ, RZ, R38 ;  /* 0x000000ffff507224 */ /* 0x000fce00078e0026 */
.L_x_14971:
[----:B------:R-:W-:Y:S05]  /*fa20*/  BSYNC.RECONVERGENT B2 ;  /* 0x0000000000027941 */ /* 0x000fea0003800200 */
.L_x_14970:
        /* <DEDUP_REMOVED lines=16> */
.L_x_14977:
        /* <DEDUP_REMOVED lines=13> */
.L_x_14979:
[----:B------:R-:W-:Y:S05]  /*fc00*/  BSYNC.RECONVERGENT B3 ;  /* 0x0000000000037941 */ /* 0x000fea0003800200 */
.L_x_14978:
        /* <DEDUP_REMOVED lines=42> */
.L_x_14976:
[----:B------:R-:W-:Y:S05]  /*feb0*/  BSYNC.RECONVERGENT B2 ;  /* 0x0000000000027941 */ /* 0x000fea0003800200 */
.L_x_14975:
        /* <DEDUP_REMOVED lines=16> */
.L_x_14982:
        /* <DEDUP_REMOVED lines=13> */
.L_x_14984:
[----:B------:R-:W-:Y:S05]  /*10090*/  BSYNC.RECONVERGENT B3 ;  /* 0x0000000000037941 */ /* 0x000fea0003800200 */
.L_x_14983:
        /* <DEDUP_REMOVED lines=42> */
.L_x_14981:
[----:B------:R-:W-:Y:S05]  /*10340*/  BSYNC.RECONVERGENT B2 ;  /* 0x0000000000027941 */ /* 0x000fea0003800200 */
.L_x_14980:
        /* <DEDUP_REMOVED lines=16> */
.L_x_14964:
        /* <DEDUP_REMOVED lines=24> */
.L_x_14985:
[----:B------:R-:W-:Y:S01]  /*105d0*/  IMAD.MOV.U32 R59, RZ, RZ, R80 ;  /* 0x000000ffff3b7224 */ /* 0x000fe200078e0050 */
[----:B------:R-:W-:-:S07]  /*105e0*/  IADD3 R36, PT, PT, R36, 0x20, RZ ;  /* 0x0000002024247810 */ /* 0x000fce0007ffe0ff */
.L_x_14922:
[----:B------:R-:W-:Y:S05]  /*105f0*/  BSYNC.RECONVERGENT B1 ;  /* 0x0000000000017941 */ /* 0x000fea0003800200 */
.L_x_14921:
        /* <DEDUP_REMOVED lines=34> */
.L_x_14991:
        /* <DEDUP_REMOVED lines=13> */
.L_x_14993:
[----:B------:R-:W-:Y:S05]  /*108f0*/  BSYNC.RECONVERGENT B3 ;  /* 0x0000000000037941 */ /* 0x000fea0003800200 */
.L_x_14992:
        /* <DEDUP_REMOVED lines=43> */
.L_x_14990:
[----:B------:R-:W-:Y:S05]  /*10bb0*/  BSYNC.RECONVERGENT B2 ;  /* 0x0000000000027941 */ /* 0x000fea0003800200 */
.L_x_14989:
[----:B------:R-:W0:Y:S01]  /*10bc0*/  LDC R56, c[0x0][0x408] ;  /* 0x00010200ff387b82 */ /* 0x000e220000000800 */
[----:B------:R-:W-:Y:S01]  /*10bd0*/  ISETP.NE.AND P3, PT, R85, 0x1, PT ;  /* 0x000000015500780c */ /* 0x000fe20003f65270 */
[----:B------:R-:W-:Y:S01]  /*10be0*/  HFMA2 R84, -RZ, RZ, 0.1171875, 0 ;  /* 0x2f800000ff547431 */ /* 0x000fe200000001ff */
[----:B------:R-:W-:Y:S01]  /*10bf0*/  I2FP.F32.U32 R39, R38 ;  /* 0x0000002600277245 */ /* 0x000fe20000201000 */
[----:B------:R-:W-:Y:S01]  /*10c00*/  BSSY.RECONVERGENT B2, `(.L_x_14994) ;  /* 0x0000048000027945 */ /* 0x000fe20003800200 */
[----:B------:R-:W-:-:S03]  /*10c10*/  IMAD.MOV.U32 R59, RZ, RZ, 0x2 ;  /* 0x00000002ff3b7424 */ /* 0x000fc600078e00ff */
[----:B------:R-:W1:Y:S01]  /*10c20*/  LDC R37, c[0x0][0x404] ;  /* 0x00010100ff257b82 */ /* 0x000e620000000800 */
[----:B------:R-:W-:Y:S01]  /*10c30*/  FFMA.FTZ R38, R39, R84, 1.1641532182693481445e-10 ;  /* 0x2f00000027267423 */ /* 0x000fe20000010054 */
[----:B0----5:R-:W-:Y:S01]  /*10c40*/  FMUL.FTZ R87, R28, R56 ;  /* 0x000000381c577220 */ /* 0x021fe20000410000 */
[----:B------:R-:W-:-:S03]  /*10c50*/  IMAD.MOV.U32 R28, RZ, RZ, R58 ;  /* 0x000000ffff1c7224 */ /* 0x000fc600078e003a */
        /* <DEDUP_REMOVED lines=10> */
.L_x_14996:
        /* <DEDUP_REMOVED lines=13> */
.L_x_14998:
[----:B------:R-:W-:Y:S05]  /*10dd0*/  BSYNC.RECONVERGENT B3 ;  /* 0x0000000000037941 */ /* 0x000fea0003800200 */
.L_x_14997:
        /* <DEDUP_REMOVED lines=42> */
.L_x_14995:
[----:B------:R-:W-:Y:S05]  /*11080*/  BSYNC.RECONVERGENT B2 ;  /* 0x0000000000027941 */ /* 0x000fea0003800200 */
.L_x_14994:
        /* <DEDUP_REMOVED lines=15> */
.L_x_15001:
        /* <DEDUP_REMOVED lines=13> */
.L_x_15003:
[----:B------:R-:W-:Y:S05]  /*11250*/  BSYNC.RECONVERGENT B3 ;  /* 0x0000000000037941 */ /* 0x000fea0003800200 */
.L_x_15002:
        /* <DEDUP_REMOVED lines=42> */
.L_x_15000:
[----:B------:R-:W-:Y:S05]  /*11500*/  BSYNC.RECONVERGENT B2 ;  /* 0x0000000000027941 */ /* 0x000fea0003800200 */
.L_x_14999:
[----:B------:R-:W-:Y:S01]  /*11510*/  ISETP.NE.AND P4, PT, R38, 0x1, PT ;  /* 0x000000012600780c */ /* 0x000fe20003f85270 */
[----:B------:R-:W-:Y:S01]  /*11520*/  BSSY.RECONVERGENT B2, `(.L_x_15004) ;  /* 0x0000048000027945 */ /* 0x000fe20003800200 */
[----:B------:R-:W-:Y:S01]  /*11530*/  I2FP.F32.U32 R39, R28 ;  /* 0x0000001c00277245 */ /* 0x000fe20000201000 */
[----:B------:R-:W-:Y:S01]  /*11540*/  FMUL.FTZ R85, R29, R56 ;  /* 0x000000381d557220 */ /* 0x000fe20000410000 */
[----:B------:R-:W-:-:S03]  /*11550*/  IMAD.MOV.U32 R29, RZ, RZ, R58 ;  /* 0x000000ffff1d7224 */ /* 0x000fc600078e003a */
        /* <DEDUP_REMOVED lines=12> */
.L_x_15006:
        /* <DEDUP_REMOVED lines=13> */
.L_x_15008:
[----:B------:R-:W-:Y:S05]  /*116f0*/  BSYNC.RECONVERGENT B3 ;  /* 0x0000000000037941 */ /* 0x000fea0003800200 */
.L_x_15007:
        /* <DEDUP_REMOVED lines=42> */
.L_x_15005:
[----:B------:R-:W-:Y:S05]  /*119a0*/  BSYNC.RECONVERGENT B2 ;  /* 0x0000000000027941 */ /* 0x000fea0003800200 */
.L_x_15004:
        /* <DEDUP_REMOVED lines=15> */
.L_x_15011:
        /* <DEDUP_REMOVED lines=13> */
.L_x_15013:
[----:B------:R-:W-:Y:S05]  /*11b70*/  BSYNC.RECONVERGENT B3 ;  /* 0x0000000000037941 */ /* 0x000fea0003800200 */
.L_x_15012:
        /* <DEDUP_REMOVED lines=42> */
.L_x_15010:
[----:B------:R-:W-:Y:S05]  /*11e20*/  BSYNC.RECONVERGENT B2 ;  /* 0x0000000000027941 */ /* 0x000fea0003800200 */
.L_x_15009:
[----:B------:R-:W-:Y:S01]  /*11e30*/  ISETP.NE.AND P5, PT, R38, 0x1, PT ;  /* 0x000000012600780c */ /* 0x000fe20003fa5270 */
[----:B------:R-:W-:Y:S01]  /*11e40*/  BSSY.RECONVERGENT B2, `(.L_x_15014) ;  /* 0x0000048000027945 */ /* 0x000fe20003800200 */
[----:B------:R-:W-:Y:S01]  /*11e50*/  I2FP.F32.U32 R29, R29 ;  /* 0x0000001d001d7245 */ /* 0x000fe20000201000 */
[----:B------:R-:W-:Y:S01]  /*11e60*/  FMUL.FTZ R89, R30, R56 ;  /* 0x000000381e597220 */ /* 0x000fe20000410000 */
[----:B------:R-:W-:-:S03]  /*11e70*/  IMAD.MOV.U32 R30, RZ, RZ, 0x2 ;  /* 0x00000002ff1e7424 */ /* 0x000fc600078e00ff */
        /* <DEDUP_REMOVED lines=12> */
.L_x_15016:
        /* <DEDUP_REMOVED lines=13> */
.L_x_15018:
[----:B------:R-:W-:Y:S05]  /*12010*/  BSYNC.RECONVERGENT B3 ;  /* 0x0000000000037941 */ /* 0x000fea0003800200 */
.L_x_15017:
        /* <DEDUP_REMOVED lines=42> */
.L_x_15015:
[----:B------:R-:W-:Y:S05]  /*122c0*/  BSYNC.RECONVERGENT B2 ;  /* 0x0000000000027941 */ /* 0x000fea0003800200 */
.L_x_15014:
        /* <DEDUP_REMOVED lines=15> */
.L_x_15021:
        /* <DEDUP_REMOVED lines=13> */
.L_x_15023:
[----:B------:R-:W-:Y:S05]  /*12490*/  BSYNC.RECONVERGENT B3 ;  /* 0x0000000000037941 */ /* 0x000fea0003800200 */
.L_x_15022:
        /* <DEDUP_REMOVED lines=42> */
.L_x_15020:
[----:B------:R-:W-:Y:S05]  /*12740*/  BSYNC.RECONVERGENT B2 ;  /* 0x0000000000027941 */ /* 0x000fea0003800200 */
.L_x_15019:
[----:B------:R-:W-:Y:S01]  /*12750*/  ISETP.NE.AND P6, PT, R38, 0x1, PT ;  /* 0x000000012600780c */ /* 0x000fe20003fc5270 */
[----:B------:R-:W-:Y:S01]  /*12760*/  BSSY.RECONVERGENT B2, `(.L_x_15024) ;  /* 0x000004a000027945 */ /* 0x000fe20003800200 */
[----:B------:R-:W-:Y:S01]  /*12770*/  I2FP.F32.U32 R29, R29 ;  /* 0x0000001d001d7245 */ /* 0x000fe20000201000 */
[----:B------:R-:W-:Y:S01]  /*12780*/  FMUL.FTZ R91, R31, R56 ;  /* 0x000000381f5b7220 */ /* 0x000fe20000410000 */
[----:B------:R-:W-:-:S03]  /*12790*/  IMAD.MOV.U32 R67, RZ, RZ, 0x2 ;  /* 0x00000002ff437424 */ /* 0x000fc600078e00ff */
        /* <DEDUP_REMOVED lines=12> */
.L_x_15026:
        /* <DEDUP_REMOVED lines=15> */
.L_x_15028:
[----:B------:R-:W-:Y:S05]  /*12950*/  BSYNC.RECONVERGENT B3 ;  /* 0x0000000000037941 */ /* 0x000fea0003800200 */
.L_x_15027:
        /* <DEDUP_REMOVED lines=42> */
.L_x_15025:
[----:B------:R-:W-:Y:S05]  /*12c00*/  BSYNC.RECONVERGENT B2 ;  /* 0x0000000000027941 */ /* 0x000fea0003800200 */
.L_x_15024:
        /* <DEDUP_REMOVED lines=14> */
[----:B------:R-:W-:Y:S02]  /*12cf0*/  FSETP.GTU.FTZ.AND P6, PT, R90, R37, PT ;  /* 0x000000255a00720b */ /* 0x000fe40003fdc000 */
        /* <DEDUP_REMOVED lines=20> */
.L_x_14988:
        /* <DEDUP_REMOVED lines=13> */
[----:B------:R-:W-:Y:S01]  /*12f10*/  @!P2 IMAD.MOV.U32 R38, RZ, RZ, R71 ;  /* 0x000000ffff26a224 */ /* 0x000fe200078e0047 */
[----:B------:R-:W-:Y:S01]  /*12f20*/  @P2 MOV R38, R70 ;  /* 0x0000004600262202 */ /* 0x000fe20000000f00 */
[----:B------:R-:W-:Y:S06]  /*12f30*/  BRA `(.L_x_15031) ;  /* 0x0000000000e47947 */ /* 0x000fec0003800000 */
.L_x_15032:
        /* <DEDUP_REMOVED lines=13> */
.L_x_15034:
[----:B------:R-:W-:Y:S05]  /*13010*/  BSYNC.RECONVERGENT B3 ;  /* 0x0000000000037941 */ /* 0x000fea0003800200 */
.L_x_15033:
        /* <DEDUP_REMOVED lines=36> */
[----:B------:R-:W-:-:S05]  /*13260*/  IMAD.WIDE.U32 R38, R39, -0x326172a9, RZ ;  /* 0xcd9e8d5727267825 */ /* 0x000fca00078e00ff */
[----:B------:R-:W-:Y:S02]  /*13270*/  LOP3.LUT R70, R70, UR31, R39, 0x96, !PT ;  /* 0x0000001f46467c12 */ /* 0x000fe4000f8e9627 */
[----:B------:R-:W-:Y:S01]  /*13280*/  MOV R58, R38 ;  /* 0x00000026003a7202 */ /* 0x000fe20000000f00 */
[----:B------:R-:W-:-:S04]  /*13290*/  IMAD.WIDE.U32 R38, R37, -0x2daee0ad, RZ ;  /* 0xd2511f5325267825 */ /* 0x000fc800078e00ff */
[----:B------:R-:W-:Y:S01]  /*132a0*/  IMAD.MOV.U32 R80, RZ, RZ, R38 ;  /* 0x000000ffff507224 */ /* 0x000fe200078e0026 */
[----:B------:R-:W-:Y:S02]  /*132b0*/  LOP3.LUT R71, R84, UR32, R39, 0x96, !PT ;  /* 0x0000002054477c12 */ /* 0x000fe4000f8e9627 */
[----:B------:R-:W-:-:S07]  /*132c0*/  MOV R38, R59 ;  /* 0x0000003b00267202 */ /* 0x000fce0000000f00 */
.L_x_15031:
[----:B------:R-:W-:Y:S05]  /*132d0*/  BSYNC.RECONVERGENT B2 ;  /* 0x0000000000027941 */ /* 0x000fea0003800200 */
.L_x_15030:
[----:B------:R-:W0:Y:S01]  /*132e0*/  LDC R37, c[0x0][0x404] ;  /* 0x00010100ff257b82 */ /* 0x000e220000000800 */
[----:B------:R-:W-:Y:S01]  /*132f0*/  ISETP.NE.AND P3, PT, R85, 0x1, PT ;  /* 0x000000015500780c */ /* 0x000fe20003f65270 */
[----:B------:R-:W-:Y:S01]  /*13300*/  HFMA2 R84, -RZ, RZ, 0.1171875, 0 ;  /* 0x2f800000ff547431 */ /* 0x000fe200000001ff */
[----:B------:R-:W-:Y:S01]  /*13310*/  I2FP.F32.U32 R39, R38 ;  /* 0x0000002600277245 */ /* 0x000fe20000201000 */
[----:B------:R-:W-:Y:S01]  /*13320*/  BSSY.RECONVERGENT B2, `(.L_x_15035) ;  /* 0x0000046000027945 */ /* 0x000fe20003800200 */
[----:B------:R-:W-:-:S03]  /*13330*/  IMAD.MOV.U32 R59, RZ, RZ, 0x2 ;  /* 0x00000002ff3b7424 */ /* 0x000fc600078e00ff */
[----:B------:R-:W-:Y:S01]  /*13340*/  FFMA.FTZ R38, R39, R84, 1.1641532182693481445e-10 ;  /* 0x2f00000027267423 */ /* 0x000fe20000010054 */
[----:B------:R-:W-:-:S04]  /*13350*/  MOV R39, R58 ;  /* 0x0000003a00277202 */ /* 0x000fc80000000f00 */
[----:B0-----:R-:W-:Y:S01]  /*13360*/  FSETP.LE.FTZ.AND P2, PT, R38, R37, PT ;  /* 0x000000252600720b */ /* 0x001fe20003f53000 */
        /* <DEDUP_REMOVED lines=9> */
.L_x_15037:
        /* <DEDUP_REMOVED lines=13> */
.L_x_15039:
[----:B------:R-:W-:Y:S05]  /*134d0*/  BSYNC.RECONVERGENT B3 ;  /* 0x0000000000037941 */ /* 0x000fea0003800200 */
.L_x_15038:
        /* <DEDUP_REMOVED lines=41> */
[----:B------:R-:W-:-:S07]  /*13770*/  HFMA2 R59, -RZ, RZ, 0, 0 ;  /* 0x00000000ff3b7431 */ /* 0x000fce00000001ff */
.L_x_15036:
[----:B------:R-:W-:Y:S05]  /*13780*/  BSYNC.RECONVERGENT B2 ;  /* 0x0000000000027941 */ /* 0x000fea0003800200 */
.L_x_15035:
[----:B------:R-:W-:Y:S01]  /*13790*/  ISETP.NE.AND P4, PT, R59, 0x1, PT ;  /* 0x000000013b00780c */ /* 0x000fe20003f85270 */
[----:B------:R-:W-:Y:S01]  /*137a0*/  BSSY.RECONVERGENT B2, `(.L_x_15040) ;  /* 0x0000047000027945 */ /* 0x000fe20003800200 */
[----:B------:R-:W-:Y:S01]  /*137b0*/  I2FP.F32.U32 R39, R39 ;  /* 0x0000002700277245 */ /* 0x000fe20000201000 */
[----:B------:R-:W-:-:S04]  /*137c0*/  IMAD.MOV.U32 R85, RZ, RZ, 0x2 ;  /* 0x00000002ff557424 */ /* 0x000fc800078e00ff */
        /* <DEDUP_REMOVED lines=12> */
.L_x_15042:
        /* <DEDUP_REMOVED lines=13> */
.L_x_15044:
[----:B------:R-:W-:Y:S05]  /*13960*/  BSYNC.RECONVERGENT B3 ;  /* 0x0000000000037941 */ /* 0x000fea0003800200 */
.L_x_15043:
        /* <DEDUP_REMOVED lines=42> */
.L_x_15041:
[----:B------:R-:W-:Y:S05]  /*13c10*/  BSYNC.RECONVERGENT B2 ;  /* 0x0000000000027941 */ /* 0x000fea0003800200 */
.L_x_15040:
        /* <DEDUP_REMOVED lines=16> */
.L_x_15047:
        /* <DEDUP_REMOVED lines=13> */
.L_x_15049:
[----:B------:R-:W-:Y:S05]  /*13df0*/  BSYNC.RECONVERGENT B3 ;  /* 0x0000000000037941 */ /* 0x000fea0003800200 */
.L_x_15048:
        /* <DEDUP_REMOVED lines=42> */
.L_x_15046:
[----:B------:R-:W-:Y:S05]  /*140a0*/  BSYNC.RECONVERGENT B2 ;  /* 0x0000000000027941 */ /* 0x000fea0003800200 */
.L_x_15045:
        /* <DEDUP_REMOVED lines=16> */
.L_x_15029:
        /* <DEDUP_REMOVED lines=24> */
.L_x_15050:
[----:B------:R-:W-:Y:S01]  /*14330*/  MOV R59, R80 ;  /* 0x00000050003b7202 */ /* 0x000fe20000000f00 */
[----:B------:R-:W-:-:S07]  /*14340*/  VIADD R36, R36, 0x20 ;  /* 0x0000002024247836 */ /* 0x000fce0000000000 */
.L_x_14987:
[----:B------:R-:W-:Y:S05]  /*14350*/  BSYNC.RECONVERGENT B1 ;  /* 0x0000000000017941 */ /* 0x000fea0003800200 */
.L_x_14986:
        /* <DEDUP_REMOVED lines=34> */
.L_x_15056:
        /* <DEDUP_REMOVED lines=13> */
.L_x_15058:
[----:B------:R-:W-:Y:S05]  /*14650*/  BSYNC.RECONVERGENT B3 ;  /* 0x0000000000037941 */ /* 0x000fea0003800200 */
.L_x_15057:
        /* <DEDUP_REMOVED lines=41> */
[----:B------:R-:W-:-:S07]  /*148f0*/  LOP3.LUT R71, R84, UR32, R39, 0x96, !PT ;  /* 0x0000002054477c12 */ /* 0x000fce000f8e9627 */
.L_x_15055:
[----:B------:R-:W-:Y:S05]  /*14900*/  BSYNC.RECONVERGENT B2 ;  /* 0x0000000000027941 */ /* 0x000fea0003800200 */
.L_x_15054:
[----:B------:R-:W0:Y:S01]  /*14910*/  LDC R37, c[0x0][0x408] ;  /* 0x00010200ff257b82 */ /* 0x000e220000000800 */
[----:B------:R-:W-:Y:S01]  /*14920*/  ISETP.NE.AND P3, PT, R85, 0x1, PT ;  /* 0x000000015500780c */ /* 0x000fe20003f65270 */
[----:B------:R-:W-:Y:S01]  /*14930*/  BSSY.RECONVERGENT B2, `(.L_x_15059) ;  /* 0x000004a000027945 */ /* 0x000fe20003800200 */
[----:B------:R-:W-:Y:S01]  /*14940*/  I2FP.F32.U32 R59, R56 ;  /* 0x00000038003b7245 */ /* 0x000fe20000201000 */
[----:B------:R-:W-:Y:S01]  /*14950*/  IMAD.MOV.U32 R56, RZ, RZ, 0x2f800000 ;  /* 0x2f800000ff387424 */ /* 0x000fe200078e00ff */
[----:B------:R-:W-:-:S03]  /*14960*/  MOV R67, 0x2 ;  /* 0x0000000200437802 */ /* 0x000fc60000000f00 */
        /* <DEDUP_REMOVED lines=14> */
.L_x_15061:
        /* <DEDUP_REMOVED lines=13> */
.L_x_15063:
[----:B------:R-:W-:Y:S05]  /*14b20*/  BSYNC.RECONVERGENT B3 ;  /* 0x0000000000037941 */ /* 0x000fea0003800200 */
.L_x_15062:
[----:B------:R-:W-:Y:S01]  /*14b30*/  LOP3.LUT R58, R66, UR7, R85, 0x96, !PT ;  /* 0x00000007423a7c12 */ /* 0x000fe2000f8e9655 */
[----:B------:R-:W-:-:S04]  /*14b40*/  IMAD.WIDE.U32 R70, R76, -0x326172a9, RZ ;  /* 0xcd9e8d574c467825 */ /* 0x000fc800078e00ff */
[----:B------:R-:W-:Y:S01]  /*14b50*/  IMAD.WIDE.U32 R58, R58, -0x326172a9, RZ ;  /* 0xcd9e8d573a3a7825 */ /* 0x000fe200078e00ff */
[----:B------:R-:W-:-:S03]  /*14b60*/  LOP3.LUT R71, R72, UR6, R71, 0x96, !PT ;  /* 0x0000000648477c12 */ /* 0x000fc6000f8e9647 */
[----:B------:R-:W-:Y:S01]  /*14b70*/  IMAD.MOV.U32 R32, RZ, RZ, R38 ;  /* 0x000000ffff207224 */ /* 0x000fe200078e0026 */
[----:B------:R-:W-:Y:S01]  /*14b80*/  LOP3.LUT R85, R70, UR15, R59, 0x96, !PT ;  /* 0x0000000f46557c12 */ /* 0x000fe2000f8e963b */
[----:B------:R-:W-:-:S04]  /*14b90*/  IMAD.WIDE.U32 R70, R71, -0x2daee0ad, RZ ;  /* 0xd2511f5347467825 */ /* 0x000fc800078e00ff */
        /* <DEDUP_REMOVED lines=32> */
[----:B------:R-:W-:-:S04]  /*14da0*/  LOP3.LUT R70, R70, UR31, R59, 0x96, !PT ;  /* 0x0000001f46467c12 */ /* 0x000fc8000f8e963b */
[----:B------:R-:W-:Y:S02]  /*14db0*/  LOP3.LUT R71, R86, UR32, R85, 0x96, !PT ;  /* 0x0000002056477c12 */ /* 0x000fe4000f8e9655 */
[----:B------:R-:W-:-:S07]  /*14dc0*/  MOV R38, R84 ;  /* 0x0000005400267202 */ /* 0x000fce0000000f00 */
.L_x_15060:
[----:B------:R-:W-:Y:S05]  /*14dd0*/  BSYNC.RECONVERGENT B2 ;  /* 0x0000000000027941 */ /* 0x000fea0003800200 */
.L_x_15059:
        /* <DEDUP_REMOVED lines=15> */
.L_x_15066:
        /* <DEDUP_REMOVED lines=13> */
.L_x_15068:
[----:B------:R-:W-:Y:S05]  /*14fa0*/  BSYNC.RECONVERGENT B3 ;  /* 0x0000000000037941 */ /* 0x000fea0003800200 */
.L_x_15067:
        /* <DEDUP_REMOVED lines=38> */
[----:B------:R-:W-:Y:S02]  /*15210*/  LOP3.LUT R70, R70, UR31, R59, 0x96, !PT ;  /* 0x0000001f46467c12 */ /* 0x000fe4000f8e963b */
[----:B------:R-:W-:Y:S01]  /*15220*/  MOV R38, R84 ;  /* 0x0000005400267202 */ /* 0x000fe20000000f00 */
[----:B------:R-:W-:Y:S01]  /*15230*/  IMAD.MOV.U32 R84, RZ, RZ, RZ ;  /* 0x000000ffff547224 */ /* 0x000fe200078e00ff */
[----:B------:R-:W-:-:S07]  /*15240*/  LOP3.LUT R71, R86, UR32, R85, 0x96, !PT ;  /* 0x0000002056477c12 */ /* 0x000fce000f8e9655 */
.L_x_15065:
[----:B------:R-:W-:Y:S05]  /*15250*/  BSYNC.RECONVERGENT B2 ;  /* 0x0000000000027941 */ /* 0x000fea0003800200 */
.L_x_15064:
        /* <DEDUP_REMOVED lines=17> */
.L_x_15071:
        /* <DEDUP_REMOVED lines=13> */
.L_x_15073:
[----:B------:R-:W-:Y:S05]  /*15440*/  BSYNC.RECONVERGENT B3 ;  /* 0x0000000000037941 */ /* 0x000fea0003800200 */
.L_x_15072:
        /* <DEDUP_REMOVED lines=39> */
[----:B------:R-:W-:Y:S01]  /*156c0*/  LOP3.LUT R71, R84, UR32, R33, 0x96, !PT ;  /* 0x0000002054477c12 */ /* 0x000fe2000f8e9621 */
[----:B------:R-:W-:Y:S01]  /*156d0*/  IMAD.MOV.U32 R33, RZ, RZ, R38 ;  /* 0x000000ffff217224 */ /* 0x000fe200078e0026 */
[----:B------:R-:W-:-:S07]  /*156e0*/  MOV R38, R32 ;  /* 0x0000002000267202 */ /* 0x000fce0000000f00 */
.L_x_15070:
[----:B------:R-:W-:Y:S05]  /*156f0*/  BSYNC.RECONVERGENT B2 ;  /* 0x0000000000027941 */ /* 0x000fea0003800200 */
.L_x_15069:
        /* <DEDUP_REMOVED lines=15> */
.L_x_15076:
        /* <DEDUP_REMOVED lines=13> */
.L_x_15078:
[----:B------:R-:W-:Y:S05]  /*158c0*/  BSYNC.RECONVERGENT B3 ;  /* 0x0000000000037941 */ /* 0x000fea0003800200 */
.L_x_15077:
        /* <DEDUP_REMOVED lines=41> */
[----:B------:R-:W-:-:S07]  /*15b60*/  MOV R38, R32 ;  /* 0x0000002000267202 */ /* 0x000fce0000000f00 */
.L_x_15075:
[----:B------:R-:W-:Y:S05]  /*15b70*/  BSYNC.RECONVERGENT B2 ;  /* 0x0000000000027941 */ /* 0x000fea0003800200 */
.L_x_15074:
[----:B------:R-:W-:Y:S01]  /*15b80*/  ISETP.NE.AND P5, PT, R67, 0x1, PT ;  /* 0x000000014300780c */ /* 0x000fe20003fa5270 */
[----:B------:R-:W-:Y:S01]  /*15b90*/  FMUL.FTZ R91, R34, R37 ;  /* 0x00000025225b7220 */ /* 0x000fe20000410000 */
[----:B------:R-:W-:Y:S01]  /*15ba0*/  I2FP.F32.U32 R33, R33 ;  /* 0x0000002100217245 */ /* 0x000fe20000201000 */
[----:B------:R-:W-:Y:S01]  /*15bb0*/  BSSY.RECONVERGENT B2, `(.L_x_15079) ;  /* 0x0000046000027945 */ /* 0x000fe20003800200 */
[----:B------:R-:W-:-:S03]  /*15bc0*/  HFMA2 R34, -RZ, RZ, 0, 1.1920928955078125e-07 ;  /* 0x00000002ff227431 */ /* 0x000fc600000001ff */
        /* <DEDUP_REMOVED lines=12> */
.L_x_15081:
        /* <DEDUP_REMOVED lines=13> */
.L_x_15083:
[----:B------:R-:W-:Y:S05]  /*15d60*/  BSYNC.RECONVERGENT B3 ;  /* 0x0000000000037941 */ /* 0x000fea0003800200 */
.L_x_15082:
        /* <DEDUP_REMOVED lines=42> */
.L_x_15080:
[----:B------:R-:W-:Y:S05]  /*16010*/  BSYNC.RECONVERGENT B2 ;  /* 0x0000000000027941 */ /* 0x000fea0003800200 */
.L_x_15079:
        /* <DEDUP_REMOVED lines=15> */
.L_x_15086:
        /* <DEDUP_REMOVED lines=13> */
.L_x_15088:
[----:B------:R-:W-:Y:S05]  /*161e0*/  BSYNC.RECONVERGENT B3 ;  /* 0x0000000000037941 */ /* 0x000fea0003800200 */
.L_x_15087:
        /* <DEDUP_REMOVED lines=42> */
.L_x_15085:
[----:B------:R-:W-:Y:S05]  /*16490*/  BSYNC.RECONVERGENT B2 ;  /* 0x0000000000027941 */ /* 0x000fea0003800200 */
.L_x_15084:
[----:B------:R-:W-:Y:S01]  /*164a0*/  ISETP.NE.AND P6, PT, R59, 0x1, PT ;  /* 0x000000013b00780c */ /* 0x000fe20003fc5270 */
[----:B------:R-:W-:Y:S01]  /*164b0*/  BSSY.RECONVERGENT B2, `(.L_x_15089) ;  /* 0x000004a000027945 */ /* 0x000fe20003800200 */
[----:B------:R-:W-:Y:S01]  /*164c0*/  I2FP.F32.U32 R33, R33 ;  /* 0x0000002100217245 */ /* 0x000fe20000201000 */
[----:B------:R-:W-:Y:S02]  /*164d0*/  HFMA2 R67, -RZ, RZ, 0, 1.1920928955078125e-07 ;  /* 0x00000002ff437431 */ /* 0x000fe400000001ff */
        /* <DEDUP_REMOVED lines=13> */
.L_x_15091:
        /* <DEDUP_REMOVED lines=15> */
.L_x_15093:
[----:B------:R-:W-:Y:S05]  /*166a0*/  BSYNC.RECONVERGENT B3 ;  /* 0x0000000000037941 */ /* 0x000fea0003800200 */
.L_x_15092:
        /* <DEDUP_REMOVED lines=42> */
.L_x_15090:
[----:B------:R-:W-:Y:S05]  /*16950*/  BSYNC.RECONVERGENT B2 ;  /* 0x0000000000027941 */ /* 0x000fea0003800200 */
.L_x_15089:
[----:B------:R-:W-:Y:S01]  /*16960*/  FMUL.FTZ R35, R8, R37 ;  /* 0x0000002508237220 */ /* 0x000fe20000410000 */
[----:B------:R-:W-:Y:S01]  /*16970*/  FSETP.GTU.FTZ.AND P6, PT, R90, R39, PT ;  /* 0x000000275a00720b */ /* 0x000fe20003fdc000 */
[----:B------:R-:W-:Y:S01]  /*16980*/  FMUL.FTZ R86, R9, R37 ;  /* 0x0000002509567220 */ /* 0x000fe20000410000 */
        /* <DEDUP_REMOVED lines=32> */
.L_x_15053:
        /* <DEDUP_REMOVED lines=16> */
.L_x_15097:
        /* <DEDUP_REMOVED lines=13> */
.L_x_15099:
[----:B------:R-:W-:Y:S05]  /*16d60*/  BSYNC.RECONVERGENT B3 ;  /* 0x0000000000037941 */ /* 0x000fea0003800200 */
.L_x_15098:
        /* <DEDUP_REMOVED lines=34> */
[----:B------:R-:W-:Y:S01]  /*16f90*/  HFMA2 R85, -RZ, RZ, 0, 0 ;  /* 0x00000000ff557431 */ /* 0x000fe200000001ff */
[----:B------:R-:W-:Y:S01]  /*16fa0*/  LOP3.LUT R37, R38, UR29, R71, 0x96, !PT ;  /* 0x0000001d26257c12 */ /* 0x000fe2000f8e9647 */
[----:B------:R-:W-:-:S05]  /*16fb0*/  IMAD.WIDE.U32 R38, R39, -0x326172a9, RZ ;  /* 0xcd9e8d5727267825 */ /* 0x000fca00078e00ff */
[----:B------:R-:W-:Y:S02]  /*16fc0*/  LOP3.LUT R70, R70, UR31, R39, 0x96, !PT ;  /* 0x0000001f46467c12 */ /* 0x000fe4000f8e9627 */
[----:B------:R-:W-:Y:S01]  /*16fd0*/  MOV R58, R38 ;  /* 0x00000026003a7202 */ /* 0x000fe20000000f00 */
[----:B------:R-:W-:-:S05]  /*16fe0*/  IMAD.WIDE.U32 R38, R37, -0x2daee0ad, RZ ;  /* 0xd2511f5325267825 */ /* 0x000fca00078e00ff */
[----:B------:R-:W-:Y:S01]  /*16ff0*/  LOP3.LUT R71, R84, UR32, R39, 0x96, !PT ;  /* 0x0000002054477c12 */ /* 0x000fe2000f8e9627 */
[----:B------:R-:W-:-:S07]  /*17000*/  IMAD.MOV.U32 R39, RZ, RZ, R59 ;  /* 0x000000ffff277224 */ /* 0x000fce00078e003b */
.L_x_15096:
[----:B------:R-:W-:Y:S05]  /*17010*/  BSYNC.RECONVERGENT B2 ;  /* 0x0000000000027941 */ /* 0x000fea0003800200 */
.L_x_15095:
[----:B------:R-:W0:Y:S01]  /*17020*/  LDC R37, c[0x0][0x404] ;  /* 0x00010100ff257b82 */ /* 0x000e220000000800 */
[----:B------:R-:W-:Y:S01]  /*17030*/  ISETP.NE.AND P3, PT, R85, 0x1, PT ;  /* 0x000000015500780c */ /* 0x000fe20003f65270 */
[----:B------:R-:W-:Y:S01]  /*17040*/  BSSY.RECONVERGENT B2, `(.L_x_15100) ;  /* 0x0000048000027945 */ /* 0x000fe20003800200 */
[----:B------:R-:W-:Y:S01]  /*17050*/  I2FP.F32.U32 R84, R39 ;  /* 0x0000002700547245 */ /* 0x000fe20000201000 */
[----:B------:R-:W-:Y:S01]  /*17060*/  IMAD.MOV.U32 R39, RZ, RZ, 0x2f800000 ;  /* 0x2f800000ff277424 */ /* 0x000fe200078e00ff */
        /* <DEDUP_REMOVED lines=13> */
.L_x_15102:
        /* <DEDUP_REMOVED lines=13> */
.L_x_15104:
[----:B------:R-:W-:Y:S05]  /*17210*/  BSYNC.RECONVERGENT B3 ;  /* 0x0000000000037941 */ /* 0x000fea0003800200 */
.L_x_15103:
        /* <DEDUP_REMOVED lines=40> */
[----:B------:R-:W-:Y:S01]  /*174a0*/  IMAD.MOV.U32 R59, RZ, RZ, R38 ;  /* 0x000000ffff3b7224 */ /* 0x000fe200078e0026 */
[----:B------:R-:W-:-:S07]  /*174b0*/  MOV R38, R84 ;  /* 0x0000005400267202 */ /* 0x000fce0000000f00 */
.L_x_15101:
[----:B------:R-:W-:Y:S05]  /*174c0*/  BSYNC.RECONVERGENT B2 ;  /* 0x0000000000027941 */ /* 0x000fea0003800200 */
.L_x_15100:
        /* <DEDUP_REMOVED lines=16> */
.L_x_15107:
        /* <DEDUP_REMOVED lines=13> */
.L_x_15109:
[----:B------:R-:W-:Y:S05]  /*176a0*/  BSYNC.RECONVERGENT B3 ;  /* 0x0000000000037941 */ /* 0x000fea0003800200 */
.L_x_15108:
        /* <DEDUP_REMOVED lines=38> */
[----:B------:R-:W-:Y:S01]  /*17910*/  IMAD.MOV.U32 R85, RZ, RZ, RZ ;  /* 0x000000ffff557224 */ /* 0x000fe200078e00ff */
[----:B------:R-:W-:Y:S01]  /*17920*/  LOP3.LUT R70, R70, UR31, R59, 0x96, !PT ;  /* 0x0000001f46467c12 */ /* 0x000fe2000f8e963b */
[----:B------:R-:W-:Y:S01]  /*17930*/  IMAD.MOV.U32 R59, RZ, RZ, R38 ;  /* 0x000000ffff3b7224 */ /* 0x000fe200078e0026 */
[----:B------:R-:W-:-:S07]  /*17940*/  MOV R38, R84 ;  /* 0x0000005400267202 */ /* 0x000fce0000000f00 */
.L_x_15106:
[----:B------:R-:W-:Y:S05]  /*17950*/  BSYNC.RECONVERGENT B2 ;  /* 0x0000000000027941 */ /* 0x000fea0003800200 */
.L_x_15105:
        /* <DEDUP_REMOVED lines=16> */
.L_x_15112:
        /* <DEDUP_REMOVED lines=13> */
.L_x_15114:
[----:B------:R-:W-:Y:S05]  /*17b30*/  BSYNC.RECONVERGENT B3 ;  /* 0x0000000000037941 */ /* 0x000fea0003800200 */
.L_x_15113:
        /* <DEDUP_REMOVED lines=42> */
.L_x_15111:
[----:B------:R-:W-:Y:S05]  /*17de0*/  BSYNC.RECONVERGENT B2 ;  /* 0x0000000000027941 */ /* 0x000fea0003800200 */
.L_x_15110:
        /* <DEDUP_REMOVED lines=16> */
.L_x_15094:
[----:B------:R-:W0:Y:S01]  /*17ef0*/  LDC.64 R84, c[0x0][0x3a8] ;  /* 0x0000ea00ff547b82 */ /* 0x000e220000000a00 */
[----:B------:R-:W-:Y:S01]  /*17f00*/  SEL R37, RZ, 0x1000000, !P5 ;  /* 0x01000000ff257807 */ /* 0x000fe20006800000 */
[----:B------:R-:W-:Y:S01]  /*17f10*/  IMAD.MOV.U32 R59, RZ, RZ, R38 ;  /* 0x000000ffff3b7224 */ /* 0x000fe200078e0026 */
[----:B------:R-:W-:Y:S02]  /*17f20*/  SEL R88, RZ, 0x10000, !P4 ;  /* 0x00010000ff587807 */ /* 0x000fe40006000000 */
[----:B------:R-:W-:Y:S02]  /*17f30*/  SEL R39, RZ, 0x100, !P3 ;  /* 0x00000100ff277807 */ /* 0x000fe40005800000 */
[----:B------:R-:W-:Y:S02]  /*17f40*/  SEL R90, RZ, 0x1, !P2 ;  /* 0x00000001ff5a7807 */ /* 0x000fe40005000000 */
[----:B------:R-:W-:-:S04]  /*17f50*/  IADD3 R37, PT, PT, R39, R37, R88 ;  /* 0x0000002527257210 */ /* 0x000fc80007ffe058 */
[----:B------:R-:W-:Y:S01]  /*17f60*/  IADD3 R37, PT, PT, R37, R90, RZ ;  /* 0x0000005a25257210 */ /* 0x000fe20007ffe0ff */
[C---:B0-----:R-:W-:Y:S02]  /*17f70*/  IMAD.WIDE.U32 R86, R36.reuse, 0x10, R84 ;  /* 0x0000001024567825 */ /* 0x041fe400078e0054 */
[----:B------:R-:W0:Y:S03]  /*17f80*/  LDC.64 R84, c[0x0][0x3b0] ;  /* 0x0000ec00ff547b82 */ /* 0x000e260000000a00 */
[----:B------:R2:W-:Y:S01]  /*17f90*/  STG.E.128 desc[UR8][R86.64], R32 ;  /* 0x0000002056007986 */ /* 0x0005e2000c101d08 */
[----:B0-----:R-:W-:-:S05]  /*17fa0*/  IMAD.WIDE.U32 R84, R36, 0x4, R84 ;  /* 0x0000000424547825 */ /* 0x001fca00078e0054 */
[----:B------:R2:W-:Y:S01]  /*17fb0*/  STG.E desc[UR8][R84.64], R37 ;  /* 0x0000002554007986 */ /* 0x0005e2000c101908 */
[----:B------:R-:W-:Y:S05]  /*17fc0*/  @!P0 BRA `(.L_x_15052) ;  /* 0x00000000002c8947 */ /* 0x000fea0003800000 */
[----:B------:R-:W0:Y:S02]  /*17fd0*/  LDC.64 R38, c[0x0][0x3b8] ;  /* 0x0000ee00ff267b82 */ /* 0x000e240000000a00 */
[----:B0-----:R-:W-:Y:S01]  /*17fe0*/  IMAD.WIDE.U32 R38, R36, 0x4, R38 ;  /* 0x0000000424267825 */ /* 0x001fe200078e0026 */
[----:B------:R-:W-:-:S04]  /*17ff0*/  SHF.L.U32 R36, R54, 0x10, RZ ;  /* 0x0000001036247819 */ /* 0x000fc800000006ff */
[----:B--2---:R-:W-:Y:S02]  /*18000*/  LOP3.LUT R37, R36, 0xff0000, RZ, 0xc0, !PT ;  /* 0x00ff000024257812 */ /* 0x004fe400078ec0ff */
[----:B------:R-:W-:-:S05]  /*18010*/  LOP3.LUT R36, R0, 0xffff, RZ, 0xc0, !PT ;  /* 0x0000ffff00247812 */ /* 0x000fca00078ec0ff */
[----:B------:R-:W-:Y:S01]  /*18020*/  IMAD R36, R36, 0x1000000, R37 ;  /* 0x0100000024247824 */ /* 0x000fe200078e0225 */
[----:B------:R-:W-:-:S04]  /*18030*/  LOP3.LUT R37, R55, 0xff, RZ, 0xc0, !PT ;  /* 0x000000ff37257812 */ /* 0x000fc800078ec0ff */
[----:B------:R-:W-:Y:S02]  /*18040*/  LEA R36, R37, R36, 0x8 ;  /* 0x0000002425247211 */ /* 0x000fe400078e40ff */
[----:B------:R-:W-:-:S05]  /*18050*/  LOP3.LUT R37, R56, 0xff, RZ, 0xc0, !PT ;  /* 0x000000ff38257812 */ /* 0x000fca00078ec0ff */
[----:B------:R-:W-:-:S05]  /*18060*/  IMAD.IADD R37, R36, 0x1, R37 ;  /* 0x0000000124257824 */ /* 0x000fca00078e0225 */
[----:B------:R3:W-:Y:S02]  /*18070*/  STG.E desc[UR8][R38.64], R37 ;  /* 0x0000002526007986 */ /* 0x0007e4000c101908 */
.L_x_15052:
[----:B------:R-:W-:Y:S05]  /*18080*/  BSYNC.RECONVERGENT B1 ;  /* 0x0000000000017941 */ /* 0x000fea0003800200 */
.L_x_15051:
[----:B------:R-:W-:Y:S01]  /*18090*/  FADD.FTZ R36, RZ, R12 ;  /* 0x0000000cff247221 */ /* 0x000fe20000010000 */
[C---:B------:R-:W-:Y:S01]  /*180a0*/  ISETP.GE.U32.AND P5, PT, R75.reuse, 0x20, PT ;  /* 0x000000204b00780c */ /* 0x040fe20003fa6070 */
[----:B------:R-:W4:Y:S01]  /*180b0*/  S2R R88, SR_TID.X ;  /* 0x0000000000587919 */ /* 0x000f220000002100 */
[----:B------:R-:W-:Y:S01]  /*180c0*/  ISETP.GT.U32.AND P4, PT, R75, 0x3f, PT ;  /* 0x0000003f4b00780c */ /* 0x000fe20003f84070 */
[----:B0123--:R-:W-:Y:S01]  /*180d0*/  FADD.FTZ R37, R13, R36 ;  /* 0x000000240d257221 */ /* 0x00ffe20000010000 */
        /* <DEDUP_REMOVED lines=12> */
[----:B----4-:R-:W-:-:S03]  /*181a0*/  LOP3.LUT P6, RZ, R88, 0x1f, RZ, 0xc0, !PT ;  /* 0x0000001f58ff7812 */ /* 0x010fc600078cc0ff */
        /* <DEDUP_REMOVED lines=16> */
[----:B------:R-:W-:Y:S01]  /*182b0*/  P2R R36, PR, RZ, 0x40 ;  /* 0x00000040ff247803 */ /* 0x000fe20000000000 */
        /* <DEDUP_REMOVED lines=71> */
.L_x_15140:
[----:B------:R-:W-:Y:S01]  /*18730*/  LOP3.LUT P1, RZ, R88, 0x1f, RZ, 0xc0, !PT ;  /* 0x0000001f58ff7812 */ /* 0x000fe2000782c0ff */
[C---:B------:R-:W-:Y:S01]  /*18740*/  FMUL.FTZ R36, R85.reuse, R85 ;  /* 0x0000005555247220 */ /* 0x040fe20000410000 */
[----:B01----:R-:W-:Y:S01]  /*18750*/  FADD.FTZ R84, R84, R89 ;  /* 0x0000005954547221 */ /* 0x003fe20000010000 */
[----:B------:R-:W-:Y:S01]  /*18760*/  ISETP.NE.AND P0, PT, RZ, UR13, PT ;  /* 0x0000000dff007c0c */ /* 0x000fe2000bf05270 */
[----:B------:R-:W-:Y:S02]  /*18770*/  BSSY.RECONVERGENT B1, `(.L_x_15116) ;  /* 0x0000025000017945 */ /* 0x000fe40003800200 */
[----:B------:R-:W-:Y:S01]  /*18780*/  FFMA.FTZ R37, R84, R37, UR14 ;  /* 0x0000000e54257e23 */ /* 0x000fe20008010025 */
[----:B------:R-:W-:Y:S02]  /*18790*/  FSEL R36, R36, RZ, P0 ;  /* 0x000000ff24247208 */ /* 0x000fe40000000000 */
[----:B------:R-:W-:-:S03]  /*187a0*/  FSEL R87, R85, RZ, !P0 ;  /* 0x000000ff55577208 */ /* 0x000fc60004000000 */
[----:B------:R-:W-:Y:S01]  /*187b0*/  FADD.FTZ R86, R37, R36 ;  /* 0x0000002425567221 */ /* 0x000fe20000010000 */
[----:B------:R-:W0:Y:S05]  /*187c0*/  @!P1 LDC.64 R38, c[0x0][0x3c0] ;  /* 0x0000f000ff269b82 */ /* 0x000e2a0000000a00 */
[----:B------:R-:W1:Y:S03]  /*187d0*/  MUFU.RSQ R86, R86 ;  /* 0x0000005600567308 */ /* 0x000e660000001400 */
[----:B------:R-:W2:Y:S01]  /*187e0*/  @!P1 LDC.64 R36, c[0x0][0x3c8] ;  /* 0x0000f200ff249b82 */ /* 0x000ea20000000a00 */
[----:B0-----:R-:W-:-:S05]  /*187f0*/  @!P1 IMAD.WIDE R38, R74, 0x4, R38 ;  /* 0x000000044a269825 */ /* 0x001fca00078e0226 */
[----:B------:R0:W-:Y:S01]  /*18800*/  @!P1 STG.E desc[UR8][R38.64], R85 ;  /* 0x0000005526009986 */ /* 0x0001e2000c101908 */
[----:B--2---:R-:W-:-:S05]  /*18810*/  @!P1 IMAD.WIDE R36, R74, 0x4, R36 ;  /* 0x000000044a249825 */ /* 0x004fca00078e0224 */
[----:B-1----:R0:W-:Y:S01]  /*18820*/  @!P1 STG.E desc[UR8][R36.64], R86 ;  /* 0x0000005624009986 */ /* 0x0021e2000c101908 */
[----:B------:R-:W-:Y:S05]  /*18830*/  @!P5 BRA `(.L_x_15117) ;  /* 0x000000000060d947 */ /* 0x000fea0003800000 */
[----:B0-----:R-:W-:Y:S01]  /*18840*/  FADD.FTZ R37, R12, -R87 ;  /* 0x800000570c257221 */ /* 0x001fe20000010000 */
[----:B------:R-:W-:Y:S02]  /*18850*/  HADD2.F32 R39, -RZ, R46.H0_H0 ;  /* 0x2000002eff277230 */ /* 0x000fe40000004100 */
[----:B------:R-:W-:Y:S02]  /*18860*/  HADD2.F32 R38, -RZ, R0.H1_H1 ;  /* 0x30000000ff267230 */ /* 0x000fe40000004100 */
[----:B------:R-:W-:Y:S01]  /*18870*/  FMUL.FTZ R36, R86, R37 ;  /* 0x0000002556247220 */ /* 0x000fe20000410000 */
[----:B------:R-:W-:Y:S02]  /*18880*/  HADD2.F32 R37, -RZ, R55.H1_H1 ;  /* 0x30000037ff257230 */ /* 0x000fe40000004100 */
[----:B------:R-:W-:Y:S02]  /*18890*/  HADD2.F32 R84, -RZ, R99.H1_H1 ;  /* 0x30000063ff547230 */ /* 0x000fe40000004100 */
[----:B------:R-:W-:-:S02]  /*188a0*/  HADD2.F32 R85, -RZ, R47.H0_H0 ;  /* 0x2000002fff557230 */ /* 0x000fc40000004100 */
[----:B------:R-:W-:Y:S01]  /*188b0*/  FFMA.FTZ R36, R36, R37, R39 ;  /* 0x0000002524247223 */ /* 0x000fe20000010027 */
[--C-:B------:R-:W-:Y:S01]  /*188c0*/  FADD.FTZ R37, R13, -R87.reuse ;  /* 0x800000570d257221 */ /* 0x100fe20000010000 */
[----:B------:R-:W-:Y:S01]  /*188d0*/  FADD.FTZ R39, R14, -R87 ;  /* 0x800000570e277221 */ /* 0x000fe20000010000 */
[----:B------:R-:W-:Y:S02]  /*188e0*/  HADD2.F32 R88, -RZ, R100.H0_H0 ;  /* 0x20000064ff587230 */ /* 0x000fe40000004100 */
[----:B------:R-:W-:-:S04]  /*188f0*/  FMUL.FTZ R37, R86, R37 ;  /* 0x0000002556257220 */ /* 0x000fc80000410000 */
[----:B------:R-:W-:Y:S01]  /*18900*/  FFMA.FTZ R37, R37, R38, R84 ;  /* 0x0000002625257223 */ /* 0x000fe20000010054 */
[----:B------:R-:W-:Y:S01]  /*18910*/  FMUL.FTZ R38, R86, R39 ;  /* 0x0000002756267220 */ /* 0x000fe20000410000 */
[----:B------:R-:W-:Y:S02]  /*18920*/  HADD2.F32 R39, -RZ, R54.H1_H1 ;  /* 0x30000036ff277230 */ /* 0x000fe40000004100 */
[----:B------:R-:W-:-:S03]  /*18930*/  HADD2.F32 R84, -RZ, R93.H0_H0 ;  /* 0x2000005dff547230 */ /* 0x000fc60000004100 */
[----:B------:R-:W-:Y:S01]  /*18940*/  FFMA.FTZ R38, R38, R39, R85 ;  /* 0x0000002726267223 */ /* 0x000fe20000010055 */
[----:B------:R-:W-:-:S04]  /*18950*/  FADD.FTZ R39, R15, -R87 ;  /* 0x800000570f277221 */ /* 0x000fc80000010000 */
[----:B------:R-:W-:-:S04]  /*18960*/  FMUL.FTZ R39, R86, R39 ;  /* 0x0000002756277220 */ /* 0x000fc80000410000 */
[----:B------:R-:W-:Y:S02]  /*18970*/  FFMA.FTZ R39, R39, R84, R88 ;  /* 0x0000005427277223 */ /* 0x000fe40000010058 */
[----:B------:R-:W0:Y:S02]  /*18980*/  LDC.64 R84, c[0x0][0x428] ;  /* 0x00010a00ff547b82 */ /* 0x000e240000000a00 */
[C---:B0-----:R-:W-:Y:S01]  /*18990*/  IMAD.WIDE.U32 R84, R78.reuse, 0x10, R84 ;  /* 0x000000104e547825 */ /* 0x041fe200078e0054 */
[----:B------:R-:W-:-:S04]  /*189a0*/  IADD3 R78, PT, PT, R78, 0x20, RZ ;  /* 0x000000204e4e7810 */ /* 0x000fc80007ffe0ff */
[----:B------:R1:W-:Y:S03]  /*189b0*/  STG.E.128 desc[UR8][R84.64], R36 ;  /* 0x0000002454007986 */ /* 0x0003e6000c101d08 */
.L_x_15117:
[----:B------:R-:W-:Y:S05]  /*189c0*/  BSYNC.RECONVERGENT B1 ;  /* 0x0000000000017941 */ /* 0x000fea0003800200 */
.L_x_15116:
[----:B------:R-:W-:Y:S01]  /*189d0*/  ISETP.NE.AND P0, PT, R81, RZ, PT ;  /* 0x000000ff5100720c */ /* 0x000fe20003f05270 */
[----:B------:R-:W-:-:S12]  /*189e0*/  BSSY.RECONVERGENT B1, `(.L_x_15118) ;  /* 0x000001e000017945 */ /* 0x000fd80003800200 */
[----:B------:R-:W-:Y:S05]  /*189f0*/  @!P0 BRA `(.L_x_15119) ;  /* 0x0000000000708947 */ /* 0x000fea0003800000 */
[----:B01----:R-:W-:Y:S01]  /*18a00*/  FADD.FTZ R37, R16, -R87 ;  /* 0x8000005710257221 */ /* 0x003fe20000010000 */
[----:B------:R-:W-:Y:S01]  /*18a10*/  HADD2.F32 R39, -RZ, R44.H0_H0 ;  /* 0x2000002cff277230 */ /* 0x000fe20000004100 */
[----:B------:R-:W-:Y:S01]  /*18a20*/  SHF.R.U64 R38, R52, 0x10, R53 ;  /* 0x0000001034267819 */ /* 0x000fe20000001235 */
[----:B------:R-:W-:Y:S02]  /*18a30*/  HADD2.F32 R81, -RZ, R45.H0_H0 ;  /* 0x2000002dff517230 */ /* 0x000fe40000004100 */
[----:B------:R-:W-:Y:S01]  /*18a40*/  FMUL.FTZ R36, R86, R37 ;  /* 0x0000002556247220 */ /* 0x000fe20000410000 */
[----:B------:R-:W-:Y:S01]  /*18a50*/  HADD2.F32 R37, -RZ, R96.H1_H1 ;  /* 0x30000060ff257230 */ /* 0x000fe20000004100 */
[--C-:B------:R-:W-:Y:S01]  /*18a60*/  SHF.R.U64 R84, R44, 0x10, R45.reuse ;  /* 0x000000102c547819 */ /* 0x100fe2000000122d */
[----:B------:R-:W-:Y:S01]  /*18a70*/  HADD2.F32 R38, -RZ, R38.H0_H0 ;  /* 0x20000026ff267230 */ /* 0x000fe20000004100 */
[----:B------:R-:W-:Y:S02]  /*18a80*/  SHF.R.U32.HI R88, RZ, 0x10, R45 ;  /* 0x00000010ff587819 */ /* 0x000fe4000001162d */
[----:B------:R-:W-:Y:S01]  /*18a90*/  FFMA.FTZ R36, R36, R37, R39 ;  /* 0x0000002524247223 */ /* 0x000fe20000010027 */
[----:B------:R-:W-:Y:S01]  /*18aa0*/  FADD.FTZ R37, R17, -R87 ;  /* 0x8000005711257221 */ /* 0x000fe20000010000 */
[----:B------:R-:W-:-:S02]  /*18ab0*/  HADD2.F32 R84, -RZ, R84.H0_H0 ;  /* 0x20000054ff547230 */ /* 0x000fc40000004100 */
[----:B------:R-:W-:Y:S01]  /*18ac0*/  FADD.FTZ R39, R18, -R87 ;  /* 0x8000005712277221 */ /* 0x000fe20000010000 */
[----:B------:R-:W-:Y:S02]  /*18ad0*/  HADD2.F32 R88, -RZ, R88.H0_H0 ;  /* 0x20000058ff587230 */ /* 0x000fe40000004100 */
[----:B------:R-:W-:-:S04]  /*18ae0*/  FMUL.FTZ R37, R86, R37 ;  /* 0x0000002556257220 */ /* 0x000fc80000410000 */
[----:B------:R-:W-:Y:S01]  /*18af0*/  FFMA.FTZ R37, R37, R38, R84 ;  /* 0x0000002625257223 */ /* 0x000fe20000010054 */
[----:B------:R-:W-:Y:S01]  /*18b00*/  FMUL.FTZ R38, R86, R39 ;  /* 0x0000002756267220 */ /* 0x000fe20000410000 */
[----:B------:R-:W-:Y:S01]  /*18b10*/  HADD2.F32 R39, -RZ, R97.H0_H0 ;  /* 0x20000061ff277230 */ /* 0x000fe20000004100 */
[----:B------:R-:W-:-:S04]  /*18b20*/  SHF.R.U32.HI R84, RZ, 0x10, R53 ;  /* 0x00000010ff547819 */ /* 0x000fc80000011635 */
[----:B------:R-:W-:Y:S01]  /*18b30*/  FFMA.FTZ R38, R38, R39, R81 ;  /* 0x0000002726267223 */ /* 0x000fe20000010051 */
[----:B------:R-:W-:Y:S01]  /*18b40*/  FADD.FTZ R39, R19, -R87 ;  /* 0x8000005713277221 */ /* 0x000fe20000010000 */
[----:B------:R-:W-:-:S03]  /*18b50*/  HADD2.F32 R84, -RZ, R84.H0_H0 ;  /* 0x20000054ff547230 */ /* 0x000fc60000004100 */
[----:B------:R-:W-:-:S04]  /*18b60*/  FMUL.FTZ R39, R86, R39 ;  /* 0x0000002756277220 */ /* 0x000fc80000410000 */
[----:B------:R-:W-:Y:S02]  /*18b70*/  FFMA.FTZ R39, R39, R84, R88 ;  /* 0x0000005427277223 */ /* 0x000fe40000010058 */
[----:B------:R-:W0:Y:S02]  /*18b80*/  LDC.64 R84, c[0x0][0x428] ;  /* 0x00010a00ff547b82 */ /* 0x000e240000000a00 */
[----:B0-----:R-:W-:-:S04]  /*18b90*/  IMAD.WIDE.U32 R84, R78, 0x10, R84 ;  /* 0x000000104e547825 */ /* 0x001fc800078e0054 */
[----:B------:R-:W-:Y:S01]  /*18ba0*/  VIADD R78, R78, 0x20 ;  /* 0x000000204e4e7836 */ /* 0x000fe20000000000 */
[----:B------:R2:W-:Y:S06]  /*18bb0*/  STG.E.128 desc[UR8][R84.64], R36 ;  /* 0x0000002454007986 */ /* 0x0005ec000c101d08 */
.L_x_15119:
[----:B------:R-:W-:Y:S05]  /*18bc0*/  BSYNC.RECONVERGENT B1 ;  /* 0x0000000000017941 */ /* 0x000fea0003800200 */
.L_x_15118:
[----:B------:R-:W-:Y:S01]  /*18bd0*/  ISETP.NE.AND P0, PT, R82, RZ, PT ;  /* 0x000000ff5200720c */ /* 0x000fe20003f05270 */
[----:B------:R-:W-:-:S12]  /*18be0*/  BSSY.RECONVERGENT B1, `(.L_x_15120) ;  /* 0x000001e000017945 */ /* 0x000fd80003800200 */
[----:B------:R-:W-:Y:S05]  /*18bf0*/  @!P0 BRA `(.L_x_15121) ;  /* 0x0000000000708947 */ /* 0x000fea0003800000 */
[----:B012---:R-:W-:Y:S01]  /*18c00*/  FADD.FTZ R37, R20, -R87 ;  /* 0x8000005714257221 */ /* 0x007fe20000010000 */
        /* <DEDUP_REMOVED lines=24> */
[C---:B0-----:R-:W-:Y:S01]  /*18d90*/  IMAD.WIDE.U32 R84, R78.reuse, 0x10, R84 ;  /* 0x000000104e547825 */ /* 0x041fe200078e0054 */
[----:B------:R-:W-:-:S04]  /*18da0*/  IADD3 R78, PT, PT, R78, 0x20, RZ ;  /* 0x000000204e4e7810 */ /* 0x000fc80007ffe0ff */
[----:B------:R3:W-:Y:S03]  /*18db0*/  STG.E.128 desc[UR8][R84.64], R36 ;  /* 0x0000002454007986 */ /* 0x0007e6000c101d08 */
.L_x_15121:
[----:B------:R-:W-:Y:S05]  /*18dc0*/  BSYNC.RECONVERGENT B1 ;  /* 0x0000000000017941 */ /* 0x000fea0003800200 */
.L_x_15120:
[----:B------:R-:W-:Y:S01]  /*18dd0*/  ISETP.NE.AND P0, PT, R83, RZ, PT ;  /* 0x000000ff5300720c */ /* 0x000fe20003f05270 */
[----:B------:R-:W-:-:S12]  /*18de0*/  BSSY.RECONVERGENT B1, `(.L_x_15122) ;  /* 0x000001d000017945 */ /* 0x000fd80003800200 */
[----:B------:R-:W-:Y:S05]  /*18df0*/  @!P0 BRA `(.L_x_15123) ;  /* 0x00000000006c8947 */ /* 0x000fea0003800000 */
[----:B0123--:R-:W-:Y:S01]  /*18e00*/  FADD.FTZ R37, R24, -R87 ;  /* 0x8000005718257221 */ /* 0x00ffe20000010000 */
[----:B------:R-:W-:Y:S01]  /*18e10*/  HADD2.F32 R39, -RZ, R40.H0_H0 ;  /* 0x20000028ff277230 */ /* 0x000fe20000004100 */
[----:B------:R-:W-:Y:S01]  /*18e20*/  SHF.R.U64 R38, R48, 0x10, R49 ;  /* 0x0000001030267819 */ /* 0x000fe20000001231 */
[----:B------:R-:W-:Y:S02]  /*18e30*/  HADD2.F32 R81, -RZ, R41.H0_H0 ;  /* 0x20000029ff517230 */ /* 0x000fe40000004100 */
[----:B------:R-:W-:Y:S01]  /*18e40*/  FMUL.FTZ R36, R86, R37 ;  /* 0x0000002556247220 */ /* 0x000fe20000410000 */
[----:B------:R-:W-:Y:S01]  /*18e50*/  HADD2.F32 R37, -RZ, R98.H1_H1 ;  /* 0x30000062ff257230 */ /* 0x000fe20000004100 */
[----:B------:R-:W-:Y:S01]  /*18e60*/  SHF.R.U64 R82, R40, 0x10, R41 ;  /* 0x0000001028527819 */ /* 0x000fe20000001229 */
[----:B------:R-:W-:Y:S02]  /*18e70*/  HADD2.F32 R38, -RZ, R38.H0_H0 ;  /* 0x20000026ff267230 */ /* 0x000fe40000004100 */
[----:B------:R-:W-:-:S02]  /*18e80*/  HADD2.F32 R84, -RZ, R100.H1_H1 ;  /* 0x30000064ff547230 */ /* 0x000fc40000004100 */
[----:B------:R-:W-:Y:S01]  /*18e90*/  FFMA.FTZ R36, R36, R37, R39 ;  /* 0x0000002524247223 */ /* 0x000fe20000010027 */
[--C-:B------:R-:W-:Y:S01]  /*18ea0*/  FADD.FTZ R37, R25, -R87.reuse ;  /* 0x8000005719257221 */ /* 0x100fe20000010000 */
[----:B------:R-:W-:Y:S02]  /*18eb0*/  HADD2.F32 R82, -RZ, R82.H0_H0 ;  /* 0x20000052ff527230 */ /* 0x000fe40000004100 */
[----:B------:R-:W-:Y:S01]  /*18ec0*/  FADD.FTZ R39, R26, -R87 ;  /* 0x800000571a277221 */ /* 0x000fe20000010000 */
        /* <DEDUP_REMOVED lines=14> */
.L_x_15123:
[----:B------:R-:W-:Y:S05]  /*18fb0*/  BSYNC.RECONVERGENT B1 ;  /* 0x0000000000017941 */ /* 0x000fea0003800200 */
.L_x_15122:
[----:B------:R-:W-:Y:S01]  /*18fc0*/  ISETP.NE.AND P0, PT, R79, RZ, PT ;  /* 0x000000ff4f00720c */ /* 0x000fe20003f05270 */
[----:B------:R-:W-:-:S12]  /*18fd0*/  BSSY.RECONVERGENT B1, `(.L_x_15124) ;  /* 0x000001a000017945 */ /* 0x000fd80003800200 */
[----:B------:R-:W-:Y:S05]  /*18fe0*/  @!P0 BRA `(.L_x_15125) ;  /* 0x0000000000608947 */ /* 0x000fea0003800000 */
[----:B01234-:R-:W-:Y:S01]  /*18ff0*/  FADD.FTZ R37, R28, -R87 ;  /* 0x800000571c257221 */ /* 0x01ffe20000010000 */
[----:B------:R-:W-:Y:S02]  /*19000*/  HADD2.F32 R39, -RZ, R2.H0_H0 ;  /* 0x20000002ff277230 */ /* 0x000fe40000004100 */
[----:B------:R-:W-:Y:S02]  /*19010*/  HADD2.F32 R38, -RZ, R95.H1_H1 ;  /* 0x3000005fff267230 */ /* 0x000fe40000004100 */
[----:B------:R-:W-:Y:S01]  /*19020*/  FMUL.FTZ R36, R86, R37 ;  /* 0x0000002556247220 */ /* 0x000fe20000410000 */
[----:B------:R-:W-:Y:S02]  /*19030*/  HADD2.F32 R37, -RZ, R93.H1_H1 ;  /* 0x3000005dff257230 */ /* 0x000fe40000004100 */
[----:B------:R-:W-:Y:S02]  /*19040*/  HADD2.F32 R82, -RZ, R101.H0_H0 ;  /* 0x20000065ff527230 */ /* 0x000fe40000004100 */
[----:B------:R-:W-:-:S02]  /*19050*/  HADD2.F32 R79, -RZ, R3.H0_H0 ;  /* 0x20000003ff4f7230 */ /* 0x000fc40000004100 */
[----:B------:R-:W-:Y:S01]  /*19060*/  FFMA.FTZ R36, R36, R37, R39 ;  /* 0x0000002524247223 */ /* 0x000fe20000010027 */
[--C-:B------:R-:W-:Y:S01]  /*19070*/  FADD.FTZ R37, R29, -R87.reuse ;  /* 0x800000571d257221 */ /* 0x100fe20000010000 */
[----:B------:R-:W-:Y:S01]  /*19080*/  FADD.FTZ R39, R30, -R87 ;  /* 0x800000571e277221 */ /* 0x000fe20000010000 */
[----:B------:R-:W-:Y:S02]  /*19090*/  HADD2.F32 R84, -RZ, R101.H1_H1 ;  /* 0x30000065ff547230 */ /* 0x000fe40000004100 */
[----:B------:R-:W-:-:S04]  /*190a0*/  FMUL.FTZ R37, R86, R37 ;  /* 0x0000002556257220 */ /* 0x000fc80000410000 */
[----:B------:R-:W-:Y:S01]  /*190b0*/  FFMA.FTZ R37, R37, R38, R82 ;  /* 0x0000002625257223 */ /* 0x000fe20000010052 */
[----:B------:R-:W-:Y:S01]  /*190c0*/  FMUL.FTZ R38, R86, R39 ;  /* 0x0000002756267220 */ /* 0x000fe20000410000 */
[----:B------:R-:W-:Y:S02]  /*190d0*/  HADD2.F32 R39, -RZ, R95.H0_H0 ;  /* 0x2000005fff277230 */ /* 0x000fe40000004100 */
        /* <DEDUP_REMOVED lines=9> */
.L_x_15125:
[----:B------:R-:W-:Y:S05]  /*19170*/  BSYNC.RECONVERGENT B1 ;  /* 0x0000000000017941 */ /* 0x000fea0003800200 */
.L_x_15124:
[----:B------:R-:W-:Y:S01]  /*19180*/  ISETP.NE.AND P0, PT, R80, RZ, PT ;  /* 0x000000ff5000720c */ /* 0x000fe20003f05270 */
[----:B------:R-:W-:-:S12]  /*19190*/  BSSY.RECONVERGENT B1, `(.L_x_15126) ;  /* 0x0000011000017945 */ /* 0x000fd80003800200 */
[----:B------:R-:W-:Y:S05]  /*191a0*/  @!P0 BRA `(.L_x_15127) ;  /* 0x00000000003c8947 */ /* 0x000fea0003800000 */
[--C-:B01234-:R-:W-:Y:S01]  /*191b0*/  FADD.FTZ R37, R32, -R87.reuse ;  /* 0x8000005720257221 */ /* 0x11ffe20000010000 */
[--C-:B------:R-:W-:Y:S01]  /*191c0*/  FADD.FTZ R79, R33, -R87.reuse ;  /* 0x80000057214f7221 */ /* 0x100fe20000010000 */
[--C-:B------:R-:W-:Y:S01]  /*191d0*/  FADD.FTZ R81, R34, -R87.reuse ;  /* 0x8000005722517221 */ /* 0x100fe20000010000 */
[----:B------:R-:W-:Y:S01]  /*191e0*/  FADD.FTZ R87, R35, -R87 ;  /* 0x8000005723577221 */ /* 0x000fe20000010000 */
[C---:B------:R-:W-:Y:S01]  /*191f0*/  FMUL.FTZ R39, R86.reuse, R37 ;  /* 0x0000002556277220 */ /* 0x040fe20000410000 */
[C---:B------:R-:W-:Y:S01]  /*19200*/  FMUL.FTZ R38, R86.reuse, R79 ;  /* 0x0000004f56267220 */ /* 0x040fe20000410000 */
[----:B------:R-:W0:Y:S01]  /*19210*/  LDC.64 R36, c[0x0][0x428] ;  /* 0x00010a00ff247b82 */ /* 0x000e220000000a00 */
[C---:B------:R-:W-:Y:S01]  /*19220*/  FMUL.FTZ R80, R86.reuse, R81 ;  /* 0x0000005156507220 */ /* 0x040fe20000410000 */
[----:B------:R-:W-:Y:S01]  /*19230*/  FMUL.FTZ R87, R86, R87 ;  /* 0x0000005756577220 */ /* 0x000fe20000410000 */
[----:B0-----:R-:W-:-:S04]  /*19240*/  IMAD.WIDE.U32 R78, R78, 0x10, R36 ;  /* 0x000000104e4e7825 */ /* 0x001fc800078e0024 */
[----:B------:R-:W-:Y:S01]  /*19250*/  FFMA.FTZ R36, R39, R65, R68 ;  /* 0x0000004127247223 */ /* 0x000fe20000010044 */
[----:B------:R-:W-:Y:S01]  /*19260*/  FFMA.FTZ R37, R38, R62, R61 ;  /* 0x0000003e26257223 */ /* 0x000fe2000001003d */
[----:B------:R-:W-:Y:S01]  /*19270*/  FFMA.FTZ R38, R80, R64, R69 ;  /* 0x0000004050267223 */ /* 0x000fe20000010045 */
[----:B------:R-:W-:-:S05]  /*19280*/  FFMA.FTZ R39, R87, R63, R60 ;  /* 0x0000003f57277223 */ /* 0x000fca000001003c */
[----:B------:R0:W-:Y:S02]  /*19290*/  STG.E.128 desc[UR8][R78.64], R36 ;  /* 0x000000244e007986 */ /* 0x0001e4000c101d08 */
.L_x_15127:
[----:B------:R-:W-:Y:S05]  /*192a0*/  BSYNC.RECONVERGENT B1 ;  /* 0x0000000000017941 */ /* 0x000fea0003800200 */
.L_x_15126:
[----:B01234-:R-:W0:Y:S02]  /*192b0*/  LDC.64 R36, c[0x0][0x380] ;  /* 0x0000e000ff247b82 */ /* 0x01fe240000000a00 */
[----:B0-----:R-:W-:-:S05]  /*192c0*/  IMAD R74, R36, 0x4, R74 ;  /* 0x00000004244a7824 */ /* 0x001fca00078e024a */
[----:B------:R-:W-:-:S13]  /*192d0*/  ISETP.GE.AND P0, PT, R74, R37, PT ;  /* 0x000000254a00720c */ /* 0x000fda0003f06270 */
[----:B------:R-:W-:Y:S05]  /*192e0*/  @!P0 BRA `(.L_x_15128) ;  /* 0xfffffe7c00548947 */ /* 0x000fea000383ffff */
[----:B------:R-:W-:Y:S05]  /*192f0*/  BSYNC B0 ;  /* 0x0000000000007941 */ /* 0x000fea0003800000 */
.L_x_14725:
[----:B------:R-:W-:Y:S05]  /*19300*/  EXIT ;  /* 0x000000000000794d */ /* 0x000fea0003800000 */
.L_x_15115:
        /* <DEDUP_REMOVED lines=8> */
.L_x_15130:
[----:B------:R-:W-:Y:S05]  /*19390*/  BSYNC B1 ;  /* 0x0000000000017941 */ /* 0x000fea0003800000 */
.L_x_15129:
        /* <DEDUP_REMOVED lines=9> */
.L_x_15131:
[----:B------:R-:W-:Y:S02]  /*19430*/  IMAD.MOV.U32 R92, RZ, RZ, 0x4 ;  /* 0x00000004ff5c7424 */ /* 0x000fe400078e00ff */
[----:B------:R-:W-:-:S04]  /*19440*/  IMAD.MOV.U32 R37, RZ, RZ, R89 ;  /* 0x000000ffff257224 */ /* 0x000fc800078e0059 */
[----:B------:R-:W-:-:S05]  /*19450*/  FADD.FTZ R84, R38, R37 ;  /* 0x0000002526547221 */ /* 0x000fca0000010000 */
[----:B------:R-:W-:-:S07]  /*19460*/  MOV R91, R84 ;  /* 0x00000054005b7202 */ /* 0x000fce0000000f00 */
[----:B------:R-:W-:Y:S05]  /*19470*/  WARPSYNC.COLLECTIVE R90, `(.L_x_15132) ;  /* 0x000000005a087348 */ /* 0x000fea0003c00000 */
[----:B------:R0:W1:Y:S02]  /*19480*/  SHFL.BFLY P6, R89, R91, R92, R103 ;  /* 0x0c00005c5b597389 */ /* 0x00006400000c0067 */
[----:B01----:R-:W-:Y:S05]  /*19490*/  ENDCOLLECTIVE ;  /* 0x000000000000791b */ /* 0x003fea0003800000 */
.L_x_15132:
[----:B------:R-:W-:Y:S01]  /*194a0*/  HFMA2 R92, -RZ, RZ, 0, 4.76837158203125e-07 ;  /* 0x00000008ff5c7431 */ /* 0x000fe200000001ff */
[----:B------:R-:W-:-:S05]  /*194b0*/  MOV R37, R89 ;  /* 0x0000005900257202 */ /* 0x000fca0000000f00 */
[----:B------:R-:W-:-:S04]  /*194c0*/  FADD.FTZ R86, R84, R37 ;  /* 0x0000002554567221 */ /* 0x000fc80000010000 */
[----:B------:R-:W-:-:S07]  /*194d0*/  IMAD.MOV.U32 R91, RZ, RZ, R86 ;  /* 0x000000ffff5b7224 */ /* 0x000fce00078e0056 */
[----:B------:R-:W-:Y:S05]  /*194e0*/  WARPSYNC.COLLECTIVE R90, `(.L_x_15133) ;  /* 0x000000005a087348 */ /* 0x000fea0003c00000 */
[----:B------:R0:W1:Y:S02]  /*194f0*/  SHFL.BFLY P6, R89, R91, R92, R103 ;  /* 0x0c00005c5b597389 */ /* 0x00006400000c0067 */
[----:B01----:R-:W-:Y:S05]  /*19500*/  ENDCOLLECTIVE ;  /* 0x000000000000791b */ /* 0x003fea0003800000 */
.L_x_15133:
        /* <DEDUP_REMOVED lines=8> */
.L_x_15134:
        /* <DEDUP_REMOVED lines=57> */
.L_x_15135:
[----:B------:R-:W-:Y:S02]  /*19920*/  IMAD.MOV.U32 R92, RZ, RZ, 0x2 ;  /* 0x00000002ff5c7424 */ /* 0x000fe400078e00ff */
[----:B------:R-:W-:-:S04]  /*19930*/  IMAD.MOV.U32 R39, RZ, RZ, R89 ;  /* 0x000000ffff277224 */ /* 0x000fc800078e0059 */
[----:B------:R-:W-:-:S05]  /*19940*/  FADD.FTZ R39, R36, R39 ;  /* 0x0000002724277221 */ /* 0x000fca0000010000 */
[----:B------:R-:W-:-:S07]  /*19950*/  MOV R91, R39 ;  /* 0x00000027005b7202 */ /* 0x000fce0000000f00 */
[----:B------:R-:W-:Y:S05]  /*19960*/  WARPSYNC.COLLECTIVE R90, `(.L_x_15136) ;  /* 0x000000005a087348 */ /* 0x000fea0003c00000 */
[----:B------:R0:W1:Y:S02]  /*19970*/  SHFL.BFLY P6, R89, R91, R92, R103 ;  /* 0x0c00005c5b597389 */ /* 0x00006400000c0067 */
[----:B01----:R-:W-:Y:S05]  /*19980*/  ENDCOLLECTIVE ;  /* 0x000000000000791b */ /* 0x003fea0003800000 */
.L_x_15136:
[----:B------:R-:W-:Y:S01]  /*19990*/  HFMA2 R92, -RZ, RZ, 0, 2.384185791015625e-07 ;  /* 0x00000004ff5c7431 */ /* 0x000fe200000001ff */
[----:B------:R-:W-:-:S05]  /*199a0*/  MOV R38, R89 ;  /* 0x0000005900267202 */ /* 0x000fca0000000f00 */
[----:B------:R-:W-:-:S04]  /*199b0*/  FADD.FTZ R38, R39, R38 ;  /* 0x0000002627267221 */ /* 0x000fc80000010000 */
[----:B------:R-:W-:-:S07]  /*199c0*/  IMAD.MOV.U32 R91, RZ, RZ, R38 ;  /* 0x000000ffff5b7224 */ /* 0x000fce00078e0026 */
[----:B------:R-:W-:Y:S05]  /*199d0*/  WARPSYNC.COLLECTIVE R90, `(.L_x_15137) ;  /* 0x000000005a087348 */ /* 0x000fea0003c00000 */
[----:B------:R0:W1:Y:S02]  /*199e0*/  SHFL.BFLY P6, R89, R91, R92, R103 ;  /* 0x0c00005c5b597389 */ /* 0x00006400000c0067 */
[----:B01----:R-:W-:Y:S05]  /*199f0*/  ENDCOLLECTIVE ;  /* 0x000000000000791b */ /* 0x003fea0003800000 */
.L_x_15137:
[----:B------:R-:W-:Y:S02]  /*19a00*/  IMAD.MOV.U32 R92, RZ, RZ, 0x8 ;  /* 0x00000008ff5c7424 */ /* 0x000fe400078e00ff */
[----:B------:R-:W-:-:S04]  /*19a10*/  IMAD.MOV.U32 R87, RZ, RZ, R89 ;  /* 0x000000ffff577224 */ /* 0x000fc800078e0059 */
[----:B------:R-:W-:-:S05]  /*19a20*/  FADD.FTZ R87, R38, R87 ;  /* 0x0000005726577221 */ /* 0x000fca0000010000 */
[----:B------:R-:W-:-:S07]  /*19a30*/  MOV R91, R87 ;  /* 0x00000057005b7202 */ /* 0x000fce0000000f00 */
[----:B------:R-:W-:Y:S05]  /*19a40*/  WARPSYNC.COLLECTIVE R90, `(.L_x_15138) ;  /* 0x000000005a087348 */ /* 0x000fea0003c00000 */
[----:B------:R0:W1:Y:S02]  /*19a50*/  SHFL.BFLY P6, R89, R91, R92, R103 ;  /* 0x0c00005c5b597389 */ /* 0x00006400000c0067 */
[----:B01----:R-:W-:Y:S05]  /*19a60*/  ENDCOLLECTIVE ;  /* 0x000000000000791b */ /* 0x003fea0003800000 */
.L_x_15138:
[----:B------:R-:W-:Y:S01]  /*19a70*/  HFMA2 R92, -RZ, RZ, 0, 9.5367431640625e-07 ;  /* 0x00000010ff5c7431 */ /* 0x000fe200000001ff */
[----:B------:R-:W-:-:S05]  /*19a80*/  MOV R84, R89 ;  /* 0x0000005900547202 */ /* 0x000fca0000000f00 */
[----:B------:R-:W-:-:S04]  /*19a90*/  FADD.FTZ R84, R87, R84 ;  /* 0x0000005457547221 */ /* 0x000fc80000010000 */
[----:B------:R-:W-:-:S07]  /*19aa0*/  IMAD.MOV.U32 R91, RZ, RZ, R84 ;  /* 0x000000ffff5b7224 */ /* 0x000fce00078e0054 */
[----:B------:R-:W-:Y:S05]  /*19ab0*/  WARPSYNC.COLLECTIVE R90, `(.L_x_15139) ;  /* 0x000000005a087348 */ /* 0x000fea0003c00000 */
[----:B------:R0:W1:Y:S02]  /*19ac0*/  SHFL.BFLY P6, R89, R91, R92, R103 ;  /* 0x0c00005c5b597389 */ /* 0x00006400000c0067 */
[----:B01----:R-:W-:Y:S05]  /*19ad0*/  ENDCOLLECTIVE ;  /* 0x000000000000791b */ /* 0x003fea0003800000 */
.L_x_15139:
[----:B------:R-:W-:Y:S05]  /*19ae0*/  BRA `(.L_x_15140) ;  /* 0xffffffec00107947 */ /* 0x000fea000383ffff */
.L_x_15141:
        /* <DEDUP_REMOVED lines=9> */
.L_x_17415:


//--------------------- .text._ZN10layer_norm31ln_parallel_residual_fwd_kernelINS_13Kernel_traitsI6__halfffffjLj768ELj1ELj4ELj1ELj16ENS_18Kernel_traits_baseILj768ES2_ffffjLj128EEEEELb1ELb1ELb1EEEvNS_9FwdParamsE --------------------------
	.section	.text._ZN10layer_norm31ln_parallel_residual_fwd_kernelINS_13Kernel_traitsI6__halfffffjLj768ELj1ELj4ELj1ELj16ENS_18Kernel_traits_baseILj768ES2_ffffjLj128EEEEELb1ELb1ELb1EEEvNS_9FwdParamsE,"ax",@progbits
	.align	128
        .global         _ZN10layer_norm31ln_parallel_residual_fwd_kernelINS_13Kernel_traitsI6__halfffffjLj768ELj1ELj4ELj1ELj16ENS_18Kernel_traits_baseILj768ES2_ffffjLj128EEEEELb1ELb1ELb1EEEvNS_9FwdParamsE
        .type           _ZN10layer_norm31ln_parallel_residual_fwd_kernelINS_13Kernel_traitsI6__halfffffjLj768ELj1ELj4ELj1ELj16ENS_18Kernel_traits_baseILj768ES2_ffffjLj128EEEEELb1ELb1ELb1EEEvNS_9FwdParamsE,@function
        .size           _ZN10layer_norm31ln_parallel_residual_fwd_kernelINS_13Kernel_traitsI6__halfffffjLj768ELj1ELj4ELj1ELj16ENS_18Kernel_traits_baseILj768ES2_ffffjLj128EEEEELb1ELb1ELb1EEEvNS_9FwdParamsE,(.L_x_17416 - _ZN10layer_norm31ln_parallel_residual_fwd_kernelINS_13Kernel_traitsI6__halfffffjLj768ELj1ELj4ELj1ELj16ENS_18Kernel_traits_baseILj768ES2_ffffjLj128EEEEELb1ELb1ELb1EEEvNS_9FwdParamsE)
        .other          _ZN10layer_norm31ln_parallel_residual_fwd_kernelINS_13Kernel_traitsI6__halfffffjLj768ELj1ELj4ELj1ELj16ENS_18Kernel_traits_baseILj768ES2_ffffjLj128EEEEELb1ELb1ELb1EEEvNS_9FwdParamsE,@"STO_CUDA_ENTRY STV_DEFAULT"
_ZN10layer_norm31ln_parallel_residual_fwd_kernelINS_13Kernel_traitsI6__halfffffjLj768ELj1ELj4ELj1ELj16ENS_18Kernel_traits_baseILj768ES2_ffffjLj128EEEEELb1ELb1ELb1EEEvNS_9FwdParamsE:
.text._ZN10layer_norm31ln_parallel_residual_fwd_kernelINS_13Kernel_traitsI6__halfffffjLj768ELj1ELj4ELj1ELj16ENS_18Kernel_traits_baseILj768ES2_ffffjLj128EEEEELb1ELb1ELb1EEEvNS_9FwdParamsE:
        /* <DEDUP_REMOVED lines=21> */
[----:B------:R1:W5:Y:S04]  /*0150*/  LDG.E.64 R22, desc[UR8][R14.64] ;  /* 0x000000080e167981 */ /* 0x000368000c1e1b00 */
[----:B------:R1:W5:Y:S04]  /*0160*/  LDG.E.64 R24, desc[UR8][R14.64+0x100] ;  /* 0x000100080e187981 */ /* 0x000368000c1e1b00 */
[----:B------:R1:W5:Y:S04]  /*0170*/  LDG.E.64 R20, desc[UR8][R14.64+0x200] ;  /* 0x000200080e147981 */ /* 0x000368000c1e1b00 */
[----:B------:R1:W5:Y:S04]  /*0180*/  LDG.E.64 R26, desc[UR8][R14.64+0x300] ;  /* 0x000300080e1a7981 */ /* 0x000368000c1e1b00 */
[----:B------:R1:W5:Y:S01]  /*0190*/  LDG.E.64 R28, desc[UR8][R14.64+0x400] ;  /* 0x000400080e1c7981 */ /* 0x000362000c1e1b00 */
[----:B0-----:R-:W-:-:S03]  /*01a0*/  @P0 IMAD.WIDE.U32 R18, R93, 0x8, R18 ;  /* 0x000000085d120825 */ /* 0x001fc600078e0012 */
[----:B------:R1:W5:Y:S04]  /*01b0*/  LDG.E.64 R30, desc[UR8][R14.64+0x500] ;  /* 0x000500080e1e7981 */ /* 0x000368000c1e1b00 */
[----:B------:R1:W5:Y:S04]  /*01c0*/  @P0 LDG.E.64 R12, desc[UR8][R18.64] ;  /* 0x00000008120c0981 */ /* 0x000368000c1e1b00 */
[----:B------:R1:W5:Y:S04]  /*01d0*/  @P0 LDG.E.64 R8, desc[UR8][R18.64+0x100] ;  /* 0x0001000812080981 */ /* 0x000368000c1e1b00 */
[----:B------:R1:W5:Y:S04]  /*01e0*/  @P0 LDG.E.64 R6, desc[UR8][R18.64+0x200] ;  /* 0x0002000812060981 */ /* 0x000368000c1e1b00 */
[----:B------:R1:W5:Y:S04]  /*01f0*/  @P0 LDG.E.64 R4, desc[UR8][R18.64+0x300] ;  /* 0x0003000812040981 */ /* 0x000368000c1e1b00 */
[----:B------:R1:W5:Y:S04]  /*0200*/  @P0 LDG.E.64 R2, desc[UR8][R18.64+0x400] ;  /* 0x0004000812020981 */ /* 0x000368000c1e1b00 */
[----:B------:R1:W5:Y:S01]  /*0210*/  @P0 LDG.E.64 R14, desc[UR8][R18.64+0x500] ;  /* 0x00050008120e0981 */ /* 0x000362000c1e1b00 */
[----:B------:R-:W0:Y:S01]  /*0220*/  S2UR UR5, SR_CTAID.X ;  /* 0x00000000000579c3 */ /* 0x000e220000002500 */
[----:B------:R-:W-:-:S07]  /*0230*/  SHF.R.U32.HI R92, RZ, 0x5, R91 ;  /* 0x00000005ff5c7819 */ /* 0x000fce000001165b */
[----:B------:R-:W2:Y:S01]  /*0240*/  LDC R0, c[0x0][0x360] ;  /* 0x0000d800ff007b82 */ /* 0x000ea20000000800 */
[----:B0-----:R-:W-:-:S06]  /*0250*/  USHF.L.U32 UR4, UR5, 0x2, URZ ;  /* 0x0000000205047899 */ /* 0x001fcc00080006ff */
[----:B------:R-:W-:-:S04]  /*0260*/  LOP3.LUT R92, R92, UR4, RZ, 0xfc, !PT ;  /* 0x000000045c5c7c12 */ /* 0x000fc8000f8efcff */
[----:B------:R-:W-:Y:S01]  /*0270*/  ISETP.GE.AND P2, PT, R92, UR10, PT ;  /* 0x0000000a5c007c0c */ /* 0x000fe2000bf46270 */
[----:B--2---:R-:W-:Y:S01]  /*0280*/  IMAD R91, R0, UR5, R91 ;  /* 0x00000005005b7c24 */ /* 0x004fe2000f8e025b */
[----:B---3--:R-:W-:Y:S02]  /*0290*/  @P1 R2UR UR6, R10 ;  /* 0x000000000a0612ca */ /* 0x008fe400000e0000 */
[----:B------:R-:W-:Y:S02]  /*02a0*/  @P1 R2UR UR7, R11 ;  /* 0x000000000b0712ca */ /* 0x000fe400000e0000 */
[----:B----4-:R-:W-:-:S04]  /*02b0*/  @P1 IADD3 R94, P3, PT, R16, R33, RZ ;  /* 0x00000021105e1210 */ /* 0x010fc80007f7e0ff */
[----:B------:R-:W-:-:S03]  /*02c0*/  @P1 IADD3.X R95, PT, PT, RZ, R17, RZ, P3, !PT ;  /* 0x00000011ff5f1210 */ /* 0x000fc60001ffe4ff */
[----:B-1----:R-:W-:Y:S06]  /*02d0*/  @P2 EXIT ;  /* 0x000000000000294d */ /* 0x002fec0003800000 */
[--C-:B------:R-:W-:Y:S01]  /*02e0*/  SHF.R.U64 R90, R94, 0x2, R95.reuse ;  /* 0x000000025e5a7819 */ /* 0x100fe2000000125f */
[----:B------:R-:W-:Y:S01]  /*02f0*/  IMAD.HI.U32 R0, R91, -0x326172a9, RZ ;  /* 0xcd9e8d575b007827 */ /* 0x000fe200078e00ff */
[----:B------:R-:W-:Y:S01]  /*0300*/  SHF.R.U32.HI R89, RZ, 0x2, R95 ;  /* 0x00000002ff597819 */ /* 0x000fe2000001165f */
[----:B------:R-:W-:Y:S01]  /*0310*/  UIADD3 UR12, UPT, UPT, UR6, -0x61c88647, URZ ;  /* 0x9e3779b9060c7890 */ /* 0x000fe2000fffe0ff */
[----:B-----5:R-:W-:Y:S01]  /*0320*/  SHF.R.U64 R79, R22, 0x10, R23 ;  /* 0x00000010164f7819 */ /* 0x020fe20000001217 */
[----:B------:R-:W-:Y:S01]  /*0330*/  IMAD.HI.U32 R10, R90, -0x2daee0ad, RZ ;  /* 0xd2511f535a0a7827 */ /* 0x000fe200078e00ff */
[----:B------:R-:W-:Y:S01]  /*0340*/  LOP3.LUT R0, R89, UR6, R0, 0x96, !PT ;  /* 0x0000000659007c12 */ /* 0x000fe2000f8e9600 */
[----:B------:R-:W-:Y:S01]  /*0350*/  UIADD3 UR13, UPT, UPT, UR7, -0x4498517b, URZ ;  /* 0xbb67ae85070d7890 */ /* 0x000fe2000fffe0ff */
[----:B------:R-:W-:Y:S01]  /*0360*/  MOV R36, R21 ;  /* 0x0000001500247202 */ /* 0x000fe20000000f00 */
[----:B------:R-:W-:Y:S01]  /*0370*/  IMAD R16, R91, -0x326172a9, RZ ;  /* 0xcd9e8d575b107824 */ /* 0x000fe200078e02ff */
[----:B------:R-:W-:Y:S01]  /*0380*/  LOP3.LUT R10, R10, UR7, RZ, 0x3c, !PT ;  /* 0x000000070a0a7c12 */ /* 0x000fe2000f8e3cff */
[----:B------:R-:W-:Y:S01]  /*0390*/  IMAD R18, R90, -0x2daee0ad, RZ ;  /* 0xd2511f535a127824 */ /* 0x000fe200078e02ff */
[----:B------:R-:W-:Y:S01]  /*03a0*/  UIADD3 UR14, UPT, UPT, UR6, 0x3c6ef372, URZ ;  /* 0x3c6ef372060e7890 */ /* 0x000fe2000fffe0ff */
[----:B------:R-:W-:Y:S01]  /*03b0*/  IMAD.HI.U32 R17, R0, -0x2daee0ad, RZ ;  /* 0xd2511f5300117827 */ /* 0x000fe200078e00ff */
[----:B------:R-:W-:Y:S01]  /*03c0*/  UIADD3 UR15, UPT, UPT, UR7, 0x76cf5d0a, URZ ;  /* 0x76cf5d0a070f7890 */ /* 0x000fe2000fffe0ff */
[----:B------:R-:W-:Y:S01]  /*03d0*/  @!P0 CS2R R12, SRZ ;  /* 0x00000000000c8805 */ /* 0x000fe2000001ff00 */
[----:B------:R-:W-:Y:S01]  /*03e0*/  UIADD3 UR16, UPT, UPT, UR6, -0x255992d5, URZ ;  /* 0xdaa66d2b06107890 */ /* 0x000fe2000fffe0ff */
[----:B------:R-:W-:Y:S01]  /*03f0*/  IMAD.HI.U32 R11, R10, -0x326172a9, RZ ;  /* 0xcd9e8d570a0b7827 */ /* 0x000fe200078e00ff */
[----:B------:R-:W-:Y:S01]  /*0400*/  LOP3.LUT R33, R18, UR13, R17, 0x96, !PT ;  /* 0x0000000d12217c12 */ /* 0x000fe2000f8e9611 */
[----:B------:R-:W-:Y:S01]  /*0410*/  UIADD3 UR17, UPT, UPT, UR7, 0x32370b8f, URZ ;  /* 0x32370b8f07117890 */ /* 0x000fe2000fffe0ff */
[----:B------:R-:W-:Y:S01]  /*0420*/  @!P0 CS2R R8, SRZ ;  /* 0x0000000000088805 */ /* 0x000fe2000001ff00 */
[----:B------:R-:W-:Y:S01]  /*0430*/  IMAD R19, R0, -0x2daee0ad, RZ ;  /* 0xd2511f5300137824 */ /* 0x000fe200078e02ff */
[----:B------:R-:W-:Y:S01]  /*0440*/  LOP3.LUT R32, R16, UR12, R11, 0x96, !PT ;  /* 0x0000000c10207c12 */ /* 0x000fe2000f8e960b */
[----:B------:R-:W-:Y:S01]  /*0450*/  IMAD R11, R10, -0x326172a9, RZ ;  /* 0xcd9e8d570a0b7824 */ /* 0x000fe200078e02ff */
[----:B------:R-:W-:Y:S01]  /*0460*/  UIADD3 UR18, UPT, UPT, UR6, 0x78dde6e4, URZ ;  /* 0x78dde6e406127890 */ /* 0x000fe2000fffe0ff */
[----:B------:R-:W-:Y:S01]  /*0470*/  IMAD.HI.U32 R0, R33, -0x326172a9, RZ ;  /* 0xcd9e8d5721007827 */ /* 0x000fe200078e00ff */
[----:B------:R-:W-:Y:S01]  /*0480*/  UIADD3 UR19, UPT, UPT, UR7, -0x126145ec, URZ ;  /* 0xed9eba1407137890 */ /* 0x000fe2000fffe0ff */
[----:B------:R-:W-:Y:S01]  /*0490*/  @!P0 CS2R R6, SRZ ;  /* 0x0000000000068805 */ /* 0x000fe2000001ff00 */
[----:B------:R-:W-:Y:S01]  /*04a0*/  UIADD3 UR20, UPT, UPT, UR6, 0x1715609d, URZ ;  /* 0x1715609d06147890 */ /* 0x000fe2000fffe0ff */
[C---:B------:R-:W-:Y:S01]  /*04b0*/  IMAD.HI.U32 R10, R32.reuse, -0x2daee0ad, RZ ;  /* 0xd2511f53200a7827 */ /* 0x040fe200078e00ff */
[----:B------:R-:W-:Y:S01]  /*04c0*/  LOP3.LUT R0, R11, UR14, R0, 0x96, !PT ;  /* 0x0000000e0b007c12 */ /* 0x000fe2000f8e9600 */
[----:B------:R-:W-:Y:S01]  /*04d0*/  UIADD3 UR21, UPT, UPT, UR7, -0x56f99767, URZ ;  /* 0xa906689907157890 */ /* 0x000fe2000fffe0ff */
[----:B------:R-:W-:Y:S01]  /*04e0*/  @!P0 CS2R R4, SRZ ;  /* 0x0000000000048805 */ /* 0x000fe2000001ff00 */
[----:B------:R-:W-:Y:S01]  /*04f0*/  @P0 IMAD.MOV.U32 R16, RZ, RZ, R26 ;  /* 0x000000ffff100224 */ /* 0x000fe200078e001a */
[----:B------:R-:W-:Y:S01]  /*0500*/  @!P0 MOV R16, R26 ;  /* 0x0000001a00108202 */ /* 0x000fe20000000f00 */
[--C-:B------:R-:W-:Y:S01]  /*0510*/  @P0 IMAD.MOV.U32 R17, RZ, RZ, R27.reuse ;  /* 0x000000ffff110224 */ /* 0x100fe200078e001b */
[----:B------:R-:W-:Y:S01]  /*0520*/  LOP3.LUT R26, R19, UR15, R10, 0x96, !PT ;  /* 0x0000000f131a7c12 */ /* 0x000fe2000f8e960a */
[----:B------:R-:W-:Y:S01]  /*0530*/  IMAD R34, R33, -0x326172a9, RZ ;  /* 0xcd9e8d5721227824 */ /* 0x000fe200078e02ff */
[----:B------:R-:W-:Y:S01]  /*0540*/  @P0 MOV R19, R29 ;  /* 0x0000001d00130202 */ /* 0x000fe20000000f00 */
[----:B------:R-:W-:Y:S01]  /*0550*/  @!P0 IMAD.MOV.U32 R17, RZ, RZ, R27 ;  /* 0x000000ffff118224 */ /* 0x000fe200078e001b */
[----:B------:R-:W-:Y:S01]  /*0560*/  UIADD3 UR22, UPT, UPT, UR6, -0x4ab325aa, URZ ;  /* 0xb54cda5606167890 */ /* 0x000fe2000fffe0ff */
[----:B------:R-:W-:Y:S01]  /*0570*/  IMAD R33, R32, -0x2daee0ad, RZ ;  /* 0xd2511f5320217824 */ /* 0x000fe200078e02ff */
[----:B------:R-:W-:Y:S01]  /*0580*/  UIADD3 UR23, UPT, UPT, UR7, 0x646e171e, URZ ;  /* 0x646e171e07177890 */ /* 0x000fe2000fffe0ff */
[----:B------:R-:W-:Y:S01]  /*0590*/  IMAD.HI.U32 R27, R26, -0x326172a9, RZ ;  /* 0xcd9e8d571a1b7827 */ /* 0x000fe200078e00ff */
[----:B------:R-:W0:Y:S01]  /*05a0*/  LDCU.64 UR4, c[0x0][0x398] ;  /* 0x00007300ff0477ac */ /* 0x000e220008000a00 */
[----:B------:R-:W-:-:S02]  /*05b0*/  SHF.R.U64 R56, R16, 0x10, R17 ;  /* 0x0000001010387819 */ /* 0x000fc40000001211 */
[----:B------:R-:W-:Y:S01]  /*05c0*/  @!P0 CS2R R2, SRZ ;  /* 0x0000000000028805 */ /* 0x000fe2000001ff00 */
[----:B------:R-:W-:Y:S01]  /*05d0*/  IMAD.HI.U32 R32, R0, -0x2daee0ad, RZ ;  /* 0xd2511f5300207827 */ /* 0x000fe200078e00ff */
[----:B------:R-:W-:Y:S01]  /*05e0*/  LOP3.LUT R27, R34, UR16, R27, 0x96, !PT ;  /* 0x00000010221b7c12 */ /* 0x000fe2000f8e961b */
[----:B------:R-:W-:Y:S01]  /*05f0*/  UIADD3 UR24, UPT, UPT, UR6, 0x5384540f, URZ ;  /* 0x5384540f06187890 */ /* 0x000fe2000fffe0ff */
[----:B------:R-:W-:Y:S01]  /*0600*/  SHF.R.U32.HI R57, RZ, 0x10, R17 ;  /* 0x00000010ff397819 */ /* 0x000fe20000011611 */
[----:B------:R-:W-:Y:S01]  /*0610*/  @P0 IMAD.MOV.U32 R11, RZ, RZ, R31 ;  /* 0x000000ffff0b0224 */ /* 0x000fe200078e001f */
[----:B------:R-:W-:Y:S01]  /*0620*/  LOP3.LUT R32, R33, UR17, R32, 0x96, !PT ;  /* 0x0000001121207c12 */ /* 0x000fe2000f8e9620 */
[----:B------:R-:W-:Y:S01]  /*0630*/  @!P0 IMAD.MOV.U32 R19, RZ, RZ, R29 ;  /* 0x000000ffff138224 */ /* 0x000fe200078e001d */
[----:B------:R-:W-:Y:S01]  /*0640*/  @!P0 MOV R11, R31 ;  /* 0x0000001f000b8202 */ /* 0x000fe20000000f00 */
[----:B------:R-:W-:Y:S01]  /*0650*/  IMAD R29, R26, -0x326172a9, RZ ;  /* 0xcd9e8d571a1d7824 */ /* 0x000fe200078e02ff */
[----:B------:R-:W-:Y:S01]  /*0660*/  SHF.R.U32.HI R33, RZ, 0x10, R23 ;  /* 0x00000010ff217819 */ /* 0x000fe20000011617 */
[----:B------:R-:W-:Y:S01]  /*0670*/  IMAD R31, R0, -0x2daee0ad, RZ ;  /* 0xd2511f53001f7824 */ /* 0x000fe200078e02ff */
[----:B------:R-:W-:Y:S01]  /*0680*/  UIADD3 UR25, UPT, UPT, UR7, 0x1fd5c5a3, URZ ;  /* 0x1fd5c5a307197890 */ /* 0x000fe2000fffe0ff */
[C---:B------:R-:W-:Y:S01]  /*0690*/  IMAD.HI.U32 R26, R32.reuse, -0x326172a9, RZ ;  /* 0xcd9e8d57201a7827 */ /* 0x040fe200078e00ff */
[----:B------:R-:W-:Y:S01]  /*06a0*/  UIADD3 UR26, UPT, UPT, UR6, -0xe443238, URZ ;  /* 0xf1bbcdc8061a7890 */ /* 0x000fe2000fffe0ff */
[----:B------:R-:W-:Y:S01]  /*06b0*/  @!P0 CS2R R14, SRZ ;  /* 0x00000000000e8805 */ /* 0x000fe2000001ff00 */
[----:B------:R-:W-:Y:S01]  /*06c0*/  UIADD3 UR27, UPT, UPT, UR7, -0x24c28bd8, URZ ;  /* 0xdb3d7428071b7890 */ /* 0x000fe2000fffe0ff */
[----:B------:R-:W-:Y:S01]  /*06d0*/  IMAD.HI.U32 R0, R27, -0x2daee0ad, RZ ;  /* 0xd2511f531b007827 */ /* 0x000fe200078e00ff */
[----:B------:R-:W-:Y:S01]  /*06e0*/  LOP3.LUT R26, R29, UR18, R26, 0x96, !PT ;  /* 0x000000121d1a7c12 */ /* 0x000fe2000f8e961a */
[----:B0-----:R-:W-:Y:S01]  /*06f0*/  UISETP.NE.U32.AND UP0, UPT, UR4, URZ, UPT ;  /* 0x000000ff0400728c */ /* 0x001fe2000bf05070 */
[----:B------:R-:W-:Y:S01]  /*0700*/  SHF.R.U32.HI R29, RZ, 0x10, R25 ;  /* 0x00000010ff1d7819 */ /* 0x000fe20000011619 */
[----:B------:R-:W-:Y:S01]  /*0710*/  @P0 IMAD.MOV.U32 R18, RZ, RZ, R28 ;  /* 0x000000ffff120224 */ /* 0x000fe200078e001c */
[----:B------:R-:W-:Y:S01]  /*0720*/  LOP3.LUT R0, R31, UR19, R0, 0x96, !PT ;  /* 0x000000131f007c12 */ /* 0x000fe2000f8e9600 */
[----:B------:R-:W-:Y:S01]  /*0730*/  IMAD.MOV.U32 R81, RZ, RZ, R22 ;  /* 0x000000ffff517224 */ /* 0x000fe200078e0016 */
[----:B------:R-:W-:Y:S01]  /*0740*/  @!P0 MOV R18, R28 ;  /* 0x0000001c00128202 */ /* 0x000fe20000000f00 */
[----:B------:R-:W-:Y:S01]  /*0750*/  IMAD.MOV.U32 R34, RZ, RZ, R23 ;  /* 0x000000ffff227224 */ /* 0x000fe200078e0017 */
[----:B------:R-:W-:Y:S01]  /*0760*/  MOV R31, R24 ;  /* 0x00000018001f7202 */ /* 0x000fe20000000f00 */
[----:B------:R-:W-:Y:S01]  /*0770*/  IMAD R28, R27, -0x2daee0ad, RZ ;  /* 0xd2511f531b1c7824 */ /* 0x000fe200078e02ff */
[----:B------:R-:W-:Y:S01]  /*0780*/  UIADD3 UR28, UPT, UPT, UR6, -0x700cb87f, URZ ;  /* 0x8ff34781061c7890 */ /* 0x000fe2000fffe0ff */
[----:B------:R-:W-:Y:S01]  /*0790*/  IMAD R23, R32, -0x326172a9, RZ ;  /* 0xcd9e8d5720177824 */ /* 0x000fe200078e02ff */
[----:B------:R-:W-:Y:S01]  /*07a0*/  UIADD3 UR29, UPT, UPT, UR7, -0x695add53, URZ ;  /* 0x96a522ad071d7890 */ /* 0x000fe2000fffe0ff */
[----:B------:R-:W-:Y:S01]  /*07b0*/  IMAD.HI.U32 R22, R0, -0x326172a9, RZ ;  /* 0xcd9e8d5700167827 */ /* 0x000fe200078e00ff */
[----:B------:R-:W-:Y:S01]  /*07c0*/  MOV R63, R11 ;  /* 0x0000000b003f7202 */ /* 0x000fe20000000f00 */
[----:B------:R-:W-:Y:S01]  /*07d0*/  UISETP.NE.AND.EX UP0, UPT, UR5, URZ, UPT, UP0 ;  /* 0x000000ff0500728c */ /* 0x000fe2000bf05300 */
[----:B------:R-:W-:Y:S01]  /*07e0*/  SHF.R.U32.HI R65, RZ, 0x10, R11 ;  /* 0x00000010ff417819 */ /* 0x000fe2000001160b */
[----:B------:R-:W-:Y:S01]  /*07f0*/  IMAD.HI.U32 R27, R26, -0x2daee0ad, RZ ;  /* 0xd2511f531a1b7827 */ /* 0x000fe200078e00ff */
[----:B------:R-:W-:Y:S01]  /*0800*/  LOP3.LUT R22, R23, UR20, R22, 0x96, !PT ;  /* 0x0000001417167c12 */ /* 0x000fe2000f8e9616 */
[----:B------:R-:W-:Y:S01]  /*0810*/  BSSY B0, `(.L_x_15142) ;  /* 0x00017c1000007945 */ /* 0x000fe20003800000 */
[----:B------:R-:W-:Y:S01]  /*0820*/  MOV R58, R18 ;  /* 0x00000012003a7202 */ /* 0x000fe20000000f00 */
[--C-:B------:R-:W-:Y:S01]  /*0830*/  @P0 IMAD.MOV.U32 R10, RZ, RZ, R30.reuse ;  /* 0x000000ffff0a0224 */ /* 0x100fe200078e001e */
[----:B------:R-:W-:Y:S01]  /*0840*/  LOP3.LUT R27, R28, UR21, R27, 0x96, !PT ;  /* 0x000000151c1b7c12 */ /* 0x000fe2000f8e961b */
[----:B------:R-:W-:Y:S01]  /*0850*/  @!P0 IMAD.MOV.U32 R10, RZ, RZ, R30 ;  /* 0x000000ffff0a8224 */ /* 0x000fe200078e001e */
[--C-:B------:R-:W-:Y:S01]  /*0860*/  SHF.R.U64 R30, R24, 0x10, R25.reuse ;  /* 0x00000010181e7819 */ /* 0x100fe20000001219 */
[----:B------:R-:W-:Y:S01]  /*0870*/  IMAD.MOV.U32 R35, RZ, RZ, R25 ;  /* 0x000000ffff237224 */ /* 0x000fe200078e0019 */
[----:B------:R-:W-:Y:S01]  /*0880*/  SHF.R.U64 R28, R20, 0x10, R21 ;  /* 0x00000010141c7819 */ /* 0x000fe20000001215 */
[----:B------:R-:W-:Y:S01]  /*0890*/  IMAD R23, R0, -0x326172a9, RZ ;  /* 0xcd9e8d5700177824 */ /* 0x000fe200078e02ff */
[----:B------:R-:W-:Y:S01]  /*08a0*/  SHF.R.U64 R64, R10, 0x10, R11 ;  /* 0x000000100a407819 */ /* 0x000fe2000000120b */
[----:B------:R-:W-:Y:S01]  /*08b0*/  IMAD.HI.U32 R0, R27, -0x326172a9, RZ ;  /* 0xcd9e8d571b007827 */ /* 0x000fe200078e00ff */
[--C-:B------:R-:W-:Y:S01]  /*08c0*/  SHF.R.U64 R60, R18, 0x10, R19.reuse ;  /* 0x00000010123c7819 */ /* 0x100fe20000001213 */
[----:B------:R-:W0:Y:S01]  /*08d0*/  LDCU UR31, c[0x0][0x404] ;  /* 0x00008080ff1f77ac */ /* 0x000e220008000800 */
[----:B------:R-:W-:Y:S01]  /*08e0*/  SHF.R.U32.HI R61, RZ, 0x10, R19 ;  /* 0x00000010ff3d7819 */ /* 0x000fe20000011613 */
[----:B------:R-:W-:Y:S01]  /*08f0*/  IMAD R25, R26, -0x2daee0ad, RZ ;  /* 0xd2511f531a197824 */ /* 0x000fe200078e02ff */
[----:B------:R-:W-:Y:S01]  /*0900*/  LOP3.LUT R0, R23, UR22, R0, 0x96, !PT ;  /* 0x0000001617007c12 */ /* 0x000fe2000f8e9600 */
[----:B------:R-:W-:Y:S01]  /*0910*/  IMAD.HI.U32 R24, R22, -0x2daee0ad, RZ ;  /* 0xd2511f5316187827 */ /* 0x000fe200078e00ff */
[----:B------:R-:W-:Y:S01]  /*0920*/  SHF.R.U32.HI R26, RZ, 0x10, R21 ;  /* 0x00000010ff1a7819 */ /* 0x000fe20000011615 */
[----:B------:R-:W1:Y:S01]  /*0930*/  LDCU UR32, c[0x0][0x408] ;  /* 0x00008100ff2077ac */ /* 0x000e620008000800 */
        /* <DEDUP_REMOVED lines=9> */
[----:B------:R-:W2:Y:S01]  /*09d0*/  LDCU UR4, c[0x0][0x388] ;  /* 0x00007100ff0477ac */ /* 0x000ea20008000800 */
[--C-:B------:R-:W-:Y:S01]  /*09e0*/  SHF.R.U64 R71, R6, 0x10, R7.reuse ;  /* 0x0000001006477819 */ /* 0x100fe20000001207 */
[----:B------:R-:W-:Y:S01]  /*09f0*/  IMAD.HI.U32 R21, R0, -0x2daee0ad, RZ ;  /* 0xd2511f5300157827 */ /* 0x000fe200078e00ff */
[----:B------:R-:W-:Y:S01]  /*0a00*/  LOP3.LUT R20, R27, UR24, R20, 0x96, !PT ;  /* 0x000000181b147c12 */ /* 0x000fe2000f8e9614 */
[----:B------:R-:W3:Y:S01]  /*0a10*/  LDCU.U8 UR30, c[0x0][0x410] ;  /* 0x00008200ff1e77ac */ /* 0x000ee20008000000 */
[----:B------:R-:W-:Y:S01]  /*0a20*/  SHF.R.U32.HI R70, RZ, 0x10, R7 ;  /* 0x00000010ff467819 */ /* 0x000fe20000011607 */
[----:B------:R-:W-:Y:S01]  /*0a30*/  IMAD.MOV.U32 R25, RZ, RZ, R16 ;  /* 0x000000ffff197224 */ /* 0x000fe200078e0010 */
[----:B------:R-:W-:Y:S01]  /*0a40*/  LOP3.LUT R21, R22, UR25, R21, 0x96, !PT ;  /* 0x0000001916157c12 */ /* 0x000fe2000f8e9615 */
[----:B------:R-:W-:Y:S01]  /*0a50*/  IMAD.MOV.U32 R37, RZ, RZ, R17 ;  /* 0x000000ffff257224 */ /* 0x000fe200078e0011 */
[--C-:B------:R-:W-:Y:S01]  /*0a60*/  SHF.R.U64 R73, R4, 0x10, R5.reuse ;  /* 0x0000001004497819 */ /* 0x100fe20000001205 */
[----:B------:R-:W-:Y:S01]  /*0a70*/  IMAD R23, R0, -0x2daee0ad, RZ ;  /* 0xd2511f5300177824 */ /* 0x000fe200078e02ff */
[----:B------:R-:W-:Y:S01]  /*0a80*/  SHF.R.U32.HI R72, RZ, 0x10, R5 ;  /* 0x00000010ff487819 */ /* 0x000fe20000011605 */
[----:B------:R-:W-:Y:S01]  /*0a90*/  IMAD R17, R24, -0x326172a9, RZ ;  /* 0xcd9e8d5718117824 */ /* 0x000fe200078e02ff */
[--C-:B------:R-:W-:Y:S01]  /*0aa0*/  SHF.R.U64 R75, R2, 0x10, R3.reuse ;  /* 0x00000010024b7819 */ /* 0x100fe20000001203 */
[----:B------:R-:W-:Y:S01]  /*0ab0*/  IMAD.HI.U32 R16, R21, -0x326172a9, RZ ;  /* 0xcd9e8d5715107827 */ /* 0x000fe200078e00ff */
[----:B------:R-:W-:Y:S01]  /*0ac0*/  SHF.R.U32.HI R74, RZ, 0x10, R3 ;  /* 0x00000010ff4a7819 */ /* 0x000fe20000011603 */
[----:B------:R-:W4:Y:S01]  /*0ad0*/  LDCU UR5, c[0x0][0x448] ;  /* 0x00008900ff0577ac */ /* 0x000f220008000800 */
[--C-:B------:R-:W-:Y:S01]  /*0ae0*/  SHF.R.U64 R77, R14, 0x10, R15.reuse ;  /* 0x000000100e4d7819 */ /* 0x100fe2000000120f */
[C---:B------:R-:W-:Y:S01]  /*0af0*/  IMAD.HI.U32 R0, R20.reuse, -0x2daee0ad, RZ ;  /* 0xd2511f5314007827 */ /* 0x040fe200078e00ff */
[----:B------:R-:W-:Y:S01]  /*0b00*/  LOP3.LUT R96, R17, UR26, R16, 0x96, !PT ;  /* 0x0000001a11607c12 */ /* 0x000fe2000f8e9610 */
[----:B------:R-:W0:Y:S01]  /*0b10*/  LDCU.64 UR10, c[0x0][0x3a0] ;  /* 0x00007400ff0a77ac */ /* 0x000e220008000a00 */
[----:B------:R-:W-:Y:S01]  /*0b20*/  SHF.R.U32.HI R76, RZ, 0x10, R15 ;  /* 0x00000010ff4c7819 */ /* 0x000fe2000001160f */
[----:B------:R-:W-:Y:S01]  /*0b30*/  IMAD.MOV.U32 R62, RZ, RZ, R10 ;  /* 0x000000ffff3e7224 */ /* 0x000fe200078e000a */
[----:B------:R-:W-:Y:S01]  /*0b40*/  LOP3.LUT R86, R23, UR27, R0, 0x96, !PT ;  /* 0x0000001b17567c12 */ /* 0x000fe2000f8e9600 */
[----:B------:R-:W-:Y:S01]  /*0b50*/  IMAD R17, R20, -0x2daee0ad, RZ ;  /* 0xd2511f5314117824 */ /* 0x000fe200078e02ff */
[----:B------:R-:W-:Y:S01]  /*0b60*/  LOP3.LUT R94, R94, 0x3, RZ, 0xc0, !PT ;  /* 0x000000035e5e7812 */ /* 0x000fe200078ec0ff */
[----:B------:R-:W-:Y:S01]  /*0b70*/  IMAD.HI.U32 R88, R96, -0x2daee0ad, RZ ;  /* 0xd2511f5360587827 */ /* 0x000fe200078e00ff */
[----:B------:R-:W-:-:S03]  /*0b80*/  PLOP3.LUT P0, PT, PT, PT, UP0, 0x80, 0x8 ;  /* 0x000000000008781c */ /* 0x000fc60003f0f008 */
[----:B------:R-:W-:Y:S01]  /*0b90*/  IMAD R0, R21, -0x326172a9, RZ ;  /* 0xcd9e8d5715007824 */ /* 0x000fe200078e02ff */
[----:B------:R-:W-:Y:S01]  /*0ba0*/  LOP3.LUT R88, R17, UR29, R88, 0x96, !PT ;  /* 0x0000001d11587c12 */ /* 0x000fe2000f8e9658 */
[----:B------:R-:W-:-:S04]  /*0bb0*/  IMAD.HI.U32 R87, R86, -0x326172a9, RZ ;  /* 0xcd9e8d5756577827 */ /* 0x000fc800078e00ff */
[----:B------:R-:W-:Y:S01]  /*0bc0*/  IMAD.MOV.U32 R59, RZ, RZ, R19 ;  /* 0x000000ffff3b7224 */ /* 0x000fe200078e0013 */
[----:B------:R-:W-:Y:S01]  /*0bd0*/  LOP3.LUT R87, R0, UR28, R87, 0x96, !PT ;  /* 0x0000001c00577c12 */ /* 0x000fe2000f8e9657 */
        /* <DEDUP_REMOVED lines=12> */
[----:B------:R-:W-:Y:S02]  /*0ca0*/  IMAD.MOV.U32 R85, RZ, RZ, RZ ;  /* 0x000000ffff557224 */ /* 0x000fe400078e00ff */
        /* <DEDUP_REMOVED lines=36> */
[----:B------:R-:W-:Y:S02]  /*0ef0*/  IMAD R96, R96, -0x2daee0ad, RZ ;  /* 0xd2511f5360607824 */ /* 0x000fe400078e02ff */
[----:B01234-:R-:W-:-:S07]  /*0f00*/  IMAD R86, R86, -0x326172a9, RZ ;  /* 0xcd9e8d5756567824 */ /* 0x01ffce00078e02ff */
.L_x_15522:
        /* <DEDUP_REMOVED lines=18> */
[----:B------:R-:W-:-:S12]  /*1030*/  IMAD.MOV.U32 R99, RZ, RZ, 0x2f800000 ;  /* 0x2f800000ff637424 */ /* 0x000fd800078e00ff */
[----:B-1----:R-:W-:Y:S05]  /*1040*/  @P0 BRA `(.L_x_15143) ;  /* 0x0000001000d80947 */ /* 0x002fea0003800000 */
        /* <DEDUP_REMOVED lines=16> */
.L_x_15146:
        /* <DEDUP_REMOVED lines=13> */
.L_x_15148:
[----:B------:R-:W-:Y:S05]  /*1220*/  BSYNC.RECONVERGENT B2 ;  /* 0x0000000000027941 */ /* 0x000fea0003800200 */
.L_x_15147:
        /* <DEDUP_REMOVED lines=40> */
[----:B------:R-:W-:-:S07]  /*14b0*/  IMAD.MOV.U32 R30, RZ, RZ, R96 ;  /* 0x000000ffff1e7224 */ /* 0x000fce00078e0060 */
.L_x_15145:
[----:B------:R-:W-:Y:S05]  /*14c0*/  BSYNC.RECONVERGENT B1 ;  /* 0x0000000000017941 */ /* 0x000fea0003800200 */
.L_x_15144:
[----:B------:R-:W-:Y:S01]  /*14d0*/  ISETP.NE.AND P0, PT, R32, 0x1, PT ;  /* 0x000000012000780c */ /* 0x000fe20003f05270 */
[----:B------:R-:W-:Y:S01]  /*14e0*/  BSSY.RECONVERGENT B1, `(.L_x_15149) ;  /* 0x0000048000017945 */ /* 0x000fe20003800200 */
[----:B------:R-:W-:Y:S01]  /*14f0*/  I2FP.F32.U32 R30, R30 ;  /* 0x0000001e001e7245 */ /* 0x000fe20000201000 */
[----:B------:R-:W-:Y:S01]  /*1500*/  IMAD.MOV.U32 R33, RZ, RZ, 0x2 ;  /* 0x00000002ff217424 */ /* 0x000fe200078e00ff */
[----:B------:R-:W-:-:S03]  /*1510*/  MOV R98, UR31 ;  /* 0x0000001f00627c02 */ /* 0x000fc60008000f00 */
        /* <DEDUP_REMOVED lines=12> */
.L_x_15151:
        /* <DEDUP_REMOVED lines=13> */
.L_x_15153:
[----:B------:R-:W-:Y:S05]  /*16b0*/  BSYNC.RECONVERGENT B2 ;  /* 0x0000000000027941 */ /* 0x000fea0003800200 */
.L_x_15152:
        /* <DEDUP_REMOVED lines=42> */
.L_x_15150:
[----:B------:R-:W-:Y:S05]  /*1960*/  BSYNC.RECONVERGENT B1 ;  /* 0x0000000000017941 */ /* 0x000fea0003800200 */
.L_x_15149:
        /* <DEDUP_REMOVED lines=16> */
.L_x_15156:
        /* <DEDUP_REMOVED lines=13> */
.L_x_15158:
[----:B------:R-:W-:Y:S05]  /*1b40*/  BSYNC.RECONVERGENT B2 ;  /* 0x0000000000027941 */ /* 0x000fea0003800200 */
.L_x_15157:
        /* <DEDUP_REMOVED lines=42> */
.L_x_15155:
[----:B------:R-:W-:Y:S05]  /*1df0*/  BSYNC.RECONVERGENT B1 ;  /* 0x0000000000017941 */ /* 0x000fea0003800200 */
.L_x_15154:
        /* <DEDUP_REMOVED lines=16> */
.L_x_15161:
        /* <DEDUP_REMOVED lines=13> */
.L_x_15163:
[----:B------:R-:W-:Y:S05]  /*1fd0*/  BSYNC.RECONVERGENT B2 ;  /* 0x0000000000027941 */ /* 0x000fea0003800200 */
.L_x_15162:
        /* <DEDUP_REMOVED lines=42> */
.L_x_15160:
[----:B------:R-:W-:Y:S05]  /*2280*/  BSYNC.RECONVERGENT B1 ;  /* 0x0000000000017941 */ /* 0x000fea0003800200 */
.L_x_15159:
        /* <DEDUP_REMOVED lines=18> */
.L_x_15143:
        /* <DEDUP_REMOVED lines=16> */
.L_x_15167:
        /* <DEDUP_REMOVED lines=13> */
.L_x_15169:
[----:B------:R-:W-:Y:S05]  /*2580*/  BSYNC.RECONVERGENT B2 ;  /* 0x0000000000027941 */ /* 0x000fea0003800200 */
.L_x_15168:
        /* <DEDUP_REMOVED lines=41> */
.L_x_15166:
[----:B------:R-:W-:Y:S05]  /*2820*/  BSYNC.RECONVERGENT B1 ;  /* 0x0000000000017941 */ /* 0x000fea0003800200 */
.L_x_15165:
[----:B------:R-:W-:Y:S01]  /*2830*/  ISETP.NE.AND P0, PT, R32, 0x1, PT ;  /* 0x000000012000780c */ /* 0x000fe20003f05270 */
[----:B------:R-:W-:Y:S01]  /*2840*/  IMAD.U32 R98, RZ, RZ, UR31 ;  /* 0x0000001fff627e24 */ /* 0x000fe2000f8e00ff */
[----:B------:R-:W-:Y:S01]  /*2850*/  I2FP.F32.U32 R30, R30 ;  /* 0x0000001e001e7245 */ /* 0x000fe20000201000 */
[----:B------:R-:W-:Y:S01]  /*2860*/  BSSY.RECONVERGENT B1, `(.L_x_15170) ;  /* 0x0000048000017945 */ /* 0x000fe20003800200 */
[----:B------:R-:W-:-:S03]  /*2870*/  MOV R97, UR32 ;  /* 0x0000002000617c02 */ /* 0x000fc60008000f00 */
[----:B------:R-:W-:Y:S01]  /*2880*/  FFMA.FTZ R31, R30, R99, 1.1641532182693481445e-10 ;  /* 0x2f0000001e1f7423 */ /* 0x000fe20000010063 */
[----:B------:R-:W-:Y:S02]  /*2890*/  IMAD.MOV.U32 R30, RZ, RZ, 0x2 ;  /* 0x00000002ff1e7424 */ /* 0x000fe400078e00ff */
[----:B-----5:R-:W-:Y:S02]  /*28a0*/  FMUL.FTZ R36, R24, R97 ;  /* 0x0000006118247220 */ /* 0x020fe40000410000 */
        /* <DEDUP_REMOVED lines=11> */
.L_x_15172:
        /* <DEDUP_REMOVED lines=13> */
.L_x_15174:
[----:B------:R-:W-:Y:S05]  /*2a30*/  BSYNC.RECONVERGENT B2 ;  /* 0x0000000000027941 */ /* 0x000fea0003800200 */
.L_x_15173:
        /* <DEDUP_REMOVED lines=42> */
.L_x_15171:
[----:B------:R-:W-:Y:S05]  /*2ce0*/  BSYNC.RECONVERGENT B1 ;  /* 0x0000000000017941 */ /* 0x000fea0003800200 */
.L_x_15170:
        /* <DEDUP_REMOVED lines=15> */
.L_x_15177:
        /* <DEDUP_REMOVED lines=13> */
.L_x_15179:
[----:B------:R-:W-:Y:S05]  /*2eb0*/  BSYNC.RECONVERGENT B2 ;  /* 0x0000000000027941 */ /* 0x000fea0003800200 */
.L_x_15178:
        /* <DEDUP_REMOVED lines=42> */
.L_x_15176:
[----:B------:R-:W-:Y:S05]  /*3160*/  BSYNC.RECONVERGENT B1 ;  /* 0x0000000000017941 */ /* 0x000fea0003800200 */
.L_x_15175:
        /* <DEDUP_REMOVED lines=17> */
.L_x_15182:
        /* <DEDUP_REMOVED lines=13> */
.L_x_15184:
[----:B------:R-:W-:Y:S05]  /*3350*/  BSYNC.RECONVERGENT B2 ;  /* 0x0000000000027941 */ /* 0x000fea0003800200 */
.L_x_15183:
        /* <DEDUP_REMOVED lines=42> */
.L_x_15181:
[----:B------:R-:W-:Y:S05]  /*3600*/  BSYNC.RECONVERGENT B1 ;  /* 0x0000000000017941 */ /* 0x000fea0003800200 */
.L_x_15180:
        /* <DEDUP_REMOVED lines=15> */
.L_x_15187:
        /* <DEDUP_REMOVED lines=13> */
.L_x_15189:
[----:B------:R-:W-:Y:S05]  /*37d0*/  BSYNC.RECONVERGENT B2 ;  /* 0x0000000000027941 */ /* 0x000fea0003800200 */
.L_x_15188:
        /* <DEDUP_REMOVED lines=42> */
.L_x_15186:
[----:B------:R-:W-:Y:S05]  /*3a80*/  BSYNC.RECONVERGENT B1 ;  /* 0x0000000000017941 */ /* 0x000fea0003800200 */
.L_x_15185:
        /* <DEDUP_REMOVED lines=17> */
.L_x_15192:
        /* <DEDUP_REMOVED lines=13> */
.L_x_15194:
[----:B------:R-:W-:Y:S05]  /*3c70*/  BSYNC.RECONVERGENT B2 ;  /* 0x0000000000027941 */ /* 0x000fea0003800200 */
.L_x_15193:
        /* <DEDUP_REMOVED lines=42> */
.L_x_15191:
[----:B------:R-:W-:Y:S05]  /*3f20*/  BSYNC.RECONVERGENT B1 ;  /* 0x0000000000017941 */ /* 0x000fea0003800200 */
.L_x_15190:
        /* <DEDUP_REMOVED lines=15> */
.L_x_15197:
        /* <DEDUP_REMOVED lines=13> */
.L_x_15199:
[----:B------:R-:W-:Y:S05]  /*40f0*/  BSYNC.RECONVERGENT B2 ;  /* 0x0000000000027941 */ /* 0x000fea0003800200 */
.L_x_15198:
        /* <DEDUP_REMOVED lines=42> */
.L_x_15196:
[----:B------:R-:W-:Y:S05]  /*43a0*/  BSYNC.RECONVERGENT B1 ;  /* 0x0000000000017941 */ /* 0x000fea0003800200 */
.L_x_15195:
        /* <DEDUP_REMOVED lines=17> */
.L_x_15202:
        /* <DEDUP_REMOVED lines=13> */
.L_x_15204:
[----:B------:R-:W-:Y:S05]  /*4590*/  BSYNC.RECONVERGENT B2 ;  /* 0x0000000000027941 */ /* 0x000fea0003800200 */
.L_x_15203:
        /* <DEDUP_REMOVED lines=42> */
.L_x_15201:
[----:B------:R-:W-:Y:S05]  /*4840*/  BSYNC.RECONVERGENT B1 ;  /* 0x0000000000017941 */ /* 0x000fea0003800200 */
.L_x_15200:
[----:B------:R-:W-:Y:S01]  /*4850*/  I2FP.F32.U32 R26, R25 ;  /* 0x00000019001a7245 */ /* 0x000fe20000201000 */
[-C--:B------:R-:W-:Y:S01]  /*4860*/  FMUL.FTZ R24, R48, R97.reuse ;  /* 0x0000006130187220 */ /* 0x080fe20000410000 */
[-C--:B------:R-:W-:Y:S01]  /*4870*/  FSETP.GTU.FTZ.AND P6, PT, R37, R98.reuse, PT ;  /* 0x000000622500720b */ /* 0x080fe20003fdc000 */
[----:B------:R-:W-:Y:S01]  /*4880*/  FMUL.FTZ R25, R49, R97 ;  /* 0x0000006131197220 */ /* 0x000fe20000410000 */
[-C--:B------:R-:W-:Y:S01]  /*4890*/  FSETP.GTU.FTZ.AND P0, PT, R39, R98.reuse, PT ;  /* 0x000000622700720b */ /* 0x080fe20003f1c000 */
[----:B------:R-:W-:Y:S01]  /*48a0*/  FFMA.FTZ R31, R26, R99, 1.1641532182693481445e-10 ;  /* 0x2f0000001a1f7423 */ /* 0x000fe20000010063 */
[----:B------:R-:W-:Y:S01]  /*48b0*/  FSEL R27, R24, RZ, !P6 ;  /* 0x000000ff181b7208 */ /* 0x000fe20007000000 */
[-C--:B------:R-:W-:Y:S01]  /*48c0*/  FMUL.FTZ R24, R50, R97.reuse ;  /* 0x0000006132187220 */ /* 0x080fe20000410000 */
[----:B------:R-:W-:Y:S01]  /*48d0*/  SEL R83, RZ, 0x1, P6 ;  /* 0x00000001ff537807 */ /* 0x000fe20003000000 */
[----:B------:R-:W-:Y:S01]  /*48e0*/  FMUL.FTZ R26, R51, R97 ;  /* 0x00000061331a7220 */ /* 0x000fe20000410000 */
[----:B------:R-:W-:-:S02]  /*48f0*/  FSETP.GTU.FTZ.AND P6, PT, R43, R98, PT ;  /* 0x000000622b00720b */ /* 0x000fc40003fdc000 */
[----:B------:R-:W-:Y:S02]  /*4900*/  FSEL R25, R25, RZ, !P0 ;  /* 0x000000ff19197208 */ /* 0x000fe40004000000 */
[----:B------:R-:W-:Y:S02]  /*4910*/  SEL R82, RZ, 0x1, P0 ;  /* 0x00000001ff527807 */ /* 0x000fe40000000000 */
[----:B------:R-:W-:Y:S02]  /*4920*/  FSETP.GTU.FTZ.AND P0, PT, R31, R98, PT ;  /* 0x000000621f00720b */ /* 0x000fe40003f1c000 */
[----:B------:R-:W-:Y:S02]  /*4930*/  FSEL R41, R41, RZ, P4 ;  /* 0x000000ff29297208 */ /* 0x000fe40002000000 */
[----:B------:R-:W-:Y:S02]  /*4940*/  FSEL R24, R24, RZ, !P6 ;  /* 0x000000ff18187208 */ /* 0x000fe40007000000 */
[----:B------:R-:W-:-:S02]  /*4950*/  FSEL R40, R40, RZ, P3 ;  /* 0x000000ff28287208 */ /* 0x000fc40001800000 */
[----:B------:R-:W-:Y:S01]  /*4960*/  FSEL R36, R36, RZ, P2 ;  /* 0x000000ff24247208 */ /* 0x000fe20001000000 */
[----:B------:R-:W-:Y:S01]  /*4970*/  FADD.FTZ R42, R41, R24 ;  /* 0x00000018292a7221 */ /* 0x000fe20000010000 */
[----:B------:R-:W-:Y:S01]  /*4980*/  FSEL R43, R34, RZ, P5 ;  /* 0x000000ff222b7208 */ /* 0x000fe20002800000 */
[----:B------:R-:W-:Y:S01]  /*4990*/  FADD.FTZ R41, R40, R25 ;  /* 0x0000001928297221 */ /* 0x000fe20000010000 */
[----:B------:R-:W-:Y:S01]  /*49a0*/  FSEL R26, R26, RZ, !P0 ;  /* 0x000000ff1a1a7208 */ /* 0x000fe20004000000 */
[----:B------:R-:W-:Y:S01]  /*49b0*/  FADD.FTZ R40, R36, R27 ;  /* 0x0000001b24287221 */ /* 0x000fe20000010000 */
[----:B------:R-:W-:Y:S01]  /*49c0*/  SEL R80, RZ, 0x1, P6 ;  /* 0x00000001ff507807 */ /* 0x000fe20003000000 */
[----:B------:R-:W-:Y:S01]  /*49d0*/  @P1 FADD.FTZ R42, R46, R42 ;  /* 0x0000002a2e2a1221 */ /* 0x000fe20000010000 */
[----:B------:R-:W-:Y:S01]  /*49e0*/  SEL R84, RZ, 0x1, P0 ;  /* 0x00000001ff547807 */ /* 0x000fe20000000000 */
[----:B------:R-:W-:Y:S01]  /*49f0*/  FADD.FTZ R43, R26, R43 ;  /* 0x0000002b1a2b7221 */ /* 0x000fe20000010000 */
[----:B------:R-:W-:Y:S01]  /*4a00*/  @P1 FADD.FTZ R41, R45, R41 ;  /* 0x000000292d291221 */ /* 0x000fe20000010000 */
[----:B------:R-:W-:-:S02]  /*4a10*/  @P1 FADD.FTZ R40, R44, R40 ;  /* 0x000000282c281221 */ /* 0x000fc40000010000 */
[----:B------:R-:W-:-:S07]  /*4a20*/  @P1 FADD.FTZ R43, R47, R43 ;  /* 0x0000002b2f2b1221 */ /* 0x000fce0000010000 */
.L_x_15164:
        /* <DEDUP_REMOVED lines=32> */
.L_x_15205:
[----:B------:R1:W5:Y:S04]  /*4c30*/  @P0 LDG.E.128 R48, desc[UR8][R34.64] ;  /* 0x0000000822300981 */ /* 0x000368000c1e1d00 */
[----:B------:R1:W5:Y:S04]  /*4c40*/  @P1 LDG.E.128 R44, desc[UR8][R32.64] ;  /* 0x00000008202c1981 */ /* 0x000368000c1e1d00 */
[----:B0-----:R1:W5:Y:S01]  /*4c50*/  LDG.E.128 R24, desc[UR8][R28.64] ;  /* 0x000000081c187981 */ /* 0x001362000c1e1d00 */
        /* <DEDUP_REMOVED lines=17> */
.L_x_15209:
        /* <DEDUP_REMOVED lines=13> */
.L_x_15211:
[----:B------:R-:W-:Y:S05]  /*4e40*/  BSYNC.RECONVERGENT B2 ;  /* 0x0000000000027941 */ /* 0x000fea0003800200 */
.L_x_15210:
        /* <DEDUP_REMOVED lines=42> */
.L_x_15208:
[----:B------:R-:W-:Y:S05]  /*50f0*/  BSYNC.RECONVERGENT B1 ;  /* 0x0000000000017941 */ /* 0x000fea0003800200 */
.L_x_15207:
[----:B------:R-:W-:Y:S01]  /*5100*/  ISETP.NE.AND P3, PT, R30, 0x1, PT ;  /* 0x000000011e00780c */ /* 0x000fe20003f65270 */
[----:B------:R-:W-:Y:S01]  /*5110*/  BSSY.RECONVERGENT B1, `(.L_x_15212) ;  /* 0x0000048000017945 */ /* 0x000fe20003800200 */
[----:B------:R-:W-:Y:S01]  /*5120*/  I2FP.F32.U32 R28, R28 ;  /* 0x0000001c001c7245 */ /* 0x000fe20000201000 */
[----:B-----5:R-:W-:Y:S01]  /*5130*/  FMUL.FTZ R32, R24, R97 ;  /* 0x0000006118207220 */ /* 0x020fe20000410000 */
        /* <DEDUP_REMOVED lines=13> */
.L_x_15214:
        /* <DEDUP_REMOVED lines=13> */
.L_x_15216:
[----:B------:R-:W-:Y:S05]  /*52e0*/  BSYNC.RECONVERGENT B2 ;  /* 0x0000000000027941 */ /* 0x000fea0003800200 */
.L_x_15215:
        /* <DEDUP_REMOVED lines=42> */
.L_x_15213:
[----:B------:R-:W-:Y:S05]  /*5590*/  BSYNC.RECONVERGENT B1 ;  /* 0x0000000000017941 */ /* 0x000fea0003800200 */
.L_x_15212:
        /* <DEDUP_REMOVED lines=15> */
.L_x_15219:
        /* <DEDUP_REMOVED lines=13> */
.L_x_15221:
[----:B------:R-:W-:Y:S05]  /*5760*/  BSYNC.RECONVERGENT B2 ;  /* 0x0000000000027941 */ /* 0x000fea0003800200 */
.L_x_15220:
        /* <DEDUP_REMOVED lines=42> */
.L_x_15218:
[----:B------:R-:W-:Y:S05]  /*5a10*/  BSYNC.RECONVERGENT B1 ;  /* 0x0000000000017941 */ /* 0x000fea0003800200 */
.L_x_15217:
        /* <DEDUP_REMOVED lines=17> */
.L_x_15224:
        /* <DEDUP_REMOVED lines=13> */
.L_x_15226:
[----:B------:R-:W-:Y:S05]  /*5c00*/  BSYNC.RECONVERGENT B2 ;  /* 0x0000000000027941 */ /* 0x000fea0003800200 */
.L_x_15225:
        /* <DEDUP_REMOVED lines=42> */
.L_x_15223:
[----:B------:R-:W-:Y:S05]  /*5eb0*/  BSYNC.RECONVERGENT B1 ;  /* 0x0000000000017941 */ /* 0x000fea0003800200 */
.L_x_15222:
        /* <DEDUP_REMOVED lines=15> */
.L_x_15229:
        /* <DEDUP_REMOVED lines=13> */
.L_x_15231:
[----:B------:R-:W-:Y:S05]  /*6080*/  BSYNC.RECONVERGENT B2 ;  /* 0x0000000000027941 */ /* 0x000fea0003800200 */
.L_x_15230:
        /* <DEDUP_REMOVED lines=42> */
.L_x_15228:
[----:B------:R-:W-:Y:S05]  /*6330*/  BSYNC.RECONVERGENT B1 ;  /* 0x0000000000017941 */ /* 0x000fea0003800200 */
.L_x_15227:
        /* <DEDUP_REMOVED lines=17> */
.L_x_15234:
        /* <DEDUP_REMOVED lines=13> */
.L_x_15236:
[----:B------:R-:W-:Y:S05]  /*6520*/  BSYNC.RECONVERGENT B2 ;  /* 0x0000000000027941 */ /* 0x000fea0003800200 */
.L_x_15235:
        /* <DEDUP_REMOVED lines=42> */
.L_x_15233:
[----:B------:R-:W-:Y:S05]  /*67d0*/  BSYNC.RECONVERGENT B1 ;  /* 0x0000000000017941 */ /* 0x000fea0003800200 */
.L_x_15232:
        /* <DEDUP_REMOVED lines=15> */
.L_x_15239:
        /* <DEDUP_REMOVED lines=13> */
.L_x_15241:
[----:B------:R-:W-:Y:S05]  /*69a0*/  BSYNC.RECONVERGENT B2 ;  /* 0x0000000000027941 */ /* 0x000fea0003800200 */
.L_x_15240:
        /* <DEDUP_REMOVED lines=42> */
.L_x_15238:
[----:B------:R-:W-:Y:S05]  /*6c50*/  BSYNC.RECONVERGENT B1 ;  /* 0x0000000000017941 */ /* 0x000fea0003800200 */
.L_x_15237:
        /* <DEDUP_REMOVED lines=17> */
.L_x_15244:
        /* <DEDUP_REMOVED lines=15> */
.L_x_15246:
[----:B------:R-:W-:Y:S05]  /*6e60*/  BSYNC.RECONVERGENT B2 ;  /* 0x0000000000027941 */ /* 0x000fea0003800200 */
.L_x_15245:
        /* <DEDUP_REMOVED lines=42> */
.L_x_15243:
[----:B------:R-:W-:Y:S05]  /*7110*/  BSYNC.RECONVERGENT B1 ;  /* 0x0000000000017941 */ /* 0x000fea0003800200 */
.L_x_15242:
[-C--:B------:R-:W-:Y:S01]  /*7120*/  FMUL.FTZ R29, R48, R97.reuse ;  /* 0x00000061301d7220 */ /* 0x080fe20000410000 */
[-C--:B------:R-:W-:Y:S01]  /*7130*/  FSETP.GTU.FTZ.AND P6, PT, R33, R98.reuse, PT ;  /* 0x000000622100720b */ /* 0x080fe20003fdc000 */
        /* <DEDUP_REMOVED lines=19> */
[----:B------:R-:W-:Y:S01]  /*7270*/  FSEL R24, R38, RZ, P5 ;  /* 0x000000ff26187208 */ /* 0x000fe20002800000 */
[----:B------:R-:W-:Y:S01]  /*7280*/  FADD.FTZ R38, R36, R25 ;  /* 0x0000001924267221 */ /* 0x000fe20000010000 */
[----:B------:R-:W-:Y:S01]  /*7290*/  FSEL R39, R39, RZ, !P6 ;  /* 0x000000ff27277208 */ /* 0x000fe20007000000 */
[----:B------:R-:W-:Y:S01]  /*72a0*/  FADD.FTZ R36, R32, R29 ;  /* 0x0000001d20247221 */ /* 0x000fe20000010000 */
[----:B------:R-:W-:Y:S01]  /*72b0*/  SEL R84, RZ, 0x1, P6 ;  /* 0x00000001ff547807 */ /* 0x000fe20003000000 */
[----:B------:R-:W-:Y:S02]  /*72c0*/  @P1 FADD.FTZ R38, R46, R38 ;  /* 0x000000262e261221 */ /* 0x000fe40000010000 */
[----:B------:R-:W-:Y:S01]  /*72d0*/  FADD.FTZ R39, R39, R24 ;  /* 0x0000001827277221 */ /* 0x000fe20000010000 */
[----:B------:R-:W-:-:S03]  /*72e0*/  @P1 FADD.FTZ R36, R44, R36 ;  /* 0x000000242c241221 */ /* 0x000fc60000010000 */
[----:B------:R-:W-:Y:S01]  /*72f0*/  @P1 FADD.FTZ R39, R47, R39 ;  /* 0x000000272f271221 */ /* 0x000fe20000010000 */
[----:B------:R-:W-:Y:S06]  /*7300*/  BRA `(.L_x_15247) ;  /* 0x0000001000d07947 */ /* 0x000fec0003800000 */
.L_x_15206:
[----:B------:R-:W-:Y:S01]  /*7310*/  ISETP.NE.AND P2, PT, R54, 0x1, PT ;  /* 0x000000013600780c */ /* 0x000fe20003f45270 */
[----:B------:R-:W-:Y:S01]  /*7320*/  BSSY.RECONVERGENT B1, `(.L_x_15248) ;  /* 0x0000047000017945 */ /* 0x000fe20003800200 */
[----:B------:R-:W-:Y:S01]  /*7330*/  IMAD.MOV.U32 R30, RZ, RZ, 0x2 ;  /* 0x00000002ff1e7424 */ /* 0x000fe200078e00ff */
[----:B------:R-:W-:Y:S01]  /*7340*/  MOV R94, R38 ;  /* 0x00000026005e7202 */ /* 0x000fe20000000f00 */
[----:B-1----:R-:W-:-:S09]  /*7350*/  IMAD.MOV.U32 R28, RZ, RZ, R86 ;  /* 0x000000ffff1c7224 */ /* 0x002fd200078e0056 */
        /* <DEDUP_REMOVED lines=11> */
.L_x_15250:
        /* <DEDUP_REMOVED lines=13> */
.L_x_15252:
[----:B------:R-:W-:Y:S05]  /*74e0*/  BSYNC.RECONVERGENT B2 ;  /* 0x0000000000027941 */ /* 0x000fea0003800200 */
.L_x_15251:
        /* <DEDUP_REMOVED lines=42> */
.L_x_15249:
[----:B------:R-:W-:Y:S05]  /*7790*/  BSYNC.RECONVERGENT B1 ;  /* 0x0000000000017941 */ /* 0x000fea0003800200 */
.L_x_15248:
        /* <DEDUP_REMOVED lines=16> */
.L_x_15255:
        /* <DEDUP_REMOVED lines=13> */
.L_x_15257:
[----:B------:R-:W-:Y:S05]  /*7970*/  BSYNC.RECONVERGENT B2 ;  /* 0x0000000000027941 */ /* 0x000fea0003800200 */
.L_x_15256:
        /* <DEDUP_REMOVED lines=42> */
.L_x_15254:
[----:B------:R-:W-:Y:S05]  /*7c20*/  BSYNC.RECONVERGENT B1 ;  /* 0x0000000000017941 */ /* 0x000fea0003800200 */
.L_x_15253:
        /* <DEDUP_REMOVED lines=16> */
.L_x_15260:
        /* <DEDUP_REMOVED lines=13> */
.L_x_15262:
[----:B------:R-:W-:Y:S05]  /*7e00*/  BSYNC.RECONVERGENT B2 ;  /* 0x0000000000027941 */ /* 0x000fea0003800200 */
.L_x_15261:
        /* <DEDUP_REMOVED lines=42> */
.L_x_15259:
[----:B------:R-:W-:Y:S05]  /*80b0*/  BSYNC.RECONVERGENT B1 ;  /* 0x0000000000017941 */ /* 0x000fea0003800200 */
.L_x_15258:
[----:B------:R-:W-:Y:S01]  /*80c0*/  ISETP.NE.AND P5, PT, R30, 0x1, PT ;  /* 0x000000011e00780c */ /* 0x000fe20003fa5270 */
[----:B------:R-:W-:Y:S01]  /*80d0*/  BSSY.RECONVERGENT B1, `(.L_x_15263) ;  /* 0x0000047000017945 */ /* 0x000fe20003800200 */
[----:B------:R-:W-:Y:S01]  /*80e0*/  I2FP.F32.U32 R28, R29 ;  /* 0x0000001d001c7245 */ /* 0x000fe20000201000 */
[----:B------:R-:W-:-:S04]  /*80f0*/  IMAD.MOV.U32 R102, RZ, RZ, 0x2 ;  /* 0x00000002ff667424 */ /* 0x000fc800078e00ff */
        /* <DEDUP_REMOVED lines=12> */
.L_x_15265:
        /* <DEDUP_REMOVED lines=13> */
.L_x_15267:
[----:B------:R-:W-:Y:S05]  /*8290*/  BSYNC.RECONVERGENT B2 ;  /* 0x0000000000027941 */ /* 0x000fea0003800200 */
.L_x_15266:
        /* <DEDUP_REMOVED lines=42> */
.L_x_15264:
[----:B------:R-:W-:Y:S05]  /*8540*/  BSYNC.RECONVERGENT B1 ;  /* 0x0000000000017941 */ /* 0x000fea0003800200 */
.L_x_15263:
        /* <DEDUP_REMOVED lines=16> */
.L_x_15247:
[----:B------:R-:W-:Y:S01]  /*8650*/  SEL R28, RZ, 0x1000000, !P5 ;  /* 0x01000000ff1c7807 */ /* 0x000fe20006800000 */
[----:B------:R-:W-:Y:S01]  /*8660*/  IMAD.WIDE.U32 R54, R100, 0x10, R108 ;  /* 0x0000001064367825 */ /* 0x000fe200078e006c */
[----:B------:R-:W-:Y:S01]  /*8670*/  SEL R29, RZ, 0x10000, !P4 ;  /* 0x00010000ff1d7807 */ /* 0x000fe20006000000 */
[----:B------:R-:W0:Y:S01]  /*8680*/  @P0 LDC.64 R26, c[0x0][0x398] ;  /* 0x0000e600ff1a0b82 */ /* 0x000e220000000a00 */
[----:B------:R-:W-:Y:S01]  /*8690*/  SEL R30, RZ, 0x100, !P3 ;  /* 0x00000100ff1e7807 */ /* 0x000fe20005800000 */
[----:B------:R-:W-:Y:S01]  /*86a0*/  VIADD R101, R95, 0x40 ;  /* 0x000000405f657836 */ /* 0x000fe20000000000 */
[----:B------:R1:W-:Y:S02]  /*86b0*/  STG.E.128 desc[UR8][R54.64], R36 ;  /* 0x0000002436007986 */ /* 0x0003e4000c101d08 */
[----:B------:R-:W-:Y:S01]  /*86c0*/  IADD3 R28, PT, PT, R30, R28, R29 ;  /* 0x0000001c1e1c7210 */ /* 0x000fe20007ffe01d */
[----:B------:R-:W-:Y:S01]  /*86d0*/  IMAD.WIDE.U32 R30, R100, 0x4, R106 ;  /* 0x00000004641e7825 */ /* 0x000fe200078e006a */
[----:B------:R-:W-:Y:S01]  /*86e0*/  SEL R29, RZ, 0x1, !P2 ;  /* 0x00000001ff1d7807 */ /* 0x000fe20005000000 */
[----:B------:R-:W2:Y:S03]  /*86f0*/  @P1 LDC.64 R24, c[0x0][0x3a0] ;  /* 0x0000e800ff181b82 */ /* 0x000ea60000000a00 */
[----:B------:R-:W-:Y:S01]  /*8700*/  IADD3 R103, PT, PT, R28, R29, RZ ;  /* 0x0000001d1c677210 */ /* 0x000fe20007ffe0ff */
[----:B------:R-:W-:-:S04]  /*8710*/  IMAD.WIDE.U32 R28, R101, 0x10, R52 ;  /* 0x00000010651c7825 */ /* 0x000fc800078e0034 */
        /* <DEDUP_REMOVED lines=15> */
.L_x_15268:
        /* <DEDUP_REMOVED lines=20> */
.L_x_15272:
        /* <DEDUP_REMOVED lines=13> */
.L_x_15274:
[----:B------:R-:W-:Y:S05]  /*8a20*/  BSYNC.RECONVERGENT B2 ;  /* 0x0000000000027941 */ /* 0x000fea0003800200 */
.L_x_15273:
        /* <DEDUP_REMOVED lines=42> */
.L_x_15271:
[----:B------:R-:W-:Y:S05]  /*8cd0*/  BSYNC.RECONVERGENT B1 ;  /* 0x0000000000017941 */ /* 0x000fea0003800200 */
.L_x_15270:
        /* <DEDUP_REMOVED lines=17> */
.L_x_15277:
        /* <DEDUP_REMOVED lines=13> */
.L_x_15279:
[----:B------:R-:W-:Y:S05]  /*8ec0*/  BSYNC.RECONVERGENT B2 ;  /* 0x0000000000027941 */ /* 0x000fea0003800200 */
.L_x_15278:
        /* <DEDUP_REMOVED lines=42> */
.L_x_15276:
[----:B------:R-:W-:Y:S05]  /*9170*/  BSYNC.RECONVERGENT B1 ;  /* 0x0000000000017941 */ /* 0x000fea0003800200 */
.L_x_15275:
        /* <DEDUP_REMOVED lines=15> */
.L_x_15282:
        /* <DEDUP_REMOVED lines=13> */
.L_x_15284:
[----:B------:R-:W-:Y:S05]  /*9340*/  BSYNC.RECONVERGENT B2 ;  /* 0x0000000000027941 */ /* 0x000fea0003800200 */
.L_x_15283:
        /* <DEDUP_REMOVED lines=42> */
.L_x_15281:
[----:B------:R-:W-:Y:S05]  /*95f0*/  BSYNC.RECONVERGENT B1 ;  /* 0x0000000000017941 */ /* 0x000fea0003800200 */
.L_x_15280:
        /* <DEDUP_REMOVED lines=17> */
.L_x_15287:
        /* <DEDUP_REMOVED lines=13> */
.L_x_15289:
[----:B------:R-:W-:Y:S05]  /*97e0*/  BSYNC.RECONVERGENT B2 ;  /* 0x0000000000027941 */ /* 0x000fea0003800200 */
.L_x_15288:
        /* <DEDUP_REMOVED lines=42> */
.L_x_15286:
[----:B------:R-:W-:Y:S05]  /*9a90*/  BSYNC.RECONVERGENT B1 ;  /* 0x0000000000017941 */ /* 0x000fea0003800200 */
.L_x_15285:
        /* <DEDUP_REMOVED lines=15> */
.L_x_15292:
        /* <DEDUP_REMOVED lines=13> */
.L_x_15294:
[----:B------:R-:W-:Y:S05]  /*9c60*/  BSYNC.RECONVERGENT B2 ;  /* 0x0000000000027941 */ /* 0x000fea0003800200 */
.L_x_15293:
        /* <DEDUP_REMOVED lines=42> */
.L_x_15291:
[----:B------:R-:W-:Y:S05]  /*9f10*/  BSYNC.RECONVERGENT B1 ;  /* 0x0000000000017941 */ /* 0x000fea0003800200 */
.L_x_15290:
        /* <DEDUP_REMOVED lines=17> */
.L_x_15297:
        /* <DEDUP_REMOVED lines=13> */
.L_x_15299:
[----:B------:R-:W-:Y:S05]  /*a100*/  BSYNC.RECONVERGENT B2 ;  /* 0x0000000000027941 */ /* 0x000fea0003800200 */
.L_x_15298:
        /* <DEDUP_REMOVED lines=42> */
.L_x_15296:
[----:B------:R-:W-:Y:S05]  /*a3b0*/  BSYNC.RECONVERGENT B1 ;  /* 0x0000000000017941 */ /* 0x000fea0003800200 */
.L_x_15295:
        /* <DEDUP_REMOVED lines=15> */
.L_x_15302:
        /* <DEDUP_REMOVED lines=13> */
.L_x_15304:
[----:B------:R-:W-:Y:S05]  /*a580*/  BSYNC.RECONVERGENT B2 ;  /* 0x0000000000027941 */ /* 0x000fea0003800200 */
.L_x_15303:
        /* <DEDUP_REMOVED lines=42> */
.L_x_15301:
[----:B------:R-:W-:Y:S05]  /*a830*/  BSYNC.RECONVERGENT B1 ;  /* 0x0000000000017941 */ /* 0x000fea0003800200 */
.L_x_15300:
        /* <DEDUP_REMOVED lines=17> */
.L_x_15307:
        /* <DEDUP_REMOVED lines=15> */
.L_x_15309:
[----:B------:R-:W-:Y:S05]  /*aa40*/  BSYNC.RECONVERGENT B2 ;  /* 0x0000000000027941 */ /* 0x000fea0003800200 */
.L_x_15308:
        /* <DEDUP_REMOVED lines=42> */
.L_x_15306:
[----:B------:R-:W-:Y:S05]  /*acf0*/  BSYNC.RECONVERGENT B1 ;  /* 0x0000000000017941 */ /* 0x000fea0003800200 */
.L_x_15305:
[-C--:B------:R-:W-:Y:S01]  /*ad00*/  FMUL.FTZ R27, R48, R97.reuse ;  /* 0x00000061301b7220 */ /* 0x080fe20000410000 */
[-C--:B------:R-:W-:Y:S01]  /*ad10*/  FSETP.GTU.FTZ.AND P6, PT, R33, R98.reuse, PT ;  /* 0x000000622100720b */ /* 0x080fe20003fdc000 */
[----:B------:R-:W-:Y:S01]  /*ad20*/  FMUL.FTZ R24, R49, R97 ;  /* 0x0000006131187220 */ /* 0x000fe20000410000 */
[----:B------:R-:W-:Y:S01]  /*ad30*/  I2FP.F32.U32 R26, R25 ;  /* 0x00000019001a7245 */ /* 0x000fe20000201000 */
[----:B------:R-:W-:Y:S01]  /*ad40*/  FMUL.FTZ R25, R50, R97 ;  /* 0x0000006132197220 */ /* 0x000fe20000410000 */
        /* <DEDUP_REMOVED lines=21> */
[----:B------:R-:W-:-:S03]  /*aea0*/  SEL R84, RZ, 0x1, P6 ;  /* 0x00000001ff547807 */ /* 0x000fc60003000000 */
[--C-:B------:R-:W-:Y:S01]  /*aeb0*/  FADD.FTZ R35, R35, R80.reuse ;  /* 0x0000005023237221 */ /* 0x100fe20000010000 */
[----:B------:R-:W-:Y:S01]  /*aec0*/  PRMT R80, R26, 0x7610, R80 ;  /* 0x000076101a507816 */ /* 0x000fe20000000050 */
[----:B------:R-:W-:Y:S02]  /*aed0*/  @P1 FADD.FTZ R32, R44, R32 ;  /* 0x000000202c201221 */ /* 0x000fe40000010000 */
[----:B------:R-:W-:Y:S01]  /*aee0*/  @P1 FADD.FTZ R35, R47, R35 ;  /* 0x000000232f231221 */ /* 0x000fe20000010000 */
[----:B------:R-:W-:Y:S06]  /*aef0*/  BRA `(.L_x_15310) ;  /* 0x0000001000d07947 */ /* 0x000fec0003800000 */
.L_x_15269:
        /* <DEDUP_REMOVED lines=16> */
.L_x_15313:
        /* <DEDUP_REMOVED lines=13> */
.L_x_15315:
[----:B------:R-:W-:Y:S05]  /*b0d0*/  BSYNC.RECONVERGENT B2 ;  /* 0x0000000000027941 */ /* 0x000fea0003800200 */
.L_x_15314:
        /* <DEDUP_REMOVED lines=42> */
.L_x_15312:
[----:B------:R-:W-:Y:S05]  /*b380*/  BSYNC.RECONVERGENT B1 ;  /* 0x0000000000017941 */ /* 0x000fea0003800200 */
.L_x_15311:
        /* <DEDUP_REMOVED lines=16> */
.L_x_15318:
        /* <DEDUP_REMOVED lines=13> */
.L_x_15320:
[----:B------:R-:W-:Y:S05]  /*b560*/  BSYNC.RECONVERGENT B2 ;  /* 0x0000000000027941 */ /* 0x000fea0003800200 */
.L_x_15319:
        /* <DEDUP_REMOVED lines=42> */
.L_x_15317:
[----:B------:R-:W-:Y:S05]  /*b810*/  BSYNC.RECONVERGENT B1 ;  /* 0x0000000000017941 */ /* 0x000fea0003800200 */
.L_x_15316:
        /* <DEDUP_REMOVED lines=16> */
.L_x_15323:
        /* <DEDUP_REMOVED lines=13> */
.L_x_15325:
[----:B------:R-:W-:Y:S05]  /*b9f0*/  BSYNC.RECONVERGENT B2 ;  /* 0x0000000000027941 */ /* 0x000fea0003800200 */
.L_x_15324:
        /* <DEDUP_REMOVED lines=42> */
.L_x_15322:
[----:B------:R-:W-:Y:S05]  /*bca0*/  BSYNC.RECONVERGENT B1 ;  /* 0x0000000000017941 */ /* 0x000fea0003800200 */
.L_x_15321:
        /* <DEDUP_REMOVED lines=16> */
.L_x_15328:
        /* <DEDUP_REMOVED lines=13> */
.L_x_15330:
[----:B------:R-:W-:Y:S05]  /*be80*/  BSYNC.RECONVERGENT B2 ;  /* 0x0000000000027941 */ /* 0x000fea0003800200 */
.L_x_15329:
        /* <DEDUP_REMOVED lines=42> */
.L_x_15327:
[----:B------:R-:W-:Y:S05]  /*c130*/  BSYNC.RECONVERGENT B1 ;  /* 0x0000000000017941 */ /* 0x000fea0003800200 */
.L_x_15326:
        /* <DEDUP_REMOVED lines=16> */
.L_x_15310:
        /* <DEDUP_REMOVED lines=28> */
.L_x_15331:
        /* <DEDUP_REMOVED lines=20> */
.L_x_15335:
        /* <DEDUP_REMOVED lines=13> */
.L_x_15337:
[----:B------:R-:W-:Y:S05]  /*c610*/  BSYNC.RECONVERGENT B2 ;  /* 0x0000000000027941 */ /* 0x000fea0003800200 */
.L_x_15336:
        /* <DEDUP_REMOVED lines=42> */
.L_x_15334:
[----:B------:R-:W-:Y:S05]  /*c8c0*/  BSYNC.RECONVERGENT B1 ;  /* 0x0000000000017941 */ /* 0x000fea0003800200 */
.L_x_15333:
        /* <DEDUP_REMOVED lines=17> */
.L_x_15340:
        /* <DEDUP_REMOVED lines=13> */
.L_x_15342:
[----:B------:R-:W-:Y:S05]  /*cab0*/  BSYNC.RECONVERGENT B2 ;  /* 0x0000000000027941 */ /* 0x000fea0003800200 */
.L_x_15341:
        /* <DEDUP_REMOVED lines=42> */
.L_x_15339:
[----:B------:R-:W-:Y:S05]  /*cd60*/  BSYNC.RECONVERGENT B1 ;  /* 0x0000000000017941 */ /* 0x000fea0003800200 */
.L_x_15338:
        /* <DEDUP_REMOVED lines=15> */
.L_x_15345:
        /* <DEDUP_REMOVED lines=13> */
.L_x_15347:
[----:B------:R-:W-:Y:S05]  /*cf30*/  BSYNC.RECONVERGENT B2 ;  /* 0x0000000000027941 */ /* 0x000fea0003800200 */
.L_x_15346:
        /* <DEDUP_REMOVED lines=42> */
.L_x_15344:
[----:B------:R-:W-:Y:S05]  /*d1e0*/  BSYNC.RECONVERGENT B1 ;  /* 0x0000000000017941 */ /* 0x000fea0003800200 */
.L_x_15343:
        /* <DEDUP_REMOVED lines=17> */
.L_x_15350:
        /* <DEDUP_REMOVED lines=13> */
.L_x_15352:
[----:B------:R-:W-:Y:S05]  /*d3d0*/  BSYNC.RECONVERGENT B2 ;  /* 0x0000000000027941 */ /* 0x000fea0003800200 */
.L_x_15351:
        /* <DEDUP_REMOVED lines=42> */
.L_x_15349:
[----:B------:R-:W-:Y:S05]  /*d680*/  BSYNC.RECONVERGENT B1 ;  /* 0x0000000000017941 */ /* 0x000fea0003800200 */
.L_x_15348:
        /* <DEDUP_REMOVED lines=15> */
.L_x_15355:
        /* <DEDUP_REMOVED lines=13> */
.L_x_15357:
[----:B------:R-:W-:Y:S05]  /*d850*/  BSYNC.RECONVERGENT B2 ;  /* 0x0000000000027941 */ /* 0x000fea0003800200 */
.L_x_15356:
        /* <DEDUP_REMOVED lines=42> */
.L_x_15354:
[----:B------:R-:W-:Y:S05]  /*db00*/  BSYNC.RECONVERGENT B1 ;  /* 0x0000000000017941 */ /* 0x000fea0003800200 */
.L_x_15353:
        /* <DEDUP_REMOVED lines=17> */
.L_x_15360:
        /* <DEDUP_REMOVED lines=13> */
.L_x_15362:
[----:B------:R-:W-:Y:S05]  /*dcf0*/  BSYNC.RECONVERGENT B2 ;  /* 0x0000000000027941 */ /* 0x000fea0003800200 */
.L_x_15361:
        /* <DEDUP_REMOVED lines=42> */
.L_x_15359:
[----:B------:R-:W-:Y:S05]  /*dfa0*/  BSYNC.RECONVERGENT B1 ;  /* 0x0000000000017941 */ /* 0x000fea0003800200 */
.L_x_15358:
        /* <DEDUP_REMOVED lines=15> */
.L_x_15365:
        /* <DEDUP_REMOVED lines=13> */
.L_x_15367:
[----:B------:R-:W-:Y:S05]  /*e170*/  BSYNC.RECONVERGENT B2 ;  /* 0x0000000000027941 */ /* 0x000fea0003800200 */
.L_x_15366:
        /* <DEDUP_REMOVED lines=42> */
.L_x_15364:
[----:B------:R-:W-:Y:S05]  /*e420*/  BSYNC.RECONVERGENT B1 ;  /* 0x0000000000017941 */ /* 0x000fea0003800200 */
.L_x_15363:
        /* <DEDUP_REMOVED lines=17> */
.L_x_15370:
        /* <DEDUP_REMOVED lines=15> */
.L_x_15372:
[----:B------:R-:W-:Y:S05]  /*e630*/  BSYNC.RECONVERGENT B2 ;  /* 0x0000000000027941 */ /* 0x000fea0003800200 */
.L_x_15371:
        /* <DEDUP_REMOVED lines=42> */
.L_x_15369:
[----:B------:R-:W-:Y:S05]  /*e8e0*/  BSYNC.RECONVERGENT B1 ;  /* 0x0000000000017941 */ /* 0x000fea0003800200 */
.L_x_15368:
        /* <DEDUP_REMOVED lines=27> */
[----:B------:R-:W-:Y:S01]  /*eaa0*/  PRMT R82, R55, 0x7610, R82 ;  /* 0x0000761037527816 */ /* 0x000fe20000000052 */
[----:B------:R-:W-:Y:S01]  /*eab0*/  FADD.FTZ R31, R31, R84 ;  /* 0x000000541f1f7221 */ /* 0x000fe20000010000 */
[----:B------:R-:W-:Y:S01]  /*eac0*/  PRMT R80, R24, 0x7610, R80 ;  /* 0x0000761018507816 */ /* 0x000fe20000000050 */
[----:B------:R-:W-:Y:S01]  /*ead0*/  @P1 FADD.FTZ R28, R44, R28 ;  /* 0x0000001c2c1c1221 */ /* 0x000fe20000010000 */
[----:B------:R-:W-:Y:S01]  /*eae0*/  SEL R84, RZ, 0x1, P6 ;  /* 0x00000001ff547807 */ /* 0x000fe20003000000 */
[----:B------:R-:W-:Y:S01]  /*eaf0*/  @P1 FADD.FTZ R31, R47, R31 ;  /* 0x0000001f2f1f1221 */ /* 0x000fe20000010000 */
[----:B------:R-:W-:Y:S06]  /*eb00*/  BRA `(.L_x_15373) ;  /* 0x0000001000d07947 */ /* 0x000fec0003800000 */
.L_x_15332:
        /* <DEDUP_REMOVED lines=16> */
.L_x_15376:
        /* <DEDUP_REMOVED lines=13> */
.L_x_15378:
[----:B------:R-:W-:Y:S05]  /*ece0*/  BSYNC.RECONVERGENT B2 ;  /* 0x0000000000027941 */ /* 0x000fea0003800200 */
.L_x_15377:
        /* <DEDUP_REMOVED lines=39> */
[----:B------:R-:W-:Y:S01]  /*ef60*/  HFMA2 R30, -RZ, RZ, 0, 0 ;  /* 0x00000000ff1e7431 */ /* 0x000fe200000001ff */
[----:B------:R-:W-:Y:S01]  /*ef70*/  MOV R94, R28 ;  /* 0x0000001c005e7202 */ /* 0x000fe20000000f00 */
[----:B------:R-:W-:-:S07]  /*ef80*/  IMAD.MOV.U32 R28, RZ, RZ, R96 ;  /* 0x000000ffff1c7224 */ /* 0x000fce00078e0060 */
.L_x_15375:
[----:B------:R-:W-:Y:S05]  /*ef90*/  BSYNC.RECONVERGENT B1 ;  /* 0x0000000000017941 */ /* 0x000fea0003800200 */
.L_x_15374:
        /* <DEDUP_REMOVED lines=16> */
.L_x_15381:
        /* <DEDUP_REMOVED lines=13> */
.L_x_15383:
[----:B------:R-:W-:Y:S05]  /*f170*/  BSYNC.RECONVERGENT B2 ;  /* 0x0000000000027941 */ /* 0x000fea0003800200 */
.L_x_15382:
        /* <DEDUP_REMOVED lines=39> */
[----:B------:R-:W-:Y:S02]  /*f3f0*/  LOP3.LUT R88, R30, UR29, R29, 0x96, !PT ;  /* 0x0000001d1e587c12 */ /* 0x000fe4000f8e961d */
[----:B------:R-:W-:Y:S01]  /*f400*/  MOV R29, R94 ;  /* 0x0000005e001d7202 */ /* 0x000fe20000000f00 */
[----:B------:R-:W-:-:S07]  /*f410*/  IMAD.MOV.U32 R94, RZ, RZ, R28 ;  /* 0x000000ffff5e7224 */ /* 0x000fce00078e001c */
.L_x_15380:
[----:B------:R-:W-:Y:S05]  /*f420*/  BSYNC.RECONVERGENT B1 ;  /* 0x0000000000017941 */ /* 0x000fea0003800200 */
.L_x_15379:
        /* <DEDUP_REMOVED lines=16> */
.L_x_15386:
        /* <DEDUP_REMOVED lines=13> */
.L_x_15388:
[----:B------:R-:W-:Y:S05]  /*f600*/  BSYNC.RECONVERGENT B2 ;  /* 0x0000000000027941 */ /* 0x000fea0003800200 */
.L_x_15387:
        /* <DEDUP_REMOVED lines=42> */
.L_x_15385:
[----:B------:R-:W-:Y:S05]  /*f8b0*/  BSYNC.RECONVERGENT B1 ;  /* 0x0000000000017941 */ /* 0x000fea0003800200 */
.L_x_15384:
        /* <DEDUP_REMOVED lines=16> */
.L_x_15391:
        /* <DEDUP_REMOVED lines=13> */
.L_x_15393:
[----:B------:R-:W-:Y:S05]  /*fa90*/  BSYNC.RECONVERGENT B2 ;  /* 0x0000000000027941 */ /* 0x000fea0003800200 */
.L_x_15392:
        /* <DEDUP_REMOVED lines=42> */
.L_x_15390:
[----:B------:R-:W-:Y:S05]  /*fd40*/  BSYNC.RECONVERGENT B1 ;  /* 0x0000000000017941 */ /* 0x000fea0003800200 */
.L_x_15389:
        /* <DEDUP_REMOVED lines=16> */
.L_x_15373:
        /* <DEDUP_REMOVED lines=28> */
.L_x_15394:
        /* <DEDUP_REMOVED lines=20> */
.L_x_15398:
        /* <DEDUP_REMOVED lines=13> */
.L_x_15400:
[----:B------:R-:W-:Y:S05]  /*10220*/  BSYNC.RECONVERGENT B2 ;  /* 0x0000000000027941 */ /* 0x000fea0003800200 */
.L_x_15399:
        /* <DEDUP_REMOVED lines=40> */
[----:B------:R-:W-:-:S07]  /*104b0*/  IMAD.MOV.U32 R54, RZ, RZ, R94 ;  /* 0x000000ffff367224 */ /* 0x000fce00078e005e */
.L_x_15397:
[----:B------:R-:W-:Y:S05]  /*104c0*/  BSYNC.RECONVERGENT B1 ;  /* 0x0000000000017941 */ /* 0x000fea0003800200 */
.L_x_15396:
[----:B------:R-:W-:Y:S01]  /*104d0*/  ISETP.NE.AND P3, PT, R82, 0x1, PT ;  /* 0x000000015200780c */ /* 0x000fe20003f65270 */
[----:B------:R-:W-:Y:S01]  /*104e0*/  BSSY.RECONVERGENT B1, `(.L_x_15401) ;  /* 0x0000048000017945 */ /* 0x000fe20003800200 */
[----:B------:R-:W-:Y:S01]  /*104f0*/  I2FP.F32.U32 R54, R54 ;  /* 0x0000003600367245 */ /* 0x000fe20000201000 */
[----:B-----5:R-:W-:Y:S01]  /*10500*/  FMUL.FTZ R80, R24, R97 ;  /* 0x0000006118507220 */ /* 0x020fe20000410000 */
        /* <DEDUP_REMOVED lines=13> */
.L_x_15403:
        /* <DEDUP_REMOVED lines=13> */
.L_x_15405:
[----:B------:R-:W-:Y:S05]  /*106b0*/  BSYNC.RECONVERGENT B2 ;  /* 0x0000000000027941 */ /* 0x000fea0003800200 */
.L_x_15404:
        /* <DEDUP_REMOVED lines=42> */
.L_x_15402:
[----:B------:R-:W-:Y:S05]  /*10960*/  BSYNC.RECONVERGENT B1 ;  /* 0x0000000000017941 */ /* 0x000fea0003800200 */
.L_x_15401:
        /* <DEDUP_REMOVED lines=15> */
.L_x_15408:
        /* <DEDUP_REMOVED lines=13> */
.L_x_15410:
[----:B------:R-:W-:Y:S05]  /*10b30*/  BSYNC.RECONVERGENT B2 ;  /* 0x0000000000027941 */ /* 0x000fea0003800200 */
.L_x_15409:
        /* <DEDUP_REMOVED lines=42> */
.L_x_15407:
[----:B------:R-:W-:Y:S05]  /*10de0*/  BSYNC.RECONVERGENT B1 ;  /* 0x0000000000017941 */ /* 0x000fea0003800200 */
.L_x_15406:
        /* <DEDUP_REMOVED lines=17> */
.L_x_15413:
        /* <DEDUP_REMOVED lines=13> */
.L_x_15415:
[----:B------:R-:W-:Y:S05]  /*10fd0*/  BSYNC.RECONVERGENT B2 ;  /* 0x0000000000027941 */ /* 0x000fea0003800200 */
.L_x_15414:
        /* <DEDUP_REMOVED lines=42> */
.L_x_15412:
[----:B------:R-:W-:Y:S05]  /*11280*/  BSYNC.RECONVERGENT B1 ;  /* 0x0000000000017941 */ /* 0x000fea0003800200 */
.L_x_15411:
        /* <DEDUP_REMOVED lines=15> */
.L_x_15418:
        /* <DEDUP_REMOVED lines=13> */
.L_x_15420:
[----:B------:R-:W-:Y:S05]  /*11450*/  BSYNC.RECONVERGENT B2 ;  /* 0x0000000000027941 */ /* 0x000fea0003800200 */
.L_x_15419:
        /* <DEDUP_REMOVED lines=42> */
.L_x_15417:
[----:B------:R-:W-:Y:S05]  /*11700*/  BSYNC.RECONVERGENT B1 ;  /* 0x0000000000017941 */ /* 0x000fea0003800200 */
.L_x_15416:
        /* <DEDUP_REMOVED lines=17> */
.L_x_15423:
        /* <DEDUP_REMOVED lines=13> */
.L_x_15425:
[----:B------:R-:W-:Y:S05]  /*118f0*/  BSYNC.RECONVERGENT B2 ;  /* 0x0000000000027941 */ /* 0x000fea0003800200 */
.L_x_15424:
        /* <DEDUP_REMOVED lines=42> */
.L_x_15422:
[----:B------:R-:W-:Y:S05]  /*11ba0*/  BSYNC.RECONVERGENT B1 ;  /* 0x0000000000017941 */ /* 0x000fea0003800200 */
.L_x_15421:
        /* <DEDUP_REMOVED lines=15> */
.L_x_15428:
        /* <DEDUP_REMOVED lines=13> */
.L_x_15430:
[----:B------:R-:W-:Y:S05]  /*11d70*/  BSYNC.RECONVERGENT B2 ;  /* 0x0000000000027941 */ /* 0x000fea0003800200 */
.L_x_15429:
        /* <DEDUP_REMOVED lines=42> */
.L_x_15427:
[----:B------:R-:W-:Y:S05]  /*12020*/  BSYNC.RECONVERGENT B1 ;  /* 0x0000000000017941 */ /* 0x000fea0003800200 */
.L_x_15426:
        /* <DEDUP_REMOVED lines=17> */
.L_x_15433:
        /* <DEDUP_REMOVED lines=15> */
.L_x_15435:
[----:B------:R-:W-:Y:S05]  /*12230*/  BSYNC.RECONVERGENT B2 ;  /* 0x0000000000027941 */ /* 0x000fea0003800200 */
.L_x_15434:
        /* <DEDUP_REMOVED lines=42> */
.L_x_15432:
[----:B------:R-:W-:Y:S05]  /*124e0*/  BSYNC.RECONVERGENT B1 ;  /* 0x0000000000017941 */ /* 0x000fea0003800200 */
.L_x_15431:
        /* <DEDUP_REMOVED lines=28> */
[--C-:B------:R-:W-:Y:S01]  /*126b0*/  FADD.FTZ R27, R54, R83.reuse ;  /* 0x00000053361b7221 */ /* 0x100fe20000010000 */
[----:B------:R-:W-:Y:S01]  /*126c0*/  PRMT R83, R82, 0x7610, R83 ;  /* 0x0000761052537816 */ /* 0x000fe20000000053 */
[----:B------:R-:W-:Y:S01]  /*126d0*/  @P1 FADD.FTZ R24, R44, R24 ;  /* 0x000000182c181221 */ /* 0x000fe20000010000 */
[----:B------:R-:W-:Y:S01]  /*126e0*/  PRMT R82, R105, 0x7610, R82 ;  /* 0x0000761069527816 */ /* 0x000fe20000000052 */
[----:B------:R-:W-:Y:S01]  /*126f0*/  @P1 FADD.FTZ R27, R47, R27 ;  /* 0x0000001b2f1b1221 */ /* 0x000fe20000010000 */
[----:B------:R-:W-:Y:S06]  /*12700*/  BRA `(.L_x_15436) ;  /* 0x0000001000cc7947 */ /* 0x000fec0003800000 */
.L_x_15395:
        /* <DEDUP_REMOVED lines=16> */
.L_x_15439:
        /* <DEDUP_REMOVED lines=13> */
.L_x_15441:
[----:B------:R-:W-:Y:S05]  /*128e0*/  BSYNC.RECONVERGENT B2 ;  /* 0x0000000000027941 */ /* 0x000fea0003800200 */
.L_x_15440:
        /* <DEDUP_REMOVED lines=41> */
.L_x_15438:
[----:B------:R-:W-:Y:S05]  /*12b80*/  BSYNC.RECONVERGENT B1 ;  /* 0x0000000000017941 */ /* 0x000fea0003800200 */
.L_x_15437:
        /* <DEDUP_REMOVED lines=16> */
.L_x_15444:
        /* <DEDUP_REMOVED lines=13> */
.L_x_15446:
[----:B------:R-:W-:Y:S05]  /*12d60*/  BSYNC.RECONVERGENT B2 ;  /* 0x0000000000027941 */ /* 0x000fea0003800200 */
.L_x_15445:
        /* <DEDUP_REMOVED lines=42> */
.L_x_15443:
[----:B------:R-:W-:Y:S05]  /*13010*/  BSYNC.RECONVERGENT B1 ;  /* 0x0000000000017941 */ /* 0x000fea0003800200 */
.L_x_15442:
        /* <DEDUP_REMOVED lines=16> */
.L_x_15449:
        /* <DEDUP_REMOVED lines=13> */
.L_x_15451:
[----:B------:R-:W-:Y:S05]  /*131f0*/  BSYNC.RECONVERGENT B2 ;  /* 0x0000000000027941 */ /* 0x000fea0003800200 */
.L_x_15450:
        /* <DEDUP_REMOVED lines=42> */
.L_x_15448:
[----:B------:R-:W-:Y:S05]  /*134a0*/  BSYNC.RECONVERGENT B1 ;  /* 0x0000000000017941 */ /* 0x000fea0003800200 */
.L_x_15447:
        /* <DEDUP_REMOVED lines=16> */
.L_x_15454:
        /* <DEDUP_REMOVED lines=13> */
.L_x_15456:
[----:B------:R-:W-:Y:S05]  /*13680*/  BSYNC.RECONVERGENT B2 ;  /* 0x0000000000027941 */ /* 0x000fea0003800200 */
.L_x_15455:
        /* <DEDUP_REMOVED lines=42> */
.L_x_15453:
[----:B------:R-:W-:Y:S05]  /*13930*/  BSYNC.RECONVERGENT B1 ;  /* 0x0000000000017941 */ /* 0x000fea0003800200 */
.L_x_15452:
        /* <DEDUP_REMOVED lines=16> */
.L_x_15436:
        /* <DEDUP_REMOVED lines=10> */
[----:B------:R-:W2:Y:S02]  /*13ae0*/  @P1 LDC.64 R54, c[0x0][0x3a0] ;  /* 0x0000e800ff361b82 */ /* 0x000ea40000000a00 */
[----:B------:R-:W-:Y:S01]  /*13af0*/  IMAD.WIDE.U32 R52, R104, 0x10, R52 ;  /* 0x0000001068347825 */ /* 0x000fe200078e0034 */
[----:B------:R-:W-:-:S05]  /*13b00*/  IADD3 R105, PT, PT, R96, R105, RZ ;  /* 0x0000006960697210 */ /* 0x000fca0007ffe0ff */
[----:B------:R1:W-:Y:S01]  /*13b10*/  STG.E desc[UR8][R112.64], R105 ;  /* 0x0000006970007986 */ /* 0x0003e2000c101908 */
[----:B0-----:R-:W-:-:S04]  /*13b20*/  @P0 IMAD.WIDE.U32 R110, R104, 0x10, R110 ;  /* 0x00000010686e0825 */ /* 0x001fc800078e006e */
[----:B--2---:R-:W-:Y:S01]  /*13b30*/  @P1 IMAD.WIDE.U32 R116, R104, 0x10, R54 ;  /* 0x0000001068741825 */ /* 0x004fe200078e0036 */
[----:B-1----:R-:W-:Y:S06]  /*13b40*/  @!P0 BRA `(.L_x_15457) ;  /* 0x00000000002c8947 */ /* 0x002fec0003800000 */
[----:B------:R-:W0:Y:S01]  /*13b50*/  LDC.64 R54, c[0x0][0x3b8] ;  /* 0x0000ee00ff367b82 */ /* 0x000e220000000a00 */
[----:B------:R-:W-:-:S05]  /*13b60*/  IMAD.U32 R96, R80, 0x10000, RZ ;  /* 0x0001000050607824 */ /* 0x000fca00078e00ff */
[----:B------:R-:W-:Y:S02]  /*13b70*/  LOP3.LUT R105, R96, 0xff0000, RZ, 0xc0, !PT ;  /* 0x00ff000060697812 */ /* 0x000fe400078ec0ff */
        /* <DEDUP_REMOVED lines=8> */
.L_x_15457:
        /* <DEDUP_REMOVED lines=20> */
.L_x_15461:
        /* <DEDUP_REMOVED lines=13> */
.L_x_15463:
[----:B------:R-:W-:Y:S05]  /*13e10*/  BSYNC.RECONVERGENT B2 ;  /* 0x0000000000027941 */ /* 0x000fea0003800200 */
.L_x_15462:
        /* <DEDUP_REMOVED lines=42> */
.L_x_15460:
[----:B------:R-:W-:Y:S05]  /*140c0*/  BSYNC.RECONVERGENT B1 ;  /* 0x0000000000017941 */ /* 0x000fea0003800200 */
.L_x_15459:
[----:B------:R-:W-:Y:S01]  /*140d0*/  ISETP.NE.AND P3, PT, R82, 0x1, PT ;  /* 0x000000015200780c */ /* 0x000fe20003f65270 */
[----:B------:R-:W-:Y:S01]  /*140e0*/  BSSY.RECONVERGENT B1, `(.L_x_15464) ;  /* 0x0000048000017945 */ /* 0x000fe20003800200 */
[----:B------:R-:W-:Y:S01]  /*140f0*/  I2FP.F32.U32 R80, R80 ;  /* 0x0000005000507245 */ /* 0x000fe20000201000 */
[----:B------:R-:W-:-:S04]  /*14100*/  HFMA2 R84, -RZ, RZ, 0, 1.1920928955078125e-07 ;  /* 0x00000002ff547431 */ /* 0x000fc800000001ff */
[----:B------:R-:W-:Y:S01]  /*14110*/  FFMA.FTZ R83, R80, R99, 1.1641532182693481445e-10 ;  /* 0x2f00000050537423 */ /* 0x000fe20000010063 */
[----:B-----5:R-:W-:Y:S01]  /*14120*/  FMUL.FTZ R80, R52, R97 ;  /* 0x0000006134507220 */ /* 0x020fe20000410000 */
        /* <DEDUP_REMOVED lines=11> */
.L_x_15466:
        /* <DEDUP_REMOVED lines=13> */
.L_x_15468:
[----:B------:R-:W-:Y:S05]  /*142b0*/  BSYNC.RECONVERGENT B2 ;  /* 0x0000000000027941 */ /* 0x000fea0003800200 */
.L_x_15467:
[----:B-1----:R-:W-:Y:S01]  /*142c0*/  IMAD.WIDE.U32 R110, R91, -0x326172a9, RZ ;  /* 0xcd9e8d575b6e7825 */ /* 0x002fe200078e00ff */
        /* <DEDUP_REMOVED lines=41> */
.L_x_15465:
[----:B------:R-:W-:Y:S05]  /*14560*/  BSYNC.RECONVERGENT B1 ;  /* 0x0000000000017941 */ /* 0x000fea0003800200 */
.L_x_15464:
        /* <DEDUP_REMOVED lines=15> */
.L_x_15471:
        /* <DEDUP_REMOVED lines=13> */
.L_x_15473:
[----:B------:R-:W-:Y:S05]  /*14730*/  BSYNC.RECONVERGENT B2 ;  /* 0x0000000000027941 */ /* 0x000fea0003800200 */
.L_x_15472:
        /* <DEDUP_REMOVED lines=42> */
.L_x_15470:
[----:B------:R-:W-:Y:S05]  /*149e0*/  BSYNC.RECONVERGENT B1 ;  /* 0x0000000000017941 */ /* 0x000fea0003800200 */
.L_x_15469:
        /* <DEDUP_REMOVED lines=17> */
.L_x_15476:
        /* <DEDUP_REMOVED lines=13> */
.L_x_15478:
[----:B------:R-:W-:Y:S05]  /*14bd0*/  BSYNC.RECONVERGENT B2 ;  /* 0x0000000000027941 */ /* 0x000fea0003800200 */
.L_x_15477:
        /* <DEDUP_REMOVED lines=42> */
.L_x_15475:
[----:B------:R-:W-:Y:S05]  /*14e80*/  BSYNC.RECONVERGENT B1 ;  /* 0x0000000000017941 */ /* 0x000fea0003800200 */
.L_x_15474:
[----:B------:R-:W-:Y:S01]  /*14e90*/  ISETP.NE.AND P4, PT, R83, 0x1, PT ;  /* 0x000000015300780c */ /* 0x000fe20003f85270 */
[----:B------:R-:W-:Y:S01]  /*14ea0*/  BSSY.RECONVERGENT B1, `(.L_x_15479) ;  /* 0x0000046000017945 */ /* 0x000fe20003800200 */
[----:B------:R-:W-:Y:S01]  /*14eb0*/  I2FP.F32.U32 R52, R53 ;  /* 0x0000003500347245 */ /* 0x000fe20000201000 */
[----:B------:R-:W-:Y:S02]  /*14ec0*/  HFMA2 R82, -RZ, RZ, 0, 1.1920928955078125e-07 ;  /* 0x00000002ff527431 */ /* 0x000fe400000001ff */
[----:B------:R-:W-:Y:S02]  /*14ed0*/  IMAD.MOV.U32 R53, RZ, RZ, R86 ;  /* 0x000000ffff357224 */ /* 0x000fe400078e0056 */
[----:B-1----:R-:W-:-:S06]  /*14ee0*/  FFMA.FTZ R111, R52, R99, 1.1641532182693481445e-10 ;  /* 0x2f000000346f7423 */ /* 0x002fcc0000010063 */
        /* <DEDUP_REMOVED lines=9> */
.L_x_15481:
        /* <DEDUP_REMOVED lines=13> */
.L_x_15483:
[----:B------:R-:W-:Y:S05]  /*15050*/  BSYNC.RECONVERGENT B2 ;  /* 0x0000000000027941 */ /* 0x000fea0003800200 */
.L_x_15482:
        /* <DEDUP_REMOVED lines=42> */
.L_x_15480:
[----:B------:R-:W-:Y:S05]  /*15300*/  BSYNC.RECONVERGENT B1 ;  /* 0x0000000000017941 */ /* 0x000fea0003800200 */
.L_x_15479:
        /* <DEDUP_REMOVED lines=17> */
.L_x_15486:
        /* <DEDUP_REMOVED lines=13> */
.L_x_15488:
[----:B------:R-:W-:Y:S05]  /*154f0*/  BSYNC.RECONVERGENT B2 ;  /* 0x0000000000027941 */ /* 0x000fea0003800200 */
.L_x_15487:
        /* <DEDUP_REMOVED lines=42> */
.L_x_15485:
[----:B------:R-:W-:Y:S05]  /*157a0*/  BSYNC.RECONVERGENT B1 ;  /* 0x0000000000017941 */ /* 0x000fea0003800200 */
.L_x_15484:
        /* <DEDUP_REMOVED lines=15> */
.L_x_15491:
        /* <DEDUP_REMOVED lines=13> */
.L_x_15493:
[----:B------:R-:W-:Y:S05]  /*15970*/  BSYNC.RECONVERGENT B2 ;  /* 0x0000000000027941 */ /* 0x000fea0003800200 */
.L_x_15492:
        /* <DEDUP_REMOVED lines=42> */
.L_x_15490:
[----:B------:R-:W-:Y:S05]  /*15c20*/  BSYNC.RECONVERGENT B1 ;  /* 0x0000000000017941 */ /* 0x000fea0003800200 */
.L_x_15489:
        /* <DEDUP_REMOVED lines=17> */
.L_x_15496:
        /* <DEDUP_REMOVED lines=15> */
.L_x_15498:
[----:B------:R-:W-:Y:S05]  /*15e30*/  BSYNC.RECONVERGENT B2 ;  /* 0x0000000000027941 */ /* 0x000fea0003800200 */
.L_x_15497:
        /* <DEDUP_REMOVED lines=42> */
.L_x_15495:
[----:B------:R-:W-:Y:S05]  /*160e0*/  BSYNC.RECONVERGENT B1 ;  /* 0x0000000000017941 */ /* 0x000fea0003800200 */
.L_x_15494:
[-C--:B------:R-:W-:Y:S01]  /*160f0*/  FMUL.FTZ R52, R48, R97.reuse ;  /* 0x0000006130347220 */ /* 0x080fe20000410000 */
[-C--:B------:R-:W-:Y:S01]  /*16100*/  FSETP.GTU.FTZ.AND P6, PT, R105, R98.reuse, PT ;  /* 0x000000626900720b */ /* 0x080fe20003fdc000 */
[-C--:B------:R-:W-:Y:S01]  /*16110*/  FMUL.FTZ R55, R49, R97.reuse ;  /* 0x0000006131377220 */ /* 0x080fe20000410000 */
[----:B------:R-:W-:Y:S01]  /*16120*/  FMUL.FTZ R82, R51, R97 ;  /* 0x0000006133527220 */ /* 0x000fe20000410000 */
[----:B------:R-:W-:Y:S02]  /*16130*/  FSEL R110, R110, RZ, P4 ;  /* 0x000000ff6e6e7208 */ /* 0x000fe40002000000 */
[----:B------:R-:W-:Y:S02]  /*16140*/  FSEL R105, R52, RZ, !P6 ;  /* 0x000000ff34697208 */ /* 0x000fe40007000000 */
[----:B------:R-:W-:Y:S02]  /*16150*/  SEL R83, RZ, 0x1, P6 ;  /* 0x00000001ff537807 */ /* 0x000fe40003000000 */
[----:B------:R-:W-:-:S02]  /*16160*/  FSETP.GTU.FTZ.AND P6, PT, R111, R98, PT ;  /* 0x000000626f00720b */ /* 0x000fc40003fdc000 */
[----:B------:R-:W-:Y:S01]  /*16170*/  I2FP.F32.U32 R52, R53 ;  /* 0x0000003500347245 */ /* 0x000fe20000201000 */
[----:B------:R-:W-:Y:S01]  /*16180*/  FMUL.FTZ R53, R50, R97 ;  /* 0x0000006132357220 */ /* 0x000fe20000410000 */
[----:B------:R-:W-:Y:S02]  /*16190*/  FSEL R55, R55, RZ, !P6 ;  /* 0x000000ff37377208 */ /* 0x000fe40007000000 */
[----:B------:R-:W-:Y:S01]  /*161a0*/  SEL R111, RZ, 0x1, P6 ;  /* 0x00000001ff6f7807 */ /* 0x000fe20003000000 */
[----:B------:R-:W-:Y:S01]  /*161b0*/  FFMA.FTZ R99, R52, R99, 1.1641532182693481445e-10 ;  /* 0x2f00000034637423 */ /* 0x000fe20000010063 */
[----:B------:R-:W-:Y:S02]  /*161c0*/  FSETP.GTU.FTZ.AND P6, PT, R113, R98, PT ;  /* 0x000000627100720b */ /* 0x000fe40003fdc000 */
[----:B------:R-:W-:Y:S02]  /*161d0*/  FSEL R84, R84, RZ, P3 ;  /* 0x000000ff54547208 */ /* 0x000fe40001800000 */
[----:B------:R-:W-:-:S02]  /*161e0*/  FSEL R53, R53, RZ, !P6 ;  /* 0x000000ff35357208 */ /* 0x000fc40007000000 */
[----:B------:R-:W-:Y:S02]  /*161f0*/  SEL R113, RZ, 0x1, P6 ;  /* 0x00000001ff717807 */ /* 0x000fe40003000000 */
        /* <DEDUP_REMOVED lines=13> */
[----:B------:R-:W-:-:S02]  /*162d0*/  @P1 FADD.FTZ R52, R44, R52 ;  /* 0x000000342c341221 */ /* 0x000fc40000010000 */
[----:B------:R-:W-:Y:S01]  /*162e0*/  @P1 FADD.FTZ R55, R47, R55 ;  /* 0x000000372f371221 */ /* 0x000fe20000010000 */
[----:B------:R-:W-:Y:S06]  /*162f0*/  BRA `(.L_x_15499) ;  /* 0x0000001000d07947 */ /* 0x000fec0003800000 */
.L_x_15458:
        /* <DEDUP_REMOVED lines=16> */
.L_x_15502:
        /* <DEDUP_REMOVED lines=13> */
.L_x_15504:
[----:B------:R-:W-:Y:S05]  /*164d0*/  BSYNC.RECONVERGENT B2 ;  /* 0x0000000000027941 */ /* 0x000fea0003800200 */
.L_x_15503:
        /* <DEDUP_REMOVED lines=40> */
[----:B------:R-:W-:Y:S01]  /*16760*/  HFMA2 R110, -RZ, RZ, 0, 0 ;  /* 0x00000000ff6e7431 */ /* 0x000fe200000001ff */
[----:B------:R-:W-:-:S07]  /*16770*/  LOP3.LUT R88, R112, UR29, R111, 0x96, !PT ;  /* 0x0000001d70587c12 */ /* 0x000fce000f8e966f */
.L_x_15501:
[----:B------:R-:W-:Y:S05]  /*16780*/  BSYNC.RECONVERGENT B1 ;  /* 0x0000000000017941 */ /* 0x000fea0003800200 */
.L_x_15500:
        /* <DEDUP_REMOVED lines=16> */
.L_x_15507:
        /* <DEDUP_REMOVED lines=13> */
.L_x_15509:
[----:B------:R-:W-:Y:S05]  /*16960*/  BSYNC.RECONVERGENT B2 ;  /* 0x0000000000027941 */ /* 0x000fea0003800200 */
.L_x_15508:
        /* <DEDUP_REMOVED lines=42> */
.L_x_15506:
[----:B------:R-:W-:Y:S05]  /*16c10*/  BSYNC.RECONVERGENT B1 ;  /* 0x0000000000017941 */ /* 0x000fea0003800200 */
.L_x_15505:
        /* <DEDUP_REMOVED lines=16> */
.L_x_15512:
        /* <DEDUP_REMOVED lines=13> */
.L_x_15514:
[----:B------:R-:W-:Y:S05]  /*16df0*/  BSYNC.RECONVERGENT B2 ;  /* 0x0000000000027941 */ /* 0x000fea0003800200 */
.L_x_15513:
        /* <DEDUP_REMOVED lines=42> */
.L_x_15511:
[----:B------:R-:W-:Y:S05]  /*170a0*/  BSYNC.RECONVERGENT B1 ;  /* 0x0000000000017941 */ /* 0x000fea0003800200 */
.L_x_15510:
[----:B------:R-:W-:Y:S01]  /*170b0*/  ISETP.NE.AND P5, PT, R110, 0x1, PT ;  /* 0x000000016e00780c */ /* 0x000fe20003fa5270 */
[----:B------:R-:W-:Y:S01]  /*170c0*/  BSSY.RECONVERGENT B1, `(.L_x_15515) ;  /* 0x0000047000017945 */ /* 0x000fe20003800200 */
[----:B------:R-:W-:-:S05]  /*170d0*/  I2FP.F32.U32 R94, R94 ;  /* 0x0000005e005e7245 */ /* 0x000fca0000201000 */
[----:B------:R-:W-:Y:S01]  /*170e0*/  FFMA.FTZ R105, R94, R99, 1.1641532182693481445e-10 ;  /* 0x2f0000005e697423 */ /* 0x000fe20000010063 */
[----:B------:R-:W-:-:S04]  /*170f0*/  IMAD.MOV.U32 R94, RZ, RZ, 0x2 ;  /* 0x00000002ff5e7424 */ /* 0x000fc800078e00ff */
        /* <DEDUP_REMOVED lines=11> */
.L_x_15517:
        /* <DEDUP_REMOVED lines=13> */
.L_x_15519:
[----:B------:R-:W-:Y:S05]  /*17280*/  BSYNC.RECONVERGENT B2 ;  /* 0x0000000000027941 */ /* 0x000fea0003800200 */
.L_x_15518:
        /* <DEDUP_REMOVED lines=42> */
.L_x_15516:
[----:B------:R-:W-:Y:S05]  /*17530*/  BSYNC.RECONVERGENT B1 ;  /* 0x0000000000017941 */ /* 0x000fea0003800200 */
.L_x_15515:
        /* <DEDUP_REMOVED lines=16> */
.L_x_15499:
[----:B------:R-:W-:Y:S01]  /*17640*/  FADD.FTZ R98, RZ, R40 ;  /* 0x00000028ff627221 */ /* 0x000fe20000010000 */
[----:B------:R-:W-:Y:S01]  /*17650*/  SEL R99, RZ, 0x100, !P3 ;  /* 0x00000100ff637807 */ /* 0x000fe20005800000 */
[----:B------:R-:W0:Y:S01]  /*17660*/  S2R R111, SR_TID.X ;  /* 0x00000000006f7919 */ /* 0x000e220000002100 */
[----:B------:R-:W-:-:S04]  /*17670*/  IMAD.WIDE.U32 R108, R104, 0x10, R108 ;  /* 0x00000010686c7825 */ /* 0x000fc800078e006c */
[----:B------:R-:W-:Y:S01]  /*17680*/  FADD.FTZ R97, R98, R41 ;  /* 0x0000002962617221 */ /* 0x000fe20000010000 */
        /* <DEDUP_REMOVED lines=22> */
[----:B------:R-:W-:-:S04]  /*177f0*/  FADD.FTZ R99, R110, R25 ;  /* 0x000000196e637221 */ /* 0x000fc80000010000 */
[----:B------:R-:W-:Y:S02]  /*17800*/  IMAD.IADD R97, R97, 0x1, R98 ;  /* 0x0000000161617824 */ /* 0x000fe400078e0262 */
[----:B------:R-:W-:-:S03]  /*17810*/  FADD.FTZ R98, R99, R26 ;  /* 0x0000001a63627221 */ /* 0x000fc60000010000 */
[----:B------:R1:W-:Y:S01]  /*17820*/  STG.E desc[UR8][R106.64], R97 ;  /* 0x000000616a007986 */ /* 0x0003e2000c101908 */
[----:B------:R-:W-:-:S04]  /*17830*/  FADD.FTZ R99, R98, R27 ;  /* 0x0000001b62637221 */ /* 0x000fc80000010000 */
[----:B------:R-:W-:-:S04]  /*17840*/  FADD.FTZ R98, R99, R52 ;  /* 0x0000003463627221 */ /* 0x000fc80000010000 */
[----:B------:R-:W-:-:S04]  /*17850*/  FADD.FTZ R99, R98, R53 ;  /* 0x0000003562637221 */ /* 0x000fc80000010000 */
[----:B------:R-:W-:Y:S01]  /*17860*/  FADD.FTZ R110, R99, R54 ;  /* 0x00000036636e7221 */ /* 0x000fe20000010000 */
        /* <DEDUP_REMOVED lines=12> */
.L_x_15520:
[----:B------:R-:W-:Y:S01]  /*17930*/  UMOV UR33, 0xffffffff ;  /* 0xffffffff00217882 */ /* 0x000fe20000000000 */
[----:B------:R-:W-:Y:S02]  /*17940*/  FADD.FTZ R110, R110, R55 ;  /* 0x000000376e6e7221 */ /* 0x000fe40000010000 */
[----:B------:R-:W-:Y:S05]  /*17950*/  BRA.DIV UR33, `(.L_x_15521) ;  /* 0x0000000a21b87947 */ /* 0x000fea000b800000 */
[----:B0-----:R-:W0:Y:S01]  /*17960*/  SHFL.BFLY PT, R97, R110, 0x1, 0x1f ;  /* 0x0c201f006e617f89 */ /* 0x001e2200000e0000 */
        /* <DEDUP_REMOVED lines=68> */
.L_x_15534:
[C---:B------:R-:W-:Y:S01]  /*17db0*/  FMUL.FTZ R98, R97.reuse, R97 ;  /* 0x0000006161627220 */ /* 0x040fe20000410000 */
[----:B------:R-:W-:Y:S01]  /*17dc0*/  ISETP.NE.AND P2, PT, RZ, UR30, PT ;  /* 0x0000001eff007c0c */ /* 0x000fe2000bf45270 */
[----:B01----:R-:W-:Y:S01]  /*17dd0*/  FADD.FTZ R108, R108, R109 ;  /* 0x0000006d6c6c7221 */ /* 0x003fe20000010000 */
[----:B------:R-:W0:Y:S02]  /*17de0*/  @!P1 LDC.64 R112, c[0x0][0x3c0] ;  /* 0x0000f000ff709b82 */ /* 0x000e240000000a00 */
[----:B------:R-:W-:Y:S01]  /*17df0*/  FSEL R106, R98, RZ, P2 ;  /* 0x000000ff626a7208 */ /* 0x000fe20001000000 */
[----:B------:R-:W-:Y:S01]  /*17e00*/  FFMA.FTZ R99, R108, R99, UR5 ;  /* 0x000000056c637e23 */ /* 0x000fe20008010063 */
[----:B------:R-:W-:-:S03]  /*17e10*/  FSEL R98, R97, RZ, !P2 ;  /* 0x000000ff61627208 */ /* 0x000fc60005000000 */
[----:B------:R-:W-:Y:S01]  /*17e20*/  FADD.FTZ R106, R99, R106 ;  /* 0x0000006a636a7221 */ /* 0x000fe20000010000 */
[----:B------:R-:W1:Y:S01]  /*17e30*/  @!P1 LDC.64 R124, c[0x0][0x3c8] ;  /* 0x0000f200ff7c9b82 */ /* 0x000e620000000a00 */
[C---:B------:R-:W-:Y:S01]  /*17e40*/  FADD.FTZ R99, -R98.reuse, R34 ;  /* 0x0000002262637221 */ /* 0x040fe20000010100 */
[C---:B------:R-:W-:Y:S01]  /*17e50*/  FADD.FTZ R42, -R98.reuse, R42 ;  /* 0x0000002a622a7221 */ /* 0x040fe20000010100 */
[----:B------:R-:W2:Y:S01]  /*17e60*/  MUFU.RSQ R34, R106 ;  /* 0x0000006a00227308 */ /* 0x000ea20000001400 */
        /* <DEDUP_REMOVED lines=16> */
[----:B------:R-:W-:Y:S01]  /*17f70*/  FADD.FTZ R29, -R98, R29 ;  /* 0x0000001d621d7221 */ /* 0x000fe20000010100 */
[C---:B--2---:R-:W-:Y:S01]  /*17f80*/  FMUL.FTZ R52, R34.reuse, R42 ;  /* 0x0000002a22347220 */ /* 0x044fe20000410000 */
[C---:B------:R-:W-:Y:S01]  /*17f90*/  FMUL.FTZ R121, R34.reuse, R41 ;  /* 0x0000002922797220 */ /* 0x040fe20000410000 */
[C---:B------:R-:W-:Y:S01]  /*17fa0*/  FMUL.FTZ R41, R34.reuse, R38 ;  /* 0x0000002622297220 */ /* 0x040fe20000410000 */
[----:B------:R-:W-:Y:S01]  /*17fb0*/  FMUL.FTZ R106, R34, R53 ;  /* 0x00000035226a7220 */ /* 0x000fe20000410000 */
[----:B------:R-:W-:Y:S01]  /*17fc0*/  FFMA.FTZ R38, R52, R0, R13 ;  /* 0x0000000034267223 */ /* 0x000fe2000001000d */
[----:B------:R0:W-:Y:S01]  /*17fd0*/  @!P1 STG.E desc[UR8][R118.64], R97 ;  /* 0x0000006176009986 */ /* 0x0001e2000c101908 */
[----:B------:R-:W2:Y:S01]  /*17fe0*/  LDC.64 R52, c[0x0][0x380] ;  /* 0x0000e000ff347b82 */ /* 0x000ea20000000a00 */
[----:B------:R-:W-:Y:S01]  /*17ff0*/  FMUL.FTZ R108, R34, R43 ;  /* 0x0000002b226c7220 */ /* 0x000fe20000410000 */
[C---:B------:R-:W-:Y:S01]  /*18000*/  FADD.FTZ R107, -R98.reuse, R30 ;  /* 0x0000001e626b7221 */ /* 0x040fe20000010100 */
[C---:B------:R-:W-:Y:S01]  /*18010*/  FADD.FTZ R31, -R98.reuse, R31 ;  /* 0x0000001f621f7221 */ /* 0x040fe20000010100 */
[C---:B------:R-:W-:Y:S01]  /*18020*/  FADD.FTZ R25, -R98.reuse, R25 ;  /* 0x0000001962197221 */ /* 0x040fe20000010100 */
[C---:B------:R-:W-:Y:S01]  /*18030*/  FADD.FTZ R111, -R98.reuse, R26 ;  /* 0x0000001a626f7221 */ /* 0x040fe20000010100 */
[C---:B------:R-:W-:Y:S01]  /*18040*/  FADD.FTZ R109, -R98.reuse, R24 ;  /* 0x00000018626d7221 */ /* 0x040fe20000010100 */
[----:B------:R-:W-:Y:S01]  /*18050*/  FADD.FTZ R27, -R98, R27 ;  /* 0x0000001b621b7221 */ /* 0x000fe20000010100 */
[----:B------:R-:W-:Y:S01]  /*18060*/  FMUL.FTZ R26, R34, R37 ;  /* 0x00000025221a7220 */ /* 0x000fe20000410000 */
[----:B------:R-:W-:Y:S01]  /*18070*/  FADD.FTZ R115, -R98, R54 ;  /* 0x0000003662737221 */ /* 0x000fe20000010100 */
[----:B-1----:R-:W-:-:S04]  /*18080*/  @!P1 IMAD.WIDE R124, R92, 0x4, R124 ;  /* 0x000000045c7c9825 */ /* 0x002fc800078e027c */
[C---:B0-----:R-:W-:Y:S01]  /*18090*/  FMUL.FTZ R119, R34.reuse, R40 ;  /* 0x0000002822777220 */ /* 0x041fe20000410000 */
[C---:B------:R-:W-:Y:S01]  /*180a0*/  FMUL.FTZ R24, R34.reuse, R36 ;  /* 0x0000002422187220 */ /* 0x040fe20000410000 */
[C---:B------:R-:W-:Y:S01]  /*180b0*/  FMUL.FTZ R55, R34.reuse, R39 ;  /* 0x0000002722377220 */ /* 0x040fe20000410000 */
[C---:B------:R-:W-:Y:S01]  /*180c0*/  FMUL.FTZ R30, R34.reuse, R33 ;  /* 0x00000021221e7220 */ /* 0x040fe20000410000 */
[C---:B------:R-:W-:Y:S01]  /*180d0*/  FMUL.FTZ R43, R34.reuse, R117 ;  /* 0x00000075222b7220 */ /* 0x040fe20000410000 */
[C---:B------:R-:W-:Y:S01]  /*180e0*/  FMUL.FTZ R28, R34.reuse, R32 ;  /* 0x00000020221c7220 */ /* 0x040fe20000410000 */
[C---:B------:R-:W-:Y:S01]  /*180f0*/  FMUL.FTZ R99, R34.reuse, R99 ;  /* 0x0000006322637220 */ /* 0x040fe20000410000 */
[----:B------:R-:W-:Y:S01]  /*18100*/  FMUL.FTZ R35, R34, R35 ;  /* 0x0000002322237220 */ /* 0x000fe20000410000 */
[----:B---3--:R-:W-:-:S04]  /*18110*/  IMAD.WIDE.U32 R116, R95, 0x10, R122 ;  /* 0x000000105f747825 */ /* 0x008fc800078e007a */
[----:B------:R-:W-:Y:S01]  /*18120*/  FFMA.FTZ R36, R119, R81, R78 ;  /* 0x0000005177247223 */ /* 0x000fe2000001004e */
        /* <DEDUP_REMOVED lines=12> */
[----:B------:R-:W-:Y:S01]  /*181f0*/  FMUL.FTZ R115, R34, R115 ;  /* 0x0000007322737220 */ /* 0x000fe20000410000 */
[----:B------:R-:W-:-:S04]  /*18200*/  IMAD.WIDE.U32 R112, R100, 0x10, R122 ;  /* 0x0000001064707825 */ /* 0x000fc800078e007a */
[----:B------:R-:W-:Y:S01]  /*18210*/  FFMA.FTZ R24, R24, R14, R11 ;  /* 0x0000000e18187223 */ /* 0x000fe2000001000b */
[----:B------:R-:W-:Y:S01]  /*18220*/  FFMA.FTZ R26, R41, R15, R10 ;  /* 0x0000000f291a7223 */ /* 0x000fe2000001000a */
[----:B------:R-:W-:Y:S01]  /*18230*/  FFMA.FTZ R27, R55, R17, R68 ;  /* 0x00000011371b7223 */ /* 0x000fe20000010044 */
[----:B------:R-:W-:Y:S01]  /*18240*/  FFMA.FTZ R29, R30, R20, R71 ;  /* 0x000000141e1d7223 */ /* 0x000fe20000010047 */
[----:B------:R0:W-:Y:S01]  /*18250*/  @!P1 STG.E desc[UR8][R124.64], R34 ;  /* 0x000000227c009986 */ /* 0x0001e2000c101908 */
[----:B------:R-:W-:-:S04]  /*18260*/  IMAD.WIDE.U32 R100, R101, 0x10, R122 ;  /* 0x0000001065647825 */ /* 0x000fc800078e007a */
[----:B------:R-:W-:Y:S01]  /*18270*/  FFMA.FTZ R28, R28, R18, R9 ;  /* 0x000000121c1c7223 */ /* 0x000fe20000010009 */
[----:B------:R-:W-:Y:S01]  /*18280*/  FFMA.FTZ R30, R99, R19, R8 ;  /* 0x00000013631e7223 */ /* 0x000fe20000010008 */
[----:B------:R-:W-:Y:S01]  /*18290*/  FFMA.FTZ R31, R35, R21, R70 ;  /* 0x00000015231f7223 */ /* 0x000fe20000010046 */
[----:B------:R-:W-:Y:S01]  /*182a0*/  IMAD.WIDE.U32 R108, R102, 0x10, R122 ;  /* 0x00000010666c7825 */ /* 0x000fe200078e007a */
[----:B------:R1:W-:Y:S03]  /*182b0*/  STG.E.128 desc[UR8][R116.64], R36 ;  /* 0x0000002474007986 */ /* 0x0003e6000c101d08 */
[----:B------:R-:W-:Y:S01]  /*182c0*/  FFMA.FTZ R32, R32, R22, R7 ;  /* 0x0000001620207223 */ /* 0x000fe20000010007 */
[----:B------:R-:W-:Y:S01]  /*182d0*/  FFMA.FTZ R33, R40, R56, R73 ;  /* 0x0000003828217223 */ /* 0x000fe20000010049 */
[----:B------:R-:W-:Y:S01]  /*182e0*/  FFMA.FTZ R35, R97, R57, R72 ;  /* 0x0000003961237223 */ /* 0x000fe20000010048 */
[----:B------:R-:W-:-:S04]  /*182f0*/  IMAD.WIDE.U32 R102, R103, 0x10, R122 ;  /* 0x0000001067667825 */ /* 0x000fc800078e007a */
[----:B------:R-:W-:Y:S01]  /*18300*/  FFMA.FTZ R40, R98, R62, R3 ;  /* 0x0000003e62287223 */ /* 0x000fe20000010003 */
[----:B0-----:R-:W-:Y:S01]  /*18310*/  FFMA.FTZ R34, R107, R23, R6 ;  /* 0x000000176b227223 */ /* 0x001fe20000010006 */
[----:B------:R-:W-:Y:S01]  /*18320*/  FFMA.FTZ R41, R106, R64, R77 ;  /* 0x000000406a297223 */ /* 0x000fe2000001004d */
[----:B------:R-:W-:-:S04]  /*18330*/  IMAD.WIDE.U32 R122, R104, 0x10, R122 ;  /* 0x00000010687a7825 */ /* 0x000fc800078e007a */
[----:B------:R-:W-:Y:S01]  /*18340*/  FFMA.FTZ R43, R43, R65, R76 ;  /* 0x000000412b2b7223 */ /* 0x000fe2000001004c */
[----:B------:R0:W-:Y:S01]  /*18350*/  STG.E.128 desc[UR8][R112.64], R24 ;  /* 0x0000001870007986 */ /* 0x0001e2000c101d08 */
[----:B--2---:R-:W-:-:S03]  /*18360*/  LEA R92, R52, R92, 0x2 ;  /* 0x0000005c345c7211 */ /* 0x004fc600078e10ff */
[----:B------:R0:W-:Y:S01]  /*18370*/  STG.E.128 desc[UR8][R100.64], R28 ;  /* 0x0000001c64007986 */ /* 0x0001e2000c101d08 */
[----:B------:R-:W-:Y:S01]  /*18380*/  ISETP.GE.AND P1, PT, R92, R53, PT ;  /* 0x000000355c00720c */ /* 0x000fe20003f26270 */
[----:B-1----:R-:W-:Y:S01]  /*18390*/  FFMA.FTZ R36, R42, R58, R5 ;  /* 0x0000003a2a247223 */ /* 0x002fe20000010005 */
[----:B------:R-:W-:Y:S01]  /*183a0*/  FFMA.FTZ R37, R54, R60, R75 ;  /* 0x0000003c36257223 */ /* 0x000fe2000001004b */
[----:B------:R-:W-:Y:S01]  /*183b0*/  FFMA.FTZ R38, R111, R59, R4 ;  /* 0x0000003b6f267223 */ /* 0x000fe20000010004 */
[----:B------:R-:W-:Y:S01]  /*183c0*/  FFMA.FTZ R39, R105, R61, R74 ;  /* 0x0000003d69277223 */ /* 0x000fe2000001004a */
[----:B------:R-:W-:Y:S01]  /*183d0*/  FFMA.FTZ R42, R115, R63, R2 ;  /* 0x0000003f732a7223 */ /* 0x000fe20000010002 */
[----:B------:R0:W-:Y:S04]  /*183e0*/  STG.E.128 desc[UR8][R108.64], R32 ;  /* 0x000000206c007986 */ /* 0x0001e8000c101d08 */
[----:B------:R0:W-:Y:S04]  /*183f0*/  STG.E.128 desc[UR8][R102.64], R36 ;  /* 0x0000002466007986 */ /* 0x0001e8000c101d08 */
[----:B------:R0:W-:Y:S01]  /*18400*/  STG.E.128 desc[UR8][R122.64], R40 ;  /* 0x000000287a007986 */ /* 0x0001e2000c101d08 */
[----:B------:R-:W-:Y:S05]  /*18410*/  @!P1 BRA `(.L_x_15522) ;  /* 0xfffffe8800bc9947 */ /* 0x000fea000383ffff */
[----:B------:R-:W-:Y:S05]  /*18420*/  BSYNC B0 ;  /* 0x0000000000007941 */ /* 0x000fea0003800000 */
.L_x_15142:
[----:B------:R-:W-:Y:S05]  /*18430*/  EXIT ;  /* 0x000000000000794d */ /* 0x000fea0003800000 */
.L_x_15521:
[----:B------:R-:W-:Y:S01]  /*18440*/  HFMA2 R113, -RZ, RZ, 0, 1.847743988037109375e-06 ;  /* 0x0000001fff717431 */ /* 0x000fe200000001ff */
[----:B------:R-:W-:Y:S01]  /*18450*/  BSSY B1, `(.L_x_15523) ;  /* 0x0000006000017945 */ /* 0x000fe20003800000 */
[----:B------:R-:W-:Y:S02]  /*18460*/  IMAD.MOV.U32 R112, RZ, RZ, 0x1 ;  /* 0x00000001ff707424 */ /* 0x000fe400078e00ff */
[----:B------:R-:W-:-:S07]  /*18470*/  IMAD.MOV.U32 R111, RZ, RZ, -0x1 ;  /* 0xffffffffff6f7424 */ /* 0x000fce00078e00ff */
[----:B0-----:R-:W-:Y:S05]  /*18480*/  WARPSYNC.COLLECTIVE R111, `(.L_x_15524) ;  /* 0x000000006f087348 */ /* 0x001fea0003c00000 */
[----:B------:R1:W2:Y:S02]  /*18490*/  SHFL.BFLY P2, R109, R110, R112, R113 ;  /* 0x0c0000706e6d7389 */ /* 0x0002a40000040071 */
[----:B012---:R-:W-:Y:S05]  /*184a0*/  ENDCOLLECTIVE ;  /* 0x000000000000791b */ /* 0x007fea0003800000 */
.L_x_15524:
[----:B------:R-:W-:Y:S05]  /*184b0*/  BSYNC B1 ;  /* 0x0000000000017941 */ /* 0x000fea0003800000 */
.L_x_15523:
        /* <DEDUP_REMOVED lines=10> */
.L_x_15525:
[----:B------:R-:W-:Y:S02]  /*18560*/  IMAD.MOV.U32 R112, RZ, RZ, 0x4 ;  /* 0x00000004ff707424 */ /* 0x000fe400078e00ff */
[----:B------:R-:W-:-:S04]  /*18570*/  IMAD.MOV.U32 R98, RZ, RZ, R109 ;  /* 0x000000ffff627224 */ /* 0x000fc800078e006d */
[----:B------:R-:W-:-:S05]  /*18580*/  FADD.FTZ R106, R105, R98 ;  /* 0x00000062696a7221 */ /* 0x000fca0000010000 */
[----:B------:R-:W-:-:S07]  /*18590*/  MOV R110, R106 ;  /* 0x0000006a006e7202 */ /* 0x000fce0000000f00 */
[----:B------:R-:W-:Y:S05]  /*185a0*/  WARPSYNC.COLLECTIVE R111, `(.L_x_15526) ;  /* 0x000000006f087348 */ /* 0x000fea0003c00000 */
[----:B------:R0:W1:Y:S02]  /*185b0*/  SHFL.BFLY P2, R109, R110, R112, R113 ;  /* 0x0c0000706e6d7389 */ /* 0x0000640000040071 */
[----:B01----:R-:W-:Y:S05]  /*185c0*/  ENDCOLLECTIVE ;  /* 0x000000000000791b */ /* 0x003fea0003800000 */
.L_x_15526:
[----:B------:R-:W-:Y:S01]  /*185d0*/  HFMA2 R112, -RZ, RZ, 0, 4.76837158203125e-07 ;  /* 0x00000008ff707431 */ /* 0x000fe200000001ff */
[----:B------:R-:W-:-:S05]  /*185e0*/  MOV R97, R109 ;  /* 0x0000006d00617202 */ /* 0x000fca0000000f00 */
[----:B------:R-:W-:-:S04]  /*185f0*/  FADD.FTZ R107, R106, R97 ;  /* 0x000000616a6b7221 */ /* 0x000fc80000010000 */
[----:B------:R-:W-:-:S07]  /*18600*/  IMAD.MOV.U32 R110, RZ, RZ, R107 ;  /* 0x000000ffff6e7224 */ /* 0x000fce00078e006b */
[----:B------:R-:W-:Y:S05]  /*18610*/  WARPSYNC.COLLECTIVE R111, `(.L_x_15527) ;  /* 0x000000006f087348 */ /* 0x000fea0003c00000 */
[----:B------:R0:W1:Y:S02]  /*18620*/  SHFL.BFLY P2, R109, R110, R112, R113 ;  /* 0x0c0000706e6d7389 */ /* 0x0000640000040071 */
[----:B01----:R-:W-:Y:S05]  /*18630*/  ENDCOLLECTIVE ;  /* 0x000000000000791b */ /* 0x003fea0003800000 */
.L_x_15527:
[----:B------:R-:W-:Y:S02]  /*18640*/  IMAD.MOV.U32 R112, RZ, RZ, 0x10 ;  /* 0x00000010ff707424 */ /* 0x000fe400078e00ff */
[----:B------:R-:W-:-:S04]  /*18650*/  IMAD.MOV.U32 R98, RZ, RZ, R109 ;  /* 0x000000ffff627224 */ /* 0x000fc800078e006d */
[----:B------:R-:W-:-:S05]  /*18660*/  FADD.FTZ R108, R107, R98 ;  /* 0x000000626b6c7221 */ /* 0x000fca0000010000 */
[----:B------:R-:W-:-:S07]  /*18670*/  MOV R110, R108 ;  /* 0x0000006c006e7202 */ /* 0x000fce0000000f00 */
[----:B------:R-:W-:Y:S05]  /*18680*/  WARPSYNC.COLLECTIVE R111, `(.L_x_15528) ;  /* 0x000000006f087348 */ /* 0x000fea0003c00000 */
[----:B------:R0:W1:Y:S02]  /*18690*/  SHFL.BFLY P2, R109, R110, R112, R113 ;  /* 0x0c0000706e6d7389 */ /* 0x0000640000040071 */
[----:B01----:R-:W-:Y:S05]  /*186a0*/  ENDCOLLECTIVE ;  /* 0x000000000000791b */ /* 0x003fea0003800000 */
.L_x_15528:
        /* <DEDUP_REMOVED lines=56> */
.L_x_15529:
[----:B------:R-:W-:Y:S02]  /*18a30*/  IMAD.MOV.U32 R112, RZ, RZ, 0x2 ;  /* 0x00000002ff707424 */ /* 0x000fe400078e00ff */
[----:B------:R-:W-:-:S04]  /*18a40*/  IMAD.MOV.U32 R105, RZ, RZ, R109 ;  /* 0x000000ffff697224 */ /* 0x000fc800078e006d */
[----:B------:R-:W-:-:S05]  /*18a50*/  FADD.FTZ R105, R98, R105 ;  /* 0x0000006962697221 */ /* 0x000fca0000010000 */
[----:B------:R-:W-:-:S07]  /*18a60*/  MOV R110, R105 ;  /* 0x00000069006e7202 */ /* 0x000fce0000000f00 */
[----:B------:R-:W-:Y:S05]  /*18a70*/  WARPSYNC.COLLECTIVE R111, `(.L_x_15530) ;  /* 0x000000006f087348 */ /* 0x000fea0003c00000 */
[----:B------:R0:W1:Y:S02]  /*18a80*/  SHFL.BFLY P2, R109, R110, R112, R113 ;  /* 0x0c0000706e6d7389 */ /* 0x0000640000040071 */
[----:B01----:R-:W-:Y:S05]  /*18a90*/  ENDCOLLECTIVE ;  /* 0x000000000000791b */ /* 0x003fea0003800000 */
.L_x_15530:
[----:B------:R-:W-:Y:S01]  /*18aa0*/  HFMA2 R112, -RZ, RZ, 0, 2.384185791015625e-07 ;  /* 0x00000004ff707431 */ /* 0x000fe200000001ff */
[----:B------:R-:W-:-:S05]  /*18ab0*/  MOV R106, R109 ;  /* 0x0000006d006a7202 */ /* 0x000fca0000000f00 */
[----:B------:R-:W-:-:S04]  /*18ac0*/  FADD.FTZ R106, R105, R106 ;  /* 0x0000006a696a7221 */ /* 0x000fc80000010000 */
[----:B------:R-:W-:-:S07]  /*18ad0*/  IMAD.MOV.U32 R110, RZ, RZ, R106 ;  /* 0x000000ffff6e7224 */ /* 0x000fce00078e006a */
[----:B------:R-:W-:Y:S05]  /*18ae0*/  WARPSYNC.COLLECTIVE R111, `(.L_x_15531) ;  /* 0x000000006f087348 */ /* 0x000fea0003c00000 */
[----:B------:R0:W1:Y:S02]  /*18af0*/  SHFL.BFLY P2, R109, R110, R112, R113 ;  /* 0x0c0000706e6d7389 */ /* 0x0000640000040071 */
[----:B01----:R-:W-:Y:S05]  /*18b00*/  ENDCOLLECTIVE ;  /* 0x000000000000791b */ /* 0x003fea0003800000 */
.L_x_15531:
[----:B------:R-:W-:Y:S02]  /*18b10*/  IMAD.MOV.U32 R112, RZ, RZ, 0x8 ;  /* 0x00000008ff707424 */ /* 0x000fe400078e00ff */
[----:B------:R-:W-:-:S04]  /*18b20*/  IMAD.MOV.U32 R107, RZ, RZ, R109 ;  /* 0x000000ffff6b7224 */ /* 0x000fc800078e006d */
[----:B------:R-:W-:-:S05]  /*18b30*/  FADD.FTZ R107, R106, R107 ;  /* 0x0000006b6a6b7221 */ /* 0x000fca0000010000 */
[----:B------:R-:W-:-:S07]  /*18b40*/  MOV R110, R107 ;  /* 0x0000006b006e7202 */ /* 0x000fce0000000f00 */
[----:B------:R-:W-:Y:S05]  /*18b50*/  WARPSYNC.COLLECTIVE R111, `(.L_x_15532) ;  /* 0x000000006f087348 */ /* 0x000fea0003c00000 */
[----:B------:R0:W1:Y:S02]  /*18b60*/  SHFL.BFLY P2, R109, R110, R112, R113 ;  /* 0x0c0000706e6d7389 */ /* 0x0000640000040071 */
[----:B01----:R-:W-:Y:S05]  /*18b70*/  ENDCOLLECTIVE ;  /* 0x000000000000791b */ /* 0x003fea0003800000 */
.L_x_15532:
[----:B------:R-:W-:Y:S01]  /*18b80*/  HFMA2 R112, -RZ, RZ, 0, 9.5367431640625e-07 ;  /* 0x00000010ff707431 */ /* 0x000fe200000001ff */
[----:B------:R-:W-:-:S05]  /*18b90*/  MOV R108, R109 ;  /* 0x0000006d006c7202 */ /* 0x000fca0000000f00 */
[----:B------:R-:W-:-:S04]  /*18ba0*/  FADD.FTZ R108, R107, R108 ;  /* 0x0000006c6b6c7221 */ /* 0x000fc80000010000 */
[----:B------:R-:W-:-:S07]  /*18bb0*/  IMAD.MOV.U32 R110, RZ, RZ, R108 ;  /* 0x000000ffff6e7224 */ /* 0x000fce00078e006c */
[----:B------:R-:W-:Y:S05]  /*18bc0*/  WARPSYNC.COLLECTIVE R111, `(.L_x_15533) ;  /* 0x000000006f087348 */ /* 0x000fea0003c00000 */
[----:B------:R0:W1:Y:S02]  /*18bd0*/  SHFL.BFLY P2, R109, R110, R112, R113 ;  /* 0x0c0000706e6d7389 */ /* 0x0000640000040071 */
[----:B01----:R-:W-:Y:S05]  /*18be0*/  ENDCOLLECTIVE ;  /* 0x000000000000791b */ /* 0x003fea0003800000 */
.L_x_15533:
[----:B------:R-:W-:Y:S05]  /*18bf0*/  BRA `(.L_x_15534) ;  /* 0xfffffff0006c7947 */ /* 0x000fea000383ffff */
.L_x_15535:
        /* <DEDUP_REMOVED lines=16> */
.L_x_17416:


//--------------------- .text._ZN10layer_norm31ln_parallel_residual_fwd_kernelINS_13Kernel_traitsIfffffjLj768ELj1ELj4ELj1ELj16ENS_18Kernel_traits_baseILj768EfffffjLj128EEEEELb0ELb0ELb0EEEvNS_9FwdParamsE --------------------------
	.section	.text._ZN10layer_norm31ln_parallel_residual_fwd_kernelINS_13Kernel_traitsIfffffjLj768ELj1ELj4ELj1ELj16ENS_18Kernel_traits_baseILj768EfffffjLj128EEEEELb0ELb0ELb0EEEvNS_9FwdParamsE,"ax",@progbits
	.align	128
        .global         _ZN10layer_norm31ln_parallel_residual_fwd_kernelINS_13Kernel_traitsIfffffjLj768ELj1ELj4ELj1ELj16ENS_18Kernel_traits_baseILj768EfffffjLj128EEEEELb0ELb0ELb0EEEvNS_9FwdParamsE
        .type           _ZN10layer_norm31ln_parallel_residual_fwd_kernelINS_13Kernel_traitsIfffffjLj768ELj1ELj4ELj1ELj16ENS_18Kernel_traits_baseILj768EfffffjLj128EEEEELb0ELb0ELb0EEEvNS_9FwdParamsE,@function
        .size           _ZN10layer_norm31ln_parallel_residual_fwd_kernelINS_13Kernel_traitsIfffffjLj768ELj1ELj4ELj1ELj16ENS_18Kernel_traits_baseILj768EfffffjLj128EEEEELb0ELb0ELb0EEEvNS_9FwdParamsE,(.L_x_17417 - _ZN10layer_norm31ln_parallel_residual_fwd_kernelINS_13Kernel_traitsIfffffjLj768ELj1ELj4ELj1ELj16ENS_18Kernel_traits_baseILj768EfffffjLj128EEEEELb0ELb0ELb0EEEvNS_9FwdParamsE)
        .other          _ZN10layer_norm31ln_parallel_residual_fwd_kernelINS_13Kernel_traitsIfffffjLj768ELj1ELj4ELj1ELj16ENS_18Kernel_traits_baseILj768EfffffjLj128EEEEELb0ELb0ELb0EEEvNS_9FwdParamsE,@"STO_CUDA_ENTRY STV_DEFAULT"
_ZN10layer_norm31ln_parallel_residual_fwd_kernelINS_13Kernel_traitsIfffffjLj768ELj1ELj4ELj1ELj16ENS_18Kernel_traits_baseILj768EfffffjLj128EEEEELb0ELb0ELb0EEEvNS_9FwdParamsE:
.text._ZN10layer_norm31ln_parallel_residual_fwd_kernelINS_13Kernel_traitsIfffffjLj768ELj1ELj4ELj1ELj16ENS_18Kernel_traits_baseILj768EfffffjLj128EEEEELb0ELb0ELb0EEEvNS_9FwdParamsE:
        /* <DEDUP_REMOVED lines=33> */
[----:B0-----:R-:W-:-:S05]  /*0210*/  @P0 IMAD.WIDE.U32 R6, R95, 0x10, R6 ;  /* 0x000000105f060825 */ /* 0x001fca00078e0006 */
[----:B------:R-:W5:Y:S02]  /*0220*/  @P0 LDG.E.128 R20, desc[UR6][R6.64] ;  /* 0x0000000606140981 */ /* 0x000f64000c1e1d00 */
[----:B------:R-:W0:Y:S01]  /*0230*/  LDC.64 R4, c[0x0][0x3d8] ;  /* 0x0000f600ff047b82 */ /* 0x000e220000000a00 */
[C---:B-1----:R-:W-:Y:S01]  /*0240*/  @P0 IMAD.WIDE.U32 R8, R95.reuse, 0x10, R8 ;  /* 0x000000105f080825 */ /* 0x042fe200078e0008 */
[----:B------:R-:W-:-:S04]  /*0250*/  @P0 IADD3 R95, PT, PT, R95, 0x20, RZ ;  /* 0x000000205f5f0810 */ /* 0x000fc80007ffe0ff */
[----:B------:R-:W5:Y:S01]  /*0260*/  @P0 LDG.E.128 R24, desc[UR6][R8.64] ;  /* 0x0000000608180981 */ /* 0x000f62000c1e1d00 */
[----:B--2---:R-:W-:Y:S01]  /*0270*/  @P4 IMAD.WIDE.U32 R2, R143, 0x10, R2 ;  /* 0x000000108f024825 */ /* 0x004fe200078e0002 */
[----:B------:R-:W1:Y:S04]  /*0280*/  LDC.64 R52, c[0x0][0x3d8] ;  /* 0x0000f600ff347b82 */ /* 0x000e680000000a00 */
[----:B------:R-:W5:Y:S01]  /*0290*/  @P4 LDG.E.128 R12, desc[UR6][R2.64] ;  /* 0x00000006020c4981 */ /* 0x000f62000c1e1d00 */
[----:B---3--:R-:W-:-:S03]  /*02a0*/  @P1 IMAD.WIDE.U32 R10, R95, 0x10, R10 ;  /* 0x000000105f0a1825 */ /* 0x008fc600078e000a */
[----:B------:R-:W2:Y:S02]  /*02b0*/  LDC.64 R54, c[0x0][0x3d0] ;  /* 0x0000f400ff367b82 */ /* 0x000ea40000000a00 */
[----:B------:R-:W5:Y:S01]  /*02c0*/  @P1 LDG.E.128 R28, desc[UR6][R10.64] ;  /* 0x000000060a1c1981 */ /* 0x000f62000c1e1d00 */
[----:B0-----:R-:W-:-:S05]  /*02d0*/  @P4 IMAD.WIDE.U32 R4, R143, 0x10, R4 ;  /* 0x000000108f044825 */ /* 0x001fca00078e0004 */
[----:B------:R-:W0:Y:S01]  /*02e0*/  LDC.64 R58, c[0x0][0x3d8] ;  /* 0x0000f600ff3a7b82 */ /* 0x000e220000000a00 */
[----:B------:R-:W5:Y:S07]  /*02f0*/  @P4 LDG.E.128 R16, desc[UR6][R4.64] ;  /* 0x0000000604104981 */ /* 0x000f6e000c1e1d00 */
[----:B------:R-:W3:Y:S01]  /*0300*/  LDC.64 R64, c[0x0][0x3d0] ;  /* 0x0000f400ff407b82 */ /* 0x000ee20000000a00 */
[C---:B-1----:R-:W-:Y:S01]  /*0310*/  @P1 IMAD.WIDE.U32 R56, R95.reuse, 0x10, R52 ;  /* 0x000000105f381825 */ /* 0x042fe200078e0034 */
[----:B------:R-:W-:-:S06]  /*0320*/  @P1 IADD3 R95, PT, PT, R95, 0x20, RZ ;  /* 0x000000205f5f1810 */ /* 0x000fcc0007ffe0ff */
[----:B------:R-:W1:Y:S01]  /*0330*/  LDC.64 R66, c[0x0][0x3d8] ;  /* 0x0000f600ff427b82 */ /* 0x000e620000000a00 */
[----:B------:R-:W-:Y:S01]  /*0340*/  ISETP.GE.U32.AND P0, PT, R142, 0xc0, PT ;  /* 0x000000c08e00780c */ /* 0x000fe20003f06070 */
[C---:B--2---:R-:W-:Y:S01]  /*0350*/  @P2 IMAD.WIDE.U32 R60, R95.reuse, 0x10, R54 ;  /* 0x000000105f3c2825 */ /* 0x044fe200078e0036 */
[----:B------:R2:W5:Y:S03]  /*0360*/  @P1 LDG.E.128 R32, desc[UR6][R56.64] ;  /* 0x0000000638201981 */ /* 0x000566000c1e1d00 */
[C---:B0-----:R-:W-:Y:S01]  /*0370*/  @P2 IMAD.WIDE.U32 R62, R95.reuse, 0x10, R58 ;  /* 0x000000105f3e2825 */ /* 0x041fe200078e003a */
[----:B------:R-:W-:Y:S01]  /*0380*/  @P2 IADD3 R95, PT, PT, R95, 0x20, RZ ;  /* 0x000000205f5f2810 */ /* 0x000fe20007ffe0ff */
[----:B------:R-:W5:Y:S01]  /*0390*/  @P2 LDG.E.128 R36, desc[UR6][R60.64] ;  /* 0x000000063c242981 */ /* 0x000f62000c1e1d00 */
[----:B------:R-:W-:Y:S02]  /*03a0*/  CS2R R54, SRZ ;  /* 0x0000000000367805 */ /* 0x000fe4000001ff00 */
[----:B------:R-:W-:-:S02]  /*03b0*/  CS2R R52, SRZ ;  /* 0x0000000000347805 */ /* 0x000fc4000001ff00 */
[----:B------:R-:W-:Y:S01]  /*03c0*/  CS2R R58, SRZ ;  /* 0x00000000003a7805 */ /* 0x000fe2000001ff00 */
[----:B------:R0:W5:Y:S01]  /*03d0*/  @P2 LDG.E.128 R40, desc[UR6][R62.64] ;  /* 0x000000063e282981 */ /* 0x000162000c1e1d00 */
[C---:B---3--:R-:W-:Y:S01]  /*03e0*/  @P3 IMAD.WIDE.U32 R64, R95.reuse, 0x10, R64 ;  /* 0x000000105f403825 */ /* 0x048fe200078e0040 */
[----:B--2---:R-:W-:Y:S02]  /*03f0*/  CS2R R56, SRZ ;  /* 0x0000000000387805 */ /* 0x004fe4000001ff00 */
[----:B------:R-:W-:Y:S01]  /*0400*/  CS2R R70, SRZ ;  /* 0x0000000000467805 */ /* 0x000fe2000001ff00 */
[----:B-1----:R-:W-:Y:S01]  /*0410*/  @P3 IMAD.WIDE.U32 R66, R95, 0x10, R66 ;  /* 0x000000105f423825 */ /* 0x002fe200078e0042 */
[----:B------:R1:W5:Y:S01]  /*0420*/  @P3 LDG.E.128 R44, desc[UR6][R64.64] ;  /* 0x00000006402c3981 */ /* 0x000362000c1e1d00 */
[----:B0-----:R-:W-:Y:S02]  /*0430*/  CS2R R62, SRZ ;  /* 0x00000000003e7805 */ /* 0x001fe4000001ff00 */
[----:B------:R-:W-:-:S02]  /*0440*/  CS2R R60, SRZ ;  /* 0x00000000003c7805 */ /* 0x000fc4000001ff00 */
[----:B------:R-:W-:Y:S01]  /*0450*/  CS2R R68, SRZ ;  /* 0x0000000000447805 */ /* 0x000fe2000001ff00 */
[----:B------:R0:W5:Y:S01]  /*0460*/  @P3 LDG.E.128 R48, desc[UR6][R66.64] ;  /* 0x0000000642303981 */ /* 0x000162000c1e1d00 */
[----:B------:R-:W-:Y:S02]  /*0470*/  CS2R R74, SRZ ;  /* 0x00000000004a7805 */ /* 0x000fe4000001ff00 */
[----:B------:R-:W-:Y:S02]  /*0480*/  CS2R R72, SRZ ;  /* 0x0000000000487805 */ /* 0x000fe4000001ff00 */
[----:B------:R-:W-:Y:S02]  /*0490*/  CS2R R78, SRZ ;  /* 0x00000000004e7805 */ /* 0x000fe4000001ff00 */
[----:B------:R-:W-:Y:S02]  /*04a0*/  CS2R R76, SRZ ;  /* 0x00000000004c7805 */ /* 0x000fe4000001ff00 */
[----:B------:R-:W-:-:S02]  /*04b0*/  CS2R R82, SRZ ;  /* 0x0000000000527805 */ /* 0x000fc4000001ff00 */
[----:B-1----:R-:W-:Y:S02]  /*04c0*/  CS2R R64, SRZ ;  /* 0x0000000000407805 */ /* 0x002fe4000001ff00 */
[----:B------:R-:W-:Y:S02]  /*04d0*/  CS2R R80, SRZ ;  /* 0x0000000000507805 */ /* 0x000fe4000001ff00 */
[----:B------:R-:W-:Y:S02]  /*04e0*/  CS2R R86, SRZ ;  /* 0x0000000000567805 */ /* 0x000fe4000001ff00 */
[----:B------:R-:W-:Y:S02]  /*04f0*/  CS2R R84, SRZ ;  /* 0x0000000000547805 */ /* 0x000fe4000001ff00 */
[----:B0-----:R-:W-:Y:S02]  /*0500*/  CS2R R66, SRZ ;  /* 0x0000000000427805 */ /* 0x001fe4000001ff00 */
[----:B------:R-:W-:-:S02]  /*0510*/  CS2R R90, SRZ ;  /* 0x00000000005a7805 */ /* 0x000fc4000001ff00 */
[----:B------:R-:W-:Y:S02]  /*0520*/  CS2R R88, SRZ ;  /* 0x0000000000587805 */ /* 0x000fe4000001ff00 */
[----:B------:R-:W-:Y:S01]  /*0530*/  @P3 IADD3 R95, PT, PT, R95, 0x20, RZ ;  /* 0x000000205f5f3810 */ /* 0x000fe20007ffe0ff */
[----:B------:R-:W-:Y:S06]  /*0540*/  @!P0 BRA `(.L_x_15539) ;  /* 0x0000001000b08947 */ /* 0x000fec0003800000 */
[----:B------:R-:W0:Y:S08]  /*0550*/  LDC.64 R92, c[0x0][0x3d0] ;  /* 0x0000f400ff5c7b82 */ /* 0x000e300000000a00 */
[----:B------:R-:W1:Y:S01]  /*0560*/  LDC.64 R96, c[0x0][0x3d8] ;  /* 0x0000f600ff607b82 */ /* 0x000e620000000a00 */
[----:B0-----:R-:W-:-:S04]  /*0570*/  IMAD.WIDE.U32 R92, R95, 0x10, R92 ;  /* 0x000000105f5c7825 */ /* 0x001fc800078e005c */
[----:B-1----:R-:W-:Y:S02]  /*0580*/  IMAD.WIDE.U32 R96, R95, 0x10, R96 ;  /* 0x000000105f607825 */ /* 0x002fe400078e0060 */
[----:B------:R-:W5:Y:S04]  /*0590*/  LDG.E.128 R92, desc[UR6][R92.64] ;  /* 0x000000065c5c7981 */ /* 0x000f68000c1e1d00 */
[----:B------:R-:W5:Y:S01]  /*05a0*/  LDG.E.128 R96, desc[UR6][R96.64] ;  /* 0x0000000660607981 */ /* 0x000f62000c1e1d00 */
        /* <DEDUP_REMOVED lines=24> */
[----:B------:R-:W-:Y:S06]  /*0730*/  BRA `(.L_x_15539) ;  /* 0x0000001000347947 */ /* 0x000fec0003800000 */
.L_x_15538:
        /* <DEDUP_REMOVED lines=8> */
[----:B------:R-:W2:Y:S02]  /*07c0*/  LDC.64 R8, c[0x0][0x3d0] ;  /* 0x0000f400ff087b82 */ /* 0x000ea40000000a00 */
[----:B------:R-:W-:-:S06]  /*07d0*/  @P4 LOP3.LUT R99, R143, 0x20, RZ, 0xfc, !PT ;  /* 0x000000208f634812 */ /* 0x000fcc00078efcff */
[----:B------:R-:W3:Y:S01]  /*07e0*/  LDC.64 R54, c[0x0][0x3d8] ;  /* 0x0000f600ff367b82 */ /* 0x000ee20000000a00 */
[----:B0-----:R-:W-:-:S05]  /*07f0*/  @P4 IMAD.WIDE.U32 R10, R143, 0x10, R4 ;  /* 0x000000108f0a4825 */ /* 0x001fca00078e0004 */
[----:B------:R-:W5:Y:S02]  /*0800*/  @P4 LDG.E.128 R12, desc[UR6][R10.64] ;  /* 0x000000060a0c4981 */ /* 0x000f64000c1e1d00 */
[----:B------:R-:W0:Y:S01]  /*0810*/  @P0 LDC.64 R56, c[0x0][0x440] ;  /* 0x00011000ff380b82 */ /* 0x000e220000000a00 */
[----:B-1----:R-:W-:-:S05]  /*0820*/  @P4 IMAD.WIDE.U32 R52, R143, 0x10, R6 ;  /* 0x000000108f344825 */ /* 0x002fca00078e0006 */
[----:B------:R1:W5:Y:S02]  /*0830*/  @P4 LDG.E.128 R16, desc[UR6][R52.64] ;  /* 0x0000000634104981 */ /* 0x000364000c1e1d00 */
[----:B------:R-:W4:Y:S01]  /*0840*/  LDC.64 R58, c[0x0][0x3d0] ;  /* 0x0000f400ff3a7b82 */ /* 0x000f220000000a00 */
[----:B--2---:R-:W-:-:S05]  /*0850*/  @P0 IMAD.WIDE.U32 R4, R99, 0x10, R8 ;  /* 0x0000001063040825 */ /* 0x004fca00078e0008 */
[----:B------:R-:W5:Y:S02]  /*0860*/  @P0 LDG.E.128 R20, desc[UR6][R4.64] ;  /* 0x0000000604140981 */ /* 0x000f64000c1e1d00 */
[----:B------:R-:W2:Y:S01]  /*0870*/  LDC.64 R60, c[0x0][0x3d8] ;  /* 0x0000f600ff3c7b82 */ /* 0x000ea20000000a00 */
[----:B---3--:R-:W-:-:S05]  /*0880*/  @P0 IMAD.WIDE.U32 R6, R99, 0x10, R54 ;  /* 0x0000001063060825 */ /* 0x008fca00078e0036 */
[----:B------:R-:W5:Y:S02]  /*0890*/  @P0 LDG.E.128 R24, desc[UR6][R6.64] ;  /* 0x0000000606180981 */ /* 0x000f64000c1e1d00 */
[----:B------:R-:W3:Y:S01]  /*08a0*/  @P1 LDC.64 R62, c[0x0][0x440] ;  /* 0x00011000ff3e1b82 */ /* 0x000ee20000000a00 */
[C---:B0-----:R-:W-:Y:S01]  /*08b0*/  @P0 IMAD.WIDE.U32 R8, R99.reuse, 0x10, R56 ;  /* 0x0000001063080825 */ /* 0x041fe200078e0038 */
[----:B------:R-:W-:-:S04]  /*08c0*/  @P0 IADD3 R99, PT, PT, R99, 0x20, RZ ;  /* 0x0000002063630810 */ /* 0x000fc80007ffe0ff */
[----:B------:R-:W5:Y:S02]  /*08d0*/  @P0 LDG.E.128 R84, desc[UR6][R8.64] ;  /* 0x0000000608540981 */ /* 0x000f64000c1e1d00 */
[----:B------:R-:W0:Y:S08]  /*08e0*/  LDC.64 R64, c[0x0][0x3d0] ;  /* 0x0000f400ff407b82 */ /* 0x000e300000000a00 */
[----:B------:R-:W1:Y:S08]  /*08f0*/  LDC.64 R66, c[0x0][0x3d8] ;  /* 0x0000f600ff427b82 */ /* 0x000e700000000a00 */
[----:B------:R-:W1:Y:S08]  /*0900*/  @P2 LDC.64 R68, c[0x0][0x440] ;  /* 0x00011000ff442b82 */ /* 0x000e700000000a00 */
[----:B------:R-:W1:Y:S08]  /*0910*/  @P4 LDC.64 R2, c[0x0][0x440] ;  /* 0x00011000ff024b82 */ /* 0x000e700000000a00 */
[----:B------:R-:W1:Y:S08]  /*0920*/  LDC.64 R92, c[0x0][0x3d8] ;  /* 0x0000f600ff5c7b82 */ /* 0x000e700000000a00 */
[----:B------:R-:W1:Y:S01]  /*0930*/  @P3 LDC.64 R94, c[0x0][0x440] ;  /* 0x00011000ff5e3b82 */ /* 0x000e620000000a00 */
[----:B----4-:R-:W-:-:S04]  /*0940*/  @P1 IMAD.WIDE.U32 R58, R99, 0x10, R58 ;  /* 0x00000010633a1825 */ /* 0x010fc800078e003a */
[----:B--2---:R-:W-:-:S03]  /*0950*/  @P1 IMAD.WIDE.U32 R60, R99, 0x10, R60 ;  /* 0x00000010633c1825 */ /* 0x004fc600078e003c */
[----:B------:R-:W2:Y:S01]  /*0960*/  LDC.64 R70, c[0x0][0x3d0] ;  /* 0x0000f400ff467b82 */ /* 0x000ea20000000a00 */
[C---:B---3--:R-:W-:Y:S01]  /*0970*/  @P1 IMAD.WIDE.U32 R62, R99.reuse, 0x10, R62 ;  /* 0x00000010633e1825 */ /* 0x048fe200078e003e */
[----:B------:R-:W-:Y:S01]  /*0980*/  @P1 IADD3 R99, PT, PT, R99, 0x20, RZ ;  /* 0x0000002063631810 */ /* 0x000fe20007ffe0ff */
[----:B------:R3:W5:Y:S04]  /*0990*/  @P1 LDG.E.128 R28, desc[UR6][R58.64] ;  /* 0x000000063a1c1981 */ /* 0x000768000c1e1d00 */
[C---:B0-----:R-:W-:Y:S01]  /*09a0*/  @P2 IMAD.WIDE.U32 R64, R99.reuse, 0x10, R64 ;  /* 0x0000001063402825 */ /* 0x041fe200078e0040 */
[----:B------:R-:W-:Y:S01]  /*09b0*/  ISETP.GE.U32.AND P0, PT, R142, 0xc0, PT ;  /* 0x000000c08e00780c */ /* 0x000fe20003f06070 */
[----:B------:R-:W5:Y:S02]  /*09c0*/  @P1 LDG.E.128 R32, desc[UR6][R60.64] ;  /* 0x000000063c201981 */ /* 0x000f64000c1e1d00 */
[C---:B-1----:R-:W-:Y:S01]  /*09d0*/  @P2 IMAD.WIDE.U32 R66, R99.reuse, 0x10, R66 ;  /* 0x0000001063422825 */ /* 0x042fe200078e0042 */
[----:B------:R-:W-:Y:S01]  /*09e0*/  CS2R R54, SRZ ;  /* 0x0000000000367805 */ /* 0x000fe2000001ff00 */
[----:B------:R0:W5:Y:S02]  /*09f0*/  @P1 LDG.E.128 R80, desc[UR6][R62.64] ;  /* 0x000000063e501981 */ /* 0x000164000c1e1d00 */
[C---:B------:R-:W-:Y:S01]  /*0a00*/  @P2 IMAD.WIDE.U32 R68, R99.reuse, 0x10, R68 ;  /* 0x0000001063442825 */ /* 0x040fe200078e0044 */
[----:B------:R-:W-:Y:S01]  /*0a10*/  @P2 IADD3 R99, PT, PT, R99, 0x20, RZ ;  /* 0x0000002063632810 */ /* 0x000fe20007ffe0ff */
[----:B------:R-:W5:Y:S02]  /*0a20*/  @P2 LDG.E.128 R36, desc[UR6][R64.64] ;  /* 0x0000000640242981 */ /* 0x000f64000c1e1d00 */
[----:B------:R-:W-:Y:S01]  /*0a30*/  @P4 IMAD.WIDE.U32 R2, R143, 0x10, R2 ;  /* 0x000000108f024825 */ /* 0x000fe200078e0002 */
[----:B------:R-:W-:Y:S01]  /*0a40*/  CS2R R52, SRZ ;  /* 0x0000000000347805 */ /* 0x000fe2000001ff00 */
[----:B------:R1:W5:Y:S02]  /*0a50*/  @P2 LDG.E.128 R40, desc[UR6][R66.64] ;  /* 0x0000000642282981 */ /* 0x000364000c1e1d00 */
[----:B------:R-:W-:-:S02]  /*0a60*/  @P3 IMAD.WIDE.U32 R92, R99, 0x10, R92 ;  /* 0x00000010635c3825 */ /* 0x000fc400078e005c */
[----:B------:R-:W5:Y:S02]  /*0a70*/  @P4 LDG.E.128 R88, desc[UR6][R2.64] ;  /* 0x0000000602584981 */ /* 0x000f64000c1e1d00 */
[C---:B------:R-:W-:Y:S02]  /*0a80*/  @P3 IMAD.WIDE.U32 R94, R99.reuse, 0x10, R94 ;  /* 0x00000010635e3825 */ /* 0x040fe400078e005e */
[----:B------:R-:W5:Y:S04]  /*0a90*/  @P3 LDG.E.128 R48, desc[UR6][R92.64] ;  /* 0x000000065c303981 */ /* 0x000f68000c1e1d00 */
[----:B------:R-:W5:Y:S01]  /*0aa0*/  @P3 LDG.E.128 R72, desc[UR6][R94.64] ;  /* 0x000000065e483981 */ /* 0x000f62000c1e1d00 */
[----:B--2---:R-:W-:Y:S01]  /*0ab0*/  @P3 IMAD.WIDE.U32 R70, R99, 0x10, R70 ;  /* 0x0000001063463825 */ /* 0x004fe200078e0046 */
[----:B---3--:R-:W-:-:S02]  /*0ac0*/  CS2R R58, SRZ ;  /* 0x00000000003a7805 */ /* 0x008fc4000001ff00 */
[----:B------:R-:W-:Y:S01]  /*0ad0*/  CS2R R56, SRZ ;  /* 0x0000000000387805 */ /* 0x000fe2000001ff00 */
[----:B------:R2:W5:Y:S01]  /*0ae0*/  @P2 LDG.E.128 R76, desc[UR6][R68.64] ;  /* 0x00000006444c2981 */ /* 0x000562000c1e1d00 */
[----:B0-----:R-:W-:Y:S02]  /*0af0*/  CS2R R62, SRZ ;  /* 0x00000000003e7805 */ /* 0x001fe4000001ff00 */
[----:B------:R-:W-:Y:S02]  /*0b00*/  CS2R R60, SRZ ;  /* 0x00000000003c7805 */ /* 0x000fe4000001ff00 */
[----:B-1----:R-:W-:Y:S01]  /*0b10*/  CS2R R66, SRZ ;  /* 0x0000000000427805 */ /* 0x002fe2000001ff00 */
[----:B------:R0:W5:Y:S01]  /*0b20*/  @P3 LDG.E.128 R44, desc[UR6][R70.64] ;  /* 0x00000006462c3981 */ /* 0x000162000c1e1d00 */
[----:B------:R-:W-:Y:S02]  /*0b30*/  CS2R R64, SRZ ;  /* 0x0000000000407805 */ /* 0x000fe4000001ff00 */
[----:B------:R-:W-:-:S02]  /*0b40*/  @P3 IADD3 R99, PT, PT, R99, 0x20, RZ ;  /* 0x0000002063633810 */ /* 0x000fc40007ffe0ff */
[----:B--2---:R-:W-:Y:S02]  /*0b50*/  CS2R R68, SRZ ;  /* 0x0000000000447805 */ /* 0x004fe4000001ff00 */
[----:B0-----:R-:W-:Y:S01]  /*0b60*/  CS2R R70, SRZ ;  /* 0x0000000000467805 */ /* 0x001fe2000001ff00 */
[----:B------:R-:W-:Y:S06]  /*0b70*/  @!P0 BRA `(.L_x_15539) ;  /* 0x0000000c00248947 */ /* 0x000fec0003800000 */
[----:B------:R-:W0:Y:S08]  /*0b80*/  LDC.64 R92, c[0x0][0x3d0] ;  /* 0x0000f400ff5c7b82 */ /* 0x000e300000000a00 */
[----:B------:R-:W1:Y:S08]  /*0b90*/  LDC.64 R96, c[0x0][0x3d8] ;  /* 0x0000f600ff607b82 */ /* 0x000e700000000a00 */
[----:B------:R-:W2:Y:S01]  /*0ba0*/  LDC.64 R104, c[0x0][0x440] ;  /* 0x00011000ff687b82 */ /* 0x000ea20000000a00 */
[----:B0-----:R-:W-:-:S06]  /*0bb0*/  IMAD.WIDE.U32 R92, R99, 0x10, R92 ;  /* 0x00000010635c7825 */ /* 0x001fcc00078e005c */
[----:B------:R-:W5:Y:S01]  /*0bc0*/  LDG.E.128 R92, desc[UR6][R92.64] ;  /* 0x000000065c5c7981 */ /* 0x000f62000c1e1d00 */
[----:B-1----:R-:W-:-:S04]  /*0bd0*/  IMAD.WIDE.U32 R96, R99, 0x10, R96 ;  /* 0x0000001063607825 */ /* 0x002fc800078e0060 */
[----:B--2---:R-:W-:Y:S02]  /*0be0*/  IMAD.WIDE.U32 R104, R99, 0x10, R104 ;  /* 0x0000001063687825 */ /* 0x004fe400078e0068 */
        /* <DEDUP_REMOVED lines=15> */
.L_x_15537:
        /* <DEDUP_REMOVED lines=11> */
[----:B------:R-:W-:-:S03]  /*0d90*/  MOV R0, R143 ;  /* 0x0000008f00007202 */ /* 0x000fc60000000f00 */
[----:B------:R-:W-:-:S04]  /*0da0*/  @P4 LOP3.LUT R0, R143, 0x20, RZ, 0xfc, !PT ;  /* 0x000000208f004812 */ /* 0x000fc800078efcff */
[----:B------:R-:W2:Y:S08]  /*0db0*/  @P4 LDC.64 R2, c[0x0][0x438] ;  /* 0x00010e00ff024b82 */ /* 0x000eb00000000a00 */
[----:B------:R-:W3:Y:S01]  /*0dc0*/  @P4 LDC.64 R10, c[0x0][0x440] ;  /* 0x00011000ff0a4b82 */ /* 0x000ee20000000a00 */
[----:B0-----:R-:W-:-:S05]  /*0dd0*/  @P4 IMAD.WIDE.U32 R6, R143, 0x10, R4 ;  /* 0x000000108f064825 */ /* 0x001fca00078e0004 */
[----:B------:R-:W5:Y:S02]  /*0de0*/  @P4 LDG.E.128 R12, desc[UR6][R6.64] ;  /* 0x00000006060c4981 */ /* 0x000f64000c1e1d00 */
[----:B------:R-:W0:Y:S08]  /*0df0*/  @P0 LDC.64 R94, c[0x0][0x438] ;  /* 0x00010e00ff5e0b82 */ /* 0x000e300000000a00 */
[----:B------:R-:W4:Y:S01]  /*0e00*/  LDC.64 R8, c[0x0][0x3d8] ;  /* 0x0000f600ff087b82 */ /* 0x000f220000000a00 */
[----:B--2---:R-:W-:-:S07]  /*0e10*/  @P4 IMAD.WIDE.U32 R2, R143, 0x10, R2 ;  /* 0x000000108f024825 */ /* 0x004fce00078e0002 */
[----:B------:R-:W2:Y:S08]  /*0e20*/  LDC.64 R96, c[0x0][0x3d8] ;  /* 0x0000f600ff607b82 */ /* 0x000eb00000000a00 */
[----:B------:R-:W2:Y:S01]  /*0e30*/  @P0 LDC.64 R98, c[0x0][0x440] ;  /* 0x00011000ff620b82 */ /* 0x000ea20000000a00 */
[C---:B-1----:R-:W-:Y:S01]  /*0e40*/  @P0 IMAD.WIDE.U32 R4, R0.reuse, 0x10, R92 ;  /* 0x0000001000040825 */ /* 0x042fe200078e005c */
[----:B------:R0:W5:Y:S03]  /*0e50*/  @P4 LDG.E.128 R68, desc[UR6][R2.64] ;  /* 0x0000000602444981 */ /* 0x000166000c1e1d00 */
[C---:B---3--:R-:W-:Y:S01]  /*0e60*/  @P4 IMAD.WIDE.U32 R10, R143.reuse, 0x10, R10 ;  /* 0x000000108f0a4825 */ /* 0x048fe200078e000a */
[----:B------:R-:W5:Y:S02]  /*0e70*/  @P0 LDG.E.128 R20, desc[UR6][R4.64] ;  /* 0x0000000604140981 */ /* 0x000f64000c1e1d00 */
[----:B------:R-:W1:Y:S01]  /*0e80*/  LDC.64 R100, c[0x0][0x3d0] ;  /* 0x0000f400ff647b82 */ /* 0x000e620000000a00 */
[----:B----4-:R-:W-:Y:S01]  /*0e90*/  @P4 IMAD.WIDE.U32 R8, R143, 0x10, R8 ;  /* 0x000000108f084825 */ /* 0x010fe200078e0008 */
[----:B------:R-:W5:Y:S06]  /*0ea0*/  @P4 LDG.E.128 R88, desc[UR6][R10.64] ;  /* 0x000000060a584981 */ /* 0x000f6c000c1e1d00 */
[----:B------:R-:W3:Y:S08]  /*0eb0*/  LDC.64 R104, c[0x0][0x3d8] ;  /* 0x0000f600ff687b82 */ /* 0x000ef00000000a00 */
[----:B------:R-:W4:Y:S08]  /*0ec0*/  @P1 LDC.64 R102, c[0x0][0x438] ;  /* 0x00010e00ff661b82 */ /* 0x000f300000000a00 */
[----:B------:R-:W3:Y:S01]  /*0ed0*/  @P1 LDC.64 R106, c[0x0][0x440] ;  /* 0x00011000ff6a1b82 */ /* 0x000ee20000000a00 */
[C---:B0-----:R-:W-:Y:S01]  /*0ee0*/  @P0 IMAD.WIDE.U32 R2, R0.reuse, 0x10, R94 ;  /* 0x0000001000020825 */ /* 0x041fe200078e005e */
[----:B------:R0:W5:Y:S06]  /*0ef0*/  @P4 LDG.E.128 R16, desc[UR6][R8.64] ;  /* 0x0000000608104981 */ /* 0x00016c000c1e1d00 */
[----:B------:R-:W3:Y:S08]  /*0f00*/  @P2 LDC.64 R108, c[0x0][0x438] ;  /* 0x00010e00ff6c2b82 */ /* 0x000ef00000000a00 */
[----:B------:R-:W3:Y:S08]  /*0f10*/  LDC.64 R110, c[0x0][0x3d8] ;  /* 0x0000f600ff6e7b82 */ /* 0x000ef00000000a00 */
[----:B------:R-:W3:Y:S08]  /*0f20*/  LDC.64 R92, c[0x0][0x3d0] ;  /* 0x0000f400ff5c7b82 */ /* 0x000ef00000000a00 */
[----:B------:R-:W3:Y:S01]  /*0f30*/  @P2 LDC.64 R112, c[0x0][0x440] ;  /* 0x00011000ff702b82 */ /* 0x000ee20000000a00 */
[C---:B--2---:R-:W-:Y:S01]  /*0f40*/  @P0 IMAD.WIDE.U32 R6, R0.reuse, 0x10, R96 ;  /* 0x0000001000060825 */ /* 0x044fe200078e0060 */
[----:B------:R2:W5:Y:S06]  /*0f50*/  @P0 LDG.E.128 R64, desc[UR6][R2.64] ;  /* 0x0000000602400981 */ /* 0x00056c000c1e1d00 */
[----:B------:R-:W2:Y:S01]  /*0f60*/  LDC.64 R114, c[0x0][0x3d0] ;  /* 0x0000f400ff727b82 */ /* 0x000ea20000000a00 */
[----:B0-----:R-:W-:-:S07]  /*0f70*/  @P0 IMAD.WIDE.U32 R8, R0, 0x10, R98 ;  /* 0x0000001000080825 */ /* 0x001fce00078e0062 */
[----:B------:R-:W0:Y:S01]  /*0f80*/  @P3 LDC.64 R116, c[0x0][0x438] ;  /* 0x00010e00ff743b82 */ /* 0x000e220000000a00 */
[----:B------:R-:W-:Y:S01]  /*0f90*/  @P0 IADD3 R0, PT, PT, R0, 0x20, RZ ;  /* 0x0000002000000810 */ /* 0x000fe20007ffe0ff */
[----:B------:R0:W5:Y:S06]  /*0fa0*/  @P0 LDG.E.128 R24, desc[UR6][R6.64] ;  /* 0x0000000606180981 */ /* 0x00016c000c1e1d00 */
[----:B------:R-:W0:Y:S08]  /*0fb0*/  LDC.64 R10, c[0x0][0x3d8] ;  /* 0x0000f600ff0a7b82 */ /* 0x000e300000000a00 */
[----:B------:R-:W0:Y:S01]  /*0fc0*/  @P3 LDC.64 R94, c[0x0][0x440] ;  /* 0x00011000ff5e3b82 */ /* 0x000e220000000a00 */
[C---:B-1----:R-:W-:Y:S01]  /*0fd0*/  @P1 IMAD.WIDE.U32 R100, R0.reuse, 0x10, R100 ;  /* 0x0000001000641825 */ /* 0x042fe200078e0064 */
[----:B------:R1:W5:Y:S03]  /*0fe0*/  @P0 LDG.E.128 R84, desc[UR6][R8.64] ;  /* 0x0000000608540981 */ /* 0x000366000c1e1d00 */
[C---:B----4-:R-:W-:Y:S01]  /*0ff0*/  @P1 IMAD.WIDE.U32 R102, R0.reuse, 0x10, R102 ;  /* 0x0000001000661825 */ /* 0x050fe200078e0066 */
[----:B------:R1:W5:Y:S03]  /*1000*/  @P1 LDG.E.128 R28, desc[UR6][R100.64] ;  /* 0x00000006641c1981 */ /* 0x000366000c1e1d00 */
[C---:B---3--:R-:W-:Y:S01]  /*1010*/  @P1 IMAD.WIDE.U32 R104, R0.reuse, 0x10, R104 ;  /* 0x0000001000681825 */ /* 0x048fe200078e0068 */
[----:B------:R1:W5:Y:S03]  /*1020*/  @P1 LDG.E.128 R60, desc[UR6][R102.64] ;  /* 0x00000006663c1981 */ /* 0x000366000c1e1d00 */
[C---:B------:R-:W-:Y:S01]  /*1030*/  @P1 IMAD.WIDE.U32 R106, R0.reuse, 0x10, R106 ;  /* 0x00000010006a1825 */ /* 0x040fe200078e006a */
[----:B------:R-:W-:Y:S01]  /*1040*/  @P1 IADD3 R0, PT, PT, R0, 0x20, RZ ;  /* 0x0000002000001810 */ /* 0x000fe20007ffe0ff */
[----:B------:R1:W5:Y:S04]  /*1050*/  @P1 LDG.E.128 R32, desc[UR6][R104.64] ;  /* 0x0000000668201981 */ /* 0x000368000c1e1d00 */
[C---:B------:R-:W-:Y:S01]  /*1060*/  @P2 IMAD.WIDE.U32 R92, R0.reuse, 0x10, R92 ;  /* 0x00000010005c2825 */ /* 0x040fe200078e005c */
[----:B------:R1:W5:Y:S03]  /*1070*/  @P1 LDG.E.128 R80, desc[UR6][R106.64] ;  /* 0x000000066a501981 */ /* 0x000366000c1e1d00 */
[C---:B------:R-:W-:Y:S01]  /*1080*/  @P2 IMAD.WIDE.U32 R108, R0.reuse, 0x10, R108 ;  /* 0x00000010006c2825 */ /* 0x040fe200078e006c */
[----:B------:R1:W5:Y:S03]  /*1090*/  @P2 LDG.E.128 R36, desc[UR6][R92.64] ;  /* 0x000000065c242981 */ /* 0x000366000c1e1d00 */
[C---:B------:R-:W-:Y:S01]  /*10a0*/  @P2 IMAD.WIDE.U32 R110, R0.reuse, 0x10, R110 ;  /* 0x00000010006e2825 */ /* 0x040fe200078e006e */
[----:B------:R1:W5:Y:S03]  /*10b0*/  @P2 LDG.E.128 R56, desc[UR6][R108.64] ;  /* 0x000000066c382981 */ /* 0x000366000c1e1d00 */
[C---:B------:R-:W-:Y:S01]  /*10c0*/  @P2 IMAD.WIDE.U32 R112, R0.reuse, 0x10, R112 ;  /* 0x0000001000702825 */ /* 0x040fe200078e0070 */
[----:B------:R-:W-:Y:S01]  /*10d0*/  @P2 IADD3 R0, PT, PT, R0, 0x20, RZ ;  /* 0x0000002000002810 */ /* 0x000fe20007ffe0ff */
[----:B------:R1:W5:Y:S04]  /*10e0*/  @P2 LDG.E.128 R40, desc[UR6][R110.64] ;  /* 0x000000066e282981 */ /* 0x000368000c1e1d00 */
[C---:B--2---:R-:W-:Y:S01]  /*10f0*/  @P3 IMAD.WIDE.U32 R114, R0.reuse, 0x10, R114 ;  /* 0x0000001000723825 */ /* 0x044fe200078e0072 */
[----:B------:R1:W5:Y:S03]  /*1100*/  @P2 LDG.E.128 R76, desc[UR6][R112.64] ;  /* 0x00000006704c2981 */ /* 0x000366000c1e1d00 */
[C---:B0-----:R-:W-:Y:S01]  /*1110*/  @P3 IMAD.WIDE.U32 R116, R0.reuse, 0x10, R116 ;  /* 0x0000001000743825 */ /* 0x041fe200078e0074 */
[----:B------:R1:W5:Y:S03]  /*1120*/  @P3 LDG.E.128 R44, desc[UR6][R114.64] ;  /* 0x00000006722c3981 */ /* 0x000366000c1e1d00 */
[C---:B------:R-:W-:Y:S01]  /*1130*/  @P3 IMAD.WIDE.U32 R10, R0.reuse, 0x10, R10 ;  /* 0x00000010000a3825 */ /* 0x040fe200078e000a */
[----:B------:R1:W5:Y:S03]  /*1140*/  @P3 LDG.E.128 R52, desc[UR6][R116.64] ;  /* 0x0000000674343981 */ /* 0x000366000c1e1d00 */
[----:B------:R-:W-:Y:S01]  /*1150*/  @P3 IMAD.WIDE.U32 R94, R0, 0x10, R94 ;  /* 0x00000010005e3825 */ /* 0x000fe200078e005e */
[----:B------:R1:W5:Y:S04]  /*1160*/  @P3 LDG.E.128 R48, desc[UR6][R10.64] ;  /* 0x000000060a303981 */ /* 0x000368000c1e1d00 */
[----:B------:R1:W5:Y:S01]  /*1170*/  @P3 LDG.E.128 R72, desc[UR6][R94.64] ;  /* 0x000000065e483981 */ /* 0x000362000c1e1d00 */
        /* <DEDUP_REMOVED lines=8> */
[----:B------:R-:W5:Y:S01]  /*1200*/  LDG.E.128 R92, desc[UR6][R92.64] ;  /* 0x000000065c5c7981 */ /* 0x000f62000c1e1d00 */
[----:B-1----:R-:W-:-:S06]  /*1210*/  IMAD.WIDE.U32 R100, R0, 0x10, R100 ;  /* 0x0000001000647825 */ /* 0x002fcc00078e0064 */
[----:B------:R-:W5:Y:S01]  /*1220*/  LDG.E.128 R100, desc[UR6][R100.64] ;  /* 0x0000000664647981 */ /* 0x000f62000c1e1d00 */
[----:B--2---:R-:W-:-:S06]  /*1230*/  IMAD.WIDE.U32 R96, R0, 0x10, R96 ;  /* 0x0000001000607825 */ /* 0x004fcc00078e0060 */
[----:B------:R-:W5:Y:S01]  /*1240*/  LDG.E.128 R96, desc[UR6][R96.64] ;  /* 0x0000000660607981 */ /* 0x000f62000c1e1d00 */
[----:B---3--:R-:W-:-:S06]  /*1250*/  IMAD.WIDE.U32 R104, R0, 0x10, R104 ;  /* 0x0000001000687825 */ /* 0x008fcc00078e0068 */
[----:B------:R-:W5:Y:S01]  /*1260*/  LDG.E.128 R104, desc[UR6][R104.64] ;  /* 0x0000000668687981 */ /* 0x000f62000c1e1d00 */
[----:B------:R-:W-:Y:S05]  /*1270*/  BRA `(.L_x_15539) ;  /* 0x0000000400647947 */ /* 0x000fea0003800000 */
.L_x_15540:
        /* <DEDUP_REMOVED lines=13> */
[----:B------:R-:W0:Y:S01]  /*1350*/  LDC.64 R76, c[0x0][0x3d8] ;  /* 0x0000f600ff4c7b82 */ /* 0x000e220000000a00 */
[----:B-1----:R-:W-:-:S05]  /*1360*/  @P0 IMAD.WIDE.U32 R2, R99, 0x10, R6 ;  /* 0x0000001063020825 */ /* 0x002fca00078e0006 */
[----:B------:R-:W5:Y:S02]  /*1370*/  @P0 LDG.E.128 R20, desc[UR6][R2.64] ;  /* 0x0000000602140981 */ /* 0x000f64000c1e1d00 */
[----:B------:R-:W1:Y:S01]  /*1380*/  LDC.64 R78, c[0x0][0x3d0] ;  /* 0x0000f400ff4e7b82 */ /* 0x000e620000000a00 */
[----:B--2---:R-:W-:-:S05]  /*1390*/  @P4 IMAD.WIDE.U32 R10, R143, 0x10, R4 ;  /* 0x000000108f0a4825 */ /* 0x004fca00078e0004 */
[----:B------:R-:W5:Y:S02]  /*13a0*/  @P4 LDG.E.128 R68, desc[UR6][R10.64] ;  /* 0x000000060a444981 */ /* 0x000f64000c1e1d00 */
[----:B------:R-:W2:Y:S01]  /*13b0*/  @P1 LDC.64 R80, c[0x0][0x438] ;  /* 0x00010e00ff501b82 */ /* 0x000ea20000000a00 */
[----:B---3--:R-:W-:-:S05]  /*13c0*/  @P0 IMAD.WIDE.U32 R4, R99, 0x10, R74 ;  /* 0x0000001063040825 */ /* 0x008fca00078e004a */
[----:B------:R-:W5:Y:S02]  /*13d0*/  @P0 LDG.E.128 R64, desc[UR6][R4.64] ;  /* 0x0000000604400981 */ /* 0x000f64000c1e1d00 */
[----:B------:R-:W3:Y:S01]  /*13e0*/  LDC.64 R82, c[0x0][0x3d8] ;  /* 0x0000f600ff527b82 */ /* 0x000ee20000000a00 */
[C---:B0-----:R-:W-:Y:S01]  /*13f0*/  @P0 IMAD.WIDE.U32 R6, R99.reuse, 0x10, R76 ;  /* 0x0000001063060825 */ /* 0x041fe200078e004c */
[----:B------:R-:W-:-:S04]  /*1400*/  @P0 IADD3 R99, PT, PT, R99, 0x20, RZ ;  /* 0x0000002063630810 */ /* 0x000fc80007ffe0ff */
[----:B------:R-:W5:Y:S02]  /*1410*/  @P0 LDG.E.128 R24, desc[UR6][R6.64] ;  /* 0x0000000606180981 */ /* 0x000f64000c1e1d00 */
[----:B------:R-:W0:Y:S08]  /*1420*/  LDC.64 R84, c[0x0][0x3d0] ;  /* 0x0000f400ff547b82 */ /* 0x000e300000000a00 */
[----:B------:R-:W4:Y:S08]  /*1430*/  LDC.64 R88, c[0x0][0x3d8] ;  /* 0x0000f600ff587b82 */ /* 0x000f300000000a00 */
[----:B------:R-:W4:Y:S08]  /*1440*/  @P2 LDC.64 R86, c[0x0][0x438] ;  /* 0x00010e00ff562b82 */ /* 0x000f300000000a00 */
[----:B------:R-:W4:Y:S08]  /*1450*/  LDC.64 R94, c[0x0][0x3d8] ;  /* 0x0000f600ff5e7b82 */ /* 0x000f300000000a00 */
[----:B------:R-:W4:Y:S01]  /*1460*/  @P3 LDC.64 R92, c[0x0][0x438] ;  /* 0x00010e00ff5c3b82 */ /* 0x000f220000000a00 */
[----:B-1----:R-:W-:-:S04]  /*1470*/  @P1 IMAD.WIDE.U32 R78, R99, 0x10, R78 ;  /* 0x00000010634e1825 */ /* 0x002fc800078e004e */
[----:B--2---:R-:W-:-:S03]  /*1480*/  @P1 IMAD.WIDE.U32 R80, R99, 0x10, R80 ;  /* 0x0000001063501825 */ /* 0x004fc600078e0050 */
[----:B------:R-:W1:Y:S01]  /*1490*/  LDC.64 R72, c[0x0][0x3d8] ;  /* 0x0000f600ff487b82 */ /* 0x000e620000000a00 */
[C---:B---3--:R-:W-:Y:S01]  /*14a0*/  @P1 IMAD.WIDE.U32 R82, R99.reuse, 0x10, R82 ;  /* 0x0000001063521825 */ /* 0x048fe200078e0052 */
[----:B------:R-:W-:Y:S01]  /*14b0*/  @P1 IADD3 R99, PT, PT, R99, 0x20, RZ ;  /* 0x0000002063631810 */ /* 0x000fe20007ffe0ff */
[----:B------:R2:W5:Y:S04]  /*14c0*/  @P1 LDG.E.128 R28, desc[UR6][R78.64] ;  /* 0x000000064e1c1981 */ /* 0x000568000c1e1d00 */
[C---:B0-----:R-:W-:Y:S01]  /*14d0*/  @P2 IMAD.WIDE.U32 R84, R99.reuse, 0x10, R84 ;  /* 0x0000001063542825 */ /* 0x041fe200078e0054 */
[----:B------:R-:W0:Y:S01]  /*14e0*/  LDC.64 R90, c[0x0][0x3d0] ;  /* 0x0000f400ff5a7b82 */ /* 0x000e220000000a00 */
[----:B------:R-:W-:Y:S01]  /*14f0*/  ISETP.GE.U32.AND P0, PT, R142, 0xc0, PT ;  /* 0x000000c08e00780c */ /* 0x000fe20003f06070 */
[----:B------:R-:W5:Y:S01]  /*1500*/  @P1 LDG.E.128 R60, desc[UR6][R80.64] ;  /* 0x00000006503c1981 */ /* 0x000f62000c1e1d00 */
[----:B----4-:R-:W-:Y:S01]  /*1510*/  @P2 IMAD.WIDE.U32 R86, R99, 0x10, R86 ;  /* 0x0000001063562825 */ /* 0x010fe200078e0056 */
[----:B------:R-:W-:-:S02]  /*1520*/  CS2R R74, SRZ ;  /* 0x00000000004a7805 */ /* 0x000fc4000001ff00 */
[----:B------:R-:W-:Y:S01]  /*1530*/  CS2R R76, SRZ ;  /* 0x00000000004c7805 */ /* 0x000fe2000001ff00 */
[----:B------:R3:W5:Y:S01]  /*1540*/  @P1 LDG.E.128 R32, desc[UR6][R82.64] ;  /* 0x0000000652201981 */ /* 0x000762000c1e1d00 */
[C---:B------:R-:W-:Y:S01]  /*1550*/  @P2 IMAD.WIDE.U32 R88, R99.reuse, 0x10, R88 ;  /* 0x0000001063582825 */ /* 0x040fe200078e0058 */
[----:B------:R-:W-:Y:S02]  /*1560*/  @P2 IADD3 R99, PT, PT, R99, 0x20, RZ ;  /* 0x0000002063632810 */ /* 0x000fe40007ffe0ff */
[----:B--2---:R-:W-:Y:S01]  /*1570*/  CS2R R78, SRZ ;  /* 0x00000000004e7805 */ /* 0x004fe2000001ff00 */
[----:B------:R-:W5:Y:S02]  /*1580*/  @P2 LDG.E.128 R36, desc[UR6][R84.64] ;  /* 0x0000000654242981 */ /* 0x000f64000c1e1d00 */
[C---:B------:R-:W-:Y:S02]  /*1590*/  @P3 IMAD.WIDE.U32 R92, R99.reuse, 0x10, R92 ;  /* 0x00000010635c3825 */ /* 0x040fe400078e005c */
[----:B------:R2:W5:Y:S02]  /*15a0*/  @P2 LDG.E.128 R56, desc[UR6][R86.64] ;  /* 0x0000000656382981 */ /* 0x000564000c1e1d00 */
[----:B------:R-:W-:-:S02]  /*15b0*/  @P3 IMAD.WIDE.U32 R94, R99, 0x10, R94 ;  /* 0x00000010635e3825 */ /* 0x000fc400078e005e */
[----:B------:R-:W5:Y:S04]  /*15c0*/  @P3 LDG.E.128 R52, desc[UR6][R92.64] ;  /* 0x000000065c343981 */ /* 0x000f68000c1e1d00 */
[----:B------:R-:W5:Y:S01]  /*15d0*/  @P3 LDG.E.128 R48, desc[UR6][R94.64] ;  /* 0x000000065e303981 */ /* 0x000f62000c1e1d00 */
[----:B-1----:R-:W-:Y:S01]  /*15e0*/  @P4 IMAD.WIDE.U32 R72, R143, 0x10, R72 ;  /* 0x000000108f484825 */ /* 0x002fe200078e0048 */
[----:B---3--:R-:W-:Y:S02]  /*15f0*/  CS2R R82, SRZ ;  /* 0x0000000000527805 */ /* 0x008fe4000001ff00 */
[----:B------:R-:W-:Y:S01]  /*1600*/  CS2R R80, SRZ ;  /* 0x0000000000507805 */ /* 0x000fe2000001ff00 */
[----:B------:R1:W5:Y:S01]  /*1610*/  @P2 LDG.E.128 R40, desc[UR6][R88.64] ;  /* 0x0000000658282981 */ /* 0x000362000c1e1d00 */
[----:B0-----:R-:W-:Y:S01]  /*1620*/  @P3 IMAD.WIDE.U32 R90, R99, 0x10, R90 ;  /* 0x00000010635a3825 */ /* 0x001fe200078e005a */
[----:B--2---:R-:W-:-:S02]  /*1630*/  CS2R R86, SRZ ;  /* 0x0000000000567805 */ /* 0x004fc4000001ff00 */
[----:B------:R-:W-:Y:S01]  /*1640*/  CS2R R84, SRZ ;  /* 0x0000000000547805 */ /* 0x000fe2000001ff00 */
[----:B------:R0:W5:Y:S01]  /*1650*/  @P4 LDG.E.128 R16, desc[UR6][R72.64] ;  /* 0x0000000648104981 */ /* 0x000162000c1e1d00 */
[----:B------:R-:W-:-:S03]  /*1660*/  @P3 IADD3 R99, PT, PT, R99, 0x20, RZ ;  /* 0x0000002063633810 */ /* 0x000fc60007ffe0ff */
[----:B------:R2:W5:Y:S01]  /*1670*/  @P3 LDG.E.128 R44, desc[UR6][R90.64] ;  /* 0x000000065a2c3981 */ /* 0x000562000c1e1d00 */
[----:B-1----:R-:W-:Y:S02]  /*1680*/  CS2R R88, SRZ ;  /* 0x0000000000587805 */ /* 0x002fe4000001ff00 */
[----:B0-----:R-:W-:Y:S02]  /*1690*/  CS2R R72, SRZ ;  /* 0x0000000000487805 */ /* 0x001fe4000001ff00 */
[----:B--2---:R-:W-:Y:S01]  /*16a0*/  CS2R R90, SRZ ;  /* 0x00000000005a7805 */ /* 0x004fe2000001ff00 */
[----:B------:R-:W-:Y:S06]  /*16b0*/  @!P0 BRA `(.L_x_15539) ;  /* 0x0000000000548947 */ /* 0x000fec0003800000 */
        /* <DEDUP_REMOVED lines=8> */
[----:B------:R-:W5:Y:S01]  /*1740*/  LDG.E.128 R96, desc[UR6][R96.64] ;  /* 0x0000000660607981 */ /* 0x000f62000c1e1d00 */
        /* <DEDUP_REMOVED lines=11> */
[----:B------:R-:W-:-:S07]  /*1800*/  CS2R R88, SRZ ;  /* 0x0000000000587805 */ /* 0x000fce000001ff00 */
.L_x_15539:
[----:B------:R-:W-:Y:S05]  /*1810*/  BSYNC.RECONVERGENT B0 ;  /* 0x0000000000007941 */ /* 0x000fea0003800200 */
.L_x_15536:
[----:B------:R-:W0:Y:S02]  /*1820*/  LDCU UR4, c[0x0][0x384] ;  /* 0x00007080ff0477ac */ /* 0x000e240008000800 */
[----:B0-----:R-:W-:-:S13]  /*1830*/  ISETP.GE.AND P0, PT, R141, UR4, PT ;  /* 0x000000048d007c0c */ /* 0x001fda000bf06270 */
[----:B------:R-:W-:Y:S05]  /*1840*/  @P0 EXIT ;  /* 0x000000000000094d */ /* 0x000fea0003800000 */
[----:B------:R-:W0:Y:S01]  /*1850*/  LDC.64 R2, c[0x0][0x398] ;  /* 0x0000e600ff027b82 */ /* 0x000e220000000a00 */
[----:B------:R-:W0:Y:S01]  /*1860*/  LDCU.64 UR8, c[0x0][0x3a0] ;  /* 0x00007400ff0877ac */ /* 0x000e220008000a00 */
[----:B------:R-:W1:Y:S01]  /*1870*/  LDCU.U8 UR4, c[0x0][0x410] ;  /* 0x00008200ff0477ac */ /* 0x000e620008000000 */
[----:B------:R-:W2:Y:S01]  /*1880*/  LDCU UR10, c[0x0][0x388] ;  /* 0x00007100ff0a77ac */ /* 0x000ea20008000800 */
[----:B------:R-:W3:Y:S01]  /*1890*/  LDCU UR5, c[0x0][0x448] ;  /* 0x00008900ff0577ac */ /* 0x000ee20008000800 */
[----:B------:R-:W4:Y:S01]  /*18a0*/  LDCU.64 UR12, c[0x0][0x398] ;  /* 0x00007300ff0c77ac */ /* 0x000f220008000a00 */
[----:B------:R-:W0:Y:S01]  /*18b0*/  LDCU.64 UR14, c[0x0][0x3a0] ;  /* 0x00007400ff0e77ac */ /* 0x000e220008000a00 */
[----:B-1----:R-:W-:Y:S02]  /*18c0*/  ISETP.NE.AND P0, PT, RZ, UR4, PT ;  /* 0x00000004ff007c0c */ /* 0x002fe4000bf05270 */
[----:B0-----:R-:W-:Y:S02]  /*18d0*/  LOP3.LUT P3, RZ, R2, UR8, RZ, 0xfc, !PT ;  /* 0x0000000802ff7c12 */ /* 0x001fe4000f86fcff */
[----:B------:R-:W-:-:S02]  /*18e0*/  P2R R144, PR, RZ, 0x1 ;  /* 0x00000001ff907803 */ /* 0x000fc40000000000 */
[----:B--234-:R-:W-:-:S13]  /*18f0*/  LOP3.LUT P3, RZ, R3, UR9, RZ, 0xfc, P3 ;  /* 0x0000000903ff7c12 */ /* 0x01cfda000986fcff */
.L_x_15579:
        /* <DEDUP_REMOVED lines=35> */
.L_x_15544:
[----:B-----5:R-:W-:Y:S01]  /*1b30*/  FADD.FTZ R0, R120, R108 ;  /* 0x0000006c78007221 */ /* 0x020fe20000010000 */
[----:B0-----:R-:W-:Y:S01]  /*1b40*/  FADD.FTZ R2, R121, R109 ;  /* 0x0000006d79027221 */ /* 0x001fe20000010000 */
[----:B------:R-:W-:Y:S01]  /*1b50*/  FADD.FTZ R3, R122, R110 ;  /* 0x0000006e7a037221 */ /* 0x000fe20000010000 */
[----:B------:R-:W-:Y:S02]  /*1b60*/  FADD.FTZ R4, R123, R111 ;  /* 0x0000006f7b047221 */ /* 0x000fe40000010000 */
[----:B------:R-:W-:Y:S02]  /*1b70*/  MOV R116, R0 ;  /* 0x0000000000747202 */ /* 0x000fe40000000f00 */
[----:B------:R-:W-:Y:S02]  /*1b80*/  MOV R117, R2 ;  /* 0x0000000200757202 */ /* 0x000fe40000000f00 */
[----:B------:R-:W-:Y:S02]  /*1b90*/  MOV R118, R3 ;  /* 0x0000000300767202 */ /* 0x000fe40000000f00 */
[----:B------:R-:W-:Y:S01]  /*1ba0*/  MOV R119, R4 ;  /* 0x0000000400777202 */ /* 0x000fe20000000f00 */
[----:B------:R-:W-:Y:S06]  /*1bb0*/  BRA `(.L_x_15545) ;  /* 0x0000000000307947 */ /* 0x000fec0003800000 */
.L_x_15543:
[----:B-----5:R-:W-:Y:S01]  /*1bc0*/  @P1 FADD.FTZ R116, R120, R112 ;  /* 0x0000007078741221 */ /* 0x020fe20000010000 */
[----:B------:R-:W-:Y:S01]  /*1bd0*/  @P1 FADD.FTZ R117, R121, R113 ;  /* 0x0000007179751221 */ /* 0x000fe20000010000 */
[----:B------:R-:W-:Y:S01]  /*1be0*/  @P1 FADD.FTZ R118, R122, R114 ;  /* 0x000000727a761221 */ /* 0x000fe20000010000 */
[----:B------:R-:W-:Y:S02]  /*1bf0*/  @P1 FADD.FTZ R119, R123, R115 ;  /* 0x000000737b771221 */ /* 0x000fe40000010000 */
[----:B------:R-:W-:Y:S02]  /*1c00*/  @P1 MOV R0, R116 ;  /* 0x0000007400001202 */ /* 0x000fe40000000f00 */
[----:B0-----:R-:W-:Y:S02]  /*1c10*/  @P1 MOV R2, R117 ;  /* 0x0000007500021202 */ /* 0x001fe40000000f00 */
[----:B------:R-:W-:Y:S02]  /*1c20*/  @P1 MOV R3, R118 ;  /* 0x0000007600031202 */ /* 0x000fe40000000f00 */
[----:B------:R-:W-:-:S02]  /*1c30*/  @P1 MOV R4, R119 ;  /* 0x0000007700041202 */ /* 0x000fc40000000f00 */
[----:B------:R-:W-:Y:S02]  /*1c40*/  @!P1 MOV R0, R120 ;  /* 0x0000007800009202 */ /* 0x000fe40000000f00 */
[----:B------:R-:W-:Y:S02]  /*1c50*/  @!P1 MOV R2, R121 ;  /* 0x0000007900029202 */ /* 0x000fe40000000f00 */
[----:B------:R-:W-:Y:S02]  /*1c60*/  @!P1 MOV R3, R122 ;  /* 0x0000007a00039202 */ /* 0x000fe40000000f00 */
[----:B------:R-:W-:-:S07]  /*1c70*/  @!P1 MOV R4, R123 ;  /* 0x0000007b00049202 */ /* 0x000fce0000000f00 */
.L_x_15545:
[----:B------:R-:W0:Y:S01]  /*1c80*/  @P3 LDC.64 R120, c[0x0][0x3a8] ;  /* 0x0000ea00ff783b82 */ /* 0x000e220000000a00 */
[C---:B------:R-:W-:Y:S01]  /*1c90*/  IADD3 R125, PT, PT, R145.reuse, 0x20, RZ ;  /* 0x00000020917d7810 */ /* 0x040fe20007ffe0ff */
[----:B0-----:R-:W-:-:S05]  /*1ca0*/  @P3 IMAD.WIDE.U32 R120, R145, 0x10, R120 ;  /* 0x0000001091783825 */ /* 0x001fca00078e0078 */
[----:B------:R0:W-:Y:S02]  /*1cb0*/  @P3 STG.E.128 desc[UR6][R120.64], R116 ;  /* 0x0000007478003986 */ /* 0x0001e4000c101d06 */
.L_x_15542:
[----:B------:R-:W-:Y:S05]  /*1cc0*/  BSYNC.RECONVERGENT B0 ;  /* 0x0000000000007941 */ /* 0x000fea0003800200 */
.L_x_15541:
        /* <DEDUP_REMOVED lines=35> */
.L_x_15548:
        /* <DEDUP_REMOVED lines=23> */
.L_x_15549:
[----:B------:R-:W0:Y:S02]  /*2070*/  @P3 LDC.64 R120, c[0x0][0x3a8] ;  /* 0x0000ea00ff783b82 */ /* 0x000e240000000a00 */
[C---:B0-----:R-:W-:Y:S01]  /*2080*/  @P3 IMAD.WIDE.U32 R120, R125.reuse, 0x10, R120 ;  /* 0x000000107d783825 */ /* 0x041fe200078e0078 */
[----:B------:R-:W-:-:S04]  /*2090*/  IADD3 R125, PT, PT, R125, 0x20, RZ ;  /* 0x000000207d7d7810 */ /* 0x000fc80007ffe0ff */
[----:B------:R0:W-:Y:S03]  /*20a0*/  @P3 STG.E.128 desc[UR6][R120.64], R116 ;  /* 0x0000007478003986 */ /* 0x0001e6000c101d06 */
.L_x_15547:
[----:B------:R-:W-:Y:S05]  /*20b0*/  BSYNC.RECONVERGENT B0 ;  /* 0x0000000000007941 */ /* 0x000fea0003800200 */
.L_x_15546:
        /* <DEDUP_REMOVED lines=35> */
.L_x_15552:
        /* <DEDUP_REMOVED lines=23> */
.L_x_15553:
[----:B------:R-:W0:Y:S02]  /*2460*/  @P3 LDC.64 R120, c[0x0][0x3a8] ;  /* 0x0000ea00ff783b82 */ /* 0x000e240000000a00 */
[C---:B0-----:R-:W-:Y:S01]  /*2470*/  @P3 IMAD.WIDE.U32 R120, R125.reuse, 0x10, R120 ;  /* 0x000000107d783825 */ /* 0x041fe200078e0078 */
[----:B------:R-:W-:-:S04]  /*2480*/  IADD3 R125, PT, PT, R125, 0x20, RZ ;  /* 0x000000207d7d7810 */ /* 0x000fc80007ffe0ff */
[----:B------:R0:W-:Y:S03]  /*2490*/  @P3 STG.E.128 desc[UR6][R120.64], R116 ;  /* 0x0000007478003986 */ /* 0x0001e6000c101d06 */
.L_x_15551:
[----:B------:R-:W-:Y:S05]  /*24a0*/  BSYNC.RECONVERGENT B0 ;  /* 0x0000000000007941 */ /* 0x000fea0003800200 */
.L_x_15550:
        /* <DEDUP_REMOVED lines=35> */
.L_x_15556:
        /* <DEDUP_REMOVED lines=23> */
.L_x_15557:
[----:B------:R-:W0:Y:S02]  /*2850*/  @P3 LDC.64 R120, c[0x0][0x3a8] ;  /* 0x0000ea00ff783b82 */ /* 0x000e240000000a00 */
[C---:B0-----:R-:W-:Y:S01]  /*2860*/  @P3 IMAD.WIDE.U32 R120, R125.reuse, 0x10, R120 ;  /* 0x000000107d783825 */ /* 0x041fe200078e0078 */
[----:B------:R-:W-:-:S04]  /*2870*/  IADD3 R125, PT, PT, R125, 0x20, RZ ;  /* 0x000000207d7d7810 */ /* 0x000fc80007ffe0ff */
[----:B------:R0:W-:Y:S03]  /*2880*/  @P3 STG.E.128 desc[UR6][R120.64], R116 ;  /* 0x0000007478003986 */ /* 0x0001e6000c101d06 */
.L_x_15555:
[----:B------:R-:W-:Y:S05]  /*2890*/  BSYNC.RECONVERGENT B0 ;  /* 0x0000000000007941 */ /* 0x000fea0003800200 */
.L_x_15554:
        /* <DEDUP_REMOVED lines=35> */
.L_x_15560:
        /* <DEDUP_REMOVED lines=23> */
.L_x_15561:
[----:B------:R-:W0:Y:S02]  /*2c40*/  @P3 LDC.64 R120, c[0x0][0x3a8] ;  /* 0x0000ea00ff783b82 */ /* 0x000e240000000a00 */
[C---:B0-----:R-:W-:Y:S01]  /*2c50*/  @P3 IMAD.WIDE.U32 R120, R125.reuse, 0x10, R120 ;  /* 0x000000107d783825 */ /* 0x041fe200078e0078 */
[----:B------:R-:W-:-:S04]  /*2c60*/  IADD3 R125, PT, PT, R125, 0x20, RZ ;  /* 0x000000207d7d7810 */ /* 0x000fc80007ffe0ff */
[----:B------:R0:W-:Y:S03]  /*2c70*/  @P3 STG.E.128 desc[UR6][R120.64], R116 ;  /* 0x0000007478003986 */ /* 0x0001e6000c101d06 */
.L_x_15559:
[----:B------:R-:W-:Y:S05]  /*2c80*/  BSYNC.RECONVERGENT B0 ;  /* 0x0000000000007941 */ /* 0x000fea0003800200 */
.L_x_15558:
        /* <DEDUP_REMOVED lines=10> */
[----:B------:R-:W-:-:S04]  /*2d30*/  ISETP.NE.U32.AND P0, PT, RZ, UR14, PT ;  /* 0x0000000eff007c0c */ /* 0x000fc8000bf05070 */
[----:B------:R-:W-:-:S13]  /*2d40*/  ISETP.NE.AND.EX P0, PT, RZ, UR15, PT, P0 ;  /* 0x0000000fff007c0c */ /* 0x000fda000bf05300 */
[----:B------:R-:W2:Y:S01]  /*2d50*/  @P0 LDC.64 R138, c[0x0][0x3a0] ;  /* 0x0000e800ff8a0b82 */ /* 0x000ea20000000a00 */
[----:B0-----:R-:W-:-:S06]  /*2d60*/  IMAD.WIDE.U32 R120, R125, 0x10, R120 ;  /* 0x000000107d787825 */ /* 0x001fcc00078e0078 */
[----:B------:R-:W5:Y:S01]  /*2d70*/  LDG.E.128 R120, desc[UR6][R120.64] ;  /* 0x0000000678787981 */ /* 0x000f62000c1e1d00 */
[----:B--2---:R-:W-:-:S05]  /*2d80*/  @P0 IMAD.WIDE.U32 R138, R125, 0x10, R138 ;  /* 0x000000107d8a0825 */ /* 0x004fca00078e008a */
        /* <DEDUP_REMOVED lines=19> */
.L_x_15564:
        /* <DEDUP_REMOVED lines=23> */
.L_x_15565:
[----:B------:R-:W0:Y:S02]  /*3030*/  @P3 LDC.64 R120, c[0x0][0x3a8] ;  /* 0x0000ea00ff783b82 */ /* 0x000e240000000a00 */
[----:B0-----:R-:W-:-:S05]  /*3040*/  @P3 IMAD.WIDE.U32 R120, R125, 0x10, R120 ;  /* 0x000000107d783825 */ /* 0x001fca00078e0078 */
[----:B------:R0:W-:Y:S02]  /*3050*/  @P3 STG.E.128 desc[UR6][R120.64], R116 ;  /* 0x0000007478003986 */ /* 0x0001e4000c101d06 */
.L_x_15563:
[----:B------:R-:W-:Y:S05]  /*3060*/  BSYNC.RECONVERGENT B0 ;  /* 0x0000000000007941 */ /* 0x000fea0003800200 */
.L_x_15562:
        /* <DEDUP_REMOVED lines=37> */
[----:B------:R-:W-:Y:S01]  /*32c0*/  ISETP.GT.U32.AND P6, PT, R142, 0x9f, PT ;  /* 0x0000009f8e00780c */ /* 0x000fe20003fc4070 */
        /* <DEDUP_REMOVED lines=70> */
.L_x_15591:
        /* <DEDUP_REMOVED lines=16> */
[----:B------:R-:W2:Y:S01]  /*3830*/  LDC.64 R150, c[0x0][0x428] ;  /* 0x00010a00ff967b82 */ /* 0x000ea20000000a00 */
[--C-:B-1----:R-:W-:Y:S01]  /*3840*/  FADD.FTZ R121, R0, -R147.reuse ;  /* 0x8000009300797221 */ /* 0x102fe20000010000 */
[--C-:B------:R-:W-:Y:S01]  /*3850*/  FADD.FTZ R123, R2, -R147.reuse ;  /* 0x80000093027b7221 */ /* 0x100fe20000010000 */
[--C-:B------:R-:W-:Y:S01]  /*3860*/  FADD.FTZ R125, R3, -R147.reuse ;  /* 0x80000093037d7221 */ /* 0x100fe20000010000 */
[----:B------:R-:W-:Y:S01]  /*3870*/  FADD.FTZ R127, R4, -R147 ;  /* 0x80000093047f7221 */ /* 0x000fe20000010000 */
[C---:B------:R-:W-:Y:S01]  /*3880*/  FMUL.FTZ R121, R146.reuse, R121 ;  /* 0x0000007992797220 */ /* 0x040fe20000410000 */
[C---:B------:R-:W-:Y:S01]  /*3890*/  FMUL.FTZ R122, R146.reuse, R123 ;  /* 0x0000007b927a7220 */ /* 0x040fe20000410000 */
[C---:B------:R-:W-:Y:S01]  /*38a0*/  FMUL.FTZ R123, R146.reuse, R125 ;  /* 0x0000007d927b7220 */ /* 0x040fe20000410000 */
[----:B------:R-:W1:Y:S01]  /*38b0*/  LDC.64 R148, c[0x0][0x430] ;  /* 0x00010c00ff947b82 */ /* 0x000e620000000a00 */
[----:B------:R-:W-:Y:S01]  /*38c0*/  FMUL.FTZ R152, R146, R127 ;  /* 0x0000007f92987220 */ /* 0x000fe20000410000 */
[C---:B-----5:R-:W-:Y:S01]  /*38d0*/  FFMA.FTZ R120, R121.reuse, R12, R68 ;  /* 0x0000000c79787223 */ /* 0x060fe20000010044 */
[----:B------:R-:W-:Y:S01]  /*38e0*/  FFMA.FTZ R124, R121, R16, R88 ;  /* 0x00000010797c7223 */ /* 0x000fe20000010058 */
[C---:B------:R-:W-:Y:S01]  /*38f0*/  FFMA.FTZ R121, R122.reuse, R13, R69 ;  /* 0x0000000d7a797223 */ /* 0x040fe20000010045 */
[----:B------:R-:W-:Y:S01]  /*3900*/  FFMA.FTZ R125, R122, R17, R89 ;  /* 0x000000117a7d7223 */ /* 0x000fe20000010059 */
[C---:B------:R-:W-:Y:S01]  /*3910*/  FFMA.FTZ R122, R123.reuse, R14, R70 ;  /* 0x0000000e7b7a7223 */ /* 0x040fe20000010046 */
[----:B0-----:R-:W-:Y:S01]  /*3920*/  FFMA.FTZ R126, R123, R18, R90 ;  /* 0x000000127b7e7223 */ /* 0x001fe2000001005a */
[C---:B------:R-:W-:Y:S01]  /*3930*/  FFMA.FTZ R123, R152.reuse, R15, R71 ;  /* 0x0000000f987b7223 */ /* 0x040fe20000010047 */
[----:B------:R-:W-:Y:S01]  /*3940*/  FFMA.FTZ R127, R152, R19, R91 ;  /* 0x00000013987f7223 */ /* 0x000fe2000001005b */
[----:B--2---:R-:W-:-:S05]  /*3950*/  IMAD.WIDE.U32 R150, R145, 0x10, R150 ;  /* 0x0000001091967825 */ /* 0x004fca00078e0096 */
[----:B------:R2:W-:Y:S01]  /*3960*/  STG.E.128 desc[UR6][R150.64], R120 ;  /* 0x0000007896007986 */ /* 0x0005e2000c101d06 */
[C---:B-1----:R-:W-:Y:S01]  /*3970*/  IMAD.WIDE.U32 R148, R145.reuse, 0x10, R148 ;  /* 0x0000001091947825 */ /* 0x042fe200078e0094 */
[----:B------:R-:W-:-:S04]  /*3980*/  IADD3 R145, PT, PT, R145, 0x20, RZ ;  /* 0x0000002091917810 */ /* 0x000fc80007ffe0ff */
[----:B------:R2:W-:Y:S03]  /*3990*/  STG.E.128 desc[UR6][R148.64], R124 ;  /* 0x0000007c94007986 */ /* 0x0005e6000c101d06 */
.L_x_15568:
[----:B------:R-:W-:Y:S05]  /*39a0*/  BSYNC.RECONVERGENT B0 ;  /* 0x0000000000007941 */ /* 0x000fea0003800200 */
.L_x_15567:
[----:B------:R-:W-:Y:S01]  /*39b0*/  ISETP.GE.U32.AND P0, PT, R142, 0x40, PT ;  /* 0x000000408e00780c */ /* 0x000fe20003f06070 */
[----:B------:R-:W-:-:S12]  /*39c0*/  BSSY.RECONVERGENT B0, `(.L_x_15569) ;  /* 0x0000019000007945 */ /* 0x000fd80003800200 */
[----:B------:R-:W-:Y:S05]  /*39d0*/  @!P0 BRA `(.L_x_15570) ;  /* 0x00000000005c8947 */ /* 0x000fea0003800000 */
[----:B--2---:R-:W2:Y:S01]  /*39e0*/  LDC.64 R150, c[0x0][0x428] ;  /* 0x00010a00ff967b82 */ /* 0x004ea20000000a00 */
        /* <DEDUP_REMOVED lines=22> */
.L_x_15570:
[----:B------:R-:W-:Y:S05]  /*3b50*/  BSYNC.RECONVERGENT B0 ;  /* 0x0000000000007941 */ /* 0x000fea0003800200 */
.L_x_15569:
[----:B------:R-:W-:Y:S01]  /*3b60*/  ISETP.GE.U32.AND P0, PT, R142, 0x60, PT ;  /* 0x000000608e00780c */ /* 0x000fe20003f06070 */
[----:B------:R-:W-:-:S12]  /*3b70*/  BSSY.RECONVERGENT B0, `(.L_x_15571) ;  /* 0x0000019000007945 */ /* 0x000fd80003800200 */
[----:B------:R-:W-:Y:S05]  /*3b80*/  @!P0 BRA `(.L_x_15572) ;  /* 0x00000000005c8947 */ /* 0x000fea0003800000 */
[----:B--23--:R-:W2:Y:S01]  /*3b90*/  LDC.64 R150, c[0x0][0x428] ;  /* 0x00010a00ff967b82 */ /* 0x00cea20000000a00 */
        /* <DEDUP_REMOVED lines=22> */
.L_x_15572:
[----:B------:R-:W-:Y:S05]  /*3d00*/  BSYNC.RECONVERGENT B0 ;  /* 0x0000000000007941 */ /* 0x000fea0003800200 */
.L_x_15571:
[----:B------:R-:W-:Y:S01]  /*3d10*/  ISETP.GE.U32.AND P0, PT, R142, 0x80, PT ;  /* 0x000000808e00780c */ /* 0x000fe20003f06070 */
[----:B------:R-:W-:-:S12]  /*3d20*/  BSSY.RECONVERGENT B0, `(.L_x_15573) ;  /* 0x0000019000007945 */ /* 0x000fd80003800200 */
[----:B------:R-:W-:Y:S05]  /*3d30*/  @!P0 BRA `(.L_x_15574) ;  /* 0x00000000005c8947 */ /* 0x000fea0003800000 */
[----:B--234-:R-:W2:Y:S01]  /*3d40*/  LDC.64 R150, c[0x0][0x428] ;  /* 0x00010a00ff967b82 */ /* 0x01cea20000000a00 */
        /* <DEDUP_REMOVED lines=22> */
.L_x_15574:
[----:B------:R-:W-:Y:S05]  /*3eb0*/  BSYNC.RECONVERGENT B0 ;  /* 0x0000000000007941 */ /* 0x000fea0003800200 */
.L_x_15573:
[----:B------:R-:W-:Y:S01]  /*3ec0*/  ISETP.GE.U32.AND P0, PT, R142, 0xa0, PT ;  /* 0x000000a08e00780c */ /* 0x000fe20003f06070 */
[----:B------:R-:W-:-:S12]  /*3ed0*/  BSSY.RECONVERGENT B0, `(.L_x_15575) ;  /* 0x0000019000007945 */ /* 0x000fd80003800200 */
[----:B------:R-:W-:Y:S05]  /*3ee0*/  @!P0 BRA `(.L_x_15576) ;  /* 0x00000000005c8947 */ /* 0x000fea0003800000 */
[----:B0-234-:R-:W0:Y:S01]  /*3ef0*/  LDC.64 R150, c[0x0][0x428] ;  /* 0x00010a00ff967b82 */ /* 0x01de220000000a00 */
        /* <DEDUP_REMOVED lines=14> */
[----:B------:R-:W-:Y:S01]  /*3fe0*/  FFMA.FTZ R126, R123, R50, R74 ;  /* 0x000000327b7e7223 */ /* 0x000fe2000001004a */
[C---:B------:R-:W-:Y:S01]  /*3ff0*/  FFMA.FTZ R123, R152.reuse, R47, R55 ;  /* 0x0000002f987b7223 */ /* 0x040fe20000010037 */
[----:B------:R-:W-:Y:S01]  /*4000*/  FFMA.FTZ R127, R152, R51, R75 ;  /* 0x00000033987f7223 */ /* 0x000fe2000001004b */
[----:B0-----:R-:W-:-:S05]  /*4010*/  IMAD.WIDE.U32 R150, R145, 0x10, R150 ;  /* 0x0000001091967825 */ /* 0x001fca00078e0096 */
[----:B------:R0:W-:Y:S01]  /*4020*/  STG.E.128 desc[UR6][R150.64], R120 ;  /* 0x0000007896007986 */ /* 0x0001e2000c101d06 */
[C---:B-1----:R-:W-:Y:S01]  /*4030*/  IMAD.WIDE.U32 R148, R145.reuse, 0x10, R148 ;  /* 0x0000001091947825 */ /* 0x042fe200078e0094 */
[----:B------:R-:W-:-:S04]  /*4040*/  IADD3 R145, PT, PT, R145, 0x20, RZ ;  /* 0x0000002091917810 */ /* 0x000fc80007ffe0ff */
[----:B------:R0:W-:Y:S03]  /*4050*/  STG.E.128 desc[UR6][R148.64], R124 ;  /* 0x0000007c94007986 */ /* 0x0001e6000c101d06 */
.L_x_15576:
[----:B------:R-:W-:Y:S05]  /*4060*/  BSYNC.RECONVERGENT B0 ;  /* 0x0000000000007941 */ /* 0x000fea0003800200 */
.L_x_15575:
[----:B------:R-:W-:Y:S01]  /*4070*/  ISETP.GE.U32.AND P0, PT, R142, 0xc0, PT ;  /* 0x000000c08e00780c */ /* 0x000fe20003f06070 */
[----:B------:R-:W-:-:S12]  /*4080*/  BSSY.RECONVERGENT B0, `(.L_x_15577) ;  /* 0x0000018000007945 */ /* 0x000fd80003800200 */
[----:B------:R-:W-:Y:S05]  /*4090*/  @!P0 BRA `(.L_x_15578) ;  /* 0x0000000000588947 */ /* 0x000fea0003800000 */
[----:B01234-:R-:W0:Y:S01]  /*40a0*/  LDC.64 R120, c[0x0][0x428] ;  /* 0x00010a00ff787b82 */ /* 0x01fe220000000a00 */
[--C-:B------:R-:W-:Y:S01]  /*40b0*/  FADD.FTZ R123, R137, -R147.reuse ;  /* 0x80000093897b7221 */ /* 0x100fe20000010000 */
        /* <DEDUP_REMOVED lines=8> */
[----:B-----5:R-:W-:Y:S01]  /*4140*/  FFMA.FTZ R124, R123, R96, R104 ;  /* 0x000000607b7c7223 */ /* 0x020fe20000010068 */
[----:B------:R-:W-:Y:S01]  /*4150*/  FFMA.FTZ R125, R122, R97, R105 ;  /* 0x000000617a7d7223 */ /* 0x000fe20000010069 */
[----:B------:R-:W-:Y:S01]  /*4160*/  FFMA.FTZ R126, R127, R98, R106 ;  /* 0x000000627f7e7223 */ /* 0x000fe2000001006a */
[----:B0-----:R-:W-:-:S04]  /*4170*/  IMAD.WIDE.U32 R146, R145, 0x10, R120 ;  /* 0x0000001091927825 */ /* 0x001fc800078e0078 */
[----:B------:R-:W-:Y:S01]  /*4180*/  FFMA.FTZ R120, R123, R92, R100 ;  /* 0x0000005c7b787223 */ /* 0x000fe20000010064 */
[----:B------:R-:W-:Y:S01]  /*4190*/  FFMA.FTZ R121, R122, R93, R101 ;  /* 0x0000005d7a797223 */ /* 0x000fe20000010065 */
[----:B------:R-:W-:Y:S01]  /*41a0*/  FFMA.FTZ R122, R127, R94, R102 ;  /* 0x0000005e7f7a7223 */ /* 0x000fe20000010066 */
[C---:B------:R-:W-:Y:S01]  /*41b0*/  FFMA.FTZ R123, R150.reuse, R95, R103 ;  /* 0x0000005f967b7223 */ /* 0x040fe20000010067 */
[----:B------:R-:W-:Y:S01]  /*41c0*/  FFMA.FTZ R127, R150, R99, R107 ;  /* 0x00000063967f7223 */ /* 0x000fe2000001006b */
[----:B-1----:R-:W-:-:S03]  /*41d0*/  IMAD.WIDE.U32 R148, R145, 0x10, R148 ;  /* 0x0000001091947825 */ /* 0x002fc600078e0094 */
[----:B------:R0:W-:Y:S04]  /*41e0*/  STG.E.128 desc[UR6][R146.64], R120 ;  /* 0x0000007892007986 */ /* 0x0001e8000c101d06 */
[----:B------:R0:W-:Y:S02]  /*41f0*/  STG.E.128 desc[UR6][R148.64], R124 ;  /* 0x0000007c94007986 */ /* 0x0001e4000c101d06 */
.L_x_15578:
[----:B------:R-:W-:Y:S05]  /*4200*/  BSYNC.RECONVERGENT B0 ;  /* 0x0000000000007941 */ /* 0x000fea0003800200 */
.L_x_15577:
[----:B01234-:R-:W0:Y:S02]  /*4210*/  LDC.64 R120, c[0x0][0x380] ;  /* 0x0000e000ff787b82 */ /* 0x01fe240000000a00 */
[----:B0-----:R-:W-:-:S04]  /*4220*/  LEA R141, R120, R141, 0x2 ;  /* 0x0000008d788d7211 */ /* 0x001fc800078e10ff */
[----:B------:R-:W-:-:S13]  /*4230*/  ISETP.GE.AND P0, PT, R141, R121, PT ;  /* 0x000000798d00720c */ /* 0x000fda0003f06270 */
[----:B------:R-:W-:Y:S05]  /*4240*/  @!P0 BRA `(.L_x_15579) ;  /* 0xffffffd400ac8947 */ /* 0x000fea000383ffff */
[----:B------:R-:W-:Y:S05]  /*4250*/  EXIT ;  /* 0x000000000000794d */ /* 0x000fea0003800000 */
.L_x_15566:
        /* <DEDUP_REMOVED lines=8> */
.L_x_15581:
[----:B------:R-:W-:Y:S05]  /*42e0*/  BSYNC B0 ;  /* 0x0000000000007941 */ /* 0x000fea0003800000 */
.L_x_15580:
        /* <DEDUP_REMOVED lines=9> */
.L_x_15582:
[----:B------:R-:W-:Y:S01]  /*4380*/  HFMA2 R148, -RZ, RZ, 0, 2.384185791015625e-07 ;  /* 0x00000004ff947431 */ /* 0x000fe200000001ff */
[----:B------:R-:W-:-:S05]  /*4390*/  MOV R122, R127 ;  /* 0x0000007f007a7202 */ /* 0x000fca0000000f00 */
[----:B------:R-:W-:-:S05]  /*43a0*/  FADD.FTZ R122, R121, R122 ;  /* 0x0000007a797a7221 */ /* 0x000fca0000010000 */
[----:B------:R-:W-:-:S07]  /*43b0*/  MOV R147, R122 ;  /* 0x0000007a00937202 */ /* 0x000fce0000000f00 */
[----:B------:R-:W-:Y:S05]  /*43c0*/  WARPSYNC.COLLECTIVE R146, `(.L_x_15583) ;  /* 0x0000000092087348 */ /* 0x000fea0003c00000 */
[----:B------:R0:W1:Y:S02]  /*43d0*/  SHFL.BFLY P6, R127, R147, R148, R149 ;  /* 0x0c000094937f7389 */ /* 0x00006400000c0095 */
[----:B01----:R-:W-:Y:S05]  /*43e0*/  ENDCOLLECTIVE ;  /* 0x000000000000791b */ /* 0x003fea0003800000 */
.L_x_15583:
[----:B------:R-:W-:Y:S01]  /*43f0*/  HFMA2 R148, -RZ, RZ, 0, 4.76837158203125e-07 ;  /* 0x00000008ff947431 */ /* 0x000fe200000001ff */
[----:B------:R-:W-:-:S05]  /*4400*/  MOV R123, R127 ;  /* 0x0000007f007b7202 */ /* 0x000fca0000000f00 */
[----:B------:R-:W-:-:S05]  /*4410*/  FADD.FTZ R123, R122, R123 ;  /* 0x0000007b7a7b7221 */ /* 0x000fca0000010000 */
[----:B------:R-:W-:-:S07]  /*4420*/  MOV R147, R123 ;  /* 0x0000007b00937202 */ /* 0x000fce0000000f00 */
[----:B------:R-:W-:Y:S05]  /*4430*/  WARPSYNC.COLLECTIVE R146, `(.L_x_15584) ;  /* 0x0000000092087348 */ /* 0x000fea0003c00000 */
[----:B------:R0:W1:Y:S02]  /*4440*/  SHFL.BFLY P6, R127, R147, R148, R149 ;  /* 0x0c000094937f7389 */ /* 0x00006400000c0095 */
[----:B01----:R-:W-:Y:S05]  /*4450*/  ENDCOLLECTIVE ;  /* 0x000000000000791b */ /* 0x003fea0003800000 */
.L_x_15584:
        /* <DEDUP_REMOVED lines=8> */
.L_x_15585:
[----:B------:R-:W-:Y:S01]  /*44e0*/  HFMA2 R148, -RZ, RZ, 0, 5.9604644775390625e-08 ;  /* 0x00000001ff947431 */ /* 0x000fe200000001ff */
[----:B------:R-:W-:Y:S02]  /*44f0*/  MOV R125, R127 ;  /* 0x0000007f007d7202 */ /* 0x000fe40000000f00 */
[----:B------:R-:W-:-:S03]  /*4500*/  ISETP.GT.U32.AND P6, PT, R142, 0x9f, PT ;  /* 0x0000009f8e00780c */ /* 0x000fc60003fc4070 */
        /* <DEDUP_REMOVED lines=56> */
.L_x_15586:
[----:B------:R-:W-:Y:S01]  /*4890*/  HFMA2 R148, -RZ, RZ, 0, 1.1920928955078125e-07 ;  /* 0x00000002ff947431 */ /* 0x000fe200000001ff */
[----:B------:R-:W-:-:S05]  /*48a0*/  MOV R121, R127 ;  /* 0x0000007f00797202 */ /* 0x000fca0000000f00 */
[----:B------:R-:W-:-:S05]  /*48b0*/  FADD.FTZ R121, R120, R121 ;  /* 0x0000007978797221 */ /* 0x000fca0000010000 */
[----:B------:R-:W-:-:S07]  /*48c0*/  MOV R147, R121 ;  /* 0x0000007900937202 */ /* 0x000fce0000000f00 */
[----:B------:R-:W-:Y:S05]  /*48d0*/  WARPSYNC.COLLECTIVE R146, `(.L_x_15587) ;  /* 0x0000000092087348 */ /* 0x000fea0003c00000 */
[----:B------:R0:W1:Y:S02]  /*48e0*/  SHFL.BFLY P6, R127, R147, R148, R149 ;  /* 0x0c000094937f7389 */ /* 0x00006400000c0095 */
[----:B01----:R-:W-:Y:S05]  /*48f0*/  ENDCOLLECTIVE ;  /* 0x000000000000791b */ /* 0x003fea0003800000 */
.L_x_15587:
[----:B------:R-:W-:Y:S01]  /*4900*/  HFMA2 R148, -RZ, RZ, 0, 2.384185791015625e-07 ;  /* 0x00000004ff947431 */ /* 0x000fe200000001ff */
[----:B------:R-:W-:-:S05]  /*4910*/  MOV R122, R127 ;  /* 0x0000007f007a7202 */ /* 0x000fca0000000f00 */
[----:B------:R-:W-:-:S05]  /*4920*/  FADD.FTZ R122, R121, R122 ;  /* 0x0000007a797a7221 */ /* 0x000fca0000010000 */
[----:B------:R-:W-:-:S07]  /*4930*/  MOV R147, R122 ;  /* 0x0000007a00937202 */ /* 0x000fce0000000f00 */
[----:B------:R-:W-:Y:S05]  /*4940*/  WARPSYNC.COLLECTIVE R146, `(.L_x_15588) ;  /* 0x0000000092087348 */ /* 0x000fea0003c00000 */
[----:B------:R0:W1:Y:S02]  /*4950*/  SHFL.BFLY P6, R127, R147, R148, R149 ;  /* 0x0c000094937f7389 */ /* 0x00006400000c0095 */
[----:B01----:R-:W-:Y:S05]  /*4960*/  ENDCOLLECTIVE ;  /* 0x000000000000791b */ /* 0x003fea0003800000 */
.L_x_15588:
[----:B------:R-:W-:Y:S01]  /*4970*/  HFMA2 R148, -RZ, RZ, 0, 4.76837158203125e-07 ;  /* 0x00000008ff947431 */ /* 0x000fe200000001ff */
[----:B------:R-:W-:-:S05]  /*4980*/  MOV R123, R127 ;  /* 0x0000007f007b7202 */ /* 0x000fca0000000f00 */
[----:B------:R-:W-:-:S05]  /*4990*/  FADD.FTZ R123, R122, R123 ;  /* 0x0000007b7a7b7221 */ /* 0x000fca0000010000 */
[----:B------:R-:W-:-:S07]  /*49a0*/  MOV R147, R123 ;  /* 0x0000007b00937202 */ /* 0x000fce0000000f00 */
[----:B------:R-:W-:Y:S05]  /*49b0*/  WARPSYNC.COLLECTIVE R146, `(.L_x_15589) ;  /* 0x0000000092087348 */ /* 0x000fea0003c00000 */
[----:B------:R0:W1:Y:S02]  /*49c0*/  SHFL.BFLY P6, R127, R147, R148, R149 ;  /* 0x0c000094937f7389 */ /* 0x00006400000c0095 */
[----:B01----:R-:W-:Y:S05]  /*49d0*/  ENDCOLLECTIVE ;  /* 0x000000000000791b */ /* 0x003fea0003800000 */
.L_x_15589:
[----:B------:R-:W-:Y:S01]  /*49e0*/  HFMA2 R148, -RZ, RZ, 0, 9.5367431640625e-07 ;  /* 0x00000010ff947431 */ /* 0x000fe200000001ff */
[----:B------:R-:W-:-:S05]  /*49f0*/  MOV R126, R127 ;  /* 0x0000007f007e7202 */ /* 0x000fca0000000f00 */
[----:B------:R-:W-:-:S05]  /*4a00*/  FADD.FTZ R126, R123, R126 ;  /* 0x0000007e7b7e7221 */ /* 0x000fca0000010000 */
[----:B------:R-:W-:-:S07]  /*4a10*/  MOV R147, R126 ;  /* 0x0000007e00937202 */ /* 0x000fce0000000f00 */
[----:B------:R-:W-:Y:S05]  /*4a20*/  WARPSYNC.COLLECTIVE R146, `(.L_x_15590) ;  /* 0x0000000092087348 */ /* 0x000fea0003c00000 */
[----:B------:R0:W1:Y:S02]  /*4a30*/  SHFL.BFLY P6, R127, R147, R148, R149 ;  /* 0x0c000094937f7389 */ /* 0x00006400000c0095 */
[----:B01----:R-:W-:Y:S05]  /*4a40*/  ENDCOLLECTIVE ;  /* 0x000000000000791b */ /* 0x003fea0003800000 */
.L_x_15590:
[----:B------:R-:W-:Y:S05]  /*4a50*/  BRA `(.L_x_15591) ;  /* 0xffffffec00347947 */ /* 0x000fea000383ffff */
.L_x_15592:
        /* <DEDUP_REMOVED lines=10> */
.L_x_17417:


//--------------------- .text._ZN10layer_norm31ln_parallel_residual_fwd_kernelINS_13Kernel_traitsIfffffjLj768ELj1ELj4ELj1ELj16ENS_18Kernel_traits_baseILj768EfffffjLj128EEEEELb0ELb0ELb1EEEvNS_9FwdParamsE --------------------------
	.section	.text._ZN10layer_norm31ln_parallel_residual_fwd_kernelINS_13Kernel_traitsIfffffjLj768ELj1ELj4ELj1ELj16ENS_18Kernel_traits_baseILj768EfffffjLj128EEEEELb0ELb0ELb1EEEvNS_9FwdParamsE,"ax",@progbits
	.align	128
        .global         _ZN10layer_norm31ln_parallel_residual_fwd_kernelINS_13Kernel_traitsIfffffjLj768ELj1ELj4ELj1ELj16ENS_18Kernel_traits_baseILj768EfffffjLj128EEEEELb0ELb0ELb1EEEvNS_9FwdParamsE
        .type           _ZN10layer_norm31ln_parallel_residual_fwd_kernelINS_13Kernel_traitsIfffffjLj768ELj1ELj4ELj1ELj16ENS_18Kernel_traits_baseILj768EfffffjLj128EEEEELb0ELb0ELb1EEEvNS_9FwdParamsE,@function
        .size           _ZN10layer_norm31ln_parallel_residual_fwd_kernelINS_13Kernel_traitsIfffffjLj768ELj1ELj4ELj1ELj16ENS_18Kernel_traits_baseILj768EfffffjLj128EEEEELb0ELb0ELb1EEEvNS_9FwdParamsE,(.L_x_17418 - _ZN10layer_norm31ln_parallel_residual_fwd_kernelINS_13Kernel_traitsIfffffjLj768ELj1ELj4ELj1ELj16ENS_18Kernel_traits_baseILj768EfffffjLj128EEEEELb0ELb0ELb1EEEvNS_9FwdParamsE)
        .other          _ZN10layer_norm31ln_parallel_residual_fwd_kernelINS_13Kernel_traitsIfffffjLj768ELj1ELj4ELj1ELj16ENS_18Kernel_traits_baseILj768EfffffjLj128EEEEELb0ELb0ELb1EEEvNS_9FwdParamsE,@"STO_CUDA_ENTRY STV_DEFAULT"
_ZN10layer_norm31ln_parallel_residual_fwd_kernelINS_13Kernel_traitsIfffffjLj768ELj1ELj4ELj1ELj16ENS_18Kernel_traits_baseILj768EfffffjLj128EEEEELb0ELb0ELb1EEEvNS_9FwdParamsE:
.text._ZN10layer_norm31ln_parallel_residual_fwd_kernelINS_13Kernel_traitsIfffffjLj768ELj1ELj4ELj1ELj16ENS_18Kernel_traits_baseILj768EfffffjLj128EEEEELb0ELb0ELb1EEEvNS_9FwdParamsE:
        /* <DEDUP_REMOVED lines=61> */
.L_x_15594:
        /* <DEDUP_REMOVED lines=25> */
.L_x_15593:
        /* <DEDUP_REMOVED lines=37> */
.L_x_15596:
        /* <DEDUP_REMOVED lines=36> */
.L_x_15595:
        /* <DEDUP_REMOVED lines=11> */
.L_x_15611:
[----:B0-----:R-:W-:Y:S01]  /*0aa0*/  ISETP.NE.U32.AND P2, PT, RZ, UR10, PT ;  /* 0x0000000aff007c0c */ /* 0x001fe2000bf45070 */
[----:B----4-:R-:W0:Y:S01]  /*0ab0*/  @P1 LDC.64 R4, c[0x0][0x398] ;  /* 0x0000e600ff041b82 */ /* 0x010e220000000a00 */
[----:B--2---:R-:W-:Y:S02]  /*0ac0*/  IMAD R0, R6, UR5, RZ ;  /* 0x0000000506007c24 */ /* 0x004fe4000f8e02ff */
[----:B------:R-:W-:-:S03]  /*0ad0*/  ISETP.NE.AND.EX P2, PT, RZ, UR11, PT, P2 ;  /* 0x0000000bff007c0c */ /* 0x000fc6000bf45320 */
[----:B------:R-:W-:Y:S02]  /*0ae0*/  SHF.R.S32.HI R3, RZ, 0x1f, R0 ;  /* 0x0000001fff037819 */ /* 0x000fe40000011400 */
[----:B-1----:R-:W1:Y:S02]  /*0af0*/  LDC.64 R136, c[0x0][0x390] ;  /* 0x0000e400ff887b82 */ /* 0x002e640000000a00 */
[----:B------:R-:W-:-:S04]  /*0b00*/  LEA.HI R0, R3, R0, RZ, 0x2 ;  /* 0x0000000003007211 */ /* 0x000fc800078f10ff */
[----:B------:R-:W-:Y:S02]  /*0b10*/  LEA.HI.SX32 R13, R0, R7, 0x1e ;  /* 0x00000007000d7211 */ /* 0x000fe400078ff2ff */
[----:B------:R-:W2:Y:S03]  /*0b20*/  @P2 LDC.64 R8, c[0x0][0x3a0] ;  /* 0x0000e800ff082b82 */ /* 0x000ea60000000a00 */
[----:B0-----:R-:W-:-:S05]  /*0b30*/  @P1 IMAD.WIDE.U32 R4, R13, 0x10, R4 ;  /* 0x000000100d041825 */ /* 0x001fca00078e0004 */
[----:B-----5:R0:W5:Y:S01]  /*0b40*/  @P1 LDG.E.128 R24, desc[UR6][R4.64] ;  /* 0x0000000604181981 */ /* 0x020162000c1e1d00 */
[----:B-1----:R-:W-:-:S05]  /*0b50*/  IMAD.WIDE.U32 R2, R13, 0x10, R136 ;  /* 0x000000100d027825 */ /* 0x002fca00078e0088 */
[----:B------:R0:W5:Y:S01]  /*0b60*/  LDG.E.128 R124, desc[UR6][R2.64] ;  /* 0x00000006027c7981 */ /* 0x000162000c1e1d00 */
[----:B--2---:R-:W-:-:S05]  /*0b70*/  @P2 IMAD.WIDE.U32 R8, R13, 0x10, R8 ;  /* 0x000000100d082825 */ /* 0x004fca00078e0008 */
[----:B------:R0:W5:Y:S01]  /*0b80*/  @P2 LDG.E.128 R20, desc[UR6][R8.64] ;  /* 0x0000000608142981 */ /* 0x000162000c1e1d00 */
[----:B------:R-:W-:Y:S05]  /*0b90*/  @!P1 BRA `(.L_x_15597) ;  /* 0x00000000005c9947 */ /* 0x000fea0003800000 */
        /* <DEDUP_REMOVED lines=14> */
.L_x_15598:
        /* <DEDUP_REMOVED lines=9> */
.L_x_15597:
        /* <DEDUP_REMOVED lines=12> */
.L_x_15599:
[----:B0-----:R-:W0:Y:S01]  /*0dd0*/  @P0 LDC.64 R2, c[0x0][0x3a8] ;  /* 0x0000ea00ff020b82 */ /* 0x001e220000000a00 */
        /* <DEDUP_REMOVED lines=30> */
.L_x_15600:
        /* <DEDUP_REMOVED lines=23> */
.L_x_15601:
        /* <DEDUP_REMOVED lines=26> */
.L_x_15602:
        /* <DEDUP_REMOVED lines=21> */
.L_x_15603:
        /* <DEDUP_REMOVED lines=26> */
.L_x_15604:
        /* <DEDUP_REMOVED lines=21> */
.L_x_15605:
        /* <DEDUP_REMOVED lines=26> */
.L_x_15606:
        /* <DEDUP_REMOVED lines=21> */
.L_x_15607:
        /* <DEDUP_REMOVED lines=26> */
.L_x_15608:
        /* <DEDUP_REMOVED lines=21> */
.L_x_15609:
        /* <DEDUP_REMOVED lines=99> */
.L_x_15623:
[C---:B------:R-:W-:Y:S01]  /*2320*/  FMUL.FTZ R127, R155.reuse, R155 ;  /* 0x0000009b9b7f7220 */ /* 0x040fe20000410000 */
[----:B-1----:R-:W-:Y:S01]  /*2330*/  FADD.FTZ R137, R138, R137 ;  /* 0x000000898a897221 */ /* 0x002fe20000010000 */
[----:B------:R-:W1:Y:S01]  /*2340*/  @!P2 LDC.64 R124, c[0x0][0x3c8] ;  /* 0x0000f200ff7cab82 */ /* 0x000e620000000a00 */
[----:B------:R-:W-:Y:S02]  /*2350*/  FSEL R153, R155, RZ, !P4 ;  /* 0x000000ff9b997208 */ /* 0x000fe40006000000 */
[----:B------:R-:W-:Y:S01]  /*2360*/  FSEL R127, R127, RZ, P4 ;  /* 0x000000ff7f7f7208 */ /* 0x000fe20002000000 */
[----:B---3--:R-:W-:Y:S02]  /*2370*/  FFMA.FTZ R126, R137, R126, UR8 ;  /* 0x00000008897e7e23 */ /* 0x008fe4000801007e */
[C---:B------:R-:W-:Y:S01]  /*2380*/  FADD.FTZ R130, -R153.reuse, R130 ;  /* 0x0000008299827221 */ /* 0x040fe20000010100 */
[C---:B------:R-:W-:Y:S01]  /*2390*/  FADD.FTZ R152, -R153.reuse, R129 ;  /* 0x0000008199987221 */ /* 0x040fe20000010100 */
[----:B------:R-:W2:Y:S01]  /*23a0*/  @!P2 LDC.64 R150, c[0x0][0x3c0] ;  /* 0x0000f000ff96ab82 */ /* 0x000ea20000000a00 */
[----:B------:R-:W-:Y:S01]  /*23b0*/  FADD.FTZ R149, R126, R127 ;  /* 0x0000007f7e957221 */ /* 0x000fe20000010000 */
[C---:B------:R-:W-:Y:S01]  /*23c0*/  FADD.FTZ R128, -R153.reuse, R128 ;  /* 0x0000008099807221 */ /* 0x040fe20000010100 */
[C---:B------:R-:W-:Y:S01]  /*23d0*/  FADD.FTZ R160, -R153.reuse, R3 ;  /* 0x0000000399a07221 */ /* 0x040fe20000010100 */
[C---:B------:R-:W-:Y:S01]  /*23e0*/  FADD.FTZ R156, -R153.reuse, R2 ;  /* 0x00000002999c7221 */ /* 0x040fe20000010100 */
[C---:B------:R-:W-:Y:S01]  /*23f0*/  FADD.FTZ R2, -R153.reuse, R9 ;  /* 0x0000000999027221 */ /* 0x040fe20000010100 */
[C---:B------:R-:W-:Y:S01]  /*2400*/  FADD.FTZ R162, -R153.reuse, R141 ;  /* 0x0000008d99a27221 */ /* 0x040fe20000010100 */
[----:B------:R-:W3:Y:S01]  /*2410*/  MUFU.RSQ R149, R149 ;  /* 0x0000009500957308 */ /* 0x000ee20000001400 */
[----:B------:R-:W4:Y:S01]  /*2420*/  LDC.64 R136, c[0x0][0x428] ;  /* 0x00010a00ff887b82 */ /* 0x000f220000000a00 */
[C---:B------:R-:W-:Y:S01]  /*2430*/  FADD.FTZ R164, -R153.reuse, R140 ;  /* 0x0000008c99a47221 */ /* 0x040fe20000010100 */
[C---:B------:R-:W-:Y:S01]  /*2440*/  FADD.FTZ R158, -R153.reuse, R142 ;  /* 0x0000008e999e7221 */ /* 0x040fe20000010100 */
[----:B------:R-:W-:-:S05]  /*2450*/  FADD.FTZ R142, -R153, R144 ;  /* 0x00000090998e7221 */ /* 0x000fca0000010100 */
[----:B0-----:R-:W0:Y:S01]  /*2460*/  LDC.64 R138, c[0x0][0x430] ;  /* 0x00010c00ff8a7b82 */ /* 0x001e220000000a00 */
[----:B-1----:R-:W-:-:S04]  /*2470*/  @!P2 IMAD.WIDE R126, R6, 0x4, R124 ;  /* 0x00000004067ea825 */ /* 0x002fc800078e027c */
[----:B------:R-:W-:Y:S01]  /*2480*/  FADD.FTZ R124, -R153, R131 ;  /* 0x00000083997c7221 */ /* 0x000fe20000010100 */
[----:B--2---:R-:W-:-:S04]  /*2490*/  @!P2 IMAD.WIDE R150, R6, 0x4, R150 ;  /* 0x000000040696a825 */ /* 0x004fc800078e0296 */
[C---:B---3--:R-:W-:Y:S01]  /*24a0*/  FMUL.FTZ R129, R149.reuse, R124 ;  /* 0x0000007c95817220 */ /* 0x048fe20000410000 */
[C---:B------:R-:W-:Y:S01]  /*24b0*/  FMUL.FTZ R130, R149.reuse, R130 ;  /* 0x0000008295827220 */ /* 0x040fe20000410000 */
[C---:B------:R-:W-:Y:S01]  /*24c0*/  FMUL.FTZ R131, R149.reuse, R152 ;  /* 0x0000009895837220 */ /* 0x040fe20000410000 */
[----:B------:R-:W-:Y:S01]  /*24d0*/  FMUL.FTZ R152, R149, R128 ;  /* 0x0000008095987220 */ /* 0x000fe20000410000 */
[----:B------:R1:W-:Y:S01]  /*24e0*/  @!P2 STG.E desc[UR6][R150.64], R155 ;  /* 0x0000009b9600a986 */ /* 0x0003e2000c101906 */
[C---:B------:R-:W-:Y:S01]  /*24f0*/  FFMA.FTZ R124, R129.reuse, R96, R100 ;  /* 0x00000060817c7223 */ /* 0x040fe20000010064 */
[----:B------:R-:W-:Y:S01]  /*2500*/  FFMA.FTZ R128, R129, R72, R28 ;  /* 0x0000004881807223 */ /* 0x000fe2000001001c */
[C---:B------:R-:W-:Y:S01]  /*2510*/  FFMA.FTZ R125, R130.reuse, R97, R101 ;  /* 0x00000061827d7223 */ /* 0x040fe20000010065 */
[----:B------:R2:W-:Y:S01]  /*2520*/  @!P2 STG.E desc[UR6][R126.64], R149 ;  /* 0x000000957e00a986 */ /* 0x0005e2000c101906 */
[----:B------:R-:W-:Y:S01]  /*2530*/  FFMA.FTZ R129, R130, R73, R29 ;  /* 0x0000004982817223 */ /* 0x000fe2000001001d */
[----:B------:R-:W-:Y:S01]  /*2540*/  FFMA.FTZ R130, R131, R74, R30 ;  /* 0x0000004a83827223 */ /* 0x000fe2000001001e */
[C---:B------:R-:W-:Y:S01]  /*2550*/  FMUL.FTZ R160, R149.reuse, R160 ;  /* 0x000000a095a07220 */ /* 0x040fe20000410000 */
[----:B------:R-:W-:Y:S01]  /*2560*/  FMUL.FTZ R3, R149, R156 ;  /* 0x0000009c95037220 */ /* 0x000fe20000410000 */
[----:B----4-:R-:W-:-:S04]  /*2570*/  IMAD.WIDE.U32 R140, R5, 0x10, R136 ;  /* 0x00000010058c7825 */ /* 0x010fc800078e0088 */
[C---:B------:R-:W-:Y:S01]  /*2580*/  FMUL.FTZ R2, R149.reuse, R2 ;  /* 0x0000000295027220 */ /* 0x040fe20000410000 */
[C---:B------:R-:W-:Y:S01]  /*2590*/  FMUL.FTZ R158, R149.reuse, R158 ;  /* 0x0000009e959e7220 */ /* 0x040fe20000410000 */
[----:B------:R-:W-:Y:S01]  /*25a0*/  FMUL.FTZ R164, R149, R164 ;  /* 0x000000a495a47220 */ /* 0x000fe20000410000 */
[----:B-1----:R-:W-:-:S04]  /*25b0*/  IMAD.WIDE.U32 R150, R13, 0x10, R136 ;  /* 0x000000100d967825 */ /* 0x002fc800078e0088 */
[----:B--2---:R-:W-:Y:S01]  /*25c0*/  FFMA.FTZ R126, R131, R98, R102 ;  /* 0x00000062837e7223 */ /* 0x004fe20000010066 */
[C---:B------:R-:W-:Y:S01]  /*25d0*/  FFMA.FTZ R127, R152.reuse, R99, R103 ;  /* 0x00000063987f7223 */ /* 0x040fe20000010067 */
[----:B------:R-:W-:Y:S01]  /*25e0*/  FFMA.FTZ R131, R152, R75, R31 ;  /* 0x0000004b98837223 */ /* 0x000fe2000001001f */
[----:B0-----:R-:W-:-:S04]  /*25f0*/  IMAD.WIDE.U32 R154, R13, 0x10, R138 ;  /* 0x000000100d9a7825 */ /* 0x001fc800078e008a */
[C---:B------:R-:W-:Y:S01]  /*2600*/  FADD.FTZ R152, -R153.reuse, R4 ;  /* 0x0000000499987221 */ /* 0x040fe20000010100 */
[C---:B------:R-:W-:Y:S01]  /*2610*/  FADD.FTZ R13, -R153.reuse, R0 ;  /* 0x00000000990d7221 */ /* 0x040fe20000010100 */
[----:B------:R0:W-:Y:S01]  /*2620*/  STG.E.128 desc[UR6][R150.64], R124 ;  /* 0x0000007c96007986 */ /* 0x0001e2000c101d06 */
[----:B------:R-:W-:Y:S01]  /*2630*/  FADD.FTZ R4, -R153, R8 ;  /* 0x0000000899047221 */ /* 0x000fe20000010100 */
[C---:B------:R-:W-:Y:S01]  /*2640*/  FMUL.FTZ R9, R149.reuse, R152 ;  /* 0x0000009895097220 */ /* 0x040fe20000410000 */
[----:B------:R-:W-:Y:S01]  /*2650*/  FMUL.FTZ R152, R149, R13 ;  /* 0x0000000d95987220 */ /* 0x000fe20000410000 */
[C---:B------:R-:W-:Y:S01]  /*2660*/  FADD.FTZ R0, -R153.reuse, R12 ;  /* 0x0000000c99007221 */ /* 0x040fe20000010100 */
[----:B------:R-:W-:Y:S01]  /*2670*/  FADD.FTZ R8, -R153, R11 ;  /* 0x0000000b99087221 */ /* 0x000fe20000010100 */
[----:B------:R-:W-:Y:S01]  /*2680*/  FFMA.FTZ R12, R9, R92, R104 ;  /* 0x0000005c090c7223 */ /* 0x000fe20000010068 */
[----:B------:R-:W-:Y:S01]  /*2690*/  FFMA.FTZ R13, R160, R93, R105 ;  /* 0x0000005da00d7223 */ /* 0x000fe20000010069 */
[----:B------:R1:W-:Y:S01]  /*26a0*/  STG.E.128 desc[UR6][R154.64], R128 ;  /* 0x000000809a007986 */ /* 0x0003e2000c101d06 */
[----:B------:R-:W-:-:S04]  /*26b0*/  IMAD.WIDE.U32 R156, R5, 0x10, R138 ;  /* 0x00000010059c7825 */ /* 0x000fc800078e008a */
[C---:B------:R-:W-:Y:S01]  /*26c0*/  FMUL.FTZ R5, R149.reuse, R0 ;  /* 0x0000000095057220 */ /* 0x040fe20000410000 */
[----:B------:R-:W-:Y:S01]  /*26d0*/  FMUL.FTZ R8, R149, R8 ;  /* 0x0000000895087220 */ /* 0x000fe20000410000 */
[C---:B------:R-:W-:Y:S01]  /*26e0*/  FADD.FTZ R11, -R153.reuse, R147 ;  /* 0x00000093990b7221 */ /* 0x040fe20000010100 */
[C---:B0-----:R-:W-:Y:S01]  /*26f0*/  FADD.FTZ R126, -R153.reuse, R132 ;  /* 0x00000084997e7221 */ /* 0x041fe20000010100 */
[C---:B------:R-:W-:Y:S01]  /*2700*/  FADD.FTZ R132, -R153.reuse, R15 ;  /* 0x0000000f99847221 */ /* 0x040fe20000010100 */
[----:B------:R-:W-:Y:S01]  /*2710*/  FADD.FTZ R150, -R153, R14 ;  /* 0x0000000e99967221 */ /* 0x000fe20000010100 */
[----:B------:R-:W-:Y:S01]  /*2720*/  FFMA.FTZ R14, R3, R94, R106 ;  /* 0x0000005e030e7223 */ /* 0x000fe2000001006a */
[----:B------:R-:W-:Y:S01]  /*2730*/  FFMA.FTZ R15, R152, R95, R107 ;  /* 0x0000005f980f7223 */ /* 0x000fe2000001006b */
[----:B------:R-:W-:Y:S01]  /*2740*/  FADD.FTZ R124, -R153, R133 ;  /* 0x00000085997c7221 */ /* 0x000fe20000010100 */
[C---:B------:R-:W-:Y:S01]  /*2750*/  FMUL.FTZ R0, R149.reuse, R126 ;  /* 0x0000007e95007220 */ /* 0x040fe20000410000 */
[----:B------:R-:W-:Y:S01]  /*2760*/  FFMA.FTZ R125, R2, R89, R109 ;  /* 0x00000059027d7223 */ /* 0x000fe2000001006d */
[----:B-1----:R-:W-:Y:S01]  /*2770*/  FMUL.FTZ R129, R149, R4 ;  /* 0x0000000495817220 */ /* 0x002fe20000410000 */
[----:B------:R0:W-:Y:S01]  /*2780*/  STG.E.128 desc[UR6][R140.64], R12 ;  /* 0x0000000c8c007986 */ /* 0x0001e2000c101d06 */
[C---:B------:R-:W-:Y:S01]  /*2790*/  FADD.FTZ R154, -R153.reuse, R143 ;  /* 0x0000008f999a7221 */ /* 0x040fe20000010100 */
[C---:B------:R-:W-:Y:S01]  /*27a0*/  FADD.FTZ R128, -R153.reuse, R146 ;  /* 0x0000009299807221 */ /* 0x040fe20000010100 */
[----:B------:R-:W-:Y:S01]  /*27b0*/  FADD.FTZ R130, -R153, R148 ;  /* 0x0000009499827221 */ /* 0x000fe20000010100 */
[----:B------:R-:W-:Y:S01]  /*27c0*/  FMUL.FTZ R131, R149, R124 ;  /* 0x0000007c95837220 */ /* 0x000fe20000410000 */
[----:B------:R-:W-:-:S04]  /*27d0*/  IMAD.WIDE.U32 R146, R10, 0x10, R136 ;  /* 0x000000100a927825 */ /* 0x000fc800078e0088 */
        /* <DEDUP_REMOVED lines=9> */
[----:B------:R-:W-:Y:S01]  /*2870*/  FMUL.FTZ R4, R149, R142 ;  /* 0x0000008e95047220 */ /* 0x000fe20000410000 */
[----:B------:R-:W-:-:S04]  /*2880*/  IMAD.WIDE.U32 R162, R10, 0x10, R138 ;  /* 0x000000100aa27825 */ /* 0x000fc800078e008a */
[----:B------:R-:W-:Y:S01]  /*2890*/  FFMA.FTZ R142, R129, R66, R38 ;  /* 0x00000042818e7223 */ /* 0x000fe20000010026 */
[----:B0-----:R-:W-:Y:S01]  /*28a0*/  FFMA.FTZ R12, R9, R68, R32 ;  /* 0x00000044090c7223 */ /* 0x001fe20000010020 */
[----:B------:R-:W-:Y:S01]  /*28b0*/  FFMA.FTZ R13, R160, R69, R33 ;  /* 0x00000045a00d7223 */ /* 0x000fe20000010021 */
[----:B------:R-:W-:Y:S01]  /*28c0*/  FFMA.FTZ R14, R3, R70, R34 ;  /* 0x00000046030e7223 */ /* 0x000fe20000010022 */
[----:B------:R-:W-:Y:S01]  /*28d0*/  FFMA.FTZ R15, R152, R71, R35 ;  /* 0x00000047980f7223 */ /* 0x000fe20000010023 */
[----:B------:R-:W-:Y:S01]  /*28e0*/  FMUL.FTZ R3, R149, R130 ;  /* 0x0000008295037220 */ /* 0x000fe20000410000 */
[----:B------:R-:W-:-:S04]  /*28f0*/  IMAD.WIDE.U32 R160, R134, 0x10, R136 ;  /* 0x0000001086a07825 */ /* 0x000fc800078e0088 */
[----:B------:R-:W-:Y:S01]  /*2900*/  FFMA.FTZ R140, R5, R64, R36 ;  /* 0x00000040058c7223 */ /* 0x000fe20000010024 */
[----:B------:R-:W-:Y:S01]  /*2910*/  FFMA.FTZ R141, R2, R65, R37 ;  /* 0x00000041028d7223 */ /* 0x000fe20000010025 */
[----:B------:R0:W-:Y:S01]  /*2920*/  STG.E.128 desc[UR6][R156.64], R12 ;  /* 0x0000000c9c007986 */ /* 0x0001e2000c101d06 */
[----:B------:R-:W-:-:S04]  /*2930*/  IMAD.WIDE.U32 R148, R135, 0x10, R136 ;  /* 0x0000001087947825 */ /* 0x000fc800078e0088 */
[----:B------:R-:W-:Y:S01]  /*2940*/  FFMA.FTZ R143, R8, R67, R39 ;  /* 0x00000043088f7223 */ /* 0x000fe20000010027 */
[----:B------:R-:W-:Y:S01]  /*2950*/  FFMA.FTZ R8, R131, R84, R112 ;  /* 0x0000005483087223 */ /* 0x000fe20000010070 */
[----:B------:R1:W-:Y:S01]  /*2960*/  STG.E.128 desc[UR6][R146.64], R124 ;  /* 0x0000007c92007986 */ /* 0x0003e2000c101d06 */
[----:B------:R-:W-:-:S04]  /*2970*/  IMAD.WIDE.U32 R136, R145, 0x10, R136 ;  /* 0x0000001091887825 */ /* 0x000fc800078e0088 */
[----:B------:R-:W-:Y:S01]  /*2980*/  FFMA.FTZ R9, R0, R85, R113 ;  /* 0x0000005500097223 */ /* 0x000fe20000010071 */
[----:B------:R-:W-:Y:S01]  /*2990*/  FFMA.FTZ R10, R133, R86, R114 ;  /* 0x00000056850a7223 */ /* 0x000fe20000010072 */
[----:B------:R-:W-:Y:S01]  /*29a0*/  FFMA.FTZ R11, R150, R87, R115 ;  /* 0x00000057960b7223 */ /* 0x000fe20000010073 */
[----:B------:R-:W-:Y:S01]  /*29b0*/  IMAD.WIDE.U32 R144, R145, 0x10, R138 ;  /* 0x0000001091907825 */ /* 0x000fe200078e008a */
[----:B------:R-:W-:Y:S03]  /*29c0*/  STG.E.128 desc[UR6][R162.64], R140 ;  /* 0x0000008ca2007986 */ /* 0x000fe6000c101d06 */
[----:B------:R-:W-:Y:S01]  /*29d0*/  FFMA.FTZ R132, R151, R56, R44 ;  /* 0x0000003897847223 */ /* 0x000fe2000001002c */
[----:B------:R2:W-:Y:S01]  /*29e0*/  STG.E.128 desc[UR6][R160.64], R8 ;  /* 0x00000008a0007986 */ /* 0x0005e2000c101d06 */
[----:B0-----:R-:W-:-:S04]  /*29f0*/  IMAD.WIDE.U32 R156, R135, 0x10, R138 ;  /* 0x00000010879c7825 */ /* 0x001fc800078e008a */
[----:B------:R-:W-:Y:S01]  /*2a00*/  FFMA.FTZ R12, R131, R60, R40 ;  /* 0x0000003c830c7223 */ /* 0x000fe20000010028 */
[----:B------:R-:W-:Y:S01]  /*2a10*/  FFMA.FTZ R13, R0, R61, R41 ;  /* 0x0000003d000d7223 */ /* 0x000fe20000010029 */
[----:B------:R-:W-:Y:S01]  /*2a20*/  FFMA.FTZ R14, R133, R62, R42 ;  /* 0x0000003e850e7223 */ /* 0x000fe2000001002a */
[----:B-1----:R-:W-:-:S04]  /*2a30*/  IMAD.WIDE.U32 R146, R134, 0x10, R138 ;  /* 0x0000001086927825 */ /* 0x002fc800078e008a */
[----:B------:R-:W-:Y:S01]  /*2a40*/  FFMA.FTZ R15, R150, R63, R43 ;  /* 0x0000003f960f7223 */ /* 0x000fe2000001002b */
[----:B------:R-:W0:Y:S01]  /*2a50*/  LDC.64 R138, c[0x0][0x380] ;  /* 0x0000e000ff8a7b82 */ /* 0x000e220000000a00 */
[----:B------:R-:W-:Y:S01]  /*2a60*/  FFMA.FTZ R124, R151, R80, R116 ;  /* 0x00000050977c7223 */ /* 0x000fe20000010074 */
[----:B------:R-:W-:Y:S01]  /*2a70*/  FFMA.FTZ R125, R158, R81, R117 ;  /* 0x000000519e7d7223 */ /* 0x000fe20000010075 */
[C---:B------:R-:W-:Y:S01]  /*2a80*/  FFMA.FTZ R126, R153.reuse, R82, R118 ;  /* 0x00000052997e7223 */ /* 0x040fe20000010076 */
[----:B------:R-:W-:Y:S01]  /*2a90*/  FFMA.FTZ R127, R164, R83, R119 ;  /* 0x00000053a47f7223 */ /* 0x000fe20000010077 */
[----:B------:R-:W-:Y:S01]  /*2aa0*/  FFMA.FTZ R133, R158, R57, R45 ;  /* 0x000000399e857223 */ /* 0x000fe2000001002d */
[----:B------:R-:W-:Y:S01]  /*2ab0*/  FFMA.FTZ R134, R153, R58, R46 ;  /* 0x0000003a99867223 */ /* 0x000fe2000001002e */
[----:B------:R-:W-:Y:S01]  /*2ac0*/  FFMA.FTZ R135, R164, R59, R47 ;  /* 0x0000003ba4877223 */ /* 0x000fe2000001002f */
[----:B--2---:R-:W-:Y:S01]  /*2ad0*/  FFMA.FTZ R8, R155, R76, R120 ;  /* 0x0000004c9b087223 */ /* 0x004fe20000010078 */
[----:B------:R-:W-:Y:S01]  /*2ae0*/  FFMA.FTZ R9, R128, R77, R121 ;  /* 0x0000004d80097223 */ /* 0x000fe20000010079 */
[----:B------:R-:W-:Y:S01]  /*2af0*/  FFMA.FTZ R10, R3, R78, R122 ;  /* 0x0000004e030a7223 */ /* 0x000fe2000001007a */
[----:B------:R-:W-:Y:S01]  /*2b00*/  FFMA.FTZ R11, R4, R79, R123 ;  /* 0x0000004f040b7223 */ /* 0x000fe2000001007b */
[----:B------:R-:W-:Y:S01]  /*2b10*/  FFMA.FTZ R140, R155, R52, R48 ;  /* 0x000000349b8c7223 */ /* 0x000fe20000010030 */
[----:B------:R-:W-:Y:S01]  /*2b20*/  FFMA.FTZ R141, R128, R53, R49 ;  /* 0x00000035808d7223 */ /* 0x000fe20000010031 */
[----:B------:R-:W-:Y:S01]  /*2b30*/  FFMA.FTZ R142, R3, R54, R50 ;  /* 0x00000036038e7223 */ /* 0x000fe20000010032 */
[----:B------:R-:W-:Y:S01]  /*2b40*/  FFMA.FTZ R143, R4, R55, R51 ;  /* 0x00000037048f7223 */ /* 0x000fe20000010033 */
[----:B------:R1:W-:Y:S04]  /*2b50*/  STG.E.128 desc[UR6][R146.64], R12 ;  /* 0x0000000c92007986 */ /* 0x0003e8000c101d06 */
[----:B------:R1:W-:Y:S04]  /*2b60*/  STG.E.128 desc[UR6][R148.64], R124 ;  /* 0x0000007c94007986 */ /* 0x0003e8000c101d06 */
[----:B------:R1:W-:Y:S01]  /*2b70*/  STG.E.128 desc[UR6][R156.64], R132 ;  /* 0x000000849c007986 */ /* 0x0003e2000c101d06 */
[----:B0-----:R-:W-:-:S03]  /*2b80*/  LEA R6, R138, R6, 0x2 ;  /* 0x000000068a067211 */ /* 0x001fc600078e10ff */
[----:B------:R1:W-:Y:S01]  /*2b90*/  STG.E.128 desc[UR6][R136.64], R8 ;  /* 0x0000000888007986 */ /* 0x0003e2000c101d06 */
[----:B------:R-:W-:-:S03]  /*2ba0*/  ISETP.GE.AND P2, PT, R6, R139, PT ;  /* 0x0000008b0600720c */ /* 0x000fc60003f46270 */
[----:B------:R1:W-:Y:S10]  /*2bb0*/  STG.E.128 desc[UR6][R144.64], R140 ;  /* 0x0000008c90007986 */ /* 0x0003f4000c101d06 */
[----:B------:R-:W-:Y:S05]  /*2bc0*/  @!P2 BRA `(.L_x_15611) ;  /* 0xffffffdc00b4a947 */ /* 0x000fea000383ffff */
[----:B------:R-:W-:Y:S05]  /*2bd0*/  EXIT ;  /* 0x000000000000794d */ /* 0x000fea0003800000 */
.L_x_15610:
        /* <DEDUP_REMOVED lines=8> */
.L_x_15613:
[----:B------:R-:W-:Y:S05]  /*2c60*/  BSYNC B0 ;  /* 0x0000000000007941 */ /* 0x000fea0003800000 */
.L_x_15612:
        /* <DEDUP_REMOVED lines=10> */
.L_x_15614:
[----:B------:R-:W-:Y:S01]  /*2d10*/  HFMA2 R151, -RZ, RZ, 0, 2.384185791015625e-07 ;  /* 0x00000004ff977431 */ /* 0x000fe200000001ff */
[----:B------:R-:W-:-:S05]  /*2d20*/  MOV R124, R139 ;  /* 0x0000008b007c7202 */ /* 0x000fca0000000f00 */
[----:B------:R-:W-:-:S05]  /*2d30*/  FADD.FTZ R136, R125, R124 ;  /* 0x0000007c7d887221 */ /* 0x000fca0000010000 */
[----:B------:R-:W-:-:S07]  /*2d40*/  MOV R150, R136 ;  /* 0x0000008800967202 */ /* 0x000fce0000000f00 */
[----:B------:R-:W-:Y:S05]  /*2d50*/  WARPSYNC.COLLECTIVE R149, `(.L_x_15615) ;  /* 0x0000000095087348 */ /* 0x000fea0003c00000 */
[----:B------:R0:W1:Y:S02]  /*2d60*/  SHFL.BFLY P3, R139, R150, R151, R152 ;  /* 0x0c000097968b7389 */ /* 0x0000640000060098 */
[----:B01----:R-:W-:Y:S05]  /*2d70*/  ENDCOLLECTIVE ;  /* 0x000000000000791b */ /* 0x003fea0003800000 */
.L_x_15615:
[----:B------:R-:W-:Y:S01]  /*2d80*/  HFMA2 R151, -RZ, RZ, 0, 4.76837158203125e-07 ;  /* 0x00000008ff977431 */ /* 0x000fe200000001ff */
[----:B------:R-:W-:-:S05]  /*2d90*/  MOV R137, R139 ;  /* 0x0000008b00897202 */ /* 0x000fca0000000f00 */
[----:B------:R-:W-:-:S05]  /*2da0*/  FADD.FTZ R137, R136, R137 ;  /* 0x0000008988897221 */ /* 0x000fca0000010000 */
[----:B------:R-:W-:-:S07]  /*2db0*/  MOV R150, R137 ;  /* 0x0000008900967202 */ /* 0x000fce0000000f00 */
[----:B------:R-:W-:Y:S05]  /*2dc0*/  WARPSYNC.COLLECTIVE R149, `(.L_x_15616) ;  /* 0x0000000095087348 */ /* 0x000fea0003c00000 */
[----:B------:R0:W1:Y:S02]  /*2dd0*/  SHFL.BFLY P3, R139, R150, R151, R152 ;  /* 0x0c000097968b7389 */ /* 0x0000640000060098 */
[----:B01----:R-:W-:Y:S05]  /*2de0*/  ENDCOLLECTIVE ;  /* 0x000000000000791b */ /* 0x003fea0003800000 */
.L_x_15616:
[----:B------:R-:W-:Y:S01]  /*2df0*/  HFMA2 R151, -RZ, RZ, 0, 9.5367431640625e-07 ;  /* 0x00000010ff977431 */ /* 0x000fe200000001ff */
[----:B------:R-:W-:-:S05]  /*2e00*/  MOV R124, R139 ;  /* 0x0000008b007c7202 */ /* 0x000fca0000000f00 */
[----:B------:R-:W-:-:S05]  /*2e10*/  FADD.FTZ R138, R137, R124 ;  /* 0x0000007c898a7221 */ /* 0x000fca0000010000 */
[----:B------:R-:W-:-:S07]  /*2e20*/  MOV R150, R138 ;  /* 0x0000008a00967202 */ /* 0x000fce0000000f00 */
[----:B------:R-:W-:Y:S05]  /*2e30*/  WARPSYNC.COLLECTIVE R149, `(.L_x_15617) ;  /* 0x0000000095087348 */ /* 0x000fea0003c00000 */
[----:B------:R0:W1:Y:S02]  /*2e40*/  SHFL.BFLY P3, R139, R150, R151, R152 ;  /* 0x0c000097968b7389 */ /* 0x0000640000060098 */
[----:B01----:R-:W-:Y:S05]  /*2e50*/  ENDCOLLECTIVE ;  /* 0x000000000000791b */ /* 0x003fea0003800000 */
.L_x_15617:
[----:B------:R-:W-:Y:S02]  /*2e60*/  HFMA2 R151, -RZ, RZ, 0, 5.9604644775390625e-08 ;  /* 0x00000001ff977431 */ /* 0x000fe400000001ff */
        /* <DEDUP_REMOVED lines=54> */
.L_x_15618:
[----:B------:R-:W-:Y:S01]  /*31d0*/  HFMA2 R151, -RZ, RZ, 0, 1.1920928955078125e-07 ;  /* 0x00000002ff977431 */ /* 0x000fe200000001ff */
[----:B------:R-:W-:-:S05]  /*31e0*/  MOV R125, R139 ;  /* 0x0000008b007d7202 */ /* 0x000fca0000000f00 */
[----:B------:R-:W-:-:S05]  /*31f0*/  FADD.FTZ R125, R124, R125 ;  /* 0x0000007d7c7d7221 */ /* 0x000fca0000010000 */
[----:B------:R-:W-:-:S07]  /*3200*/  MOV R150, R125 ;  /* 0x0000007d00967202 */ /* 0x000fce0000000f00 */
[----:B------:R-:W-:Y:S05]  /*3210*/  WARPSYNC.COLLECTIVE R149, `(.L_x_15619) ;  /* 0x0000000095087348 */ /* 0x000fea0003c00000 */
[----:B------:R0:W1:Y:S02]  /*3220*/  SHFL.BFLY P3, R139, R150, R151, R152 ;  /* 0x0c000097968b7389 */ /* 0x0000640000060098 */
[----:B01----:R-:W-:Y:S05]  /*3230*/  ENDCOLLECTIVE ;  /* 0x000000000000791b */ /* 0x003fea0003800000 */
.L_x_15619:
[----:B------:R-:W-:Y:S01]  /*3240*/  HFMA2 R151, -RZ, RZ, 0, 2.384185791015625e-07 ;  /* 0x00000004ff977431 */ /* 0x000fe200000001ff */
[----:B------:R-:W-:-:S05]  /*3250*/  MOV R136, R139 ;  /* 0x0000008b00887202 */ /* 0x000fca0000000f00 */
[----:B------:R-:W-:-:S05]  /*3260*/  FADD.FTZ R136, R125, R136 ;  /* 0x000000887d887221 */ /* 0x000fca0000010000 */
[----:B------:R-:W-:-:S07]  /*3270*/  MOV R150, R136 ;  /* 0x0000008800967202 */ /* 0x000fce0000000f00 */
[----:B------:R-:W-:Y:S05]  /*3280*/  WARPSYNC.COLLECTIVE R149, `(.L_x_15620) ;  /* 0x0000000095087348 */ /* 0x000fea0003c00000 */
[----:B------:R0:W1:Y:S02]  /*3290*/  SHFL.BFLY P3, R139, R150, R151, R152 ;  /* 0x0c000097968b7389 */ /* 0x0000640000060098 */
[----:B01----:R-:W-:Y:S05]  /*32a0*/  ENDCOLLECTIVE ;  /* 0x000000000000791b */ /* 0x003fea0003800000 */
.L_x_15620:
[----:B------:R-:W-:Y:S01]  /*32b0*/  HFMA2 R151, -RZ, RZ, 0, 4.76837158203125e-07 ;  /* 0x00000008ff977431 */ /* 0x000fe200000001ff */
[----:B------:R-:W-:-:S05]  /*32c0*/  MOV R127, R139 ;  /* 0x0000008b007f7202 */ /* 0x000fca0000000f00 */
[----:B------:R-:W-:-:S05]  /*32d0*/  FADD.FTZ R127, R136, R127 ;  /* 0x0000007f887f7221 */ /* 0x000fca0000010000 */
[----:B------:R-:W-:-:S07]  /*32e0*/  MOV R150, R127 ;  /* 0x0000007f00967202 */ /* 0x000fce0000000f00 */
[----:B------:R-:W-:Y:S05]  /*32f0*/  WARPSYNC.COLLECTIVE R149, `(.L_x_15621) ;  /* 0x0000000095087348 */ /* 0x000fea0003c00000 */
[----:B------:R0:W1:Y:S02]  /*3300*/  SHFL.BFLY P3, R139, R150, R151, R152 ;  /* 0x0c000097968b7389 */ /* 0x0000640000060098 */
[----:B01----:R-:W-:Y:S05]  /*3310*/  ENDCOLLECTIVE ;  /* 0x000000000000791b */ /* 0x003fea0003800000 */
.L_x_15621:
[----:B------:R-:W-:Y:S01]  /*3320*/  HFMA2 R151, -RZ, RZ, 0, 9.5367431640625e-07 ;  /* 0x00000010ff977431 */ /* 0x000fe200000001ff */
[----:B------:R-:W-:-:S05]  /*3330*/  MOV R138, R139 ;  /* 0x0000008b008a7202 */ /* 0x000fca0000000f00 */
[----:B------:R-:W-:-:S05]  /*3340*/  FADD.FTZ R138, R127, R138 ;  /* 0x0000008a7f8a7221 */ /* 0x000fca0000010000 */
[----:B------:R-:W-:-:S07]  /*3350*/  MOV R150, R138 ;  /* 0x0000008a00967202 */ /* 0x000fce0000000f00 */
[----:B------:R-:W-:Y:S05]  /*3360*/  WARPSYNC.COLLECTIVE R149, `(.L_x_15622) ;  /* 0x0000000095087348 */ /* 0x000fea0003c00000 */
[----:B------:R0:W1:Y:S02]  /*3370*/  SHFL.BFLY P3, R139, R150, R151, R152 ;  /* 0x0c000097968b7389 */ /* 0x0000640000060098 */
[----:B01----:R-:W-:Y:S05]  /*3380*/  ENDCOLLECTIVE ;  /* 0x000000000000791b */ /* 0x003fea0003800000 */
.L_x_15622:
[----:B------:R-:W-:Y:S01]  /*3390*/  MOV R137, R139 ;  /* 0x0000008b00897202 */ /* 0x000fe20000000f00 */
[----:B------:R-:W-:Y:S06]  /*33a0*/  BRA `(.L_x_15623) ;  /* 0xffffffec00dc7947 */ /* 0x000fec000383ffff */
.L_x_15624:
        /* <DEDUP_REMOVED lines=13> */
.L_x_17418:


//--------------------- .text._ZN10layer_norm31ln_parallel_residual_fwd_kernelINS_13Kernel_traitsIfffffjLj768ELj1ELj4ELj1ELj16ENS_18Kernel_traits_baseILj768EfffffjLj128EEEEELb0ELb1ELb0EEEvNS_9FwdParamsE --------------------------
	.section	.text._ZN10layer_norm31ln_parallel_residual_fwd_kernelINS_13Kernel_traitsIfffffjLj768ELj1ELj4ELj1ELj16ENS_18Kernel_traits_baseILj768EfffffjLj128EEEEELb0ELb1ELb0EEEvNS_9FwdParamsE,"ax",@progbits
	.align	128
        .global         _ZN10layer_norm31ln_parallel_residual_fwd_kernelINS_13Kernel_traitsIfffffjLj768ELj1ELj4ELj1ELj16ENS_18Kernel_traits_baseILj768EfffffjLj128EEEEELb0ELb1ELb0EEEvNS_9FwdParamsE
        .type           _ZN10layer_norm31ln_parallel_residual_fwd_kernelINS_13Kernel_traitsIfffffjLj768ELj1ELj4ELj1ELj16ENS_18Kernel_traits_baseILj768EfffffjLj128EEEEELb0ELb1ELb0EEEvNS_9FwdParamsE,@function
        .size           _ZN10layer_norm31ln_parallel_residual_fwd_kernelINS_13Kernel_traitsIfffffjLj768ELj1ELj4ELj1ELj16ENS_18Kernel_traits_baseILj768EfffffjLj128EEEEELb0ELb1ELb0EEEvNS_9FwdParamsE,(.L_x_17419 - _ZN10layer_norm31ln_parallel_residual_fwd_kernelINS_13Kernel_traitsIfffffjLj768ELj1ELj4ELj1ELj16ENS_18Kernel_traits_baseILj768EfffffjLj128EEEEELb0ELb1ELb0EEEvNS_9FwdParamsE)
        .other          _ZN10layer_norm31ln_parallel_residual_fwd_kernelINS_13Kernel_traitsIfffffjLj768ELj1ELj4ELj1ELj16ENS_18Kernel_traits_baseILj768EfffffjLj128EEEEELb0ELb1ELb0EEEvNS_9FwdParamsE,@"STO_CUDA_ENTRY STV_DEFAULT"
_ZN10layer_norm31ln_parallel_residual_fwd_kernelINS_13Kernel_traitsIfffffjLj768ELj1ELj4ELj1ELj16ENS_18Kernel_traits_baseILj768EfffffjLj128EEEEELb0ELb1ELb0EEEvNS_9FwdParamsE:
.text._ZN10layer_norm31ln_parallel_residual_fwd_kernelINS_13Kernel_traitsIfffffjLj768ELj1ELj4ELj1ELj16ENS_18Kernel_traits_baseILj768EfffffjLj128EEEEELb0ELb1ELb0EEEvNS_9FwdParamsE:
        /* <DEDUP_REMOVED lines=29> */
[----:B------:R0:W5:Y:S02]  /*01d0*/  @P0 LDG.E.128 R72, desc[UR6][R2.64] ;  /* 0x0000000602480981 */ /* 0x000164000c1e1d00 */
[----:B------:R-:W4:Y:S01]  /*01e0*/  @P2 LDC.64 R10, c[0x0][0x3d0] ;  /* 0x0000f400ff0a2b82 */ /* 0x000f220000000a00 */
[C---:B-1----:R-:W-:Y:S01]  /*01f0*/  @P0 IMAD.WIDE.U32 R4, R23.reuse, 0x10, R4 ;  /* 0x0000001017040825 */ /* 0x042fe200078e0004 */
[----:B------:R-:W-:-:S04]  /*0200*/  @P0 LOP3.LUT R23, R23, 0x20, RZ, 0xfc, !PT ;  /* 0x0000002017170812 */ /* 0x000fc800078efcff */
[----:B------:R0:W5:Y:S02]  /*0210*/  @P0 LDG.E.128 R68, desc[UR6][R4.64] ;  /* 0x0000000604440981 */ /* 0x000164000c1e1d00 */
[----:B------:R-:W1:Y:S01]  /*0220*/  @P2 LDC.64 R12, c[0x0][0x438] ;  /* 0x00010e00ff0c2b82 */ /* 0x000e620000000a00 */
[----:B--2---:R-:W-:-:S05]  /*0230*/  @P1 IMAD.WIDE.U32 R6, R23, 0x10, R6 ;  /* 0x0000001017061825 */ /* 0x004fca00078e0006 */
[----:B------:R0:W5:Y:S02]  /*0240*/  @P1 LDG.E.128 R64, desc[UR6][R6.64] ;  /* 0x0000000606401981 */ /* 0x000164000c1e1d00 */
[----:B------:R-:W2:Y:S01]  /*0250*/  @P3 LDC.64 R14, c[0x0][0x3d0] ;  /* 0x0000f400ff0e3b82 */ /* 0x000ea20000000a00 */
[C---:B---3--:R-:W-:Y:S01]  /*0260*/  @P1 IMAD.WIDE.U32 R8, R23.reuse, 0x10, R8 ;  /* 0x0000001017081825 */ /* 0x048fe200078e0008 */
[----:B------:R-:W-:-:S04]  /*0270*/  @P1 IADD3 R23, PT, PT, R23, 0x20, RZ ;  /* 0x0000002017171810 */ /* 0x000fc80007ffe0ff */
[----:B------:R0:W5:Y:S02]  /*0280*/  @P1 LDG.E.128 R60, desc[UR6][R8.64] ;  /* 0x00000006083c1981 */ /* 0x000164000c1e1d00 */
[----:B------:R-:W3:Y:S01]  /*0290*/  @P3 LDC.64 R16, c[0x0][0x438] ;  /* 0x00010e00ff103b82 */ /* 0x000ee20000000a00 */
[----:B----4-:R-:W-:-:S05]  /*02a0*/  @P2 IMAD.WIDE.U32 R10, R23, 0x10, R10 ;  /* 0x00000010170a2825 */ /* 0x010fca00078e000a */
[----:B------:R0:W5:Y:S02]  /*02b0*/  @P2 LDG.E.128 R56, desc[UR6][R10.64] ;  /* 0x000000060a382981 */ /* 0x000164000c1e1d00 */
[----:B------:R-:W4:Y:S01]  /*02c0*/  @P4 LDC.64 R18, c[0x0][0x3d0] ;  /* 0x0000f400ff124b82 */ /* 0x000f220000000a00 */
[C---:B-1----:R-:W-:Y:S01]  /*02d0*/  @P2 IMAD.WIDE.U32 R12, R23.reuse, 0x10, R12 ;  /* 0x00000010170c2825 */ /* 0x042fe200078e000c */
[----:B------:R-:W-:-:S04]  /*02e0*/  @P2 IADD3 R23, PT, PT, R23, 0x20, RZ ;  /* 0x0000002017172810 */ /* 0x000fc80007ffe0ff */
[----:B------:R0:W5:Y:S02]  /*02f0*/  @P2 LDG.E.128 R52, desc[UR6][R12.64] ;  /* 0x000000060c342981 */ /* 0x000164000c1e1d00 */
[----:B------:R-:W1:Y:S01]  /*0300*/  @P4 LDC.64 R20, c[0x0][0x438] ;  /* 0x00010e00ff144b82 */ /* 0x000e620000000a00 */
[----:B--2---:R-:W-:-:S05]  /*0310*/  @P3 IMAD.WIDE.U32 R14, R23, 0x10, R14 ;  /* 0x00000010170e3825 */ /* 0x004fca00078e000e */
[----:B------:R0:W5:Y:S01]  /*0320*/  @P3 LDG.E.128 R48, desc[UR6][R14.64] ;  /* 0x000000060e303981 */ /* 0x000162000c1e1d00 */
[C---:B---3--:R-:W-:Y:S01]  /*0330*/  @P3 IMAD.WIDE.U32 R16, R23.reuse, 0x10, R16 ;  /* 0x0000001017103825 */ /* 0x048fe200078e0010 */
[----:B------:R-:W-:-:S04]  /*0340*/  @P3 IADD3 R23, PT, PT, R23, 0x20, RZ ;  /* 0x0000002017173810 */ /* 0x000fc80007ffe0ff */
[----:B------:R0:W5:Y:S01]  /*0350*/  @P3 LDG.E.128 R44, desc[UR6][R16.64] ;  /* 0x00000006102c3981 */ /* 0x000162000c1e1d00 */
[----:B----4-:R-:W-:-:S05]  /*0360*/  @P4 IMAD.WIDE.U32 R18, R23, 0x10, R18 ;  /* 0x0000001017124825 */ /* 0x010fca00078e0012 */
[----:B------:R0:W5:Y:S01]  /*0370*/  @P4 LDG.E.128 R40, desc[UR6][R18.64] ;  /* 0x0000000612284981 */ /* 0x000162000c1e1d00 */
[----:B-1----:R-:W-:-:S05]  /*0380*/  @P4 IMAD.WIDE.U32 R20, R23, 0x10, R20 ;  /* 0x0000001017144825 */ /* 0x002fca00078e0014 */
[----:B------:R0:W5:Y:S01]  /*0390*/  @P4 LDG.E.128 R36, desc[UR6][R20.64] ;  /* 0x0000000614244981 */ /* 0x000162000c1e1d00 */
        /* <DEDUP_REMOVED lines=8> */
[----:B------:R-:W5:Y:S01]  /*0420*/  LDG.E.128 R28, desc[UR6][R28.64] ;  /* 0x000000061c1c7981 */ /* 0x000f62000c1e1d00 */
[----:B------:R-:W-:Y:S05]  /*0430*/  BRA `(.L_x_15627) ;  /* 0x0000000000a47947 */ /* 0x000fea0003800000 */
.L_x_15626:
        /* <DEDUP_REMOVED lines=12> */
[----:B------:R0:W5:Y:S02]  /*0500*/  @P0 LDG.E.128 R72, desc[UR6][R4.64] ;  /* 0x0000000604480981 */ /* 0x000164000c1e1d00 */
[----:B------:R-:W4:Y:S01]  /*0510*/  @P4 LDC.64 R12, c[0x0][0x3d0] ;  /* 0x0000f400ff0c4b82 */ /* 0x000f220000000a00 */
[C---:B-1----:R-:W-:Y:S01]  /*0520*/  @P1 IMAD.WIDE.U32 R6, R23.reuse, 0x10, R6 ;  /* 0x0000001017061825 */ /* 0x042fe200078e0006 */
[----:B------:R-:W-:-:S04]  /*0530*/  @P1 IADD3 R23, PT, PT, R23, 0x20, RZ ;  /* 0x0000002017171810 */ /* 0x000fc80007ffe0ff */
[----:B------:R0:W5:Y:S02]  /*0540*/  @P1 LDG.E.128 R64, desc[UR6][R6.64] ;  /* 0x0000000606401981 */ /* 0x000164000c1e1d00 */
[----:B------:R-:W1:Y:S01]  /*0550*/  @P5 LDC.64 R2, c[0x0][0x3d0] ;  /* 0x0000f400ff025b82 */ /* 0x000e620000000a00 */
[C---:B--2---:R-:W-:Y:S01]  /*0560*/  @P2 IMAD.WIDE.U32 R8, R23.reuse, 0x10, R8 ;  /* 0x0000001017082825 */ /* 0x044fe200078e0008 */
[----:B------:R-:W-:-:S04]  /*0570*/  @P2 IADD3 R23, PT, PT, R23, 0x20, RZ ;  /* 0x0000002017172810 */ /* 0x000fc80007ffe0ff */
[----:B------:R0:W5:Y:S01]  /*0580*/  @P2 LDG.E.128 R56, desc[UR6][R8.64] ;  /* 0x0000000608382981 */ /* 0x000162000c1e1d00 */
[C---:B---3--:R-:W-:Y:S01]  /*0590*/  @P3 IMAD.WIDE.U32 R10, R23.reuse, 0x10, R10 ;  /* 0x00000010170a3825 */ /* 0x048fe200078e000a */
[----:B------:R-:W-:-:S04]  /*05a0*/  @P3 IADD3 R23, PT, PT, R23, 0x20, RZ ;  /* 0x0000002017173810 */ /* 0x000fc80007ffe0ff */
[----:B------:R0:W5:Y:S01]  /*05b0*/  @P3 LDG.E.128 R48, desc[UR6][R10.64] ;  /* 0x000000060a303981 */ /* 0x000162000c1e1d00 */
[C---:B----4-:R-:W-:Y:S01]  /*05c0*/  @P4 IMAD.WIDE.U32 R12, R23.reuse, 0x10, R12 ;  /* 0x00000010170c4825 */ /* 0x050fe200078e000c */
[----:B------:R-:W-:-:S04]  /*05d0*/  @P4 IADD3 R23, PT, PT, R23, 0x20, RZ ;  /* 0x0000002017174810 */ /* 0x000fc80007ffe0ff */
[----:B------:R0:W5:Y:S01]  /*05e0*/  @P4 LDG.E.128 R40, desc[UR6][R12.64] ;  /* 0x000000060c284981 */ /* 0x000162000c1e1d00 */
[----:B-1----:R-:W-:-:S05]  /*05f0*/  @P5 IMAD.WIDE.U32 R2, R23, 0x10, R2 ;  /* 0x0000001017025825 */ /* 0x002fca00078e0002 */
[----:B------:R0:W5:Y:S01]  /*0600*/  @P5 LDG.E.128 R32, desc[UR6][R2.64] ;  /* 0x0000000602205981 */ /* 0x000162000c1e1d00 */
        /* <DEDUP_REMOVED lines=10> */
[----:B------:R-:W-:Y:S02]  /*06b0*/  @P5 CS2R R30, SRZ ;  /* 0x00000000001e5805 */ /* 0x000fe4000001ff00 */
[----:B0-----:R-:W-:-:S07]  /*06c0*/  @P5 CS2R R28, SRZ ;  /* 0x00000000001c5805 */ /* 0x001fce000001ff00 */
.L_x_15627:
[----:B------:R-:W-:Y:S05]  /*06d0*/  BSYNC.RECONVERGENT B0 ;  /* 0x0000000000007941 */ /* 0x000fea0003800200 */
.L_x_15625:
[----:B------:R-:W0:Y:S02]  /*06e0*/  LDCU UR4, c[0x0][0x384] ;  /* 0x00007080ff0477ac */ /* 0x000e240008000800 */
[----:B0-----:R-:W-:-:S13]  /*06f0*/  ISETP.GE.AND P1, PT, R89, UR4, PT ;  /* 0x0000000459007c0c */ /* 0x001fda000bf26270 */
[----:B------:R-:W-:Y:S05]  /*0700*/  @P1 EXIT ;  /* 0x000000000000194d */ /* 0x000fea0003800000 */
[----:B------:R-:W0:Y:S01]  /*0710*/  LDCU.64 UR4, c[0x0][0x3a0] ;  /* 0x00007400ff0477ac */ /* 0x000e220008000a00 */
[----:B------:R-:W0:Y:S01]  /*0720*/  LDCU.64 UR8, c[0x0][0x398] ;  /* 0x00007300ff0877ac */ /* 0x000e220008000a00 */
[----:B------:R-:W1:Y:S01]  /*0730*/  LDCU UR12, c[0x0][0x388] ;  /* 0x00007100ff0c77ac */ /* 0x000e620008000800 */
[----:B------:R-:W2:Y:S01]  /*0740*/  LDCU.U8 UR10, c[0x0][0x410] ;  /* 0x00008200ff0a77ac */ /* 0x000ea20008000000 */
[----:B------:R-:W3:Y:S01]  /*0750*/  LDCU UR11, c[0x0][0x448] ;  /* 0x00008900ff0b77ac */ /* 0x000ee20008000800 */
[----:B------:R-:W4:Y:S01]  /*0760*/  LDCU.64 UR14, c[0x0][0x398] ;  /* 0x00007300ff0e77ac */ /* 0x000f220008000a00 */
[----:B0-----:R-:W-:Y:S01]  /*0770*/  ULOP3.LUT UP0, URZ, UR4, UR8, URZ, 0xfc, !UPT ;  /* 0x0000000804ff7292 */ /* 0x001fe2000f80fcff */
[----:B------:R-:W0:Y:S03]  /*0780*/  LDCU.64 UR16, c[0x0][0x3a0] ;  /* 0x00007400ff1077ac */ /* 0x000e260008000a00 */
[----:B-1234-:R-:W-:-:S11]  /*0790*/  ULOP3.LUT UP0, URZ, UR5, UR9, URZ, 0xfc, UP0 ;  /* 0x0000000905ff7292 */ /* 0x01efd6000800fcff */
.L_x_15666:
        /* <DEDUP_REMOVED lines=8> */
[----:B------:R-:W1:Y:S01]  /*0820*/  LDC.64 R76, c[0x0][0x390] ;  /* 0x0000e400ff4c7b82 */ /* 0x000e620000000a00 */
[----:B0-----:R-:W-:Y:S02]  /*0830*/  ISETP.NE.U32.AND P1, PT, RZ, UR16, PT ;  /* 0x00000010ff007c0c */ /* 0x001fe4000bf25070 */
[----:B------:R-:W-:Y:S02]  /*0840*/  ISETP.NE.AND.EX P0, PT, RZ, UR15, PT, P0 ;  /* 0x0000000fff007c0c */ /* 0x000fe4000bf05300 */
[----:B------:R-:W-:-:S11]  /*0850*/  ISETP.NE.AND.EX P1, PT, RZ, UR17, PT, P1 ;  /* 0x00000011ff007c0c */ /* 0x000fd6000bf25310 */
[----:B------:R-:W0:Y:S08]  /*0860*/  @P0 LDC.64 R14, c[0x0][0x398] ;  /* 0x0000e600ff0e0b82 */ /* 0x000e300000000a00 */
[----:B------:R-:W2:Y:S01]  /*0870*/  @P1 LDC.64 R80, c[0x0][0x3a0] ;  /* 0x0000e800ff501b82 */ /* 0x000ea20000000a00 */
[----:B-1----:R-:W-:-:S06]  /*0880*/  IMAD.WIDE.U32 R76, R92, 0x10, R76 ;  /* 0x000000105c4c7825 */ /* 0x002fcc00078e004c */
[----:B------:R-:W5:Y:S01]  /*0890*/  LDG.E.128 R76, desc[UR6][R76.64] ;  /* 0x000000064c4c7981 */ /* 0x000f62000c1e1d00 */
[----:B0-----:R-:W-:-:S05]  /*08a0*/  @P0 IMAD.WIDE.U32 R14, R92, 0x10, R14 ;  /* 0x000000105c0e0825 */ /* 0x001fca00078e000e */
        /* <DEDUP_REMOVED lines=18> */
.L_x_15631:
        /* <DEDUP_REMOVED lines=9> */
.L_x_15630:
        /* <DEDUP_REMOVED lines=12> */
.L_x_15632:
[----:B------:R-:W0:Y:S01]  /*0b20*/  @UP0 LDCU.64 UR4, c[0x0][0x3a8] ;  /* 0x00007500ff0407ac */ /* 0x000e220008000a00 */
[----:B------:R-:W-:Y:S01]  /*0b30*/  PLOP3.LUT P0, PT, PT, PT, UP0, 0x80, 0x8 ;  /* 0x000000000008781c */ /* 0x000fe20003f0f008 */
[----:B------:R-:W-:Y:S01]  /*0b40*/  HFMA2 R77, -RZ, RZ, 0, 9.5367431640625e-07 ;  /* 0x00000010ff4d7431 */ /* 0x000fe200000001ff */
[----:B------:R-:W-:Y:S02]  /*0b50*/  PLOP3.LUT P1, PT, PT, PT, UP0, 0x80, 0x8 ;  /* 0x000000000008781c */ /* 0x000fe40003f2f008 */
[----:B------:R-:W-:-:S09]  /*0b60*/  IADD3 R93, PT, PT, R92, 0x20, RZ ;  /* 0x000000205c5d7810 */ /* 0x000fd20007ffe0ff */
[----:B0-----:R-:W-:-:S05]  /*0b70*/  @P0 IMAD.WIDE.U32 R76, R92, R77, UR4 ;  /* 0x000000045c4c0e25 */ /* 0x001fca000f8e004d */
[----:B------:R1:W-:Y:S02]  /*0b80*/  @P1 STG.E.128 desc[UR6][R76.64], R16 ;  /* 0x000000104c001986 */ /* 0x0003e4000c101d06 */
.L_x_15629:
[----:B0-----:R-:W-:Y:S05]  /*0b90*/  BSYNC.RECONVERGENT B0 ;  /* 0x0000000000007941 */ /* 0x001fea0003800200 */
.L_x_15628:
        /* <DEDUP_REMOVED lines=35> */
.L_x_15635:
        /* <DEDUP_REMOVED lines=23> */
.L_x_15636:
[----:B------:R-:W0:Y:S01]  /*0f40*/  @UP0 LDCU.64 UR4, c[0x0][0x3a8] ;  /* 0x00007500ff0407ac */ /* 0x000e220008000a00 */
[----:B------:R-:W-:Y:S01]  /*0f50*/  PLOP3.LUT P0, PT, PT, PT, UP0, 0x80, 0x8 ;  /* 0x000000000008781c */ /* 0x000fe20003f0f008 */
[----:B------:R-:W-:Y:S01]  /*0f60*/  HFMA2 R76, -RZ, RZ, 0, 9.5367431640625e-07 ;  /* 0x00000010ff4c7431 */ /* 0x000fe200000001ff */
[----:B------:R-:W-:-:S11]  /*0f70*/  PLOP3.LUT P1, PT, PT, PT, UP0, 0x80, 0x8 ;  /* 0x000000000008781c */ /* 0x000fd60003f2f008 */
[C---:B0-----:R-:W-:Y:S01]  /*0f80*/  @P0 IMAD.WIDE.U32 R76, R93.reuse, R76, UR4 ;  /* 0x000000045d4c0e25 */ /* 0x041fe2000f8e004c */
[----:B------:R-:W-:-:S04]  /*0f90*/  IADD3 R93, PT, PT, R93, 0x20, RZ ;  /* 0x000000205d5d7810 */ /* 0x000fc80007ffe0ff */
[----:B------:R0:W-:Y:S03]  /*0fa0*/  @P1 STG.E.128 desc[UR6][R76.64], R16 ;  /* 0x000000104c001986 */ /* 0x0001e6000c101d06 */
.L_x_15634:
[----:B------:R-:W-:Y:S05]  /*0fb0*/  BSYNC.RECONVERGENT B0 ;  /* 0x0000000000007941 */ /* 0x000fea0003800200 */
.L_x_15633:
        /* <DEDUP_REMOVED lines=35> */
.L_x_15639:
        /* <DEDUP_REMOVED lines=23> */
.L_x_15640:
[----:B------:R-:W0:Y:S01]  /*1360*/  @UP0 LDCU.64 UR4, c[0x0][0x3a8] ;  /* 0x00007500ff0407ac */ /* 0x000e220008000a00 */
[----:B------:R-:W-:Y:S01]  /*1370*/  PLOP3.LUT P0, PT, PT, PT, UP0, 0x80, 0x8 ;  /* 0x000000000008781c */ /* 0x000fe20003f0f008 */
[----:B------:R-:W-:Y:S01]  /*1380*/  HFMA2 R76, -RZ, RZ, 0, 9.5367431640625e-07 ;  /* 0x00000010ff4c7431 */ /* 0x000fe200000001ff */
[----:B------:R-:W-:-:S11]  /*1390*/  PLOP3.LUT P1, PT, PT, PT, UP0, 0x80, 0x8 ;  /* 0x000000000008781c */ /* 0x000fd60003f2f008 */
[C---:B0-----:R-:W-:Y:S01]  /*13a0*/  @P0 IMAD.WIDE.U32 R76, R93.reuse, R76, UR4 ;  /* 0x000000045d4c0e25 */ /* 0x041fe2000f8e004c */
[----:B------:R-:W-:-:S04]  /*13b0*/  IADD3 R93, PT, PT, R93, 0x20, RZ ;  /* 0x000000205d5d7810 */ /* 0x000fc80007ffe0ff */
[----:B------:R0:W-:Y:S03]  /*13c0*/  @P1 STG.E.128 desc[UR6][R76.64], R16 ;  /* 0x000000104c001986 */ /* 0x0001e6000c101d06 */
.L_x_15638:
[----:B------:R-:W-:Y:S05]  /*13d0*/  BSYNC.RECONVERGENT B0 ;  /* 0x0000000000007941 */ /* 0x000fea0003800200 */
.L_x_15637:
        /* <DEDUP_REMOVED lines=35> */
.L_x_15643:
        /* <DEDUP_REMOVED lines=23> */
.L_x_15644:
[----:B------:R-:W0:Y:S01]  /*1780*/  @UP0 LDCU.64 UR4, c[0x0][0x3a8] ;  /* 0x00007500ff0407ac */ /* 0x000e220008000a00 */
[----:B------:R-:W-:Y:S01]  /*1790*/  PLOP3.LUT P0, PT, PT, PT, UP0, 0x80, 0x8 ;  /* 0x000000000008781c */ /* 0x000fe20003f0f008 */
[----:B------:R-:W-:Y:S01]  /*17a0*/  HFMA2 R76, -RZ, RZ, 0, 9.5367431640625e-07 ;  /* 0x00000010ff4c7431 */ /* 0x000fe200000001ff */
[----:B------:R-:W-:-:S11]  /*17b0*/  PLOP3.LUT P1, PT, PT, PT, UP0, 0x80, 0x8 ;  /* 0x000000000008781c */ /* 0x000fd60003f2f008 */
[C---:B0-----:R-:W-:Y:S01]  /*17c0*/  @P0 IMAD.WIDE.U32 R76, R93.reuse, R76, UR4 ;  /* 0x000000045d4c0e25 */ /* 0x041fe2000f8e004c */
[----:B------:R-:W-:-:S04]  /*17d0*/  IADD3 R93, PT, PT, R93, 0x20, RZ ;  /* 0x000000205d5d7810 */ /* 0x000fc80007ffe0ff */
[----:B------:R0:W-:Y:S03]  /*17e0*/  @P1 STG.E.128 desc[UR6][R76.64], R16 ;  /* 0x000000104c001986 */ /* 0x0001e6000c101d06 */
.L_x_15642:
[----:B------:R-:W-:Y:S05]  /*17f0*/  BSYNC.RECONVERGENT B0 ;  /* 0x0000000000007941 */ /* 0x000fea0003800200 */
.L_x_15641:
        /* <DEDUP_REMOVED lines=35> */
.L_x_15647:
        /* <DEDUP_REMOVED lines=23> */
.L_x_15648:
[----:B------:R-:W0:Y:S01]  /*1ba0*/  @UP0 LDCU.64 UR4, c[0x0][0x3a8] ;  /* 0x00007500ff0407ac */ /* 0x000e220008000a00 */
[----:B------:R-:W-:Y:S01]  /*1bb0*/  PLOP3.LUT P0, PT, PT, PT, UP0, 0x80, 0x8 ;  /* 0x000000000008781c */ /* 0x000fe20003f0f008 */
[----:B------:R-:W-:Y:S01]  /*1bc0*/  HFMA2 R76, -RZ, RZ, 0, 9.5367431640625e-07 ;  /* 0x00000010ff4c7431 */ /* 0x000fe200000001ff */
[----:B------:R-:W-:-:S11]  /*1bd0*/  PLOP3.LUT P1, PT, PT, PT, UP0, 0x80, 0x8 ;  /* 0x000000000008781c */ /* 0x000fd60003f2f008 */
[C---:B0-----:R-:W-:Y:S01]  /*1be0*/  @P0 IMAD.WIDE.U32 R76, R93.reuse, R76, UR4 ;  /* 0x000000045d4c0e25 */ /* 0x041fe2000f8e004c */
[----:B------:R-:W-:-:S04]  /*1bf0*/  IADD3 R93, PT, PT, R93, 0x20, RZ ;  /* 0x000000205d5d7810 */ /* 0x000fc80007ffe0ff */
[----:B------:R0:W-:Y:S03]  /*1c00*/  @P1 STG.E.128 desc[UR6][R76.64], R16 ;  /* 0x000000104c001986 */ /* 0x0001e6000c101d06 */
.L_x_15646:
[----:B------:R-:W-:Y:S05]  /*1c10*/  BSYNC.RECONVERGENT B0 ;  /* 0x0000000000007941 */ /* 0x000fea0003800200 */
.L_x_15645:
        /* <DEDUP_REMOVED lines=35> */
.L_x_15651:
        /* <DEDUP_REMOVED lines=23> */
.L_x_15652:
[----:B------:R-:W0:Y:S01]  /*1fc0*/  @UP0 LDCU.64 UR4, c[0x0][0x3a8] ;  /* 0x00007500ff0407ac */ /* 0x000e220008000a00 */
[----:B------:R-:W-:Y:S01]  /*1fd0*/  PLOP3.LUT P0, PT, PT, PT, UP0, 0x80, 0x8 ;  /* 0x000000000008781c */ /* 0x000fe20003f0f008 */
[----:B------:R-:W-:Y:S01]  /*1fe0*/  HFMA2 R76, -RZ, RZ, 0, 9.5367431640625e-07 ;  /* 0x00000010ff4c7431 */ /* 0x000fe200000001ff */
[----:B------:R-:W-:-:S11]  /*1ff0*/  PLOP3.LUT P1, PT, PT, PT, UP0, 0x80, 0x8 ;  /* 0x000000000008781c */ /* 0x000fd60003f2f008 */
[----:B0-----:R-:W-:-:S05]  /*2000*/  @P0 IMAD.WIDE.U32 R76, R93, R76, UR4 ;  /* 0x000000045d4c0e25 */ /* 0x001fca000f8e004c */
[----:B------:R0:W-:Y:S02]  /*2010*/  @P1 STG.E.128 desc[UR6][R76.64], R16 ;  /* 0x000000104c001986 */ /* 0x0001e4000c101d06 */
.L_x_15650:
[----:B------:R-:W-:Y:S05]  /*2020*/  BSYNC.RECONVERGENT B0 ;  /* 0x0000000000007941 */ /* 0x000fea0003800200 */
.L_x_15649:
        /* <DEDUP_REMOVED lines=106> */
.L_x_15678:
[----:B------:R-:W-:Y:S01]  /*26d0*/  LOP3.LUT P2, RZ, R98, 0x1f, RZ, 0xc0, !PT ;  /* 0x0000001f62ff7812 */ /* 0x000fe2000784c0ff */
[C---:B------:R-:W-:Y:S01]  /*26e0*/  FMUL.FTZ R76, R95.reuse, R95 ;  /* 0x0000005f5f4c7220 */ /* 0x040fe20000410000 */
[----:B------:R-:W-:Y:S01]  /*26f0*/  ISETP.NE.AND P1, PT, RZ, UR10, PT ;  /* 0x0000000aff007c0c */ /* 0x000fe2000bf25270 */
[----:B01----:R-:W-:Y:S01]  /*2700*/  FADD.FTZ R94, R94, R99 ;  /* 0x000000635e5e7221 */ /* 0x003fe20000010000 */
[----:B------:R-:W-:Y:S02]  /*2710*/  BSSY.RECONVERGENT B0, `(.L_x_15654) ;  /* 0x000001d000007945 */ /* 0x000fe40003800200 */
[----:B------:R-:W-:Y:S01]  /*2720*/  FSEL R96, R76, RZ, P1 ;  /* 0x000000ff4c607208 */ /* 0x000fe20000800000 */
[----:B------:R-:W-:Y:S01]  /*2730*/  FFMA.FTZ R93, R94, R93, UR11 ;  /* 0x0000000b5e5d7e23 */ /* 0x000fe2000801005d */
[----:B------:R-:W-:-:S03]  /*2740*/  FSEL R97, R95, RZ, !P1 ;  /* 0x000000ff5f617208 */ /* 0x000fc60004800000 */
[----:B------:R-:W-:Y:S02]  /*2750*/  FADD.FTZ R93, R93, R96 ;  /* 0x000000605d5d7221 */ /* 0x000fe40000010000 */
[----:B------:R-:W0:Y:S04]  /*2760*/  @!P2 LDC.64 R78, c[0x0][0x3c0] ;  /* 0x0000f000ff4eab82 */ /* 0x000e280000000a00 */
[----:B------:R-:W1:Y:S04]  /*2770*/  MUFU.RSQ R93, R93 ;  /* 0x0000005d005d7308 */ /* 0x000e680000001400 */
[----:B------:R-:W2:Y:S01]  /*2780*/  @!P2 LDC.64 R76, c[0x0][0x3c8] ;  /* 0x0000f200ff4cab82 */ /* 0x000ea20000000a00 */
[----:B0-----:R-:W-:-:S05]  /*2790*/  @!P2 IMAD.WIDE R78, R89, 0x4, R78 ;  /* 0x00000004594ea825 */ /* 0x001fca00078e024e */
[----:B------:R0:W-:Y:S01]  /*27a0*/  @!P2 STG.E desc[UR6][R78.64], R95 ;  /* 0x0000005f4e00a986 */ /* 0x0001e2000c101906 */
[----:B--2---:R-:W-:-:S05]  /*27b0*/  @!P2 IMAD.WIDE R76, R89, 0x4, R76 ;  /* 0x00000004594ca825 */ /* 0x004fca00078e024c */
[----:B-1----:R0:W-:Y:S01]  /*27c0*/  @!P2 STG.E desc[UR6][R76.64], R93 ;  /* 0x0000005d4c00a986 */ /* 0x0021e2000c101906 */
[----:B------:R-:W-:Y:S05]  /*27d0*/  @!P0 BRA `(.L_x_15655) ;  /* 0x0000000000408947 */ /* 0x000fea0003800000 */
[----:B0-----:R-:W0:Y:S01]  /*27e0*/  LDC.64 R94, c[0x0][0x428] ;  /* 0x00010a00ff5e7b82 */ /* 0x001e220000000a00 */
[--C-:B------:R-:W-:Y:S01]  /*27f0*/  FADD.FTZ R76, R81, -R97.reuse ;  /* 0x80000061514c7221 */ /* 0x100fe20000010000 */
[--C-:B------:R-:W-:Y:S01]  /*2800*/  FADD.FTZ R78, R80, -R97.reuse ;  /* 0x80000061504e7221 */ /* 0x100fe20000010000 */
[--C-:B------:R-:W-:Y:S01]  /*2810*/  FADD.FTZ R96, R15, -R97.reuse ;  /* 0x800000610f607221 */ /* 0x100fe20000010000 */
[----:B------:R-:W-:Y:S01]  /*2820*/  FADD.FTZ R98, R14, -R97 ;  /* 0x800000610e627221 */ /* 0x000fe20000010000 */
        /* <DEDUP_REMOVED lines=8> */
[C---:B0-----:R-:W-:Y:S01]  /*28b0*/  IMAD.WIDE.U32 R94, R92.reuse, 0x10, R94 ;  /* 0x000000105c5e7825 */ /* 0x041fe200078e005e */
[----:B------:R-:W-:-:S04]  /*28c0*/  IADD3 R92, PT, PT, R92, 0x20, RZ ;  /* 0x000000205c5c7810 */ /* 0x000fc80007ffe0ff */
[----:B------:R1:W-:Y:S03]  /*28d0*/  STG.E.128 desc[UR6][R94.64], R76 ;  /* 0x0000004c5e007986 */ /* 0x0003e6000c101d06 */
.L_x_15655:
[----:B------:R-:W-:Y:S05]  /*28e0*/  BSYNC.RECONVERGENT B0 ;  /* 0x0000000000007941 */ /* 0x000fea0003800200 */
.L_x_15654:
[----:B------:R-:W-:Y:S01]  /*28f0*/  ISETP.GE.U32.AND P1, PT, R90, 0x40, PT ;  /* 0x000000405a00780c */ /* 0x000fe20003f26070 */
[----:B------:R-:W-:-:S12]  /*2900*/  BSSY.RECONVERGENT B0, `(.L_x_15656) ;  /* 0x0000012000007945 */ /* 0x000fd80003800200 */
[----:B------:R-:W-:Y:S05]  /*2910*/  @!P1 BRA `(.L_x_15657) ;  /* 0x0000000000409947 */ /* 0x000fea0003800000 */
[----:B01----:R-:W0:Y:S01]  /*2920*/  LDC.64 R94, c[0x0][0x428] ;  /* 0x00010a00ff5e7b82 */ /* 0x003e220000000a00 */
        /* <DEDUP_REMOVED lines=15> */
.L_x_15657:
[----:B------:R-:W-:Y:S05]  /*2a20*/  BSYNC.RECONVERGENT B0 ;  /* 0x0000000000007941 */ /* 0x000fea0003800200 */
.L_x_15656:
[----:B------:R-:W-:Y:S01]  /*2a30*/  ISETP.GE.U32.AND P1, PT, R90, 0x60, PT ;  /* 0x000000605a00780c */ /* 0x000fe20003f26070 */
[----:B------:R-:W-:-:S12]  /*2a40*/  BSSY.RECONVERGENT B0, `(.L_x_15658) ;  /* 0x0000012000007945 */ /* 0x000fd80003800200 */
[----:B------:R-:W-:Y:S05]  /*2a50*/  @!P1 BRA `(.L_x_15659) ;  /* 0x0000000000409947 */ /* 0x000fea0003800000 */
[----:B012---:R-:W0:Y:S01]  /*2a60*/  LDC.64 R94, c[0x0][0x428] ;  /* 0x00010a00ff5e7b82 */ /* 0x007e220000000a00 */
        /* <DEDUP_REMOVED lines=15> */
.L_x_15659:
[----:B------:R-:W-:Y:S05]  /*2b60*/  BSYNC.RECONVERGENT B0 ;  /* 0x0000000000007941 */ /* 0x000fea0003800200 */
.L_x_15658:
[----:B------:R-:W-:Y:S01]  /*2b70*/  ISETP.GE.U32.AND P1, PT, R90, 0x80, PT ;  /* 0x000000805a00780c */ /* 0x000fe20003f26070 */
[----:B------:R-:W-:-:S12]  /*2b80*/  BSSY.RECONVERGENT B0, `(.L_x_15660) ;  /* 0x0000012000007945 */ /* 0x000fd80003800200 */
[----:B------:R-:W-:Y:S05]  /*2b90*/  @!P1 BRA `(.L_x_15661) ;  /* 0x0000000000409947 */ /* 0x000fea0003800000 */
[----:B0123--:R-:W0:Y:S01]  /*2ba0*/  LDC.64 R94, c[0x0][0x428] ;  /* 0x00010a00ff5e7b82 */ /* 0x00fe220000000a00 */
        /* <DEDUP_REMOVED lines=15> */
.L_x_15661:
[----:B------:R-:W-:Y:S05]  /*2ca0*/  BSYNC.RECONVERGENT B0 ;  /* 0x0000000000007941 */ /* 0x000fea0003800200 */
.L_x_15660:
        /* <DEDUP_REMOVED lines=19> */
.L_x_15663:
[----:B------:R-:W-:Y:S05]  /*2de0*/  BSYNC.RECONVERGENT B0 ;  /* 0x0000000000007941 */ /* 0x000fea0003800200 */
.L_x_15662:
        /* <DEDUP_REMOVED lines=11> */
[----:B------:R-:W-:-:S03]  /*2ea0*/  FMUL.FTZ R98, R93, R98 ;  /* 0x000000625d627220 */ /* 0x000fc60000410000 */
[----:B-----5:R-:W-:Y:S01]  /*2eb0*/  FFMA.FTZ R78, R95, R34, R30 ;  /* 0x000000225f4e7223 */ /* 0x020fe2000001001e */
[----:B0-----:R-:W-:-:S04]  /*2ec0*/  IMAD.WIDE.U32 R92, R92, 0x10, R76 ;  /* 0x000000105c5c7825 */ /* 0x001fc800078e004c */
[----:B------:R-:W-:Y:S01]  /*2ed0*/  FFMA.FTZ R76, R79, R32, R28 ;  /* 0x000000204f4c7223 */ /* 0x000fe2000001001c */
[----:B------:R-:W-:Y:S01]  /*2ee0*/  FFMA.FTZ R77, R94, R33, R29 ;  /* 0x000000215e4d7223 */ /* 0x000fe2000001001d */
[----:B------:R-:W-:-:S05]  /*2ef0*/  FFMA.FTZ R79, R98, R35, R31 ;  /* 0x00000023624f7223 */ /* 0x000fca000001001f */
[----:B------:R0:W-:Y:S02]  /*2f00*/  STG.E.128 desc[UR6][R92.64], R76 ;  /* 0x0000004c5c007986 */ /* 0x0001e4000c101d06 */
.L_x_15665:
[----:B------:R-:W-:Y:S05]  /*2f10*/  BSYNC.RECONVERGENT B0 ;  /* 0x0000000000007941 */ /* 0x000fea0003800200 */
.L_x_15664:
[----:B01234-:R-:W0:Y:S02]  /*2f20*/  LDC.64 R76, c[0x0][0x380] ;  /* 0x0000e000ff4c7b82 */ /* 0x01fe240000000a00 */
[----:B0-----:R-:W-:-:S04]  /*2f30*/  LEA R89, R76, R89, 0x2 ;  /* 0x000000594c597211 */ /* 0x001fc800078e10ff */
[----:B------:R-:W-:-:S13]  /*2f40*/  ISETP.GE.AND P1, PT, R89, R77, PT ;  /* 0x0000004d5900720c */ /* 0x000fda0003f26270 */
[----:B------:R-:W-:Y:S05]  /*2f50*/  @!P1 BRA `(.L_x_15666) ;  /* 0xffffffd800109947 */ /* 0x000fea000383ffff */
[----:B------:R-:W-:Y:S05]  /*2f60*/  EXIT ;  /* 0x000000000000794d */ /* 0x000fea0003800000 */
.L_x_15653:
        /* <DEDUP_REMOVED lines=8> */
.L_x_15668:
[----:B------:R-:W-:Y:S05]  /*2ff0*/  BSYNC B0 ;  /* 0x0000000000007941 */ /* 0x000fea0003800000 */
.L_x_15667:
        /* <DEDUP_REMOVED lines=10> */
.L_x_15669:
[----:B------:R-:W-:Y:S01]  /*30a0*/  HFMA2 R100, -RZ, RZ, 0, 2.384185791015625e-07 ;  /* 0x00000004ff647431 */ /* 0x000fe200000001ff */
[----:B------:R-:W-:-:S05]  /*30b0*/  MOV R78, R99 ;  /* 0x00000063004e7202 */ /* 0x000fca0000000f00 */
[----:B------:R-:W-:-:S05]  /*30c0*/  FADD.FTZ R78, R77, R78 ;  /* 0x0000004e4d4e7221 */ /* 0x000fca0000010000 */
[----:B------:R-:W-:-:S07]  /*30d0*/  MOV R97, R78 ;  /* 0x0000004e00617202 */ /* 0x000fce0000000f00 */
[----:B------:R-:W-:Y:S05]  /*30e0*/  WARPSYNC.COLLECTIVE R96, `(.L_x_15670) ;  /* 0x0000000060087348 */ /* 0x000fea0003c00000 */
[----:B------:R0:W1:Y:S02]  /*30f0*/  SHFL.BFLY P6, R99, R97, R100, R101 ;  /* 0x0c00006461637389 */ /* 0x00006400000c0065 */
[----:B01----:R-:W-:Y:S05]  /*3100*/  ENDCOLLECTIVE ;  /* 0x000000000000791b */ /* 0x003fea0003800000 */
.L_x_15670:
[----:B------:R-:W-:Y:S01]  /*3110*/  HFMA2 R100, -RZ, RZ, 0, 4.76837158203125e-07 ;  /* 0x00000008ff647431 */ /* 0x000fe200000001ff */
[----:B------:R-:W-:-:S05]  /*3120*/  MOV R79, R99 ;  /* 0x00000063004f7202 */ /* 0x000fca0000000f00 */
[----:B------:R-:W-:-:S05]  /*3130*/  FADD.FTZ R79, R78, R79 ;  /* 0x0000004f4e4f7221 */ /* 0x000fca0000010000 */
[----:B------:R-:W-:-:S07]  /*3140*/  MOV R97, R79 ;  /* 0x0000004f00617202 */ /* 0x000fce0000000f00 */
[----:B------:R-:W-:Y:S05]  /*3150*/  WARPSYNC.COLLECTIVE R96, `(.L_x_15671) ;  /* 0x0000000060087348 */ /* 0x000fea0003c00000 */
[----:B------:R0:W1:Y:S02]  /*3160*/  SHFL.BFLY P6, R99, R97, R100, R101 ;  /* 0x0c00006461637389 */ /* 0x00006400000c0065 */
[----:B01----:R-:W-:Y:S05]  /*3170*/  ENDCOLLECTIVE ;  /* 0x000000000000791b */ /* 0x003fea0003800000 */
.L_x_15671:
[----:B------:R-:W-:Y:S01]  /*3180*/  HFMA2 R100, -RZ, RZ, 0, 9.5367431640625e-07 ;  /* 0x00000010ff647431 */ /* 0x000fe200000001ff */
[----:B------:R-:W-:-:S05]  /*3190*/  MOV R94, R99 ;  /* 0x00000063005e7202 */ /* 0x000fca0000000f00 */
[----:B------:R-:W-:-:S05]  /*31a0*/  FADD.FTZ R94, R79, R94 ;  /* 0x0000005e4f5e7221 */ /* 0x000fca0000010000 */
[----:B------:R-:W-:-:S07]  /*31b0*/  MOV R97, R94 ;  /* 0x0000005e00617202 */ /* 0x000fce0000000f00 */
[----:B------:R-:W-:Y:S05]  /*31c0*/  WARPSYNC.COLLECTIVE R96, `(.L_x_15672) ;  /* 0x0000000060087348 */ /* 0x000fea0003c00000 */
[----:B------:R0:W1:Y:S02]  /*31d0*/  SHFL.BFLY P6, R99, R97, R100, R101 ;  /* 0x0c00006461637389 */ /* 0x00006400000c0065 */
[----:B01----:R-:W-:Y:S05]  /*31e0*/  ENDCOLLECTIVE ;  /* 0x000000000000791b */ /* 0x003fea0003800000 */
.L_x_15672:
        /* <DEDUP_REMOVED lines=57> */
.L_x_15673:
[----:B------:R-:W-:Y:S01]  /*3580*/  HFMA2 R100, -RZ, RZ, 0, 1.1920928955078125e-07 ;  /* 0x00000002ff647431 */ /* 0x000fe200000001ff */
[----:B------:R-:W-:-:S05]  /*3590*/  MOV R77, R99 ;  /* 0x00000063004d7202 */ /* 0x000fca0000000f00 */
[----:B------:R-:W-:-:S05]  /*35a0*/  FADD.FTZ R77, R76, R77 ;  /* 0x0000004d4c4d7221 */ /* 0x000fca0000010000 */
[----:B------:R-:W-:-:S07]  /*35b0*/  MOV R97, R77 ;  /* 0x0000004d00617202 */ /* 0x000fce0000000f00 */
[----:B------:R-:W-:Y:S05]  /*35c0*/  WARPSYNC.COLLECTIVE R96, `(.L_x_15674) ;  /* 0x0000000060087348 */ /* 0x000fea0003c00000 */
[----:B------:R0:W1:Y:S02]  /*35d0*/  SHFL.BFLY P6, R99, R97, R100, R101 ;  /* 0x0c00006461637389 */ /* 0x00006400000c0065 */
[----:B01----:R-:W-:Y:S05]  /*35e0*/  ENDCOLLECTIVE ;  /* 0x000000000000791b */ /* 0x003fea0003800000 */
.L_x_15674:
[----:B------:R-:W-:Y:S01]  /*35f0*/  HFMA2 R100, -RZ, RZ, 0, 2.384185791015625e-07 ;  /* 0x00000004ff647431 */ /* 0x000fe200000001ff */
[----:B------:R-:W-:-:S05]  /*3600*/  MOV R78, R99 ;  /* 0x00000063004e7202 */ /* 0x000fca0000000f00 */
[----:B------:R-:W-:-:S05]  /*3610*/  FADD.FTZ R78, R77, R78 ;  /* 0x0000004e4d4e7221 */ /* 0x000fca0000010000 */
[----:B------:R-:W-:-:S07]  /*3620*/  MOV R97, R78 ;  /* 0x0000004e00617202 */ /* 0x000fce0000000f00 */
[----:B------:R-:W-:Y:S05]  /*3630*/  WARPSYNC.COLLECTIVE R96, `(.L_x_15675) ;  /* 0x0000000060087348 */ /* 0x000fea0003c00000 */
[----:B------:R0:W1:Y:S02]  /*3640*/  SHFL.BFLY P6, R99, R97, R100, R101 ;  /* 0x0c00006461637389 */ /* 0x00006400000c0065 */
[----:B01----:R-:W-:Y:S05]  /*3650*/  ENDCOLLECTIVE ;  /* 0x000000000000791b */ /* 0x003fea0003800000 */
.L_x_15675:
[----:B------:R-:W-:Y:S01]  /*3660*/  HFMA2 R100, -RZ, RZ, 0, 4.76837158203125e-07 ;  /* 0x00000008ff647431 */ /* 0x000fe200000001ff */
[----:B------:R-:W-:-:S05]  /*3670*/  MOV R79, R99 ;  /* 0x00000063004f7202 */ /* 0x000fca0000000f00 */
[----:B------:R-:W-:-:S05]  /*3680*/  FADD.FTZ R79, R78, R79 ;  /* 0x0000004f4e4f7221 */ /* 0x000fca0000010000 */
[----:B------:R-:W-:-:S07]  /*3690*/  MOV R97, R79 ;  /* 0x0000004f00617202 */ /* 0x000fce0000000f00 */
[----:B------:R-:W-:Y:S05]  /*36a0*/  WARPSYNC.COLLECTIVE R96, `(.L_x_15676) ;  /* 0x0000000060087348 */ /* 0x000fea0003c00000 */
[----:B------:R0:W1:Y:S02]  /*36b0*/  SHFL.BFLY P6, R99, R97, R100, R101 ;  /* 0x0c00006461637389 */ /* 0x00006400000c0065 */
[----:B01----:R-:W-:Y:S05]  /*36c0*/  ENDCOLLECTIVE ;  /* 0x000000000000791b */ /* 0x003fea0003800000 */
.L_x_15676:
[----:B------:R-:W-:Y:S01]  /*36d0*/  HFMA2 R100, -RZ, RZ, 0, 9.5367431640625e-07 ;  /* 0x00000010ff647431 */ /* 0x000fe200000001ff */
[----:B------:R-:W-:-:S05]  /*36e0*/  MOV R94, R99 ;  /* 0x00000063005e7202 */ /* 0x000fca0000000f00 */
[----:B------:R-:W-:-:S05]  /*36f0*/  FADD.FTZ R94, R79, R94 ;  /* 0x0000005e4f5e7221 */ /* 0x000fca0000010000 */
[----:B------:R-:W-:-:S07]  /*3700*/  MOV R97, R94 ;  /* 0x0000005e00617202 */ /* 0x000fce0000000f00 */
[----:B------:R-:W-:Y:S05]  /*3710*/  WARPSYNC.COLLECTIVE R96, `(.L_x_15677) ;  /* 0x0000000060087348 */ /* 0x000fea0003c00000 */
[----:B------:R0:W1:Y:S02]  /*3720*/  SHFL.BFLY P6, R99, R97, R100, R101 ;  /* 0x0c00006461637389 */ /* 0x00006400000c0065 */
[----:B01----:R-:W-:Y:S05]  /*3730*/  ENDCOLLECTIVE ;  /* 0x000000000000791b */ /* 0x003fea0003800000 */
.L_x_15677:
[----:B------:R-:W-:Y:S05]  /*3740*/  BRA `(.L_x_15678) ;  /* 0xffffffec00e07947 */ /* 0x000fea000383ffff */
.L_x_15679:
        /* <DEDUP_REMOVED lines=11> */
.L_x_17419:


//--------------------- .text._ZN10layer_norm31ln_parallel_residual_fwd_kernelINS_13Kernel_traitsIfffffjLj768ELj1ELj4ELj1ELj16ENS_18Kernel_traits_baseILj768EfffffjLj128EEEEELb0ELb1ELb1EEEvNS_9FwdParamsE --------------------------
	.section	.text._ZN10layer_norm31ln_parallel_residual_fwd_kernelINS_13Kernel_traitsIfffffjLj768ELj1ELj4ELj1ELj16ENS_18Kernel_traits_baseILj768EfffffjLj128EEEEELb0ELb1ELb1EEEvNS_9FwdParamsE,"ax",@progbits
	.align	128
        .global         _ZN10layer_norm31ln_parallel_residual_fwd_kernelINS_13Kernel_traitsIfffffjLj768ELj1ELj4ELj1ELj16ENS_18Kernel_traits_baseILj768EfffffjLj128EEEEELb0ELb1ELb1EEEvNS_9FwdParamsE
        .type           _ZN10layer_norm31ln_parallel_residual_fwd_kernelINS_13Kernel_traitsIfffffjLj768ELj1ELj4ELj1ELj16ENS_18Kernel_traits_baseILj768EfffffjLj128EEEEELb0ELb1ELb1EEEvNS_9FwdParamsE,@function
        .size           _ZN10layer_norm31ln_parallel_residual_fwd_kernelINS_13Kernel_traitsIfffffjLj768ELj1ELj4ELj1ELj16ENS_18Kernel_traits_baseILj768EfffffjLj128EEEEELb0ELb1ELb1EEEvNS_9FwdParamsE,(.L_x_17420 - _ZN10layer_norm31ln_parallel_residual_fwd_kernelINS_13Kernel_traitsIfffffjLj768ELj1ELj4ELj1ELj16ENS_18Kernel_traits_baseILj768EfffffjLj128EEEEELb0ELb1ELb1EEEvNS_9FwdParamsE)
        .other          _ZN10layer_norm31ln_parallel_residual_fwd_kernelINS_13Kernel_traitsIfffffjLj768ELj1ELj4ELj1ELj16ENS_18Kernel_traits_baseILj768EfffffjLj128EEEEELb0ELb1ELb1EEEvNS_9FwdParamsE,@"STO_CUDA_ENTRY STV_DEFAULT"
_ZN10layer_norm31ln_parallel_residual_fwd_kernelINS_13Kernel_traitsIfffffjLj768ELj1ELj4ELj1ELj16ENS_18Kernel_traits_baseILj768EfffffjLj128EEEEELb0ELb1ELb1EEEvNS_9FwdParamsE:
.text._ZN10layer_norm31ln_parallel_residual_fwd_kernelINS_13Kernel_traitsIfffffjLj768ELj1ELj4ELj1ELj16ENS_18Kernel_traits_baseILj768EfffffjLj128EEEEELb0ELb1ELb1EEEvNS_9FwdParamsE:
        /* <DEDUP_REMOVED lines=52> */
.L_x_15680:
[----:B------:R-:W0:Y:S02]  /*0340*/  LDCU UR4, c[0x0][0x384] ;  /* 0x00007080ff0477ac */ /* 0x000e240008000800 */
[----:B0-----:R-:W-:-:S13]  /*0350*/  ISETP.GE.AND P1, PT, R2, UR4, PT ;  /* 0x0000000402007c0c */ /* 0x001fda000bf26270 */
[----:B------:R-:W-:Y:S05]  /*0360*/  @P1 EXIT ;  /* 0x000000000000194d */ /* 0x000fea0003800000 */
[----:B------:R-:W-:Y:S01]  /*0370*/  ISETP.NE.U32.AND P1, PT, R8, RZ, PT ;  /* 0x000000ff0800720c */ /* 0x000fe20003f25070 */
[----:B------:R-:W0:Y:S03]  /*0380*/  LDCU UR4, c[0x0][0x388] ;  /* 0x00007100ff0477ac */ /* 0x000e260008000800 */
[----:B------:R-:W-:Y:S01]  /*0390*/  ISETP.NE.AND.EX P1, PT, R9, RZ, PT, P1 ;  /* 0x000000ff0900720c */ /* 0x000fe20003f25310 */
[----:B------:R-:W1:Y:S01]  /*03a0*/  LDCU.U8 UR10, c[0x0][0x410] ;  /* 0x00008200ff0a77ac */ /* 0x000e620008000000 */
[----:B------:R-:W2:Y:S01]  /*03b0*/  LDCU UR5, c[0x0][0x448] ;  /* 0x00008900ff0577ac */ /* 0x000ea20008000800 */
[----:B------:R-:W3:Y:S10]  /*03c0*/  LDCU.64 UR8, c[0x0][0x398] ;  /* 0x00007300ff0877ac */ /* 0x000ef40008000a00 */
.L_x_15696:
[----:B----4-:R-:W4:Y:S01]  /*03d0*/  LDC.64 R80, c[0x0][0x3a0] ;  /* 0x0000e800ff507b82 */ /* 0x010f220000000a00 */
[----:B0-----:R-:W-:-:S05]  /*03e0*/  IMAD R0, R2, UR4, RZ ;  /* 0x0000000402007c24 */ /* 0x001fca000f8e02ff */
[----:B------:R-:W-:Y:S02]  /*03f0*/  SHF.R.S32.HI R65, RZ, 0x1f, R0 ;  /* 0x0000001fff417819 */ /* 0x000fe40000011400 */
[----:B------:R-:W0:Y:S02]  /*0400*/  @P1 LDC.64 R66, c[0x0][0x398] ;  /* 0x0000e600ff421b82 */ /* 0x000e240000000a00 */
[----:B------:R-:W-:-:S04]  /*0410*/  LEA.HI R0, R65, R0, RZ, 0x2 ;  /* 0x0000000041007211 */ /* 0x000fc800078f10ff */
[----:B------:R-:W-:Y:S02]  /*0420*/  LEA.HI.SX32 R73, R0, R3, 0x1e ;  /* 0x0000000300497211 */ /* 0x000fe400078ff2ff */
[----:B------:R-:W1:Y:S01]  /*0430*/  LDC.64 R74, c[0x0][0x390] ;  /* 0x0000e400ff4a7b82 */ /* 0x000e620000000a00 */
[----:B----4-:R-:W-:-:S04]  /*0440*/  ISETP.NE.U32.AND P2, PT, R80, RZ, PT ;  /* 0x000000ff5000720c */ /* 0x010fc80003f45070 */
[----:B------:R-:W-:Y:S01]  /*0450*/  ISETP.NE.AND.EX P2, PT, R81, RZ, PT, P2 ;  /* 0x000000ff5100720c */ /* 0x000fe20003f45320 */
[----:B0-----:R-:W-:-:S05]  /*0460*/  @P1 IMAD.WIDE.U32 R66, R73, 0x10, R66 ;  /* 0x0000001049421825 */ /* 0x001fca00078e0042 */
[----:B-----5:R0:W5:Y:S01]  /*0470*/  @P1 LDG.E.128 R12, desc[UR6][R66.64] ;  /* 0x00000006420c1981 */ /* 0x020162000c1e1d00 */
[----:B-1----:R-:W-:-:S06]  /*0480*/  IMAD.WIDE.U32 R64, R73, 0x10, R74 ;  /* 0x0000001049407825 */ /* 0x002fcc00078e004a */
[----:B------:R-:W1:Y:S01]  /*0490*/  @P2 LDC.64 R68, c[0x0][0x3a0] ;  /* 0x0000e800ff442b82 */ /* 0x000e620000000a00 */
[----:B------:R0:W5:Y:S01]  /*04a0*/  LDG.E.128 R76, desc[UR6][R64.64] ;  /* 0x00000006404c7981 */ /* 0x000162000c1e1d00 */
[----:B-1----:R-:W-:-:S05]  /*04b0*/  @P2 IMAD.WIDE.U32 R68, R73, 0x10, R68 ;  /* 0x0000001049442825 */ /* 0x002fca00078e0044 */
[----:B------:R0:W5:Y:S01]  /*04c0*/  @P2 LDG.E.128 R8, desc[UR6][R68.64] ;  /* 0x0000000644082981 */ /* 0x000162000c1e1d00 */
[----:B------:R-:W-:Y:S04]  /*04d0*/  BSSY.RECONVERGENT B0, `(.L_x_15681) ;  /* 0x0000025000007945 */ /* 0x000fe80003800200 */
        /* <DEDUP_REMOVED lines=15> */
.L_x_15683:
        /* <DEDUP_REMOVED lines=9> */
.L_x_15682:
        /* <DEDUP_REMOVED lines=12> */
.L_x_15684:
[----:B--23--:R-:W-:Y:S05]  /*0720*/  BSYNC.RECONVERGENT B0 ;  /* 0x0000000000007941 */ /* 0x00cfea0003800200 */
.L_x_15681:
[----:B------:R-:W-:Y:S01]  /*0730*/  UISETP.NE.U32.AND UP0, UPT, UR8, URZ, UPT ;  /* 0x000000ff0800728c */ /* 0x000fe2000bf05070 */
[----:B0-----:R-:W0:Y:S01]  /*0740*/  @P0 LDC.64 R68, c[0x0][0x3a8] ;  /* 0x0000ea00ff440b82 */ /* 0x001e220000000a00 */
        /* <DEDUP_REMOVED lines=31> */
.L_x_15685:
        /* <DEDUP_REMOVED lines=23> */
.L_x_15686:
        /* <DEDUP_REMOVED lines=26> */
.L_x_15687:
        /* <DEDUP_REMOVED lines=21> */
.L_x_15688:
        /* <DEDUP_REMOVED lines=26> */
.L_x_15689:
        /* <DEDUP_REMOVED lines=21> */
.L_x_15690:
        /* <DEDUP_REMOVED lines=26> */
.L_x_15691:
        /* <DEDUP_REMOVED lines=21> */
.L_x_15692:
        /* <DEDUP_REMOVED lines=26> */
.L_x_15693:
        /* <DEDUP_REMOVED lines=21> */
.L_x_15694:
        /* <DEDUP_REMOVED lines=100> */
.L_x_15708:
[----:B------:R-:W-:Y:S01]  /*1cb0*/  FMUL.FTZ R0, R101, R101 ;  /* 0x0000006565007220 */ /* 0x000fe20000410000 */
[----:B------:R-:W-:Y:S01]  /*1cc0*/  ISETP.NE.AND P3, PT, RZ, UR10, PT ;  /* 0x0000000aff007c0c */ /* 0x000fe2000bf65270 */
[----:B-1----:R-:W-:Y:S01]  /*1cd0*/  FADD.FTZ R95, R94, R95 ;  /* 0x0000005f5e5f7221 */ /* 0x002fe20000010000 */
[----:B------:R-:W1:Y:S02]  /*1ce0*/  @!P2 LDC.64 R66, c[0x0][0x3c0] ;  /* 0x0000f000ff42ab82 */ /* 0x000e640000000a00 */
[----:B------:R-:W-:Y:S01]  /*1cf0*/  FSEL R65, R0, RZ, P3 ;  /* 0x000000ff00417208 */ /* 0x000fe20001800000 */
[----:B------:R-:W-:Y:S01]  /*1d00*/  FFMA.FTZ R64, R95, R64, UR5 ;  /* 0x000000055f407e23 */ /* 0x000fe20008010040 */
[----:B------:R-:W-:-:S03]  /*1d10*/  FSEL R0, R101, RZ, !P3 ;  /* 0x000000ff65007208 */ /* 0x000fc60005800000 */
[----:B------:R-:W-:Y:S02]  /*1d20*/  FADD.FTZ R95, R64, R65 ;  /* 0x00000041405f7221 */ /* 0x000fe40000010000 */
[----:B------:R-:W2:Y:S01]  /*1d30*/  @!P2 LDC.64 R64, c[0x0][0x3c8] ;  /* 0x0000f200ff40ab82 */ /* 0x000ea20000000a00 */
[C---:B------:R-:W-:Y:S01]  /*1d40*/  FADD.FTZ R110, -R0.reuse, R93 ;  /* 0x0000005d006e7221 */ /* 0x040fe20000010100 */
[C---:B------:R-:W-:Y:S01]  /*1d50*/  FADD.FTZ R112, -R0.reuse, R92 ;  /* 0x0000005c00707221 */ /* 0x040fe20000010100 */
[C---:B0-----:R-:W-:Y:S01]  /*1d60*/  FADD.FTZ R94, -R0.reuse, R87 ;  /* 0x00000057005e7221 */ /* 0x041fe20000010100 */
[----:B------:R-:W0:Y:S01]  /*1d70*/  MUFU.RSQ R95, R95 ;  /* 0x0000005f005f7308 */ /* 0x000e220000001400 */
        /* <DEDUP_REMOVED lines=22> */
[----:B--2---:R-:W-:-:S04]  /*1ee0*/  @!P2 IMAD.WIDE R74, R2, 0x4, R64 ;  /* 0x00000004024aa825 */ /* 0x004fc800078e0240 */
[C---:B0-----:R-:W-:Y:S01]  /*1ef0*/  FMUL.FTZ R65, R95.reuse, R94 ;  /* 0x0000005e5f417220 */ /* 0x041fe20000410000 */
[C---:B------:R-:W-:Y:S01]  /*1f00*/  FMUL.FTZ R94, R95.reuse, R84 ;  /* 0x000000545f5e7220 */ /* 0x040fe20000410000 */
[----:B------:R-:W-:Y:S01]  /*1f10*/  FMUL.FTZ R87, R95, R100 ;  /* 0x000000645f577220 */ /* 0x000fe20000410000 */
[----:B-1----:R-:W-:-:S04]  /*1f20*/  @!P2 IMAD.WIDE R66, R2, 0x4, R66 ;  /* 0x000000040242a825 */ /* 0x002fc800078e0242 */
[C---:B------:R-:W-:Y:S01]  /*1f30*/  FMUL.FTZ R107, R95.reuse, R82 ;  /* 0x000000525f6b7220 */ /* 0x040fe20000410000 */
[C---:B------:R-:W-:Y:S01]  /*1f40*/  FMUL.FTZ R109, R95.reuse, R80 ;  /* 0x000000505f6d7220 */ /* 0x040fe20000410000 */
[C---:B------:R-:W-:Y:S01]  /*1f50*/  FMUL.FTZ R99, R95.reuse, R96 ;  /* 0x000000605f637220 */ /* 0x040fe20000410000 */
[C---:B------:R-:W-:Y:S01]  /*1f60*/  FMUL.FTZ R86, R95.reuse, R86 ;  /* 0x000000565f567220 */ /* 0x040fe20000410000 */
[----:B------:R0:W-:Y:S01]  /*1f70*/  @!P2 STG.E desc[UR6][R66.64], R101 ;  /* 0x000000654200a986 */ /* 0x0001e2000c101906 */
        /* <DEDUP_REMOVED lines=20> */
[----:B---3--:R-:W-:-:S04]  /*20c0*/  IMAD.WIDE.U32 R78, R73, 0x10, R92 ;  /* 0x00000010494e7825 */ /* 0x008fc800078e005c */
[----:B------:R-:W-:Y:S01]  /*20d0*/  FFMA.FTZ R65, R86, R61, R37 ;  /* 0x0000003d56417223 */ /* 0x000fe20000010025 */
[----:B------:R-:W-:Y:S01]  /*20e0*/  FFMA.FTZ R66, R87, R62, R38 ;  /* 0x0000003e57427223 */ /* 0x000fe20000010026 */
[----:B------:R-:W-:Y:S01]  /*20f0*/  FFMA.FTZ R73, R106, R53, R29 ;  /* 0x000000356a497223 */ /* 0x000fe2000001001d */
[----:B------:R-:W-:-:S04]  /*2100*/  IMAD.WIDE.U32 R84, R71, 0x10, R92 ;  /* 0x0000001047547825 */ /* 0x000fc800078e005c */
[----:B------:R-:W-:Y:S01]  /*2110*/  FFMA.FTZ R71, R104, R59, R35 ;  /* 0x0000003b68477223 */ /* 0x000fe20000010023 */
[----:B------:R1:W-:Y:S01]  /*2120*/  STG.E.128 desc[UR6][R78.64], R64 ;  /* 0x000000404e007986 */ /* 0x0003e2000c101d06 */
[----:B------:R-:W-:Y:S01]  /*2130*/  IMAD.WIDE.U32 R86, R68, 0x10, R92 ;  /* 0x0000001044567825 */ /* 0x000fe200078e005c */
[----:B0-----:R-:W0:Y:S03]  /*2140*/  LDC.64 R94, c[0x0][0x380] ;  /* 0x0000e000ff5e7b82 */ /* 0x001e260000000a00 */
        /* <DEDUP_REMOVED lines=8> */
[----:B------:R-:W-:Y:S01]  /*21d0*/  FFMA.FTZ R77, R100, R49, R25 ;  /* 0x00000031644d7223 */ /* 0x000fe20000010019 */
[----:B------:R-:W-:-:S04]  /*21e0*/  IMAD.WIDE.U32 R92, R72, 0x10, R92 ;  /* 0x00000010485c7825 */ /* 0x000fc800078e005c */
[----:B------:R-:W-:Y:S01]  /*21f0*/  FFMA.FTZ R72, R109, R52, R28 ;  /* 0x000000346d487223 */ /* 0x000fe2000001001c */
[----:B------:R4:W-:Y:S01]  /*2200*/  STG.E.128 desc[UR6][R84.64], R68 ;  /* 0x0000004454007986 */ /* 0x0009e2000c101d06 */
[----:B-1----:R-:W-:Y:S01]  /*2210*/  FFMA.FTZ R67, R80, R47, R23 ;  /* 0x0000002f50437223 */ /* 0x002fe20000010017 */
        /* <DEDUP_REMOVED lines=9> */
[----:B------:R4:W-:Y:S01]  /*22b0*/  STG.E.128 desc[UR6][R86.64], R72 ;  /* 0x0000004856007986 */ /* 0x0009e2000c101d06 */
[----:B0-----:R-:W-:-:S03]  /*22c0*/  LEA R2, R94, R2, 0x2 ;  /* 0x000000025e027211 */ /* 0x001fc600078e10ff */
[----:B------:R4:W-:Y:S01]  /*22d0*/  STG.E.128 desc[UR6][R88.64], R76 ;  /* 0x0000004c58007986 */ /* 0x0009e2000c101d06 */
[----:B------:R-:W-:-:S03]  /*22e0*/  ISETP.GE.AND P2, PT, R2, R95, PT ;  /* 0x0000005f0200720c */ /* 0x000fc60003f46270 */
[----:B------:R4:W-:Y:S04]  /*22f0*/  STG.E.128 desc[UR6][R90.64], R64 ;  /* 0x000000405a007986 */ /* 0x0009e8000c101d06 */
[----:B------:R4:W-:Y:S06]  /*2300*/  STG.E.128 desc[UR6][R92.64], R80 ;  /* 0x000000505c007986 */ /* 0x0009ec000c101d06 */
[----:B------:R-:W-:Y:S05]  /*2310*/  @!P2 BRA `(.L_x_15696) ;  /* 0xffffffe0002ca947 */ /* 0x000fea000383ffff */
[----:B------:R-:W-:Y:S05]  /*2320*/  EXIT ;  /* 0x000000000000794d */ /* 0x000fea0003800000 */
.L_x_15695:
        /* <DEDUP_REMOVED lines=8> */
.L_x_15698:
[----:B------:R-:W-:Y:S05]  /*23b0*/  BSYNC B0 ;  /* 0x0000000000007941 */ /* 0x000fea0003800000 */
.L_x_15697:
        /* <DEDUP_REMOVED lines=10> */
.L_x_15699:
[----:B------:R-:W-:Y:S01]  /*2460*/  HFMA2 R104, -RZ, RZ, 0, 2.384185791015625e-07 ;  /* 0x00000004ff687431 */ /* 0x000fe200000001ff */
[----:B------:R-:W-:-:S05]  /*2470*/  MOV R0, R102 ;  /* 0x0000006600007202 */ /* 0x000fca0000000f00 */
[----:B------:R-:W-:-:S05]  /*2480*/  FADD.FTZ R66, R65, R0 ;  /* 0x0000000041427221 */ /* 0x000fca0000010000 */
[----:B------:R-:W-:-:S07]  /*2490*/  MOV R103, R66 ;  /* 0x0000004200677202 */ /* 0x000fce0000000f00 */
[----:B------:R-:W-:Y:S05]  /*24a0*/  WARPSYNC.COLLECTIVE R100, `(.L_x_15700) ;  /* 0x0000000064087348 */ /* 0x000fea0003c00000 */
[----:B------:R0:W1:Y:S02]  /*24b0*/  SHFL.BFLY P3, R102, R103, R104, R105 ;  /* 0x0c00006867667389 */ /* 0x0000640000060069 */
[----:B01----:R-:W-:Y:S05]  /*24c0*/  ENDCOLLECTIVE ;  /* 0x000000000000791b */ /* 0x003fea0003800000 */
.L_x_15700:
[----:B------:R-:W-:Y:S01]  /*24d0*/  HFMA2 R104, -RZ, RZ, 0, 4.76837158203125e-07 ;  /* 0x00000008ff687431 */ /* 0x000fe200000001ff */
[----:B------:R-:W-:-:S05]  /*24e0*/  MOV R95, R102 ;  /* 0x00000066005f7202 */ /* 0x000fca0000000f00 */
[----:B------:R-:W-:-:S05]  /*24f0*/  FADD.FTZ R95, R66, R95 ;  /* 0x0000005f425f7221 */ /* 0x000fca0000010000 */
[----:B------:R-:W-:-:S07]  /*2500*/  MOV R103, R95 ;  /* 0x0000005f00677202 */ /* 0x000fce0000000f00 */
[----:B------:R-:W-:Y:S05]  /*2510*/  WARPSYNC.COLLECTIVE R100, `(.L_x_15701) ;  /* 0x0000000064087348 */ /* 0x000fea0003c00000 */
[----:B------:R0:W1:Y:S02]  /*2520*/  SHFL.BFLY P3, R102, R103, R104, R105 ;  /* 0x0c00006867667389 */ /* 0x0000640000060069 */
[----:B01----:R-:W-:Y:S05]  /*2530*/  ENDCOLLECTIVE ;  /* 0x000000000000791b */ /* 0x003fea0003800000 */
.L_x_15701:
[----:B------:R-:W-:Y:S01]  /*2540*/  HFMA2 R104, -RZ, RZ, 0, 9.5367431640625e-07 ;  /* 0x00000010ff687431 */ /* 0x000fe200000001ff */
[----:B------:R-:W-:-:S05]  /*2550*/  MOV R0, R102 ;  /* 0x0000006600007202 */ /* 0x000fca0000000f00 */
[----:B------:R-:W-:-:S05]  /*2560*/  FADD.FTZ R94, R95, R0 ;  /* 0x000000005f5e7221 */ /* 0x000fca0000010000 */
[----:B------:R-:W-:-:S07]  /*2570*/  MOV R103, R94 ;  /* 0x0000005e00677202 */ /* 0x000fce0000000f00 */
[----:B------:R-:W-:Y:S05]  /*2580*/  WARPSYNC.COLLECTIVE R100, `(.L_x_15702) ;  /* 0x0000000064087348 */ /* 0x000fea0003c00000 */
[----:B------:R0:W1:Y:S02]  /*2590*/  SHFL.BFLY P3, R102, R103, R104, R105 ;  /* 0x0c00006867667389 */ /* 0x0000640000060069 */
[----:B01----:R-:W-:Y:S05]  /*25a0*/  ENDCOLLECTIVE ;  /* 0x000000000000791b */ /* 0x003fea0003800000 */
.L_x_15702:
        /* <DEDUP_REMOVED lines=56> */
.L_x_15703:
[----:B------:R-:W-:Y:S01]  /*2930*/  HFMA2 R104, -RZ, RZ, 0, 1.1920928955078125e-07 ;  /* 0x00000002ff687431 */ /* 0x000fe200000001ff */
[----:B------:R-:W-:-:S05]  /*2940*/  MOV R65, R102 ;  /* 0x0000006600417202 */ /* 0x000fca0000000f00 */
[----:B------:R-:W-:-:S05]  /*2950*/  FADD.FTZ R65, R0, R65 ;  /* 0x0000004100417221 */ /* 0x000fca0000010000 */
[----:B------:R-:W-:-:S07]  /*2960*/  MOV R103, R65 ;  /* 0x0000004100677202 */ /* 0x000fce0000000f00 */
[----:B------:R-:W-:Y:S05]  /*2970*/  WARPSYNC.COLLECTIVE R100, `(.L_x_15704) ;  /* 0x0000000064087348 */ /* 0x000fea0003c00000 */
[----:B------:R0:W1:Y:S02]  /*2980*/  SHFL.BFLY P3, R102, R103, R104, R105 ;  /* 0x0c00006867667389 */ /* 0x0000640000060069 */
[----:B01----:R-:W-:Y:S05]  /*2990*/  ENDCOLLECTIVE ;  /* 0x000000000000791b */ /* 0x003fea0003800000 */
.L_x_15704:
[----:B------:R-:W-:Y:S01]  /*29a0*/  HFMA2 R104, -RZ, RZ, 0, 2.384185791015625e-07 ;  /* 0x00000004ff687431 */ /* 0x000fe200000001ff */
[----:B------:R-:W-:-:S05]  /*29b0*/  MOV R66, R102 ;  /* 0x0000006600427202 */ /* 0x000fca0000000f00 */
[----:B------:R-:W-:-:S05]  /*29c0*/  FADD.FTZ R66, R65, R66 ;  /* 0x0000004241427221 */ /* 0x000fca0000010000 */
[----:B------:R-:W-:-:S07]  /*29d0*/  MOV R103, R66 ;  /* 0x0000004200677202 */ /* 0x000fce0000000f00 */
[----:B------:R-:W-:Y:S05]  /*29e0*/  WARPSYNC.COLLECTIVE R100, `(.L_x_15705) ;  /* 0x0000000064087348 */ /* 0x000fea0003c00000 */
[----:B------:R0:W1:Y:S02]  /*29f0*/  SHFL.BFLY P3, R102, R103, R104, R105 ;  /* 0x0c00006867667389 */ /* 0x0000640000060069 */
[----:B01----:R-:W-:Y:S05]  /*2a00*/  ENDCOLLECTIVE ;  /* 0x000000000000791b */ /* 0x003fea0003800000 */
.L_x_15705:
[----:B------:R-:W-:Y:S01]  /*2a10*/  HFMA2 R104, -RZ, RZ, 0, 4.76837158203125e-07 ;  /* 0x00000008ff687431 */ /* 0x000fe200000001ff */
[----:B------:R-:W-:-:S05]  /*2a20*/  MOV R67, R102 ;  /* 0x0000006600437202 */ /* 0x000fca0000000f00 */
[----:B------:R-:W-:-:S05]  /*2a30*/  FADD.FTZ R67, R66, R67 ;  /* 0x0000004342437221 */ /* 0x000fca0000010000 */
[----:B------:R-:W-:-:S07]  /*2a40*/  MOV R103, R67 ;  /* 0x0000004300677202 */ /* 0x000fce0000000f00 */
[----:B------:R-:W-:Y:S05]  /*2a50*/  WARPSYNC.COLLECTIVE R100, `(.L_x_15706) ;  /* 0x0000000064087348 */ /* 0x000fea0003c00000 */
[----:B------:R0:W1:Y:S02]  /*2a60*/  SHFL.BFLY P3, R102, R103, R104, R105 ;  /* 0x0c00006867667389 */ /* 0x0000640000060069 */
[----:B01----:R-:W-:Y:S05]  /*2a70*/  ENDCOLLECTIVE ;  /* 0x000000000000791b */ /* 0x003fea0003800000 */
.L_x_15706:
[----:B------:R-:W-:Y:S01]  /*2a80*/  HFMA2 R104, -RZ, RZ, 0, 9.5367431640625e-07 ;  /* 0x00000010ff687431 */ /* 0x000fe200000001ff */
[----:B------:R-:W-:-:S05]  /*2a90*/  MOV R94, R102 ;  /* 0x00000066005e7202 */ /* 0x000fca0000000f00 */
[----:B------:R-:W-:-:S05]  /*2aa0*/  FADD.FTZ R94, R67, R94 ;  /* 0x0000005e435e7221 */ /* 0x000fca0000010000 */
[----:B------:R-:W-:-:S07]  /*2ab0*/  MOV R103, R94 ;  /* 0x0000005e00677202 */ /* 0x000fce0000000f00 */
[----:B------:R-:W-:Y:S05]  /*2ac0*/  WARPSYNC.COLLECTIVE R100, `(.L_x_15707) ;  /* 0x0000000064087348 */ /* 0x000fea0003c00000 */
[----:B------:R0:W1:Y:S02]  /*2ad0*/  SHFL.BFLY P3, R102, R103, R104, R105 ;  /* 0x0c00006867667389 */ /* 0x0000640000060069 */
[----:B01----:R-:W-:Y:S05]  /*2ae0*/  ENDCOLLECTIVE ;  /* 0x000000000000791b */ /* 0x003fea0003800000 */
.L_x_15707:
[----:B------:R-:W-:Y:S01]  /*2af0*/  MOV R95, R102 ;  /* 0x00000066005f7202 */ /* 0x000fe20000000f00 */
[----:B------:R-:W-:Y:S06]  /*2b00*/  BRA `(.L_x_15708) ;  /* 0xfffffff000687947 */ /* 0x000fec000383ffff */
.L_x_15709:
        /* <DEDUP_REMOVED lines=15> */
.L_x_17420:


//--------------------- .text._ZN10layer_norm31ln_parallel_residual_fwd_kernelINS_13Kernel_traitsIfffffjLj768ELj1ELj4ELj1ELj16ENS_18Kernel_traits_baseILj768EfffffjLj128EEEEELb1ELb0ELb0EEEvNS_9FwdParamsE --------------------------
	.section	.text._ZN10layer_norm31ln_parallel_residual_fwd_kernelINS_13Kernel_traitsIfffffjLj768ELj1ELj4ELj1ELj16ENS_18Kernel_traits_baseILj768EfffffjLj128EEEEELb1ELb0ELb0EEEvNS_9FwdParamsE,"ax",@progbits
	.align	128
        .global         _ZN10layer_norm31ln_parallel_residual_fwd_kernelINS_13Kernel_traitsIfffffjLj768ELj1ELj4ELj1ELj16ENS_18Kernel_traits_baseILj768EfffffjLj128EEEEELb1ELb0ELb0EEEvNS_9FwdParamsE
        .type           _ZN10layer_norm31ln_parallel_residual_fwd_kernelINS_13Kernel_traitsIfffffjLj768ELj1ELj4ELj1ELj16ENS_18Kernel_traits_baseILj768EfffffjLj128EEEEELb1ELb0ELb0EEEvNS_9FwdParamsE,@function
        .size           _ZN10layer_norm31ln_parallel_residual_fwd_kernelINS_13Kernel_traitsIfffffjLj768ELj1ELj4ELj1ELj16ENS_18Kernel_traits_baseILj768EfffffjLj128EEEEELb1ELb0ELb0EEEvNS_9FwdParamsE,(.L_x_17421 - _ZN10layer_norm31ln_parallel_residual_fwd_kernelINS_13Kernel_traitsIfffffjLj768ELj1ELj4ELj1ELj16ENS_18Kernel_traits_baseILj768EfffffjLj128EEEEELb1ELb0ELb0EEEvNS_9FwdParamsE)
        .other          _ZN10layer_norm31ln_parallel_residual_fwd_kernelINS_13Kernel_traitsIfffffjLj768ELj1ELj4ELj1ELj16ENS_18Kernel_traits_baseILj768EfffffjLj128EEEEELb1ELb0ELb0EEEvNS_9FwdParamsE,@"STO_CUDA_ENTRY STV_DEFAULT"
_ZN10layer_norm31ln_parallel_residual_fwd_kernelINS_13Kernel_traitsIfffffjLj768ELj1ELj4ELj1ELj16ENS_18Kernel_traits_baseILj768EfffffjLj128EEEEELb1ELb0ELb0EEEvNS_9FwdParamsE:
.text._ZN10layer_norm31ln_parallel_residual_fwd_kernelINS_13Kernel_traitsIfffffjLj768ELj1ELj4ELj1ELj16ENS_18Kernel_traits_baseILj768EfffffjLj128EEEEELb1ELb0ELb0EEEvNS_9FwdParamsE:
        /* <DEDUP_REMOVED lines=66> */
[----:B------:R-:W2:Y:S01]  /*0420*/  LDC.64 R48, c[0x0][0x3d0] ;  /* 0x0000f400ff307b82 */ /* 0x000ea20000000a00 */
[----:B------:R-:W-:Y:S01]  /*0430*/  P2R R153, PR, RZ, 0x10 ;  /* 0x00000010ff997803 */ /* 0x000fe20000000000 */
[----:B0-----:R-:W-:-:S06]  /*0440*/  @P4 IMAD.WIDE.U32 R4, R3, 0x10, R4 ;  /* 0x0000001003044825 */ /* 0x001fcc00078e0004 */
[----:B------:R-:W0:Y:S01]  /*0450*/  LDC.64 R50, c[0x0][0x3d8] ;  /* 0x0000f600ff327b82 */ /* 0x000e220000000a00 */
[----:B------:R-:W5:Y:S01]  /*0460*/  @P4 LDG.E.128 R8, desc[UR6][R4.64] ;  /* 0x0000000604084981 */ /* 0x000f62000c1e1d00 */
[----:B-1----:R-:W-:-:S06]  /*0470*/  @P4 IMAD.WIDE.U32 R6, R3, 0x10, R6 ;  /* 0x0000001003064825 */ /* 0x002fcc00078e0006 */
[----:B------:R-:W1:Y:S01]  /*0480*/  LDC.64 R54, c[0x0][0x3d0] ;  /* 0x0000f400ff367b82 */ /* 0x000e620000000a00 */
[----:B------:R-:W-:Y:S01]  /*0490*/  @P4 LOP3.LUT R3, R3, 0x20, RZ, 0xfc, !PT ;  /* 0x0000002003034812 */ /* 0x000fe200078efcff */
[----:B------:R-:W5:Y:S04]  /*04a0*/  @P4 LDG.E.128 R12, desc[UR6][R6.64] ;  /* 0x00000006060c4981 */ /* 0x000f68000c1e1d00 */
[C---:B--2---:R-:W-:Y:S02]  /*04b0*/  @P0 IMAD.WIDE.U32 R48, R3.reuse, 0x10, R48 ;  /* 0x0000001003300825 */ /* 0x044fe400078e0030 */
[----:B------:R-:W2:Y:S03]  /*04c0*/  LDC.64 R56, c[0x0][0x3d8] ;  /* 0x0000f600ff387b82 */ /* 0x000ea60000000a00 */
[----:B------:R3:W5:Y:S05]  /*04d0*/  @P0 LDG.E.128 R16, desc[UR6][R48.64] ;  /* 0x0000000630100981 */ /* 0x00076a000c1e1d00 */
[----:B------:R-:W4:Y:S01]  /*04e0*/  LDC.64 R58, c[0x0][0x3d0] ;  /* 0x0000f400ff3a7b82 */ /* 0x000f220000000a00 */
[C---:B0-----:R-:W-:Y:S01]  /*04f0*/  @P0 IMAD.WIDE.U32 R52, R3.reuse, 0x10, R50 ;  /* 0x0000001003340825 */ /* 0x041fe200078e0032 */
[----:B------:R-:W-:-:S04]  /*0500*/  @P0 IADD3 R3, PT, PT, R3, 0x20, RZ ;  /* 0x0000002003030810 */ /* 0x000fc80007ffe0ff */
[----:B------:R-:W5:Y:S02]  /*0510*/  @P0 LDG.E.128 R20, desc[UR6][R52.64] ;  /* 0x0000000634140981 */ /* 0x000f64000c1e1d00 */
[----:B------:R-:W0:Y:S01]  /*0520*/  LDC.64 R60, c[0x0][0x3d8] ;  /* 0x0000f600ff3c7b82 */ /* 0x000e220000000a00 */
[----:B-1----:R-:W-:-:S07]  /*0530*/  @P1 IMAD.WIDE.U32 R54, R3, 0x10, R54 ;  /* 0x0000001003361825 */ /* 0x002fce00078e0036 */
[----:B------:R-:W1:Y:S01]  /*0540*/  LDC.64 R62, c[0x0][0x3d0] ;  /* 0x0000f400ff3e7b82 */ /* 0x000e620000000a00 */
[----:B--2---:R-:W-:-:S07]  /*0550*/  @P1 IMAD.WIDE.U32 R56, R3, 0x10, R56 ;  /* 0x0000001003381825 */ /* 0x004fce00078e0038 */
[----:B------:R-:W2:Y:S01]  /*0560*/  LDC.64 R64, c[0x0][0x3d8] ;  /* 0x0000f600ff407b82 */ /* 0x000ea20000000a00 */
[----:B------:R-:W-:Y:S01]  /*0570*/  @P1 VIADD R3, R3, 0x20 ;  /* 0x0000002003031836 */ /* 0x000fe20000000000 */
[----:B------:R-:W-:Y:S01]  /*0580*/  ISETP.GE.U32.AND P0, PT, R0, 0xc0, PT ;  /* 0x000000c00000780c */ /* 0x000fe20003f06070 */
[----:B------:R3:W5:Y:S02]  /*0590*/  @P1 LDG.E.128 R24, desc[UR6][R54.64] ;  /* 0x0000000636181981 */ /* 0x000764000c1e1d00 */
[C---:B----4-:R-:W-:Y:S01]  /*05a0*/  @P2 IMAD.WIDE.U32 R58, R3.reuse, 0x10, R58 ;  /* 0x00000010033a2825 */ /* 0x050fe200078e003a */
[----:B------:R-:W-:Y:S01]  /*05b0*/  CS2R R50, SRZ ;  /* 0x0000000000327805 */ /* 0x000fe2000001ff00 */
[----:B------:R4:W5:Y:S02]  /*05c0*/  @P1 LDG.E.128 R28, desc[UR6][R56.64] ;  /* 0x00000006381c1981 */ /* 0x000964000c1e1d00 */
[C---:B0-----:R-:W-:Y:S01]  /*05d0*/  @P2 IMAD.WIDE.U32 R60, R3.reuse, 0x10, R60 ;  /* 0x00000010033c2825 */ /* 0x041fe200078e003c */
[----:B---3--:R-:W-:Y:S01]  /*05e0*/  CS2R R48, SRZ ;  /* 0x0000000000307805 */ /* 0x008fe2000001ff00 */
[----:B------:R0:W5:Y:S02]  /*05f0*/  @P2 LDG.E.128 R32, desc[UR6][R58.64] ;  /* 0x000000063a202981 */ /* 0x000164000c1e1d00 */
[----:B------:R-:W-:Y:S01]  /*0600*/  @P2 VIADD R3, R3, 0x20 ;  /* 0x0000002003032836 */ /* 0x000fe20000000000 */
[----:B------:R-:W-:Y:S01]  /*0610*/  CS2R R54, SRZ ;  /* 0x0000000000367805 */ /* 0x000fe2000001ff00 */
[----:B------:R3:W5:Y:S02]  /*0620*/  @P2 LDG.E.128 R36, desc[UR6][R60.64] ;  /* 0x000000063c242981 */ /* 0x000764000c1e1d00 */
[----:B-1----:R-:W-:Y:S01]  /*0630*/  @P3 IMAD.WIDE.U32 R62, R3, 0x10, R62 ;  /* 0x00000010033e3825 */ /* 0x002fe200078e003e */
[----:B------:R-:W-:-:S02]  /*0640*/  CS2R R52, SRZ ;  /* 0x0000000000347805 */ /* 0x000fc4000001ff00 */
[----:B----4-:R-:W-:Y:S02]  /*0650*/  CS2R R56, SRZ ;  /* 0x0000000000387805 */ /* 0x010fe4000001ff00 */
[----:B------:R-:W-:Y:S02]  /*0660*/  CS2R R66, SRZ ;  /* 0x0000000000427805 */ /* 0x000fe4000001ff00 */
[----:B0-----:R-:W-:Y:S01]  /*0670*/  CS2R R58, SRZ ;  /* 0x00000000003a7805 */ /* 0x001fe2000001ff00 */
[----:B------:R0:W5:Y:S01]  /*0680*/  @P3 LDG.E.128 R40, desc[UR6][R62.64] ;  /* 0x000000063e283981 */ /* 0x000162000c1e1d00 */
[----:B--2---:R-:W-:Y:S01]  /*0690*/  @P3 IMAD.WIDE.U32 R64, R3, 0x10, R64 ;  /* 0x0000001003403825 */ /* 0x004fe200078e0040 */
[----:B---3--:R-:W-:Y:S02]  /*06a0*/  CS2R R60, SRZ ;  /* 0x00000000003c7805 */ /* 0x008fe4000001ff00 */
[----:B------:R-:W-:Y:S02]  /*06b0*/  CS2R R70, SRZ ;  /* 0x0000000000467805 */ /* 0x000fe4000001ff00 */
[----:B------:R-:W-:-:S02]  /*06c0*/  CS2R R68, SRZ ;  /* 0x0000000000447805 */ /* 0x000fc4000001ff00 */
[----:B------:R-:W-:Y:S01]  /*06d0*/  CS2R R74, SRZ ;  /* 0x00000000004a7805 */ /* 0x000fe2000001ff00 */
[----:B------:R1:W5:Y:S01]  /*06e0*/  @P3 LDG.E.128 R44, desc[UR6][R64.64] ;  /* 0x00000006402c3981 */ /* 0x000362000c1e1d00 */
[----:B------:R-:W-:Y:S02]  /*06f0*/  CS2R R72, SRZ ;  /* 0x0000000000487805 */ /* 0x000fe4000001ff00 */
[----:B------:R-:W-:Y:S02]  /*0700*/  CS2R R78, SRZ ;  /* 0x00000000004e7805 */ /* 0x000fe4000001ff00 */
[----:B0-----:R-:W-:Y:S02]  /*0710*/  CS2R R62, SRZ ;  /* 0x00000000003e7805 */ /* 0x001fe4000001ff00 */
[----:B------:R-:W-:Y:S02]  /*0720*/  CS2R R76, SRZ ;  /* 0x00000000004c7805 */ /* 0x000fe4000001ff00 */
[----:B------:R-:W-:-:S02]  /*0730*/  CS2R R82, SRZ ;  /* 0x0000000000527805 */ /* 0x000fc4000001ff00 */
[----:B------:R-:W-:Y:S02]  /*0740*/  CS2R R80, SRZ ;  /* 0x0000000000507805 */ /* 0x000fe4000001ff00 */
[----:B------:R-:W-:Y:S02]  /*0750*/  CS2R R86, SRZ ;  /* 0x0000000000567805 */ /* 0x000fe4000001ff00 */
[----:B------:R-:W-:Y:S02]  /*0760*/  CS2R R84, SRZ ;  /* 0x0000000000547805 */ /* 0x000fe4000001ff00 */
[----:B------:R-:W-:Y:S02]  /*0770*/  @P3 IADD3 R3, PT, PT, R3, 0x20, RZ ;  /* 0x0000002003033810 */ /* 0x000fe40007ffe0ff */
[----:B-1----:R-:W-:Y:S01]  /*0780*/  CS2R R64, SRZ ;  /* 0x0000000000407805 */ /* 0x002fe2000001ff00 */
        /* <DEDUP_REMOVED lines=32> */
.L_x_15712:
        /* <DEDUP_REMOVED lines=9> */
[----:B------:R-:W3:Y:S01]  /*0a20*/  LDC.64 R50, c[0x0][0x3d0] ;  /* 0x0000f400ff327b82 */ /* 0x000ee20000000a00 */
[----:B0-----:R-:W-:-:S05]  /*0a30*/  @P4 IMAD.WIDE.U32 R6, R3, 0x10, R6 ;  /* 0x0000001003064825 */ /* 0x001fca00078e0006 */
[----:B------:R-:W5:Y:S02]  /*0a40*/  @P4 LDG.E.128 R8, desc[UR6][R6.64] ;  /* 0x0000000606084981 */ /* 0x000f64000c1e1d00 */
[----:B------:R-:W0:Y:S01]  /*0a50*/  LDC.64 R52, c[0x0][0x3d8] ;  /* 0x0000f600ff347b82 */ /* 0x000e220000000a00 */
[----:B-1----:R-:W-:-:S05]  /*0a60*/  @P4 IMAD.WIDE.U32 R48, R3, 0x10, R48 ;  /* 0x0000001003304825 */ /* 0x002fca00078e0030 */
[----:B------:R-:W5:Y:S02]  /*0a70*/  @P4 LDG.E.128 R12, desc[UR6][R48.64] ;  /* 0x00000006300c4981 */ /* 0x000f64000c1e1d00 */
[----:B------:R-:W1:Y:S01]  /*0a80*/  @P0 LDC.64 R54, c[0x0][0x440] ;  /* 0x00011000ff360b82 */ /* 0x000e620000000a00 */
[C---:B--2---:R-:W-:Y:S01]  /*0a90*/  @P4 IMAD.WIDE.U32 R4, R3.reuse, 0x10, R4 ;  /* 0x0000001003044825 */ /* 0x044fe200078e0004 */
[----:B------:R-:W-:-:S04]  /*0aa0*/  @P4 LOP3.LUT R3, R3, 0x20, RZ, 0xfc, !PT ;  /* 0x0000002003034812 */ /* 0x000fc800078efcff */
[----:B------:R-:W5:Y:S02]  /*0ab0*/  @P4 LDG.E.128 R84, desc[UR6][R4.64] ;  /* 0x0000000604544981 */ /* 0x000f64000c1e1d00 */
[----:B------:R-:W2:Y:S01]  /*0ac0*/  LDC.64 R56, c[0x0][0x3d0] ;  /* 0x0000f400ff387b82 */ /* 0x000ea20000000a00 */
[----:B---3--:R-:W-:-:S05]  /*0ad0*/  @P0 IMAD.WIDE.U32 R50, R3, 0x10, R50 ;  /* 0x0000001003320825 */ /* 0x008fca00078e0032 */
[----:B------:R3:W5:Y:S02]  /*0ae0*/  @P0 LDG.E.128 R16, desc[UR6][R50.64] ;  /* 0x0000000632100981 */ /* 0x000764000c1e1d00 */
[----:B------:R-:W4:Y:S01]  /*0af0*/  LDC.64 R58, c[0x0][0x3d8] ;  /* 0x0000f600ff3a7b82 */ /* 0x000f220000000a00 */
[----:B0-----:R-:W-:-:S05]  /*0b00*/  @P0 IMAD.WIDE.U32 R52, R3, 0x10, R52 ;  /* 0x0000001003340825 */ /* 0x001fca00078e0034 */
[----:B------:R-:W5:Y:S02]  /*0b10*/  @P0 LDG.E.128 R20, desc[UR6][R52.64] ;  /* 0x0000000634140981 */ /* 0x000f64000c1e1d00 */
[----:B------:R-:W0:Y:S01]  /*0b20*/  @P1 LDC.64 R60, c[0x0][0x440] ;  /* 0x00011000ff3c1b82 */ /* 0x000e220000000a00 */
[----:B-1----:R-:W-:-:S04]  /*0b30*/  @P0 IMAD.WIDE.U32 R54, R3, 0x10, R54 ;  /* 0x0000001003360825 */ /* 0x002fc800078e0036 */
[----:B------:R-:W-:Y:S01]  /*0b40*/  @P0 VIADD R3, R3, 0x20 ;  /* 0x0000002003030836 */ /* 0x000fe20000000000 */
[----:B------:R1:W5:Y:S02]  /*0b50*/  @P0 LDG.E.128 R80, desc[UR6][R54.64] ;  /* 0x0000000636500981 */ /* 0x000364000c1e1d00 */
[----:B------:R-:W1:Y:S08]  /*0b60*/  LDC.64 R62, c[0x0][0x3d0] ;  /* 0x0000f400ff3e7b82 */ /* 0x000e700000000a00 */
[----:B------:R-:W1:Y:S08]  /*0b70*/  LDC.64 R64, c[0x0][0x3d8] ;  /* 0x0000f600ff407b82 */ /* 0x000e700000000a00 */
[----:B------:R-:W1:Y:S08]  /*0b80*/  @P2 LDC.64 R66, c[0x0][0x440] ;  /* 0x00011000ff422b82 */ /* 0x000e700000000a00 */
[----:B------:R-:W1:Y:S08]  /*0b90*/  LDC.64 R88, c[0x0][0x3d0] ;  /* 0x0000f400ff587b82 */ /* 0x000e700000000a00 */
[----:B------:R-:W1:Y:S08]  /*0ba0*/  LDC.64 R90, c[0x0][0x3d8] ;  /* 0x0000f600ff5a7b82 */ /* 0x000e700000000a00 */
[----:B------:R-:W1:Y:S01]  /*0bb0*/  @P3 LDC.64 R92, c[0x0][0x440] ;  /* 0x00011000ff5c3b82 */ /* 0x000e620000000a00 */
[----:B--2---:R-:W-:-:S04]  /*0bc0*/  @P1 IMAD.WIDE.U32 R56, R3, 0x10, R56 ;  /* 0x0000001003381825 */ /* 0x004fc800078e0038 */
[----:B----4-:R-:W-:-:S04]  /*0bd0*/  @P1 IMAD.WIDE.U32 R58, R3, 0x10, R58 ;  /* 0x00000010033a1825 */ /* 0x010fc800078e003a */
[C---:B0-----:R-:W-:Y:S01]  /*0be0*/  @P1 IMAD.WIDE.U32 R60, R3.reuse, 0x10, R60 ;  /* 0x00000010033c1825 */ /* 0x041fe200078e003c */
[----:B------:R-:W-:Y:S01]  /*0bf0*/  ISETP.GE.U32.AND P0, PT, R0, 0xc0, PT ;  /* 0x000000c00000780c */ /* 0x000fe20003f06070 */
[----:B------:R-:W5:Y:S02]  /*0c00*/  @P1 LDG.E.128 R24, desc[UR6][R56.64] ;  /* 0x0000000638181981 */ /* 0x000f64000c1e1d00 */
[----:B------:R-:W-:Y:S01]  /*0c10*/  @P1 VIADD R3, R3, 0x20 ;  /* 0x0000002003031836 */ /* 0x000fe20000000000 */
[----:B---3--:R-:W-:Y:S01]  /*0c20*/  CS2R R50, SRZ ;  /* 0x0000000000327805 */ /* 0x008fe2000001ff00 */
[----:B------:R0:W5:Y:S02]  /*0c30*/  @P1 LDG.E.128 R28, desc[UR6][R58.64] ;  /* 0x000000063a1c1981 */ /* 0x000164000c1e1d00 */
[C---:B-1----:R-:W-:Y:S01]  /*0c40*/  @P2 IMAD.WIDE.U32 R62, R3.reuse, 0x10, R62 ;  /* 0x00000010033e2825 */ /* 0x042fe200078e003e */
[----:B------:R-:W-:Y:S01]  /*0c50*/  CS2R R48, SRZ ;  /* 0x0000000000307805 */ /* 0x000fe2000001ff00 */
[----:B------:R-:W5:Y:S02]  /*0c60*/  @P1 LDG.E.128 R76, desc[UR6][R60.64] ;  /* 0x000000063c4c1981 */ /* 0x000f64000c1e1d00 */
[C---:B------:R-:W-:Y:S01]  /*0c70*/  @P2 IMAD.WIDE.U32 R64, R3.reuse, 0x10, R64 ;  /* 0x0000001003402825 */ /* 0x040fe200078e0040 */
[----:B------:R-:W-:Y:S01]  /*0c80*/  CS2R R54, SRZ ;  /* 0x0000000000367805 */ /* 0x000fe2000001ff00 */
[----:B------:R1:W5:Y:S02]  /*0c90*/  @P2 LDG.E.128 R32, desc[UR6][R62.64] ;  /* 0x000000063e202981 */ /* 0x000364000c1e1d00 */
[C---:B------:R-:W-:Y:S01]  /*0ca0*/  @P2 IMAD.WIDE.U32 R66, R3.reuse, 0x10, R66 ;  /* 0x0000001003422825 */ /* 0x040fe200078e0042 */
[----:B------:R-:W-:Y:S01]  /*0cb0*/  @P2 IADD3 R3, PT, PT, R3, 0x20, RZ ;  /* 0x0000002003032810 */ /* 0x000fe20007ffe0ff */
[----:B------:R-:W5:Y:S04]  /*0cc0*/  @P2 LDG.E.128 R36, desc[UR6][R64.64] ;  /* 0x0000000640242981 */ /* 0x000f68000c1e1d00 */
[C---:B------:R-:W-:Y:S01]  /*0cd0*/  @P3 IMAD.WIDE.U32 R88, R3.reuse, 0x10, R88 ;  /* 0x0000001003583825 */ /* 0x040fe200078e0058 */
[----:B------:R2:W5:Y:S03]  /*0ce0*/  @P2 LDG.E.128 R72, desc[UR6][R66.64] ;  /* 0x0000000642482981 */ /* 0x000566000c1e1d00 */
[C---:B------:R-:W-:Y:S01]  /*0cf0*/  @P3 IMAD.WIDE.U32 R90, R3.reuse, 0x10, R90 ;  /* 0x00000010035a3825 */ /* 0x040fe200078e005a */
[----:B------:R3:W5:Y:S03]  /*0d00*/  @P3 LDG.E.128 R40, desc[UR6][R88.64] ;  /* 0x0000000658283981 */ /* 0x000766000c1e1d00 */
[----:B------:R-:W-:Y:S01]  /*0d10*/  @P3 IMAD.WIDE.U32 R92, R3, 0x10, R92 ;  /* 0x00000010035c3825 */ /* 0x000fe200078e005c */
[----:B------:R3:W5:Y:S04]  /*0d20*/  @P3 LDG.E.128 R44, desc[UR6][R90.64] ;  /* 0x000000065a2c3981 */ /* 0x000768000c1e1d00 */
[----:B------:R3:W5:Y:S01]  /*0d30*/  @P3 LDG.E.128 R68, desc[UR6][R92.64] ;  /* 0x000000065c443981 */ /* 0x000762000c1e1d00 */
[----:B------:R-:W-:-:S02]  /*0d40*/  CS2R R52, SRZ ;  /* 0x0000000000347805 */ /* 0x000fc4000001ff00 */
[----:B0-----:R-:W-:Y:S02]  /*0d50*/  CS2R R58, SRZ ;  /* 0x00000000003a7805 */ /* 0x001fe4000001ff00 */
[----:B------:R-:W-:Y:S02]  /*0d60*/  CS2R R56, SRZ ;  /* 0x0000000000387805 */ /* 0x000fe4000001ff00 */
[----:B-1----:R-:W-:Y:S02]  /*0d70*/  CS2R R62, SRZ ;  /* 0x00000000003e7805 */ /* 0x002fe4000001ff00 */
[----:B------:R-:W-:Y:S02]  /*0d80*/  CS2R R60, SRZ ;  /* 0x00000000003c7805 */ /* 0x000fe4000001ff00 */
[----:B--2---:R-:W-:Y:S02]  /*0d90*/  CS2R R66, SRZ ;  /* 0x0000000000427805 */ /* 0x004fe4000001ff00 */
[----:B------:R-:W-:Y:S01]  /*0da0*/  CS2R R64, SRZ ;  /* 0x0000000000407805 */ /* 0x000fe2000001ff00 */
[----:B------:R-:W-:Y:S01]  /*0db0*/  @P3 VIADD R3, R3, 0x20 ;  /* 0x0000002003033836 */ /* 0x000fe20000000000 */
[----:B---3--:R-:W-:Y:S06]  /*0dc0*/  @!P0 BRA `(.L_x_15713) ;  /* 0x0000000c00248947 */ /* 0x008fec0003800000 */
        /* <DEDUP_REMOVED lines=22> */
.L_x_15711:
        /* <DEDUP_REMOVED lines=15> */
[----:B------:R0:W5:Y:S02]  /*1020*/  @P4 LDG.E.128 R8, desc[UR6][R6.64] ;  /* 0x0000000606084981 */ /* 0x000164000c1e1d00 */
[----:B------:R-:W4:Y:S01]  /*1030*/  LDC.64 R92, c[0x0][0x3d0] ;  /* 0x0000f400ff5c7b82 */ /* 0x000f220000000a00 */
[----:B-1----:R-:W-:-:S05]  /*1040*/  @P4 IMAD.WIDE.U32 R88, R3, 0x10, R88 ;  /* 0x0000001003584825 */ /* 0x002fca00078e0058 */
[----:B------:R-:W5:Y:S02]  /*1050*/  @P4 LDG.E.128 R12, desc[UR6][R88.64] ;  /* 0x00000006580c4981 */ /* 0x000f64000c1e1d00 */
[----:B------:R-:W1:Y:S01]  /*1060*/  @P0 LDC.64 R94, c[0x0][0x438] ;  /* 0x00010e00ff5e0b82 */ /* 0x000e620000000a00 */
[----:B--2---:R-:W-:-:S05]  /*1070*/  @P4 IMAD.WIDE.U32 R4, R3, 0x10, R4 ;  /* 0x0000001003044825 */ /* 0x004fca00078e0004 */
[----:B------:R2:W5:Y:S02]  /*1080*/  @P4 LDG.E.128 R64, desc[UR6][R4.64] ;  /* 0x0000000604404981 */ /* 0x000564000c1e1d00 */
[----:B------:R-:W1:Y:S01]  /*1090*/  LDC.64 R96, c[0x0][0x3d8] ;  /* 0x0000f600ff607b82 */ /* 0x000e620000000a00 */
[C---:B---3--:R-:W-:Y:S01]  /*10a0*/  @P4 IMAD.WIDE.U32 R90, R3.reuse, 0x10, R90 ;  /* 0x00000010035a4825 */ /* 0x048fe200078e005a */
[----:B------:R-:W-:-:S04]  /*10b0*/  @P4 LOP3.LUT R3, R3, 0x20, RZ, 0xfc, !PT ;  /* 0x0000002003034812 */ /* 0x000fc800078efcff */
[----:B------:R3:W5:Y:S02]  /*10c0*/  @P4 LDG.E.128 R84, desc[UR6][R90.64] ;  /* 0x000000065a544981 */ /* 0x000764000c1e1d00 */
[----:B------:R-:W3:Y:S08]  /*10d0*/  @P0 LDC.64 R98, c[0x0][0x440] ;  /* 0x00011000ff620b82 */ /* 0x000ef00000000a00 */
[----:B------:R-:W3:Y:S08]  /*10e0*/  LDC.64 R100, c[0x0][0x3d0] ;  /* 0x0000f400ff647b82 */ /* 0x000ef00000000a00 */
[----:B------:R-:W3:Y:S08]  /*10f0*/  LDC.64 R104, c[0x0][0x3d8] ;  /* 0x0000f600ff687b82 */ /* 0x000ef00000000a00 */
[----:B------:R-:W3:Y:S08]  /*1100*/  @P1 LDC.64 R102, c[0x0][0x438] ;  /* 0x00010e00ff661b82 */ /* 0x000ef00000000a00 */
[----:B------:R-:W3:Y:S08]  /*1110*/  @P1 LDC.64 R106, c[0x0][0x440] ;  /* 0x00011000ff6a1b82 */ /* 0x000ef00000000a00 */
[----:B------:R-:W3:Y:S08]  /*1120*/  LDC.64 R108, c[0x0][0x3d0] ;  /* 0x0000f400ff6c7b82 */ /* 0x000ef00000000a00 */
[----:B------:R-:W3:Y:S08]  /*1130*/  @P2 LDC.64 R110, c[0x0][0x438] ;  /* 0x00010e00ff6e2b82 */ /* 0x000ef00000000a00 */
[----:B------:R-:W3:Y:S08]  /*1140*/  LDC.64 R112, c[0x0][0x3d8] ;  /* 0x0000f600ff707b82 */ /* 0x000ef00000000a00 */
[----:B------:R-:W3:Y:S08]  /*1150*/  @P2 LDC.64 R114, c[0x0][0x440] ;  /* 0x00011000ff722b82 */ /* 0x000ef00000000a00 */
[----:B------:R-:W3:Y:S08]  /*1160*/  LDC.64 R116, c[0x0][0x3d0] ;  /* 0x0000f400ff747b82 */ /* 0x000ef00000000a00 */
[----:B0-----:R-:W0:Y:S08]  /*1170*/  @P3 LDC.64 R6, c[0x0][0x438] ;  /* 0x00010e00ff063b82 */ /* 0x001e300000000a00 */
[----:B--2---:R-:W2:Y:S08]  /*1180*/  LDC.64 R4, c[0x0][0x3d8] ;  /* 0x0000f600ff047b82 */ /* 0x004eb00000000a00 */
[----:B------:R-:W2:Y:S01]  /*1190*/  @P3 LDC.64 R88, c[0x0][0x440] ;  /* 0x00011000ff583b82 */ /* 0x000ea20000000a00 */
[----:B----4-:R-:W-:-:S04]  /*11a0*/  @P0 IMAD.WIDE.U32 R92, R3, 0x10, R92 ;  /* 0x00000010035c0825 */ /* 0x010fc800078e005c */
[C---:B-1----:R-:W-:Y:S01]  /*11b0*/  @P0 IMAD.WIDE.U32 R94, R3.reuse, 0x10, R94 ;  /* 0x00000010035e0825 */ /* 0x042fe200078e005e */
[----:B------:R1:W5:Y:S03]  /*11c0*/  @P0 LDG.E.128 R16, desc[UR6][R92.64] ;  /* 0x000000065c100981 */ /* 0x000366000c1e1d00 */
[C---:B------:R-:W-:Y:S01]  /*11d0*/  @P0 IMAD.WIDE.U32 R96, R3.reuse, 0x10, R96 ;  /* 0x0000001003600825 */ /* 0x040fe200078e0060 */
[----:B------:R1:W5:Y:S03]  /*11e0*/  @P0 LDG.E.128 R60, desc[UR6][R94.64] ;  /* 0x000000065e3c0981 */ /* 0x000366000c1e1d00 */
[C---:B---3--:R-:W-:Y:S01]  /*11f0*/  @P0 IMAD.WIDE.U32 R98, R3.reuse, 0x10, R98 ;  /* 0x0000001003620825 */ /* 0x048fe200078e0062 */
[----:B------:R1:W5:Y:S03]  /*1200*/  @P0 LDG.E.128 R20, desc[UR6][R96.64] ;  /* 0x0000000660140981 */ /* 0x000366000c1e1d00 */
[----:B------:R-:W-:Y:S01]  /*1210*/  @P0 VIADD R3, R3, 0x20 ;  /* 0x0000002003030836 */ /* 0x000fe20000000000 */
[----:B------:R1:W5:Y:S03]  /*1220*/  @P0 LDG.E.128 R80, desc[UR6][R98.64] ;  /* 0x0000000662500981 */ /* 0x000366000c1e1d00 */
[----:B------:R-:W-:-:S04]  /*1230*/  @P1 IMAD.WIDE.U32 R100, R3, 0x10, R100 ;  /* 0x0000001003641825 */ /* 0x000fc800078e0064 */
[C---:B------:R-:W-:Y:S01]  /*1240*/  @P1 IMAD.WIDE.U32 R102, R3.reuse, 0x10, R102 ;  /* 0x0000001003661825 */ /* 0x040fe200078e0066 */
[----:B------:R1:W5:Y:S03]  /*1250*/  @P1 LDG.E.128 R24, desc[UR6][R100.64] ;  /* 0x0000000664181981 */ /* 0x000366000c1e1d00 */
[C---:B------:R-:W-:Y:S01]  /*1260*/  @P1 IMAD.WIDE.U32 R104, R3.reuse, 0x10, R104 ;  /* 0x0000001003681825 */ /* 0x040fe200078e0068 */
        /* <DEDUP_REMOVED lines=11> */
[----:B------:R1:W5:Y:S03]  /*1320*/  @P2 LDG.E.128 R36, desc[UR6][R112.64] ;  /* 0x0000000670242981 */ /* 0x000366000c1e1d00 */
[----:B------:R-:W-:Y:S01]  /*1330*/  @P2 VIADD R3, R3, 0x20 ;  /* 0x0000002003032836 */ /* 0x000fe20000000000 */
[----:B------:R1:W5:Y:S03]  /*1340*/  @P2 LDG.E.128 R72, desc[UR6][R114.64] ;  /* 0x0000000672482981 */ /* 0x000366000c1e1d00 */
[----:B------:R-:W-:-:S04]  /*1350*/  @P3 IMAD.WIDE.U32 R116, R3, 0x10, R116 ;  /* 0x0000001003743825 */ /* 0x000fc800078e0074 */
[C---:B0-----:R-:W-:Y:S01]  /*1360*/  @P3 IMAD.WIDE.U32 R6, R3.reuse, 0x10, R6 ;  /* 0x0000001003063825 */ /* 0x041fe200078e0006 */
[----:B------:R1:W5:Y:S03]  /*1370*/  @P3 LDG.E.128 R40, desc[UR6][R116.64] ;  /* 0x0000000674283981 */ /* 0x000366000c1e1d00 */
[C---:B--2---:R-:W-:Y:S01]  /*1380*/  @P3 IMAD.WIDE.U32 R4, R3.reuse, 0x10, R4 ;  /* 0x0000001003043825 */ /* 0x044fe200078e0004 */
[----:B------:R1:W5:Y:S03]  /*1390*/  @P3 LDG.E.128 R48, desc[UR6][R6.64] ;  /* 0x0000000606303981 */ /* 0x000366000c1e1d00 */
[C---:B------:R-:W-:Y:S01]  /*13a0*/  @P3 IMAD.WIDE.U32 R88, R3.reuse, 0x10, R88 ;  /* 0x0000001003583825 */ /* 0x040fe200078e0058 */
[----:B------:R1:W5:Y:S04]  /*13b0*/  @P3 LDG.E.128 R44, desc[UR6][R4.64] ;  /* 0x00000006042c3981 */ /* 0x000368000c1e1d00 */
[----:B------:R1:W5:Y:S01]  /*13c0*/  @P3 LDG.E.128 R68, desc[UR6][R88.64] ;  /* 0x0000000658443981 */ /* 0x000362000c1e1d00 */
[----:B------:R-:W-:Y:S01]  /*13d0*/  ISETP.GE.U32.AND P0, PT, R0, 0xc0, PT ;  /* 0x000000c00000780c */ /* 0x000fe20003f06070 */
[----:B------:R-:W-:-:S12]  /*13e0*/  @P3 VIADD R3, R3, 0x20 ;  /* 0x0000002003033836 */ /* 0x000fd80000000000 */
        /* <DEDUP_REMOVED lines=14> */
.L_x_15714:
        /* <DEDUP_REMOVED lines=12> */
[----:B------:R-:W0:Y:S01]  /*1590*/  @P0 LDC.64 R72, c[0x0][0x438] ;  /* 0x00010e00ff480b82 */ /* 0x000e220000000a00 */
[----:B-1----:R-:W-:-:S05]  /*15a0*/  @P4 IMAD.WIDE.U32 R68, R3, 0x10, R68 ;  /* 0x0000001003444825 */ /* 0x002fca00078e0044 */
[----:B------:R-:W5:Y:S02]  /*15b0*/  @P4 LDG.E.128 R12, desc[UR6][R68.64] ;  /* 0x00000006440c4981 */ /* 0x000f64000c1e1d00 */
[----:B------:R-:W1:Y:S01]  /*15c0*/  LDC.64 R74, c[0x0][0x3d8] ;  /* 0x0000f600ff4a7b82 */ /* 0x000e620000000a00 */
[C---:B--2---:R-:W-:Y:S01]  /*15d0*/  @P4 IMAD.WIDE.U32 R6, R3.reuse, 0x10, R6 ;  /* 0x0000001003064825 */ /* 0x044fe200078e0006 */
[----:B------:R-:W-:-:S04]  /*15e0*/  @P4 LOP3.LUT R3, R3, 0x20, RZ, 0xfc, !PT ;  /* 0x0000002003034812 */ /* 0x000fc800078efcff */
[----:B------:R-:W5:Y:S02]  /*15f0*/  @P4 LDG.E.128 R64, desc[UR6][R6.64] ;  /* 0x0000000606404981 */ /* 0x000f64000c1e1d00 */
[----:B------:R-:W2:Y:S01]  /*1600*/  LDC.64 R76, c[0x0][0x3d0] ;  /* 0x0000f400ff4c7b82 */ /* 0x000ea20000000a00 */
[----:B---3--:R-:W-:-:S05]  /*1610*/  @P0 IMAD.WIDE.U32 R70, R3, 0x10, R70 ;  /* 0x0000001003460825 */ /* 0x008fca00078e0046 */
[----:B------:R3:W5:Y:S02]  /*1620*/  @P0 LDG.E.128 R16, desc[UR6][R70.64] ;  /* 0x0000000646100981 */ /* 0x000764000c1e1d00 */
[----:B------:R-:W4:Y:S01]  /*1630*/  @P1 LDC.64 R78, c[0x0][0x438] ;  /* 0x00010e00ff4e1b82 */ /* 0x000f220000000a00 */
[----:B0-----:R-:W-:-:S05]  /*1640*/  @P0 IMAD.WIDE.U32 R72, R3, 0x10, R72 ;  /* 0x0000001003480825 */ /* 0x001fca00078e0048 */
[----:B------:R-:W5:Y:S02]  /*1650*/  @P0 LDG.E.128 R60, desc[UR6][R72.64] ;  /* 0x00000006483c0981 */ /* 0x000f64000c1e1d00 */
[----:B------:R-:W0:Y:S01]  /*1660*/  LDC.64 R80, c[0x0][0x3d8] ;  /* 0x0000f600ff507b82 */ /* 0x000e220000000a00 */
[C---:B-1----:R-:W-:Y:S01]  /*1670*/  @P0 IMAD.WIDE.U32 R74, R3.reuse, 0x10, R74 ;  /* 0x00000010034a0825 */ /* 0x042fe200078e004a */
[----:B------:R-:W-:-:S04]  /*1680*/  @P0 IADD3 R3, PT, PT, R3, 0x20, RZ ;  /* 0x0000002003030810 */ /* 0x000fc80007ffe0ff */
        /* <DEDUP_REMOVED lines=22> */
[----:B------:R-:W-:Y:S01]  /*17f0*/  CS2R R72, SRZ ;  /* 0x0000000000487805 */ /* 0x000fe2000001ff00 */
[----:B------:R-:W5:Y:S02]  /*1800*/  @P2 LDG.E.128 R52, desc[UR6][R84.64] ;  /* 0x0000000654342981 */ /* 0x000f64000c1e1d00 */
[----:B------:R-:W-:Y:S01]  /*1810*/  @P2 VIADD R3, R3, 0x20 ;  /* 0x0000002003032836 */ /* 0x000fe20000000000 */
[----:B0-----:R-:W-:Y:S01]  /*1820*/  CS2R R78, SRZ ;  /* 0x00000000004e7805 */ /* 0x001fe2000001ff00 */
[----:B------:R0:W5:Y:S02]  /*1830*/  @P2 LDG.E.128 R36, desc[UR6][R86.64] ;  /* 0x0000000656242981 */ /* 0x000164000c1e1d00 */
[----:B------:R-:W-:-:S04]  /*1840*/  @P3 IMAD.WIDE.U32 R88, R3, 0x10, R88 ;  /* 0x0000001003583825 */ /* 0x000fc800078e0058 */
[C---:B------:R-:W-:Y:S01]  /*1850*/  @P3 IMAD.WIDE.U32 R90, R3.reuse, 0x10, R90 ;  /* 0x00000010035a3825 */ /* 0x040fe200078e005a */
[----:B------:R2:W5:Y:S03]  /*1860*/  @P3 LDG.E.128 R40, desc[UR6][R88.64] ;  /* 0x0000000658283981 */ /* 0x000566000c1e1d00 */
[----:B------:R-:W-:Y:S01]  /*1870*/  @P3 IMAD.WIDE.U32 R92, R3, 0x10, R92 ;  /* 0x00000010035c3825 */ /* 0x000fe200078e005c */
[----:B------:R2:W5:Y:S04]  /*1880*/  @P3 LDG.E.128 R48, desc[UR6][R90.64] ;  /* 0x000000065a303981 */ /* 0x000568000c1e1d00 */
[----:B------:R2:W5:Y:S01]  /*1890*/  @P3 LDG.E.128 R44, desc[UR6][R92.64] ;  /* 0x000000065c2c3981 */ /* 0x000562000c1e1d00 */
[----:B------:R-:W-:-:S02]  /*18a0*/  CS2R R76, SRZ ;  /* 0x00000000004c7805 */ /* 0x000fc4000001ff00 */
[----:B-1----:R-:W-:Y:S02]  /*18b0*/  CS2R R82, SRZ ;  /* 0x0000000000527805 */ /* 0x002fe4000001ff00 */
[----:B------:R-:W-:Y:S02]  /*18c0*/  CS2R R80, SRZ ;  /* 0x0000000000507805 */ /* 0x000fe4000001ff00 */
[----:B0-----:R-:W-:Y:S02]  /*18d0*/  CS2R R86, SRZ ;  /* 0x0000000000567805 */ /* 0x001fe4000001ff00 */
[----:B------:R-:W-:Y:S02]  /*18e0*/  CS2R R84, SRZ ;  /* 0x0000000000547805 */ /* 0x000fe4000001ff00 */
[----:B------:R-:W-:Y:S01]  /*18f0*/  @P3 IADD3 R3, PT, PT, R3, 0x20, RZ ;  /* 0x0000002003033810 */ /* 0x000fe20007ffe0ff */
[----:B--2---:R-:W-:Y:S06]  /*1900*/  @!P0 BRA `(.L_x_15713) ;  /* 0x0000000000548947 */ /* 0x004fec0003800000 */
        /* <DEDUP_REMOVED lines=21> */
.L_x_15713:
[----:B------:R-:W-:Y:S05]  /*1a60*/  BSYNC.RECONVERGENT B0 ;  /* 0x0000000000007941 */ /* 0x000fea0003800200 */
.L_x_15710:
        /* <DEDUP_REMOVED lines=14> */
[----:B------:R-:W-:Y:S01]  /*1b50*/  LOP3.LUT R7, R104, UR10, R7, 0x96, !PT ;  /* 0x0000000a68077c12 */ /* 0x000fe2000f8e9607 */
[----:B------:R-:W1:Y:S02]  /*1b60*/  LDCU.64 UR10, c[0x0][0x3a0] ;  /* 0x00007400ff0a77ac */ /* 0x000e640008000a00 */
[----:B------:R-:W-:Y:S01]  /*1b70*/  IMAD R105, R3, -0x2daee0ad, RZ ;  /* 0xd2511f5303697824 */ /* 0x000fe200078e02ff */
[----:B------:R-:W-:Y:S01]  /*1b80*/  LOP3.LUT R5, R6, UR12, R5, 0x96, !PT ;  /* 0x0000000c06057c12 */ /* 0x000fe2000f8e9605 */
[----:B------:R-:W-:Y:S02]  /*1b90*/  IMAD R4, R4, -0x326172a9, RZ ;  /* 0xcd9e8d5704047824 */ /* 0x000fe400078e02ff */
[----:B------:R-:W-:-:S04]  /*1ba0*/  IMAD.HI.U32 R3, R7, -0x326172a9, RZ ;  /* 0xcd9e8d5707037827 */ /* 0x000fc800078e00ff */
[C---:B------:R-:W-:Y:S01]  /*1bb0*/  IMAD.HI.U32 R6, R5.reuse, -0x2daee0ad, RZ ;  /* 0xd2511f5305067827 */ /* 0x040fe200078e00ff */
[----:B------:R-:W-:Y:S01]  /*1bc0*/  LOP3.LUT R3, R4, UR18, R3, 0x96, !PT ;  /* 0x0000001204037c12 */ /* 0x000fe2000f8e9603 */
[----:B------:R-:W2:Y:S02]  /*1bd0*/  LDCU UR18, c[0x0][0x408] ;  /* 0x00008100ff1277ac */ /* 0x000ea40008000800 */
        /* <DEDUP_REMOVED lines=19> */
[----:B------:R-:W-:Y:S01]  /*1d10*/  LOP3.LUT R6, R105, UR22, R6, 0x96, !PT ;  /* 0x0000001669067c12 */ /* 0x000fe2000f8e9606 */
[----:B------:R-:W-:Y:S02]  /*1d20*/  UIADD3 UR22, UPT, UPT, UR4, -0x700cb87f, URZ ;  /* 0x8ff3478104167890 */ /* 0x000fe4000fffe0ff */
        /* <DEDUP_REMOVED lines=29> */
.L_x_16118:
[----:B------:R-:W-:Y:S01]  /*1f00*/  IMAD R136, R151, UR19, RZ ;  /* 0x0000001397887c24 */ /* 0x000fe2000f8e02ff */
[----:B------:R-:W-:Y:S01]  /*1f10*/  ISETP.NE.AND P0, PT, R153, RZ, PT ;  /* 0x000000ff9900720c */ /* 0x000fe20003f05270 */
[----:B------:R-:W-:Y:S03]  /*1f20*/  BSSY.RECONVERGENT B1, `(.L_x_15716) ;  /* 0x0000465000017945 */ /* 0x000fe60003800200 */
[----:B------:R-:W-:-:S04]  /*1f30*/  SHF.R.S32.HI R137, RZ, 0x1f, R136 ;  /* 0x0000001fff897819 */ /* 0x000fc80000011488 */
[----:B------:R-:W-:-:S04]  /*1f40*/  LEA.HI R137, R137, R136, RZ, 0x2 ;  /* 0x0000008889897211 */ /* 0x000fc800078f10ff */
[----:B------:R-:W-:-:S05]  /*1f50*/  LEA.HI.SX32 R154, R137, R152, 0x1e ;  /* 0x00000098899a7211 */ /* 0x000fca00078ff2ff */
[----:B------:R-:W-:Y:S01]  /*1f60*/  IMAD.MOV.U32 R136, RZ, RZ, R154 ;  /* 0x000000ffff887224 */ /* 0x000fe200078e009a */
[----:B--23--:R-:W-:Y:S06]  /*1f70*/  @!P0 BRA `(.L_x_15717) ;  /* 0x00000044007c8947 */ /* 0x00cfec0003800000 */
        /* <DEDUP_REMOVED lines=32> */
.L_x_15721:
        /* <DEDUP_REMOVED lines=13> */
.L_x_15723:
[----:B------:R-:W-:Y:S05]  /*2250*/  BSYNC.RECONVERGENT B3 ;  /* 0x0000000000037941 */ /* 0x000fea0003800200 */
.L_x_15722:
[----:B------:R-:W-:Y:S01]  /*2260*/  IMAD.WIDE.U32 R138, R150, -0x326172a9, RZ ;  /* 0xcd9e8d57968a7825 */ /* 0x000fe200078e00ff */
[----:B------:R-:W-:Y:S01]  /*2270*/  LOP3.LUT R136, R3, UR5, R141, 0x96, !PT ;  /* 0x0000000503887c12 */ /* 0x000fe2000f8e968d */
[----:B------:R-:W-:Y:S02]  /*2280*/  UIADD3 UR22, UPT, UPT, UR5, -0x4498517b, URZ ;  /* 0xbb67ae8505167890 */ /* 0x000fe4000fffe0ff */
[----:B------:R-:W-:Y:S01]  /*2290*/  UIADD3 UR23, UPT, UPT, UR5, -0x56f99767, URZ ;  /* 0xa906689905177890 */ /* 0x000fe2000fffe0ff */
        /* <DEDUP_REMOVED lines=48> */
[----:B------:R-:W-:-:S07]  /*25a0*/  IMAD.MOV.U32 R138, RZ, RZ, R144 ;  /* 0x000000ffff8a7224 */ /* 0x000fce00078e0090 */
.L_x_15720:
[----:B------:R-:W-:Y:S05]  /*25b0*/  BSYNC.RECONVERGENT B2 ;  /* 0x0000000000027941 */ /* 0x000fea0003800200 */
.L_x_15719:
[----:B------:R-:W0:Y:S01]  /*25c0*/  LDC R137, c[0x0][0x404] ;  /* 0x00010100ff897b82 */ /* 0x000e220000000800 */
[----:B------:R-:W-:Y:S01]  /*25d0*/  ISETP.NE.AND P3, PT, R139, 0x1, PT ;  /* 0x000000018b00780c */ /* 0x000fe20003f65270 */
[----:B------:R-:W-:Y:S01]  /*25e0*/  HFMA2 R155, -RZ, RZ, 0.1171875, 0 ;  /* 0x2f800000ff9b7431 */ /* 0x000fe200000001ff */
[----:B------:R-:W-:Y:S01]  /*25f0*/  I2FP.F32.U32 R2, R138 ;  /* 0x0000008a00027245 */ /* 0x000fe20000201000 */
[----:B------:R-:W-:Y:S01]  /*2600*/  BSSY.RECONVERGENT B2, `(.L_x_15724) ;  /* 0x0000052000027945 */ /* 0x000fe20003800200 */
        /* <DEDUP_REMOVED lines=13> */
.L_x_15726:
        /* <DEDUP_REMOVED lines=13> */
.L_x_15728:
[----:B------:R-:W-:Y:S05]  /*27b0*/  BSYNC.RECONVERGENT B3 ;  /* 0x0000000000037941 */ /* 0x000fea0003800200 */
.L_x_15727:
[----:B------:R-:W-:Y:S01]  /*27c0*/  IMAD.WIDE.U32 R140, R150, -0x326172a9, RZ ;  /* 0xcd9e8d57968c7825 */ /* 0x000fe200078e00ff */
[----:B------:R-:W-:Y:S01]  /*27d0*/  LOP3.LUT R138, R3, UR5, R143, 0x96, !PT ;  /* 0x00000005038a7c12 */ /* 0x000fe2000f8e968f */
[----:B------:R-:W-:Y:S02]  /*27e0*/  UIADD3 UR22, UPT, UPT, UR5, -0x4498517b, URZ ;  /* 0xbb67ae8505167890 */ /* 0x000fe4000fffe0ff */
[----:B------:R-:W-:Y:S01]  /*27f0*/  UIADD3 UR23, UPT, UPT, UR5, -0x56f99767, URZ ;  /* 0xa906689905177890 */ /* 0x000fe2000fffe0ff */
[----:B------:R-:W-:Y:S01]  /*2800*/  LOP3.LUT R144, R148, UR4, R141, 0x96, !PT ;  /* 0x0000000494907c12 */ /* 0x000fe2000f8e968d */
[----:B------:R-:W-:-:S04]  /*2810*/  IMAD.WIDE.U32 R138, R138, -0x326172a9, RZ ;  /* 0xcd9e8d578a8a7825 */ /* 0x000fc800078e00ff */
[----:B------:R-:W-:Y:S01]  /*2820*/  IMAD.WIDE.U32 R144, R144, -0x2daee0ad, RZ ;  /* 0xd2511f5390907825 */ /* 0x000fe200078e00ff */
[----:B------:R-:W-:-:S03]  /*2830*/  LOP3.LUT R143, R140, UR12, R139, 0x96, !PT ;  /* 0x0000000c8c8f7c12 */ /* 0x000fc6000f8e968b */
[----:B------:R-:W-:Y:S01]  /*2840*/  IMAD.MOV.U32 R2, RZ, RZ, R136 ;  /* 0x000000ffff027224 */ /* 0x000fe200078e0088 */
        /* <DEDUP_REMOVED lines=36> */
[----:B------:R-:W-:-:S04]  /*2a90*/  LOP3.LUT R146, R144, UR17, R141, 0x96, !PT ;  /* 0x0000001190927c12 */ /* 0x000fc8000f8e968d */
[----:B------:R-:W-:Y:S01]  /*2aa0*/  LOP3.LUT R138, R138, UR22, R143, 0x96, !PT ;  /* 0x000000168a8a7c12 */ /* 0x000fe2000f8e968f */
[----:B------:R-:W-:Y:S01]  /*2ab0*/  UIADD3 UR22, UPT, UPT, UR4, -0x700cb87f, URZ ;  /* 0x8ff3478104167890 */ /* 0x000fe2000fffe0ff */
[----:B------:R-:W-:-:S04]  /*2ac0*/  IMAD.WIDE.U32 R146, R146, -0x326172a9, RZ ;  /* 0xcd9e8d5792927825 */ /* 0x000fc800078e00ff */
[----:B------:R-:W-:Y:S01]  /*2ad0*/  IMAD.WIDE.U32 R138, R138, -0x2daee0ad, RZ ;  /* 0xd2511f538a8a7825 */ /* 0x000fe200078e00ff */
[----:B------:R-:W-:Y:S02]  /*2ae0*/  LOP3.LUT R145, R142, UR22, R147, 0x96, !PT ;  /* 0x000000168e917c12 */ /* 0x000fe4000f8e9693 */
[----:B------:R-:W-:Y:S01]  /*2af0*/  MOV R136, R138 ;  /* 0x0000008a00887202 */ /* 0x000fe20000000f00 */
[----:B------:R-:W-:Y:S01]  /*2b00*/  IMAD.MOV.U32 R138, RZ, RZ, RZ ;  /* 0x000000ffff8a7224 */ /* 0x000fe200078e00ff */
[----:B------:R-:W-:-:S07]  /*2b10*/  LOP3.LUT R147, R140, UR23, R139, 0x96, !PT ;  /* 0x000000178c937c12 */ /* 0x000fce000f8e968b */
.L_x_15725:
[----:B------:R-:W-:Y:S05]  /*2b20*/  BSYNC.RECONVERGENT B2 ;  /* 0x0000000000027941 */ /* 0x000fea0003800200 */
.L_x_15724:
        /* <DEDUP_REMOVED lines=16> */
.L_x_15731:
        /* <DEDUP_REMOVED lines=13> */
.L_x_15733:
[----:B------:R-:W-:Y:S05]  /*2d00*/  BSYNC.RECONVERGENT B3 ;  /* 0x0000000000037941 */ /* 0x000fea0003800200 */
.L_x_15732:
        /* <DEDUP_REMOVED lines=54> */
.L_x_15730:
[----:B------:R-:W-:Y:S05]  /*3070*/  BSYNC.RECONVERGENT B2 ;  /* 0x0000000000027941 */ /* 0x000fea0003800200 */
.L_x_15729:
[----:B------:R-:W-:Y:S01]  /*3080*/  ISETP.NE.AND P5, PT, R140, 0x1, PT ;  /* 0x000000018c00780c */ /* 0x000fe20003fa5270 */
[----:B------:R-:W-:Y:S01]  /*3090*/  BSSY.RECONVERGENT B2, `(.L_x_15734) ;  /* 0x0000053000027945 */ /* 0x000fe20003800200 */
[----:B------:R-:W-:Y:S01]  /*30a0*/  I2FP.F32.U32 R2, R2 ;  /* 0x0000000200027245 */ /* 0x000fe20000201000 */
[----:B------:R-:W-:-:S04]  /*30b0*/  IMAD.MOV.U32 R139, RZ, RZ, R146 ;  /* 0x000000ffff8b7224 */ /* 0x000fc800078e0092 */
        /* <DEDUP_REMOVED lines=12> */
.L_x_15736:
        /* <DEDUP_REMOVED lines=13> */
.L_x_15738:
[----:B------:R-:W-:Y:S05]  /*3250*/  BSYNC.RECONVERGENT B3 ;  /* 0x0000000000037941 */ /* 0x000fea0003800200 */
.L_x_15737:
        /* <DEDUP_REMOVED lines=53> */
[----:B------:R-:W-:-:S07]  /*35b0*/  IMAD.MOV.U32 R136, RZ, RZ, R138 ;  /* 0x000000ffff887224 */ /* 0x000fce00078e008a */
.L_x_15735:
[----:B------:R-:W-:Y:S05]  /*35c0*/  BSYNC.RECONVERGENT B2 ;  /* 0x0000000000027941 */ /* 0x000fea0003800200 */
.L_x_15734:
        /* <DEDUP_REMOVED lines=17> */
.L_x_15718:
        /* <DEDUP_REMOVED lines=16> */
.L_x_15742:
        /* <DEDUP_REMOVED lines=13> */
.L_x_15744:
[----:B------:R-:W-:Y:S05]  /*38b0*/  BSYNC.RECONVERGENT B3 ;  /* 0x0000000000037941 */ /* 0x000fea0003800200 */
.L_x_15743:
        /* <DEDUP_REMOVED lines=54> */
.L_x_15741:
[----:B------:R-:W-:Y:S05]  /*3c20*/  BSYNC.RECONVERGENT B2 ;  /* 0x0000000000027941 */ /* 0x000fea0003800200 */
.L_x_15740:
[----:B------:R-:W0:Y:S01]  /*3c30*/  LDC R6, c[0x0][0x404] ;  /* 0x00010100ff067b82 */ /* 0x000e220000000800 */
[----:B------:R-:W-:Y:S01]  /*3c40*/  ISETP.NE.AND P3, PT, R137, 0x1, PT ;  /* 0x000000018900780c */ /* 0x000fe20003f65270 */
[----:B------:R-:W-:Y:S01]  /*3c50*/  BSSY.RECONVERGENT B2, `(.L_x_15745) ;  /* 0x0000056000027945 */ /* 0x000fe20003800200 */
[----:B------:R-:W-:Y:S01]  /*3c60*/  I2FP.F32.U32 R7, R4 ;  /* 0x0000000400077245 */ /* 0x000fe20000201000 */
[----:B------:R-:W-:Y:S02]  /*3c70*/  IMAD.MOV.U32 R4, RZ, RZ, 0x2f800000 ;  /* 0x2f800000ff047424 */ /* 0x000fe400078e00ff */
[----:B------:R-:W-:Y:S02]  /*3c80*/  HFMA2 R138, -RZ, RZ, 0, 1.1920928955078125e-07 ;  /* 0x00000002ff8a7431 */ /* 0x000fe400000001ff */
[----:B------:R-:W-:Y:S01]  /*3c90*/  IMAD.MOV.U32 R2, RZ, RZ, R146 ;  /* 0x000000ffff027224 */ /* 0x000fe200078e0092 */
[----:B------:R-:W1:Y:S01]  /*3ca0*/  LDC R5, c[0x0][0x408] ;  /* 0x00010200ff057b82 */ /* 0x000e620000000800 */
[----:B------:R-:W-:-:S05]  /*3cb0*/  FFMA.FTZ R7, R7, R4, 1.1641532182693481445e-10 ;  /* 0x2f00000007077423 */ /* 0x000fca0000010004 */
[----:B0-----:R-:W-:Y:S01]  /*3cc0*/  FSETP.LE.FTZ.AND P2, PT, R7, R6, PT ;  /* 0x000000060700720b */ /* 0x001fe20003f53000 */
[----:B-1---5:R-:W-:Y:S01]  /*3cd0*/  FMUL.FTZ R112, R112, R5 ;  /* 0x0000000570707220 */ /* 0x022fe20000410000 */
        /* <DEDUP_REMOVED lines=9> */
.L_x_15747:
        /* <DEDUP_REMOVED lines=13> */
.L_x_15749:
[----:B------:R-:W-:Y:S05]  /*3e40*/  BSYNC.RECONVERGENT B3 ;  /* 0x0000000000037941 */ /* 0x000fea0003800200 */
.L_x_15748:
        /* <DEDUP_REMOVED lines=51> */
[----:B------:R-:W-:Y:S02]  /*4180*/  IMAD.MOV.U32 R136, RZ, RZ, R138 ;  /* 0x000000ffff887224 */ /* 0x000fe400078e008a */
[----:B------:R-:W-:Y:S01]  /*4190*/  HFMA2 R138, -RZ, RZ, 0, 0 ;  /* 0x00000000ff8a7431 */ /* 0x000fe200000001ff */
[----:B------:R-:W-:-:S07]  /*41a0*/  LOP3.LUT R147, R140, UR23, R139, 0x96, !PT ;  /* 0x000000178c937c12 */ /* 0x000fce000f8e968b */
.L_x_15746:
[----:B------:R-:W-:Y:S05]  /*41b0*/  BSYNC.RECONVERGENT B2 ;  /* 0x0000000000027941 */ /* 0x000fea0003800200 */
.L_x_15745:
        /* <DEDUP_REMOVED lines=15> */
.L_x_15752:
        /* <DEDUP_REMOVED lines=13> */
.L_x_15754:
[----:B------:R-:W-:Y:S05]  /*4380*/  BSYNC.RECONVERGENT B3 ;  /* 0x0000000000037941 */ /* 0x000fea0003800200 */
.L_x_15753:
        /* <DEDUP_REMOVED lines=53> */
[----:B------:R-:W-:-:S07]  /*46e0*/  MOV R136, R138 ;  /* 0x0000008a00887202 */ /* 0x000fce0000000f00 */
.L_x_15751:
[----:B------:R-:W-:Y:S05]  /*46f0*/  BSYNC.RECONVERGENT B2 ;  /* 0x0000000000027941 */ /* 0x000fea0003800200 */
.L_x_15750:
[----:B------:R-:W-:Y:S01]  /*4700*/  ISETP.NE.AND P4, PT, R139, 0x1, PT ;  /* 0x000000018b00780c */ /* 0x000fe20003f85270 */
[----:B------:R-:W-:Y:S01]  /*4710*/  BSSY.RECONVERGENT B2, `(.L_x_15755) ;  /* 0x0000054000027945 */ /* 0x000fe20003800200 */
[----:B------:R-:W-:Y:S01]  /*4720*/  I2FP.F32.U32 R137, R2 ;  /* 0x0000000200897245 */ /* 0x000fe20000201000 */
[----:B------:R-:W-:Y:S01]  /*4730*/  IMAD.MOV.U32 R138, RZ, RZ, 0x2 ;  /* 0x00000002ff8a7424 */ /* 0x000fe200078e00ff */
[----:B------:R-:W-:-:S03]  /*4740*/  MOV R2, R146 ;  /* 0x0000009200027202 */ /* 0x000fc60000000f00 */
        /* <DEDUP_REMOVED lines=12> */
.L_x_15757:
        /* <DEDUP_REMOVED lines=13> */
.L_x_15759:
[----:B------:R-:W-:Y:S05]  /*48e0*/  BSYNC.RECONVERGENT B3 ;  /* 0x0000000000037941 */ /* 0x000fea0003800200 */
.L_x_15758:
        /* <DEDUP_REMOVED lines=54> */
.L_x_15756:
[----:B------:R-:W-:Y:S05]  /*4c50*/  BSYNC.RECONVERGENT B2 ;  /* 0x0000000000027941 */ /* 0x000fea0003800200 */
.L_x_15755:
        /* <DEDUP_REMOVED lines=15> */
.L_x_15762:
        /* <DEDUP_REMOVED lines=13> */
.L_x_15764:
[----:B------:R-:W-:Y:S05]  /*4e20*/  BSYNC.RECONVERGENT B3 ;  /* 0x0000000000037941 */ /* 0x000fea0003800200 */
.L_x_15763:
        /* <DEDUP_REMOVED lines=54> */
.L_x_15761:
[----:B------:R-:W-:Y:S05]  /*5190*/  BSYNC.RECONVERGENT B2 ;  /* 0x0000000000027941 */ /* 0x000fea0003800200 */
.L_x_15760:
        /* <DEDUP_REMOVED lines=17> */
.L_x_15767:
        /* <DEDUP_REMOVED lines=13> */
.L_x_15769:
[----:B------:R-:W-:Y:S05]  /*5380*/  BSYNC.RECONVERGENT B3 ;  /* 0x0000000000037941 */ /* 0x000fea0003800200 */
.L_x_15768:
        /* <DEDUP_REMOVED lines=13> */
[----:B------:R-:W-:-:S03]  /*5460*/  LOP3.LUT R139, R146, UR13, R143, 0x96, !PT ;  /* 0x0000000d928b7c12 */ /* 0x000fc6000f8e968f */
[----:B------:R-:W-:Y:S01]  /*5470*/  IMAD.MOV.U32 R114, RZ, RZ, RZ ;  /* 0x000000ffff727224 */ /* 0x000fe200078e00ff */
        /* <DEDUP_REMOVED lines=38> */
[----:B------:R-:W-:-:S07]  /*56e0*/  MOV R136, R138 ;  /* 0x0000008a00887202 */ /* 0x000fce0000000f00 */
.L_x_15766:
[----:B------:R-:W-:Y:S05]  /*56f0*/  BSYNC.RECONVERGENT B2 ;  /* 0x0000000000027941 */ /* 0x000fea0003800200 */
.L_x_15765:
        /* <DEDUP_REMOVED lines=15> */
.L_x_15772:
        /* <DEDUP_REMOVED lines=13> */
.L_x_15774:
[----:B------:R-:W-:Y:S05]  /*58c0*/  BSYNC.RECONVERGENT B3 ;  /* 0x0000000000037941 */ /* 0x000fea0003800200 */
.L_x_15773:
        /* <DEDUP_REMOVED lines=54> */
.L_x_15771:
[----:B------:R-:W-:Y:S05]  /*5c30*/  BSYNC.RECONVERGENT B2 ;  /* 0x0000000000027941 */ /* 0x000fea0003800200 */
.L_x_15770:
        /* <DEDUP_REMOVED lines=17> */
.L_x_15777:
        /* <DEDUP_REMOVED lines=15> */
.L_x_15779:
[----:B------:R-:W-:Y:S05]  /*5e40*/  BSYNC.RECONVERGENT B3 ;  /* 0x0000000000037941 */ /* 0x000fea0003800200 */
.L_x_15778:
        /* <DEDUP_REMOVED lines=54> */
.L_x_15776:
[----:B------:R-:W-:Y:S05]  /*61b0*/  BSYNC.RECONVERGENT B2 ;  /* 0x0000000000027941 */ /* 0x000fea0003800200 */
.L_x_15775:
[-C--:B------:R-:W-:Y:S01]  /*61c0*/  FMUL.FTZ R114, R104, R5.reuse ;  /* 0x0000000568727220 */ /* 0x080fe20000410000 */
[-C--:B------:R-:W-:Y:S02]  /*61d0*/  FSETP.GTU.FTZ.AND P6, PT, R7, R6.reuse, PT ;  /* 0x000000060700720b */ /* 0x080fe40003fdc000 */
[----:B------:R-:W-:Y:S02]  /*61e0*/  FSEL R137, R137, RZ, P3 ;  /* 0x000000ff89897208 */ /* 0x000fe40001800000 */
[----:B------:R-:W-:Y:S01]  /*61f0*/  FSEL R139, R114, RZ, !P6 ;  /* 0x000000ff728b7208 */ /* 0x000fe20007000000 */
[----:B------:R-:W-:Y:S01]  /*6200*/  FMUL.FTZ R114, R105, R5 ;  /* 0x0000000569727220 */ /* 0x000fe20000410000 */
[----:B------:R-:W-:Y:S02]  /*6210*/  SEL R7, RZ, 0x1, P6 ;  /* 0x00000001ff077807 */ /* 0x000fe40003000000 */
[----:B------:R-:W-:Y:S02]  /*6220*/  FSETP.GTU.FTZ.AND P6, PT, R113, R6, PT ;  /* 0x000000067100720b */ /* 0x000fe40003fdc000 */
[----:B------:R-:W-:-:S02]  /*6230*/  I2FP.F32.U32 R113, R115 ;  /* 0x0000007300717245 */ /* 0x000fc40000201000 */
[----:B------:R-:W-:Y:S02]  /*6240*/  FSEL R114, R114, RZ, !P6 ;  /* 0x000000ff72727208 */ /* 0x000fe40007000000 */
[----:B------:R-:W-:Y:S01]  /*6250*/  SEL R138, RZ, 0x1, P6 ;  /* 0x00000001ff8a7807 */ /* 0x000fe20003000000 */
[----:B------:R-:W-:Y:S01]  /*6260*/  FFMA.FTZ R113, R113, R4, 1.1641532182693481445e-10 ;  /* 0x2f00000071717423 */ /* 0x000fe20000010004 */
[-C--:B------:R-:W-:Y:S01]  /*6270*/  FMUL.FTZ R4, R107, R5.reuse ;  /* 0x000000056b047220 */ /* 0x080fe20000410000 */
[----:B------:R-:W-:Y:S01]  /*6280*/  FMUL.FTZ R5, R106, R5 ;  /* 0x000000056a057220 */ /* 0x000fe20000410000 */
[----:B------:R-:W-:Y:S02]  /*6290*/  FSEL R144, R144, RZ, P4 ;  /* 0x000000ff90907208 */ /* 0x000fe40002000000 */
[----:B------:R-:W-:Y:S01]  /*62a0*/  FSETP.GTU.FTZ.AND P6, PT, R113, R6, PT ;  /* 0x000000067100720b */ /* 0x000fe20003fdc000 */
[----:B------:R-:W-:Y:S01]  /*62b0*/  FADD.FTZ R113, R137, R114 ;  /* 0x0000007289717221 */ /* 0x000fe20000010000 */
[----:B------:R-:W-:-:S02]  /*62c0*/  FSEL R112, R112, RZ, P2 ;  /* 0x000000ff70707208 */ /* 0x000fc40001000000 */
[----:B------:R-:W-:Y:S01]  /*62d0*/  FSEL R4, R4, RZ, !P6 ;  /* 0x000000ff04047208 */ /* 0x000fe20007000000 */
[----:B------:R-:W-:Y:S01]  /*62e0*/  @P1 FADD.FTZ R113, R109, R113 ;  /* 0x000000716d711221 */ /* 0x000fe20000010000 */
[----:B------:R-:W-:Y:S01]  /*62f0*/  SEL R140, RZ, 0x1, P6 ;  /* 0x00000001ff8c7807 */ /* 0x000fe20003000000 */
[----:B------:R-:W-:Y:S01]  /*6300*/  FADD.FTZ R112, R112, R139 ;  /* 0x0000008b70707221 */ /* 0x000fe20000010000 */
[----:B------:R-:W-:Y:S02]  /*6310*/  FSETP.GTU.FTZ.AND P6, PT, R155, R6, PT ;  /* 0x000000069b00720b */ /* 0x000fe40003fdc000 */
[----:B------:R-:W-:Y:S01]  /*6320*/  FSEL R115, R156, RZ, P5 ;  /* 0x000000ff9c737208 */ /* 0x000fe20002800000 */
[----:B------:R-:W-:Y:S01]  /*6330*/  @P1 FADD.FTZ R112, R108, R112 ;  /* 0x000000706c701221 */ /* 0x000fe20000010000 */
[----:B------:R-:W-:Y:S02]  /*6340*/  FSEL R5, R5, RZ, !P6 ;  /* 0x000000ff05057208 */ /* 0x000fe40007000000 */
[----:B------:R-:W-:Y:S01]  /*6350*/  SEL R6, RZ, 0x1, P6 ;  /* 0x00000001ff067807 */ /* 0x000fe20003000000 */
[----:B------:R-:W-:Y:S01]  /*6360*/  FADD.FTZ R115, R4, R115 ;  /* 0x0000007304737221 */ /* 0x000fe20000010000 */
[----:B------:R-:W-:Y:S01]  /*6370*/  PRMT R4, R7, 0x7610, R4 ;  /* 0x0000761007047816 */ /* 0x000fe20000000004 */
[--C-:B------:R-:W-:Y:S01]  /*6380*/  FADD.FTZ R114, R144, R5.reuse ;  /* 0x0000000590727221 */ /* 0x100fe20000010000 */
[----:B------:R-:W-:Y:S01]  /*6390*/  PRMT R5, R138, 0x7610, R5 ;  /* 0x000076108a057816 */ /* 0x000fe20000000005 */
[----:B------:R-:W-:Y:S01]  /*63a0*/  @P1 FADD.FTZ R115, R111, R115 ;  /* 0x000000736f731221 */ /* 0x000fe20000010000 */
[----:B------:R-:W-:Y:S01]  /*63b0*/  PRMT R7, R140, 0x7610, R7 ;  /* 0x000076108c077816 */ /* 0x000fe20000000007 */
[----:B------:R-:W-:-:S07]  /*63c0*/  @P1 FADD.FTZ R114, R110, R114 ;  /* 0x000000726e721221 */ /* 0x000fce0000010000 */
.L_x_15739:
        /* <DEDUP_REMOVED lines=24> */
.L_x_15780:
[----:B------:R-:W-:Y:S01]  /*6550*/  MOV R144, R136 ;  /* 0x0000008800907202 */ /* 0x000fe20000000f00 */
[----:B------:R-:W-:-:S07]  /*6560*/  VIADD R136, R154, 0x20 ;  /* 0x000000209a887836 */ /* 0x000fce0000000000 */
.L_x_15717:
[----:B------:R-:W-:Y:S05]  /*6570*/  BSYNC.RECONVERGENT B1 ;  /* 0x0000000000017941 */ /* 0x000fea0003800200 */
.L_x_15716:
        /* <DEDUP_REMOVED lines=9> */
[----:B0-----:R-:W0:Y:S08]  /*6610*/  @P0 LDC.64 R140, c[0x0][0x398] ;  /* 0x0000e600ff8c0b82 */ /* 0x001e300000000a00 */
[----:B-1----:R-:W1:Y:S01]  /*6620*/  @P1 LDC.64 R138, c[0x0][0x3a0] ;  /* 0x0000e800ff8a1b82 */ /* 0x002e620000000a00 */
[----:B--2---:R-:W-:-:S06]  /*6630*/  IMAD.WIDE.U32 R116, R136, 0x10, R116 ;  /* 0x0000001088747825 */ /* 0x004fcc00078e0074 */
[----:B------:R-:W5:Y:S01]  /*6640*/  LDG.E.128 R116, desc[UR6][R116.64] ;  /* 0x0000000674747981 */ /* 0x000f62000c1e1d00 */
[----:B0-----:R-:W-:-:S05]  /*6650*/  @P0 IMAD.WIDE.U32 R140, R136, 0x10, R140 ;  /* 0x00000010888c0825 */ /* 0x001fca00078e008c */
[----:B------:R0:W5:Y:S01]  /*6660*/  @P0 LDG.E.128 R104, desc[UR6][R140.64] ;  /* 0x000000068c680981 */ /* 0x000162000c1e1d00 */
[----:B-1----:R-:W-:-:S05]  /*6670*/  @P1 IMAD.WIDE.U32 R138, R136, 0x10, R138 ;  /* 0x00000010888a1825 */ /* 0x002fca00078e008a */
        /* <DEDUP_REMOVED lines=18> */
.L_x_15786:
        /* <DEDUP_REMOVED lines=13> */
.L_x_15788:
[----:B------:R-:W-:Y:S05]  /*6870*/  BSYNC.RECONVERGENT B3 ;  /* 0x0000000000037941 */ /* 0x000fea0003800200 */
.L_x_15787:
        /* <DEDUP_REMOVED lines=53> */
.L_x_15785:
[----:B------:R-:W-:Y:S05]  /*6bd0*/  BSYNC.RECONVERGENT B2 ;  /* 0x0000000000027941 */ /* 0x000fea0003800200 */
.L_x_15784:
        /* <DEDUP_REMOVED lines=20> */
.L_x_15791:
        /* <DEDUP_REMOVED lines=13> */
.L_x_15793:
[----:B------:R-:W-:Y:S05]  /*6df0*/  BSYNC.RECONVERGENT B3 ;  /* 0x0000000000037941 */ /* 0x000fea0003800200 */
.L_x_15792:
        /* <DEDUP_REMOVED lines=54> */
.L_x_15790:
[----:B------:R-:W-:Y:S05]  /*7160*/  BSYNC.RECONVERGENT B2 ;  /* 0x0000000000027941 */ /* 0x000fea0003800200 */
.L_x_15789:
        /* <DEDUP_REMOVED lines=15> */
.L_x_15796:
        /* <DEDUP_REMOVED lines=13> */
.L_x_15798:
[----:B------:R-:W-:Y:S05]  /*7330*/  BSYNC.RECONVERGENT B3 ;  /* 0x0000000000037941 */ /* 0x000fea0003800200 */
.L_x_15797:
        /* <DEDUP_REMOVED lines=54> */
.L_x_15795:
[----:B------:R-:W-:Y:S05]  /*76a0*/  BSYNC.RECONVERGENT B2 ;  /* 0x0000000000027941 */ /* 0x000fea0003800200 */
.L_x_15794:
[----:B------:R-:W-:Y:S01]  /*76b0*/  ISETP.NE.AND P4, PT, R116, 0x1, PT ;  /* 0x000000017400780c */ /* 0x000fe20003f85270 */
[----:B------:R-:W-:Y:S01]  /*76c0*/  BSSY.RECONVERGENT B2, `(.L_x_15799) ;  /* 0x0000054000027945 */ /* 0x000fe20003800200 */
[----:B------:R-:W-:Y:S02]  /*76d0*/  I2FP.F32.U32 R139, R2 ;  /* 0x00000002008b7245 */ /* 0x000fe40000201000 */
[----:B------:R-:W-:-:S03]  /*76e0*/  MOV R2, R146 ;  /* 0x0000009200027202 */ /* 0x000fc60000000f00 */
[----:B------:R-:W-:-:S05]  /*76f0*/  FFMA.FTZ R139, R139, R4, 1.1641532182693481445e-10 ;  /* 0x2f0000008b8b7423 */ /* 0x000fca0000010004 */
[----:B------:R-:W-:Y:S01]  /*7700*/  FSETP.LE.FTZ.AND P3, PT, R139, R6, PT ;  /* 0x000000068b00720b */ /* 0x000fe20003f73000 */
[----:B------:R-:W-:Y:S01]  /*7710*/  FMUL.FTZ R139, R117, R5 ;  /* 0x00000005758b7220 */ /* 0x000fe20000410000 */
[----:B------:R-:W-:Y:S01]  /*7720*/  IMAD.MOV.U32 R117, RZ, RZ, 0x2 ;  /* 0x00000002ff757424 */ /* 0x000fe200078e00ff */
        /* <DEDUP_REMOVED lines=9> */
.L_x_15801:
        /* <DEDUP_REMOVED lines=13> */
.L_x_15803:
[----:B------:R-:W-:Y:S05]  /*7890*/  BSYNC.RECONVERGENT B3 ;  /* 0x0000000000037941 */ /* 0x000fea0003800200 */
.L_x_15802:
        /* <DEDUP_REMOVED lines=54> */
.L_x_15800:
[----:B------:R-:W-:Y:S05]  /*7c00*/  BSYNC.RECONVERGENT B2 ;  /* 0x0000000000027941 */ /* 0x000fea0003800200 */
.L_x_15799:
        /* <DEDUP_REMOVED lines=15> */
.L_x_15806:
        /* <DEDUP_REMOVED lines=13> */
.L_x_15808:
[----:B------:R-:W-:Y:S05]  /*7dd0*/  BSYNC.RECONVERGENT B3 ;  /* 0x0000000000037941 */ /* 0x000fea0003800200 */
.L_x_15807:
        /* <DEDUP_REMOVED lines=54> */
.L_x_15805:
[----:B------:R-:W-:Y:S05]  /*8140*/  BSYNC.RECONVERGENT B2 ;  /* 0x0000000000027941 */ /* 0x000fea0003800200 */
.L_x_15804:
        /* <DEDUP_REMOVED lines=17> */
.L_x_15811:
        /* <DEDUP_REMOVED lines=13> */
.L_x_15813:
[----:B------:R-:W-:Y:S05]  /*8330*/  BSYNC.RECONVERGENT B3 ;  /* 0x0000000000037941 */ /* 0x000fea0003800200 */
.L_x_15812:
        /* <DEDUP_REMOVED lines=54> */
.L_x_15810:
[----:B------:R-:W-:Y:S05]  /*86a0*/  BSYNC.RECONVERGENT B2 ;  /* 0x0000000000027941 */ /* 0x000fea0003800200 */
.L_x_15809:
        /* <DEDUP_REMOVED lines=15> */
.L_x_15816:
        /* <DEDUP_REMOVED lines=13> */
.L_x_15818:
[----:B------:R-:W-:Y:S05]  /*8870*/  BSYNC.RECONVERGENT B3 ;  /* 0x0000000000037941 */ /* 0x000fea0003800200 */
.L_x_15817:
[----:B------:R-:W-:Y:S01]  /*8880*/  LOP3.LUT R144, R3, UR5, R141, 0x96, !PT ;  /* 0x0000000503907c12 */ /* 0x000fe2000f8e968d */
        /* <DEDUP_REMOVED lines=13> */
[----:B------:R-:W-:Y:S01]  /*8960*/  UIADD3 UR22, UPT, UPT, UR4, -0x255992d5, URZ ;  /* 0xdaa66d2b04167890 */ /* 0x000fe2000fffe0ff */
[----:B------:R-:W-:-:S05]  /*8970*/  IMAD.WIDE.U32 R144, R145, -0x326172a9, RZ ;  /* 0xcd9e8d5791907825 */ /* 0x000fca00078e00ff */
[----:B------:R-:W-:Y:S01]  /*8980*/  LOP3.LUT R141, R116, UR22, R145, 0x96, !PT ;  /* 0x00000016748d7c12 */ /* 0x000fe2000f8e9691 */
[----:B------:R-:W-:Y:S01]  /*8990*/  IMAD.WIDE.U32 R116, R117, -0x2daee0ad, RZ ;  /* 0xd2511f5375747825 */ /* 0x000fe200078e00ff */
[----:B------:R-:W-:-:S04]  /*89a0*/  UIADD3 UR22, UPT, UPT, UR5, -0x126145ec, URZ ;  /* 0xed9eba1405167890 */ /* 0x000fc8000fffe0ff */
        /* <DEDUP_REMOVED lines=25> */
[----:B------:R-:W-:-:S04]  /*8b40*/  IMAD.WIDE.U32 R116, R117, -0x326172a9, RZ ;  /* 0xcd9e8d5775747825 */ /* 0x000fc800078e00ff */
[----:B------:R-:W-:Y:S01]  /*8b50*/  IMAD.WIDE.U32 R146, R146, -0x326172a9, RZ ;  /* 0xcd9e8d5792927825 */ /* 0x000fe200078e00ff */
[----:B------:R-:W-:Y:S01]  /*8b60*/  LOP3.LUT R117, R144, UR22, R117, 0x96, !PT ;  /* 0x0000001690757c12 */ /* 0x000fe2000f8e9675 */
[----:B------:R-:W-:-:S06]  /*8b70*/  UIADD3 UR22, UPT, UPT, UR4, -0x700cb87f, URZ ;  /* 0x8ff3478104167890 */ /* 0x000fcc000fffe0ff */
[----:B------:R-:W-:Y:S01]  /*8b80*/  LOP3.LUT R145, R116, UR22, R147, 0x96, !PT ;  /* 0x0000001674917c12 */ /* 0x000fe2000f8e9693 */
[----:B------:R-:W-:Y:S01]  /*8b90*/  UIADD3 UR22, UPT, UPT, UR5, -0x695add53, URZ ;  /* 0x96a522ad05167890 */ /* 0x000fe2000fffe0ff */
[----:B------:R-:W-:-:S04]  /*8ba0*/  IMAD.WIDE.U32 R116, R117, -0x2daee0ad, RZ ;  /* 0xd2511f5375747825 */ /* 0x000fc800078e00ff */
[----:B------:R-:W-:Y:S01]  /*8bb0*/  IMAD.MOV.U32 R138, RZ, RZ, R116 ;  /* 0x000000ffff8a7224 */ /* 0x000fe200078e0074 */
[----:B------:R-:W-:Y:S01]  /*8bc0*/  LOP3.LUT R147, R140, UR22, R117, 0x96, !PT ;  /* 0x000000168c937c12 */ /* 0x000fe2000f8e9675 */
[----:B------:R-:W-:-:S07]  /*8bd0*/  IMAD.MOV.U32 R116, RZ, RZ, RZ ;  /* 0x000000ffff747224 */ /* 0x000fce00078e00ff */
.L_x_15815:
[----:B------:R-:W-:Y:S05]  /*8be0*/  BSYNC.RECONVERGENT B2 ;  /* 0x0000000000027941 */ /* 0x000fea0003800200 */
.L_x_15814:
        /* <DEDUP_REMOVED lines=17> */
.L_x_15821:
        /* <DEDUP_REMOVED lines=15> */
.L_x_15823:
[----:B------:R-:W-:Y:S05]  /*8df0*/  BSYNC.RECONVERGENT B3 ;  /* 0x0000000000037941 */ /* 0x000fea0003800200 */
.L_x_15822:
[----:B------:R-:W-:Y:S01]  /*8e00*/  LOP3.LUT R140, R3, UR5, R119, 0x96, !PT ;  /* 0x00000005038c7c12 */ /* 0x000fe2000f8e9677 */
        /* <DEDUP_REMOVED lines=51> */
[----:B------:R-:W-:Y:S02]  /*9140*/  IMAD.MOV.U32 R118, RZ, RZ, R138 ;  /* 0x000000ffff767224 */ /* 0x000fe400078e008a */
[----:B------:R-:W-:-:S07]  /*9150*/  IMAD.MOV.U32 R138, RZ, RZ, R116 ;  /* 0x000000ffff8a7224 */ /* 0x000fce00078e0074 */
.L_x_15820:
[----:B------:R-:W-:Y:S05]  /*9160*/  BSYNC.RECONVERGENT B2 ;  /* 0x0000000000027941 */ /* 0x000fea0003800200 */
.L_x_15819:
[-C--:B------:R-:W-:Y:S01]  /*9170*/  FMUL.FTZ R116, R104, R5.reuse ;  /* 0x0000000568747220 */ /* 0x080fe20000410000 */
[-C--:B------:R-:W-:Y:S01]  /*9180*/  FSETP.GTU.FTZ.AND P6, PT, R7, R6.reuse, PT ;  /* 0x000000060700720b */ /* 0x080fe20003fdc000 */
[-C--:B------:R-:W-:Y:S01]  /*9190*/  FMUL.FTZ R117, R105, R5.reuse ;  /* 0x0000000569757220 */ /* 0x080fe20000410000 */
[-C--:B------:R-:W-:Y:S01]  /*91a0*/  FMUL.FTZ R119, R106, R5.reuse ;  /* 0x000000056a777220 */ /* 0x080fe20000410000 */
[----:B------:R-:W-:Y:S01]  /*91b0*/  FMUL.FTZ R5, R107, R5 ;  /* 0x000000056b057220 */ /* 0x000fe20000410000 */
[----:B------:R-:W-:Y:S02]  /*91c0*/  FSEL R116, R116, RZ, !P6 ;  /* 0x000000ff74747208 */ /* 0x000fe40007000000 */
[----:B------:R-:W-:Y:S02]  /*91d0*/  SEL R141, RZ, 0x1, P6 ;  /* 0x00000001ff8d7807 */ /* 0x000fe40003000000 */
[----:B------:R-:W-:Y:S02]  /*91e0*/  FSETP.GTU.FTZ.AND P6, PT, R143, R6, PT ;  /* 0x000000068f00720b */ /* 0x000fe40003fdc000 */
[----:B------:R-:W-:-:S02]  /*91f0*/  I2FP.F32.U32 R143, R118 ;  /* 0x00000076008f7245 */ /* 0x000fc40000201000 */
[----:B------:R-:W-:Y:S02]  /*9200*/  FSEL R117, R117, RZ, !P6 ;  /* 0x000000ff75757208 */ /* 0x000fe40007000000 */
[----:B------:R-:W-:Y:S01]  /*9210*/  SEL R7, RZ, 0x1, P6 ;  /* 0x00000001ff077807 */ /* 0x000fe20003000000 */
[----:B------:R-:W-:Y:S01]  /*9220*/  FFMA.FTZ R143, R143, R4, 1.1641532182693481445e-10 ;  /* 0x2f0000008f8f7423 */ /* 0x000fe20000010004 */
[----:B------:R-:W-:Y:S02]  /*9230*/  FSETP.GTU.FTZ.AND P6, PT, R155, R6, PT ;  /* 0x000000069b00720b */ /* 0x000fe40003fdc000 */
[----:B------:R-:W-:Y:S02]  /*9240*/  FSEL R142, R142, RZ, P4 ;  /* 0x000000ff8e8e7208 */ /* 0x000fe40002000000 */
[----:B------:R-:W-:Y:S02]  /*9250*/  FSEL R119, R119, RZ, !P6 ;  /* 0x000000ff77777208 */ /* 0x000fe40007000000 */
[----:B------:R-:W-:-:S02]  /*9260*/  SEL R140, RZ, 0x1, P6 ;  /* 0x00000001ff8c7807 */ /* 0x000fc40003000000 */
[----:B------:R-:W-:Y:S01]  /*9270*/  FSETP.GTU.FTZ.AND P6, PT, R143, R6, PT ;  /* 0x000000068f00720b */ /* 0x000fe20003fdc000 */
[----:B------:R-:W-:Y:S01]  /*9280*/  FADD.FTZ R118, R142, R119 ;  /* 0x000000778e767221 */ /* 0x000fe20000010000 */
[----:B------:R-:W-:Y:S02]  /*9290*/  FSEL R137, R137, RZ, P2 ;  /* 0x000000ff89897208 */ /* 0x000fe40001000000 */
[----:B------:R-:W-:Y:S01]  /*92a0*/  FSEL R5, R5, RZ, !P6 ;  /* 0x000000ff05057208 */ /* 0x000fe20007000000 */
[----:B------:R-:W-:Y:S01]  /*92b0*/  @P1 FADD.FTZ R118, R110, R118 ;  /* 0x000000766e761221 */ /* 0x000fe20000010000 */
[----:B------:R-:W-:Y:S01]  /*92c0*/  FSEL R4, R139, RZ, P3 ;  /* 0x000000ff8b047208 */ /* 0x000fe20001800000 */
[----:B------:R-:W-:Y:S01]  /*92d0*/  FADD.FTZ R116, R137, R116 ;  /* 0x0000007489747221 */ /* 0x000fe20000010000 */
[----:B------:R-:W-:Y:S02]  /*92e0*/  FSEL R144, R144, RZ, P5 ;  /* 0x000000ff90907208 */ /* 0x000fe40002800000 */
[----:B------:R-:W-:Y:S01]  /*92f0*/  SEL R143, RZ, 0x1, P6 ;  /* 0x00000001ff8f7807 */ /* 0x000fe20003000000 */
[----:B------:R-:W-:Y:S01]  /*9300*/  FADD.FTZ R117, R4, R117 ;  /* 0x0000007504757221 */ /* 0x000fe20000010000 */
[----:B------:R-:W-:Y:S01]  /*9310*/  @P1 FADD.FTZ R116, R108, R116 ;  /* 0x000000746c741221 */ /* 0x000fe20000010000 */
[----:B------:R-:W-:Y:S01]  /*9320*/  FADD.FTZ R119, R5, R144 ;  /* 0x0000009005777221 */ /* 0x000fe20000010000 */
[----:B------:R-:W-:Y:S01]  /*9330*/  PRMT R5, R7, 0x7610, R5 ;  /* 0x0000761007057816 */ /* 0x000fe20000000005 */
[----:B------:R-:W-:Y:S01]  /*9340*/  @P1 FADD.FTZ R117, R109, R117 ;  /* 0x000000756d751221 */ /* 0x000fe20000010000 */
[----:B------:R-:W-:Y:S01]  /*9350*/  PRMT R4, R141, 0x7610, R4 ;  /* 0x000076108d047816 */ /* 0x000fe20000000004 */
[----:B------:R-:W-:Y:S01]  /*9360*/  @P1 FADD.FTZ R119, R111, R119 ;  /* 0x000000776f771221 */ /* 0x000fe20000010000 */
[----:B------:R-:W-:-:S02]  /*9370*/  PRMT R6, R140, 0x7610, R6 ;  /* 0x000076108c067816 */ /* 0x000fc40000000006 */
[----:B------:R-:W-:Y:S01]  /*9380*/  PRMT R7, R143, 0x7610, R7 ;  /* 0x000076108f077816 */ /* 0x000fe20000000007 */
[----:B------:R-:W-:Y:S06]  /*9390*/  BRA `(.L_x_15824) ;  /* 0x0000001400947947 */ /* 0x000fec0003800000 */
.L_x_15783:
        /* <DEDUP_REMOVED lines=16> */
.L_x_15827:
        /* <DEDUP_REMOVED lines=13> */
.L_x_15829:
[----:B------:R-:W-:Y:S05]  /*9570*/  BSYNC.RECONVERGENT B3 ;  /* 0x0000000000037941 */ /* 0x000fea0003800200 */
.L_x_15828:
        /* <DEDUP_REMOVED lines=51> */
[----:B------:R-:W-:Y:S02]  /*98b0*/  HFMA2 R140, -RZ, RZ, 0, 0 ;  /* 0x00000000ff8c7431 */ /* 0x000fe400000001ff */
[----:B------:R-:W-:-:S07]  /*98c0*/  IMAD.MOV.U32 R139, RZ, RZ, R144 ;  /* 0x000000ffff8b7224 */ /* 0x000fce00078e0090 */
.L_x_15826:
[----:B------:R-:W-:Y:S05]  /*98d0*/  BSYNC.RECONVERGENT B2 ;  /* 0x0000000000027941 */ /* 0x000fea0003800200 */
.L_x_15825:
[----:B------:R-:W0:Y:S01]  /*98e0*/  LDC R137, c[0x0][0x404] ;  /* 0x00010100ff897b82 */ /* 0x000e220000000800 */
[----:B------:R-:W-:Y:S01]  /*98f0*/  ISETP.NE.AND P3, PT, R140, 0x1, PT ;  /* 0x000000018c00780c */ /* 0x000fe20003f65270 */
[----:B------:R-:W-:Y:S01]  /*9900*/  BSSY.RECONVERGENT B2, `(.L_x_15830) ;  /* 0x0000054000027945 */ /* 0x000fe20003800200 */
[----:B------:R-:W-:Y:S01]  /*9910*/  I2FP.F32.U32 R2, R139 ;  /* 0x0000008b00027245 */ /* 0x000fe20000201000 */
[----:B------:R-:W-:Y:S02]  /*9920*/  IMAD.MOV.U32 R139, RZ, RZ, 0x2f800000 ;  /* 0x2f800000ff8b7424 */ /* 0x000fe400078e00ff */
[----:B------:R-:W-:Y:S02]  /*9930*/  IMAD.MOV.U32 R141, RZ, RZ, 0x2 ;  /* 0x00000002ff8d7424 */ /* 0x000fe400078e00ff */
        /* <DEDUP_REMOVED lines=12> */
.L_x_15832:
        /* <DEDUP_REMOVED lines=13> */
.L_x_15834:
[----:B------:R-:W-:Y:S05]  /*9ad0*/  BSYNC.RECONVERGENT B3 ;  /* 0x0000000000037941 */ /* 0x000fea0003800200 */
.L_x_15833:
        /* <DEDUP_REMOVED lines=54> */
.L_x_15831:
[----:B------:R-:W-:Y:S05]  /*9e40*/  BSYNC.RECONVERGENT B2 ;  /* 0x0000000000027941 */ /* 0x000fea0003800200 */
.L_x_15830:
        /* <DEDUP_REMOVED lines=16> */
.L_x_15837:
        /* <DEDUP_REMOVED lines=13> */
.L_x_15839:
[----:B------:R-:W-:Y:S05]  /*a020*/  BSYNC.RECONVERGENT B3 ;  /* 0x0000000000037941 */ /* 0x000fea0003800200 */
.L_x_15838:
[----:B------:R-:W-:Y:S01]  /*a030*/  LOP3.LUT R144, R3, UR5, R143, 0x96, !PT ;  /* 0x0000000503907c12 */ /* 0x000fe2000f8e968f */
[----:B------:R-:W-:Y:S01]  /*a040*/  IMAD.WIDE.U32 R140, R150, -0x326172a9, RZ ;  /* 0xcd9e8d57968c7825 */ /* 0x000fe200078e00ff */
[----:B------:R-:W-:-:S03]  /*a050*/  UIADD3 UR22, UPT, UPT, UR5, -0x4498517b, URZ ;  /* 0xbb67ae8505167890 */ /* 0x000fc6000fffe0ff */
        /* <DEDUP_REMOVED lines=46> */
[----:B------:R-:W-:Y:S01]  /*a340*/  IMAD.WIDE.U32 R140, R141, -0x2daee0ad, RZ ;  /* 0xd2511f538d8c7825 */ /* 0x000fe200078e00ff */
[----:B------:R-:W-:-:S03]  /*a350*/  UIADD3 UR22, UPT, UPT, UR5, -0x695add53, URZ ;  /* 0x96a522ad05167890 */ /* 0x000fc6000fffe0ff */
[----:B------:R-:W-:Y:S02]  /*a360*/  IMAD.MOV.U32 R138, RZ, RZ, R140 ;  /* 0x000000ffff8a7224 */ /* 0x000fe400078e008c */
[----:B------:R-:W-:Y:S01]  /*a370*/  HFMA2 R140, -RZ, RZ, 0, 0 ;  /* 0x00000000ff8c7431 */ /* 0x000fe200000001ff */
[----:B------:R-:W-:-:S07]  /*a380*/  LOP3.LUT R147, R142, UR22, R141, 0x96, !PT ;  /* 0x000000168e937c12 */ /* 0x000fce000f8e968d */
.L_x_15836:
[----:B------:R-:W-:Y:S05]  /*a390*/  BSYNC.RECONVERGENT B2 ;  /* 0x0000000000027941 */ /* 0x000fea0003800200 */
.L_x_15835:
        /* <DEDUP_REMOVED lines=16> */
.L_x_15842:
        /* <DEDUP_REMOVED lines=13> */
.L_x_15844:
[----:B------:R-:W-:Y:S05]  /*a570*/  BSYNC.RECONVERGENT B3 ;  /* 0x0000000000037941 */ /* 0x000fea0003800200 */
.L_x_15843:
[----:B------:R-:W-:Y:S01]  /*a580*/  LOP3.LUT R144, R3, UR5, R143, 0x96, !PT ;  /* 0x0000000503907c12 */ /* 0x000fe2000f8e968f */
[----:B------:R-:W-:Y:S01]  /*a590*/  IMAD.WIDE.U32 R140, R150, -0x326172a9, RZ ;  /* 0xcd9e8d57968c7825 */ /* 0x000fe200078e00ff */
[----:B------:R-:W-:-:S03]  /*a5a0*/  UIADD3 UR22, UPT, UPT, UR5, -0x4498517b, URZ ;  /* 0xbb67ae8505167890 */ /* 0x000fc6000fffe0ff */
[----:B------:R-:W-:Y:S01]  /*a5b0*/  IMAD.WIDE.U32 R144, R144, -0x326172a9, RZ ;  /* 0xcd9e8d5790907825 */ /* 0x000fe200078e00ff */
[----:B------:R-:W-:-:S03]  /*a5c0*/  LOP3.LUT R141, R148, UR4, R141, 0x96, !PT ;  /* 0x00000004948d7c12 */ /* 0x000fc6000f8e968d */
[----:B------:R-:W-:Y:S01]  /*a5d0*/  IMAD.MOV.U32 R2, RZ, RZ, RZ ;  /* 0x000000ffff027224 */ /* 0x000fe200078e00ff */
        /* <DEDUP_REMOVED lines=46> */
[----:B------:R-:W-:Y:S01]  /*a8c0*/  IMAD.MOV.U32 R141, RZ, RZ, R138 ;  /* 0x000000ffff8d7224 */ /* 0x000fe200078e008a */
[----:B------:R-:W-:-:S07]  /*a8d0*/  MOV R138, R140 ;  /* 0x0000008c008a7202 */ /* 0x000fce0000000f00 */
.L_x_15841:
[----:B------:R-:W-:Y:S05]  /*a8e0*/  BSYNC.RECONVERGENT B2 ;  /* 0x0000000000027941 */ /* 0x000fea0003800200 */
.L_x_15840:
        /* <DEDUP_REMOVED lines=16> */
.L_x_15824:
        /* <DEDUP_REMOVED lines=24> */
.L_x_15845:
[----:B------:R-:W-:Y:S02]  /*ab70*/  IMAD.MOV.U32 R144, RZ, RZ, R138 ;  /* 0x000000ffff907224 */ /* 0x000fe400078e008a */
[----:B------:R-:W-:-:S07]  /*ab80*/  VIADD R136, R136, 0x20 ;  /* 0x0000002088887836 */ /* 0x000fce0000000000 */
.L_x_15782:
[----:B------:R-:W-:Y:S05]  /*ab90*/  BSYNC.RECONVERGENT B1 ;  /* 0x0000000000017941 */ /* 0x000fea0003800200 */
.L_x_15781:
        /* <DEDUP_REMOVED lines=34> */
.L_x_15851:
        /* <DEDUP_REMOVED lines=13> */
.L_x_15853:
[----:B------:R-:W-:Y:S05]  /*ae90*/  BSYNC.RECONVERGENT B3 ;  /* 0x0000000000037941 */ /* 0x000fea0003800200 */
.L_x_15852:
        /* <DEDUP_REMOVED lines=50> */
[----:B------:R-:W-:Y:S01]  /*b1c0*/  IMAD.MOV.U32 R6, RZ, RZ, RZ ;  /* 0x000000ffff067224 */ /* 0x000fe200078e00ff */
[----:B------:R-:W-:Y:S01]  /*b1d0*/  LOP3.LUT R147, R4, UR23, R139, 0x96, !PT ;  /* 0x0000001704937c12 */ /* 0x000fe2000f8e968b */
[----:B------:R-:W-:-:S07]  /*b1e0*/  IMAD.MOV.U32 R4, RZ, RZ, R144 ;  /* 0x000000ffff047224 */ /* 0x000fce00078e0090 */
.L_x_15850:
[----:B------:R-:W-:Y:S05]  /*b1f0*/  BSYNC.RECONVERGENT B2 ;  /* 0x0000000000027941 */ /* 0x000fea0003800200 */
.L_x_15849:
[----:B------:R-:W0:Y:S01]  /*b200*/  LDC R137, c[0x0][0x404] ;  /* 0x00010100ff897b82 */ /* 0x000e220000000800 */
[----:B------:R-:W-:Y:S01]  /*b210*/  ISETP.NE.AND P3, PT, R6, 0x1, PT ;  /* 0x000000010600780c */ /* 0x000fe20003f65270 */
[----:B------:R-:W-:Y:S01]  /*b220*/  BSSY.RECONVERGENT B2, `(.L_x_15854) ;  /* 0x0000056000027945 */ /* 0x000fe20003800200 */
[----:B------:R-:W-:Y:S01]  /*b230*/  I2FP.F32.U32 R7, R4 ;  /* 0x0000000400077245 */ /* 0x000fe20000201000 */
[----:B------:R-:W-:Y:S02]  /*b240*/  HFMA2 R4, -RZ, RZ, 0.1171875, 0 ;  /* 0x2f800000ff047431 */ /* 0x000fe400000001ff */
[----:B------:R-:W-:Y:S02]  /*b250*/  IMAD.MOV.U32 R141, RZ, RZ, 0x2 ;  /* 0x00000002ff8d7424 */ /* 0x000fe400078e00ff */
        /* <DEDUP_REMOVED lines=14> */
.L_x_15856:
        /* <DEDUP_REMOVED lines=13> */
.L_x_15858:
[----:B------:R-:W-:Y:S05]  /*b410*/  BSYNC.RECONVERGENT B3 ;  /* 0x0000000000037941 */ /* 0x000fea0003800200 */
.L_x_15857:
        /* <DEDUP_REMOVED lines=52> */
[----:B------:R-:W-:Y:S02]  /*b760*/  LOP3.LUT R147, R140, UR23, R7, 0x96, !PT ;  /* 0x000000178c937c12 */ /* 0x000fe4000f8e9607 */
[----:B------:R-:W-:-:S07]  /*b770*/  MOV R138, R6 ;  /* 0x00000006008a7202 */ /* 0x000fce0000000f00 */
.L_x_15855:
[----:B------:R-:W-:Y:S05]  /*b780*/  BSYNC.RECONVERGENT B2 ;  /* 0x0000000000027941 */ /* 0x000fea0003800200 */
.L_x_15854:
        /* <DEDUP_REMOVED lines=15> */
.L_x_15861:
        /* <DEDUP_REMOVED lines=13> */
.L_x_15863:
[----:B------:R-:W-:Y:S05]  /*b950*/  BSYNC.RECONVERGENT B3 ;  /* 0x0000000000037941 */ /* 0x000fea0003800200 */
.L_x_15862:
        /* <DEDUP_REMOVED lines=54> */
.L_x_15860:
[----:B------:R-:W-:Y:S05]  /*bcc0*/  BSYNC.RECONVERGENT B2 ;  /* 0x0000000000027941 */ /* 0x000fea0003800200 */
.L_x_15859:
        /* <DEDUP_REMOVED lines=17> */
.L_x_15866:
        /* <DEDUP_REMOVED lines=13> */
.L_x_15868:
[----:B------:R-:W-:Y:S05]  /*beb0*/  BSYNC.RECONVERGENT B3 ;  /* 0x0000000000037941 */ /* 0x000fea0003800200 */
.L_x_15867:
        /* <DEDUP_REMOVED lines=54> */
.L_x_15865:
[----:B------:R-:W-:Y:S05]  /*c220*/  BSYNC.RECONVERGENT B2 ;  /* 0x0000000000027941 */ /* 0x000fea0003800200 */
.L_x_15864:
        /* <DEDUP_REMOVED lines=15> */
.L_x_15871:
        /* <DEDUP_REMOVED lines=13> */
.L_x_15873:
[----:B------:R-:W-:Y:S05]  /*c3f0*/  BSYNC.RECONVERGENT B3 ;  /* 0x0000000000037941 */ /* 0x000fea0003800200 */
.L_x_15872:
        /* <DEDUP_REMOVED lines=54> */
.L_x_15870:
[----:B------:R-:W-:Y:S05]  /*c760*/  BSYNC.RECONVERGENT B2 ;  /* 0x0000000000027941 */ /* 0x000fea0003800200 */
.L_x_15869:
        /* <DEDUP_REMOVED lines=17> */
.L_x_15876:
        /* <DEDUP_REMOVED lines=13> */
.L_x_15878:
[----:B------:R-:W-:Y:S05]  /*c950*/  BSYNC.RECONVERGENT B3 ;  /* 0x0000000000037941 */ /* 0x000fea0003800200 */
.L_x_15877:
        /* <DEDUP_REMOVED lines=54> */
.L_x_15875:
[----:B------:R-:W-:Y:S05]  /*ccc0*/  BSYNC.RECONVERGENT B2 ;  /* 0x0000000000027941 */ /* 0x000fea0003800200 */
.L_x_15874:
        /* <DEDUP_REMOVED lines=15> */
.L_x_15881:
        /* <DEDUP_REMOVED lines=13> */
.L_x_15883:
[----:B------:R-:W-:Y:S05]  /*ce90*/  BSYNC.RECONVERGENT B3 ;  /* 0x0000000000037941 */ /* 0x000fea0003800200 */
.L_x_15882:
        /* <DEDUP_REMOVED lines=45> */
[----:B------:R-:W-:Y:S01]  /*d170*/  HFMA2 R121, -RZ, RZ, 0, 0 ;  /* 0x00000000ff797431 */ /* 0x000fe200000001ff */
[----:B------:R-:W-:Y:S01]  /*d180*/  LOP3.LUT R7, R146, UR22, R7, 0x96, !PT ;  /* 0x0000001692077c12 */ /* 0x000fe2000f8e9607 */
[----:B------:R-:W-:Y:S01]  /*d190*/  UIADD3 UR22, UPT, UPT, UR4, -0x700cb87f, URZ ;  /* 0x8ff3478104167890 */ /* 0x000fe2000fffe0ff */
[----:B------:R-:W-:-:S05]  /*d1a0*/  IMAD.WIDE.U32 R146, R147, -0x326172a9, RZ ;  /* 0xcd9e8d5793927825 */ /* 0x000fca00078e00ff */
[----:B------:R-:W-:Y:S01]  /*d1b0*/  LOP3.LUT R145, R6, UR22, R147, 0x96, !PT ;  /* 0x0000001606917c12 */ /* 0x000fe2000f8e9693 */
[----:B------:R-:W-:Y:S01]  /*d1c0*/  UIADD3 UR22, UPT, UPT, UR5, -0x695add53, URZ ;  /* 0x96a522ad05167890 */ /* 0x000fe2000fffe0ff */
[----:B------:R-:W-:-:S04]  /*d1d0*/  IMAD.WIDE.U32 R6, R7, -0x2daee0ad, RZ ;  /* 0xd2511f5307067825 */ /* 0x000fc800078e00ff */
[----:B------:R-:W-:Y:S01]  /*d1e0*/  IMAD.MOV.U32 R138, RZ, RZ, R6 ;  /* 0x000000ffff8a7224 */ /* 0x000fe200078e0006 */
[----:B------:R-:W-:-:S07]  /*d1f0*/  LOP3.LUT R147, R120, UR22, R7, 0x96, !PT ;  /* 0x0000001678937c12 */ /* 0x000fce000f8e9607 */
.L_x_15880:
[----:B------:R-:W-:Y:S05]  /*d200*/  BSYNC.RECONVERGENT B2 ;  /* 0x0000000000027941 */ /* 0x000fea0003800200 */
.L_x_15879:
        /* <DEDUP_REMOVED lines=17> */
.L_x_15886:
        /* <DEDUP_REMOVED lines=15> */
.L_x_15888:
[----:B------:R-:W-:Y:S05]  /*d410*/  BSYNC.RECONVERGENT B3 ;  /* 0x0000000000037941 */ /* 0x000fea0003800200 */
.L_x_15887:
[----:B------:R-:W-:Y:S01]  /*d420*/  LOP3.LUT R146, R3, UR5, R121, 0x96, !PT ;  /* 0x0000000503927c12 */ /* 0x000fe2000f8e9679 */
[----:B------:R-:W-:Y:S01]  /*d430*/  IMAD.WIDE.U32 R6, R150, -0x326172a9, RZ ;  /* 0xcd9e8d5796067825 */ /* 0x000fe200078e00ff */
[----:B------:R-:W-:-:S03]  /*d440*/  UIADD3 UR22, UPT, UPT, UR5, -0x4498517b, URZ ;  /* 0xbb67ae8505167890 */ /* 0x000fc6000fffe0ff */
[----:B------:R-:W-:Y:S01]  /*d450*/  IMAD.WIDE.U32 R146, R146, -0x326172a9, RZ ;  /* 0xcd9e8d5792927825 */ /* 0x000fe200078e00ff */
[----:B------:R-:W-:-:S03]  /*d460*/  LOP3.LUT R7, R148, UR4, R7, 0x96, !PT ;  /* 0x0000000494077c12 */ /* 0x000fc6000f8e9607 */
[----:B------:R-:W-:Y:S01]  /*d470*/  IMAD.MOV.U32 R143, RZ, RZ, R138 ;  /* 0x000000ffff8f7224 */ /* 0x000fe200078e008a */
[----:B------:R-:W-:Y:S01]  /*d480*/  LOP3.LUT R121, R6, UR12, R147, 0x96, !PT ;  /* 0x0000000c06797c12 */ /* 0x000fe2000f8e9693 */
[----:B------:R-:W-:-:S04]  /*d490*/  IMAD.WIDE.U32 R6, R7, -0x2daee0ad, RZ ;  /* 0xd2511f5307067825 */ /* 0x000fc800078e00ff */
[----:B------:R-:W-:Y:S01]  /*d4a0*/  IMAD.MOV.U32 R2, RZ, RZ, RZ ;  /* 0x000000ffff027224 */ /* 0x000fe200078e00ff */
        /* <DEDUP_REMOVED lines=38> */
[----:B------:R-:W-:Y:S01]  /*d710*/  UIADD3 UR22, UPT, UPT, UR4, -0x700cb87f, URZ ;  /* 0x8ff3478104167890 */ /* 0x000fe2000fffe0ff */
[----:B------:R-:W-:-:S05]  /*d720*/  IMAD.WIDE.U32 R146, R147, -0x326172a9, RZ ;  /* 0xcd9e8d5793927825 */ /* 0x000fca00078e00ff */
[----:B------:R-:W-:Y:S01]  /*d730*/  LOP3.LUT R145, R6, UR22, R147, 0x96, !PT ;  /* 0x0000001606917c12 */ /* 0x000fe2000f8e9693 */
[----:B------:R-:W-:Y:S01]  /*d740*/  UIADD3 UR22, UPT, UPT, UR5, -0x695add53, URZ ;  /* 0x96a522ad05167890 */ /* 0x000fe2000fffe0ff */
[----:B------:R-:W-:-:S05]  /*d750*/  IMAD.WIDE.U32 R6, R7, -0x2daee0ad, RZ ;  /* 0xd2511f5307067825 */ /* 0x000fca00078e00ff */
[----:B------:R-:W-:Y:S02]  /*d760*/  LOP3.LUT R147, R120, UR22, R7, 0x96, !PT ;  /* 0x0000001678937c12 */ /* 0x000fe4000f8e9607 */
[----:B------:R-:W-:-:S07]  /*d770*/  MOV R138, R6 ;  /* 0x00000006008a7202 */ /* 0x000fce0000000f00 */
.L_x_15885:
[----:B------:R-:W-:Y:S05]  /*d780*/  BSYNC.RECONVERGENT B2 ;  /* 0x0000000000027941 */ /* 0x000fea0003800200 */
.L_x_15884:
        /* <DEDUP_REMOVED lines=35> */
.L_x_15848:
        /* <DEDUP_REMOVED lines=16> */
.L_x_15892:
        /* <DEDUP_REMOVED lines=13> */
.L_x_15894:
[----:B------:R-:W-:Y:S05]  /*db90*/  BSYNC.RECONVERGENT B3 ;  /* 0x0000000000037941 */ /* 0x000fea0003800200 */
.L_x_15893:
        /* <DEDUP_REMOVED lines=53> */
.L_x_15891:
[----:B------:R-:W-:Y:S05]  /*def0*/  BSYNC.RECONVERGENT B2 ;  /* 0x0000000000027941 */ /* 0x000fea0003800200 */
.L_x_15890:
        /* <DEDUP_REMOVED lines=18> */
.L_x_15897:
        /* <DEDUP_REMOVED lines=13> */
.L_x_15899:
[----:B------:R-:W-:Y:S05]  /*e0f0*/  BSYNC.RECONVERGENT B3 ;  /* 0x0000000000037941 */ /* 0x000fea0003800200 */
.L_x_15898:
        /* <DEDUP_REMOVED lines=53> */
[----:B------:R-:W-:-:S07]  /*e450*/  HFMA2 R141, -RZ, RZ, 0, 0 ;  /* 0x00000000ff8d7431 */ /* 0x000fce00000001ff */
.L_x_15896:
[----:B------:R-:W-:Y:S05]  /*e460*/  BSYNC.RECONVERGENT B2 ;  /* 0x0000000000027941 */ /* 0x000fea0003800200 */
.L_x_15895:
        /* <DEDUP_REMOVED lines=16> */
.L_x_15902:
        /* <DEDUP_REMOVED lines=13> */
.L_x_15904:
[----:B------:R-:W-:Y:S05]  /*e640*/  BSYNC.RECONVERGENT B3 ;  /* 0x0000000000037941 */ /* 0x000fea0003800200 */
.L_x_15903:
        /* <DEDUP_REMOVED lines=52> */
[----:B------:R-:W-:Y:S01]  /*e990*/  IMAD.MOV.U32 R142, RZ, RZ, RZ ;  /* 0x000000ffff8e7224 */ /* 0x000fe200078e00ff */
[----:B------:R-:W-:-:S07]  /*e9a0*/  MOV R138, R140 ;  /* 0x0000008c008a7202 */ /* 0x000fce0000000f00 */
.L_x_15901:
[----:B------:R-:W-:Y:S05]  /*e9b0*/  BSYNC.RECONVERGENT B2 ;  /* 0x0000000000027941 */ /* 0x000fea0003800200 */
.L_x_15900:
[----:B------:R-:W-:Y:S01]  /*e9c0*/  ISETP.NE.AND P5, PT, R142, 0x1, PT ;  /* 0x000000018e00780c */ /* 0x000fe20003fa5270 */
[----:B------:R-:W-:Y:S01]  /*e9d0*/  BSSY.RECONVERGENT B2, `(.L_x_15905) ;  /* 0x0000053000027945 */ /* 0x000fe20003800200 */
[----:B------:R-:W-:Y:S02]  /*e9e0*/  I2FP.F32.U32 R2, R2 ;  /* 0x0000000200027245 */ /* 0x000fe40000201000 */
        /* <DEDUP_REMOVED lines=13> */
.L_x_15907:
        /* <DEDUP_REMOVED lines=13> */
.L_x_15909:
[----:B------:R-:W-:Y:S05]  /*eb90*/  BSYNC.RECONVERGENT B3 ;  /* 0x0000000000037941 */ /* 0x000fea0003800200 */
.L_x_15908:
        /* <DEDUP_REMOVED lines=51> */
[----:B------:R-:W-:Y:S02]  /*eed0*/  LOP3.LUT R147, R142, UR22, R141, 0x96, !PT ;  /* 0x000000168e937c12 */ /* 0x000fe4000f8e968d */
[----:B------:R-:W-:Y:S01]  /*eee0*/  MOV R141, R138 ;  /* 0x0000008a008d7202 */ /* 0x000fe20000000f00 */
[----:B------:R-:W-:-:S07]  /*eef0*/  IMAD.MOV.U32 R138, RZ, RZ, R140 ;  /* 0x000000ffff8a7224 */ /* 0x000fce00078e008c */
.L_x_15906:
[----:B------:R-:W-:Y:S05]  /*ef00*/  BSYNC.RECONVERGENT B2 ;  /* 0x0000000000027941 */ /* 0x000fea0003800200 */
.L_x_15905:
        /* <DEDUP_REMOVED lines=16> */
.L_x_15889:
        /* <DEDUP_REMOVED lines=24> */
.L_x_15910:
[----:B------:R-:W-:Y:S01]  /*f190*/  IMAD.MOV.U32 R144, RZ, RZ, R138 ;  /* 0x000000ffff907224 */ /* 0x000fe200078e008a */
[----:B------:R-:W-:-:S07]  /*f1a0*/  IADD3 R136, PT, PT, R136, 0x20, RZ ;  /* 0x0000002088887810 */ /* 0x000fce0007ffe0ff */
.L_x_15847:
[----:B------:R-:W-:Y:S05]  /*f1b0*/  BSYNC.RECONVERGENT B1 ;  /* 0x0000000000017941 */ /* 0x000fea0003800200 */
.L_x_15846:
        /* <DEDUP_REMOVED lines=34> */
.L_x_15916:
        /* <DEDUP_REMOVED lines=13> */
.L_x_15918:
[----:B------:R-:W-:Y:S05]  /*f4b0*/  BSYNC.RECONVERGENT B3 ;  /* 0x0000000000037941 */ /* 0x000fea0003800200 */
.L_x_15917:
        /* <DEDUP_REMOVED lines=50> */
[----:B------:R-:W-:Y:S01]  /*f7e0*/  HFMA2 R6, -RZ, RZ, 0, 0 ;  /* 0x00000000ff067431 */ /* 0x000fe200000001ff */
[----:B------:R-:W-:Y:S01]  /*f7f0*/  LOP3.LUT R147, R4, UR23, R139, 0x96, !PT ;  /* 0x0000001704937c12 */ /* 0x000fe2000f8e968b */
[----:B------:R-:W-:-:S07]  /*f800*/  IMAD.MOV.U32 R4, RZ, RZ, R144 ;  /* 0x000000ffff047224 */ /* 0x000fce00078e0090 */
.L_x_15915:
[----:B------:R-:W-:Y:S05]  /*f810*/  BSYNC.RECONVERGENT B2 ;  /* 0x0000000000027941 */ /* 0x000fea0003800200 */
.L_x_15914:
        /* <DEDUP_REMOVED lines=20> */
.L_x_15921:
        /* <DEDUP_REMOVED lines=13> */
.L_x_15923:
[----:B------:R-:W-:Y:S05]  /*fa30*/  BSYNC.RECONVERGENT B3 ;  /* 0x0000000000037941 */ /* 0x000fea0003800200 */
.L_x_15922:
        /* <DEDUP_REMOVED lines=51> */
[----:B------:R-:W-:-:S03]  /*fd70*/  LOP3.LUT R145, R142, UR22, R147, 0x96, !PT ;  /* 0x000000168e917c12 */ /* 0x000fc6000f8e9693 */
[----:B------:R-:W-:Y:S01]  /*fd80*/  IMAD.MOV.U32 R138, RZ, RZ, R6 ;  /* 0x000000ffff8a7224 */ /* 0x000fe200078e0006 */
[----:B------:R-:W-:-:S07]  /*fd90*/  LOP3.LUT R147, R140, UR23, R7, 0x96, !PT ;  /* 0x000000178c937c12 */ /* 0x000fce000f8e9607 */
.L_x_15920:
[----:B------:R-:W-:Y:S05]  /*fda0*/  BSYNC.RECONVERGENT B2 ;  /* 0x0000000000027941 */ /* 0x000fea0003800200 */
.L_x_15919:
        /* <DEDUP_REMOVED lines=15> */
.L_x_15926:
        /* <DEDUP_REMOVED lines=13> */
.L_x_15928:
[----:B------:R-:W-:Y:S05]  /*ff70*/  BSYNC.RECONVERGENT B3 ;  /* 0x0000000000037941 */ /* 0x000fea0003800200 */
.L_x_15927:
        /* <DEDUP_REMOVED lines=54> */
.L_x_15925:
[----:B------:R-:W-:Y:S05]  /*102e0*/  BSYNC.RECONVERGENT B2 ;  /* 0x0000000000027941 */ /* 0x000fea0003800200 */
.L_x_15924:
        /* <DEDUP_REMOVED lines=17> */
.L_x_15931:
        /* <DEDUP_REMOVED lines=13> */
.L_x_15933:
[----:B------:R-:W-:Y:S05]  /*104d0*/  BSYNC.RECONVERGENT B3 ;  /* 0x0000000000037941 */ /* 0x000fea0003800200 */
.L_x_15932:
        /* <DEDUP_REMOVED lines=54> */
.L_x_15930:
[----:B------:R-:W-:Y:S05]  /*10840*/  BSYNC.RECONVERGENT B2 ;  /* 0x0000000000027941 */ /* 0x000fea0003800200 */
.L_x_15929:
        /* <DEDUP_REMOVED lines=15> */
.L_x_15936:
        /* <DEDUP_REMOVED lines=13> */
.L_x_15938:
[----:B------:R-:W-:Y:S05]  /*10a10*/  BSYNC.RECONVERGENT B3 ;  /* 0x0000000000037941 */ /* 0x000fea0003800200 */
.L_x_15937:
        /* <DEDUP_REMOVED lines=54> */
.L_x_15935:
[----:B------:R-:W-:Y:S05]  /*10d80*/  BSYNC.RECONVERGENT B2 ;  /* 0x0000000000027941 */ /* 0x000fea0003800200 */
.L_x_15934:
        /* <DEDUP_REMOVED lines=17> */
.L_x_15941:
        /* <DEDUP_REMOVED lines=13> */
.L_x_15943:
[----:B------:R-:W-:Y:S05]  /*10f70*/  BSYNC.RECONVERGENT B3 ;  /* 0x0000000000037941 */ /* 0x000fea0003800200 */
.L_x_15942:
        /* <DEDUP_REMOVED lines=52> */
[----:B------:R-:W-:Y:S02]  /*112c0*/  IMAD.MOV.U32 R7, RZ, RZ, R138 ;  /* 0x000000ffff077224 */ /* 0x000fe400078e008a */
[----:B------:R-:W-:-:S07]  /*112d0*/  IMAD.MOV.U32 R138, RZ, RZ, R6 ;  /* 0x000000ffff8a7224 */ /* 0x000fce00078e0006 */
.L_x_15940:
[----:B------:R-:W-:Y:S05]  /*112e0*/  BSYNC.RECONVERGENT B2 ;  /* 0x0000000000027941 */ /* 0x000fea0003800200 */
.L_x_15939:
        /* <DEDUP_REMOVED lines=15> */
.L_x_15946:
        /* <DEDUP_REMOVED lines=13> */
.L_x_15948:
[----:B------:R-:W-:Y:S05]  /*114b0*/  BSYNC.RECONVERGENT B3 ;  /* 0x0000000000037941 */ /* 0x000fea0003800200 */
.L_x_15947:
        /* <DEDUP_REMOVED lines=45> */
[----:B------:R-:W-:Y:S01]  /*11790*/  IMAD.MOV.U32 R125, RZ, RZ, RZ ;  /* 0x000000ffff7d7224 */ /* 0x000fe200078e00ff */
        /* <DEDUP_REMOVED lines=8> */
.L_x_15945:
[----:B------:R-:W-:Y:S05]  /*11820*/  BSYNC.RECONVERGENT B2 ;  /* 0x0000000000027941 */ /* 0x000fea0003800200 */
.L_x_15944:
        /* <DEDUP_REMOVED lines=17> */
.L_x_15951:
        /* <DEDUP_REMOVED lines=15> */
.L_x_15953:
[----:B------:R-:W-:Y:S05]  /*11a30*/  BSYNC.RECONVERGENT B3 ;  /* 0x0000000000037941 */ /* 0x000fea0003800200 */
.L_x_15952:
        /* <DEDUP_REMOVED lines=54> */
.L_x_15950:
[----:B------:R-:W-:Y:S05]  /*11da0*/  BSYNC.RECONVERGENT B2 ;  /* 0x0000000000027941 */ /* 0x000fea0003800200 */
.L_x_15949:
        /* <DEDUP_REMOVED lines=35> */
.L_x_15913:
        /* <DEDUP_REMOVED lines=12> */
[--C-:B------:R-:W-:Y:S02]  /*120a0*/  @!P2 IMAD.MOV.U32 R138, RZ, RZ, R144.reuse ;  /* 0x000000ffff8aa224 */ /* 0x100fe400078e0090 */
[----:B------:R-:W-:Y:S02]  /*120b0*/  @P2 IMAD.MOV.U32 R139, RZ, RZ, R145 ;  /* 0x000000ffff8b2224 */ /* 0x000fe400078e0091 */
[----:B------:R-:W-:Y:S01]  /*120c0*/  @P2 IMAD.MOV.U32 R138, RZ, RZ, R144 ;  /* 0x000000ffff8a2224 */ /* 0x000fe200078e0090 */
[----:B------:R-:W-:Y:S06]  /*120d0*/  BRA `(.L_x_15956) ;  /* 0x00000004000c7947 */ /* 0x000fec0003800000 */
.L_x_15957:
        /* <DEDUP_REMOVED lines=13> */
.L_x_15959:
[----:B------:R-:W-:Y:S05]  /*121b0*/  BSYNC.RECONVERGENT B3 ;  /* 0x0000000000037941 */ /* 0x000fea0003800200 */
.L_x_15958:
        /* <DEDUP_REMOVED lines=52> */
[----:B------:R-:W-:-:S07]  /*12500*/  IMAD.MOV.U32 R140, RZ, RZ, RZ ;  /* 0x000000ffff8c7224 */ /* 0x000fce00078e00ff */
.L_x_15956:
[----:B------:R-:W-:Y:S05]  /*12510*/  BSYNC.RECONVERGENT B2 ;  /* 0x0000000000027941 */ /* 0x000fea0003800200 */
.L_x_15955:
        /* <DEDUP_REMOVED lines=18> */
.L_x_15962:
        /* <DEDUP_REMOVED lines=13> */
.L_x_15964:
[----:B------:R-:W-:Y:S05]  /*12710*/  BSYNC.RECONVERGENT B3 ;  /* 0x0000000000037941 */ /* 0x000fea0003800200 */
.L_x_15963:
        /* <DEDUP_REMOVED lines=54> */
.L_x_15961:
[----:B------:R-:W-:Y:S05]  /*12a80*/  BSYNC.RECONVERGENT B2 ;  /* 0x0000000000027941 */ /* 0x000fea0003800200 */
.L_x_15960:
        /* <DEDUP_REMOVED lines=16> */
.L_x_15967:
        /* <DEDUP_REMOVED lines=13> */
.L_x_15969:
[----:B------:R-:W-:Y:S05]  /*12c60*/  BSYNC.RECONVERGENT B3 ;  /* 0x0000000000037941 */ /* 0x000fea0003800200 */
.L_x_15968:
[----:B------:R-:W-:Y:S01]  /*12c70*/  LOP3.LUT R144, R3, UR5, R143, 0x96, !PT ;  /* 0x0000000503907c12 */ /* 0x000fe2000f8e968f */
        /* <DEDUP_REMOVED lines=45> */
[----:B------:R-:W-:Y:S02]  /*12f50*/  UIADD3 UR22, UPT, UPT, UR4, -0x700cb87f, URZ ;  /* 0x8ff3478104167890 */ /* 0x000fe4000fffe0ff */
[----:B------:R-:W-:-:S04]  /*12f60*/  IMAD.MOV.U32 R143, RZ, RZ, RZ ;  /* 0x000000ffff8f7224 */ /* 0x000fc800078e00ff */
[----:B------:R-:W-:Y:S01]  /*12f70*/  LOP3.LUT R145, R140, UR22, R147, 0x96, !PT ;  /* 0x000000168c917c12 */ /* 0x000fe2000f8e9693 */
[----:B------:R-:W-:Y:S01]  /*12f80*/  UIADD3 UR22, UPT, UPT, UR5, -0x695add53, URZ ;  /* 0x96a522ad05167890 */ /* 0x000fe2000fffe0ff */
[----:B------:R-:W-:-:S05]  /*12f90*/  IMAD.WIDE.U32 R140, R141, -0x2daee0ad, RZ ;  /* 0xd2511f538d8c7825 */ /* 0x000fca00078e00ff */
[----:B------:R-:W-:Y:S02]  /*12fa0*/  LOP3.LUT R147, R142, UR22, R141, 0x96, !PT ;  /* 0x000000168e937c12 */ /* 0x000fe4000f8e968d */
[----:B------:R-:W-:Y:S01]  /*12fb0*/  MOV R141, R138 ;  /* 0x0000008a008d7202 */ /* 0x000fe20000000f00 */
[----:B------:R-:W-:-:S07]  /*12fc0*/  IMAD.MOV.U32 R138, RZ, RZ, R140 ;  /* 0x000000ffff8a7224 */ /* 0x000fce00078e008c */
.L_x_15966:
[----:B------:R-:W-:Y:S05]  /*12fd0*/  BSYNC.RECONVERGENT B2 ;  /* 0x0000000000027941 */ /* 0x000fea0003800200 */
.L_x_15965:
[----:B------:R-:W-:Y:S01]  /*12fe0*/  ISETP.NE.AND P5, PT, R143, 0x1, PT ;  /* 0x000000018f00780c */ /* 0x000fe20003fa5270 */
[----:B------:R-:W-:Y:S01]  /*12ff0*/  BSSY.RECONVERGENT B2, `(.L_x_15970) ;  /* 0x0000053000027945 */ /* 0x000fe20003800200 */
[----:B------:R-:W-:Y:S01]  /*13000*/  I2FP.F32.U32 R2, R141 ;  /* 0x0000008d00027245 */ /* 0x000fe20000201000 */
[----:B------:R-:W-:-:S04]  /*13010*/  IMAD.MOV.U32 R141, RZ, RZ, R146 ;  /* 0x000000ffff8d7224 */ /* 0x000fc800078e0092 */
        /* <DEDUP_REMOVED lines=12> */
.L_x_15972:
        /* <DEDUP_REMOVED lines=13> */
.L_x_15974:
[----:B------:R-:W-:Y:S05]  /*131b0*/  BSYNC.RECONVERGENT B3 ;  /* 0x0000000000037941 */ /* 0x000fea0003800200 */
.L_x_15973:
        /* <DEDUP_REMOVED lines=54> */
.L_x_15971:
[----:B------:R-:W-:Y:S05]  /*13520*/  BSYNC.RECONVERGENT B2 ;  /* 0x0000000000027941 */ /* 0x000fea0003800200 */
.L_x_15970:
        /* <DEDUP_REMOVED lines=16> */
.L_x_15954:
        /* <DEDUP_REMOVED lines=24> */
.L_x_15975:
[----:B------:R-:W-:Y:S01]  /*137b0*/  MOV R144, R138 ;  /* 0x0000008a00907202 */ /* 0x000fe20000000f00 */
[----:B------:R-:W-:-:S07]  /*137c0*/  VIADD R136, R136, 0x20 ;  /* 0x0000002088887836 */ /* 0x000fce0000000000 */
.L_x_15912:
[----:B------:R-:W-:Y:S05]  /*137d0*/  BSYNC.RECONVERGENT B1 ;  /* 0x0000000000017941 */ /* 0x000fea0003800200 */
.L_x_15911:
        /* <DEDUP_REMOVED lines=34> */
.L_x_15981:
        /* <DEDUP_REMOVED lines=13> */
.L_x_15983:
[----:B------:R-:W-:Y:S05]  /*13ad0*/  BSYNC.RECONVERGENT B3 ;  /* 0x0000000000037941 */ /* 0x000fea0003800200 */
.L_x_15982:
        /* <DEDUP_REMOVED lines=51> */
[----:B------:R-:W-:Y:S02]  /*13e10*/  LOP3.LUT R147, R4, UR23, R139, 0x96, !PT ;  /* 0x0000001704937c12 */ /* 0x000fe4000f8e968b */
[----:B------:R-:W-:-:S07]  /*13e20*/  MOV R4, R144 ;  /* 0x0000009000047202 */ /* 0x000fce0000000f00 */
.L_x_15980:
[----:B------:R-:W-:Y:S05]  /*13e30*/  BSYNC.RECONVERGENT B2 ;  /* 0x0000000000027941 */ /* 0x000fea0003800200 */
.L_x_15979:
[----:B------:R-:W0:Y:S01]  /*13e40*/  LDC R140, c[0x0][0x408] ;  /* 0x00010200ff8c7b82 */ /* 0x000e220000000800 */
[----:B------:R-:W-:Y:S01]  /*13e50*/  ISETP.NE.AND P3, PT, R6, 0x1, PT ;  /* 0x000000010600780c */ /* 0x000fe20003f65270 */
[----:B------:R-:W-:Y:S01]  /*13e60*/  IMAD.MOV.U32 R137, RZ, RZ, 0x2f800000 ;  /* 0x2f800000ff897424 */ /* 0x000fe200078e00ff */
[----:B------:R-:W-:Y:S01]  /*13e70*/  I2FP.F32.U32 R2, R4 ;  /* 0x0000000400027245 */ /* 0x000fe20000201000 */
[----:B------:R-:W-:Y:S01]  /*13e80*/  BSSY.RECONVERGENT B2, `(.L_x_15984) ;  /* 0x0000054000027945 */ /* 0x000fe20003800200 */
[----:B------:R-:W-:Y:S02]  /*13e90*/  HFMA2 R4, -RZ, RZ, 0, 1.1920928955078125e-07 ;  /* 0x00000002ff047431 */ /* 0x000fe400000001ff */
[----:B------:R-:W-:Y:S01]  /*13ea0*/  IMAD.MOV.U32 R5, RZ, RZ, R146 ;  /* 0x000000ffff057224 */ /* 0x000fe200078e0092 */
        /* <DEDUP_REMOVED lines=13> */
.L_x_15986:
        /* <DEDUP_REMOVED lines=13> */
.L_x_15988:
[----:B------:R-:W-:Y:S05]  /*14050*/  BSYNC.RECONVERGENT B3 ;  /* 0x0000000000037941 */ /* 0x000fea0003800200 */
.L_x_15987:
        /* <DEDUP_REMOVED lines=54> */
.L_x_15985:
[----:B------:R-:W-:Y:S05]  /*143c0*/  BSYNC.RECONVERGENT B2 ;  /* 0x0000000000027941 */ /* 0x000fea0003800200 */
.L_x_15984:
        /* <DEDUP_REMOVED lines=15> */
.L_x_15991:
        /* <DEDUP_REMOVED lines=13> */
.L_x_15993:
[----:B------:R-:W-:Y:S05]  /*14590*/  BSYNC.RECONVERGENT B3 ;  /* 0x0000000000037941 */ /* 0x000fea0003800200 */
.L_x_15992:
        /* <DEDUP_REMOVED lines=54> */
.L_x_15990:
[----:B------:R-:W-:Y:S05]  /*14900*/  BSYNC.RECONVERGENT B2 ;  /* 0x0000000000027941 */ /* 0x000fea0003800200 */
.L_x_15989:
        /* <DEDUP_REMOVED lines=17> */
.L_x_15996:
        /* <DEDUP_REMOVED lines=13> */
.L_x_15998:
[----:B------:R-:W-:Y:S05]  /*14af0*/  BSYNC.RECONVERGENT B3 ;  /* 0x0000000000037941 */ /* 0x000fea0003800200 */
.L_x_15997:
        /* <DEDUP_REMOVED lines=54> */
.L_x_15995:
[----:B------:R-:W-:Y:S05]  /*14e60*/  BSYNC.RECONVERGENT B2 ;  /* 0x0000000000027941 */ /* 0x000fea0003800200 */
.L_x_15994:
        /* <DEDUP_REMOVED lines=15> */
.L_x_16001:
        /* <DEDUP_REMOVED lines=13> */
.L_x_16003:
[----:B------:R-:W-:Y:S05]  /*15030*/  BSYNC.RECONVERGENT B3 ;  /* 0x0000000000037941 */ /* 0x000fea0003800200 */
.L_x_16002:
        /* <DEDUP_REMOVED lines=54> */
.L_x_16000:
[----:B------:R-:W-:Y:S05]  /*153a0*/  BSYNC.RECONVERGENT B2 ;  /* 0x0000000000027941 */ /* 0x000fea0003800200 */
.L_x_15999:
        /* <DEDUP_REMOVED lines=17> */
.L_x_16006:
        /* <DEDUP_REMOVED lines=13> */
.L_x_16008:
[----:B------:R-:W-:Y:S05]  /*15590*/  BSYNC.RECONVERGENT B3 ;  /* 0x0000000000037941 */ /* 0x000fea0003800200 */
.L_x_16007:
        /* <DEDUP_REMOVED lines=54> */
.L_x_16005:
[----:B------:R-:W-:Y:S05]  /*15900*/  BSYNC.RECONVERGENT B2 ;  /* 0x0000000000027941 */ /* 0x000fea0003800200 */
.L_x_16004:
        /* <DEDUP_REMOVED lines=15> */
.L_x_16011:
        /* <DEDUP_REMOVED lines=13> */
.L_x_16013:
[----:B------:R-:W-:Y:S05]  /*15ad0*/  BSYNC.RECONVERGENT B3 ;  /* 0x0000000000037941 */ /* 0x000fea0003800200 */
.L_x_16012:
        /* <DEDUP_REMOVED lines=52> */
[----:B------:R-:W-:Y:S01]  /*15e20*/  LOP3.LUT R147, R6, UR22, R5, 0x96, !PT ;  /* 0x0000001606937c12 */ /* 0x000fe2000f8e9605 */
[----:B------:R-:W-:-:S07]  /*15e30*/  IMAD.MOV.U32 R5, RZ, RZ, RZ ;  /* 0x000000ffff057224 */ /* 0x000fce00078e00ff */
.L_x_16010:
[----:B------:R-:W-:Y:S05]  /*15e40*/  BSYNC.RECONVERGENT B2 ;  /* 0x0000000000027941 */ /* 0x000fea0003800200 */
.L_x_16009:
        /* <DEDUP_REMOVED lines=17> */
.L_x_16016:
        /* <DEDUP_REMOVED lines=15> */
.L_x_16018:
[----:B------:R-:W-:Y:S05]  /*16050*/  BSYNC.RECONVERGENT B3 ;  /* 0x0000000000037941 */ /* 0x000fea0003800200 */
.L_x_16017:
[----:B------:R-:W-:Y:S01]  /*16060*/  LOP3.LUT R146, R3, UR5, R7, 0x96, !PT ;  /* 0x0000000503927c12 */ /* 0x000fe2000f8e9607 */
        /* <DEDUP_REMOVED lines=53> */
.L_x_16015:
[----:B------:R-:W-:Y:S05]  /*163c0*/  BSYNC.RECONVERGENT B2 ;  /* 0x0000000000027941 */ /* 0x000fea0003800200 */
.L_x_16014:
[-C--:B------:R-:W-:Y:S01]  /*163d0*/  FMUL.FTZ R4, R104, R140.reuse ;  /* 0x0000008c68047220 */ /* 0x080fe20000410000 */
[-C--:B------:R-:W-:Y:S01]  /*163e0*/  FSETP.GTU.FTZ.AND P6, PT, R128, R139.reuse, PT ;  /* 0x0000008b8000720b */ /* 0x080fe20003fdc000 */
[-C--:B------:R-:W-:Y:S01]  /*163f0*/  FMUL.FTZ R7, R105, R140.reuse ;  /* 0x0000008c69077220 */ /* 0x080fe20000410000 */
[----:B------:R-:W-:Y:S02]  /*16400*/  FSEL R141, R141, RZ, P2 ;  /* 0x000000ff8d8d7208 */ /* 0x000fe40001000000 */
[----:B------:R-:W-:Y:S02]  /*16410*/  FSEL R128, R4, RZ, !P6 ;  /* 0x000000ff04807208 */ /* 0x000fe40007000000 */
[----:B------:R-:W-:Y:S02]  /*16420*/  SEL R4, RZ, 0x1, P6 ;  /* 0x00000001ff047807 */ /* 0x000fe40003000000 */
[----:B------:R-:W-:Y:S01]  /*16430*/  FSETP.GTU.FTZ.AND P6, PT, R142, R139, PT ;  /* 0x0000008b8e00720b */ /* 0x000fe20003fdc000 */
[----:B------:R-:W-:Y:S01]  /*16440*/  FMUL.FTZ R142, R106, R140 ;  /* 0x0000008c6a8e7220 */ /* 0x000fe20000410000 */
[----:B------:R-:W-:-:S02]  /*16450*/  FADD.FTZ R128, R141, R128 ;  /* 0x000000808d807221 */ /* 0x000fc40000010000 */
[----:B------:R-:W-:Y:S02]  /*16460*/  FSEL R7, R7, RZ, !P6 ;  /* 0x000000ff07077208 */ /* 0x000fe40007000000 */
[----:B------:R-:W-:Y:S01]  /*16470*/  SEL R5, RZ, 0x1, P6 ;  /* 0x00000001ff057807 */ /* 0x000fe20003000000 */
[----:B------:R-:W-:Y:S01]  /*16480*/  @P1 FADD.FTZ R128, R108, R128 ;  /* 0x000000806c801221 */ /* 0x000fe20000010000 */
[----:B------:R-:W-:Y:S02]  /*16490*/  FSETP.GTU.FTZ.AND P6, PT, R144, R139, PT ;  /* 0x0000008b9000720b */ /* 0x000fe40003fdc000 */
[----:B------:R-:W-:Y:S01]  /*164a0*/  I2FP.F32.U32 R144, R143 ;  /* 0x0000008f00907245 */ /* 0x000fe20000201000 */
[----:B------:R-:W-:Y:S01]  /*164b0*/  FMUL.FTZ R143, R107, R140 ;  /* 0x0000008c6b8f7220 */ /* 0x000fe20000410000 */
[----:B------:R-:W-:Y:S02]  /*164c0*/  FSEL R142, R142, RZ, !P6 ;  /* 0x000000ff8e8e7208 */ /* 0x000fe40007000000 */
[----:B------:R-:W-:Y:S01]  /*164d0*/  SEL R6, RZ, 0x1, P6 ;  /* 0x00000001ff067807 */ /* 0x000fe20003000000 */
[----:B------:R-:W-:Y:S01]  /*164e0*/  FFMA.FTZ R144, R144, R137, 1.1641532182693481445e-10 ;  /* 0x2f00000090907423 */ /* 0x000fe20000010089 */
[----:B------:R-:W-:-:S04]  /*164f0*/  FSEL R140, R129, RZ, P3 ;  /* 0x000000ff818c7208 */ /* 0x000fc80001800000 */
[----:B------:R-:W-:Y:S01]  /*16500*/  FSETP.GTU.FTZ.AND P6, PT, R144, R139, PT ;  /* 0x0000008b9000720b */ /* 0x000fe20003fdc000 */
[----:B------:R-:W-:Y:S01]  /*16510*/  FADD.FTZ R129, R140, R7 ;  /* 0x000000078c817221 */ /* 0x000fe20000010000 */
[----:B------:R-:W-:Y:S02]  /*16520*/  FSEL R139, R130, RZ, P4 ;  /* 0x000000ff828b7208 */ /* 0x000fe40002000000 */
[----:B------:R-:W-:Y:S01]  /*16530*/  FSEL R143, R143, RZ, !P6 ;  /* 0x000000ff8f8f7208 */ /* 0x000fe20007000000 */
[----:B------:R-:W-:Y:S01]  /*16540*/  @P1 FADD.FTZ R129, R109, R129 ;  /* 0x000000816d811221 */ /* 0x000fe20000010000 */
[----:B------:R-:W-:Y:S01]  /*16550*/  FSEL R144, R131, RZ, P5 ;  /* 0x000000ff83907208 */ /* 0x000fe20002800000 */
[----:B------:R-:W-:Y:S01]  /*16560*/  FADD.FTZ R130, R139, R142 ;  /* 0x0000008e8b827221 */ /* 0x000fe20000010000 */
[----:B------:R-:W-:-:S03]  /*16570*/  SEL R137, RZ, 0x1, P6 ;  /* 0x00000001ff897807 */ /* 0x000fc60003000000 */
[----:B------:R-:W-:Y:S01]  /*16580*/  FADD.FTZ R131, R143, R144 ;  /* 0x000000908f837221 */ /* 0x000fe20000010000 */
[----:B------:R-:W-:Y:S01]  /*16590*/  @P1 FADD.FTZ R130, R110, R130 ;  /* 0x000000826e821221 */ /* 0x000fe20000010000 */
[----:B------:R-:W-:Y:S02]  /*165a0*/  PRMT R7, R137, 0x7610, R7 ;  /* 0x0000761089077816 */ /* 0x000fe40000000007 */
[----:B------:R-:W-:Y:S01]  /*165b0*/  @P1 FADD.FTZ R131, R111, R131 ;  /* 0x000000836f831221 */ /* 0x000fe20000010000 */
[----:B------:R-:W-:Y:S06]  /*165c0*/  BRA `(.L_x_16019) ;  /* 0x0000001400947947 */ /* 0x000fec0003800000 */
.L_x_15978:
        /* <DEDUP_REMOVED lines=16> */
.L_x_16022:
        /* <DEDUP_REMOVED lines=13> */
.L_x_16024:
[----:B------:R-:W-:Y:S05]  /*167a0*/  BSYNC.RECONVERGENT B3 ;  /* 0x0000000000037941 */ /* 0x000fea0003800200 */
.L_x_16023:
        /* <DEDUP_REMOVED lines=53> */
.L_x_16021:
[----:B------:R-:W-:Y:S05]  /*16b00*/  BSYNC.RECONVERGENT B2 ;  /* 0x0000000000027941 */ /* 0x000fea0003800200 */
.L_x_16020:
[----:B------:R-:W0:Y:S01]  /*16b10*/  LDC R137, c[0x0][0x404] ;  /* 0x00010100ff897b82 */ /* 0x000e220000000800 */
[----:B------:R-:W-:Y:S01]  /*16b20*/  ISETP.NE.AND P3, PT, R140, 0x1, PT ;  /* 0x000000018c00780c */ /* 0x000fe20003f65270 */
[----:B------:R-:W-:Y:S01]  /*16b30*/  BSSY.RECONVERGENT B2, `(.L_x_16025) ;  /* 0x0000054000027945 */ /* 0x000fe20003800200 */
[----:B------:R-:W-:Y:S01]  /*16b40*/  I2FP.F32.U32 R2, R139 ;  /* 0x0000008b00027245 */ /* 0x000fe20000201000 */
[----:B------:R-:W-:Y:S01]  /*16b50*/  IMAD.MOV.U32 R139, RZ, RZ, 0x2f800000 ;  /* 0x2f800000ff8b7424 */ /* 0x000fe200078e00ff */
[----:B------:R-:W-:Y:S01]  /*16b60*/  MOV R141, R146 ;  /* 0x00000092008d7202 */ /* 0x000fe20000000f00 */
[----:B------:R-:W-:Y:S02]  /*16b70*/  IMAD.MOV.U32 R142, RZ, RZ, 0x2 ;  /* 0x00000002ff8e7424 */ /* 0x000fe400078e00ff */
        /* <DEDUP_REMOVED lines=11> */
.L_x_16027:
        /* <DEDUP_REMOVED lines=13> */
.L_x_16029:
[----:B------:R-:W-:Y:S05]  /*16d00*/  BSYNC.RECONVERGENT B3 ;  /* 0x0000000000037941 */ /* 0x000fea0003800200 */
.L_x_16028:
        /* <DEDUP_REMOVED lines=52> */
[----:B------:R-:W-:Y:S01]  /*17050*/  MOV R141, R138 ;  /* 0x0000008a008d7202 */ /* 0x000fe20000000f00 */
[----:B------:R-:W-:-:S07]  /*17060*/  IMAD.MOV.U32 R138, RZ, RZ, R140 ;  /* 0x000000ffff8a7224 */ /* 0x000fce00078e008c */
.L_x_16026:
[----:B------:R-:W-:Y:S05]  /*17070*/  BSYNC.RECONVERGENT B2 ;  /* 0x0000000000027941 */ /* 0x000fea0003800200 */
.L_x_16025:
        /* <DEDUP_REMOVED lines=16> */
.L_x_16032:
        /* <DEDUP_REMOVED lines=13> */
.L_x_16034:
[----:B------:R-:W-:Y:S05]  /*17250*/  BSYNC.RECONVERGENT B3 ;  /* 0x0000000000037941 */ /* 0x000fea0003800200 */
.L_x_16033:
        /* <DEDUP_REMOVED lines=44> */
[----:B------:R-:W-:Y:S02]  /*17520*/  HFMA2 R143, -RZ, RZ, 0, 0 ;  /* 0x00000000ff8f7431 */ /* 0x000fe400000001ff */
        /* <DEDUP_REMOVED lines=9> */
.L_x_16031:
[----:B------:R-:W-:Y:S05]  /*175c0*/  BSYNC.RECONVERGENT B2 ;  /* 0x0000000000027941 */ /* 0x000fea0003800200 */
.L_x_16030:
[----:B------:R-:W-:Y:S01]  /*175d0*/  ISETP.NE.AND P5, PT, R143, 0x1, PT ;  /* 0x000000018f00780c */ /* 0x000fe20003fa5270 */
[----:B------:R-:W-:Y:S01]  /*175e0*/  BSSY.RECONVERGENT B2, `(.L_x_16035) ;  /* 0x0000053000027945 */ /* 0x000fe20003800200 */
[----:B------:R-:W-:Y:S01]  /*175f0*/  I2FP.F32.U32 R2, R141 ;  /* 0x0000008d00027245 */ /* 0x000fe20000201000 */
[----:B------:R-:W-:-:S04]  /*17600*/  IMAD.MOV.U32 R141, RZ, RZ, R146 ;  /* 0x000000ffff8d7224 */ /* 0x000fc800078e0092 */
        /* <DEDUP_REMOVED lines=12> */
.L_x_16037:
        /* <DEDUP_REMOVED lines=13> */
.L_x_16039:
[----:B------:R-:W-:Y:S05]  /*177a0*/  BSYNC.RECONVERGENT B3 ;  /* 0x0000000000037941 */ /* 0x000fea0003800200 */
.L_x_16038:
        /* <DEDUP_REMOVED lines=54> */
.L_x_16036:
[----:B------:R-:W-:Y:S05]  /*17b10*/  BSYNC.RECONVERGENT B2 ;  /* 0x0000000000027941 */ /* 0x000fea0003800200 */
.L_x_16035:
        /* <DEDUP_REMOVED lines=16> */
.L_x_16019:
        /* <DEDUP_REMOVED lines=24> */
.L_x_16040:
[----:B------:R-:W-:Y:S02]  /*17da0*/  IMAD.MOV.U32 R144, RZ, RZ, R138 ;  /* 0x000000ffff907224 */ /* 0x000fe400078e008a */
[----:B------:R-:W-:-:S07]  /*17db0*/  VIADD R136, R136, 0x20 ;  /* 0x0000002088887836 */ /* 0x000fce0000000000 */
.L_x_15977:
[----:B------:R-:W-:Y:S05]  /*17dc0*/  BSYNC.RECONVERGENT B1 ;  /* 0x0000000000017941 */ /* 0x000fea0003800200 */
.L_x_15976:
        /* <DEDUP_REMOVED lines=30> */
[----:B------:R-:W-:Y:S01]  /*17fb0*/  @!P2 IMAD.MOV.U32 R4, RZ, RZ, R147 ;  /* 0x000000ffff04a224 */ /* 0x000fe200078e0093 */
[----:B------:R-:W-:Y:S01]  /*17fc0*/  @P2 MOV R4, R145 ;  /* 0x0000009100042202 */ /* 0x000fe20000000f00 */
[----:B------:R-:W-:Y:S01]  /*17fd0*/  @P2 IMAD.MOV.U32 R138, RZ, RZ, R144 ;  /* 0x000000ffff8a2224 */ /* 0x000fe200078e0090 */
[----:B------:R-:W-:Y:S06]  /*17fe0*/  BRA `(.L_x_16045) ;  /* 0x00000004000c7947 */ /* 0x000fec0003800000 */
.L_x_16046:
        /* <DEDUP_REMOVED lines=13> */
.L_x_16048:
[----:B------:R-:W-:Y:S05]  /*180c0*/  BSYNC.RECONVERGENT B3 ;  /* 0x0000000000037941 */ /* 0x000fea0003800200 */
.L_x_16047:
        /* <DEDUP_REMOVED lines=53> */
.L_x_16045:
[----:B------:R-:W-:Y:S05]  /*18420*/  BSYNC.RECONVERGENT B2 ;  /* 0x0000000000027941 */ /* 0x000fea0003800200 */
.L_x_16044:
        /* <DEDUP_REMOVED lines=20> */
.L_x_16051:
        /* <DEDUP_REMOVED lines=13> */
.L_x_16053:
[----:B------:R-:W-:Y:S05]  /*18640*/  BSYNC.RECONVERGENT B3 ;  /* 0x0000000000037941 */ /* 0x000fea0003800200 */
.L_x_16052:
        /* <DEDUP_REMOVED lines=53> */
[----:B------:R-:W-:-:S07]  /*189a0*/  HFMA2 R4, -RZ, RZ, 0, 0 ;  /* 0x00000000ff047431 */ /* 0x000fce00000001ff */
.L_x_16050:
[----:B------:R-:W-:Y:S05]  /*189b0*/  BSYNC.RECONVERGENT B2 ;  /* 0x0000000000027941 */ /* 0x000fea0003800200 */
.L_x_16049:
        /* <DEDUP_REMOVED lines=15> */
.L_x_16056:
        /* <DEDUP_REMOVED lines=13> */
.L_x_16058:
[----:B------:R-:W-:Y:S05]  /*18b80*/  BSYNC.RECONVERGENT B3 ;  /* 0x0000000000037941 */ /* 0x000fea0003800200 */
.L_x_16057:
        /* <DEDUP_REMOVED lines=54> */
.L_x_16055:
[----:B------:R-:W-:Y:S05]  /*18ef0*/  BSYNC.RECONVERGENT B2 ;  /* 0x0000000000027941 */ /* 0x000fea0003800200 */
.L_x_16054:
        /* <DEDUP_REMOVED lines=17> */
.L_x_16061:
        /* <DEDUP_REMOVED lines=13> */
.L_x_16063:
[----:B------:R-:W-:Y:S05]  /*190e0*/  BSYNC.RECONVERGENT B3 ;  /* 0x0000000000037941 */ /* 0x000fea0003800200 */
.L_x_16062:
        /* <DEDUP_REMOVED lines=54> */
.L_x_16060:
[----:B------:R-:W-:Y:S05]  /*19450*/  BSYNC.RECONVERGENT B2 ;  /* 0x0000000000027941 */ /* 0x000fea0003800200 */
.L_x_16059:
        /* <DEDUP_REMOVED lines=15> */
.L_x_16066:
        /* <DEDUP_REMOVED lines=13> */
.L_x_16068:
[----:B------:R-:W-:Y:S05]  /*19620*/  BSYNC.RECONVERGENT B3 ;  /* 0x0000000000037941 */ /* 0x000fea0003800200 */
.L_x_16067:
        /* <DEDUP_REMOVED lines=54> */
.L_x_16065:
[----:B------:R-:W-:Y:S05]  /*19990*/  BSYNC.RECONVERGENT B2 ;  /* 0x0000000000027941 */ /* 0x000fea0003800200 */
.L_x_16064:
        /* <DEDUP_REMOVED lines=17> */
.L_x_16071:
        /* <DEDUP_REMOVED lines=13> */
.L_x_16073:
[----:B------:R-:W-:Y:S05]  /*19b80*/  BSYNC.RECONVERGENT B3 ;  /* 0x0000000000037941 */ /* 0x000fea0003800200 */
.L_x_16072:
        /* <DEDUP_REMOVED lines=54> */
.L_x_16070:
[----:B------:R-:W-:Y:S05]  /*19ef0*/  BSYNC.RECONVERGENT B2 ;  /* 0x0000000000027941 */ /* 0x000fea0003800200 */
.L_x_16069:
        /* <DEDUP_REMOVED lines=15> */
.L_x_16076:
        /* <DEDUP_REMOVED lines=13> */
.L_x_16078:
[----:B------:R-:W-:Y:S05]  /*1a0c0*/  BSYNC.RECONVERGENT B3 ;  /* 0x0000000000037941 */ /* 0x000fea0003800200 */
.L_x_16077:
        /* <DEDUP_REMOVED lines=53> */
[----:B------:R-:W-:-:S07]  /*1a420*/  HFMA2 R5, -RZ, RZ, 0, 0 ;  /* 0x00000000ff057431 */ /* 0x000fce00000001ff */
.L_x_16075:
[----:B------:R-:W-:Y:S05]  /*1a430*/  BSYNC.RECONVERGENT B2 ;  /* 0x0000000000027941 */ /* 0x000fea0003800200 */
.L_x_16074:
[----:B------:R-:W-:Y:S01]  /*1a440*/  ISETP.NE.AND P6, PT, R5, 0x1, PT ;  /* 0x000000010500780c */ /* 0x000fe20003fc5270 */
[----:B------:R-:W-:Y:S01]  /*1a450*/  BSSY.RECONVERGENT B2, `(.L_x_16079) ;  /* 0x0000056000027945 */ /* 0x000fe20003800200 */
[----:B------:R-:W-:Y:S01]  /*1a460*/  I2FP.F32.U32 R2, R2 ;  /* 0x0000000200027245 */ /* 0x000fe20000201000 */
[----:B------:R-:W-:Y:S01]  /*1a470*/  FMUL.FTZ R135, R135, R140 ;  /* 0x0000008c87877220 */ /* 0x000fe20000410000 */
        /* <DEDUP_REMOVED lines=13> */
.L_x_16081:
        /* <DEDUP_REMOVED lines=15> */
.L_x_16083:
[----:B------:R-:W-:Y:S05]  /*1a640*/  BSYNC.RECONVERGENT B3 ;  /* 0x0000000000037941 */ /* 0x000fea0003800200 */
.L_x_16082:
        /* <DEDUP_REMOVED lines=54> */
.L_x_16080:
[----:B------:R-:W-:Y:S05]  /*1a9b0*/  BSYNC.RECONVERGENT B2 ;  /* 0x0000000000027941 */ /* 0x000fea0003800200 */
.L_x_16079:
        /* <DEDUP_REMOVED lines=32> */
.L_x_16043:
        /* <DEDUP_REMOVED lines=16> */
.L_x_16087:
        /* <DEDUP_REMOVED lines=13> */
.L_x_16089:
[----:B------:R-:W-:Y:S05]  /*1ad90*/  BSYNC.RECONVERGENT B3 ;  /* 0x0000000000037941 */ /* 0x000fea0003800200 */
.L_x_16088:
        /* <DEDUP_REMOVED lines=53> */
.L_x_16086:
[----:B------:R-:W-:Y:S05]  /*1b0f0*/  BSYNC.RECONVERGENT B2 ;  /* 0x0000000000027941 */ /* 0x000fea0003800200 */
.L_x_16085:
        /* <DEDUP_REMOVED lines=18> */
.L_x_16092:
        /* <DEDUP_REMOVED lines=13> */
.L_x_16094:
[----:B------:R-:W-:Y:S05]  /*1b2f0*/  BSYNC.RECONVERGENT B3 ;  /* 0x0000000000037941 */ /* 0x000fea0003800200 */
.L_x_16093:
        /* <DEDUP_REMOVED lines=52> */
[----:B------:R-:W-:Y:S01]  /*1b640*/  MOV R138, R140 ;  /* 0x0000008c008a7202 */ /* 0x000fe20000000f00 */
[----:B------:R-:W-:-:S07]  /*1b650*/  IMAD.MOV.U32 R142, RZ, RZ, RZ ;  /* 0x000000ffff8e7224 */ /* 0x000fce00078e00ff */
.L_x_16091:
[----:B------:R-:W-:Y:S05]  /*1b660*/  BSYNC.RECONVERGENT B2 ;  /* 0x0000000000027941 */ /* 0x000fea0003800200 */
.L_x_16090:
        /* <DEDUP_REMOVED lines=16> */
.L_x_16097:
        /* <DEDUP_REMOVED lines=13> */
.L_x_16099:
[----:B------:R-:W-:Y:S05]  /*1b840*/  BSYNC.RECONVERGENT B3 ;  /* 0x0000000000037941 */ /* 0x000fea0003800200 */
.L_x_16098:
        /* <DEDUP_REMOVED lines=51> */
[----:B------:R-:W-:Y:S01]  /*1bb80*/  LOP3.LUT R147, R142, UR22, R141, 0x96, !PT ;  /* 0x000000168e937c12 */ /* 0x000fe2000f8e968d */
[----:B------:R-:W-:Y:S01]  /*1bb90*/  IMAD.MOV.U32 R141, RZ, RZ, R138 ;  /* 0x000000ffff8d7224 */ /* 0x000fe200078e008a */
[----:B------:R-:W-:-:S07]  /*1bba0*/  MOV R138, R140 ;  /* 0x0000008c008a7202 */ /* 0x000fce0000000f00 */
.L_x_16096:
[----:B------:R-:W-:Y:S05]  /*1bbb0*/  BSYNC.RECONVERGENT B2 ;  /* 0x0000000000027941 */ /* 0x000fea0003800200 */
.L_x_16095:
        /* <DEDUP_REMOVED lines=16> */
.L_x_16102:
        /* <DEDUP_REMOVED lines=13> */
.L_x_16104:
[----:B------:R-:W-:Y:S05]  /*1bd90*/  BSYNC.RECONVERGENT B3 ;  /* 0x0000000000037941 */ /* 0x000fea0003800200 */
.L_x_16103:
        /* <DEDUP_REMOVED lines=54> */
.L_x_16101:
[----:B------:R-:W-:Y:S05]  /*1c100*/  BSYNC.RECONVERGENT B2 ;  /* 0x0000000000027941 */ /* 0x000fea0003800200 */
.L_x_16100:
        /* <DEDUP_REMOVED lines=16> */
.L_x_16084:
[----:B------:R-:W0:Y:S01]  /*1c210*/  LDC.64 R142, c[0x0][0x3a8] ;  /* 0x0000ea00ff8e7b82 */ /* 0x000e220000000a00 */
[----:B------:R-:W-:Y:S02]  /*1c220*/  SEL R137, RZ, 0x1000000, !P5 ;  /* 0x01000000ff897807 */ /* 0x000fe40006800000 */
[----:B------:R-:W-:Y:S02]  /*1c230*/  SEL R144, RZ, 0x10000, !P4 ;  /* 0x00010000ff907807 */ /* 0x000fe40006000000 */
[----:B------:R-:W-:Y:S02]  /*1c240*/  SEL R139, RZ, 0x100, !P3 ;  /* 0x00000100ff8b7807 */ /* 0x000fe40005800000 */
[----:B------:R-:W-:Y:S01]  /*1c250*/  SEL R156, RZ, 0x1, !P2 ;  /* 0x00000001ff9c7807 */ /* 0x000fe20005000000 */
[----:B------:R-:W1:Y:S01]  /*1c260*/  LDC.64 R140, c[0x0][0x3b0] ;  /* 0x0000ec00ff8c7b82 */ /* 0x000e620000000a00 */
[----:B------:R-:W-:Y:S01]  /*1c270*/  IADD3 R137, PT, PT, R139, R137, R144 ;  /* 0x000000898b897210 */ /* 0x000fe20007ffe090 */
[----:B------:R-:W-:-:S03]  /*1c280*/  IMAD.MOV.U32 R144, RZ, RZ, R138 ;  /* 0x000000ffff907224 */ /* 0x000fc600078e008a */
[----:B------:R-:W-:Y:S01]  /*1c290*/  IADD3 R137, PT, PT, R137, R156, RZ ;  /* 0x0000009c89897210 */ /* 0x000fe20007ffe0ff */
[----:B0-----:R-:W-:-:S05]  /*1c2a0*/  IMAD.WIDE.U32 R142, R136, 0x10, R142 ;  /* 0x00000010888e7825 */ /* 0x001fca00078e008e */
[----:B------:R2:W-:Y:S01]  /*1c2b0*/  STG.E.128 desc[UR6][R142.64], R132 ;  /* 0x000000848e007986 */ /* 0x0005e2000c101d06 */
[----:B-1----:R-:W-:-:S05]  /*1c2c0*/  IMAD.WIDE.U32 R140, R136, 0x4, R140 ;  /* 0x00000004888c7825 */ /* 0x002fca00078e008c */
[----:B------:R2:W-:Y:S01]  /*1c2d0*/  STG.E desc[UR6][R140.64], R137 ;  /* 0x000000898c007986 */ /* 0x0005e2000c101906 */
[----:B------:R-:W-:Y:S05]  /*1c2e0*/  @!P0 BRA `(.L_x_16042) ;  /* 0x00000000002c8947 */ /* 0x000fea0003800000 */
[----:B------:R-:W0:Y:S01]  /*1c2f0*/  LDC.64 R138, c[0x0][0x3b8] ;  /* 0x0000ee00ff8a7b82 */ /* 0x000e220000000a00 */
[----:B--2---:R-:W-:-:S04]  /*1c300*/  SHF.L.U32 R137, R6, 0x10, RZ ;  /* 0x0000001006897819 */ /* 0x004fc800000006ff */
        /* <DEDUP_REMOVED lines=9> */
.L_x_16042:
[----:B------:R-:W-:Y:S05]  /*1c3a0*/  BSYNC.RECONVERGENT B1 ;  /* 0x0000000000017941 */ /* 0x000fea0003800200 */
.L_x_16041:
[----:B------:R-:W-:Y:S01]  /*1c3b0*/  FADD.FTZ R136, RZ, R112 ;  /* 0x00000070ff887221 */ /* 0x000fe20000010000 */
[C---:B------:R-:W-:Y:S01]  /*1c3c0*/  ISETP.GE.U32.AND P5, PT, R0.reuse, 0x20, PT ;  /* 0x000000200000780c */ /* 0x040fe20003fa6070 */
[----:B0-2---:R-:W0:Y:S01]  /*1c3d0*/  S2R R143, SR_TID.X ;  /* 0x00000000008f7919 */ /* 0x005e220000002100 */
[C---:B------:R-:W-:Y:S01]  /*1c3e0*/  ISETP.GT.U32.AND P4, PT, R0.reuse, 0x3f, PT ;  /* 0x0000003f0000780c */ /* 0x040fe20003f84070 */
[----:B-1-3--:R-:W-:Y:S01]  /*1c3f0*/  FADD.FTZ R137, R113, R136 ;  /* 0x0000008871897221 */ /* 0x00afe20000010000 */
[C---:B------:R-:W-:Y:S01]  /*1c400*/  ISETP.GT.U32.AND P3, PT, R0.reuse, 0x5f, PT ;  /* 0x0000005f0000780c */ /* 0x040fe20003f64070 */
[----:B------:R-:W-:Y:S01]  /*1c410*/  UMOV UR22, 0xffffffff ;  /* 0xffffffff00167882 */ /* 0x000fe20000000000 */
[----:B------:R-:W-:Y:S01]  /*1c420*/  ISETP.GT.U32.AND P2, PT, R0, 0x7f, PT ;  /* 0x0000007f0000780c */ /* 0x000fe20003f44070 */
        /* <DEDUP_REMOVED lines=98> */
.L_x_16130:
[----:B------:R-:W-:Y:S01]  /*1ca50*/  LOP3.LUT P1, RZ, R143, 0x1f, RZ, 0xc0, !PT ;  /* 0x0000001f8fff7812 */ /* 0x000fe2000782c0ff */
[----:B------:R-:W-:Y:S01]  /*1ca60*/  FMUL.FTZ R136, R141, R141 ;  /* 0x0000008d8d887220 */ /* 0x000fe20000410000 */
[----:B-1----:R-:W-:Y:S01]  /*1ca70*/  FADD.FTZ R163, R162, R163 ;  /* 0x000000a3a2a37221 */ /* 0x002fe20000010000 */
[----:B------:R-:W-:Y:S01]  /*1ca80*/  ISETP.NE.AND P0, PT, RZ, UR20, PT ;  /* 0x00000014ff007c0c */ /* 0x000fe2000bf05270 */
[----:B------:R-:W-:Y:S02]  /*1ca90*/  BSSY.RECONVERGENT B1, `(.L_x_16106) ;  /* 0x0000024000017945 */ /* 0x000fe40003800200 */
[----:B------:R-:W-:Y:S01]  /*1caa0*/  FFMA.FTZ R140, R163, R138, UR21 ;  /* 0x00000015a38c7e23 */ /* 0x000fe2000801008a */
[----:B------:R-:W-:Y:S02]  /*1cab0*/  FSEL R157, R136, RZ, P0 ;  /* 0x000000ff889d7208 */ /* 0x000fe40000000000 */
[----:B------:R-:W-:-:S03]  /*1cac0*/  FSEL R156, R141, RZ, !P0 ;  /* 0x000000ff8d9c7208 */ /* 0x000fc60004000000 */
[----:B------:R-:W-:Y:S01]  /*1cad0*/  FADD.FTZ R157, R140, R157 ;  /* 0x0000009d8c9d7221 */ /* 0x000fe20000010000 */
[----:B------:R-:W1:Y:S05]  /*1cae0*/  @!P1 LDC.64 R138, c[0x0][0x3c0] ;  /* 0x0000f000ff8a9b82 */ /* 0x000e6a0000000a00 */
[----:B------:R-:W2:Y:S03]  /*1caf0*/  MUFU.RSQ R157, R157 ;  /* 0x0000009d009d7308 */ /* 0x000ea60000001400 */
[----:B------:R-:W3:Y:S01]  /*1cb00*/  @!P1 LDC.64 R136, c[0x0][0x3c8] ;  /* 0x0000f200ff889b82 */ /* 0x000ee20000000a00 */
[----:B-1----:R-:W-:-:S05]  /*1cb10*/  @!P1 IMAD.WIDE R138, R151, 0x4, R138 ;  /* 0x00000004978a9825 */ /* 0x002fca00078e028a */
[----:B------:R1:W-:Y:S01]  /*1cb20*/  @!P1 STG.E desc[UR6][R138.64], R141 ;  /* 0x0000008d8a009986 */ /* 0x0003e2000c101906 */
[----:B---3--:R-:W-:-:S05]  /*1cb30*/  @!P1 IMAD.WIDE R136, R151, 0x4, R136 ;  /* 0x0000000497889825 */ /* 0x008fca00078e0288 */
[----:B--2---:R1:W-:Y:S01]  /*1cb40*/  @!P1 STG.E desc[UR6][R136.64], R157 ;  /* 0x0000009d88009986 */ /* 0x0043e2000c101906 */
[----:B------:R-:W-:Y:S05]  /*1cb50*/  @!P5 BRA `(.L_x_16107) ;  /* 0x00000000005cd947 */ /* 0x000fea0003800000 */
[----:B0-----:R-:W0:Y:S01]  /*1cb60*/  LDC.64 R162, c[0x0][0x428] ;  /* 0x00010a00ffa27b82 */ /* 0x001e220000000a00 */
[--C-:B-1----:R-:W-:Y:S01]  /*1cb70*/  FADD.FTZ R136, R112, -R156.reuse ;  /* 0x8000009c70887221 */ /* 0x102fe20000010000 */
[--C-:B------:R-:W-:Y:S01]  /*1cb80*/  FADD.FTZ R142, R113, -R156.reuse ;  /* 0x8000009c718e7221 */ /* 0x100fe20000010000 */
[--C-:B------:R-:W-:Y:S02]  /*1cb90*/  FADD.FTZ R164, R115, -R156.reuse ;  /* 0x8000009c73a47221 */ /* 0x100fe40000010000 */
[C---:B------:R-:W-:Y:S01]  /*1cba0*/  FMUL.FTZ R165, R157.reuse, R136 ;  /* 0x000000889da57220 */ /* 0x040fe20000410000 */
[----:B------:R-:W-:Y:S01]  /*1cbb0*/  FADD.FTZ R136, R114, -R156 ;  /* 0x8000009c72887221 */ /* 0x000fe20000010000 */
[C---:B------:R-:W-:Y:S01]  /*1cbc0*/  FMUL.FTZ R142, R157.reuse, R142 ;  /* 0x0000008e9d8e7220 */ /* 0x040fe20000410000 */
[----:B------:R-:W1:Y:S01]  /*1cbd0*/  LDC.64 R140, c[0x0][0x430] ;  /* 0x00010c00ff8c7b82 */ /* 0x000e620000000a00 */
[C---:B------:R-:W-:Y:S01]  /*1cbe0*/  FMUL.FTZ R164, R157.reuse, R164 ;  /* 0x000000a49da47220 */ /* 0x040fe20000410000 */
[----:B------:R-:W-:Y:S01]  /*1cbf0*/  FMUL.FTZ R143, R157, R136 ;  /* 0x000000889d8f7220 */ /* 0x000fe20000410000 */
[----:B-----5:R-:W-:Y:S01]  /*1cc00*/  FFMA.FTZ R136, R165, R8, R64 ;  /* 0x00000008a5887223 */ /* 0x020fe20000010040 */
[----:B------:R-:W-:Y:S01]  /*1cc10*/  FFMA.FTZ R137, R142, R9, R65 ;  /* 0x000000098e897223 */ /* 0x000fe20000010041 */
[----:B------:R-:W-:Y:S01]  /*1cc20*/  FFMA.FTZ R139, R164, R11, R67 ;  /* 0x0000000ba48b7223 */ /* 0x000fe20000010043 */
[----:B------:R-:W-:Y:S01]  /*1cc30*/  FFMA.FTZ R138, R143, R10, R66 ;  /* 0x0000000a8f8a7223 */ /* 0x000fe20000010042 */
[----:B0-----:R-:W-:-:S05]  /*1cc40*/  IMAD.WIDE.U32 R162, R154, 0x10, R162 ;  /* 0x000000109aa27825 */ /* 0x001fca00078e00a2 */
[----:B------:R1:W-:Y:S02]  /*1cc50*/  STG.E.128 desc[UR6][R162.64], R136 ;  /* 0x00000088a2007986 */ /* 0x0003e4000c101d06 */
[----:B-1----:R-:W-:-:S04]  /*1cc60*/  IMAD.WIDE.U32 R162, R154, 0x10, R140 ;  /* 0x000000109aa27825 */ /* 0x002fc800078e008c */
[----:B------:R-:W-:Y:S01]  /*1cc70*/  FFMA.FTZ R141, R142, R13, R85 ;  /* 0x0000000d8e8d7223 */ /* 0x000fe20000010055 */
[----:B------:R-:W-:Y:S01]  /*1cc80*/  FFMA.FTZ R142, R143, R14, R86 ;  /* 0x0000000e8f8e7223 */ /* 0x000fe20000010056 */
[----:B------:R-:W-:Y:S01]  /*1cc90*/  FFMA.FTZ R140, R165, R12, R84 ;  /* 0x0000000ca58c7223 */ /* 0x000fe20000010054 */
[----:B------:R-:W-:Y:S01]  /*1cca0*/  FFMA.FTZ R143, R164, R15, R87 ;  /* 0x0000000fa48f7223 */ /* 0x000fe20000010057 */
[----:B------:R-:W-:-:S04]  /*1ccb0*/  IADD3 R154, PT, PT, R154, 0x20, RZ ;  /* 0x000000209a9a7810 */ /* 0x000fc80007ffe0ff */
[----:B------:R2:W-:Y:S03]  /*1ccc0*/  STG.E.128 desc[UR6][R162.64], R140 ;  /* 0x0000008ca2007986 */ /* 0x0005e6000c101d06 */
.L_x_16107:
[----:B------:R-:W-:Y:S05]  /*1ccd0*/  BSYNC.RECONVERGENT B1 ;  /* 0x0000000000017941 */ /* 0x000fea0003800200 */
.L_x_16106:
[----:B------:R-:W-:Y:S01]  /*1cce0*/  ISETP.NE.AND P0, PT, R161, RZ, PT ;  /* 0x000000ffa100720c */ /* 0x000fe20003f05270 */
[----:B------:R-:W-:-:S12]  /*1ccf0*/  BSSY.RECONVERGENT B1, `(.L_x_16108) ;  /* 0x0000019000017945 */ /* 0x000fd80003800200 */
[----:B------:R-:W-:Y:S05]  /*1cd00*/  @!P0 BRA `(.L_x_16109) ;  /* 0x00000000005c8947 */ /* 0x000fea0003800000 */
[----:B0-2---:R-:W0:Y:S01]  /*1cd10*/  LDC.64 R162, c[0x0][0x428] ;  /* 0x00010a00ffa27b82 */ /* 0x005e220000000a00 */
        /* <DEDUP_REMOVED lines=20> */
[----:B------:R-:W-:-:S04]  /*1ce60*/  VIADD R154, R154, 0x20 ;  /* 0x000000209a9a7836 */ /* 0x000fc80000000000 */
[----:B------:R3:W-:Y:S03]  /*1ce70*/  STG.E.128 desc[UR6][R162.64], R140 ;  /* 0x0000008ca2007986 */ /* 0x0007e6000c101d06 */
.L_x_16109:
[----:B------:R-:W-:Y:S05]  /*1ce80*/  BSYNC.RECONVERGENT B1 ;  /* 0x0000000000017941 */ /* 0x000fea0003800200 */
.L_x_16108:
[----:B------:R-:W-:Y:S01]  /*1ce90*/  ISETP.NE.AND P0, PT, R160, RZ, PT ;  /* 0x000000ffa000720c */ /* 0x000fe20003f05270 */
[----:B------:R-:W-:-:S12]  /*1cea0*/  BSSY.RECONVERGENT B1, `(.L_x_16110) ;  /* 0x0000019000017945 */ /* 0x000fd80003800200 */
[----:B------:R-:W-:Y:S05]  /*1ceb0*/  @!P0 BRA `(.L_x_16111) ;  /* 0x00000000005c8947 */ /* 0x000fea0003800000 */
[----:B-123--:R-:W0:Y:S01]  /*1cec0*/  LDC.64 R140, c[0x0][0x430] ;  /* 0x00010c00ff8c7b82 */ /* 0x00ee220000000a00 */
[--C-:B------:R-:W-:Y:S01]  /*1ced0*/  FADD.FTZ R136, R120, -R156.reuse ;  /* 0x8000009c78887221 */ /* 0x100fe20000010000 */
        /* <DEDUP_REMOVED lines=12> */
[----:B0-----:R-:W-:-:S04]  /*1cfa0*/  IMAD.WIDE.U32 R162, R154, 0x10, R140 ;  /* 0x000000109aa27825 */ /* 0x001fc800078e008c */
[----:B------:R-:W-:Y:S01]  /*1cfb0*/  FFMA.FTZ R141, R142, R29, R77 ;  /* 0x0000001d8e8d7223 */ /* 0x000fe2000001004d */
[----:B------:R-:W-:Y:S01]  /*1cfc0*/  FFMA.FTZ R142, R143, R30, R78 ;  /* 0x0000001e8f8e7223 */ /* 0x000fe2000001004e */
[----:B------:R-:W-:Y:S01]  /*1cfd0*/  FFMA.FTZ R140, R165, R28, R76 ;  /* 0x0000001ca58c7223 */ /* 0x000fe2000001004c */
[----:B------:R-:W-:Y:S01]  /*1cfe0*/  FFMA.FTZ R143, R164, R31, R79 ;  /* 0x0000001fa48f7223 */ /* 0x000fe2000001004f */
[C---:B-1----:R-:W-:Y:S01]  /*1cff0*/  IMAD.WIDE.U32 R160, R154.reuse, 0x10, R160 ;  /* 0x000000109aa07825 */ /* 0x042fe200078e00a0 */
[----:B------:R-:W-:-:S04]  /*1d000*/  IADD3 R154, PT, PT, R154, 0x20, RZ ;  /* 0x000000209a9a7810 */ /* 0x000fc80007ffe0ff */
[----:B------:R4:W-:Y:S04]  /*1d010*/  STG.E.128 desc[UR6][R160.64], R136 ;  /* 0x00000088a0007986 */ /* 0x0009e8000c101d06 */
[----:B------:R4:W-:Y:S02]  /*1d020*/  STG.E.128 desc[UR6][R162.64], R140 ;  /* 0x0000008ca2007986 */ /* 0x0009e4000c101d06 */
.L_x_16111:
[----:B------:R-:W-:Y:S05]  /*1d030*/  BSYNC.RECONVERGENT B1 ;  /* 0x0000000000017941 */ /* 0x000fea0003800200 */
.L_x_16110:
[----:B------:R-:W-:Y:S01]  /*1d040*/  ISETP.NE.AND P0, PT, R159, RZ, PT ;  /* 0x000000ff9f00720c */ /* 0x000fe20003f05270 */
[----:B------:R-:W-:-:S12]  /*1d050*/  BSSY.RECONVERGENT B1, `(.L_x_16112) ;  /* 0x0000019000017945 */ /* 0x000fd80003800200 */
[----:B------:R-:W-:Y:S05]  /*1d060*/  @!P0 BRA `(.L_x_16113) ;  /* 0x00000000005c8947 */ /* 0x000fea0003800000 */
[----:B-1234-:R-:W0:Y:S01]  /*1d070*/  LDC.64 R140, c[0x0][0x430] ;  /* 0x00010c00ff8c7b82 */ /* 0x01ee220000000a00 */
        /* <DEDUP_REMOVED lines=18> */
[----:B-1----:R-:W-:-:S04]  /*1d1a0*/  IMAD.WIDE.U32 R160, R154, 0x10, R160 ;  /* 0x000000109aa07825 */ /* 0x002fc800078e00a0 */
[----:B------:R-:W-:Y:S01]  /*1d1b0*/  VIADD R154, R154, 0x20 ;  /* 0x000000209a9a7836 */ /* 0x000fe20000000000 */
[----:B------:R0:W-:Y:S04]  /*1d1c0*/  STG.E.128 desc[UR6][R160.64], R136 ;  /* 0x00000088a0007986 */ /* 0x0001e8000c101d06 */
[----:B------:R0:W-:Y:S02]  /*1d1d0*/  STG.E.128 desc[UR6][R162.64], R140 ;  /* 0x0000008ca2007986 */ /* 0x0001e4000c101d06 */
.L_x_16113:
[----:B------:R-:W-:Y:S05]  /*1d1e0*/  BSYNC.RECONVERGENT B1 ;  /* 0x0000000000017941 */ /* 0x000fea0003800200 */
.L_x_16112:
[----:B------:R-:W-:Y:S01]  /*1d1f0*/  ISETP.NE.AND P0, PT, R158, RZ, PT ;  /* 0x000000ff9e00720c */ /* 0x000fe20003f05270 */
[----:B------:R-:W-:-:S12]  /*1d200*/  BSSY.RECONVERGENT B1, `(.L_x_16114) ;  /* 0x0000019000017945 */ /* 0x000fd80003800200 */
[----:B------:R-:W-:Y:S05]  /*1d210*/  @!P0 BRA `(.L_x_16115) ;  /* 0x00000000005c8947 */ /* 0x000fea0003800000 */
[----:B01234-:R-:W0:Y:S01]  /*1d220*/  LDC.64 R140, c[0x0][0x430] ;  /* 0x00010c00ff8c7b82 */ /* 0x01fe220000000a00 */
        /* <DEDUP_REMOVED lines=22> */
.L_x_16115:
[----:B------:R-:W-:Y:S05]  /*1d390*/  BSYNC.RECONVERGENT B1 ;  /* 0x0000000000017941 */ /* 0x000fea0003800200 */
.L_x_16114:
[----:B------:R-:W-:Y:S01]  /*1d3a0*/  ISETP.NE.AND P0, PT, R155, RZ, PT ;  /* 0x000000ff9b00720c */ /* 0x000fe20003f05270 */
[----:B------:R-:W-:-:S12]  /*1d3b0*/  BSSY.RECONVERGENT B1, `(.L_x_16116) ;  /* 0x0000018000017945 */ /* 0x000fd80003800200 */
[----:B------:R-:W-:Y:S05]  /*1d3c0*/  @!P0 BRA `(.L_x_16117) ;  /* 0x0000000000588947 */ /* 0x000fea0003800000 */
[----:B01--4-:R-:W0:Y:S01]  /*1d3d0*/  LDC.64 R136, c[0x0][0x428] ;  /* 0x00010a00ff887b82 */ /* 0x013e220000000a00 */
[--C-:B------:R-:W-:Y:S01]  /*1d3e0*/  FADD.FTZ R138, R132, -R156.reuse ;  /* 0x8000009c848a7221 */ /* 0x100fe20000010000 */
[--C-:B--23--:R-:W-:Y:S01]  /*1d3f0*/  FADD.FTZ R142, R133, -R156.reuse ;  /* 0x8000009c858e7221 */ /* 0x10cfe20000010000 */
[--C-:B------:R-:W-:Y:S01]  /*1d400*/  FADD.FTZ R158, R134, -R156.reuse ;  /* 0x8000009c869e7221 */ /* 0x100fe20000010000 */
[----:B------:R-:W-:Y:S01]  /*1d410*/  FADD.FTZ R156, R135, -R156 ;  /* 0x8000009c879c7221 */ /* 0x000fe20000010000 */
[C---:B------:R-:W-:Y:S01]  /*1d420*/  FMUL.FTZ R159, R157.reuse, R138 ;  /* 0x0000008a9d9f7220 */ /* 0x040fe20000410000 */
[C---:B------:R-:W-:Y:S01]  /*1d430*/  FMUL.FTZ R142, R157.reuse, R142 ;  /* 0x0000008e9d8e7220 */ /* 0x040fe20000410000 */
[C---:B------:R-:W-:Y:S01]  /*1d440*/  FMUL.FTZ R143, R157.reuse, R158 ;  /* 0x0000009e9d8f7220 */ /* 0x040fe20000410000 */
[----:B------:R-:W1:Y:S01]  /*1d450*/  LDC.64 R140, c[0x0][0x430] ;  /* 0x00010c00ff8c7b82 */ /* 0x000e620000000a00 */
[----:B------:R-:W-:Y:S02]  /*1d460*/  FMUL.FTZ R158, R157, R156 ;  /* 0x0000009c9d9e7220 */ /* 0x000fe40000410000 */
[----:B-----5:R-:W-:-:S02]  /*1d470*/  FFMA.FTZ R138, R143, R94, R98 ;  /* 0x0000005e8f8a7223 */ /* 0x020fc40000010062 */
[----:B------:R-:W-:Y:S01]  /*1d480*/  FFMA.FTZ R139, R158, R95, R99 ;  /* 0x0000005f9e8b7223 */ /* 0x000fe20000010063 */
[----:B0-----:R-:W-:-:S04]  /*1d490*/  IMAD.WIDE.U32 R156, R154, 0x10, R136 ;  /* 0x000000109a9c7825 */ /* 0x001fc800078e0088 */
[----:B------:R-:W-:Y:S01]  /*1d4a0*/  FFMA.FTZ R137, R142, R93, R97 ;  /* 0x0000005d8e897223 */ /* 0x000fe20000010061 */
[----:B------:R-:W-:-:S05]  /*1d4b0*/  FFMA.FTZ R136, R159, R92, R96 ;  /* 0x0000005c9f887223 */ /* 0x000fca0000010060 */
[----:B------:R0:W-:Y:S01]  /*1d4c0*/  STG.E.128 desc[UR6][R156.64], R136 ;  /* 0x000000889c007986 */ /* 0x0001e2000c101d06 */
[----:B-1----:R-:W-:-:S04]  /*1d4d0*/  IMAD.WIDE.U32 R154, R154, 0x10, R140 ;  /* 0x000000109a9a7825 */ /* 0x002fc800078e008c */
[----:B------:R-:W-:Y:S01]  /*1d4e0*/  FFMA.FTZ R141, R142, R89, R101 ;  /* 0x000000598e8d7223 */ /* 0x000fe20000010065 */
[----:B------:R-:W-:Y:S01]  /*1d4f0*/  FFMA.FTZ R142, R143, R90, R102 ;  /* 0x0000005a8f8e7223 */ /* 0x000fe20000010066 */
[----:B------:R-:W-:Y:S01]  /*1d500*/  FFMA.FTZ R140, R159, R88, R100 ;  /* 0x000000589f8c7223 */ /* 0x000fe20000010064 */
[----:B------:R-:W-:-:S05]  /*1d510*/  FFMA.FTZ R143, R158, R91, R103 ;  /* 0x0000005b9e8f7223 */ /* 0x000fca0000010067 */
[----:B------:R0:W-:Y:S02]  /*1d520*/  STG.E.128 desc[UR6][R154.64], R140 ;  /* 0x0000008c9a007986 */ /* 0x0001e4000c101d06 */
.L_x_16117:
[----:B------:R-:W-:Y:S05]  /*1d530*/  BSYNC.RECONVERGENT B1 ;  /* 0x0000000000017941 */ /* 0x000fea0003800200 */
.L_x_16116:
[----:B01--4-:R-:W0:Y:S02]  /*1d540*/  LDC.64 R136, c[0x0][0x380] ;  /* 0x0000e000ff887b82 */ /* 0x013e240000000a00 */
[----:B0-----:R-:W-:-:S05]  /*1d550*/  IMAD R151, R136, 0x4, R151 ;  /* 0x0000000488977824 */ /* 0x001fca00078e0297 */
[----:B------:R-:W-:-:S13]  /*1d560*/  ISETP.GE.AND P0, PT, R151, R137, PT ;  /* 0x000000899700720c */ /* 0x000fda0003f06270 */
[----:B------:R-:W-:Y:S05]  /*1d570*/  @!P0 BRA `(.L_x_16118) ;  /* 0xfffffe4800608947 */ /* 0x000fea000383ffff */
[----:B------:R-:W-:Y:S05]  /*1d580*/  BSYNC B0 ;  /* 0x0000000000007941 */ /* 0x000fea0003800000 */
.L_x_15715:
[----:B------:R-:W-:Y:S05]  /*1d590*/  EXIT ;  /* 0x000000000000794d */ /* 0x000fea0003800000 */
.L_x_16105:
        /* <DEDUP_REMOVED lines=8> */
.L_x_16120:
[----:B------:R-:W-:Y:S05]  /*1d620*/  BSYNC B1 ;  /* 0x0000000000017941 */ /* 0x000fea0003800000 */
.L_x_16119:
        /* <DEDUP_REMOVED lines=10> */
.L_x_16121:
[----:B------:R-:W-:Y:S02]  /*1d6d0*/  IMAD.MOV.U32 R142, RZ, RZ, 0x4 ;  /* 0x00000004ff8e7424 */ /* 0x000fe400078e00ff */
[----:B------:R-:W-:-:S04]  /*1d6e0*/  IMAD.MOV.U32 R141, RZ, RZ, R164 ;  /* 0x000000ffff8d7224 */ /* 0x000fc800078e00a4 */
[----:B------:R-:W-:-:S05]  /*1d6f0*/  FADD.FTZ R157, R156, R141 ;  /* 0x0000008d9c9d7221 */ /* 0x000fca0000010000 */
[----:B------:R-:W-:-:S07]  /*1d700*/  MOV R165, R157 ;  /* 0x0000009d00a57202 */ /* 0x000fce0000000f00 */
[----:B------:R-:W-:Y:S05]  /*1d710*/  WARPSYNC.COLLECTIVE R139, `(.L_x_16122) ;  /* 0x000000008b087348 */ /* 0x000fea0003c00000 */
[----:B------:R0:W1:Y:S02]  /*1d720*/  SHFL.BFLY P6, R164, R165, R142, R140 ;  /* 0x0c00008ea5a47389 */ /* 0x00006400000c008c */
[----:B01----:R-:W-:Y:S05]  /*1d730*/  ENDCOLLECTIVE ;  /* 0x000000000000791b */ /* 0x003fea0003800000 */
.L_x_16122:
[----:B------:R-:W-:Y:S01]  /*1d740*/  HFMA2 R142, -RZ, RZ, 0, 4.76837158203125e-07 ;  /* 0x00000008ff8e7431 */ /* 0x000fe200000001ff */
[----:B------:R-:W-:-:S05]  /*1d750*/  MOV R136, R164 ;  /* 0x000000a400887202 */ /* 0x000fca0000000f00 */
[----:B------:R-:W-:-:S04]  /*1d760*/  FADD.FTZ R162, R157, R136 ;  /* 0x000000889da27221 */ /* 0x000fc80000010000 */
[----:B------:R-:W-:-:S07]  /*1d770*/  IMAD.MOV.U32 R165, RZ, RZ, R162 ;  /* 0x000000ffffa57224 */ /* 0x000fce00078e00a2 */
[----:B------:R-:W-:Y:S05]  /*1d780*/  WARPSYNC.COLLECTIVE R139, `(.L_x_16123) ;  /* 0x000000008b087348 */ /* 0x000fea0003c00000 */
[----:B------:R0:W1:Y:S02]  /*1d790*/  SHFL.BFLY P6, R164, R165, R142, R140 ;  /* 0x0c00008ea5a47389 */ /* 0x00006400000c008c */
[----:B01----:R-:W-:Y:S05]  /*1d7a0*/  ENDCOLLECTIVE ;  /* 0x000000000000791b */ /* 0x003fea0003800000 */
.L_x_16123:
[----:B------:R-:W-:Y:S02]  /*1d7b0*/  IMAD.MOV.U32 R142, RZ, RZ, 0x10 ;  /* 0x00000010ff8e7424 */ /* 0x000fe400078e00ff */
[----:B------:R-:W-:-:S04]  /*1d7c0*/  IMAD.MOV.U32 R141, RZ, RZ, R164 ;  /* 0x000000ffff8d7224 */ /* 0x000fc800078e00a4 */
[----:B------:R-:W-:-:S05]  /*1d7d0*/  FADD.FTZ R163, R162, R141 ;  /* 0x0000008da2a37221 */ /* 0x000fca0000010000 */
[----:B------:R-:W-:-:S07]  /*1d7e0*/  MOV R165, R163 ;  /* 0x000000a300a57202 */ /* 0x000fce0000000f00 */
[----:B------:R-:W-:Y:S05]  /*1d7f0*/  WARPSYNC.COLLECTIVE R139, `(.L_x_16124) ;  /* 0x000000008b087348 */ /* 0x000fea0003c00000 */
[----:B------:R0:W1:Y:S02]  /*1d800*/  SHFL.BFLY P6, R164, R165, R142, R140 ;  /* 0x0c00008ea5a47389 */ /* 0x00006400000c008c */
[----:B01----:R-:W-:Y:S05]  /*1d810*/  ENDCOLLECTIVE ;  /* 0x000000000000791b */ /* 0x003fea0003800000 */
.L_x_16124:
        /* <DEDUP_REMOVED lines=58> */
.L_x_16125:
[----:B------:R-:W-:Y:S01]  /*1dbc0*/  HFMA2 R142, -RZ, RZ, 0, 1.1920928955078125e-07 ;  /* 0x00000002ff8e7431 */ /* 0x000fe200000001ff */
[----:B------:R-:W-:-:S05]  /*1dbd0*/  MOV R137, R164 ;  /* 0x000000a400897202 */ /* 0x000fca0000000f00 */
[----:B------:R-:W-:-:S04]  /*1dbe0*/  FADD.FTZ R137, R136, R137 ;  /* 0x0000008988897221 */ /* 0x000fc80000010000 */
[----:B------:R-:W-:-:S07]  /*1dbf0*/  IMAD.MOV.U32 R165, RZ, RZ, R137 ;  /* 0x000000ffffa57224 */ /* 0x000fce00078e0089 */
[----:B------:R-:W-:Y:S05]  /*1dc00*/  WARPSYNC.COLLECTIVE R139, `(.L_x_16126) ;  /* 0x000000008b087348 */ /* 0x000fea0003c00000 */
[----:B------:R0:W1:Y:S02]  /*1dc10*/  SHFL.BFLY P6, R164, R165, R142, R140 ;  /* 0x0c00008ea5a47389 */ /* 0x00006400000c008c */
[----:B01----:R-:W-:Y:S05]  /*1dc20*/  ENDCOLLECTIVE ;  /* 0x000000000000791b */ /* 0x003fea0003800000 */
.L_x_16126:
[----:B------:R-:W-:Y:S02]  /*1dc30*/  IMAD.MOV.U32 R142, RZ, RZ, 0x4 ;  /* 0x00000004ff8e7424 */ /* 0x000fe400078e00ff */
[----:B------:R-:W-:-:S04]  /*1dc40*/  IMAD.MOV.U32 R156, RZ, RZ, R164 ;  /* 0x000000ffff9c7224 */ /* 0x000fc800078e00a4 */
[----:B------:R-:W-:-:S05]  /*1dc50*/  FADD.FTZ R156, R137, R156 ;  /* 0x0000009c899c7221 */ /* 0x000fca0000010000 */
[----:B------:R-:W-:-:S07]  /*1dc60*/  MOV R165, R156 ;  /* 0x0000009c00a57202 */ /* 0x000fce0000000f00 */
[----:B------:R-:W-:Y:S05]  /*1dc70*/  WARPSYNC.COLLECTIVE R139, `(.L_x_16127) ;  /* 0x000000008b087348 */ /* 0x000fea0003c00000 */
[----:B------:R0:W1:Y:S02]  /*1dc80*/  SHFL.BFLY P6, R164, R165, R142, R140 ;  /* 0x0c00008ea5a47389 */ /* 0x00006400000c008c */
[----:B01----:R-:W-:Y:S05]  /*1dc90*/  ENDCOLLECTIVE ;  /* 0x000000000000791b */ /* 0x003fea0003800000 */
.L_x_16127:
[----:B------:R-:W-:Y:S01]  /*1dca0*/  HFMA2 R142, -RZ, RZ, 0, 4.76837158203125e-07 ;  /* 0x00000008ff8e7431 */ /* 0x000fe200000001ff */
[----:B------:R-:W-:-:S05]  /*1dcb0*/  MOV R157, R164 ;  /* 0x000000a4009d7202 */ /* 0x000fca0000000f00 */
[----:B------:R-:W-:-:S04]  /*1dcc0*/  FADD.FTZ R157, R156, R157 ;  /* 0x0000009d9c9d7221 */ /* 0x000fc80000010000 */
[----:B------:R-:W-:-:S07]  /*1dcd0*/  IMAD.MOV.U32 R165, RZ, RZ, R157 ;  /* 0x000000ffffa57224 */ /* 0x000fce00078e009d */
[----:B------:R-:W-:Y:S05]  /*1dce0*/  WARPSYNC.COLLECTIVE R139, `(.L_x_16128) ;  /* 0x000000008b087348 */ /* 0x000fea0003c00000 */
[----:B------:R0:W1:Y:S02]  /*1dcf0*/  SHFL.BFLY P6, R164, R165, R142, R140 ;  /* 0x0c00008ea5a47389 */ /* 0x00006400000c008c */
[----:B01----:R-:W-:Y:S05]  /*1dd00*/  ENDCOLLECTIVE ;  /* 0x000000000000791b */ /* 0x003fea0003800000 */
.L_x_16128:
[----:B------:R-:W-:Y:S02]  /*1dd10*/  IMAD.MOV.U32 R142, RZ, RZ, 0x10 ;  /* 0x00000010ff8e7424 */ /* 0x000fe400078e00ff */
[----:B------:R-:W-:-:S04]  /*1dd20*/  IMAD.MOV.U32 R162, RZ, RZ, R164 ;  /* 0x000000ffffa27224 */ /* 0x000fc800078e00a4 */
[----:B------:R-:W-:-:S05]  /*1dd30*/  FADD.FTZ R162, R157, R162 ;  /* 0x000000a29da27221 */ /* 0x000fca0000010000 */
[----:B------:R-:W-:-:S07]  /*1dd40*/  MOV R165, R162 ;  /* 0x000000a200a57202 */ /* 0x000fce0000000f00 */
[----:B------:R-:W-:Y:S05]  /*1dd50*/  WARPSYNC.COLLECTIVE R139, `(.L_x_16129) ;  /* 0x000000008b087348 */ /* 0x000fea0003c00000 */
[----:B------:R0:W1:Y:S02]  /*1dd60*/  SHFL.BFLY P6, R164, R165, R142, R140 ;  /* 0x0c00008ea5a47389 */ /* 0x00006400000c008c */
[----:B01----:R-:W-:Y:S05]  /*1dd70*/  ENDCOLLECTIVE ;  /* 0x000000000000791b */ /* 0x003fea0003800000 */
.L_x_16129:
[----:B------:R-:W-:Y:S01]  /*1dd80*/  MOV R163, R164 ;  /* 0x000000a400a37202 */ /* 0x000fe20000000f00 */
[----:B------:R-:W-:Y:S06]  /*1dd90*/  BRA `(.L_x_16130) ;  /* 0xffffffec002c7947 */ /* 0x000fec000383ffff */
.L_x_16131:
        /* <DEDUP_REMOVED lines=14> */
.L_x_17421:


//--------------------- .text._ZN10layer_norm31ln_parallel_residual_fwd_kernelINS_13Kernel_traitsIfffffjLj768ELj1ELj4ELj1ELj16ENS_18Kernel_traits_baseILj768EfffffjLj128EEEEELb1ELb0ELb1EEEvNS_9FwdParamsE --------------------------
	.section	.text._ZN10layer_norm31ln_parallel_residual_fwd_kernelINS_13Kernel_traitsIfffffjLj768ELj1ELj4ELj1ELj16ENS_18Kernel_traits_baseILj768EfffffjLj128EEEEELb1ELb0ELb1EEEvNS_9FwdParamsE,"ax",@progbits
	.align	128
        .global         _ZN10layer_norm31ln_parallel_residual_fwd_kernelINS_13Kernel_traitsIfffffjLj768ELj1ELj4ELj1ELj16ENS_18Kernel_traits_baseILj768EfffffjLj128EEEEELb1ELb0ELb1EEEvNS_9FwdParamsE
        .type           _ZN10layer_norm31ln_parallel_residual_fwd_kernelINS_13Kernel_traitsIfffffjLj768ELj1ELj4ELj1ELj16ENS_18Kernel_traits_baseILj768EfffffjLj128EEEEELb1ELb0ELb1EEEvNS_9FwdParamsE,@function
        .size           _ZN10layer_norm31ln_parallel_residual_fwd_kernelINS_13Kernel_traitsIfffffjLj768ELj1ELj4ELj1ELj16ENS_18Kernel_traits_baseILj768EfffffjLj128EEEEELb1ELb0ELb1EEEvNS_9FwdParamsE,(.L_x_17422 - _ZN10layer_norm31ln_parallel_residual_fwd_kernelINS_13Kernel_traitsIfffffjLj768ELj1ELj4ELj1ELj16ENS_18Kernel_traits_baseILj768EfffffjLj128EEEEELb1ELb0ELb1EEEvNS_9FwdParamsE)
        .other          _ZN10layer_norm31ln_parallel_residual_fwd_kernelINS_13Kernel_traitsIfffffjLj768ELj1ELj4ELj1ELj16ENS_18Kernel_traits_baseILj768EfffffjLj128EEEEELb1ELb0ELb1EEEvNS_9FwdParamsE,@"STO_CUDA_ENTRY STV_DEFAULT"
_ZN10layer_norm31ln_parallel_residual_fwd_kernelINS_13Kernel_traitsIfffffjLj768ELj1ELj4ELj1ELj16ENS_18Kernel_traits_baseILj768EfffffjLj128EEEEELb1ELb0ELb1EEEvNS_9FwdParamsE:
.text._ZN10layer_norm31ln_parallel_residual_fwd_kernelINS_13Kernel_traitsIfffffjLj768ELj1ELj4ELj1ELj16ENS_18Kernel_traits_baseILj768EfffffjLj128EEEEELb1ELb0ELb1EEEvNS_9FwdParamsE:
[----:B------:R-:W-:Y:S01]  /*0000*/  LDC R1, c[0x0][0x37c] ;  /* 0x0000df00ff017b82 */ /* 0x000fe20000000800 */
[----:B------:R-:W0:Y:S07]  /*0010*/  LDCU.U8 UR4, c[0x0][0x464] ;  /* 0x00008c80ff0477ac */ /* 0x000e2e0008000000 */
[----:B------:R-:W1:Y:S01]  /*0020*/  LDC R166, c[0x0][0x458] ;  /* 0x00011600ffa67b82 */ /* 0x000e620000000800 */
[----:B------:R-:W2:Y:S01]  /*0030*/  LDCU.64 UR6, c[0x0][0x450] ;  /* 0x00008a00ff0677ac */ /* 0x000ea20008000a00 */
[----:B------:R-:W3:Y:S06]  /*0040*/  LDCU.64 UR8, c[0x0][0x358] ;  /* 0x00006b00ff0877ac */ /* 0x000eec0008000a00 */
[----:B------:R-:W4:Y:S01]  /*0050*/  LDC R167, c[0x0][0x45c] ;  /* 0x00011700ffa77b82 */ /* 0x000f220000000800 */
[----:B------:R-:W5:Y:S01]  /*0060*/  LDCU.64 UR10, c[0x0][0x438] ;  /* 0x00008700ff0a77ac */ /* 0x000f620008000a00 */
[----:B0-----:R-:W-:Y:S01]  /*0070*/  ISETP.NE.AND P0, PT, RZ, UR4, PT ;  /* 0x00000004ff007c0c */ /* 0x001fe2000bf05270 */
[----:B--2---:R-:W-:-:S02]  /*0080*/  IMAD.U32 R2, RZ, RZ, UR6 ;  /* 0x00000006ff027e24 */ /* 0x004fc4000f8e00ff */
[----:B------:R-:W-:-:S10]  /*0090*/  IMAD.U32 R3, RZ, RZ, UR7 ;  /* 0x00000007ff037e24 */ /* 0x000fd4000f8e00ff */
[----:B-1----:R-:W-:Y:S01]  /*00a0*/  @P0 MOV R4, R166 ;  /* 0x000000a600040202 */ /* 0x002fe20000000f00 */
[----:B---3--:R-:W2:Y:S01]  /*00b0*/  @P0 LDG.E.64 R2, desc[UR8][R2.64] ;  /* 0x0000000802020981 */ /* 0x008ea2000c1e1b00 */
[----:B----4-:R-:W-:Y:S01]  /*00c0*/  @P0 IMAD.MOV.U32 R5, RZ, RZ, R167 ;  /* 0x000000ffff050224 */ /* 0x010fe200078e00a7 */
[----:B------:R-:W0:Y:S05]  /*00d0*/  @P0 LDC R7, c[0x0][0x460] ;  /* 0x00011800ff070b82 */ /* 0x000e2a0000000800 */
[----:B------:R-:W0:Y:S01]  /*00e0*/  @P0 LDG.E.64 R4, desc[UR8][R4.64] ;  /* 0x0000000804040981 */ /* 0x000e22000c1e1b00 */
[----:B-----5:R-:W-:Y:S02]  /*00f0*/  UISETP.NE.U32.AND UP0, UPT, UR10, URZ, UPT ;  /* 0x000000ff0a00728c */ /* 0x020fe4000bf05070 */
[----:B------:R-:W1:Y:S01]  /*0100*/  S2UR UR5, SR_CTAID.X ;  /* 0x00000000000579c3 */ /* 0x000e620000002500 */
[----:B------:R-:W3:Y:S01]  /*0110*/  S2R R137, SR_TID.X ;  /* 0x0000000000897919 */ /* 0x000ee20000002100 */
[----:B------:R-:W-:-:S06]  /*0120*/  UISETP.NE.AND.EX UP0, UPT, UR11, URZ, UPT, UP0 ;  /* 0x000000ff0b00728c */ /* 0x000fcc000bf05300 */
[----:B------:R-:W4:Y:S01]  /*0130*/  LDC R136, c[0x0][0x360] ;  /* 0x0000d800ff887b82 */ /* 0x000f220000000800 */
[----:B-1----:R-:W-:Y:S01]  /*0140*/  USHF.L.U32 UR4, UR5, 0x2, URZ ;  /* 0x0000000205047899 */ /* 0x002fe200080006ff */
[--C-:B---3--:R-:W-:Y:S01]  /*0150*/  SHF.R.U32.HI R143, RZ, 0x5, R137.reuse ;  /* 0x00000005ff8f7819 */ /* 0x108fe20000011689 */
[----:B----4-:R-:W-:Y:S01]  /*0160*/  IMAD R136, R136, UR5, R137 ;  /* 0x0000000588887c24 */ /* 0x010fe2000f8e0289 */
[----:B------:R-:W-:-:S03]  /*0170*/  LOP3.LUT R137, R137, 0x1f, RZ, 0xc0, !PT ;  /* 0x0000001f89897812 */ /* 0x000fc600078ec0ff */
[----:B------:R-:W-:Y:S02]  /*0180*/  LOP3.LUT R143, R143, UR4, RZ, 0xfc, !PT ;  /* 0x000000048f8f7c12 */ /* 0x000fe4000f8efcff */
[----:B--2---:R-:W-:Y:S02]  /*0190*/  @P0 R2UR UR6, R2 ;  /* 0x00000000020602ca */ /* 0x004fe400000e0000 */
[----:B------:R-:W-:Y:S02]  /*01a0*/  @P0 R2UR UR7, R3 ;  /* 0x00000000030702ca */ /* 0x000fe400000e0000 */
[----:B0-----:R-:W-:-:S05]  /*01b0*/  @P0 IADD3 R166, P1, PT, R4, R7, RZ ;  /* 0x0000000704a60210 */ /* 0x001fca0007f3e0ff */
[----:B------:R-:W-:-:S04]  /*01c0*/  @P0 IMAD.X R167, RZ, RZ, R5, P1 ;  /* 0x000000ffffa70224 */ /* 0x000fc800008e0605 */
[----:B------:R-:W-:Y:S02]  /*01d0*/  UIADD3 UR12, UPT, UPT, UR6, -0x61c88647, URZ ;  /* 0x9e3779b9060c7890 */ /* 0x000fe4000fffe0ff */
[----:B------:R-:W-:Y:S01]  /*01e0*/  UIADD3 UR13, UPT, UPT, UR7, -0x4498517b, URZ ;  /* 0xbb67ae85070d7890 */ /* 0x000fe2000fffe0ff */
[--C-:B------:R-:W-:Y:S01]  /*01f0*/  SHF.R.U64 R168, R166, 0x2, R167.reuse ;  /* 0x00000002a6a87819 */ /* 0x100fe200000012a7 */
[----:B------:R-:W-:Y:S01]  /*0200*/  UIADD3 UR10, UPT, UPT, UR6, 0x3c6ef372, URZ ;  /* 0x3c6ef372060a7890 */ /* 0x000fe2000fffe0ff */
[----:B------:R-:W-:Y:S01]  /*0210*/  SHF.R.U32.HI R138, RZ, 0x2, R167 ;  /* 0x00000002ff8a7819 */ /* 0x000fe200000116a7 */
        /* <DEDUP_REMOVED lines=15> */
[----:B------:R-:W-:Y:S11]  /*0310*/  BRA.U UP0, `(.L_x_16132) ;  /* 0x0000000500187547 */ /* 0x000ff6000b800000 */
        /* <DEDUP_REMOVED lines=45> */
.L_x_16133:
        /* <DEDUP_REMOVED lines=25> */
.L_x_16132:
        /* <DEDUP_REMOVED lines=37> */
.L_x_16135:
        /* <DEDUP_REMOVED lines=36> */
.L_x_16134:
[----:B------:R-:W1:Y:S02]  /*0c10*/  LDCU UR4, c[0x0][0x384] ;  /* 0x00007080ff0477ac */ /* 0x000e640008000800 */
[----:B-1----:R-:W-:-:S13]  /*0c20*/  ISETP.GE.AND P0, PT, R143, UR4, PT ;  /* 0x000000048f007c0c */ /* 0x002fda000bf06270 */
[----:B------:R-:W-:Y:S05]  /*0c30*/  @P0 EXIT ;  /* 0x000000000000094d */ /* 0x000fea0003800000 */
[----:B0---4-:R-:W-:Y:S01]  /*0c40*/  IMAD.HI.U32 R3, R136, -0x326172a9, RZ ;  /* 0xcd9e8d5788037827 */ /* 0x011fe200078e00ff */
[----:B------:R-:W0:Y:S03]  /*0c50*/  LDCU.64 UR4, c[0x0][0x398] ;  /* 0x00007300ff0477ac */ /* 0x000e260008000a00 */
[----:B------:R-:W-:Y:S01]  /*0c60*/  HFMA2 R141, -RZ, RZ, 0, 0 ;  /* 0x00000000ff8d7431 */ /* 0x000fe200000001ff */
[----:B------:R-:W-:Y:S01]  /*0c70*/  BSSY B0, `(.L_x_16136) ;  /* 0x0001814000007945 */ /* 0x000fe20003800000 */
[----:B------:R-:W-:Y:S01]  /*0c80*/  IMAD.HI.U32 R0, R168, -0x2daee0ad, RZ ;  /* 0xd2511f53a8007827 */ /* 0x000fe200078e00ff */
[----:B------:R-:W-:Y:S02]  /*0c90*/  LOP3.LUT R3, R138, UR6, R3, 0x96, !PT ;  /* 0x000000068a037c12 */ /* 0x000fe4000f8e9603 */
[----:B------:R-:W-:Y:S01]  /*0ca0*/  LOP3.LUT R166, R166, 0x3, RZ, 0xc0, !PT ;  /* 0x00000003a6a67812 */ /* 0x000fe200078ec0ff */
[----:B------:R-:W-:Y:S01]  /*0cb0*/  IMAD R7, R168, -0x2daee0ad, RZ ;  /* 0xd2511f53a8077824 */ /* 0x000fe200078e02ff */
[----:B------:R-:W-:Y:S01]  /*0cc0*/  LOP3.LUT R0, R0, UR7, RZ, 0x3c, !PT ;  /* 0x0000000700007c12 */ /* 0x000fe2000f8e3cff */
[----:B------:R-:W-:-:S04]  /*0cd0*/  IMAD.HI.U32 R4, R3, -0x2daee0ad, RZ ;  /* 0xd2511f5303047827 */ /* 0x000fc800078e00ff */
[----:B------:R-:W-:Y:S01]  /*0ce0*/  IMAD R5, R136, -0x326172a9, RZ ;  /* 0xcd9e8d5788057824 */ /* 0x000fe200078e02ff */
[----:B------:R-:W-:Y:S01]  /*0cf0*/  LOP3.LUT R4, R7, UR13, R4, 0x96, !PT ;  /* 0x0000000d07047c12 */ /* 0x000fe2000f8e9604 */
[----:B------:R-:W-:Y:S01]  /*0d00*/  IMAD.HI.U32 R2, R0, -0x326172a9, RZ ;  /* 0xcd9e8d5700027827 */ /* 0x000fe200078e00ff */
[----:B0-----:R-:W-:-:S03]  /*0d10*/  UISETP.NE.U32.AND UP0, UPT, UR4, URZ, UPT ;  /* 0x000000ff0400728c */ /* 0x001fc6000bf05070 */
[----:B------:R-:W-:Y:S01]  /*0d20*/  IMAD R6, R3, -0x2daee0ad, RZ ;  /* 0xd2511f5303067824 */ /* 0x000fe200078e02ff */
[----:B------:R-:W-:Y:S01]  /*0d30*/  LOP3.LUT R2, R5, UR12, R2, 0x96, !PT ;  /* 0x0000000c05027c12 */ /* 0x000fe2000f8e9602 */
[----:B------:R-:W-:Y:S01]  /*0d40*/  IMAD R5, R0, -0x326172a9, RZ ;  /* 0xcd9e8d5700057824 */ /* 0x000fe200078e02ff */
[----:B------:R-:W-:Y:S01]  /*0d50*/  UISETP.NE.AND.EX UP0, UPT, UR5, URZ, UPT, UP0 ;  /* 0x000000ff0500728c */ /* 0x000fe2000bf05300 */
[----:B------:R-:W-:Y:S01]  /*0d60*/  IMAD.HI.U32 R0, R4, -0x326172a9, RZ ;  /* 0xcd9e8d5704007827 */ /* 0x000fe200078e00ff */
[----:B------:R-:W0:Y:S03]  /*0d70*/  LDCU UR4, c[0x0][0x388] ;  /* 0x00007100ff0477ac */ /* 0x000e260008000800 */
[C---:B------:R-:W-:Y:S01]  /*0d80*/  IMAD.HI.U32 R3, R2.reuse, -0x2daee0ad, RZ ;  /* 0xd2511f5302037827 */ /* 0x040fe200078e00ff */
[----:B------:R-:W-:Y:S01]  /*0d90*/  LOP3.LUT R0, R5, UR10, R0, 0x96, !PT ;  /* 0x0000000a05007c12 */ /* 0x000fe2000f8e9600 */
[----:B------:R-:W1:Y:S01]  /*0da0*/  LDCU UR5, c[0x0][0x448] ;  /* 0x00008900ff0577ac */ /* 0x000e620008000800 */
[----:B------:R-:W-:Y:S01]  /*0db0*/  PLOP3.LUT P0, PT, PT, PT, UP0, 0x80, 0x8 ;  /* 0x000000000008781c */ /* 0x000fe20003f0f008 */
[----:B------:R-:W-:Y:S01]  /*0dc0*/  IMAD R7, R2, -0x2daee0ad, RZ ;  /* 0xd2511f5302077824 */ /* 0x000fe200078e02ff */
[----:B------:R-:W-:Y:S01]  /*0dd0*/  LOP3.LUT R3, R6, UR11, R3, 0x96, !PT ;  /* 0x0000000b06037c12 */ /* 0x000fe2000f8e9603 */
[----:B------:R-:W-:Y:S01]  /*0de0*/  IMAD.HI.U32 R6, R0, -0x2daee0ad, RZ ;  /* 0xd2511f5300067827 */ /* 0x000fe200078e00ff */
[----:B------:R-:W2:Y:S03]  /*0df0*/  LDCU.64 UR10, c[0x0][0x3a0] ;  /* 0x00007400ff0a77ac */ /* 0x000ea60008000a00 */
[----:B------:R-:W-:Y:S01]  /*0e00*/  IMAD R5, R4, -0x326172a9, RZ ;  /* 0xcd9e8d5704057824 */ /* 0x000fe200078e02ff */
[----:B------:R-:W-:Y:S01]  /*0e10*/  LOP3.LUT R6, R7, UR15, R6, 0x96, !PT ;  /* 0x0000000f07067c12 */ /* 0x000fe2000f8e9606 */
[C---:B------:R-:W-:Y:S01]  /*0e20*/  IMAD.HI.U32 R2, R3.reuse, -0x326172a9, RZ ;  /* 0xcd9e8d5703027827 */ /* 0x040fe200078e00ff */
[----:B------:R-:W3:Y:S03]  /*0e30*/  LDCU UR15, c[0x0][0x404] ;  /* 0x00008080ff0f77ac */ /* 0x000ee60008000800 */
        /* <DEDUP_REMOVED lines=41> */
.L_x_16516:
        /* <DEDUP_REMOVED lines=27> */
[----:B------:R-:W-:Y:S02]  /*1280*/  IMAD.U32 R152, RZ, RZ, UR7 ;  /* 0x00000007ff987e24 */ /* 0x000fe4000f8e00ff */
[----:B------:R-:W-:Y:S01]  /*1290*/  IMAD.U32 R151, RZ, RZ, UR6 ;  /* 0x00000006ff977e24 */ /* 0x000fe2000f8e00ff */
[----:B------:R-:W-:Y:S01]  /*12a0*/  MOV R162, 0x2f800000 ;  /* 0x2f80000000a27802 */ /* 0x000fe20000000f00 */
[----:B------:R-:W-:Y:S01]  /*12b0*/  VIADD R161, R161, 0x1fd5c5a3 ;  /* 0x1fd5c5a3a1a17836 */ /* 0x000fe20000000000 */
[----:B------:R-:W-:Y:S01]  /*12c0*/  IADD3 R159, PT, PT, R159, -0x126145ec, RZ ;  /* 0xed9eba149f9f7810 */ /* 0x000fe20007ffe0ff */
[----:B------:R-:W-:Y:S01]  /*12d0*/  VIADD R160, R160, 0x646e171e ;  /* 0x646e171ea0a07836 */ /* 0x000fe20000000000 */
[----:B------:R-:W-:Y:S01]  /*12e0*/  IADD3 R156, PT, PT, R156, 0x3c6ef372, RZ ;  /* 0x3c6ef3729c9c7810 */ /* 0x000fe20007ffe0ff */
[----:B------:R-:W-:Y:S01]  /*12f0*/  VIADD R158, R158, 0xdb3d7428 ;  /* 0xdb3d74289e9e7836 */ /* 0x000fe20000000000 */
[----:B------:R-:W-:Y:S01]  /*1300*/  IADD3 R153, PT, PT, R153, -0x695add53, RZ ;  /* 0x96a522ad99997810 */ /* 0x000fe20007ffe0ff */
[----:B------:R-:W-:-:S02]  /*1310*/  VIADD R157, R157, 0x8ff34781 ;  /* 0x8ff347819d9d7836 */ /* 0x000fc40000000000 */
[----:B------:R-:W-:Y:S02]  /*1320*/  VIADD R155, R155, 0x76cf5d0a ;  /* 0x76cf5d0a9b9b7836 */ /* 0x000fe40000000000 */
[----:B------:R-:W-:Y:S02]  /*1330*/  VIADD R154, R154, 0xdaa66d2b ;  /* 0xdaa66d2b9a9a7836 */ /* 0x000fe40000000000 */
[----:B------:R-:W-:Y:S02]  /*1340*/  VIADD R152, R152, 0x32370b8f ;  /* 0x32370b8f98987836 */ /* 0x000fe40000000000 */
[----:B------:R-:W-:Y:S01]  /*1350*/  VIADD R151, R151, 0x1715609d ;  /* 0x1715609d97977836 */ /* 0x000fe20000000000 */
        /* <DEDUP_REMOVED lines=17> */
.L_x_16140:
        /* <DEDUP_REMOVED lines=13> */
.L_x_16142:
[----:B------:R-:W-:Y:S05]  /*1540*/  BSYNC.RECONVERGENT B2 ;  /* 0x0000000000027941 */ /* 0x000fea0003800200 */
.L_x_16141:
        /* <DEDUP_REMOVED lines=43> */
.L_x_16139:
[----:B------:R-:W-:Y:S05]  /*1800*/  BSYNC.RECONVERGENT B1 ;  /* 0x0000000000017941 */ /* 0x000fea0003800200 */
.L_x_16138:
[----:B------:R-:W-:Y:S01]  /*1810*/  ISETP.NE.AND P0, PT, R114, 0x1, PT ;  /* 0x000000017200780c */ /* 0x000fe20003f05270 */
[----:B------:R-:W-:Y:S01]  /*1820*/  IMAD.U32 R150, RZ, RZ, UR15 ;  /* 0x0000000fff967e24 */ /* 0x000fe2000f8e00ff */
[----:B------:R-:W-:Y:S01]  /*1830*/  I2FP.F32.U32 R115, R0 ;  /* 0x0000000000737245 */ /* 0x000fe20000201000 */
[----:B------:R-:W-:Y:S01]  /*1840*/  BSSY.RECONVERGENT B1, `(.L_x_16143) ;  /* 0x0000047000017945 */ /* 0x000fe20003800200 */
        /* <DEDUP_REMOVED lines=13> */
.L_x_16145:
        /* <DEDUP_REMOVED lines=13> */
.L_x_16147:
[----:B------:R-:W-:Y:S05]  /*19f0*/  BSYNC.RECONVERGENT B2 ;  /* 0x0000000000027941 */ /* 0x000fea0003800200 */
.L_x_16146:
        /* <DEDUP_REMOVED lines=42> */
[----:B------:R-:W-:-:S07]  /*1ca0*/  MOV R116, R120 ;  /* 0x0000007800747202 */ /* 0x000fce0000000f00 */
.L_x_16144:
[----:B------:R-:W-:Y:S05]  /*1cb0*/  BSYNC.RECONVERGENT B1 ;  /* 0x0000000000017941 */ /* 0x000fea0003800200 */
.L_x_16143:
        /* <DEDUP_REMOVED lines=16> */
.L_x_16150:
        /* <DEDUP_REMOVED lines=13> */
.L_x_16152:
[----:B------:R-:W-:Y:S05]  /*1e90*/  BSYNC.RECONVERGENT B2 ;  /* 0x0000000000027941 */ /* 0x000fea0003800200 */
.L_x_16151:
        /* <DEDUP_REMOVED lines=43> */
.L_x_16149:
[----:B------:R-:W-:Y:S05]  /*2150*/  BSYNC.RECONVERGENT B1 ;  /* 0x0000000000017941 */ /* 0x000fea0003800200 */
.L_x_16148:
        /* <DEDUP_REMOVED lines=16> */
.L_x_16155:
        /* <DEDUP_REMOVED lines=13> */
.L_x_16157:
[----:B------:R-:W-:Y:S05]  /*2330*/  BSYNC.RECONVERGENT B2 ;  /* 0x0000000000027941 */ /* 0x000fea0003800200 */
.L_x_16156:
        /* <DEDUP_REMOVED lines=43> */
.L_x_16154:
[----:B------:R-:W-:Y:S05]  /*25f0*/  BSYNC.RECONVERGENT B1 ;  /* 0x0000000000017941 */ /* 0x000fea0003800200 */
.L_x_16153:
[----:B------:R-:W-:Y:S02]  /*2600*/  I2FP.F32.U32 R115, R0 ;  /* 0x0000000000737245 */ /* 0x000fe40000201000 */
[----:B------:R-:W-:-:S03]  /*2610*/  MOV R0, UR17 ;  /* 0x0000001100007c02 */ /* 0x000fc60008000f00 */
[----:B------:R-:W-:Y:S02]  /*2620*/  FFMA.FTZ R115, R115, R162, 1.1641532182693481445e-10 ;  /* 0x2f00000073737423 */ /* 0x000fe400000100a2 */
[-C--:B-----5:R-:W-:Y:S01]  /*2630*/  FMUL.FTZ R110, R110, R0.reuse ;  /* 0x000000006e6e7220 */ /* 0x0a0fe20000410000 */
[-C--:B------:R-:W-:Y:S01]  /*2640*/  FMUL.FTZ R108, R108, R0.reuse ;  /* 0x000000006c6c7220 */ /* 0x080fe20000410000 */
[-C--:B------:R-:W-:Y:S01]  /*2650*/  FMUL.FTZ R109, R109, R0.reuse ;  /* 0x000000006d6d7220 */ /* 0x080fe20000410000 */
[----:B------:R-:W-:Y:S01]  /*2660*/  FMUL.FTZ R111, R111, R0 ;  /* 0x000000006f6f7220 */ /* 0x000fe20000410000 */
[----:B------:R-:W-:Y:S02]  /*2670*/  FSETP.GTU.FTZ.AND P0, PT, R115, R150, PT ;  /* 0x000000967300720b */ /* 0x000fe40003f1c000 */
[----:B------:R-:W-:Y:S02]  /*2680*/  FSEL R110, R110, RZ, P4 ;  /* 0x000000ff6e6e7208 */ /* 0x000fe40002000000 */
[----:B------:R-:W-:-:S02]  /*2690*/  FSEL R108, R108, RZ, P2 ;  /* 0x000000ff6c6c7208 */ /* 0x000fc40001000000 */
        /* <DEDUP_REMOVED lines=8> */
.L_x_16137:
        /* <DEDUP_REMOVED lines=16> */
.L_x_16161:
        /* <DEDUP_REMOVED lines=13> */
.L_x_16163:
[----:B------:R-:W-:Y:S05]  /*28f0*/  BSYNC.RECONVERGENT B2 ;  /* 0x0000000000027941 */ /* 0x000fea0003800200 */
.L_x_16162:
        /* <DEDUP_REMOVED lines=43> */
.L_x_16160:
[----:B------:R-:W-:Y:S05]  /*2bb0*/  BSYNC.RECONVERGENT B1 ;  /* 0x0000000000017941 */ /* 0x000fea0003800200 */
.L_x_16159:
[----:B------:R-:W-:Y:S01]  /*2bc0*/  ISETP.NE.AND P0, PT, R117, 0x1, PT ;  /* 0x000000017500780c */ /* 0x000fe20003f05270 */
[----:B------:R-:W-:Y:S01]  /*2bd0*/  BSSY.RECONVERGENT B1, `(.L_x_16164) ;  /* 0x000004b000017945 */ /* 0x000fe20003800200 */
[----:B------:R-:W-:Y:S01]  /*2be0*/  I2FP.F32.U32 R115, R0 ;  /* 0x0000000000737245 */ /* 0x000fe20000201000 */
[----:B------:R-:W-:Y:S01]  /*2bf0*/  IMAD.U32 R0, RZ, RZ, UR17 ;  /* 0x00000011ff007e24 */ /* 0x000fe2000f8e00ff */
[----:B------:R-:W-:Y:S01]  /*2c00*/  MOV R150, UR15 ;  /* 0x0000000f00967c02 */ /* 0x000fe20008000f00 */
[----:B------:R-:W-:Y:S01]  /*2c10*/  IMAD.MOV.U32 R118, RZ, RZ, 0x2 ;  /* 0x00000002ff767424 */ /* 0x000fe200078e00ff */
[----:B------:R-:W-:Y:S01]  /*2c20*/  MOV R114, R142 ;  /* 0x0000008e00727202 */ /* 0x000fe20000000f00 */
[----:B------:R-:W-:Y:S01]  /*2c30*/  FFMA.FTZ R115, R115, R162, 1.1641532182693481445e-10 ;  /* 0x2f00000073737423 */ /* 0x000fe200000100a2 */
[----:B-----5:R-:W-:-:S04]  /*2c40*/  FMUL.FTZ R108, R108, R0 ;  /* 0x000000006c6c7220 */ /* 0x020fc80000410000 */
        /* <DEDUP_REMOVED lines=10> */
.L_x_16166:
        /* <DEDUP_REMOVED lines=13> */
.L_x_16168:
[----:B------:R-:W-:Y:S05]  /*2dc0*/  BSYNC.RECONVERGENT B2 ;  /* 0x0000000000027941 */ /* 0x000fea0003800200 */
.L_x_16167:
        /* <DEDUP_REMOVED lines=43> */
.L_x_16165:
[----:B------:R-:W-:Y:S05]  /*3080*/  BSYNC.RECONVERGENT B1 ;  /* 0x0000000000017941 */ /* 0x000fea0003800200 */
.L_x_16164:
        /* <DEDUP_REMOVED lines=15> */
.L_x_16171:
        /* <DEDUP_REMOVED lines=13> */
.L_x_16173:
[----:B------:R-:W-:Y:S05]  /*3250*/  BSYNC.RECONVERGENT B2 ;  /* 0x0000000000027941 */ /* 0x000fea0003800200 */
.L_x_16172:
        /* <DEDUP_REMOVED lines=39> */
[----:B------:R-:W-:-:S03]  /*34d0*/  LOP3.LUT R140, R157, R120, R125, 0x96, !PT ;  /* 0x000000789d8c7212 */ /* 0x000fc600078e967d */
[----:B------:R-:W-:Y:S01]  /*34e0*/  IMAD.MOV.U32 R142, RZ, RZ, R124 ;  /* 0x000000ffff8e7224 */ /* 0x000fe200078e007c */
[----:B------:R-:W-:Y:S01]  /*34f0*/  LOP3.LUT R139, R153, R118, R123, 0x96, !PT ;  /* 0x00000076998b7212 */ /* 0x000fe200078e967b */
[----:B------:R-:W-:-:S07]  /*3500*/  IMAD.MOV.U32 R116, RZ, RZ, R122 ;  /* 0x000000ffff747224 */ /* 0x000fce00078e007a */
.L_x_16170:
[----:B------:R-:W-:Y:S05]  /*3510*/  BSYNC.RECONVERGENT B1 ;  /* 0x0000000000017941 */ /* 0x000fea0003800200 */
.L_x_16169:
        /* <DEDUP_REMOVED lines=17> */
.L_x_16176:
        /* <DEDUP_REMOVED lines=13> */
.L_x_16178:
[----:B------:R-:W-:Y:S05]  /*3700*/  BSYNC.RECONVERGENT B2 ;  /* 0x0000000000027941 */ /* 0x000fea0003800200 */
.L_x_16177:
        /* <DEDUP_REMOVED lines=43> */
.L_x_16175:
[----:B------:R-:W-:Y:S05]  /*39c0*/  BSYNC.RECONVERGENT B1 ;  /* 0x0000000000017941 */ /* 0x000fea0003800200 */
.L_x_16174:
        /* <DEDUP_REMOVED lines=15> */
.L_x_16181:
        /* <DEDUP_REMOVED lines=13> */
.L_x_16183:
[----:B------:R-:W-:Y:S05]  /*3b90*/  BSYNC.RECONVERGENT B2 ;  /* 0x0000000000027941 */ /* 0x000fea0003800200 */
.L_x_16182:
        /* <DEDUP_REMOVED lines=42> */
[----:B------:R-:W-:-:S07]  /*3e40*/  LOP3.LUT R139, R153, R118, R123, 0x96, !PT ;  /* 0x00000076998b7212 */ /* 0x000fce00078e967b */
.L_x_16180:
[----:B------:R-:W-:Y:S05]  /*3e50*/  BSYNC.RECONVERGENT B1 ;  /* 0x0000000000017941 */ /* 0x000fea0003800200 */
.L_x_16179:
        /* <DEDUP_REMOVED lines=17> */
.L_x_16186:
        /* <DEDUP_REMOVED lines=13> */
.L_x_16188:
[----:B------:R-:W-:Y:S05]  /*4040*/  BSYNC.RECONVERGENT B2 ;  /* 0x0000000000027941 */ /* 0x000fea0003800200 */
.L_x_16187:
        /* <DEDUP_REMOVED lines=43> */
.L_x_16185:
[----:B------:R-:W-:Y:S05]  /*4300*/  BSYNC.RECONVERGENT B1 ;  /* 0x0000000000017941 */ /* 0x000fea0003800200 */
.L_x_16184:
        /* <DEDUP_REMOVED lines=15> */
.L_x_16191:
        /* <DEDUP_REMOVED lines=13> */
.L_x_16193:
[----:B------:R-:W-:Y:S05]  /*44d0*/  BSYNC.RECONVERGENT B2 ;  /* 0x0000000000027941 */ /* 0x000fea0003800200 */
.L_x_16192:
        /* <DEDUP_REMOVED lines=43> */
.L_x_16190:
[----:B------:R-:W-:Y:S05]  /*4790*/  BSYNC.RECONVERGENT B1 ;  /* 0x0000000000017941 */ /* 0x000fea0003800200 */
.L_x_16189:
        /* <DEDUP_REMOVED lines=17> */
.L_x_16196:
        /* <DEDUP_REMOVED lines=13> */
.L_x_16198:
[----:B------:R-:W-:Y:S05]  /*4980*/  BSYNC.RECONVERGENT B2 ;  /* 0x0000000000027941 */ /* 0x000fea0003800200 */
.L_x_16197:
        /* <DEDUP_REMOVED lines=43> */
.L_x_16195:
[----:B------:R-:W-:Y:S05]  /*4c40*/  BSYNC.RECONVERGENT B1 ;  /* 0x0000000000017941 */ /* 0x000fea0003800200 */
.L_x_16194:
[----:B------:R-:W-:Y:S01]  /*4c50*/  I2FP.F32.U32 R121, R111 ;  /* 0x0000006f00797245 */ /* 0x000fe20000201000 */
[----:B------:R-:W-:Y:S01]  /*4c60*/  FMUL.FTZ R111, R8, R0 ;  /* 0x00000000086f7220 */ /* 0x000fe20000410000 */
[----:B------:R-:W-:Y:S01]  /*4c70*/  FSETP.GTU.FTZ.AND P6, PT, R115, R150, PT ;  /* 0x000000967300720b */ /* 0x000fe20003fdc000 */
[----:B------:R-:W-:Y:S01]  /*4c80*/  FMUL.FTZ R114, R9, R0 ;  /* 0x0000000009727220 */ /* 0x000fe20000410000 */
[----:B------:R-:W-:Y:S01]  /*4c90*/  FSETP.GTU.FTZ.AND P0, PT, R117, R150, PT ;  /* 0x000000967500720b */ /* 0x000fe20003f1c000 */
        /* <DEDUP_REMOVED lines=25> */
.L_x_16158:
[----:B------:R-:W0:Y:S01]  /*4e30*/  LDC.64 R134, c[0x0][0x3a8] ;  /* 0x0000ea00ff867b82 */ /* 0x000e220000000a00 */
[----:B------:R-:W-:Y:S01]  /*4e40*/  ISETP.NE.U32.AND P0, PT, R112, RZ, PT ;  /* 0x000000ff7000720c */ /* 0x000fe20003f05070 */
[----:B------:R-:W-:Y:S01]  /*4e50*/  VIADD R149, R145, 0x20 ;  /* 0x0000002091957836 */ /* 0x000fe20000000000 */
[----:B------:R-:W-:Y:S02]  /*4e60*/  SEL R112, RZ, 0x1000000, !P5 ;  /* 0x01000000ff707807 */ /* 0x000fe40006800000 */
[----:B------:R-:W-:Y:S01]  /*4e70*/  ISETP.NE.AND.EX P0, PT, R113, RZ, PT, P0 ;  /* 0x000000ff7100720c */ /* 0x000fe20003f05300 */
[----:B------:R-:W-:Y:S01]  /*4e80*/  IMAD.WIDE.U32 R118, R149, 0x10, R2 ;  /* 0x0000001095767825 */ /* 0x000fe200078e0002 */
[----:B------:R-:W-:Y:S01]  /*4e90*/  SEL R113, RZ, 0x10000, !P4 ;  /* 0x00010000ff717807 */ /* 0x000fe20006000000 */
[----:B------:R-:W1:Y:S01]  /*4ea0*/  LDC.64 R132, c[0x0][0x3b0] ;  /* 0x0000ec00ff847b82 */ /* 0x000e620000000a00 */
[----:B------:R-:W-:Y:S02]  /*4eb0*/  SEL R114, RZ, 0x100, !P3 ;  /* 0x00000100ff727807 */ /* 0x000fe40005800000 */
[----:B------:R-:W-:-:S02]  /*4ec0*/  SEL R115, RZ, 0x1, !P2 ;  /* 0x00000001ff737807 */ /* 0x000fc40005000000 */
[----:B------:R-:W-:-:S03]  /*4ed0*/  IADD3 R114, PT, PT, R114, R112, R113 ;  /* 0x0000007072727210 */ /* 0x000fc60007ffe071 */
[----:B------:R-:W2:Y:S02]  /*4ee0*/  @P1 LDC.64 R122, c[0x0][0x3a0] ;  /* 0x0000e800ff7a1b82 */ /* 0x000ea40000000a00 */
[----:B------:R-:W-:Y:S02]  /*4ef0*/  IMAD.IADD R117, R114, 0x1, R115 ;  /* 0x0000000172757824 */ /* 0x000fe400078e0273 */
[----:B0-----:R-:W-:-:S04]  /*4f00*/  IMAD.WIDE.U32 R112, R145, 0x10, R134 ;  /* 0x0000001091707825 */ /* 0x001fc800078e0086 */
[----:B------:R-:W0:Y:S01]  /*4f10*/  @P0 LDC.64 R120, c[0x0][0x398] ;  /* 0x0000e600ff780b82 */ /* 0x000e220000000a00 */
[----:B------:R3:W-:Y:S01]  /*4f20*/  STG.E.128 desc[UR8][R112.64], R108 ;  /* 0x0000006c70007986 */ /* 0x0007e2000c101d08 */
[----:B-1----:R-:W-:-:S05]  /*4f30*/  IMAD.WIDE.U32 R114, R145, 0x4, R132 ;  /* 0x0000000491727825 */ /* 0x002fca00078e0084 */
[----:B------:R3:W-:Y:S01]  /*4f40*/  STG.E desc[UR8][R114.64], R117 ;  /* 0x0000007572007986 */ /* 0x0007e2000c101908 */
[----:B--2---:R-:W-:-:S04]  /*4f50*/  @P1 IMAD.WIDE.U32 R122, R149, 0x10, R122 ;  /* 0x00000010957a1825 */ /* 0x004fc800078e007a */
[----:B0-----:R-:W-:Y:S01]  /*4f60*/  @P0 IMAD.WIDE.U32 R120, R149, 0x10, R120 ;  /* 0x0000001095780825 */ /* 0x001fe200078e0078 */
[----:B---3--:R-:W-:Y:S06]  /*4f70*/  @!P0 BRA `(.L_x_16199) ;  /* 0x00000000002c8947 */ /* 0x008fec0003800000 */
        /* <DEDUP_REMOVED lines=11> */
.L_x_16199:
        /* <DEDUP_REMOVED lines=20> */
.L_x_16203:
        /* <DEDUP_REMOVED lines=13> */
.L_x_16205:
[----:B------:R-:W-:Y:S05]  /*5240*/  BSYNC.RECONVERGENT B2 ;  /* 0x0000000000027941 */ /* 0x000fea0003800200 */
.L_x_16204:
        /* <DEDUP_REMOVED lines=43> */
.L_x_16202:
[----:B------:R-:W-:Y:S05]  /*5500*/  BSYNC.RECONVERGENT B1 ;  /* 0x0000000000017941 */ /* 0x000fea0003800200 */
.L_x_16201:
        /* <DEDUP_REMOVED lines=17> */
.L_x_16208:
        /* <DEDUP_REMOVED lines=13> */
.L_x_16210:
[----:B------:R-:W-:Y:S05]  /*56f0*/  BSYNC.RECONVERGENT B2 ;  /* 0x0000000000027941 */ /* 0x000fea0003800200 */
.L_x_16209:
        /* <DEDUP_REMOVED lines=43> */
.L_x_16207:
[----:B------:R-:W-:Y:S05]  /*59b0*/  BSYNC.RECONVERGENT B1 ;  /* 0x0000000000017941 */ /* 0x000fea0003800200 */
.L_x_16206:
        /* <DEDUP_REMOVED lines=15> */
.L_x_16213:
        /* <DEDUP_REMOVED lines=13> */
.L_x_16215:
[----:B------:R-:W-:Y:S05]  /*5b80*/  BSYNC.RECONVERGENT B2 ;  /* 0x0000000000027941 */ /* 0x000fea0003800200 */
.L_x_16214:
        /* <DEDUP_REMOVED lines=43> */
.L_x_16212:
[----:B------:R-:W-:Y:S05]  /*5e40*/  BSYNC.RECONVERGENT B1 ;  /* 0x0000000000017941 */ /* 0x000fea0003800200 */
.L_x_16211:
        /* <DEDUP_REMOVED lines=17> */
.L_x_16218:
        /* <DEDUP_REMOVED lines=13> */
.L_x_16220:
[----:B------:R-:W-:Y:S05]  /*6030*/  BSYNC.RECONVERGENT B2 ;  /* 0x0000000000027941 */ /* 0x000fea0003800200 */
.L_x_16219:
        /* <DEDUP_REMOVED lines=43> */
.L_x_16217:
[----:B------:R-:W-:Y:S05]  /*62f0*/  BSYNC.RECONVERGENT B1 ;  /* 0x0000000000017941 */ /* 0x000fea0003800200 */
.L_x_16216:
        /* <DEDUP_REMOVED lines=15> */
.L_x_16223:
        /* <DEDUP_REMOVED lines=13> */
.L_x_16225:
[----:B------:R-:W-:Y:S05]  /*64c0*/  BSYNC.RECONVERGENT B2 ;  /* 0x0000000000027941 */ /* 0x000fea0003800200 */
.L_x_16224:
        /* <DEDUP_REMOVED lines=43> */
.L_x_16222:
[----:B------:R-:W-:Y:S05]  /*6780*/  BSYNC.RECONVERGENT B1 ;  /* 0x0000000000017941 */ /* 0x000fea0003800200 */
.L_x_16221:
        /* <DEDUP_REMOVED lines=17> */
.L_x_16228:
        /* <DEDUP_REMOVED lines=13> */
.L_x_16230:
[----:B------:R-:W-:Y:S05]  /*6970*/  BSYNC.RECONVERGENT B2 ;  /* 0x0000000000027941 */ /* 0x000fea0003800200 */
.L_x_16229:
        /* <DEDUP_REMOVED lines=43> */
.L_x_16227:
[----:B------:R-:W-:Y:S05]  /*6c30*/  BSYNC.RECONVERGENT B1 ;  /* 0x0000000000017941 */ /* 0x000fea0003800200 */
.L_x_16226:
        /* <DEDUP_REMOVED lines=15> */
.L_x_16233:
        /* <DEDUP_REMOVED lines=13> */
.L_x_16235:
[----:B------:R-:W-:Y:S05]  /*6e00*/  BSYNC.RECONVERGENT B2 ;  /* 0x0000000000027941 */ /* 0x000fea0003800200 */
.L_x_16234:
        /* <DEDUP_REMOVED lines=43> */
.L_x_16232:
[----:B------:R-:W-:Y:S05]  /*70c0*/  BSYNC.RECONVERGENT B1 ;  /* 0x0000000000017941 */ /* 0x000fea0003800200 */
.L_x_16231:
        /* <DEDUP_REMOVED lines=17> */
.L_x_16238:
        /* <DEDUP_REMOVED lines=15> */
.L_x_16240:
[----:B------:R-:W-:Y:S05]  /*72d0*/  BSYNC.RECONVERGENT B2 ;  /* 0x0000000000027941 */ /* 0x000fea0003800200 */
.L_x_16239:
        /* <DEDUP_REMOVED lines=43> */
.L_x_16237:
[----:B------:R-:W-:Y:S05]  /*7590*/  BSYNC.RECONVERGENT B1 ;  /* 0x0000000000017941 */ /* 0x000fea0003800200 */
.L_x_16236:
[----:B------:R-:W-:Y:S01]  /*75a0*/  FMUL.FTZ R122, R8, R0 ;  /* 0x00000000087a7220 */ /* 0x000fe20000410000 */
[----:B------:R-:W-:Y:S01]  /*75b0*/  FSETP.GTU.FTZ.AND P6, PT, R117, R150, PT ;  /* 0x000000967500720b */ /* 0x000fe20003fdc000 */
[-C--:B------:R-:W-:Y:S01]  /*75c0*/  FMUL.FTZ R116, R9, R0.reuse ;  /* 0x0000000009747220 */ /* 0x080fe20000410000 */
[----:B------:R-:W-:Y:S02]  /*75d0*/  I2FP.F32.U32 R115, R115 ;  /* 0x0000007300737245 */ /* 0x000fe40000201000 */
[----:B------:R-:W-:Y:S01]  /*75e0*/  FSEL R117, R122, RZ, !P6 ;  /* 0x000000ff7a757208 */ /* 0x000fe20007000000 */
[----:B------:R-:W-:Y:S01]  /*75f0*/  FMUL.FTZ R122, R10, R0 ;  /* 0x000000000a7a7220 */ /* 0x000fe20000410000 */
[----:B------:R-:W-:Y:S02]  /*7600*/  SEL R146, RZ, 0x1, P6 ;  /* 0x00000001ff927807 */ /* 0x000fe40003000000 */
[----:B------:R-:W-:Y:S01]  /*7610*/  FSETP.GTU.FTZ.AND P6, PT, R119, R150, PT ;  /* 0x000000967700720b */ /* 0x000fe20003fdc000 */
[----:B------:R-:W-:Y:S01]  /*7620*/  FFMA.FTZ R119, R115, R162, 1.1641532182693481445e-10 ;  /* 0x2f00000073777423 */ /* 0x000fe200000100a2 */
[----:B------:R-:W-:-:S02]  /*7630*/  FSEL R114, R114, RZ, P4 ;  /* 0x000000ff72727208 */ /* 0x000fc40002000000 */
[----:B------:R-:W-:Y:S02]  /*7640*/  FSEL R116, R116, RZ, !P6 ;  /* 0x000000ff74747208 */ /* 0x000fe40007000000 */
[----:B------:R-:W-:Y:S02]  /*7650*/  SEL R144, RZ, 0x1, P6 ;  /* 0x00000001ff907807 */ /* 0x000fe40003000000 */
[----:B------:R-:W-:Y:S01]  /*7660*/  FSETP.GTU.FTZ.AND P6, PT, R121, R150, PT ;  /* 0x000000967900720b */ /* 0x000fe20003fdc000 */
[----:B------:R-:W-:Y:S01]  /*7670*/  FMUL.FTZ R121, R11, R0 ;  /* 0x000000000b797220 */ /* 0x000fe20000410000 */
        /* <DEDUP_REMOVED lines=10> */
[----:B------:R-:W-:-:S02]  /*7720*/  FSEL R118, R121, RZ, !P6 ;  /* 0x000000ff79767208 */ /* 0x000fc40007000000 */
[----:B------:R-:W-:Y:S01]  /*7730*/  SEL R148, RZ, 0x1, P6 ;  /* 0x00000001ff947807 */ /* 0x000fe20003000000 */
[----:B------:R-:W-:Y:S02]  /*7740*/  FADD.FTZ R112, R112, R117 ;  /* 0x0000007570707221 */ /* 0x000fe40000010000 */
[----:B------:R-:W-:Y:S02]  /*7750*/  FADD.FTZ R115, R118, R119 ;  /* 0x0000007776737221 */ /* 0x000fe40000010000 */
[----:B------:R-:W-:Y:S02]  /*7760*/  @P1 FADD.FTZ R112, R4, R112 ;  /* 0x0000007004701221 */ /* 0x000fe40000010000 */
[----:B------:R-:W-:Y:S01]  /*7770*/  @P1 FADD.FTZ R115, R7, R115 ;  /* 0x0000007307731221 */ /* 0x000fe20000010000 */
[----:B------:R-:W-:Y:S06]  /*7780*/  BRA `(.L_x_16241) ;  /* 0x0000001000dc7947 */ /* 0x000fec0003800000 */
.L_x_16200:
        /* <DEDUP_REMOVED lines=16> */
.L_x_16244:
        /* <DEDUP_REMOVED lines=13> */
.L_x_16246:
[----:B------:R-:W-:Y:S05]  /*7960*/  BSYNC.RECONVERGENT B2 ;  /* 0x0000000000027941 */ /* 0x000fea0003800200 */
.L_x_16245:
        /* <DEDUP_REMOVED lines=41> */
[----:B------:R-:W-:-:S07]  /*7c00*/  IMAD.MOV.U32 R118, RZ, RZ, RZ ;  /* 0x000000ffff767224 */ /* 0x000fce00078e00ff */
.L_x_16243:
[----:B------:R-:W-:Y:S05]  /*7c10*/  BSYNC.RECONVERGENT B1 ;  /* 0x0000000000017941 */ /* 0x000fea0003800200 */
.L_x_16242:
        /* <DEDUP_REMOVED lines=16> */
.L_x_16249:
        /* <DEDUP_REMOVED lines=13> */
.L_x_16251:
[----:B------:R-:W-:Y:S05]  /*7df0*/  BSYNC.RECONVERGENT B2 ;  /* 0x0000000000027941 */ /* 0x000fea0003800200 */
.L_x_16250:
        /* <DEDUP_REMOVED lines=43> */
.L_x_16248:
[----:B------:R-:W-:Y:S05]  /*80b0*/  BSYNC.RECONVERGENT B1 ;  /* 0x0000000000017941 */ /* 0x000fea0003800200 */
.L_x_16247:
        /* <DEDUP_REMOVED lines=16> */
.L_x_16254:
        /* <DEDUP_REMOVED lines=13> */
.L_x_16256:
[----:B------:R-:W-:Y:S05]  /*8290*/  BSYNC.RECONVERGENT B2 ;  /* 0x0000000000027941 */ /* 0x000fea0003800200 */
.L_x_16255:
        /* <DEDUP_REMOVED lines=43> */
.L_x_16253:
[----:B------:R-:W-:Y:S05]  /*8550*/  BSYNC.RECONVERGENT B1 ;  /* 0x0000000000017941 */ /* 0x000fea0003800200 */
.L_x_16252:
        /* <DEDUP_REMOVED lines=16> */
.L_x_16259:
        /* <DEDUP_REMOVED lines=13> */
.L_x_16261:
[----:B------:R-:W-:Y:S05]  /*8730*/  BSYNC.RECONVERGENT B2 ;  /* 0x0000000000027941 */ /* 0x000fea0003800200 */
.L_x_16260:
        /* <DEDUP_REMOVED lines=43> */
.L_x_16258:
[----:B------:R-:W-:Y:S05]  /*89f0*/  BSYNC.RECONVERGENT B1 ;  /* 0x0000000000017941 */ /* 0x000fea0003800200 */
.L_x_16257:
        /* <DEDUP_REMOVED lines=16> */
.L_x_16241:
[----:B------:R-:W-:Y:S01]  /*8b00*/  SEL R116, RZ, 0x1000000, !P5 ;  /* 0x01000000ff747807 */ /* 0x000fe20006800000 */
[----:B------:R-:W0:Y:S01]  /*8b10*/  @P0 LDC.64 R124, c[0x0][0x398] ;  /* 0x0000e600ff7c0b82 */ /* 0x000e220000000a00 */
[----:B------:R-:W-:Y:S02]  /*8b20*/  SEL R117, RZ, 0x10000, !P4 ;  /* 0x00010000ff757807 */ /* 0x000fe40006000000 */
[----:B------:R-:W-:Y:S02]  /*8b30*/  SEL R118, RZ, 0x100, !P3 ;  /* 0x00000100ff767807 */ /* 0x000fe40005800000 */
[----:B------:R-:W-:Y:S02]  /*8b40*/  SEL R119, RZ, 0x1, !P2 ;  /* 0x00000001ff777807 */ /* 0x000fe40005000000 */
[----:B------:R-:W-:Y:S01]  /*8b50*/  IADD3 R118, PT, PT, R118, R116, R117 ;  /* 0x0000007476767210 */ /* 0x000fe20007ffe075 */
[----:B------:R-:W-:Y:S01]  /*8b60*/  IMAD.WIDE.U32 R116, R149, 0x10, R134 ;  /* 0x0000001095747825 */ /* 0x000fe200078e0086 */
[----:B------:R-:W1:Y:S01]  /*8b70*/  @P1 LDC.64 R126, c[0x0][0x3a0] ;  /* 0x0000e800ff7e1b82 */ /* 0x000e620000000a00 */
[----:B------:R-:W-:-:S02]  /*8b80*/  IADD3 R163, PT, PT, R145, 0x40, RZ ;  /* 0x0000004091a37810 */ /* 0x000fc40007ffe0ff */
[----:B------:R-:W-:Y:S01]  /*8b90*/  IMAD.IADD R121, R118, 0x1, R119 ;  /* 0x0000000176797824 */ /* 0x000fe200078e0277 */
[----:B------:R2:W-:Y:S01]  /*8ba0*/  STG.E.128 desc[UR8][R116.64], R112 ;  /* 0x0000007074007986 */ /* 0x0005e2000c101d08 */
[----:B------:R-:W-:-:S04]  /*8bb0*/  IMAD.WIDE.U32 R118, R149, 0x4, R132 ;  /* 0x0000000495767825 */ /* 0x000fc800078e0084 */
[C---:B------:R-:W-:Y:S01]  /*8bc0*/  IMAD.WIDE.U32 R122, R163.reuse, 0x10, R2 ;  /* 0x00000010a37a7825 */ /* 0x040fe200078e0002 */
[----:B------:R2:W-:Y:S03]  /*8bd0*/  STG.E desc[UR8][R118.64], R121 ;  /* 0x0000007976007986 */ /* 0x0005e6000c101908 */
[----:B0-----:R-:W-:-:S04]  /*8be0*/  @P0 IMAD.WIDE.U32 R124, R163, 0x10, R124 ;  /* 0x00000010a37c0825 */ /* 0x001fc800078e007c */
[----:B-1----:R-:W-:Y:S01]  /*8bf0*/  @P1 IMAD.WIDE.U32 R126, R163, 0x10, R126 ;  /* 0x00000010a37e1825 */ /* 0x002fe200078e007e */
[----:B--2---:R-:W-:Y:S06]  /*8c00*/  @!P0 BRA `(.L_x_16262) ;  /* 0x00000000002c8947 */ /* 0x004fec0003800000 */
        /* <DEDUP_REMOVED lines=11> */
.L_x_16262:
        /* <DEDUP_REMOVED lines=20> */
.L_x_16266:
        /* <DEDUP_REMOVED lines=13> */
.L_x_16268:
[----:B------:R-:W-:Y:S05]  /*8ed0*/  BSYNC.RECONVERGENT B2 ;  /* 0x0000000000027941 */ /* 0x000fea0003800200 */
.L_x_16267:
        /* <DEDUP_REMOVED lines=41> */
[----:B------:R-:W-:-:S07]  /*9170*/  HFMA2 R122, -RZ, RZ, 0, 0 ;  /* 0x00000000ff7a7431 */ /* 0x000fce00000001ff */
.L_x_16265:
[----:B------:R-:W-:Y:S05]  /*9180*/  BSYNC.RECONVERGENT B1 ;  /* 0x0000000000017941 */ /* 0x000fea0003800200 */
.L_x_16264:
[----:B------:R-:W-:Y:S01]  /*9190*/  ISETP.NE.AND P3, PT, R122, 0x1, PT ;  /* 0x000000017a00780c */ /* 0x000fe20003f65270 */
[----:B------:R-:W-:Y:S01]  /*91a0*/  BSSY.RECONVERGENT B1, `(.L_x_16269) ;  /* 0x0000049000017945 */ /* 0x000fe20003800200 */
[----:B------:R-:W-:Y:S01]  /*91b0*/  I2FP.F32.U32 R121, R121 ;  /* 0x0000007900797245 */ /* 0x000fe20000201000 */
[----:B-----5:R-:W-:Y:S01]  /*91c0*/  FMUL.FTZ R116, R116, R0 ;  /* 0x0000000074747220 */ /* 0x020fe20000410000 */
        /* <DEDUP_REMOVED lines=13> */
.L_x_16271:
        /* <DEDUP_REMOVED lines=13> */
.L_x_16273:
[----:B------:R-:W-:Y:S05]  /*9370*/  BSYNC.RECONVERGENT B2 ;  /* 0x0000000000027941 */ /* 0x000fea0003800200 */
.L_x_16272:
        /* <DEDUP_REMOVED lines=43> */
.L_x_16270:
[----:B------:R-:W-:Y:S05]  /*9630*/  BSYNC.RECONVERGENT B1 ;  /* 0x0000000000017941 */ /* 0x000fea0003800200 */
.L_x_16269:
        /* <DEDUP_REMOVED lines=15> */
.L_x_16276:
        /* <DEDUP_REMOVED lines=13> */
.L_x_16278:
[----:B------:R-:W-:Y:S05]  /*9800*/  BSYNC.RECONVERGENT B2 ;  /* 0x0000000000027941 */ /* 0x000fea0003800200 */
.L_x_16277:
        /* <DEDUP_REMOVED lines=43> */
.L_x_16275:
[----:B------:R-:W-:Y:S05]  /*9ac0*/  BSYNC.RECONVERGENT B1 ;  /* 0x0000000000017941 */ /* 0x000fea0003800200 */
.L_x_16274:
        /* <DEDUP_REMOVED lines=17> */
.L_x_16281:
        /* <DEDUP_REMOVED lines=13> */
.L_x_16283:
[----:B------:R-:W-:Y:S05]  /*9cb0*/  BSYNC.RECONVERGENT B2 ;  /* 0x0000000000027941 */ /* 0x000fea0003800200 */
.L_x_16282:
        /* <DEDUP_REMOVED lines=43> */
.L_x_16280:
[----:B------:R-:W-:Y:S05]  /*9f70*/  BSYNC.RECONVERGENT B1 ;  /* 0x0000000000017941 */ /* 0x000fea0003800200 */
.L_x_16279:
        /* <DEDUP_REMOVED lines=15> */
.L_x_16286:
        /* <DEDUP_REMOVED lines=13> */
.L_x_16288:
[----:B------:R-:W-:Y:S05]  /*a140*/  BSYNC.RECONVERGENT B2 ;  /* 0x0000000000027941 */ /* 0x000fea0003800200 */
.L_x_16287:
        /* <DEDUP_REMOVED lines=43> */
.L_x_16285:
[----:B------:R-:W-:Y:S05]  /*a400*/  BSYNC.RECONVERGENT B1 ;  /* 0x0000000000017941 */ /* 0x000fea0003800200 */
.L_x_16284:
        /* <DEDUP_REMOVED lines=17> */
.L_x_16291:
        /* <DEDUP_REMOVED lines=13> */
.L_x_16293:
[----:B------:R-:W-:Y:S05]  /*a5f0*/  BSYNC.RECONVERGENT B2 ;  /* 0x0000000000027941 */ /* 0x000fea0003800200 */
.L_x_16292:
        /* <DEDUP_REMOVED lines=43> */
.L_x_16290:
[----:B------:R-:W-:Y:S05]  /*a8b0*/  BSYNC.RECONVERGENT B1 ;  /* 0x0000000000017941 */ /* 0x000fea0003800200 */
.L_x_16289:
        /* <DEDUP_REMOVED lines=15> */
.L_x_16296:
        /* <DEDUP_REMOVED lines=13> */
.L_x_16298:
[----:B------:R-:W-:Y:S05]  /*aa80*/  BSYNC.RECONVERGENT B2 ;  /* 0x0000000000027941 */ /* 0x000fea0003800200 */
.L_x_16297:
        /* <DEDUP_REMOVED lines=43> */
.L_x_16295:
[----:B------:R-:W-:Y:S05]  /*ad40*/  BSYNC.RECONVERGENT B1 ;  /* 0x0000000000017941 */ /* 0x000fea0003800200 */
.L_x_16294:
        /* <DEDUP_REMOVED lines=17> */
.L_x_16301:
        /* <DEDUP_REMOVED lines=15> */
.L_x_16303:
[----:B------:R-:W-:Y:S05]  /*af50*/  BSYNC.RECONVERGENT B2 ;  /* 0x0000000000027941 */ /* 0x000fea0003800200 */
.L_x_16302:
        /* <DEDUP_REMOVED lines=43> */
.L_x_16300:
[----:B------:R-:W-:Y:S05]  /*b210*/  BSYNC.RECONVERGENT B1 ;  /* 0x0000000000017941 */ /* 0x000fea0003800200 */
.L_x_16299:
        /* <DEDUP_REMOVED lines=31> */
.L_x_16263:
        /* <DEDUP_REMOVED lines=16> */
.L_x_16307:
        /* <DEDUP_REMOVED lines=13> */
.L_x_16309:
[----:B------:R-:W-:Y:S05]  /*b5e0*/  BSYNC.RECONVERGENT B2 ;  /* 0x0000000000027941 */ /* 0x000fea0003800200 */
.L_x_16308:
        /* <DEDUP_REMOVED lines=43> */
.L_x_16306:
[----:B------:R-:W-:Y:S05]  /*b8a0*/  BSYNC.RECONVERGENT B1 ;  /* 0x0000000000017941 */ /* 0x000fea0003800200 */
.L_x_16305:
        /* <DEDUP_REMOVED lines=16> */
.L_x_16312:
        /* <DEDUP_REMOVED lines=13> */
.L_x_16314:
[----:B------:R-:W-:Y:S05]  /*ba80*/  BSYNC.RECONVERGENT B2 ;  /* 0x0000000000027941 */ /* 0x000fea0003800200 */
.L_x_16313:
        /* <DEDUP_REMOVED lines=43> */
.L_x_16311:
[----:B------:R-:W-:Y:S05]  /*bd40*/  BSYNC.RECONVERGENT B1 ;  /* 0x0000000000017941 */ /* 0x000fea0003800200 */
.L_x_16310:
        /* <DEDUP_REMOVED lines=16> */
.L_x_16317:
        /* <DEDUP_REMOVED lines=13> */
.L_x_16319:
[----:B------:R-:W-:Y:S05]  /*bf20*/  BSYNC.RECONVERGENT B2 ;  /* 0x0000000000027941 */ /* 0x000fea0003800200 */
.L_x_16318:
        /* <DEDUP_REMOVED lines=43> */
.L_x_16316:
[----:B------:R-:W-:Y:S05]  /*c1e0*/  BSYNC.RECONVERGENT B1 ;  /* 0x0000000000017941 */ /* 0x000fea0003800200 */
.L_x_16315:
        /* <DEDUP_REMOVED lines=16> */
.L_x_16322:
        /* <DEDUP_REMOVED lines=13> */
.L_x_16324:
[----:B------:R-:W-:Y:S05]  /*c3c0*/  BSYNC.RECONVERGENT B2 ;  /* 0x0000000000027941 */ /* 0x000fea0003800200 */
.L_x_16323:
        /* <DEDUP_REMOVED lines=43> */
.L_x_16321:
[----:B------:R-:W-:Y:S05]  /*c680*/  BSYNC.RECONVERGENT B1 ;  /* 0x0000000000017941 */ /* 0x000fea0003800200 */
.L_x_16320:
        /* <DEDUP_REMOVED lines=16> */
.L_x_16304:
[----:B------:R-:W-:Y:S01]  /*c790*/  SEL R120, RZ, 0x1000000, !P5 ;  /* 0x01000000ff787807 */ /* 0x000fe20006800000 */
[----:B------:R-:W0:Y:S01]  /*c7a0*/  @P0 LDC.64 R128, c[0x0][0x398] ;  /* 0x0000e600ff800b82 */ /* 0x000e220000000a00 */
[----:B------:R-:W-:Y:S01]  /*c7b0*/  SEL R121, RZ, 0x10000, !P4 ;  /* 0x00010000ff797807 */ /* 0x000fe20006000000 */
[----:B------:R-:W-:Y:S01]  /*c7c0*/  VIADD R165, R145, 0x60 ;  /* 0x0000006091a57836 */ /* 0x000fe20000000000 */
[----:B------:R-:W-:Y:S02]  /*c7d0*/  SEL R122, RZ, 0x100, !P3 ;  /* 0x00000100ff7a7807 */ /* 0x000fe40005800000 */
[----:B------:R-:W-:Y:S01]  /*c7e0*/  SEL R123, RZ, 0x1, !P2 ;  /* 0x00000001ff7b7807 */ /* 0x000fe20005000000 */
[----:B------:R-:W-:Y:S01]  /*c7f0*/  IMAD.WIDE.U32 R126, R165, 0x10, R2 ;  /* 0x00000010a57e7825 */ /* 0x000fe200078e0002 */
[----:B------:R-:W-:Y:S01]  /*c800*/  IADD3 R122, PT, PT, R122, R120, R121 ;  /* 0x000000787a7a7210 */ /* 0x000fe20007ffe079 */
[----:B------:R-:W1:Y:S02]  /*c810*/  @P1 LDC.64 R130, c[0x0][0x3a0] ;  /* 0x0000e800ff821b82 */ /* 0x000e640000000a00 */
[----:B------:R-:W-:Y:S01]  /*c820*/  IMAD.WIDE.U32 R120, R163, 0x10, R134 ;  /* 0x00000010a3787825 */ /* 0x000fe200078e0086 */
[----:B------:R-:W-:-:S03]  /*c830*/  IADD3 R125, PT, PT, R122, R123, RZ ;  /* 0x0000007b7a7d7210 */ /* 0x000fc60007ffe0ff */
[----:B------:R-:W-:Y:S01]  /*c840*/  IMAD.WIDE.U32 R122, R163, 0x4, R132 ;  /* 0x00000004a37a7825 */ /* 0x000fe200078e0084 */
[----:B------:R2:W-:Y:S04]  /*c850*/  STG.E.128 desc[UR8][R120.64], R116 ;  /* 0x0000007478007986 */ /* 0x0005e8000c101d08 */
[----:B------:R2:W-:Y:S01]  /*c860*/  STG.E desc[UR8][R122.64], R125 ;  /* 0x0000007d7a007986 */ /* 0x0005e2000c101908 */
[----:B0-----:R-:W-:-:S04]  /*c870*/  @P0 IMAD.WIDE.U32 R128, R165, 0x10, R128 ;  /* 0x00000010a5800825 */ /* 0x001fc800078e0080 */
[----:B-1----:R-:W-:Y:S01]  /*c880*/  @P1 IMAD.WIDE.U32 R130, R165, 0x10, R130 ;  /* 0x00000010a5821825 */ /* 0x002fe200078e0082 */
[----:B--2---:R-:W-:Y:S06]  /*c890*/  @!P0 BRA `(.L_x_16325) ;  /* 0x00000000002c8947 */ /* 0x004fec0003800000 */
        /* <DEDUP_REMOVED lines=11> */
.L_x_16325:
        /* <DEDUP_REMOVED lines=20> */
.L_x_16329:
        /* <DEDUP_REMOVED lines=13> */
.L_x_16331:
[----:B------:R-:W-:Y:S05]  /*cb60*/  BSYNC.RECONVERGENT B2 ;  /* 0x0000000000027941 */ /* 0x000fea0003800200 */
.L_x_16330:
        /* <DEDUP_REMOVED lines=42> */
[----:B------:R-:W-:-:S07]  /*ce10*/  HFMA2 R126, -RZ, RZ, 0, 0 ;  /* 0x00000000ff7e7431 */ /* 0x000fce00000001ff */
.L_x_16328:
[----:B------:R-:W-:Y:S05]  /*ce20*/  BSYNC.RECONVERGENT B1 ;  /* 0x0000000000017941 */ /* 0x000fea0003800200 */
.L_x_16327:
        /* <DEDUP_REMOVED lines=17> */
.L_x_16334:
        /* <DEDUP_REMOVED lines=13> */
.L_x_16336:
[----:B------:R-:W-:Y:S05]  /*d010*/  BSYNC.RECONVERGENT B2 ;  /* 0x0000000000027941 */ /* 0x000fea0003800200 */
.L_x_16335:
        /* <DEDUP_REMOVED lines=43> */
.L_x_16333:
[----:B------:R-:W-:Y:S05]  /*d2d0*/  BSYNC.RECONVERGENT B1 ;  /* 0x0000000000017941 */ /* 0x000fea0003800200 */
.L_x_16332:
        /* <DEDUP_REMOVED lines=15> */
.L_x_16339:
        /* <DEDUP_REMOVED lines=13> */
.L_x_16341:
[----:B------:R-:W-:Y:S05]  /*d4a0*/  BSYNC.RECONVERGENT B2 ;  /* 0x0000000000027941 */ /* 0x000fea0003800200 */
.L_x_16340:
        /* <DEDUP_REMOVED lines=43> */
.L_x_16338:
[----:B------:R-:W-:Y:S05]  /*d760*/  BSYNC.RECONVERGENT B1 ;  /* 0x0000000000017941 */ /* 0x000fea0003800200 */
.L_x_16337:
        /* <DEDUP_REMOVED lines=17> */
.L_x_16344:
        /* <DEDUP_REMOVED lines=13> */
.L_x_16346:
[----:B------:R-:W-:Y:S05]  /*d950*/  BSYNC.RECONVERGENT B2 ;  /* 0x0000000000027941 */ /* 0x000fea0003800200 */
.L_x_16345:
        /* <DEDUP_REMOVED lines=43> */
.L_x_16343:
[----:B------:R-:W-:Y:S05]  /*dc10*/  BSYNC.RECONVERGENT B1 ;  /* 0x0000000000017941 */ /* 0x000fea0003800200 */
.L_x_16342:
        /* <DEDUP_REMOVED lines=15> */
.L_x_16349:
        /* <DEDUP_REMOVED lines=13> */
.L_x_16351:
[----:B------:R-:W-:Y:S05]  /*dde0*/  BSYNC.RECONVERGENT B2 ;  /* 0x0000000000027941 */ /* 0x000fea0003800200 */
.L_x_16350:
        /* <DEDUP_REMOVED lines=43> */
.L_x_16348:
[----:B------:R-:W-:Y:S05]  /*e0a0*/  BSYNC.RECONVERGENT B1 ;  /* 0x0000000000017941 */ /* 0x000fea0003800200 */
.L_x_16347:
        /* <DEDUP_REMOVED lines=17> */
.L_x_16354:
        /* <DEDUP_REMOVED lines=13> */
.L_x_16356:
[----:B------:R-:W-:Y:S05]  /*e290*/  BSYNC.RECONVERGENT B2 ;  /* 0x0000000000027941 */ /* 0x000fea0003800200 */
.L_x_16355:
        /* <DEDUP_REMOVED lines=43> */
.L_x_16353:
[----:B------:R-:W-:Y:S05]  /*e550*/  BSYNC.RECONVERGENT B1 ;  /* 0x0000000000017941 */ /* 0x000fea0003800200 */
.L_x_16352:
        /* <DEDUP_REMOVED lines=15> */
.L_x_16359:
        /* <DEDUP_REMOVED lines=13> */
.L_x_16361:
[----:B------:R-:W-:Y:S05]  /*e720*/  BSYNC.RECONVERGENT B2 ;  /* 0x0000000000027941 */ /* 0x000fea0003800200 */
.L_x_16360:
        /* <DEDUP_REMOVED lines=43> */
.L_x_16358:
[----:B------:R-:W-:Y:S05]  /*e9e0*/  BSYNC.RECONVERGENT B1 ;  /* 0x0000000000017941 */ /* 0x000fea0003800200 */
.L_x_16357:
        /* <DEDUP_REMOVED lines=17> */
.L_x_16364:
        /* <DEDUP_REMOVED lines=15> */
.L_x_16366:
[----:B------:R-:W-:Y:S05]  /*ebf0*/  BSYNC.RECONVERGENT B2 ;  /* 0x0000000000027941 */ /* 0x000fea0003800200 */
.L_x_16365:
        /* <DEDUP_REMOVED lines=43> */
.L_x_16363:
[----:B------:R-:W-:Y:S05]  /*eeb0*/  BSYNC.RECONVERGENT B1 ;  /* 0x0000000000017941 */ /* 0x000fea0003800200 */
.L_x_16362:
        /* <DEDUP_REMOVED lines=31> */
.L_x_16326:
        /* <DEDUP_REMOVED lines=16> */
.L_x_16370:
        /* <DEDUP_REMOVED lines=13> */
.L_x_16372:
[----:B------:R-:W-:Y:S05]  /*f280*/  BSYNC.RECONVERGENT B2 ;  /* 0x0000000000027941 */ /* 0x000fea0003800200 */
.L_x_16371:
        /* <DEDUP_REMOVED lines=42> */
[----:B------:R-:W-:-:S07]  /*f530*/  IMAD.MOV.U32 R126, RZ, RZ, RZ ;  /* 0x000000ffff7e7224 */ /* 0x000fce00078e00ff */
.L_x_16369:
[----:B------:R-:W-:Y:S05]  /*f540*/  BSYNC.RECONVERGENT B1 ;  /* 0x0000000000017941 */ /* 0x000fea0003800200 */
.L_x_16368:
        /* <DEDUP_REMOVED lines=16> */
.L_x_16375:
        /* <DEDUP_REMOVED lines=13> */
.L_x_16377:
[----:B------:R-:W-:Y:S05]  /*f720*/  BSYNC.RECONVERGENT B2 ;  /* 0x0000000000027941 */ /* 0x000fea0003800200 */
.L_x_16376:
        /* <DEDUP_REMOVED lines=38> */
[----:B------:R-:W-:-:S03]  /*f990*/  LOP3.LUT R140, R157, R126, R167, 0x96, !PT ;  /* 0x0000007e9d8c7212 */ /* 0x000fc600078e96a7 */
[----:B------:R-:W-:Y:S01]  /*f9a0*/  IMAD.MOV.U32 R142, RZ, RZ, R166 ;  /* 0x000000ffff8e7224 */ /* 0x000fe200078e00a6 */
[----:B------:R-:W-:Y:S02]  /*f9b0*/  LOP3.LUT R139, R153, R124, R131, 0x96, !PT ;  /* 0x0000007c998b7212 */ /* 0x000fe400078e9683 */
[----:B------:R-:W-:Y:S01]  /*f9c0*/  MOV R124, R128 ;  /* 0x00000080007c7202 */ /* 0x000fe20000000f00 */
[----:B------:R-:W-:-:S07]  /*f9d0*/  IMAD.MOV.U32 R128, RZ, RZ, R130 ;  /* 0x000000ffff807224 */ /* 0x000fce00078e0082 */
.L_x_16374:
[----:B------:R-:W-:Y:S05]  /*f9e0*/  BSYNC.RECONVERGENT B1 ;  /* 0x0000000000017941 */ /* 0x000fea0003800200 */
.L_x_16373:
        /* <DEDUP_REMOVED lines=16> */
.L_x_16380:
        /* <DEDUP_REMOVED lines=13> */
.L_x_16382:
[----:B------:R-:W-:Y:S05]  /*fbc0*/  BSYNC.RECONVERGENT B2 ;  /* 0x0000000000027941 */ /* 0x000fea0003800200 */
.L_x_16381:
        /* <DEDUP_REMOVED lines=43> */
.L_x_16379:
[----:B------:R-:W-:Y:S05]  /*fe80*/  BSYNC.RECONVERGENT B1 ;  /* 0x0000000000017941 */ /* 0x000fea0003800200 */
.L_x_16378:
        /* <DEDUP_REMOVED lines=16> */
.L_x_16385:
        /* <DEDUP_REMOVED lines=13> */
.L_x_16387:
[----:B------:R-:W-:Y:S05]  /*10060*/  BSYNC.RECONVERGENT B2 ;  /* 0x0000000000027941 */ /* 0x000fea0003800200 */
.L_x_16386:
        /* <DEDUP_REMOVED lines=43> */
.L_x_16384:
[----:B------:R-:W-:Y:S05]  /*10320*/  BSYNC.RECONVERGENT B1 ;  /* 0x0000000000017941 */ /* 0x000fea0003800200 */
.L_x_16383:
        /* <DEDUP_REMOVED lines=16> */
.L_x_16367:
        /* <DEDUP_REMOVED lines=28> */
.L_x_16388:
        /* <DEDUP_REMOVED lines=20> */
.L_x_16392:
        /* <DEDUP_REMOVED lines=13> */
.L_x_16394:
[----:B------:R-:W-:Y:S05]  /*10800*/  BSYNC.RECONVERGENT B2 ;  /* 0x0000000000027941 */ /* 0x000fea0003800200 */
.L_x_16393:
        /* <DEDUP_REMOVED lines=42> */
[----:B------:R-:W-:-:S07]  /*10ab0*/  LOP3.LUT R139, R153, R146, R131, 0x96, !PT ;  /* 0x00000092998b7212 */ /* 0x000fce00078e9683 */
.L_x_16391:
[----:B------:R-:W-:Y:S05]  /*10ac0*/  BSYNC.RECONVERGENT B1 ;  /* 0x0000000000017941 */ /* 0x000fea0003800200 */
.L_x_16390:
[----:B------:R-:W-:Y:S01]  /*10ad0*/  ISETP.NE.AND P3, PT, R130, 0x1, PT ;  /* 0x000000018200780c */ /* 0x000fe20003f65270 */
[----:B------:R-:W-:Y:S01]  /*10ae0*/  BSSY.RECONVERGENT B1, `(.L_x_16395) ;  /* 0x0000049000017945 */ /* 0x000fe20003800200 */
[----:B------:R-:W-:Y:S01]  /*10af0*/  I2FP.F32.U32 R129, R129 ;  /* 0x0000008100817245 */ /* 0x000fe20000201000 */
[----:B-----5:R-:W-:Y:S01]  /*10b00*/  FMUL.FTZ R124, R124, R0 ;  /* 0x000000007c7c7220 */ /* 0x020fe20000410000 */
        /* <DEDUP_REMOVED lines=13> */
.L_x_16397:
        /* <DEDUP_REMOVED lines=13> */
.L_x_16399:
[----:B------:R-:W-:Y:S05]  /*10cb0*/  BSYNC.RECONVERGENT B2 ;  /* 0x0000000000027941 */ /* 0x000fea0003800200 */
.L_x_16398:
        /* <DEDUP_REMOVED lines=43> */
.L_x_16396:
[----:B------:R-:W-:Y:S05]  /*10f70*/  BSYNC.RECONVERGENT B1 ;  /* 0x0000000000017941 */ /* 0x000fea0003800200 */
.L_x_16395:
        /* <DEDUP_REMOVED lines=15> */
.L_x_16402:
        /* <DEDUP_REMOVED lines=13> */
.L_x_16404:
[----:B------:R-:W-:Y:S05]  /*11140*/  BSYNC.RECONVERGENT B2 ;  /* 0x0000000000027941 */ /* 0x000fea0003800200 */
.L_x_16403:
        /* <DEDUP_REMOVED lines=43> */
.L_x_16401:
[----:B------:R-:W-:Y:S05]  /*11400*/  BSYNC.RECONVERGENT B1 ;  /* 0x0000000000017941 */ /* 0x000fea0003800200 */
.L_x_16400:
        /* <DEDUP_REMOVED lines=17> */
.L_x_16407:
        /* <DEDUP_REMOVED lines=13> */
.L_x_16409:
[----:B------:R-:W-:Y:S05]  /*115f0*/  BSYNC.RECONVERGENT B2 ;  /* 0x0000000000027941 */ /* 0x000fea0003800200 */
.L_x_16408:
        /* <DEDUP_REMOVED lines=43> */
.L_x_16406:
[----:B------:R-:W-:Y:S05]  /*118b0*/  BSYNC.RECONVERGENT B1 ;  /* 0x0000000000017941 */ /* 0x000fea0003800200 */
.L_x_16405:
        /* <DEDUP_REMOVED lines=15> */
.L_x_16412:
        /* <DEDUP_REMOVED lines=13> */
.L_x_16414:
[----:B------:R-:W-:Y:S05]  /*11a80*/  BSYNC.RECONVERGENT B2 ;  /* 0x0000000000027941 */ /* 0x000fea0003800200 */
.L_x_16413:
        /* <DEDUP_REMOVED lines=43> */
.L_x_16411:
[----:B------:R-:W-:Y:S05]  /*11d40*/  BSYNC.RECONVERGENT B1 ;  /* 0x0000000000017941 */ /* 0x000fea0003800200 */
.L_x_16410:
        /* <DEDUP_REMOVED lines=17> */
.L_x_16417:
        /* <DEDUP_REMOVED lines=13> */
.L_x_16419:
[----:B------:R-:W-:Y:S05]  /*11f30*/  BSYNC.RECONVERGENT B2 ;  /* 0x0000000000027941 */ /* 0x000fea0003800200 */
.L_x_16418:
        /* <DEDUP_REMOVED lines=43> */
.L_x_16416:
[----:B------:R-:W-:Y:S05]  /*121f0*/  BSYNC.RECONVERGENT B1 ;  /* 0x0000000000017941 */ /* 0x000fea0003800200 */
.L_x_16415:
        /* <DEDUP_REMOVED lines=15> */
.L_x_16422:
        /* <DEDUP_REMOVED lines=13> */
.L_x_16424:
[----:B------:R-:W-:Y:S05]  /*123c0*/  BSYNC.RECONVERGENT B2 ;  /* 0x0000000000027941 */ /* 0x000fea0003800200 */
.L_x_16423:
        /* <DEDUP_REMOVED lines=43> */
.L_x_16421:
[----:B------:R-:W-:Y:S05]  /*12680*/  BSYNC.RECONVERGENT B1 ;  /* 0x0000000000017941 */ /* 0x000fea0003800200 */
.L_x_16420:
        /* <DEDUP_REMOVED lines=17> */
.L_x_16427:
        /* <DEDUP_REMOVED lines=15> */
.L_x_16429:
[----:B------:R-:W-:Y:S05]  /*12890*/  BSYNC.RECONVERGENT B2 ;  /* 0x0000000000027941 */ /* 0x000fea0003800200 */
.L_x_16428:
        /* <DEDUP_REMOVED lines=41> */
[----:B------:R-:W-:Y:S02]  /*12b30*/  LOP3.LUT R139, R153, R170, R175, 0x96, !PT ;  /* 0x000000aa998b7212 */ /* 0x000fe400078e96af */
[----:B------:R-:W-:-:S07]  /*12b40*/  MOV R166, R174 ;  /* 0x000000ae00a67202 */ /* 0x000fce0000000f00 */
.L_x_16426:
[----:B------:R-:W-:Y:S05]  /*12b50*/  BSYNC.RECONVERGENT B1 ;  /* 0x0000000000017941 */ /* 0x000fea0003800200 */
.L_x_16425:
[----:B------:R-:W-:Y:S01]  /*12b60*/  FMUL.FTZ R144, R8, R0 ;  /* 0x0000000008907220 */ /* 0x000fe20000410000 */
[----:B------:R-:W-:Y:S01]  /*12b70*/  FSETP.GTU.FTZ.AND P6, PT, R129, R150, PT ;  /* 0x000000968100720b */ /* 0x000fe20003fdc000 */
[-C--:B------:R-:W-:Y:S01]  /*12b80*/  FMUL.FTZ R128, R9, R0.reuse ;  /* 0x0000000009807220 */ /* 0x080fe20000410000 */
[----:B------:R-:W-:Y:S01]  /*12b90*/  I2FP.F32.U32 R127, R127 ;  /* 0x0000007f007f7245 */ /* 0x000fe20000201000 */
[----:B------:R-:W-:Y:S01]  /*12ba0*/  FMUL.FTZ R148, R10, R0 ;  /* 0x000000000a947220 */ /* 0x000fe20000410000 */
[----:B------:R-:W-:Y:S02]  /*12bb0*/  FSEL R129, R144, RZ, !P6 ;  /* 0x000000ff90817208 */ /* 0x000fe40007000000 */
[----:B------:R-:W-:Y:S02]  /*12bc0*/  SEL R146, RZ, 0x1, P6 ;  /* 0x00000001ff927807 */ /* 0x000fe40003000000 */
[----:B------:R-:W-:Y:S01]  /*12bd0*/  FSETP.GTU.FTZ.AND P6, PT, R131, R150, PT ;  /* 0x000000968300720b */ /* 0x000fe20003fdc000 */
[----:B------:R-:W-:Y:S01]  /*12be0*/  FFMA.FTZ R131, R127, R162, 1.1641532182693481445e-10 ;  /* 0x2f0000007f837423 */ /* 0x000fe200000100a2 */
[----:B------:R-:W-:-:S02]  /*12bf0*/  FSEL R126, R126, RZ, P4 ;  /* 0x000000ff7e7e7208 */ /* 0x000fc40002000000 */
[----:B------:R-:W-:Y:S02]  /*12c00*/  FSEL R128, R128, RZ, !P6 ;  /* 0x000000ff80807208 */ /* 0x000fe40007000000 */
[----:B------:R-:W-:Y:S02]  /*12c10*/  SEL R144, RZ, 0x1, P6 ;  /* 0x00000001ff907807 */ /* 0x000fe40003000000 */
[----:B------:R-:W-:Y:S02]  /*12c20*/  FSETP.GTU.FTZ.AND P6, PT, R147, R150, PT ;  /* 0x000000969300720b */ /* 0x000fe40003fdc000 */
[----:B------:R-:W-:Y:S02]  /*12c30*/  FSEL R125, R125, RZ, P3 ;  /* 0x000000ff7d7d7208 */ /* 0x000fe40001800000 */
[----:B------:R-:W-:Y:S01]  /*12c40*/  FSEL R127, R148, RZ, !P6 ;  /* 0x000000ff947f7208 */ /* 0x000fe20007000000 */
[----:B------:R-:W-:Y:S01]  /*12c50*/  FMUL.FTZ R148, R11, R0 ;  /* 0x000000000b947220 */ /* 0x000fe20000410000 */
        /* <DEDUP_REMOVED lines=15> */
.L_x_16389:
        /* <DEDUP_REMOVED lines=16> */
.L_x_16433:
        /* <DEDUP_REMOVED lines=13> */
.L_x_16435:
[----:B------:R-:W-:Y:S05]  /*12f20*/  BSYNC.RECONVERGENT B2 ;  /* 0x0000000000027941 */ /* 0x000fea0003800200 */
.L_x_16434:
        /* <DEDUP_REMOVED lines=43> */
.L_x_16432:
[----:B------:R-:W-:Y:S05]  /*131e0*/  BSYNC.RECONVERGENT B1 ;  /* 0x0000000000017941 */ /* 0x000fea0003800200 */
.L_x_16431:
        /* <DEDUP_REMOVED lines=16> */
.L_x_16438:
        /* <DEDUP_REMOVED lines=13> */
.L_x_16440:
[----:B------:R-:W-:Y:S05]  /*133c0*/  BSYNC.RECONVERGENT B2 ;  /* 0x0000000000027941 */ /* 0x000fea0003800200 */
.L_x_16439:
        /* <DEDUP_REMOVED lines=43> */
.L_x_16437:
[----:B------:R-:W-:Y:S05]  /*13680*/  BSYNC.RECONVERGENT B1 ;  /* 0x0000000000017941 */ /* 0x000fea0003800200 */
.L_x_16436:
        /* <DEDUP_REMOVED lines=16> */
.L_x_16443:
        /* <DEDUP_REMOVED lines=13> */
.L_x_16445:
[----:B------:R-:W-:Y:S05]  /*13860*/  BSYNC.RECONVERGENT B2 ;  /* 0x0000000000027941 */ /* 0x000fea0003800200 */
.L_x_16444:
        /* <DEDUP_REMOVED lines=43> */
.L_x_16442:
[----:B------:R-:W-:Y:S05]  /*13b20*/  BSYNC.RECONVERGENT B1 ;  /* 0x0000000000017941 */ /* 0x000fea0003800200 */
.L_x_16441:
        /* <DEDUP_REMOVED lines=16> */
.L_x_16448:
        /* <DEDUP_REMOVED lines=13> */
.L_x_16450:
[----:B------:R-:W-:Y:S05]  /*13d00*/  BSYNC.RECONVERGENT B2 ;  /* 0x0000000000027941 */ /* 0x000fea0003800200 */
.L_x_16449:
        /* <DEDUP_REMOVED lines=43> */
.L_x_16447:
[----:B------:R-:W-:Y:S05]  /*13fc0*/  BSYNC.RECONVERGENT B1 ;  /* 0x0000000000017941 */ /* 0x000fea0003800200 */
.L_x_16446:
        /* <DEDUP_REMOVED lines=16> */
.L_x_16430:
        /* <DEDUP_REMOVED lines=28> */
.L_x_16451:
        /* <DEDUP_REMOVED lines=20> */
.L_x_16455:
        /* <DEDUP_REMOVED lines=13> */
.L_x_16457:
[----:B------:R-:W-:Y:S05]  /*144a0*/  BSYNC.RECONVERGENT B2 ;  /* 0x0000000000027941 */ /* 0x000fea0003800200 */
.L_x_16456:
[----:B------:R-:W-:Y:S01]  /*144b0*/  IMAD.WIDE.U32 R146, R136, -0x326172a9, RZ ;  /* 0xcd9e8d5788927825 */ /* 0x000fe200078e00ff */
[----:B-1----:R-:W-:-:S03]  /*144c0*/  LOP3.LUT R172, R141, UR7, R3, 0x96, !PT ;  /* 0x000000078dac7c12 */ /* 0x002fc6000f8e9603 */
        /* <DEDUP_REMOVED lines=41> */
.L_x_16454:
[----:B------:R-:W-:Y:S05]  /*14760*/  BSYNC.RECONVERGENT B1 ;  /* 0x0000000000017941 */ /* 0x000fea0003800200 */
.L_x_16453:
        /* <DEDUP_REMOVED lines=17> */
.L_x_16460:
        /* <DEDUP_REMOVED lines=13> */
.L_x_16462:
[----:B------:R-:W-:Y:S05]  /*14950*/  BSYNC.RECONVERGENT B2 ;  /* 0x0000000000027941 */ /* 0x000fea0003800200 */
.L_x_16461:
[----:B------:R-:W-:Y:S01]  /*14960*/  IMAD.WIDE.U32 R146, R136, -0x326172a9, RZ ;  /* 0xcd9e8d5788927825 */ /* 0x000fe200078e00ff */
[----:B-1----:R-:W-:-:S04]  /*14970*/  LOP3.LUT R172, R141, UR7, R3, 0x96, !PT ;  /* 0x000000078dac7c12 */ /* 0x002fc8000f8e9603 */
        /* <DEDUP_REMOVED lines=41> */
.L_x_16459:
[----:B------:R-:W-:Y:S05]  /*14c10*/  BSYNC.RECONVERGENT B1 ;  /* 0x0000000000017941 */ /* 0x000fea0003800200 */
.L_x_16458:
        /* <DEDUP_REMOVED lines=15> */
.L_x_16465:
        /* <DEDUP_REMOVED lines=13> */
.L_x_16467:
[----:B------:R-:W-:Y:S05]  /*14de0*/  BSYNC.RECONVERGENT B2 ;  /* 0x0000000000027941 */ /* 0x000fea0003800200 */
.L_x_16466:
[----:B-1----:R-:W-:Y:S01]  /*14df0*/  IMAD.WIDE.U32 R170, R136, -0x326172a9, RZ ;  /* 0xcd9e8d5788aa7825 */ /* 0x002fe200078e00ff */
        /* <DEDUP_REMOVED lines=42> */
.L_x_16464:
[----:B------:R-:W-:Y:S05]  /*150a0*/  BSYNC.RECONVERGENT B1 ;  /* 0x0000000000017941 */ /* 0x000fea0003800200 */
.L_x_16463:
        /* <DEDUP_REMOVED lines=17> */
.L_x_16470:
        /* <DEDUP_REMOVED lines=13> */
.L_x_16472:
[----:B------:R-:W-:Y:S05]  /*15290*/  BSYNC.RECONVERGENT B2 ;  /* 0x0000000000027941 */ /* 0x000fea0003800200 */
.L_x_16471:
        /* <DEDUP_REMOVED lines=41> */
[----:B------:R-:W-:Y:S01]  /*15530*/  IMAD.MOV.U32 R146, RZ, RZ, RZ ;  /* 0x000000ffff927224 */ /* 0x000fe200078e00ff */
[----:B------:R-:W-:-:S07]  /*15540*/  MOV R164, R172 ;  /* 0x000000ac00a47202 */ /* 0x000fce0000000f00 */
.L_x_16469:
[----:B------:R-:W-:Y:S05]  /*15550*/  BSYNC.RECONVERGENT B1 ;  /* 0x0000000000017941 */ /* 0x000fea0003800200 */
.L_x_16468:
        /* <DEDUP_REMOVED lines=15> */
.L_x_16475:
        /* <DEDUP_REMOVED lines=13> */
.L_x_16477:
[----:B------:R-:W-:Y:S05]  /*15720*/  BSYNC.RECONVERGENT B2 ;  /* 0x0000000000027941 */ /* 0x000fea0003800200 */
.L_x_16476:
        /* <DEDUP_REMOVED lines=43> */
.L_x_16474:
[----:B------:R-:W-:Y:S05]  /*159e0*/  BSYNC.RECONVERGENT B1 ;  /* 0x0000000000017941 */ /* 0x000fea0003800200 */
.L_x_16473:
[----:B------:R-:W-:Y:S01]  /*159f0*/  ISETP.NE.AND P5, PT, R144, 0x1, PT ;  /* 0x000000019000780c */ /* 0x000fe20003fa5270 */
[----:B------:R-:W-:Y:S01]  /*15a00*/  BSSY.RECONVERGENT B1, `(.L_x_16478) ;  /* 0x0000049000017945 */ /* 0x000fe20003800200 */
[----:B-1----:R-:W-:Y:S01]  /*15a10*/  I2FP.F32.U32 R171, R2 ;  /* 0x0000000200ab7245 */ /* 0x002fe20000201000 */
        /* <DEDUP_REMOVED lines=14> */
.L_x_16480:
        /* <DEDUP_REMOVED lines=13> */
.L_x_16482:
[----:B------:R-:W-:Y:S05]  /*15bd0*/  BSYNC.RECONVERGENT B2 ;  /* 0x0000000000027941 */ /* 0x000fea0003800200 */
.L_x_16481:
        /* <DEDUP_REMOVED lines=43> */
.L_x_16479:
[----:B------:R-:W-:Y:S05]  /*15e90*/  BSYNC.RECONVERGENT B1 ;  /* 0x0000000000017941 */ /* 0x000fea0003800200 */
.L_x_16478:
        /* <DEDUP_REMOVED lines=15> */
.L_x_16485:
        /* <DEDUP_REMOVED lines=13> */
.L_x_16487:
[----:B------:R-:W-:Y:S05]  /*16060*/  BSYNC.RECONVERGENT B2 ;  /* 0x0000000000027941 */ /* 0x000fea0003800200 */
.L_x_16486:
        /* <DEDUP_REMOVED lines=43> */
.L_x_16484:
[----:B------:R-:W-:Y:S05]  /*16320*/  BSYNC.RECONVERGENT B1 ;  /* 0x0000000000017941 */ /* 0x000fea0003800200 */
.L_x_16483:
        /* <DEDUP_REMOVED lines=17> */
.L_x_16490:
        /* <DEDUP_REMOVED lines=15> */
.L_x_16492:
[----:B------:R-:W-:Y:S05]  /*16530*/  BSYNC.RECONVERGENT B2 ;  /* 0x0000000000027941 */ /* 0x000fea0003800200 */
.L_x_16491:
        /* <DEDUP_REMOVED lines=43> */
.L_x_16489:
[----:B------:R-:W-:Y:S05]  /*167f0*/  BSYNC.RECONVERGENT B1 ;  /* 0x0000000000017941 */ /* 0x000fea0003800200 */
.L_x_16488:
[----:B------:R-:W-:Y:S01]  /*16800*/  FMUL.FTZ R131, R8, R0 ;  /* 0x0000000008837220 */ /* 0x000fe20000410000 */
[----:B------:R-:W-:Y:S01]  /*16810*/  FSETP.GTU.FTZ.AND P6, PT, R3, R150, PT ;  /* 0x000000960300720b */ /* 0x000fe20003fdc000 */
[----:B------:R-:W-:Y:S01]  /*16820*/  FMUL.FTZ R144, R9, R0 ;  /* 0x0000000009907220 */ /* 0x000fe20000410000 */
[----:B------:R-:W-:Y:S01]  /*16830*/  I2FP.F32.U32 R3, R2 ;  /* 0x0000000200037245 */ /* 0x000fe20000201000 */
[-C--:B------:R-:W-:Y:S01]  /*16840*/  FMUL.FTZ R148, R10, R0.reuse ;  /* 0x000000000a947220 */ /* 0x080fe20000410000 */
[----:B------:R-:W-:Y:S01]  /*16850*/  FSEL R131, R131, RZ, !P6 ;  /* 0x000000ff83837208 */ /* 0x000fe20007000000 */
[----:B------:R-:W-:Y:S01]  /*16860*/  FMUL.FTZ R0, R11, R0 ;  /* 0x000000000b007220 */ /* 0x000fe20000410000 */
[----:B------:R-:W-:Y:S02]  /*16870*/  SEL R146, RZ, 0x1, P6 ;  /* 0x00000001ff927807 */ /* 0x000fe40003000000 */
[----:B------:R-:W-:Y:S01]  /*16880*/  FSETP.GTU.FTZ.AND P6, PT, R147, R150, PT ;  /* 0x000000969300720b */ /* 0x000fe20003fdc000 */
[----:B------:R-:W-:Y:S01]  /*16890*/  FFMA.FTZ R147, R3, R162, 1.1641532182693481445e-10 ;  /* 0x2f00000003937423 */ /* 0x000fe200000100a2 */
        /* <DEDUP_REMOVED lines=15> */
[----:B------:R-:W-:-:S04]  /*16990*/  FADD.FTZ R129, R129, R2 ;  /* 0x0000000281817221 */ /* 0x000fc80000010000 */
[--C-:B------:R-:W-:Y:S01]  /*169a0*/  FADD.FTZ R131, R0, R147.reuse ;  /* 0x0000009300837221 */ /* 0x100fe20000010000 */
[----:B------:R-:W-:Y:S01]  /*169b0*/  PRMT R147, R148, 0x7610, R147 ;  /* 0x0000761094937816 */ /* 0x000fe20000000093 */
[----:B------:R-:W-:Y:S01]  /*169c0*/  @P1 FADD.FTZ R129, R5, R129 ;  /* 0x0000008105811221 */ /* 0x000fe20000010000 */
[----:B------:R-:W-:Y:S01]  /*169d0*/  SEL R148, RZ, 0x1, P6 ;  /* 0x00000001ff947807 */ /* 0x000fe20003000000 */
[----:B------:R-:W-:Y:S01]  /*169e0*/  @P1 FADD.FTZ R131, R7, R131 ;  /* 0x0000008307831221 */ /* 0x000fe20000010000 */
[----:B------:R-:W-:Y:S06]  /*169f0*/  BRA `(.L_x_16493) ;  /* 0x0000001000e07947 */ /* 0x000fec0003800000 */
.L_x_16452:
        /* <DEDUP_REMOVED lines=16> */
.L_x_16496:
        /* <DEDUP_REMOVED lines=13> */
.L_x_16498:
[----:B------:R-:W-:Y:S05]  /*16bd0*/  BSYNC.RECONVERGENT B2 ;  /* 0x0000000000027941 */ /* 0x000fea0003800200 */
.L_x_16497:
        /* <DEDUP_REMOVED lines=43> */
.L_x_16495:
[----:B------:R-:W-:Y:S05]  /*16e90*/  BSYNC.RECONVERGENT B1 ;  /* 0x0000000000017941 */ /* 0x000fea0003800200 */
.L_x_16494:
        /* <DEDUP_REMOVED lines=16> */
.L_x_16501:
        /* <DEDUP_REMOVED lines=13> */
.L_x_16503:
[----:B------:R-:W-:Y:S05]  /*17070*/  BSYNC.RECONVERGENT B2 ;  /* 0x0000000000027941 */ /* 0x000fea0003800200 */
.L_x_16502:
        /* <DEDUP_REMOVED lines=43> */
.L_x_16500:
[----:B------:R-:W-:Y:S05]  /*17330*/  BSYNC.RECONVERGENT B1 ;  /* 0x0000000000017941 */ /* 0x000fea0003800200 */
.L_x_16499:
        /* <DEDUP_REMOVED lines=16> */
.L_x_16506:
        /* <DEDUP_REMOVED lines=13> */
.L_x_16508:
[----:B------:R-:W-:Y:S05]  /*17510*/  BSYNC.RECONVERGENT B2 ;  /* 0x0000000000027941 */ /* 0x000fea0003800200 */
.L_x_16507:
        /* <DEDUP_REMOVED lines=43> */
.L_x_16505:
[----:B------:R-:W-:Y:S05]  /*177d0*/  BSYNC.RECONVERGENT B1 ;  /* 0x0000000000017941 */ /* 0x000fea0003800200 */
.L_x_16504:
        /* <DEDUP_REMOVED lines=16> */
.L_x_16511:
        /* <DEDUP_REMOVED lines=13> */
.L_x_16513:
[----:B------:R-:W-:Y:S05]  /*179b0*/  BSYNC.RECONVERGENT B2 ;  /* 0x0000000000027941 */ /* 0x000fea0003800200 */
.L_x_16512:
        /* <DEDUP_REMOVED lines=43> */
.L_x_16510:
[----:B------:R-:W-:Y:S05]  /*17c70*/  BSYNC.RECONVERGENT B1 ;  /* 0x0000000000017941 */ /* 0x000fea0003800200 */
.L_x_16509:
        /* <DEDUP_REMOVED lines=16> */
.L_x_16493:
[----:B------:R-:W-:Y:S01]  /*17d80*/  FADD.FTZ R0, RZ, R108 ;  /* 0x0000006cff007221 */ /* 0x000fe20000010000 */
[----:B------:R-:W0:Y:S01]  /*17d90*/  S2R R152, SR_TID.X ;  /* 0x0000000000987919 */ /* 0x000e220000002100 */
[----:B------:R-:W-:-:S04]  /*17da0*/  IMAD.WIDE.U32 R134, R169, 0x10, R134 ;  /* 0x00000010a9867825 */ /* 0x000fc800078e0086 */
[----:B------:R-:W-:Y:S01]  /*17db0*/  FADD.FTZ R3, R0, R109 ;  /* 0x0000006d00037221 */ /* 0x000fe20000010000 */
[----:B------:R-:W-:Y:S01]  /*17dc0*/  IMAD.WIDE.U32 R132, R169, 0x4, R132 ;  /* 0x00000004a9847825 */ /* 0x000fe200078e0084 */
[----:B------:R1:W-:Y:S03]  /*17dd0*/  STG.E.128 desc[UR8][R134.64], R128 ;  /* 0x0000008086007986 */ /* 0x0003e6000c101d08 */
        /* <DEDUP_REMOVED lines=41> */
.L_x_16514:
        /* <DEDUP_REMOVED lines=72> */
.L_x_16528:
[----:B------:R-:W-:Y:S01]  /*184f0*/  ISETP.NE.AND P2, PT, RZ, UR14, PT ;  /* 0x0000000eff007c0c */ /* 0x000fe2000bf45270 */
[----:B-1----:R-:W-:Y:S01]  /*18500*/  FADD.FTZ R135, R150, R135 ;  /* 0x0000008796877221 */ /* 0x002fe20000010000 */
[C---:B------:R-:W-:Y:S02]  /*18510*/  FMUL.FTZ R0, R132.reuse, R132 ;  /* 0x0000008484007220 */ /* 0x040fe40000410000 */
[----:B------:R-:W-:Y:S01]  /*18520*/  FSEL R133, R132, RZ, !P2 ;  /* 0x000000ff84857208 */ /* 0x000fe20005000000 */
[----:B------:R-:W-:Y:S02]  /*18530*/  FFMA.FTZ R2, R135, R2, UR5 ;  /* 0x0000000587027e23 */ /* 0x000fe40008010002 */
[----:B------:R-:W1:Y:S01]  /*18540*/  @!P1 LDC.64 R134, c[0x0][0x3c0] ;  /* 0x0000f000ff869b82 */ /* 0x000e620000000a00 */
[----:B------:R-:W-:Y:S01]  /*18550*/  FSEL R3, R0, RZ, P2 ;  /* 0x000000ff00037208 */ /* 0x000fe20001000000 */
[C---:B------:R-:W-:Y:S01]  /*18560*/  FADD.FTZ R152, -R133.reuse, R110 ;  /* 0x0000006e85987221 */ /* 0x040fe20000010100 */
[C---:B------:R-:W-:Y:S01]  /*18570*/  FADD.FTZ R153, -R133.reuse, R111 ;  /* 0x0000006f85997221 */ /* 0x040fe20000010100 */
[C---:B------:R-:W-:Y:S01]  /*18580*/  FADD.FTZ R154, -R133.reuse, R116 ;  /* 0x00000074859a7221 */ /* 0x040fe20000010100 */
[C---:B------:R-:W-:Y:S01]  /*18590*/  FADD.FTZ R155, -R133.reuse, R117 ;  /* 0x00000075859b7221 */ /* 0x040fe20000010100 */
[----:B------:R-:W-:Y:S01]  /*185a0*/  FADD.FTZ R0, R2, R3 ;  /* 0x0000000302007221 */ /* 0x000fe20000010000 */
[C---:B0-----:R-:W-:Y:S01]  /*185b0*/  FADD.FTZ R150, -R133.reuse, R108 ;  /* 0x0000006c85967221 */ /* 0x041fe20000010100 */
[----:B------:R-:W0:Y:S01]  /*185c0*/  @!P1 LDC.64 R110, c[0x0][0x3c8] ;  /* 0x0000f200ff6e9b82 */ /* 0x000e220000000a00 */
        /* <DEDUP_REMOVED lines=16> */
[----:B-1----:R-:W-:-:S04]  /*186d0*/  @!P1 IMAD.WIDE R108, R143, 0x4, R134 ;  /* 0x000000048f6c9825 */ /* 0x002fc800078e0286 */
[C---:B------:R-:W-:Y:S01]  /*186e0*/  FADD.FTZ R162, -R133.reuse, R126 ;  /* 0x0000007e85a27221 */ /* 0x040fe20000010100 */
[C---:B------:R-:W-:Y:S01]  /*186f0*/  FADD.FTZ R176, -R133.reuse, R127 ;  /* 0x0000007f85b07221 */ /* 0x040fe20000010100 */
[C---:B------:R-:W-:Y:S01]  /*18700*/  FADD.FTZ R128, -R133.reuse, R128 ;  /* 0x0000008085807221 */ /* 0x040fe20000010100 */
[C---:B------:R-:W-:Y:S01]  /*18710*/  FADD.FTZ R129, -R133.reuse, R129 ;  /* 0x0000008185817221 */ /* 0x040fe20000010100 */
[C---:B------:R-:W-:Y:S01]  /*18720*/  FADD.FTZ R130, -R133.reuse, R130 ;  /* 0x0000008285827221 */ /* 0x040fe20000010100 */
[----:B------:R-:W-:Y:S01]  /*18730*/  FADD.FTZ R131, -R133, R131 ;  /* 0x0000008385837221 */ /* 0x000fe20000010100 */
[----:B0-----:R-:W-:-:S04]  /*18740*/  @!P1 IMAD.WIDE R110, R143, 0x4, R110 ;  /* 0x000000048f6e9825 */ /* 0x001fc800078e026e */
[C---:B--2---:R-:W-:Y:S01]  /*18750*/  FMUL.FTZ R121, R185.reuse, R150 ;  /* 0x00000096b9797220 */ /* 0x044fe20000410000 */
        /* <DEDUP_REMOVED lines=25> */
[----:B---3--:R-:W-:-:S04]  /*188f0*/  IMAD.WIDE.U32 R118, R145, 0x10, R2 ;  /* 0x0000001091767825 */ /* 0x008fc800078e0002 */
[----:B------:R-:W-:Y:S01]  /*18900*/  FFMA.FTZ R112, R121, R80, R84 ;  /* 0x0000005079707223 */ /* 0x000fe20000010054 */
[----:B------:R-:W-:Y:S01]  /*18910*/  FFMA.FTZ R113, R0, R81, R85 ;  /* 0x0000005100717223 */ /* 0x000fe20000010055 */
[----:B------:R-:W-:Y:S01]  /*18920*/  FFMA.FTZ R114, R125, R82, R86 ;  /* 0x000000527d727223 */ /* 0x000fe20000010056 */
[----:B------:R-:W-:Y:S01]  /*18930*/  FFMA.FTZ R115, R120, R83, R87 ;  /* 0x0000005378737223 */ /* 0x000fe20000010057 */
[----:B----4-:R-:W-:-:S04]  /*18940*/  IMAD.WIDE.U32 R122, R145, 0x10, R116 ;  /* 0x00000010917a7825 */ /* 0x010fc800078e0074 */
[----:B------:R-:W-:Y:S01]  /*18950*/  FFMA.FTZ R108, R121, R56, R12 ;  /* 0x00000038796c7223 */ /* 0x000fe2000001000c */
[----:B------:R-:W-:Y:S01]  /*18960*/  FFMA.FTZ R109, R0, R57, R13 ;  /* 0x00000039006d7223 */ /* 0x000fe2000001000d */
        /* <DEDUP_REMOVED lines=10> */
[C---:B------:R-:W-:Y:S01]  /*18a10*/  IMAD.WIDE.U32 R130, R149.reuse, 0x10, R2 ;  /* 0x0000001095827825 */ /* 0x040fe200078e0002 */
[----:B------:R2:W-:Y:S03]  /*18a20*/  STG.E.128 desc[UR8][R122.64], R108 ;  /* 0x0000006c7a007986 */ /* 0x0005e6000c101d08 */
[----:B------:R-:W-:-:S04]  /*18a30*/  IMAD.WIDE.U32 R150, R149, 0x10, R116 ;  /* 0x0000001095967825 */ /* 0x000fc800078e0074 */
[----:B------:R-:W-:-:S04]  /*18a40*/  IMAD.WIDE.U32 R158, R165, 0x10, R116 ;  /* 0x00000010a59e7825 */ /* 0x000fc800078e0074 */
[----:B-1----:R-:W-:Y:S01]  /*18a50*/  FFMA.FTZ R112, R127, R76, R88 ;  /* 0x0000004c7f707223 */ /* 0x002fe20000010058 */
[----:B------:R-:W-:Y:S01]  /*18a60*/  FFMA.FTZ R113, R124, R77, R89 ;  /* 0x0000004d7c717223 */ /* 0x000fe20000010059 */
[----:B------:R-:W-:Y:S01]  /*18a70*/  FFMA.FTZ R114, R133, R78, R90 ;  /* 0x0000004e85727223 */ /* 0x000fe2000001005a */
[----:B------:R-:W-:-:S04]  /*18a80*/  IMAD.WIDE.U32 R160, R167, 0x10, R116 ;  /* 0x00000010a7a07825 */ /* 0x000fc800078e0074 */
[C---:B------:R-:W-:Y:S01]  /*18a90*/  FFMA.FTZ R115, R126.reuse, R79, R91 ;  /* 0x0000004f7e737223 */ /* 0x040fe2000001005b */
[----:B------:R-:W-:Y:S01]  /*18aa0*/  FFMA.FTZ R118, R133, R54, R18 ;  /* 0x0000003685767223 */ /* 0x000fe20000010012 */
[----:B------:R-:W-:Y:S01]  /*18ab0*/  FFMA.FTZ R119, R126, R55, R19 ;  /* 0x000000377e777223 */ /* 0x000fe20000010013 */
[----:B------:R-:W-:-:S04]  /*18ac0*/  IMAD.WIDE.U32 R162, R169, 0x10, R116 ;  /* 0x00000010a9a27825 */ /* 0x000fc800078e0074 */
[----:B------:R-:W-:Y:S01]  /*18ad0*/  FFMA.FTZ R116, R127, R52, R16 ;  /* 0x000000347f747223 */ /* 0x000fe20000010010 */
[----:B------:R-:W-:Y:S01]  /*18ae0*/  FFMA.FTZ R117, R124, R53, R17 ;  /* 0x000000357c757223 */ /* 0x000fe20000010011 */
[----:B--2---:R-:W-:Y:S01]  /*18af0*/  FFMA.FTZ R122, R171, R74, R94 ;  /* 0x0000004aab7a7223 */ /* 0x004fe2000001005e */
[C---:B------:R-:W-:Y:S01]  /*18b00*/  FFMA.FTZ R123, R134.reuse, R75, R95 ;  /* 0x0000004b867b7223 */ /* 0x040fe2000001005f */
[----:B------:R-:W-:Y:S01]  /*18b10*/  FFMA.FTZ R124, R135, R48, R20 ;  /* 0x00000030877c7223 */ /* 0x000fe20000010014 */
[----:B------:R-:W-:Y:S01]  /*18b20*/  FFMA.FTZ R126, R171, R50, R22 ;  /* 0x00000032ab7e7223 */ /* 0x000fe20000010016 */
[----:B------:R-:W-:Y:S01]  /*18b30*/  FFMA.FTZ R127, R134, R51, R23 ;  /* 0x00000033867f7223 */ /* 0x000fe20000010017 */
[----:B------:R-:W-:-:S04]  /*18b40*/  IMAD.WIDE.U32 R156, R165, 0x10, R2 ;  /* 0x00000010a59c7825 */ /* 0x000fc800078e0002 */
[----:B------:R-:W-:Y:S01]  /*18b50*/  FFMA.FTZ R108, R173, R68, R96 ;  /* 0x00000044ad6c7223 */ /* 0x000fe20000010060 */
[----:B------:R-:W-:Y:S01]  /*18b60*/  FFMA.FTZ R109, R170, R69, R97 ;  /* 0x00000045aa6d7223 */ /* 0x000fe20000010061 */
[C---:B------:R-:W-:Y:S01]  /*18b70*/  FFMA.FTZ R110, R175.reuse, R70, R98 ;  /* 0x00000046af6e7223 */ /* 0x040fe20000010062 */
[----:B------:R-:W-:Y:S01]  /*18b80*/  FFMA.FTZ R111, R172, R71, R99 ;  /* 0x00000047ac6f7223 */ /* 0x000fe20000010063 */
[----:B------:R1:W-:Y:S01]  /*18b90*/  STG.E.128 desc[UR8][R130.64], R112 ;  /* 0x0000007082007986 */ /* 0x0003e2000c101d08 */
[----:B------:R-:W-:Y:S01]  /*18ba0*/  FFMA.FTZ R133, R170, R45, R25 ;  /* 0x0000002daa857223 */ /* 0x000fe20000010019 */
[----:B------:R-:W-:Y:S01]  /*18bb0*/  FFMA.FTZ R134, R175, R46, R26 ;  /* 0x0000002eaf867223 */ /* 0x000fe2000001001a */
[----:B------:R-:W-:Y:S01]  /*18bc0*/  FFMA.FTZ R135, R172, R47, R27 ;  /* 0x0000002fac877223 */ /* 0x000fe2000001001b */
[----:B------:R2:W-:Y:S01]  /*18bd0*/  STG.E.128 desc[UR8][R150.64], R116 ;  /* 0x0000007496007986 */ /* 0x0005e2000c101d08 */
[----:B------:R-:W-:Y:S01]  /*18be0*/  FFMA.FTZ R173, R174, R65, R101 ;  /* 0x00000041aead7223 */ /* 0x000fe20000010065 */
[----:B------:R-:W-:-:S04]  /*18bf0*/  IMAD.WIDE.U32 R128, R167, 0x10, R2 ;  /* 0x00000010a7807825 */ /* 0x000fc800078e0002 */
[----:B------:R-:W-:Y:S01]  /*18c00*/  FFMA.FTZ R172, R177, R64, R100 ;  /* 0x00000040b1ac7223 */ /* 0x000fe20000010064 */
[----:B------:R-:W-:Y:S01]  /*18c10*/  STG.E.128 desc[UR8][R152.64], R120 ;  /* 0x0000007898007986 */ /* 0x000fe2000c101d08 */
[----:B------:R-:W-:Y:S01]  /*18c20*/  FFMA.FTZ R175, R176, R67, R103 ;  /* 0x00000043b0af7223 */ /* 0x000fe20000010067 */
[----:B------:R-:W-:Y:S01]  /*18c30*/  IMAD.WIDE.U32 R2, R169, 0x10, R2 ;  /* 0x00000010a9027825 */ /* 0x000fe200078e0002 */
[----:B0-----:R-:W-:Y:S01]  /*18c40*/  LEA R143, R184, R143, 0x2 ;  /* 0x0000008fb88f7211 */ /* 0x001fe200078e10ff */
[----:B------:R-:W-:Y:S03]  /*18c50*/  STG.E.128 desc[UR8][R154.64], R124 ;  /* 0x0000007c9a007986 */ /* 0x000fe6000c101d08 */
[----:B------:R-:W-:Y:S01]  /*18c60*/  ISETP.GE.AND P1, PT, R143, R185, PT ;  /* 0x000000b98f00720c */ /* 0x000fe20003f26270 */
[----:B------:R0:W-:Y:S01]  /*18c70*/  STG.E.128 desc[UR8][R156.64], R108 ;  /* 0x0000006c9c007986 */ /* 0x0001e2000c101d08 */
[----:B-1----:R-:W-:Y:S01]  /*18c80*/  FFMA.FTZ R113, R174, R41, R29 ;  /* 0x00000029ae717223 */ /* 0x002fe2000001001d */
        /* <DEDUP_REMOVED lines=8> */
[----:B------:R1:W-:Y:S04]  /*18d10*/  STG.E.128 desc[UR8][R158.64], R132 ;  /* 0x000000849e007986 */ /* 0x0003e8000c101d08 */
[----:B------:R1:W-:Y:S01]  /*18d20*/  STG.E.128 desc[UR8][R128.64], R172 ;  /* 0x000000ac80007986 */ /* 0x0003e2000c101d08 */
[----:B0-----:R-:W-:Y:S01]  /*18d30*/  FFMA.FTZ R108, R181, R60, R104 ;  /* 0x0000003cb56c7223 */ /* 0x001fe20000010068 */
        /* <DEDUP_REMOVED lines=8> */
.L_x_16136:
[----:B------:R-:W-:Y:S05]  /*18dc0*/  EXIT ;  /* 0x000000000000794d */ /* 0x000fea0003800000 */
.L_x_16515:
        /* <DEDUP_REMOVED lines=8> */
.L_x_16518:
[----:B------:R-:W-:Y:S05]  /*18e50*/  BSYNC B1 ;  /* 0x0000000000017941 */ /* 0x000fea0003800000 */
.L_x_16517:
        /* <DEDUP_REMOVED lines=9> */
.L_x_16519:
[----:B------:R-:W-:Y:S01]  /*18ef0*/  HFMA2 R153, -RZ, RZ, 0, 2.384185791015625e-07 ;  /* 0x00000004ff997431 */ /* 0x000fe200000001ff */
[----:B------:R-:W-:-:S05]  /*18f00*/  MOV R2, R152 ;  /* 0x0000009800027202 */ /* 0x000fca0000000f00 */
[----:B------:R-:W-:-:S04]  /*18f10*/  FADD.FTZ R133, R3, R2 ;  /* 0x0000000203857221 */ /* 0x000fc80000010000 */
[----:B------:R-:W-:-:S07]  /*18f20*/  IMAD.MOV.U32 R154, RZ, RZ, R133 ;  /* 0x000000ffff9a7224 */ /* 0x000fce00078e0085 */
[----:B------:R-:W-:Y:S05]  /*18f30*/  WARPSYNC.COLLECTIVE R151, `(.L_x_16520) ;  /* 0x0000000097087348 */ /* 0x000fea0003c00000 */
[----:B------:R0:W1:Y:S02]  /*18f40*/  SHFL.BFLY P2, R152, R154, R153, R156 ;  /* 0x0c0000999a987389 */ /* 0x000064000004009c */
[----:B01----:R-:W-:Y:S05]  /*18f50*/  ENDCOLLECTIVE ;  /* 0x000000000000791b */ /* 0x003fea0003800000 */
.L_x_16520:
        /* <DEDUP_REMOVED lines=8> */
.L_x_16521:
[----:B------:R-:W-:Y:S01]  /*18fe0*/  HFMA2 R153, -RZ, RZ, 0, 9.5367431640625e-07 ;  /* 0x00000010ff997431 */ /* 0x000fe200000001ff */
[----:B------:R-:W-:-:S05]  /*18ff0*/  MOV R135, R152 ;  /* 0x0000009800877202 */ /* 0x000fca0000000f00 */
[----:B------:R-:W-:-:S04]  /*19000*/  FADD.FTZ R135, R134, R135 ;  /* 0x0000008786877221 */ /* 0x000fc80000010000 */
[----:B------:R-:W-:-:S07]  /*19010*/  IMAD.MOV.U32 R154, RZ, RZ, R135 ;  /* 0x000000ffff9a7224 */ /* 0x000fce00078e0087 */
[----:B------:R-:W-:Y:S05]  /*19020*/  WARPSYNC.COLLECTIVE R151, `(.L_x_16522) ;  /* 0x0000000097087348 */ /* 0x000fea0003c00000 */
[----:B------:R0:W1:Y:S02]  /*19030*/  SHFL.BFLY P2, R152, R154, R153, R156 ;  /* 0x0c0000999a987389 */ /* 0x000064000004009c */
[----:B01----:R-:W-:Y:S05]  /*19040*/  ENDCOLLECTIVE ;  /* 0x000000000000791b */ /* 0x003fea0003800000 */
.L_x_16522:
        /* <DEDUP_REMOVED lines=56> */
.L_x_16523:
[----:B------:R-:W-:Y:S01]  /*193d0*/  HFMA2 R153, -RZ, RZ, 0, 1.1920928955078125e-07 ;  /* 0x00000002ff997431 */ /* 0x000fe200000001ff */
[----:B------:R-:W-:-:S05]  /*193e0*/  MOV R3, R152 ;  /* 0x0000009800037202 */ /* 0x000fca0000000f00 */
[----:B------:R-:W-:-:S04]  /*193f0*/  FADD.FTZ R3, R0, R3 ;  /* 0x0000000300037221 */ /* 0x000fc80000010000 */
[----:B------:R-:W-:-:S07]  /*19400*/  IMAD.MOV.U32 R154, RZ, RZ, R3 ;  /* 0x000000ffff9a7224 */ /* 0x000fce00078e0003 */
[----:B------:R-:W-:Y:S05]  /*19410*/  WARPSYNC.COLLECTIVE R151, `(.L_x_16524) ;  /* 0x0000000097087348 */ /* 0x000fea0003c00000 */
[----:B------:R0:W1:Y:S02]  /*19420*/  SHFL.BFLY P2, R152, R154, R153, R156 ;  /* 0x0c0000999a987389 */ /* 0x000064000004009c */
[----:B01----:R-:W-:Y:S05]  /*19430*/  ENDCOLLECTIVE ;  /* 0x000000000000791b */ /* 0x003fea0003800000 */
.L_x_16524:
[----:B------:R-:W-:Y:S02]  /*19440*/  IMAD.MOV.U32 R153, RZ, RZ, 0x4 ;  /* 0x00000004ff997424 */ /* 0x000fe400078e00ff */
[----:B------:R-:W-:-:S04]  /*19450*/  IMAD.MOV.U32 R134, RZ, RZ, R152 ;  /* 0x000000ffff867224 */ /* 0x000fc800078e0098 */
[----:B------:R-:W-:-:S05]  /*19460*/  FADD.FTZ R134, R3, R134 ;  /* 0x0000008603867221 */ /* 0x000fca0000010000 */
[----:B------:R-:W-:-:S07]  /*19470*/  MOV R154, R134 ;  /* 0x00000086009a7202 */ /* 0x000fce0000000f00 */
[----:B------:R-:W-:Y:S05]  /*19480*/  WARPSYNC.COLLECTIVE R151, `(.L_x_16525) ;  /* 0x0000000097087348 */ /* 0x000fea0003c00000 */
[----:B------:R0:W1:Y:S02]  /*19490*/  SHFL.BFLY P2, R152, R154, R153, R156 ;  /* 0x0c0000999a987389 */ /* 0x000064000004009c */
[----:B01----:R-:W-:Y:S05]  /*194a0*/  ENDCOLLECTIVE ;  /* 0x000000000000791b */ /* 0x003fea0003800000 */
.L_x_16525:
[----:B------:R-:W-:Y:S01]  /*194b0*/  HFMA2 R153, -RZ, RZ, 0, 4.76837158203125e-07 ;  /* 0x00000008ff997431 */ /* 0x000fe200000001ff */
[----:B------:R-:W-:-:S05]  /*194c0*/  MOV R133, R152 ;  /* 0x0000009800857202 */ /* 0x000fca0000000f00 */
[----:B------:R-:W-:-:S04]  /*194d0*/  FADD.FTZ R133, R134, R133 ;  /* 0x0000008586857221 */ /* 0x000fc80000010000 */
[----:B------:R-:W-:-:S07]  /*194e0*/  IMAD.MOV.U32 R154, RZ, RZ, R133 ;  /* 0x000000ffff9a7224 */ /* 0x000fce00078e0085 */
[----:B------:R-:W-:Y:S05]  /*194f0*/  WARPSYNC.COLLECTIVE R151, `(.L_x_16526) ;  /* 0x0000000097087348 */ /* 0x000fea0003c00000 */
[----:B------:R0:W1:Y:S02]  /*19500*/  SHFL.BFLY P2, R152, R154, R153, R156 ;  /* 0x0c0000999a987389 */ /* 0x000064000004009c */
[----:B01----:R-:W-:Y:S05]  /*19510*/  ENDCOLLECTIVE ;  /* 0x000000000000791b */ /* 0x003fea0003800000 */
.L_x_16526:
[----:B------:R-:W-:Y:S02]  /*19520*/  IMAD.MOV.U32 R153, RZ, RZ, 0x10 ;  /* 0x00000010ff997424 */ /* 0x000fe400078e00ff */
[----:B------:R-:W-:-:S04]  /*19530*/  IMAD.MOV.U32 R150, RZ, RZ, R152 ;  /* 0x000000ffff967224 */ /* 0x000fc800078e0098 */
[----:B------:R-:W-:-:S05]  /*19540*/  FADD.FTZ R150, R133, R150 ;  /* 0x0000009685967221 */ /* 0x000fca0000010000 */
[----:B------:R-:W-:-:S07]  /*19550*/  MOV R154, R150 ;  /* 0x00000096009a7202 */ /* 0x000fce0000000f00 */
[----:B------:R-:W-:Y:S05]  /*19560*/  WARPSYNC.COLLECTIVE R151, `(.L_x_16527) ;  /* 0x0000000097087348 */ /* 0x000fea0003c00000 */
[----:B------:R0:W1:Y:S02]  /*19570*/  SHFL.BFLY P2, R152, R154, R153, R156 ;  /* 0x0c0000999a987389 */ /* 0x000064000004009c */
[----:B01----:R-:W-:Y:S05]  /*19580*/  ENDCOLLECTIVE ;  /* 0x000000000000791b */ /* 0x003fea0003800000 */
.L_x_16527:
[----:B------:R-:W-:Y:S01]  /*19590*/  MOV R135, R152 ;  /* 0x0000009800877202 */ /* 0x000fe20000000f00 */
[----:B------:R-:W-:Y:S06]  /*195a0*/  BRA `(.L_x_16528) ;  /* 0xffffffec00d07947 */ /* 0x000fec000383ffff */
.L_x_16529:
        /* <DEDUP_REMOVED lines=13> */
.L_x_17422:


//--------------------- .text._ZN10layer_norm31ln_parallel_residual_fwd_kernelINS_13Kernel_traitsIfffffjLj768ELj1ELj4ELj1ELj16ENS_18Kernel_traits_baseILj768EfffffjLj128EEEEELb1ELb1ELb0EEEvNS_9FwdParamsE --------------------------
	.section	.text._ZN10layer_norm31ln_parallel_residual_fwd_kernelINS_13Kernel_traitsIfffffjLj768ELj1ELj4ELj1ELj16ENS_18Kernel_traits_baseILj768EfffffjLj128EEEEELb1ELb1ELb0EEEvNS_9FwdParamsE,"ax",@progbits
	.align	128
        .global         _ZN10layer_norm31ln_parallel_residual_fwd_kernelINS_13Kernel_traitsIfffffjLj768ELj1ELj4ELj1ELj16ENS_18Kernel_traits_baseILj768EfffffjLj128EEEEELb1ELb1ELb0EEEvNS_9FwdParamsE
        .type           _ZN10layer_norm31ln_parallel_residual_fwd_kernelINS_13Kernel_traitsIfffffjLj768ELj1ELj4ELj1ELj16ENS_18Kernel_traits_baseILj768EfffffjLj128EEEEELb1ELb1ELb0EEEvNS_9FwdParamsE,@function
        .size           _ZN10layer_norm31ln_parallel_residual_fwd_kernelINS_13Kernel_traitsIfffffjLj768ELj1ELj4ELj1ELj16ENS_18Kernel_traits_baseILj768EfffffjLj128EEEEELb1ELb1ELb0EEEvNS_9FwdParamsE,(.L_x_17423 - _ZN10layer_norm31ln_parallel_residual_fwd_kernelINS_13Kernel_traitsIfffffjLj768ELj1ELj4ELj1ELj16ENS_18Kernel_traits_baseILj768EfffffjLj128EEEEELb1ELb1ELb0EEEvNS_9FwdParamsE)
        .other          _ZN10layer_norm31ln_parallel_residual_fwd_kernelINS_13Kernel_traitsIfffffjLj768ELj1ELj4ELj1ELj16ENS_18Kernel_traits_baseILj768EfffffjLj128EEEEELb1ELb1ELb0EEEvNS_9FwdParamsE,@"STO_CUDA_ENTRY STV_DEFAULT"
_ZN10layer_norm31ln_parallel_residual_fwd_kernelINS_13Kernel_traitsIfffffjLj768ELj1ELj4ELj1ELj16ENS_18Kernel_traits_baseILj768EfffffjLj128EEEEELb1ELb1ELb0EEEvNS_9FwdParamsE:
.text._ZN10layer_norm31ln_parallel_residual_fwd_kernelINS_13Kernel_traitsIfffffjLj768ELj1ELj4ELj1ELj16ENS_18Kernel_traits_baseILj768EfffffjLj128EEEEELb1ELb1ELb0EEEvNS_9FwdParamsE:
        /* <DEDUP_REMOVED lines=75> */
[----:B---3--:R-:W-:-:S04]  /*04b0*/  @P0 IMAD.WIDE.U32 R52, R0, 0x10, R52 ;  /* 0x0000001000340825 */ /* 0x008fc800078e0034 */
[----:B------:R-:W-:Y:S01]  /*04c0*/  @P0 VIADD R0, R0, 0x20 ;  /* 0x0000002000000836 */ /* 0x000fe20000000000 */
        /* <DEDUP_REMOVED lines=11> */
[----:B---3--:R-:W-:-:S04]  /*0580*/  @P2 IMAD.WIDE.U32 R60, R0, 0x10, R60 ;  /* 0x00000010003c2825 */ /* 0x008fc800078e003c */
[----:B------:R-:W-:Y:S01]  /*0590*/  @P2 VIADD R0, R0, 0x20 ;  /* 0x0000002000002836 */ /* 0x000fe20000000000 */
[----:B------:R0:W5:Y:S03]  /*05a0*/  @P2 LDG.E.128 R40, desc[UR8][R60.64] ;  /* 0x000000083c282981 */ /* 0x000166000c1e1d00 */
[----:B----4-:R-:W-:-:S05]  /*05b0*/  @P3 IMAD.WIDE.U32 R62, R0, 0x10, R62 ;  /* 0x00000010003e3825 */ /* 0x010fca00078e003e */
[----:B------:R0:W5:Y:S01]  /*05c0*/  @P3 LDG.E.128 R44, desc[UR8][R62.64] ;  /* 0x000000083e2c3981 */ /* 0x000162000c1e1d00 */
[----:B-1----:R-:W-:-:S05]  /*05d0*/  @P3 IMAD.WIDE.U32 R64, R0, 0x10, R64 ;  /* 0x0000001000403825 */ /* 0x002fca00078e0040 */
[----:B------:R0:W5:Y:S01]  /*05e0*/  @P3 LDG.E.128 R48, desc[UR8][R64.64] ;  /* 0x0000000840303981 */ /* 0x000162000c1e1d00 */
        /* <DEDUP_REMOVED lines=10> */
.L_x_16531:
[C---:B------:R-:W-:Y:S02]  /*0690*/  ISETP.GE.U32.AND P5, PT, R10.reuse, 0x20, PT ;  /* 0x000000200a00780c */ /* 0x040fe40003fa6070 */
[C---:B------:R-:W-:Y:S02]  /*06a0*/  ISETP.GE.U32.AND P0, PT, R10.reuse, 0x40, PT ;  /* 0x000000400a00780c */ /* 0x040fe40003f06070 */
[C---:B------:R-:W-:Y:S02]  /*06b0*/  ISETP.GE.U32.AND P1, PT, R10.reuse, 0x60, PT ;  /* 0x000000600a00780c */ /* 0x040fe40003f26070 */
[C---:B------:R-:W-:Y:S02]  /*06c0*/  ISETP.GE.U32.AND P2, PT, R10.reuse, 0x80, PT ;  /* 0x000000800a00780c */ /* 0x040fe40003f46070 */
[C---:B------:R-:W-:Y:S02]  /*06d0*/  ISETP.GE.U32.AND P3, PT, R10.reuse, 0xa0, PT ;  /* 0x000000a00a00780c */ /* 0x040fe40003f66070 */
[----:B------:R-:W-:-:S02]  /*06e0*/  ISETP.GE.U32.AND P4, PT, R10, 0xc0, PT ;  /* 0x000000c00a00780c */ /* 0x000fc40003f86070 */
[----:B------:R-:W-:Y:S02]  /*06f0*/  CS2R R50, SRZ ;  /* 0x0000000000327805 */ /* 0x000fe4000001ff00 */
[----:B------:R-:W-:Y:S01]  /*0700*/  P2R R101, PR, RZ, 0x20 ;  /* 0x00000020ff657803 */ /* 0x000fe20000000000 */
[----:B------:R-:W0:Y:S08]  /*0710*/  @P5 LDC.64 R2, c[0x0][0x3d0] ;  /* 0x0000f400ff025b82 */ /* 0x000e300000000a00 */
[----:B------:R-:W1:Y:S08]  /*0720*/  @P0 LDC.64 R6, c[0x0][0x3d0] ;  /* 0x0000f400ff060b82 */ /* 0x000e700000000a00 */
[----:B------:R-:W2:Y:S08]  /*0730*/  @P1 LDC.64 R16, c[0x0][0x3d0] ;  /* 0x0000f400ff101b82 */ /* 0x000eb00000000a00 */
[----:B------:R-:W3:Y:S01]  /*0740*/  @P2 LDC.64 R18, c[0x0][0x3d0] ;  /* 0x0000f400ff122b82 */ /* 0x000ee20000000a00 */
[C---:B0-----:R-:W-:Y:S01]  /*0750*/  @P5 IMAD.WIDE.U32 R4, R0.reuse, 0x10, R2 ;  /* 0x0000001000045825 */ /* 0x041fe200078e0002 */
[----:B------:R-:W-:-:S04]  /*0760*/  @P5 LOP3.LUT R0, R0, 0x20, RZ, 0xfc, !PT ;  /* 0x0000002000005812 */ /* 0x000fc800078efcff */
[----:B------:R-:W5:Y:S02]  /*0770*/  @P5 LDG.E.128 R12, desc[UR8][R4.64] ;  /* 0x00000008040c5981 */ /* 0x000f64000c1e1d00 */
[----:B------:R-:W0:Y:S01]  /*0780*/  @P3 LDC.64 R24, c[0x0][0x3d0] ;  /* 0x0000f400ff183b82 */ /* 0x000e220000000a00 */
[C---:B-1----:R-:W-:Y:S01]  /*0790*/  @P0 IMAD.WIDE.U32 R6, R0.reuse, 0x10, R6 ;  /* 0x0000001000060825 */ /* 0x042fe200078e0006 */
[----:B------:R-:W-:-:S04]  /*07a0*/  @P0 IADD3 R0, PT, PT, R0, 0x20, RZ ;  /* 0x0000002000000810 */ /* 0x000fc80007ffe0ff */
[----:B------:R-:W5:Y:S02]  /*07b0*/  @P0 LDG.E.128 R20, desc[UR8][R6.64] ;  /* 0x0000000806140981 */ /* 0x000f64000c1e1d00 */
[----:B------:R-:W1:Y:S01]  /*07c0*/  @P4 LDC.64 R2, c[0x0][0x3d0] ;  /* 0x0000f400ff024b82 */ /* 0x000e620000000a00 */
[----:B--2---:R-:W-:-:S04]  /*07d0*/  @P1 IMAD.WIDE.U32 R16, R0, 0x10, R16 ;  /* 0x0000001000101825 */ /* 0x004fc800078e0010 */
[----:B------:R-:W-:Y:S01]  /*07e0*/  @P1 VIADD R0, R0, 0x20 ;  /* 0x0000002000001836 */ /* 0x000fe20000000000 */
[----:B------:R-:W5:Y:S03]  /*07f0*/  @P1 LDG.E.128 R28, desc[UR8][R16.64] ;  /* 0x00000008101c1981 */ /* 0x000f66000c1e1d00 */
[----:B---3--:R-:W-:-:S04]  /*0800*/  @P2 IMAD.WIDE.U32 R18, R0, 0x10, R18 ;  /* 0x0000001000122825 */ /* 0x008fc800078e0012 */
[----:B------:R-:W-:Y:S01]  /*0810*/  @P2 VIADD R0, R0, 0x20 ;  /* 0x0000002000002836 */ /* 0x000fe20000000000 */
[----:B------:R-:W5:Y:S03]  /*0820*/  @P2 LDG.E.128 R36, desc[UR8][R18.64] ;  /* 0x0000000812242981 */ /* 0x000f66000c1e1d00 */
[C---:B0-----:R-:W-:Y:S01]  /*0830*/  @P3 IMAD.WIDE.U32 R24, R0.reuse, 0x10, R24 ;  /* 0x0000001000183825 */ /* 0x041fe200078e0018 */
[----:B------:R-:W-:Y:S02]  /*0840*/  @P3 IADD3 R0, PT, PT, R0, 0x20, RZ ;  /* 0x0000002000003810 */ /* 0x000fe40007ffe0ff */
[----:B------:R-:W-:Y:S02]  /*0850*/  CS2R R48, SRZ ;  /* 0x0000000000307805 */ /* 0x000fe4000001ff00 */
[----:B------:R-:W-:Y:S02]  /*0860*/  CS2R R42, SRZ ;  /* 0x00000000002a7805 */ /* 0x000fe4000001ff00 */
[----:B------:R-:W-:Y:S01]  /*0870*/  CS2R R40, SRZ ;  /* 0x0000000000287805 */ /* 0x000fe2000001ff00 */
[----:B------:R0:W5:Y:S01]  /*0880*/  @P3 LDG.E.128 R44, desc[UR8][R24.64] ;  /* 0x00000008182c3981 */ /* 0x000162000c1e1d00 */
[----:B-1----:R-:W-:-:S05]  /*0890*/  @P4 IMAD.WIDE.U32 R2, R0, 0x10, R2 ;  /* 0x0000001000024825 */ /* 0x002fca00078e0002 */
[----:B------:R1:W5:Y:S01]  /*08a0*/  @P4 LDG.E.128 R52, desc[UR8][R2.64] ;  /* 0x0000000802344981 */ /* 0x000362000c1e1d00 */
[----:B------:R-:W-:Y:S02]  /*08b0*/  CS2R R34, SRZ ;  /* 0x0000000000227805 */ /* 0x000fe4000001ff00 */
[----:B------:R-:W-:Y:S02]  /*08c0*/  CS2R R32, SRZ ;  /* 0x0000000000207805 */ /* 0x000fe4000001ff00 */
[----:B------:R-:W-:Y:S02]  /*08d0*/  CS2R R26, SRZ ;  /* 0x00000000001a7805 */ /* 0x000fe4000001ff00 */
[----:B0-----:R-:W-:Y:S02]  /*08e0*/  CS2R R24, SRZ ;  /* 0x0000000000187805 */ /* 0x001fe4000001ff00 */
[----:B------:R-:W-:Y:S02]  /*08f0*/  CS2R R18, SRZ ;  /* 0x0000000000127805 */ /* 0x000fe4000001ff00 */
[----:B------:R-:W-:-:S02]  /*0900*/  CS2R R16, SRZ ;  /* 0x0000000000107805 */ /* 0x000fc4000001ff00 */
[----:B------:R-:W-:Y:S02]  /*0910*/  @P4 CS2R R58, SRZ ;  /* 0x00000000003a4805 */ /* 0x000fe4000001ff00 */
[----:B-1----:R-:W-:-:S07]  /*0920*/  @P4 CS2R R56, SRZ ;  /* 0x0000000000384805 */ /* 0x002fce000001ff00 */
.L_x_16532:
[----:B------:R-:W-:Y:S05]  /*0930*/  BSYNC.RECONVERGENT B0 ;  /* 0x0000000000007941 */ /* 0x000fea0003800200 */
.L_x_16530:
[----:B------:R-:W0:Y:S02]  /*0940*/  LDCU UR4, c[0x0][0x384] ;  /* 0x00007080ff0477ac */ /* 0x000e240008000800 */
[----:B0-----:R-:W-:-:S13]  /*0950*/  ISETP.GE.AND P0, PT, R99, UR4, PT ;  /* 0x0000000463007c0c */ /* 0x001fda000bf06270 */
[----:B------:R-:W-:Y:S05]  /*0960*/  @P0 EXIT ;  /* 0x000000000000094d */ /* 0x000fea0003800000 */
[----:B------:R-:W-:Y:S01]  /*0970*/  IMAD.HI.U32 R3, R98, -0x326172a9, RZ ;  /* 0xcd9e8d5762037827 */ /* 0x000fe200078e00ff */
[----:B------:R-:W-:Y:S01]  /*0980*/  BSSY B0, `(.L_x_16533) ;  /* 0x000186c000007945 */ /* 0x000fe20003800000 */
[----:B------:R-:W-:Y:S01]  /*0990*/  LOP3.LUT R8, R8, 0x3, RZ, 0xc0, !PT ;  /* 0x0000000308087812 */ /* 0x000fe200078ec0ff */
[----:B------:R-:W0:Y:S01]  /*09a0*/  LDCU UR12, c[0x0][0x408] ;  /* 0x00008100ff0c77ac */ /* 0x000e220008000800 */
[C---:B------:R-:W-:Y:S01]  /*09b0*/  IMAD.HI.U32 R0, R97.reuse, -0x2daee0ad, RZ ;  /* 0xd2511f5361007827 */ /* 0x040fe200078e00ff */
[----:B------:R-:W-:Y:S01]  /*09c0*/  LOP3.LUT R3, R96, UR6, R3, 0x96, !PT ;  /* 0x0000000660037c12 */ /* 0x000fe2000f8e9603 */
[----:B------:R-:W1:Y:S02]  /*09d0*/  LDCU UR33, c[0x0][0x388] ;  /* 0x00007100ff2177ac */ /* 0x000e640008000800 */
[----:B------:R-:W-:Y:S01]  /*09e0*/  IMAD R5, R98, -0x326172a9, RZ ;  /* 0xcd9e8d5762057824 */ /* 0x000fe200078e02ff */
[----:B------:R-:W-:Y:S01]  /*09f0*/  LOP3.LUT R0, R0, UR7, RZ, 0x3c, !PT ;  /* 0x0000000700007c12 */ /* 0x000fe2000f8e3cff */
[----:B------:R-:W-:Y:S01]  /*0a00*/  IMAD R7, R97, -0x2daee0ad, RZ ;  /* 0xd2511f5361077824 */ /* 0x000fe200078e02ff */
[----:B------:R-:W2:Y:S01]  /*0a10*/  LDCU.U8 UR13, c[0x0][0x410] ;  /* 0x00008200ff0d77ac */ /* 0x000ea20008000000 */
[----:B------:R-:W-:Y:S01]  /*0a20*/  IMAD.HI.U32 R4, R3, -0x2daee0ad, RZ ;  /* 0xd2511f5303047827 */ /* 0x000fe200078e00ff */
[----:B------:R-:W3:Y:S03]  /*0a30*/  LDCU UR14, c[0x0][0x448] ;  /* 0x00008900ff0e77ac */ /* 0x000ee60008000800 */
[C---:B------:R-:W-:Y:S01]  /*0a40*/  IMAD.HI.U32 R2, R0.reuse, -0x326172a9, RZ ;  /* 0xcd9e8d5700027827 */ /* 0x040fe200078e00ff */
[----:B------:R-:W-:Y:S01]  /*0a50*/  LOP3.LUT R4, R7, UR16, R4, 0x96, !PT ;  /* 0x0000001007047c12 */ /* 0x000fe2000f8e9604 */
[----:B------:R-:W4:Y:S02]  /*0a60*/  LDCU.64 UR4, c[0x0][0x398] ;  /* 0x00007300ff0477ac */ /* 0x000f240008000a00 */
[----:B------:R-:W-:Y:S01]  /*0a70*/  IMAD R6, R3, -0x2daee0ad, RZ ;  /* 0xd2511f5303067824 */ /* 0x000fe200078e02ff */
[----:B------:R-:W-:Y:S01]  /*0a80*/  LOP3.LUT R2, R5, UR15, R2, 0x96, !PT ;  /* 0x0000000f05027c12 */ /* 0x000fe2000f8e9602 */
[----:B------:R-:W-:Y:S01]  /*0a90*/  IMAD R5, R0, -0x326172a9, RZ ;  /* 0xcd9e8d5700057824 */ /* 0x000fe200078e02ff */
[----:B------:R-:W0:Y:S01]  /*0aa0*/  LDCU.64 UR10, c[0x0][0x3a0] ;  /* 0x00007400ff0a77ac */ /* 0x000e220008000a00 */
        /* <DEDUP_REMOVED lines=49> */
.L_x_16936:
        /* <DEDUP_REMOVED lines=40> */
.L_x_16539:
        /* <DEDUP_REMOVED lines=13> */
.L_x_16541:
[----:B------:R-:W-:Y:S05]  /*1110*/  BSYNC.RECONVERGENT B3 ;  /* 0x0000000000037941 */ /* 0x000fea0003800200 */
.L_x_16540:
        /* <DEDUP_REMOVED lines=43> */
.L_x_16538:
[----:B------:R-:W-:Y:S05]  /*13d0*/  BSYNC.RECONVERGENT B2 ;  /* 0x0000000000027941 */ /* 0x000fea0003800200 */
.L_x_16537:
        /* <DEDUP_REMOVED lines=18> */
.L_x_16544:
        /* <DEDUP_REMOVED lines=13> */
.L_x_16546:
[----:B------:R-:W-:Y:S05]  /*15d0*/  BSYNC.RECONVERGENT B3 ;  /* 0x0000000000037941 */ /* 0x000fea0003800200 */
.L_x_16545:
        /* <DEDUP_REMOVED lines=43> */
.L_x_16543:
[----:B------:R-:W-:Y:S05]  /*1890*/  BSYNC.RECONVERGENT B2 ;  /* 0x0000000000027941 */ /* 0x000fea0003800200 */
.L_x_16542:
        /* <DEDUP_REMOVED lines=16> */
.L_x_16549:
        /* <DEDUP_REMOVED lines=13> */
.L_x_16551:
[----:B------:R-:W-:Y:S05]  /*1a70*/  BSYNC.RECONVERGENT B3 ;  /* 0x0000000000037941 */ /* 0x000fea0003800200 */
.L_x_16550:
        /* <DEDUP_REMOVED lines=43> */
.L_x_16548:
[----:B------:R-:W-:Y:S05]  /*1d30*/  BSYNC.RECONVERGENT B2 ;  /* 0x0000000000027941 */ /* 0x000fea0003800200 */
.L_x_16547:
        /* <DEDUP_REMOVED lines=16> */
.L_x_16554:
        /* <DEDUP_REMOVED lines=13> */
.L_x_16556:
[----:B------:R-:W-:Y:S05]  /*1f10*/  BSYNC.RECONVERGENT B3 ;  /* 0x0000000000037941 */ /* 0x000fea0003800200 */
.L_x_16555:
        /* <DEDUP_REMOVED lines=43> */
.L_x_16553:
[----:B------:R-:W-:Y:S05]  /*21d0*/  BSYNC.RECONVERGENT B2 ;  /* 0x0000000000027941 */ /* 0x000fea0003800200 */
.L_x_16552:
        /* <DEDUP_REMOVED lines=17> */
.L_x_16536:
        /* <DEDUP_REMOVED lines=16> */
.L_x_16560:
        /* <DEDUP_REMOVED lines=13> */
.L_x_16562:
[----:B------:R-:W-:Y:S05]  /*24c0*/  BSYNC.RECONVERGENT B3 ;  /* 0x0000000000037941 */ /* 0x000fea0003800200 */
.L_x_16561:
        /* <DEDUP_REMOVED lines=42> */
.L_x_16559:
[----:B------:R-:W-:Y:S05]  /*2770*/  BSYNC.RECONVERGENT B2 ;  /* 0x0000000000027941 */ /* 0x000fea0003800200 */
.L_x_16558:
        /* <DEDUP_REMOVED lines=20> */
.L_x_16565:
        /* <DEDUP_REMOVED lines=13> */
.L_x_16567:
[----:B------:R-:W-:Y:S05]  /*2990*/  BSYNC.RECONVERGENT B3 ;  /* 0x0000000000037941 */ /* 0x000fea0003800200 */
.L_x_16566:
        /* <DEDUP_REMOVED lines=43> */
.L_x_16564:
[----:B------:R-:W-:Y:S05]  /*2c50*/  BSYNC.RECONVERGENT B2 ;  /* 0x0000000000027941 */ /* 0x000fea0003800200 */
.L_x_16563:
        /* <DEDUP_REMOVED lines=15> */
.L_x_16570:
        /* <DEDUP_REMOVED lines=13> */
.L_x_16572:
[----:B------:R-:W-:Y:S05]  /*2e20*/  BSYNC.RECONVERGENT B3 ;  /* 0x0000000000037941 */ /* 0x000fea0003800200 */
.L_x_16571:
        /* <DEDUP_REMOVED lines=43> */
.L_x_16569:
[----:B------:R-:W-:Y:S05]  /*30e0*/  BSYNC.RECONVERGENT B2 ;  /* 0x0000000000027941 */ /* 0x000fea0003800200 */
.L_x_16568:
        /* <DEDUP_REMOVED lines=17> */
.L_x_16575:
        /* <DEDUP_REMOVED lines=13> */
.L_x_16577:
[----:B------:R-:W-:Y:S05]  /*32d0*/  BSYNC.RECONVERGENT B3 ;  /* 0x0000000000037941 */ /* 0x000fea0003800200 */
.L_x_16576:
        /* <DEDUP_REMOVED lines=43> */
.L_x_16574:
[----:B------:R-:W-:Y:S05]  /*3590*/  BSYNC.RECONVERGENT B2 ;  /* 0x0000000000027941 */ /* 0x000fea0003800200 */
.L_x_16573:
        /* <DEDUP_REMOVED lines=15> */
.L_x_16580:
        /* <DEDUP_REMOVED lines=13> */
.L_x_16582:
[----:B------:R-:W-:Y:S05]  /*3760*/  BSYNC.RECONVERGENT B3 ;  /* 0x0000000000037941 */ /* 0x000fea0003800200 */
.L_x_16581:
        /* <DEDUP_REMOVED lines=43> */
.L_x_16579:
[----:B------:R-:W-:Y:S05]  /*3a20*/  BSYNC.RECONVERGENT B2 ;  /* 0x0000000000027941 */ /* 0x000fea0003800200 */
.L_x_16578:
        /* <DEDUP_REMOVED lines=17> */
.L_x_16585:
        /* <DEDUP_REMOVED lines=13> */
.L_x_16587:
[----:B------:R-:W-:Y:S05]  /*3c10*/  BSYNC.RECONVERGENT B3 ;  /* 0x0000000000037941 */ /* 0x000fea0003800200 */
.L_x_16586:
        /* <DEDUP_REMOVED lines=43> */
.L_x_16584:
[----:B------:R-:W-:Y:S05]  /*3ed0*/  BSYNC.RECONVERGENT B2 ;  /* 0x0000000000027941 */ /* 0x000fea0003800200 */
.L_x_16583:
        /* <DEDUP_REMOVED lines=15> */
.L_x_16590:
        /* <DEDUP_REMOVED lines=13> */
.L_x_16592:
[----:B------:R-:W-:Y:S05]  /*40a0*/  BSYNC.RECONVERGENT B3 ;  /* 0x0000000000037941 */ /* 0x000fea0003800200 */
.L_x_16591:
        /* <DEDUP_REMOVED lines=43> */
.L_x_16589:
[----:B------:R-:W-:Y:S05]  /*4360*/  BSYNC.RECONVERGENT B2 ;  /* 0x0000000000027941 */ /* 0x000fea0003800200 */
.L_x_16588:
        /* <DEDUP_REMOVED lines=17> */
.L_x_16595:
        /* <DEDUP_REMOVED lines=15> */
.L_x_16597:
[----:B------:R-:W-:Y:S05]  /*4570*/  BSYNC.RECONVERGENT B3 ;  /* 0x0000000000037941 */ /* 0x000fea0003800200 */
.L_x_16596:
        /* <DEDUP_REMOVED lines=43> */
.L_x_16594:
[----:B------:R-:W-:Y:S05]  /*4830*/  BSYNC.RECONVERGENT B2 ;  /* 0x0000000000027941 */ /* 0x000fea0003800200 */
.L_x_16593:
[-C--:B------:R-:W-:Y:S01]  /*4840*/  FMUL.FTZ R3, R60, R93.reuse ;  /* 0x0000005d3c037220 */ /* 0x080fe20000410000 */
[----:B------:R-:W-:Y:S02]  /*4850*/  FSETP.GTU.FTZ.AND P6, PT, R103, R0, PT ;  /* 0x000000006700720b */ /* 0x000fe40003fdc000 */
[----:B------:R-:W-:Y:S01]  /*4860*/  I2FP.F32.U32 R5, R2 ;  /* 0x0000000200057245 */ /* 0x000fe20000201000 */
[-C--:B------:R-:W-:Y:S01]  /*4870*/  FMUL.FTZ R2, R63, R93.reuse ;  /* 0x0000005d3f027220 */ /* 0x080fe20000410000 */
[----:B------:R-:W-:Y:S01]  /*4880*/  FSEL R68, R3, RZ, !P6 ;  /* 0x000000ff03447208 */ /* 0x000fe20007000000 */
[-C--:B------:R-:W-:Y:S01]  /*4890*/  FMUL.FTZ R3, R61, R93.reuse ;  /* 0x0000005d3d037220 */ /* 0x080fe20000410000 */
        /* <DEDUP_REMOVED lines=20> */
[----:B------:R-:W-:Y:S01]  /*49e0*/  PRMT R0, R5, 0x7610, R0 ;  /* 0x0000761005007816 */ /* 0x000fe20000000000 */
[----:B------:R-:W-:Y:S01]  /*49f0*/  FADD.FTZ R71, R2, R71 ;  /* 0x0000004702477221 */ /* 0x000fe20000010000 */
[----:B------:R-:W-:Y:S01]  /*4a00*/  @P1 FADD.FTZ R68, R64, R68 ;  /* 0x0000004440441221 */ /* 0x000fe20000010000 */
[----:B------:R-:W-:Y:S01]  /*4a10*/  @P1 FADD.FTZ R70, R66, R70 ;  /* 0x0000004642461221 */ /* 0x000fe20000010000 */
[----:B------:R-:W-:Y:S01]  /*4a20*/  SEL R2, RZ, 0x1, P6 ;  /* 0x00000001ff027807 */ /* 0x000fe20003000000 */
[----:B------:R-:W-:-:S07]  /*4a30*/  @P1 FADD.FTZ R71, R67, R71 ;  /* 0x0000004743471221 */ /* 0x000fce0000010000 */
.L_x_16557:
        /* <DEDUP_REMOVED lines=24> */
.L_x_16598:
[----:B01----:R-:W-:Y:S01]  /*4bc0*/  MOV R5, R92 ;  /* 0x0000005c00057202 */ /* 0x003fe20000000f00 */
[----:B------:R-:W-:-:S07]  /*4bd0*/  VIADD R92, R102, 0x20 ;  /* 0x00000020665c7836 */ /* 0x000fce0000000000 */
.L_x_16535:
[----:B------:R-:W-:Y:S05]  /*4be0*/  BSYNC.RECONVERGENT B1 ;  /* 0x0000000000017941 */ /* 0x000fea0003800200 */
.L_x_16534:
        /* <DEDUP_REMOVED lines=34> */
.L_x_16604:
        /* <DEDUP_REMOVED lines=13> */
.L_x_16606:
[----:B------:R-:W-:Y:S05]  /*4ee0*/  BSYNC.RECONVERGENT B3 ;  /* 0x0000000000037941 */ /* 0x000fea0003800200 */
.L_x_16605:
        /* <DEDUP_REMOVED lines=40> */
[----:B------:R-:W-:Y:S02]  /*5170*/  MOV R6, R104 ;  /* 0x0000006800067202 */ /* 0x000fe40000000f00 */
[----:B------:R-:W-:-:S07]  /*5180*/  LOP3.LUT R11, R2, UR32, R95, 0x96, !PT ;  /* 0x00000020020b7c12 */ /* 0x000fce000f8e965f */
.L_x_16603:
[----:B------:R-:W-:Y:S05]  /*5190*/  BSYNC.RECONVERGENT B2 ;  /* 0x0000000000027941 */ /* 0x000fea0003800200 */
.L_x_16602:
[----:B------:R-:W0:Y:S01]  /*51a0*/  LDC R0, c[0x0][0x404] ;  /* 0x00010100ff007b82 */ /* 0x000e220000000800 */
[----:B------:R-:W-:Y:S01]  /*51b0*/  ISETP.NE.AND P3, PT, R93, 0x1, PT ;  /* 0x000000015d00780c */ /* 0x000fe20003f65270 */
[----:B------:R-:W-:Y:S01]  /*51c0*/  BSSY.RECONVERGENT B2, `(.L_x_16607) ;  /* 0x000004b000027945 */ /* 0x000fe20003800200 */
[----:B------:R-:W-:Y:S01]  /*51d0*/  I2FP.F32.U32 R4, R3 ;  /* 0x0000000300047245 */ /* 0x000fe20000201000 */
[----:B------:R-:W-:Y:S02]  /*51e0*/  HFMA2 R3, -RZ, RZ, 0.1171875, 0 ;  /* 0x2f800000ff037431 */ /* 0x000fe400000001ff */
[----:B------:R-:W-:Y:S02]  /*51f0*/  IMAD.MOV.U32 R95, RZ, RZ, 0x2 ;  /* 0x00000002ff5f7424 */ /* 0x000fe400078e00ff */
[----:B------:R-:W1:Y:S01]  /*5200*/  LDC R2, c[0x0][0x408] ;  /* 0x00010200ff027b82 */ /* 0x000e620000000800 */
[----:B------:R-:W-:Y:S01]  /*5210*/  FFMA.FTZ R5, R4, R3, 1.1641532182693481445e-10 ;  /* 0x2f00000004057423 */ /* 0x000fe20000010003 */
[----:B------:R-:W-:-:S04]  /*5220*/  IMAD.MOV.U32 R4, RZ, RZ, R6 ;  /* 0x000000ffff047224 */ /* 0x000fc800078e0006 */
[----:B0-----:R-:W-:Y:S01]  /*5230*/  FSETP.LE.FTZ.AND P2, PT, R5, R0, PT ;  /* 0x000000000500720b */ /* 0x001fe20003f53000 */
[----:B-1---5:R-:W-:Y:S01]  /*5240*/  FMUL.FTZ R72, R72, R2 ;  /* 0x0000000248487220 */ /* 0x022fe20000410000 */
        /* <DEDUP_REMOVED lines=9> */
.L_x_16609:
        /* <DEDUP_REMOVED lines=13> */
.L_x_16611:
[----:B------:R-:W-:Y:S05]  /*53b0*/  BSYNC.RECONVERGENT B3 ;  /* 0x0000000000037941 */ /* 0x000fea0003800200 */
.L_x_16610:
        /* <DEDUP_REMOVED lines=43> */
.L_x_16608:
[----:B------:R-:W-:Y:S05]  /*5670*/  BSYNC.RECONVERGENT B2 ;  /* 0x0000000000027941 */ /* 0x000fea0003800200 */
.L_x_16607:
        /* <DEDUP_REMOVED lines=15> */
.L_x_16614:
        /* <DEDUP_REMOVED lines=13> */
.L_x_16616:
[----:B------:R-:W-:Y:S05]  /*5840*/  BSYNC.RECONVERGENT B3 ;  /* 0x0000000000037941 */ /* 0x000fea0003800200 */
.L_x_16615:
        /* <DEDUP_REMOVED lines=43> */
.L_x_16613:
[----:B------:R-:W-:Y:S05]  /*5b00*/  BSYNC.RECONVERGENT B2 ;  /* 0x0000000000027941 */ /* 0x000fea0003800200 */
.L_x_16612:
[----:B------:R-:W-:Y:S01]  /*5b10*/  ISETP.NE.AND P4, PT, R103, 0x1, PT ;  /* 0x000000016700780c */ /* 0x000fe20003f85270 */
[----:B------:R-:W-:Y:S01]  /*5b20*/  BSSY.RECONVERGENT B2, `(.L_x_16617) ;  /* 0x0000049000027945 */ /* 0x000fe20003800200 */
[----:B------:R-:W-:Y:S01]  /*5b30*/  I2FP.F32.U32 R4, R8 ;  /* 0x0000000800047245 */ /* 0x000fe20000201000 */
[----:B------:R-:W-:Y:S01]  /*5b40*/  IMAD.MOV.U32 R95, RZ, RZ, 0x2 ;  /* 0x00000002ff5f7424 */ /* 0x000fe200078e00ff */
[----:B------:R-:W-:-:S03]  /*5b50*/  MOV R8, R6 ;  /* 0x0000000600087202 */ /* 0x000fc60000000f00 */
        /* <DEDUP_REMOVED lines=12> */
.L_x_16619:
        /* <DEDUP_REMOVED lines=13> */
.L_x_16621:
[----:B------:R-:W-:Y:S05]  /*5cf0*/  BSYNC.RECONVERGENT B3 ;  /* 0x0000000000037941 */ /* 0x000fea0003800200 */
.L_x_16620:
        /* <DEDUP_REMOVED lines=43> */
.L_x_16618:
[----:B------:R-:W-:Y:S05]  /*5fb0*/  BSYNC.RECONVERGENT B2 ;  /* 0x0000000000027941 */ /* 0x000fea0003800200 */
.L_x_16617:
        /* <DEDUP_REMOVED lines=15> */
.L_x_16624:
        /* <DEDUP_REMOVED lines=13> */
.L_x_16626:
[----:B------:R-:W-:Y:S05]  /*6180*/  BSYNC.RECONVERGENT B3 ;  /* 0x0000000000037941 */ /* 0x000fea0003800200 */
.L_x_16625:
        /* <DEDUP_REMOVED lines=43> */
.L_x_16623:
[----:B------:R-:W-:Y:S05]  /*6440*/  BSYNC.RECONVERGENT B2 ;  /* 0x0000000000027941 */ /* 0x000fea0003800200 */
.L_x_16622:
        /* <DEDUP_REMOVED lines=17> */
.L_x_16629:
        /* <DEDUP_REMOVED lines=13> */
.L_x_16631:
[----:B------:R-:W-:Y:S05]  /*6630*/  BSYNC.RECONVERGENT B3 ;  /* 0x0000000000037941 */ /* 0x000fea0003800200 */
.L_x_16630:
        /* <DEDUP_REMOVED lines=43> */
.L_x_16628:
[----:B------:R-:W-:Y:S05]  /*68f0*/  BSYNC.RECONVERGENT B2 ;  /* 0x0000000000027941 */ /* 0x000fea0003800200 */
.L_x_16627:
        /* <DEDUP_REMOVED lines=15> */
.L_x_16634:
        /* <DEDUP_REMOVED lines=13> */
.L_x_16636:
[----:B------:R-:W-:Y:S05]  /*6ac0*/  BSYNC.RECONVERGENT B3 ;  /* 0x0000000000037941 */ /* 0x000fea0003800200 */
.L_x_16635:
        /* <DEDUP_REMOVED lines=43> */
.L_x_16633:
[----:B------:R-:W-:Y:S05]  /*6d80*/  BSYNC.RECONVERGENT B2 ;  /* 0x0000000000027941 */ /* 0x000fea0003800200 */
.L_x_16632:
[----:B------:R-:W-:Y:S01]  /*6d90*/  ISETP.NE.AND P6, PT, R105, 0x1, PT ;  /* 0x000000016900780c */ /* 0x000fe20003fc5270 */
[----:B------:R-:W-:Y:S01]  /*6da0*/  BSSY.RECONVERGENT B2, `(.L_x_16637) ;  /* 0x000004b000027945 */ /* 0x000fe20003800200 */
[----:B------:R-:W-:Y:S01]  /*6db0*/  I2FP.F32.U32 R8, R95 ;  /* 0x0000005f00087245 */ /* 0x000fe20000201000 */
[----:B------:R-:W-:Y:S01]  /*6dc0*/  FMUL.FTZ R75, R75, R2 ;  /* 0x000000024b4b7220 */ /* 0x000fe20000410000 */
[----:B------:R-:W-:-:S03]  /*6dd0*/  IMAD.MOV.U32 R103, RZ, RZ, R6 ;  /* 0x000000ffff677224 */ /* 0x000fc600078e0006 */
        /* <DEDUP_REMOVED lines=12> */
.L_x_16639:
        /* <DEDUP_REMOVED lines=15> */
.L_x_16641:
[----:B------:R-:W-:Y:S05]  /*6f90*/  BSYNC.RECONVERGENT B3 ;  /* 0x0000000000037941 */ /* 0x000fea0003800200 */
.L_x_16640:
        /* <DEDUP_REMOVED lines=43> */
.L_x_16638:
[----:B------:R-:W-:Y:S05]  /*7250*/  BSYNC.RECONVERGENT B2 ;  /* 0x0000000000027941 */ /* 0x000fea0003800200 */
.L_x_16637:
[----:B------:R-:W-:Y:S01]  /*7260*/  FMUL.FTZ R95, R60, R2 ;  /* 0x000000023c5f7220 */ /* 0x000fe20000410000 */
[----:B------:R-:W-:Y:S01]  /*7270*/  FSETP.GTU.FTZ.AND P6, PT, R5, R0, PT ;  /* 0x000000000500720b */ /* 0x000fe20003fdc000 */
[----:B------:R-:W-:Y:S01]  /*7280*/  FMUL.FTZ R5, R61, R2 ;  /* 0x000000023d057220 */ /* 0x000fe20000410000 */
[----:B------:R-:W-:Y:S02]  /*7290*/  I2FP.F32.U32 R104, R103 ;  /* 0x0000006700687245 */ /* 0x000fe40000201000 */
[----:B------:R-:W-:Y:S02]  /*72a0*/  FSEL R95, R95, RZ, !P6 ;  /* 0x000000ff5f5f7208 */ /* 0x000fe40007000000 */
[----:B------:R-:W-:Y:S01]  /*72b0*/  SEL R105, RZ, 0x1, P6 ;  /* 0x00000001ff697807 */ /* 0x000fe20003000000 */
[----:B------:R-:W-:Y:S01]  /*72c0*/  FFMA.FTZ R3, R104, R3, 1.1641532182693481445e-10 ;  /* 0x2f00000068037423 */ /* 0x000fe20000010003 */
[----:B------:R-:W-:Y:S02]  /*72d0*/  FSETP.GTU.FTZ.AND P6, PT, R73, R0, PT ;  /* 0x000000004900720b */ /* 0x000fe40003fdc000 */
[----:B------:R-:W-:-:S02]  /*72e0*/  FSEL R72, R72, RZ, P2 ;  /* 0x000000ff48487208 */ /* 0x000fc40001000000 */
[----:B------:R-:W-:Y:S01]  /*72f0*/  FSEL R73, R5, RZ, !P6 ;  /* 0x000000ff05497208 */ /* 0x000fe20007000000 */
[-C--:B------:R-:W-:Y:S01]  /*7300*/  FMUL.FTZ R5, R62, R2.reuse ;  /* 0x000000023e057220 */ /* 0x080fe20000410000 */
[----:B------:R-:W-:Y:S01]  /*7310*/  SEL R106, RZ, 0x1, P6 ;  /* 0x00000001ff6a7807 */ /* 0x000fe20003000000 */
[----:B------:R-:W-:Y:S01]  /*7320*/  FMUL.FTZ R2, R63, R2 ;  /* 0x000000023f027220 */ /* 0x000fe20000410000 */
[-C--:B------:R-:W-:Y:S01]  /*7330*/  FSETP.GTU.FTZ.AND P6, PT, R93, R0.reuse, PT ;  /* 0x000000005d00720b */ /* 0x080fe20003fdc000 */
[----:B------:R-:W-:Y:S01]  /*7340*/  FADD.FTZ R72, R72, R95 ;  /* 0x0000005f48487221 */ /* 0x000fe20000010000 */
[----:B------:R-:W-:Y:S02]  /*7350*/  FSEL R4, R4, RZ, P3 ;  /* 0x000000ff04047208 */ /* 0x000fe40001800000 */
[----:B------:R-:W-:Y:S01]  /*7360*/  FSEL R5, R5, RZ, !P6 ;  /* 0x000000ff05057208 */ /* 0x000fe20007000000 */
[----:B------:R-:W-:Y:S01]  /*7370*/  @P1 FADD.FTZ R72, R64, R72 ;  /* 0x0000004840481221 */ /* 0x000fe20000010000 */
        /* <DEDUP_REMOVED lines=14> */
[----:B------:R-:W-:Y:S01]  /*7460*/  PRMT R2, R93, 0x7610, R2 ;  /* 0x000076105d027816 */ /* 0x000fe20000000002 */
[----:B------:R-:W-:Y:S06]  /*7470*/  BRA `(.L_x_16642) ;  /* 0x0000001000e47947 */ /* 0x000fec0003800000 */
.L_x_16601:
        /* <DEDUP_REMOVED lines=16> */
.L_x_16645:
        /* <DEDUP_REMOVED lines=13> */
.L_x_16647:
[----:B------:R-:W-:Y:S05]  /*7650*/  BSYNC.RECONVERGENT B3 ;  /* 0x0000000000037941 */ /* 0x000fea0003800200 */
.L_x_16646:
        /* <DEDUP_REMOVED lines=42> */
.L_x_16644:
[----:B------:R-:W-:Y:S05]  /*7900*/  BSYNC.RECONVERGENT B2 ;  /* 0x0000000000027941 */ /* 0x000fea0003800200 */
.L_x_16643:
        /* <DEDUP_REMOVED lines=18> */
.L_x_16650:
        /* <DEDUP_REMOVED lines=13> */
.L_x_16652:
[----:B------:R-:W-:Y:S05]  /*7b00*/  BSYNC.RECONVERGENT B3 ;  /* 0x0000000000037941 */ /* 0x000fea0003800200 */
.L_x_16651:
        /* <DEDUP_REMOVED lines=43> */
.L_x_16649:
[----:B------:R-:W-:Y:S05]  /*7dc0*/  BSYNC.RECONVERGENT B2 ;  /* 0x0000000000027941 */ /* 0x000fea0003800200 */
.L_x_16648:
        /* <DEDUP_REMOVED lines=16> */
.L_x_16655:
        /* <DEDUP_REMOVED lines=13> */
.L_x_16657:
[----:B------:R-:W-:Y:S05]  /*7fa0*/  BSYNC.RECONVERGENT B3 ;  /* 0x0000000000037941 */ /* 0x000fea0003800200 */
.L_x_16656:
        /* <DEDUP_REMOVED lines=43> */
.L_x_16654:
[----:B------:R-:W-:Y:S05]  /*8260*/  BSYNC.RECONVERGENT B2 ;  /* 0x0000000000027941 */ /* 0x000fea0003800200 */
.L_x_16653:
        /* <DEDUP_REMOVED lines=16> */
.L_x_16660:
        /* <DEDUP_REMOVED lines=13> */
.L_x_16662:
[----:B------:R-:W-:Y:S05]  /*8440*/  BSYNC.RECONVERGENT B3 ;  /* 0x0000000000037941 */ /* 0x000fea0003800200 */
.L_x_16661:
        /* <DEDUP_REMOVED lines=43> */
.L_x_16659:
[----:B------:R-:W-:Y:S05]  /*8700*/  BSYNC.RECONVERGENT B2 ;  /* 0x0000000000027941 */ /* 0x000fea0003800200 */
.L_x_16658:
        /* <DEDUP_REMOVED lines=16> */
.L_x_16642:
        /* <DEDUP_REMOVED lines=24> */
.L_x_16663:
[----:B01----:R-:W-:Y:S02]  /*8990*/  IMAD.MOV.U32 R5, RZ, RZ, R94 ;  /* 0x000000ffff057224 */ /* 0x003fe400078e005e */
[----:B------:R-:W-:-:S07]  /*89a0*/  VIADD R92, R92, 0x20 ;  /* 0x000000205c5c7836 */ /* 0x000fce0000000000 */
.L_x_16600:
[----:B------:R-:W-:Y:S05]  /*89b0*/  BSYNC.RECONVERGENT B1 ;  /* 0x0000000000017941 */ /* 0x000fea0003800200 */
.L_x_16599:
        /* <DEDUP_REMOVED lines=34> */
.L_x_16669:
        /* <DEDUP_REMOVED lines=13> */
.L_x_16671:
[----:B------:R-:W-:Y:S05]  /*8cb0*/  BSYNC.RECONVERGENT B3 ;  /* 0x0000000000037941 */ /* 0x000fea0003800200 */
.L_x_16670:
        /* <DEDUP_REMOVED lines=40> */
[----:B------:R-:W-:Y:S01]  /*8f40*/  IMAD.MOV.U32 R6, RZ, RZ, R104 ;  /* 0x000000ffff067224 */ /* 0x000fe200078e0068 */
[----:B------:R-:W-:-:S07]  /*8f50*/  LOP3.LUT R11, R2, UR32, R95, 0x96, !PT ;  /* 0x00000020020b7c12 */ /* 0x000fce000f8e965f */
.L_x_16668:
[----:B------:R-:W-:Y:S05]  /*8f60*/  BSYNC.RECONVERGENT B2 ;  /* 0x0000000000027941 */ /* 0x000fea0003800200 */
.L_x_16667:
[----:B------:R-:W0:Y:S01]  /*8f70*/  LDC R0, c[0x0][0x404] ;  /* 0x00010100ff007b82 */ /* 0x000e220000000800 */
[----:B------:R-:W-:Y:S01]  /*8f80*/  ISETP.NE.AND P3, PT, R93, 0x1, PT ;  /* 0x000000015d00780c */ /* 0x000fe20003f65270 */
[----:B------:R-:W-:Y:S01]  /*8f90*/  BSSY.RECONVERGENT B2, `(.L_x_16672) ;  /* 0x000004b000027945 */ /* 0x000fe20003800200 */
[----:B------:R-:W-:Y:S01]  /*8fa0*/  I2FP.F32.U32 R4, R3 ;  /* 0x0000000300047245 */ /* 0x000fe20000201000 */
[----:B------:R-:W-:Y:S02]  /*8fb0*/  IMAD.MOV.U32 R3, RZ, RZ, 0x2f800000 ;  /* 0x2f800000ff037424 */ /* 0x000fe400078e00ff */
[----:B------:R-:W-:Y:S02]  /*8fc0*/  IMAD.MOV.U32 R95, RZ, RZ, 0x2 ;  /* 0x00000002ff5f7424 */ /* 0x000fe400078e00ff */
[----:B------:R-:W1:Y:S01]  /*8fd0*/  LDC R2, c[0x0][0x408] ;  /* 0x00010200ff027b82 */ /* 0x000e620000000800 */
[----:B------:R-:W-:Y:S01]  /*8fe0*/  FFMA.FTZ R5, R4, R3, 1.1641532182693481445e-10 ;  /* 0x2f00000004057423 */ /* 0x000fe20000010003 */
[----:B------:R-:W-:-:S04]  /*8ff0*/  MOV R4, R6 ;  /* 0x0000000600047202 */ /* 0x000fc80000000f00 */
[----:B0-----:R-:W-:Y:S01]  /*9000*/  FSETP.LE.FTZ.AND P2, PT, R5, R0, PT ;  /* 0x000000000500720b */ /* 0x001fe20003f53000 */
[----:B-1---5:R-:W-:Y:S01]  /*9010*/  FMUL.FTZ R76, R76, R2 ;  /* 0x000000024c4c7220 */ /* 0x022fe20000410000 */
        /* <DEDUP_REMOVED lines=9> */
.L_x_16674:
        /* <DEDUP_REMOVED lines=13> */
.L_x_16676:
[----:B------:R-:W-:Y:S05]  /*9180*/  BSYNC.RECONVERGENT B3 ;  /* 0x0000000000037941 */ /* 0x000fea0003800200 */
.L_x_16675:
        /* <DEDUP_REMOVED lines=43> */
.L_x_16673:
[----:B------:R-:W-:Y:S05]  /*9440*/  BSYNC.RECONVERGENT B2 ;  /* 0x0000000000027941 */ /* 0x000fea0003800200 */
.L_x_16672:
        /* <DEDUP_REMOVED lines=15> */
.L_x_16679:
        /* <DEDUP_REMOVED lines=13> */
.L_x_16681:
[----:B------:R-:W-:Y:S05]  /*9610*/  BSYNC.RECONVERGENT B3 ;  /* 0x0000000000037941 */ /* 0x000fea0003800200 */
.L_x_16680:
        /* <DEDUP_REMOVED lines=43> */
.L_x_16678:
[----:B------:R-:W-:Y:S05]  /*98d0*/  BSYNC.RECONVERGENT B2 ;  /* 0x0000000000027941 */ /* 0x000fea0003800200 */
.L_x_16677:
[----:B------:R-:W-:Y:S01]  /*98e0*/  ISETP.NE.AND P4, PT, R103, 0x1, PT ;  /* 0x000000016700780c */ /* 0x000fe20003f85270 */
[----:B------:R-:W-:Y:S01]  /*98f0*/  BSSY.RECONVERGENT B2, `(.L_x_16682) ;  /* 0x0000049000027945 */ /* 0x000fe20003800200 */
[----:B------:R-:W-:Y:S01]  /*9900*/  I2FP.F32.U32 R4, R8 ;  /* 0x0000000800047245 */ /* 0x000fe20000201000 */
        /* <DEDUP_REMOVED lines=14> */
.L_x_16684:
        /* <DEDUP_REMOVED lines=13> */
.L_x_16686:
[----:B------:R-:W-:Y:S05]  /*9ac0*/  BSYNC.RECONVERGENT B3 ;  /* 0x0000000000037941 */ /* 0x000fea0003800200 */
.L_x_16685:
        /* <DEDUP_REMOVED lines=43> */
.L_x_16683:
[----:B------:R-:W-:Y:S05]  /*9d80*/  BSYNC.RECONVERGENT B2 ;  /* 0x0000000000027941 */ /* 0x000fea0003800200 */
.L_x_16682:
        /* <DEDUP_REMOVED lines=15> */
.L_x_16689:
        /* <DEDUP_REMOVED lines=13> */
.L_x_16691:
[----:B------:R-:W-:Y:S05]  /*9f50*/  BSYNC.RECONVERGENT B3 ;  /* 0x0000000000037941 */ /* 0x000fea0003800200 */
.L_x_16690:
        /* <DEDUP_REMOVED lines=43> */
.L_x_16688:
[----:B------:R-:W-:Y:S05]  /*a210*/  BSYNC.RECONVERGENT B2 ;  /* 0x0000000000027941 */ /* 0x000fea0003800200 */
.L_x_16687:
        /* <DEDUP_REMOVED lines=17> */
.L_x_16694:
        /* <DEDUP_REMOVED lines=13> */
.L_x_16696:
[----:B------:R-:W-:Y:S05]  /*a400*/  BSYNC.RECONVERGENT B3 ;  /* 0x0000000000037941 */ /* 0x000fea0003800200 */
.L_x_16695:
        /* <DEDUP_REMOVED lines=43> */
.L_x_16693:
[----:B------:R-:W-:Y:S05]  /*a6c0*/  BSYNC.RECONVERGENT B2 ;  /* 0x0000000000027941 */ /* 0x000fea0003800200 */
.L_x_16692:
        /* <DEDUP_REMOVED lines=15> */
.L_x_16699:
        /* <DEDUP_REMOVED lines=13> */
.L_x_16701:
[----:B------:R-:W-:Y:S05]  /*a890*/  BSYNC.RECONVERGENT B3 ;  /* 0x0000000000037941 */ /* 0x000fea0003800200 */
.L_x_16700:
        /* <DEDUP_REMOVED lines=43> */
.L_x_16698:
[----:B------:R-:W-:Y:S05]  /*ab50*/  BSYNC.RECONVERGENT B2 ;  /* 0x0000000000027941 */ /* 0x000fea0003800200 */
.L_x_16697:
        /* <DEDUP_REMOVED lines=17> */
.L_x_16704:
        /* <DEDUP_REMOVED lines=15> */
.L_x_16706:
[----:B------:R-:W-:Y:S05]  /*ad60*/  BSYNC.RECONVERGENT B3 ;  /* 0x0000000000037941 */ /* 0x000fea0003800200 */
.L_x_16705:
        /* <DEDUP_REMOVED lines=43> */
.L_x_16703:
[----:B------:R-:W-:Y:S05]  /*b020*/  BSYNC.RECONVERGENT B2 ;  /* 0x0000000000027941 */ /* 0x000fea0003800200 */
.L_x_16702:
[----:B------:R-:W-:Y:S01]  /*b030*/  FMUL.FTZ R78, R60, R2 ;  /* 0x000000023c4e7220 */ /* 0x000fe20000410000 */
[----:B------:R-:W-:Y:S02]  /*b040*/  FSETP.GTU.FTZ.AND P6, PT, R5, R0, PT ;  /* 0x000000000500720b */ /* 0x000fe40003fdc000 */
        /* <DEDUP_REMOVED lines=8> */
[----:B------:R-:W-:Y:S01]  /*b0d0*/  FSEL R77, R78, RZ, !P6 ;  /* 0x000000ff4e4d7208 */ /* 0x000fe20007000000 */
[----:B------:R-:W-:Y:S01]  /*b0e0*/  FMUL.FTZ R78, R62, R2 ;  /* 0x000000023e4e7220 */ /* 0x000fe20000410000 */
        /* <DEDUP_REMOVED lines=22> */
.L_x_16666:
        /* <DEDUP_REMOVED lines=16> */
.L_x_16710:
        /* <DEDUP_REMOVED lines=13> */
.L_x_16712:
[----:B------:R-:W-:Y:S05]  /*b420*/  BSYNC.RECONVERGENT B3 ;  /* 0x0000000000037941 */ /* 0x000fea0003800200 */
.L_x_16711:
        /* <DEDUP_REMOVED lines=42> */
.L_x_16709:
[----:B------:R-:W-:Y:S05]  /*b6d0*/  BSYNC.RECONVERGENT B2 ;  /* 0x0000000000027941 */ /* 0x000fea0003800200 */
.L_x_16708:
        /* <DEDUP_REMOVED lines=18> */
.L_x_16715:
        /* <DEDUP_REMOVED lines=13> */
.L_x_16717:
[----:B------:R-:W-:Y:S05]  /*b8d0*/  BSYNC.RECONVERGENT B3 ;  /* 0x0000000000037941 */ /* 0x000fea0003800200 */
.L_x_16716:
        /* <DEDUP_REMOVED lines=43> */
.L_x_16714:
[----:B------:R-:W-:Y:S05]  /*bb90*/  BSYNC.RECONVERGENT B2 ;  /* 0x0000000000027941 */ /* 0x000fea0003800200 */
.L_x_16713:
        /* <DEDUP_REMOVED lines=16> */
.L_x_16720:
        /* <DEDUP_REMOVED lines=13> */
.L_x_16722:
[----:B------:R-:W-:Y:S05]  /*bd70*/  BSYNC.RECONVERGENT B3 ;  /* 0x0000000000037941 */ /* 0x000fea0003800200 */
.L_x_16721:
        /* <DEDUP_REMOVED lines=43> */
.L_x_16719:
[----:B------:R-:W-:Y:S05]  /*c030*/  BSYNC.RECONVERGENT B2 ;  /* 0x0000000000027941 */ /* 0x000fea0003800200 */
.L_x_16718:
        /* <DEDUP_REMOVED lines=16> */
.L_x_16725:
        /* <DEDUP_REMOVED lines=13> */
.L_x_16727:
[----:B------:R-:W-:Y:S05]  /*c210*/  BSYNC.RECONVERGENT B3 ;  /* 0x0000000000037941 */ /* 0x000fea0003800200 */
.L_x_16726:
        /* <DEDUP_REMOVED lines=43> */
.L_x_16724:
[----:B------:R-:W-:Y:S05]  /*c4d0*/  BSYNC.RECONVERGENT B2 ;  /* 0x0000000000027941 */ /* 0x000fea0003800200 */
.L_x_16723:
        /* <DEDUP_REMOVED lines=16> */
.L_x_16707:
        /* <DEDUP_REMOVED lines=24> */
.L_x_16728:
[----:B01----:R-:W-:Y:S01]  /*c760*/  IMAD.MOV.U32 R5, RZ, RZ, R94 ;  /* 0x000000ffff057224 */ /* 0x003fe200078e005e */
[----:B------:R-:W-:-:S07]  /*c770*/  IADD3 R92, PT, PT, R92, 0x20, RZ ;  /* 0x000000205c5c7810 */ /* 0x000fce0007ffe0ff */
.L_x_16665:
[----:B------:R-:W-:Y:S05]  /*c780*/  BSYNC.RECONVERGENT B1 ;  /* 0x0000000000017941 */ /* 0x000fea0003800200 */
.L_x_16664:
        /* <DEDUP_REMOVED lines=34> */
.L_x_16734:
        /* <DEDUP_REMOVED lines=13> */
.L_x_16736:
[----:B------:R-:W-:Y:S05]  /*ca80*/  BSYNC.RECONVERGENT B3 ;  /* 0x0000000000037941 */ /* 0x000fea0003800200 */
.L_x_16735:
        /* <DEDUP_REMOVED lines=43> */
.L_x_16733:
[----:B------:R-:W-:Y:S05]  /*cd40*/  BSYNC.RECONVERGENT B2 ;  /* 0x0000000000027941 */ /* 0x000fea0003800200 */
.L_x_16732:
        /* <DEDUP_REMOVED lines=20> */
.L_x_16739:
        /* <DEDUP_REMOVED lines=13> */
.L_x_16741:
[----:B------:R-:W-:Y:S05]  /*cf60*/  BSYNC.RECONVERGENT B3 ;  /* 0x0000000000037941 */ /* 0x000fea0003800200 */
.L_x_16740:
        /* <DEDUP_REMOVED lines=43> */
.L_x_16738:
[----:B------:R-:W-:Y:S05]  /*d220*/  BSYNC.RECONVERGENT B2 ;  /* 0x0000000000027941 */ /* 0x000fea0003800200 */
.L_x_16737:
        /* <DEDUP_REMOVED lines=15> */
.L_x_16744:
        /* <DEDUP_REMOVED lines=13> */
.L_x_16746:
[----:B------:R-:W-:Y:S05]  /*d3f0*/  BSYNC.RECONVERGENT B3 ;  /* 0x0000000000037941 */ /* 0x000fea0003800200 */
.L_x_16745:
        /* <DEDUP_REMOVED lines=43> */
.L_x_16743:
[----:B------:R-:W-:Y:S05]  /*d6b0*/  BSYNC.RECONVERGENT B2 ;  /* 0x0000000000027941 */ /* 0x000fea0003800200 */
.L_x_16742:
        /* <DEDUP_REMOVED lines=17> */
.L_x_16749:
        /* <DEDUP_REMOVED lines=13> */
.L_x_16751:
[----:B------:R-:W-:Y:S05]  /*d8a0*/  BSYNC.RECONVERGENT B3 ;  /* 0x0000000000037941 */ /* 0x000fea0003800200 */
.L_x_16750:
        /* <DEDUP_REMOVED lines=43> */
.L_x_16748:
[----:B------:R-:W-:Y:S05]  /*db60*/  BSYNC.RECONVERGENT B2 ;  /* 0x0000000000027941 */ /* 0x000fea0003800200 */
.L_x_16747:
        /* <DEDUP_REMOVED lines=15> */
.L_x_16754:
        /* <DEDUP_REMOVED lines=13> */
.L_x_16756:
[----:B------:R-:W-:Y:S05]  /*dd30*/  BSYNC.RECONVERGENT B3 ;  /* 0x0000000000037941 */ /* 0x000fea0003800200 */
.L_x_16755:
        /* <DEDUP_REMOVED lines=43> */
.L_x_16753:
[----:B------:R-:W-:Y:S05]  /*dff0*/  BSYNC.RECONVERGENT B2 ;  /* 0x0000000000027941 */ /* 0x000fea0003800200 */
.L_x_16752:
[----:B------:R-:W-:Y:S01]  /*e000*/  ISETP.NE.AND P5, PT, R93, 0x1, PT ;  /* 0x000000015d00780c */ /* 0x000fe20003fa5270 */
[----:B------:R-:W-:Y:S01]  /*e010*/  BSSY.RECONVERGENT B2, `(.L_x_16757) ;  /* 0x0000049000027945 */ /* 0x000fe20003800200 */
[----:B------:R-:W-:Y:S01]  /*e020*/  I2FP.F32.U32 R5, R8 ;  /* 0x0000000800057245 */ /* 0x000fe20000201000 */
[----:B------:R-:W-:-:S04]  /*e030*/  HFMA2 R95, -RZ, RZ, 0, 1.1920928955078125e-07 ;  /* 0x00000002ff5f7431 */ /* 0x000fc800000001ff */
        /* <DEDUP_REMOVED lines=13> */
.L_x_16759:
        /* <DEDUP_REMOVED lines=13> */
.L_x_16761:
[----:B------:R-:W-:Y:S05]  /*e1e0*/  BSYNC.RECONVERGENT B3 ;  /* 0x0000000000037941 */ /* 0x000fea0003800200 */
.L_x_16760:
        /* <DEDUP_REMOVED lines=43> */
.L_x_16758:
[----:B------:R-:W-:Y:S05]  /*e4a0*/  BSYNC.RECONVERGENT B2 ;  /* 0x0000000000027941 */ /* 0x000fea0003800200 */
.L_x_16757:
        /* <DEDUP_REMOVED lines=15> */
.L_x_16764:
        /* <DEDUP_REMOVED lines=13> */
.L_x_16766:
[----:B------:R-:W-:Y:S05]  /*e670*/  BSYNC.RECONVERGENT B3 ;  /* 0x0000000000037941 */ /* 0x000fea0003800200 */
.L_x_16765:
        /* <DEDUP_REMOVED lines=43> */
.L_x_16763:
[----:B------:R-:W-:Y:S05]  /*e930*/  BSYNC.RECONVERGENT B2 ;  /* 0x0000000000027941 */ /* 0x000fea0003800200 */
.L_x_16762:
[----:B------:R-:W-:Y:S01]  /*e940*/  ISETP.NE.AND P6, PT, R105, 0x1, PT ;  /* 0x000000016900780c */ /* 0x000fe20003fc5270 */
[----:B------:R-:W-:Y:S01]  /*e950*/  BSSY.RECONVERGENT B2, `(.L_x_16767) ;  /* 0x000004b000027945 */ /* 0x000fe20003800200 */
[----:B------:R-:W-:Y:S01]  /*e960*/  I2FP.F32.U32 R93, R8 ;  /* 0x00000008005d7245 */ /* 0x000fe20000201000 */
[----:B------:R-:W-:-:S04]  /*e970*/  IMAD.MOV.U32 R8, RZ, RZ, 0x2 ;  /* 0x00000002ff087424 */ /* 0x000fc800078e00ff */
        /* <DEDUP_REMOVED lines=13> */
.L_x_16769:
        /* <DEDUP_REMOVED lines=15> */
.L_x_16771:
[----:B------:R-:W-:Y:S05]  /*eb40*/  BSYNC.RECONVERGENT B3 ;  /* 0x0000000000037941 */ /* 0x000fea0003800200 */
.L_x_16770:
        /* <DEDUP_REMOVED lines=43> */
.L_x_16768:
[----:B------:R-:W-:Y:S05]  /*ee00*/  BSYNC.RECONVERGENT B2 ;  /* 0x0000000000027941 */ /* 0x000fea0003800200 */
.L_x_16767:
        /* <DEDUP_REMOVED lines=34> */
.L_x_16731:
        /* <DEDUP_REMOVED lines=16> */
.L_x_16775:
        /* <DEDUP_REMOVED lines=13> */
.L_x_16777:
[----:B------:R-:W-:Y:S05]  /*f200*/  BSYNC.RECONVERGENT B3 ;  /* 0x0000000000037941 */ /* 0x000fea0003800200 */
.L_x_16776:
        /* <DEDUP_REMOVED lines=42> */
.L_x_16774:
[----:B------:R-:W-:Y:S05]  /*f4b0*/  BSYNC.RECONVERGENT B2 ;  /* 0x0000000000027941 */ /* 0x000fea0003800200 */
.L_x_16773:
        /* <DEDUP_REMOVED lines=18> */
.L_x_16780:
        /* <DEDUP_REMOVED lines=13> */
.L_x_16782:
[----:B------:R-:W-:Y:S05]  /*f6b0*/  BSYNC.RECONVERGENT B3 ;  /* 0x0000000000037941 */ /* 0x000fea0003800200 */
.L_x_16781:
        /* <DEDUP_REMOVED lines=43> */
.L_x_16779:
[----:B------:R-:W-:Y:S05]  /*f970*/  BSYNC.RECONVERGENT B2 ;  /* 0x0000000000027941 */ /* 0x000fea0003800200 */
.L_x_16778:
        /* <DEDUP_REMOVED lines=16> */
.L_x_16785:
        /* <DEDUP_REMOVED lines=13> */
.L_x_16787:
[----:B------:R-:W-:Y:S05]  /*fb50*/  BSYNC.RECONVERGENT B3 ;  /* 0x0000000000037941 */ /* 0x000fea0003800200 */
.L_x_16786:
        /* <DEDUP_REMOVED lines=43> */
.L_x_16784:
[----:B------:R-:W-:Y:S05]  /*fe10*/  BSYNC.RECONVERGENT B2 ;  /* 0x0000000000027941 */ /* 0x000fea0003800200 */
.L_x_16783:
        /* <DEDUP_REMOVED lines=16> */
.L_x_16790:
        /* <DEDUP_REMOVED lines=13> */
.L_x_16792:
[----:B------:R-:W-:Y:S05]  /*fff0*/  BSYNC.RECONVERGENT B3 ;  /* 0x0000000000037941 */ /* 0x000fea0003800200 */
.L_x_16791:
        /* <DEDUP_REMOVED lines=43> */
.L_x_16789:
[----:B------:R-:W-:Y:S05]  /*102b0*/  BSYNC.RECONVERGENT B2 ;  /* 0x0000000000027941 */ /* 0x000fea0003800200 */
.L_x_16788:
        /* <DEDUP_REMOVED lines=16> */
.L_x_16772:
        /* <DEDUP_REMOVED lines=24> */
.L_x_16793:
[----:B01----:R-:W-:Y:S02]  /*10540*/  IMAD.MOV.U32 R5, RZ, RZ, R94 ;  /* 0x000000ffff057224 */ /* 0x003fe400078e005e */
[----:B------:R-:W-:-:S07]  /*10550*/  VIADD R92, R92, 0x20 ;  /* 0x000000205c5c7836 */ /* 0x000fce0000000000 */
.L_x_16730:
[----:B------:R-:W-:Y:S05]  /*10560*/  BSYNC.RECONVERGENT B1 ;  /* 0x0000000000017941 */ /* 0x000fea0003800200 */
.L_x_16729:
        /* <DEDUP_REMOVED lines=34> */
.L_x_16799:
        /* <DEDUP_REMOVED lines=13> */
.L_x_16801:
[----:B------:R-:W-:Y:S05]  /*10860*/  BSYNC.RECONVERGENT B3 ;  /* 0x0000000000037941 */ /* 0x000fea0003800200 */
.L_x_16800:
        /* <DEDUP_REMOVED lines=43> */
.L_x_16798:
[----:B------:R-:W-:Y:S05]  /*10b20*/  BSYNC.RECONVERGENT B2 ;  /* 0x0000000000027941 */ /* 0x000fea0003800200 */
.L_x_16797:
        /* <DEDUP_REMOVED lines=20> */
.L_x_16804:
        /* <DEDUP_REMOVED lines=13> */
.L_x_16806:
[----:B------:R-:W-:Y:S05]  /*10d40*/  BSYNC.RECONVERGENT B3 ;  /* 0x0000000000037941 */ /* 0x000fea0003800200 */
.L_x_16805:
        /* <DEDUP_REMOVED lines=43> */
.L_x_16803:
[----:B------:R-:W-:Y:S05]  /*11000*/  BSYNC.RECONVERGENT B2 ;  /* 0x0000000000027941 */ /* 0x000fea0003800200 */
.L_x_16802:
        /* <DEDUP_REMOVED lines=15> */
.L_x_16809:
        /* <DEDUP_REMOVED lines=13> */
.L_x_16811:
[----:B------:R-:W-:Y:S05]  /*111d0*/  BSYNC.RECONVERGENT B3 ;  /* 0x0000000000037941 */ /* 0x000fea0003800200 */
.L_x_16810:
        /* <DEDUP_REMOVED lines=43> */
.L_x_16808:
[----:B------:R-:W-:Y:S05]  /*11490*/  BSYNC.RECONVERGENT B2 ;  /* 0x0000000000027941 */ /* 0x000fea0003800200 */
.L_x_16807:
        /* <DEDUP_REMOVED lines=17> */
.L_x_16814:
        /* <DEDUP_REMOVED lines=13> */
.L_x_16816:
[----:B------:R-:W-:Y:S05]  /*11680*/  BSYNC.RECONVERGENT B3 ;  /* 0x0000000000037941 */ /* 0x000fea0003800200 */
.L_x_16815:
        /* <DEDUP_REMOVED lines=43> */
.L_x_16813:
[----:B------:R-:W-:Y:S05]  /*11940*/  BSYNC.RECONVERGENT B2 ;  /* 0x0000000000027941 */ /* 0x000fea0003800200 */
.L_x_16812:
        /* <DEDUP_REMOVED lines=15> */
.L_x_16819:
        /* <DEDUP_REMOVED lines=13> */
.L_x_16821:
[----:B------:R-:W-:Y:S05]  /*11b10*/  BSYNC.RECONVERGENT B3 ;  /* 0x0000000000037941 */ /* 0x000fea0003800200 */
.L_x_16820:
        /* <DEDUP_REMOVED lines=43> */
.L_x_16818:
[----:B------:R-:W-:Y:S05]  /*11dd0*/  BSYNC.RECONVERGENT B2 ;  /* 0x0000000000027941 */ /* 0x000fea0003800200 */
.L_x_16817:
        /* <DEDUP_REMOVED lines=17> */
.L_x_16824:
        /* <DEDUP_REMOVED lines=13> */
.L_x_16826:
[----:B------:R-:W-:Y:S05]  /*11fc0*/  BSYNC.RECONVERGENT B3 ;  /* 0x0000000000037941 */ /* 0x000fea0003800200 */
.L_x_16825:
        /* <DEDUP_REMOVED lines=43> */
.L_x_16823:
[----:B------:R-:W-:Y:S05]  /*12280*/  BSYNC.RECONVERGENT B2 ;  /* 0x0000000000027941 */ /* 0x000fea0003800200 */
.L_x_16822:
        /* <DEDUP_REMOVED lines=15> */
.L_x_16829:
        /* <DEDUP_REMOVED lines=13> */
.L_x_16831:
[----:B------:R-:W-:Y:S05]  /*12450*/  BSYNC.RECONVERGENT B3 ;  /* 0x0000000000037941 */ /* 0x000fea0003800200 */
.L_x_16830:
        /* <DEDUP_REMOVED lines=43> */
.L_x_16828:
[----:B------:R-:W-:Y:S05]  /*12710*/  BSYNC.RECONVERGENT B2 ;  /* 0x0000000000027941 */ /* 0x000fea0003800200 */
.L_x_16827:
        /* <DEDUP_REMOVED lines=17> */
.L_x_16834:
        /* <DEDUP_REMOVED lines=15> */
.L_x_16836:
[----:B------:R-:W-:Y:S05]  /*12920*/  BSYNC.RECONVERGENT B3 ;  /* 0x0000000000037941 */ /* 0x000fea0003800200 */
.L_x_16835:
        /* <DEDUP_REMOVED lines=43> */
.L_x_16833:
[----:B------:R-:W-:Y:S05]  /*12be0*/  BSYNC.RECONVERGENT B2 ;  /* 0x0000000000027941 */ /* 0x000fea0003800200 */
.L_x_16832:
[-C--:B------:R-:W-:Y:S01]  /*12bf0*/  FMUL.FTZ R109, R60, R3.reuse ;  /* 0x000000033c6d7220 */ /* 0x080fe20000410000 */
        /* <DEDUP_REMOVED lines=33> */
.L_x_16796:
        /* <DEDUP_REMOVED lines=16> */
.L_x_16840:
        /* <DEDUP_REMOVED lines=13> */
.L_x_16842:
[----:B------:R-:W-:Y:S05]  /*12fe0*/  BSYNC.RECONVERGENT B3 ;  /* 0x0000000000037941 */ /* 0x000fea0003800200 */
.L_x_16841:
        /* <DEDUP_REMOVED lines=42> */
.L_x_16839:
[----:B------:R-:W-:Y:S05]  /*13290*/  BSYNC.RECONVERGENT B2 ;  /* 0x0000000000027941 */ /* 0x000fea0003800200 */
.L_x_16838:
        /* <DEDUP_REMOVED lines=18> */
.L_x_16845:
        /* <DEDUP_REMOVED lines=13> */
.L_x_16847:
[----:B------:R-:W-:Y:S05]  /*13490*/  BSYNC.RECONVERGENT B3 ;  /* 0x0000000000037941 */ /* 0x000fea0003800200 */
.L_x_16846:
        /* <DEDUP_REMOVED lines=43> */
.L_x_16844:
[----:B------:R-:W-:Y:S05]  /*13750*/  BSYNC.RECONVERGENT B2 ;  /* 0x0000000000027941 */ /* 0x000fea0003800200 */
.L_x_16843:
        /* <DEDUP_REMOVED lines=16> */
.L_x_16850:
        /* <DEDUP_REMOVED lines=13> */
.L_x_16852:
[----:B------:R-:W-:Y:S05]  /*13930*/  BSYNC.RECONVERGENT B3 ;  /* 0x0000000000037941 */ /* 0x000fea0003800200 */
.L_x_16851:
        /* <DEDUP_REMOVED lines=41> */
[----:B------:R-:W-:Y:S02]  /*13bd0*/  LOP3.LUT R11, R8, UR32, R109, 0x96, !PT ;  /* 0x00000020080b7c12 */ /* 0x000fe4000f8e966d */
[----:B------:R-:W-:-:S07]  /*13be0*/  MOV R94, R108 ;  /* 0x0000006c005e7202 */ /* 0x000fce0000000f00 */
.L_x_16849:
[----:B------:R-:W-:Y:S05]  /*13bf0*/  BSYNC.RECONVERGENT B2 ;  /* 0x0000000000027941 */ /* 0x000fea0003800200 */
.L_x_16848:
        /* <DEDUP_REMOVED lines=16> */
.L_x_16855:
        /* <DEDUP_REMOVED lines=13> */
.L_x_16857:
[----:B------:R-:W-:Y:S05]  /*13dd0*/  BSYNC.RECONVERGENT B3 ;  /* 0x0000000000037941 */ /* 0x000fea0003800200 */
.L_x_16856:
        /* <DEDUP_REMOVED lines=43> */
.L_x_16854:
[----:B------:R-:W-:Y:S05]  /*14090*/  BSYNC.RECONVERGENT B2 ;  /* 0x0000000000027941 */ /* 0x000fea0003800200 */
.L_x_16853:
        /* <DEDUP_REMOVED lines=16> */
.L_x_16837:
        /* <DEDUP_REMOVED lines=24> */
.L_x_16858:
[----:B01----:R-:W-:Y:S01]  /*14320*/  MOV R5, R94 ;  /* 0x0000005e00057202 */ /* 0x003fe20000000f00 */
[----:B------:R-:W-:-:S07]  /*14330*/  VIADD R92, R92, 0x20 ;  /* 0x000000205c5c7836 */ /* 0x000fce0000000000 */
.L_x_16795:
[----:B------:R-:W-:Y:S05]  /*14340*/  BSYNC.RECONVERGENT B1 ;  /* 0x0000000000017941 */ /* 0x000fea0003800200 */
.L_x_16794:
        /* <DEDUP_REMOVED lines=21> */
[----:B------:R-:W-:Y:S01]  /*144a0*/  IMAD.MOV.U32 R0, RZ, RZ, R6 ;  /* 0x000000ffff007224 */ /* 0x000fe200078e0006 */
[----:B0-----:R-:W-:-:S08]  /*144b0*/  MOV R94, R5 ;  /* 0x00000005005e7202 */ /* 0x001fd00000000f00 */
        /* <DEDUP_REMOVED lines=11> */
.L_x_16864:
        /* <DEDUP_REMOVED lines=13> */
.L_x_16866:
[----:B------:R-:W-:Y:S05]  /*14640*/  BSYNC.RECONVERGENT B3 ;  /* 0x0000000000037941 */ /* 0x000fea0003800200 */
.L_x_16865:
        /* <DEDUP_REMOVED lines=42> */
.L_x_16863:
[----:B------:R-:W-:Y:S05]  /*148f0*/  BSYNC.RECONVERGENT B2 ;  /* 0x0000000000027941 */ /* 0x000fea0003800200 */
.L_x_16862:
[----:B------:R-:W0:Y:S01]  /*14900*/  LDC R3, c[0x0][0x408] ;  /* 0x00010200ff037b82 */ /* 0x000e220000000800 */
[----:B------:R-:W-:Y:S01]  /*14910*/  ISETP.NE.AND P3, PT, R93, 0x1, PT ;  /* 0x000000015d00780c */ /* 0x000fe20003f65270 */
[----:B------:R-:W-:Y:S01]  /*14920*/  BSSY.RECONVERGENT B2, `(.L_x_16867) ;  /* 0x000004b000027945 */ /* 0x000fe20003800200 */
[----:B------:R-:W-:Y:S01]  /*14930*/  I2FP.F32.U32 R5, R0 ;  /* 0x0000000000057245 */ /* 0x000fe20000201000 */
[----:B------:R-:W-:Y:S01]  /*14940*/  IMAD.MOV.U32 R0, RZ, RZ, 0x2f800000 ;  /* 0x2f800000ff007424 */ /* 0x000fe200078e00ff */
        /* <DEDUP_REMOVED lines=15> */
.L_x_16869:
        /* <DEDUP_REMOVED lines=13> */
.L_x_16871:
[----:B------:R-:W-:Y:S05]  /*14b10*/  BSYNC.RECONVERGENT B3 ;  /* 0x0000000000037941 */ /* 0x000fea0003800200 */
.L_x_16870:
        /* <DEDUP_REMOVED lines=43> */
.L_x_16868:
[----:B------:R-:W-:Y:S05]  /*14dd0*/  BSYNC.RECONVERGENT B2 ;  /* 0x0000000000027941 */ /* 0x000fea0003800200 */
.L_x_16867:
        /* <DEDUP_REMOVED lines=15> */
.L_x_16874:
        /* <DEDUP_REMOVED lines=13> */
.L_x_16876:
[----:B------:R-:W-:Y:S05]  /*14fa0*/  BSYNC.RECONVERGENT B3 ;  /* 0x0000000000037941 */ /* 0x000fea0003800200 */
.L_x_16875:
        /* <DEDUP_REMOVED lines=43> */
.L_x_16873:
[----:B------:R-:W-:Y:S05]  /*15260*/  BSYNC.RECONVERGENT B2 ;  /* 0x0000000000027941 */ /* 0x000fea0003800200 */
.L_x_16872:
[----:B------:R-:W-:Y:S01]  /*15270*/  ISETP.NE.AND P4, PT, R88, 0x1, PT ;  /* 0x000000015800780c */ /* 0x000fe20003f85270 */
[----:B------:R-:W-:Y:S01]  /*15280*/  FMUL.FTZ R95, R89, R3 ;  /* 0x00000003595f7220 */ /* 0x000fe20000410000 */
        /* <DEDUP_REMOVED lines=15> */
.L_x_16879:
        /* <DEDUP_REMOVED lines=13> */
.L_x_16881:
[----:B------:R-:W-:Y:S05]  /*15450*/  BSYNC.RECONVERGENT B3 ;  /* 0x0000000000037941 */ /* 0x000fea0003800200 */
.L_x_16880:
        /* <DEDUP_REMOVED lines=43> */
.L_x_16878:
[----:B------:R-:W-:Y:S05]  /*15710*/  BSYNC.RECONVERGENT B2 ;  /* 0x0000000000027941 */ /* 0x000fea0003800200 */
.L_x_16877:
        /* <DEDUP_REMOVED lines=15> */
.L_x_16884:
        /* <DEDUP_REMOVED lines=13> */
.L_x_16886:
[----:B------:R-:W-:Y:S05]  /*158e0*/  BSYNC.RECONVERGENT B3 ;  /* 0x0000000000037941 */ /* 0x000fea0003800200 */
.L_x_16885:
        /* <DEDUP_REMOVED lines=43> */
.L_x_16883:
[----:B------:R-:W-:Y:S05]  /*15ba0*/  BSYNC.RECONVERGENT B2 ;  /* 0x0000000000027941 */ /* 0x000fea0003800200 */
.L_x_16882:
        /* <DEDUP_REMOVED lines=17> */
.L_x_16889:
        /* <DEDUP_REMOVED lines=13> */
.L_x_16891:
[----:B------:R-:W-:Y:S05]  /*15d90*/  BSYNC.RECONVERGENT B3 ;  /* 0x0000000000037941 */ /* 0x000fea0003800200 */
.L_x_16890:
        /* <DEDUP_REMOVED lines=43> */
.L_x_16888:
[----:B------:R-:W-:Y:S05]  /*16050*/  BSYNC.RECONVERGENT B2 ;  /* 0x0000000000027941 */ /* 0x000fea0003800200 */
.L_x_16887:
        /* <DEDUP_REMOVED lines=15> */
.L_x_16894:
        /* <DEDUP_REMOVED lines=13> */
.L_x_16896:
[----:B------:R-:W-:Y:S05]  /*16220*/  BSYNC.RECONVERGENT B3 ;  /* 0x0000000000037941 */ /* 0x000fea0003800200 */
.L_x_16895:
        /* <DEDUP_REMOVED lines=43> */
.L_x_16893:
[----:B------:R-:W-:Y:S05]  /*164e0*/  BSYNC.RECONVERGENT B2 ;  /* 0x0000000000027941 */ /* 0x000fea0003800200 */
.L_x_16892:
        /* <DEDUP_REMOVED lines=17> */
.L_x_16899:
        /* <DEDUP_REMOVED lines=15> */
.L_x_16901:
[----:B------:R-:W-:Y:S05]  /*166f0*/  BSYNC.RECONVERGENT B3 ;  /* 0x0000000000037941 */ /* 0x000fea0003800200 */
.L_x_16900:
        /* <DEDUP_REMOVED lines=43> */
.L_x_16898:
[----:B------:R-:W-:Y:S05]  /*169b0*/  BSYNC.RECONVERGENT B2 ;  /* 0x0000000000027941 */ /* 0x000fea0003800200 */
.L_x_16897:
        /* <DEDUP_REMOVED lines=34> */
.L_x_16861:
        /* <DEDUP_REMOVED lines=16> */
.L_x_16905:
        /* <DEDUP_REMOVED lines=13> */
.L_x_16907:
[----:B------:R-:W-:Y:S05]  /*16db0*/  BSYNC.RECONVERGENT B3 ;  /* 0x0000000000037941 */ /* 0x000fea0003800200 */
.L_x_16906:
        /* <DEDUP_REMOVED lines=42> */
.L_x_16904:
[----:B------:R-:W-:Y:S05]  /*17060*/  BSYNC.RECONVERGENT B2 ;  /* 0x0000000000027941 */ /* 0x000fea0003800200 */
.L_x_16903:
[----:B------:R-:W0:Y:S01]  /*17070*/  LDC R5, c[0x0][0x404] ;  /* 0x00010100ff057b82 */ /* 0x000e220000000800 */
[----:B------:R-:W-:Y:S01]  /*17080*/  ISETP.NE.AND P3, PT, R108, 0x1, PT ;  /* 0x000000016c00780c */ /* 0x000fe20003f65270 */
[----:B------:R-:W-:Y:S01]  /*17090*/  BSSY.RECONVERGENT B2, `(.L_x_16908) ;  /* 0x0000049000027945 */ /* 0x000fe20003800200 */
[----:B------:R-:W-:Y:S01]  /*170a0*/  I2FP.F32.U32 R8, R93 ;  /* 0x0000005d00087245 */ /* 0x000fe20000201000 */
[----:B------:R-:W-:Y:S02]  /*170b0*/  HFMA2 R93, -RZ, RZ, 0.1171875, 0 ;  /* 0x2f800000ff5d7431 */ /* 0x000fe400000001ff */
        /* <DEDUP_REMOVED lines=13> */
.L_x_16910:
        /* <DEDUP_REMOVED lines=13> */
.L_x_16912:
[----:B------:R-:W-:Y:S05]  /*17260*/  BSYNC.RECONVERGENT B3 ;  /* 0x0000000000037941 */ /* 0x000fea0003800200 */
.L_x_16911:
        /* <DEDUP_REMOVED lines=43> */
.L_x_16909:
[----:B------:R-:W-:Y:S05]  /*17520*/  BSYNC.RECONVERGENT B2 ;  /* 0x0000000000027941 */ /* 0x000fea0003800200 */
.L_x_16908:
        /* <DEDUP_REMOVED lines=16> */
.L_x_16915:
        /* <DEDUP_REMOVED lines=13> */
.L_x_16917:
[----:B------:R-:W-:Y:S05]  /*17700*/  BSYNC.RECONVERGENT B3 ;  /* 0x0000000000037941 */ /* 0x000fea0003800200 */
.L_x_16916:
        /* <DEDUP_REMOVED lines=43> */
.L_x_16914:
[----:B------:R-:W-:Y:S05]  /*179c0*/  BSYNC.RECONVERGENT B2 ;  /* 0x0000000000027941 */ /* 0x000fea0003800200 */
.L_x_16913:
        /* <DEDUP_REMOVED lines=16> */
.L_x_16920:
        /* <DEDUP_REMOVED lines=13> */
.L_x_16922:
[----:B------:R-:W-:Y:S05]  /*17ba0*/  BSYNC.RECONVERGENT B3 ;  /* 0x0000000000037941 */ /* 0x000fea0003800200 */
.L_x_16921:
        /* <DEDUP_REMOVED lines=43> */
.L_x_16919:
[----:B------:R-:W-:Y:S05]  /*17e60*/  BSYNC.RECONVERGENT B2 ;  /* 0x0000000000027941 */ /* 0x000fea0003800200 */
.L_x_16918:
        /* <DEDUP_REMOVED lines=16> */
.L_x_16902:
[----:B------:R-:W0:Y:S01]  /*17f70*/  LDC.64 R110, c[0x0][0x3a8] ;  /* 0x0000ea00ff6e7b82 */ /* 0x000e220000000a00 */
[----:B------:R-:W-:Y:S02]  /*17f80*/  SEL R5, RZ, 0x1000000, !P5 ;  /* 0x01000000ff057807 */ /* 0x000fe40006800000 */
[----:B------:R-:W-:Y:S02]  /*17f90*/  SEL R112, RZ, 0x10000, !P4 ;  /* 0x00010000ff707807 */ /* 0x000fe40006000000 */
[----:B------:R-:W-:Y:S02]  /*17fa0*/  SEL R93, RZ, 0x100, !P3 ;  /* 0x00000100ff5d7807 */ /* 0x000fe40005800000 */
[----:B------:R-:W-:Y:S01]  /*17fb0*/  SEL R114, RZ, 0x1, !P2 ;  /* 0x00000001ff727807 */ /* 0x000fe20005000000 */
[----:B------:R-:W1:Y:S01]  /*17fc0*/  LDC.64 R108, c[0x0][0x3b0] ;  /* 0x0000ec00ff6c7b82 */ /* 0x000e620000000a00 */
[----:B------:R-:W-:-:S04]  /*17fd0*/  IADD3 R5, PT, PT, R93, R5, R112 ;  /* 0x000000055d057210 */ /* 0x000fc80007ffe070 */
[----:B------:R-:W-:Y:S01]  /*17fe0*/  IADD3 R93, PT, PT, R5, R114, RZ ;  /* 0x00000072055d7210 */ /* 0x000fe20007ffe0ff */
[----:B------:R-:W-:Y:S02]  /*17ff0*/  IMAD.MOV.U32 R5, RZ, RZ, R94 ;  /* 0x000000ffff057224 */ /* 0x000fe400078e005e */
[----:B0-----:R-:W-:-:S05]  /*18000*/  IMAD.WIDE.U32 R110, R92, 0x10, R110 ;  /* 0x000000105c6e7825 */ /* 0x001fca00078e006e */
[----:B------:R0:W-:Y:S01]  /*18010*/  STG.E.128 desc[UR8][R110.64], R88 ;  /* 0x000000586e007986 */ /* 0x0001e2000c101d08 */
[----:B-1----:R-:W-:-:S05]  /*18020*/  IMAD.WIDE.U32 R108, R92, 0x4, R108 ;  /* 0x000000045c6c7825 */ /* 0x002fca00078e006c */
[----:B------:R0:W-:Y:S01]  /*18030*/  STG.E desc[UR8][R108.64], R93 ;  /* 0x0000005d6c007986 */ /* 0x0001e2000c101908 */
[----:B------:R-:W-:Y:S05]  /*18040*/  @!P0 BRA `(.L_x_16860) ;  /* 0x00000000002c8947 */ /* 0x000fea0003800000 */
[----:B------:R-:W1:Y:S01]  /*18050*/  LDC.64 R94, c[0x0][0x3b8] ;  /* 0x0000ee00ff5e7b82 */ /* 0x000e620000000a00 */
[----:B0-----:R-:W-:Y:S02]  /*18060*/  SHF.L.U32 R108, R2, 0x10, RZ ;  /* 0x00000010026c7819 */ /* 0x001fe400000006ff */
[----:B------:R-:W-:Y:S02]  /*18070*/  LOP3.LUT R93, R0, 0xffff, RZ, 0xc0, !PT ;  /* 0x0000ffff005d7812 */ /* 0x000fe400078ec0ff */
[----:B------:R-:W-:Y:S02]  /*18080*/  LOP3.LUT R108, R108, 0xff0000, RZ, 0xc0, !PT ;  /* 0x00ff00006c6c7812 */ /* 0x000fe400078ec0ff */
[----:B------:R-:W-:-:S03]  /*18090*/  LOP3.LUT R110, R3, 0xff, RZ, 0xc0, !PT ;  /* 0x000000ff036e7812 */ /* 0x000fc600078ec0ff */
[----:B------:R-:W-:Y:S01]  /*180a0*/  IMAD R93, R93, 0x1000000, R108 ;  /* 0x010000005d5d7824 */ /* 0x000fe200078e026c */
[----:B------:R-:W-:-:S04]  /*180b0*/  LOP3.LUT R108, R4, 0xff, RZ, 0xc0, !PT ;  /* 0x000000ff046c7812 */ /* 0x000fc800078ec0ff */
[----:B------:R-:W-:-:S05]  /*180c0*/  LEA R93, R110, R93, 0x8 ;  /* 0x0000005d6e5d7211 */ /* 0x000fca00078e40ff */
[----:B------:R-:W-:Y:S02]  /*180d0*/  IMAD.IADD R93, R93, 0x1, R108 ;  /* 0x000000015d5d7824 */ /* 0x000fe400078e026c */
[----:B-1----:R-:W-:-:S05]  /*180e0*/  IMAD.WIDE.U32 R94, R92, 0x4, R94 ;  /* 0x000000045c5e7825 */ /* 0x002fca00078e005e */
[----:B------:R1:W-:Y:S02]  /*180f0*/  STG.E desc[UR8][R94.64], R93 ;  /* 0x0000005d5e007986 */ /* 0x0003e4000c101908 */
.L_x_16860:
[----:B------:R-:W-:Y:S05]  /*18100*/  BSYNC.RECONVERGENT B1 ;  /* 0x0000000000017941 */ /* 0x000fea0003800200 */
.L_x_16859:
[----:B------:R-:W-:Y:S01]  /*18110*/  FADD.FTZ R92, RZ, R68 ;  /* 0x00000044ff5c7221 */ /* 0x000fe20000010000 */
[C---:B------:R-:W-:Y:S01]  /*18120*/  ISETP.GE.U32.AND P5, PT, R10.reuse, 0x20, PT ;  /* 0x000000200a00780c */ /* 0x040fe20003fa6070 */
[----:B------:R-:W2:Y:S01]  /*18130*/  S2R R112, SR_TID.X ;  /* 0x0000000000707919 */ /* 0x000ea20000002100 */
[C---:B------:R-:W-:Y:S01]  /*18140*/  ISETP.GT.U32.AND P4, PT, R10.reuse, 0x3f, PT ;  /* 0x0000003f0a00780c */ /* 0x040fe20003f84070 */
[----:B01----:R-:W-:Y:S01]  /*18150*/  FADD.FTZ R93, R69, R92 ;  /* 0x0000005c455d7221 */ /* 0x003fe20000010000 */
        /* <DEDUP_REMOVED lines=12> */
[----:B--2---:R-:W-:-:S03]  /*18220*/  LOP3.LUT P6, RZ, R112, 0x1f, RZ, 0xc0, !PT ;  /* 0x0000001f70ff7812 */ /* 0x004fc600078cc0ff */
        /* <DEDUP_REMOVED lines=88> */
.L_x_16948:
        /* <DEDUP_REMOVED lines=33> */
.L_x_16925:
[----:B------:R-:W-:Y:S05]  /*189c0*/  BSYNC.RECONVERGENT B1 ;  /* 0x0000000000017941 */ /* 0x000fea0003800200 */
.L_x_16924:
[----:B------:R-:W-:Y:S01]  /*189d0*/  ISETP.NE.AND P0, PT, R107, RZ, PT ;  /* 0x000000ff6b00720c */ /* 0x000fe20003f05270 */
        /* <DEDUP_REMOVED lines=15> */
[----:B0-----:R-:W-:-:S04]  /*18ad0*/  IMAD.WIDE.U32 R110, R102, 0x10, R110 ;  /* 0x00000010666e7825 */ /* 0x001fc800078e006e */
[----:B------:R-:W-:Y:S01]  /*18ae0*/  VIADD R102, R102, 0x20 ;  /* 0x0000002066667836 */ /* 0x000fe20000000000 */
[----:B------:R2:W-:Y:S06]  /*18af0*/  STG.E.128 desc[UR8][R110.64], R92 ;  /* 0x0000005c6e007986 */ /* 0x0005ec000c101d08 */
.L_x_16927:
[----:B------:R-:W-:Y:S05]  /*18b00*/  BSYNC.RECONVERGENT B1 ;  /* 0x0000000000017941 */ /* 0x000fea0003800200 */
.L_x_16926:
[----:B------:R-:W-:Y:S01]  /*18b10*/  ISETP.NE.AND P0, PT, R106, RZ, PT ;  /* 0x000000ff6a00720c */ /* 0x000fe20003f05270 */
[----:B------:R-:W-:-:S12]  /*18b20*/  BSSY.RECONVERGENT B1, `(.L_x_16928) ;  /* 0x0000012000017945 */ /* 0x000fd80003800200 */
[----:B------:R-:W-:Y:S05]  /*18b30*/  @!P0 BRA `(.L_x_16929) ;  /* 0x0000000000408947 */ /* 0x000fea0003800000 */
[----:B------:R-:W3:Y:S01]  /*18b40*/  LDC.64 R106, c[0x0][0x428] ;  /* 0x00010a00ff6a7b82 */ /* 0x000ee20000000a00 */
[--C-:B012---:R-:W-:Y:S01]  /*18b50*/  FADD.FTZ R92, R76, -R108.reuse ;  /* 0x8000006c4c5c7221 */ /* 0x107fe20000010000 */
        /* <DEDUP_REMOVED lines=11> */
[C---:B---3--:R-:W-:Y:S01]  /*18c10*/  IMAD.WIDE.U32 R106, R102.reuse, 0x10, R106 ;  /* 0x00000010666a7825 */ /* 0x048fe200078e006a */
[----:B------:R-:W-:-:S04]  /*18c20*/  IADD3 R102, PT, PT, R102, 0x20, RZ ;  /* 0x0000002066667810 */ /* 0x000fc80007ffe0ff */
[----:B------:R3:W-:Y:S03]  /*18c30*/  STG.E.128 desc[UR8][R106.64], R92 ;  /* 0x0000005c6a007986 */ /* 0x0007e6000c101d08 */
.L_x_16929:
[----:B------:R-:W-:Y:S05]  /*18c40*/  BSYNC.RECONVERGENT B1 ;  /* 0x0000000000017941 */ /* 0x000fea0003800200 */
.L_x_16928:
[----:B------:R-:W-:Y:S01]  /*18c50*/  ISETP.NE.AND P0, PT, R103, RZ, PT ;  /* 0x000000ff6700720c */ /* 0x000fe20003f05270 */
[----:B------:R-:W-:-:S12]  /*18c60*/  BSSY.RECONVERGENT B1, `(.L_x_16930) ;  /* 0x0000012000017945 */ /* 0x000fd80003800200 */
[----:B------:R-:W-:Y:S05]  /*18c70*/  @!P0 BRA `(.L_x_16931) ;  /* 0x0000000000408947 */ /* 0x000fea0003800000 */
[----:B---3--:R-:W3:Y:S01]  /*18c80*/  LDC.64 R106, c[0x0][0x428] ;  /* 0x00010a00ff6a7b82 */ /* 0x008ee20000000a00 */
        /* <DEDUP_REMOVED lines=12> */
[----:B---3--:R-:W-:-:S04]  /*18d50*/  IMAD.WIDE.U32 R106, R102, 0x10, R106 ;  /* 0x00000010666a7825 */ /* 0x008fc800078e006a */
[----:B------:R-:W-:Y:S01]  /*18d60*/  VIADD R102, R102, 0x20 ;  /* 0x0000002066667836 */ /* 0x000fe20000000000 */
[----:B------:R4:W-:Y:S06]  /*18d70*/  STG.E.128 desc[UR8][R106.64], R92 ;  /* 0x0000005c6a007986 */ /* 0x0009ec000c101d08 */
.L_x_16931:
[----:B------:R-:W-:Y:S05]  /*18d80*/  BSYNC.RECONVERGENT B1 ;  /* 0x0000000000017941 */ /* 0x000fea0003800200 */
.L_x_16930:
[----:B------:R-:W-:Y:S01]  /*18d90*/  ISETP.NE.AND P0, PT, R104, RZ, PT ;  /* 0x000000ff6800720c */ /* 0x000fe20003f05270 */
[----:B------:R-:W-:-:S12]  /*18da0*/  BSSY.RECONVERGENT B1, `(.L_x_16932) ;  /* 0x0000012000017945 */ /* 0x000fd80003800200 */
[----:B------:R-:W-:Y:S05]  /*18db0*/  @!P0 BRA `(.L_x_16933) ;  /* 0x0000000000408947 */ /* 0x000fea0003800000 */
[----:B---34-:R-:W3:Y:S01]  /*18dc0*/  LDC.64 R106, c[0x0][0x428] ;  /* 0x00010a00ff6a7b82 */ /* 0x018ee20000000a00 */
        /* <DEDUP_REMOVED lines=15> */
.L_x_16933:
[----:B------:R-:W-:Y:S05]  /*18ec0*/  BSYNC.RECONVERGENT B1 ;  /* 0x0000000000017941 */ /* 0x000fea0003800200 */
.L_x_16932:
[----:B------:R-:W-:Y:S01]  /*18ed0*/  ISETP.NE.AND P0, PT, R105, RZ, PT ;  /* 0x000000ff6900720c */ /* 0x000fe20003f05270 */
        /* <DEDUP_REMOVED lines=17> */
.L_x_16935:
[----:B------:R-:W-:Y:S05]  /*18ff0*/  BSYNC.RECONVERGENT B1 ;  /* 0x0000000000017941 */ /* 0x000fea0003800200 */
.L_x_16934:
[----:B01234-:R-:W0:Y:S02]  /*19000*/  LDC.64 R92, c[0x0][0x380] ;  /* 0x0000e000ff5c7b82 */ /* 0x01fe240000000a00 */
[----:B0-----:R-:W-:-:S05]  /*19010*/  IMAD R99, R92, 0x4, R99 ;  /* 0x000000045c637824 */ /* 0x001fca00078e0263 */
[----:B------:R-:W-:-:S13]  /*19020*/  ISETP.GE.AND P0, PT, R99, R93, PT ;  /* 0x0000005d6300720c */ /* 0x000fda0003f06270 */
[----:B------:R-:W-:Y:S05]  /*19030*/  @!P0 BRA `(.L_x_16936) ;  /* 0xfffffe7c00608947 */ /* 0x000fea000383ffff */
[----:B------:R-:W-:Y:S05]  /*19040*/  BSYNC B0 ;  /* 0x0000000000007941 */ /* 0x000fea0003800000 */
.L_x_16533:
[----:B------:R-:W-:Y:S05]  /*19050*/  EXIT ;  /* 0x000000000000794d */ /* 0x000fea0003800000 */
.L_x_16923:
        /* <DEDUP_REMOVED lines=8> */
.L_x_16938:
[----:B------:R-:W-:Y:S05]  /*190e0*/  BSYNC B1 ;  /* 0x0000000000017941 */ /* 0x000fea0003800000 */
.L_x_16937:
        /* <DEDUP_REMOVED lines=9> */
.L_x_16939:
[----:B------:R-:W-:Y:S02]  /*19180*/  IMAD.MOV.U32 R116, RZ, RZ, 0x4 ;  /* 0x00000004ff747424 */ /* 0x000fe400078e00ff */
[----:B------:R-:W-:-:S04]  /*19190*/  IMAD.MOV.U32 R95, RZ, RZ, R113 ;  /* 0x000000ffff5f7224 */ /* 0x000fc800078e0071 */
[----:B------:R-:W-:-:S05]  /*191a0*/  FADD.FTZ R95, R94, R95 ;  /* 0x0000005f5e5f7221 */ /* 0x000fca0000010000 */
[----:B------:R-:W-:-:S07]  /*191b0*/  MOV R115, R95 ;  /* 0x0000005f00737202 */ /* 0x000fce0000000f00 */
[----:B------:R-:W-:Y:S05]  /*191c0*/  WARPSYNC.COLLECTIVE R114, `(.L_x_16940) ;  /* 0x0000000072087348 */ /* 0x000fea0003c00000 */
[----:B------:R0:W1:Y:S02]  /*191d0*/  SHFL.BFLY P6, R113, R115, R116, R117 ;  /* 0x0c00007473717389 */ /* 0x00006400000c0075 */
[----:B01----:R-:W-:Y:S05]  /*191e0*/  ENDCOLLECTIVE ;  /* 0x000000000000791b */ /* 0x003fea0003800000 */
.L_x_16940:
[----:B------:R-:W-:Y:S01]  /*191f0*/  HFMA2 R116, -RZ, RZ, 0, 4.76837158203125e-07 ;  /* 0x00000008ff747431 */ /* 0x000fe200000001ff */
[----:B------:R-:W-:-:S05]  /*19200*/  MOV R92, R113 ;  /* 0x00000071005c7202 */ /* 0x000fca0000000f00 */
[----:B------:R-:W-:-:S04]  /*19210*/  FADD.FTZ R108, R95, R92 ;  /* 0x0000005c5f6c7221 */ /* 0x000fc80000010000 */
[----:B------:R-:W-:-:S07]  /*19220*/  IMAD.MOV.U32 R115, RZ, RZ, R108 ;  /* 0x000000ffff737224 */ /* 0x000fce00078e006c */
[----:B------:R-:W-:Y:S05]  /*19230*/  WARPSYNC.COLLECTIVE R114, `(.L_x_16941) ;  /* 0x0000000072087348 */ /* 0x000fea0003c00000 */
[----:B------:R0:W1:Y:S02]  /*19240*/  SHFL.BFLY P6, R113, R115, R116, R117 ;  /* 0x0c00007473717389 */ /* 0x00006400000c0075 */
[----:B01----:R-:W-:Y:S05]  /*19250*/  ENDCOLLECTIVE ;  /* 0x000000000000791b */ /* 0x003fea0003800000 */
.L_x_16941:
        /* <DEDUP_REMOVED lines=8> */
.L_x_16942:
        /* <DEDUP_REMOVED lines=57> */
.L_x_16943:
[----:B------:R-:W-:Y:S02]  /*19670*/  IMAD.MOV.U32 R116, RZ, RZ, 0x2 ;  /* 0x00000002ff747424 */ /* 0x000fe400078e00ff */
[----:B------:R-:W-:-:S04]  /*19680*/  IMAD.MOV.U32 R93, RZ, RZ, R113 ;  /* 0x000000ffff5d7224 */ /* 0x000fc800078e0071 */
[----:B------:R-:W-:-:S05]  /*19690*/  FADD.FTZ R93, R92, R93 ;  /* 0x0000005d5c5d7221 */ /* 0x000fca0000010000 */
[----:B------:R-:W-:-:S07]  /*196a0*/  MOV R115, R93 ;  /* 0x0000005d00737202 */ /* 0x000fce0000000f00 */
[----:B------:R-:W-:Y:S05]  /*196b0*/  WARPSYNC.COLLECTIVE R114, `(.L_x_16944) ;  /* 0x0000000072087348 */ /* 0x000fea0003c00000 */
[----:B------:R0:W1:Y:S02]  /*196c0*/  SHFL.BFLY P6, R113, R115, R116, R117 ;  /* 0x0c00007473717389 */ /* 0x00006400000c0075 */
[----:B01----:R-:W-:Y:S05]  /*196d0*/  ENDCOLLECTIVE ;  /* 0x000000000000791b */ /* 0x003fea0003800000 */
.L_x_16944:
[----:B------:R-:W-:Y:S01]  /*196e0*/  HFMA2 R116, -RZ, RZ, 0, 2.384185791015625e-07 ;  /* 0x00000004ff747431 */ /* 0x000fe200000001ff */
[----:B------:R-:W-:-:S05]  /*196f0*/  MOV R94, R113 ;  /* 0x00000071005e7202 */ /* 0x000fca0000000f00 */
[----:B------:R-:W-:-:S04]  /*19700*/  FADD.FTZ R94, R93, R94 ;  /* 0x0000005e5d5e7221 */ /* 0x000fc80000010000 */
[----:B------:R-:W-:-:S07]  /*19710*/  IMAD.MOV.U32 R115, RZ, RZ, R94 ;  /* 0x000000ffff737224 */ /* 0x000fce00078e005e */
[----:B------:R-:W-:Y:S05]  /*19720*/  WARPSYNC.COLLECTIVE R114, `(.L_x_16945) ;  /* 0x0000000072087348 */ /* 0x000fea0003c00000 */
[----:B------:R0:W1:Y:S02]  /*19730*/  SHFL.BFLY P6, R113, R115, R116, R117 ;  /* 0x0c00007473717389 */ /* 0x00006400000c0075 */
[----:B01----:R-:W-:Y:S05]  /*19740*/  ENDCOLLECTIVE ;  /* 0x000000000000791b */ /* 0x003fea0003800000 */
.L_x_16945:
[----:B------:R-:W-:Y:S02]  /*19750*/  IMAD.MOV.U32 R116, RZ, RZ, 0x8 ;  /* 0x00000008ff747424 */ /* 0x000fe400078e00ff */
[----:B------:R-:W-:-:S04]  /*19760*/  IMAD.MOV.U32 R95, RZ, RZ, R113 ;  /* 0x000000ffff5f7224 */ /* 0x000fc800078e0071 */
[----:B------:R-:W-:-:S05]  /*19770*/  FADD.FTZ R95, R94, R95 ;  /* 0x0000005f5e5f7221 */ /* 0x000fca0000010000 */
[----:B------:R-:W-:-:S07]  /*19780*/  MOV R115, R95 ;  /* 0x0000005f00737202 */ /* 0x000fce0000000f00 */
[----:B------:R-:W-:Y:S05]  /*19790*/  WARPSYNC.COLLECTIVE R114, `(.L_x_16946) ;  /* 0x0000000072087348 */ /* 0x000fea0003c00000 */
[----:B------:R0:W1:Y:S02]  /*197a0*/  SHFL.BFLY P6, R113, R115, R116, R117 ;  /* 0x0c00007473717389 */ /* 0x00006400000c0075 */
[----:B01----:R-:W-:Y:S05]  /*197b0*/  ENDCOLLECTIVE ;  /* 0x000000000000791b */ /* 0x003fea0003800000 */
.L_x_16946:
[----:B------:R-:W-:Y:S01]  /*197c0*/  HFMA2 R116, -RZ, RZ, 0, 9.5367431640625e-07 ;  /* 0x00000010ff747431 */ /* 0x000fe200000001ff */
[----:B------:R-:W-:-:S05]  /*197d0*/  MOV R108, R113 ;  /* 0x00000071006c7202 */ /* 0x000fca0000000f00 */
[----:B------:R-:W-:-:S04]  /*197e0*/  FADD.FTZ R110, R95, R108 ;  /* 0x0000006c5f6e7221 */ /* 0x000fc80000010000 */
[----:B------:R-:W-:-:S07]  /*197f0*/  IMAD.MOV.U32 R115, RZ, RZ, R110 ;  /* 0x000000ffff737224 */ /* 0x000fce00078e006e */
[----:B------:R-:W-:Y:S05]  /*19800*/  WARPSYNC.COLLECTIVE R114, `(.L_x_16947) ;  /* 0x0000000072087348 */ /* 0x000fea0003c00000 */
[----:B------:R0:W1:Y:S02]  /*19810*/  SHFL.BFLY P6, R113, R115, R116, R117 ;  /* 0x0c00007473717389 */ /* 0x00006400000c0075 */
[----:B01----:R-:W-:Y:S05]  /*19820*/  ENDCOLLECTIVE ;  /* 0x000000000000791b */ /* 0x003fea0003800000 */
.L_x_16947:
[----:B------:R-:W-:Y:S05]  /*19830*/  BRA `(.L_x_16948) ;  /* 0xffffffec00dc7947 */ /* 0x000fea000383ffff */
.L_x_16949:
        /* <DEDUP_REMOVED lines=12> */
.L_x_17423:


//--------------------- .text._ZN10layer_norm31ln_parallel_residual_fwd_kernelINS_13Kernel_traitsIfffffjLj768ELj1ELj4ELj1ELj16ENS_18Kernel_traits_baseILj768EfffffjLj128EEEEELb1ELb1ELb1EEEvNS_9FwdParamsE --------------------------
	.section	.text._ZN10layer_norm31ln_parallel_residual_fwd_kernelINS_13Kernel_traitsIfffffjLj768ELj1ELj4ELj1ELj16ENS_18Kernel_traits_baseILj768EfffffjLj128EEEEELb1ELb1ELb1EEEvNS_9FwdParamsE,"ax",@progbits
	.align	128
        .global         _ZN10layer_norm31ln_parallel_residual_fwd_kernelINS_13Kernel_traitsIfffffjLj768ELj1ELj4ELj1ELj16ENS_18Kernel_traits_baseILj768EfffffjLj128EEEEELb1ELb1ELb1EEEvNS_9FwdParamsE
        .type           _ZN10layer_norm31ln_parallel_residual_fwd_kernelINS_13Kernel_traitsIfffffjLj768ELj1ELj4ELj1ELj16ENS_18Kernel_traits_baseILj768EfffffjLj128EEEEELb1ELb1ELb1EEEvNS_9FwdParamsE,@function
        .size           _ZN10layer_norm31ln_parallel_residual_fwd_kernelINS_13Kernel_traitsIfffffjLj768ELj1ELj4ELj1ELj16ENS_18Kernel_traits_baseILj768EfffffjLj128EEEEELb1ELb1ELb1EEEvNS_9FwdParamsE,(.L_x_17424 - _ZN10layer_norm31ln_parallel_residual_fwd_kernelINS_13Kernel_traitsIfffffjLj768ELj1ELj4ELj1ELj16ENS_18Kernel_traits_baseILj768EfffffjLj128EEEEELb1ELb1ELb1EEEvNS_9FwdParamsE)
        .other          _ZN10layer_norm31ln_parallel_residual_fwd_kernelINS_13Kernel_traitsIfffffjLj768ELj1ELj4ELj1ELj16ENS_18Kernel_traits_baseILj768EfffffjLj128EEEEELb1ELb1ELb1EEEvNS_9FwdParamsE,@"STO_CUDA_ENTRY STV_DEFAULT"
_ZN10layer_norm31ln_parallel_residual_fwd_kernelINS_13Kernel_traitsIfffffjLj768ELj1ELj4ELj1ELj16ENS_18Kernel_traits_baseILj768EfffffjLj128EEEEELb1ELb1ELb1EEEvNS_9FwdParamsE:
.text._ZN10layer_norm31ln_parallel_residual_fwd_kernelINS_13Kernel_traitsIfffffjLj768ELj1ELj4ELj1ELj16ENS_18Kernel_traits_baseILj768EfffffjLj128EEEEELb1ELb1ELb1EEEvNS_9FwdParamsE:
        /* <DEDUP_REMOVED lines=8> */
[----:B------:R-:W-:Y:S01]  /*0080*/  IMAD.U32 R3, RZ, RZ, UR7 ;  /* 0x00000007ff037e24 */ /* 0x000fe2000f8e00ff */
[----:B------:R-:W1:Y:S07]  /*0090*/  LDC R94, c[0x0][0x458] ;  /* 0x00011600ff5e7b82 */ /* 0x000e6e0000000800 */
[----:B--2---:R-:W2:Y:S01]  /*00a0*/  @P1 LDG.E.64 R2, desc[UR8][R2.64] ;  /* 0x0000000802021981 */ /* 0x004ea2000c1e1b00 */
[----:B------:R-:W1:Y:S01]  /*00b0*/  LDC R95, c[0x0][0x45c] ;  /* 0x00011700ff5f7b82 */ /* 0x000e620000000800 */
[----:B0-----:R-:W-:-:S04]  /*00c0*/  ISETP.NE.U32.AND P0, PT, RZ, UR4, PT ;  /* 0x00000004ff007c0c */ /* 0x001fc8000bf05070 */
[----:B------:R-:W-:-:S03]  /*00d0*/  ISETP.NE.AND.EX P0, PT, RZ, UR5, PT, P0 ;  /* 0x00000005ff007c0c */ /* 0x000fc6000bf05300 */
[----:B------:R-:W0:Y:S08]  /*00e0*/  LDC R13, c[0x0][0x360] ;  /* 0x0000d800ff0d7b82 */ /* 0x000e300000000800 */
[----:B------:R-:W4:Y:S01]  /*00f0*/  @P1 LDC R15, c[0x0][0x460] ;  /* 0x00011800ff0f1b82 */ /* 0x000f220000000800 */
[----:B---3--:R-:W-:Y:S01]  /*0100*/  LOP3.LUT R7, R6, 0x1f, RZ, 0xc0, !PT ;  /* 0x0000001f06077812 */ /* 0x008fe200078ec0ff */
[----:B-1----:R-:W5:Y:S06]  /*0110*/  @P1 LDG.E.64 R8, desc[UR8][R94.64] ;  /* 0x000000085e081981 */ /* 0x002f6c000c1e1b00 */
[----:B------:R-:W1:Y:S08]  /*0120*/  @P0 LDC.64 R10, c[0x0][0x438] ;  /* 0x00010e00ff0a0b82 */ /* 0x000e700000000a00 */
[----:B------:R-:W3:Y:S01]  /*0130*/  @P0 LDC.64 R4, c[0x0][0x3d0] ;  /* 0x0000f400ff040b82 */ /* 0x000ee20000000a00 */
[----:B-1----:R-:W-:-:S05]  /*0140*/  @P0 IMAD.WIDE.U32 R10, R7, 0x10, R10 ;  /* 0x00000010070a0825 */ /* 0x002fca00078e000a */
[----:B------:R-:W5:Y:S02]  /*0150*/  @P0 LDG.E.128 R60, desc[UR8][R10.64] ;  /* 0x000000080a3c0981 */ /* 0x000f64000c1e1d00 */
[----:B------:R-:W1:Y:S01]  /*0160*/  S2UR UR5, SR_CTAID.X ;  /* 0x00000000000579c3 */ /* 0x000e620000002500 */
[----:B---3--:R-:W-:Y:S01]  /*0170*/  @P0 IMAD.WIDE.U32 R4, R7, 0x10, R4 ;  /* 0x0000001007040825 */ /* 0x008fe200078e0004 */
[----:B------:R-:W5:Y:S04]  /*0180*/  @P0 LDG.E.128 R56, desc[UR8][R10.64+0x200] ;  /* 0x000200080a380981 */ /* 0x000f68000c1e1d00 */
[----:B------:R-:W5:Y:S04]  /*0190*/  @P0 LDG.E.128 R52, desc[UR8][R10.64+0x400] ;  /* 0x000400080a340981 */ /* 0x000f68000c1e1d00 */
[----:B------:R-:W5:Y:S04]  /*01a0*/  @P0 LDG.E.128 R48, desc[UR8][R10.64+0x600] ;  /* 0x000600080a300981 */ /* 0x000f68000c1e1d00 */
[----:B------:R-:W5:Y:S04]  /*01b0*/  @P0 LDG.E.128 R44, desc[UR8][R10.64+0x800] ;  /* 0x000800080a2c0981 */ /* 0x000f68000c1e1d00 */
[----:B------:R-:W5:Y:S04]  /*01c0*/  @P0 LDG.E.128 R40, desc[UR8][R10.64+0xa00] ;  /* 0x000a00080a280981 */ /* 0x000f68000c1e1d00 */
[----:B------:R-:W5:Y:S01]  /*01d0*/  @P0 LDG.E.128 R84, desc[UR8][R4.64] ;  /* 0x0000000804540981 */ /* 0x000f62000c1e1d00 */
[----:B-1----:R-:W-:-:S03]  /*01e0*/  USHF.L.U32 UR4, UR5, 0x2, URZ ;  /* 0x0000000205047899 */ /* 0x002fc600080006ff */
[----:B------:R-:W5:Y:S04]  /*01f0*/  @P0 LDG.E.128 R80, desc[UR8][R4.64+0x200] ;  /* 0x0002000804500981 */ /* 0x000f68000c1e1d00 */
[----:B------:R-:W5:Y:S04]  /*0200*/  @P0 LDG.E.128 R76, desc[UR8][R4.64+0x400] ;  /* 0x00040008044c0981 */ /* 0x000f68000c1e1d00 */
[----:B------:R-:W5:Y:S04]  /*0210*/  @P0 LDG.E.128 R72, desc[UR8][R4.64+0x600] ;  /* 0x0006000804480981 */ /* 0x000f68000c1e1d00 */
[----:B------:R-:W5:Y:S04]  /*0220*/  @P0 LDG.E.128 R68, desc[UR8][R4.64+0x800] ;  /* 0x0008000804440981 */ /* 0x000f68000c1e1d00 */
[----:B------:R1:W5:Y:S02]  /*0230*/  @P0 LDG.E.128 R64, desc[UR8][R4.64+0xa00] ;  /* 0x000a000804400981 */ /* 0x000364000c1e1d00 */
[--C-:B-1----:R-:W-:Y:S01]  /*0240*/  SHF.R.U32.HI R5, RZ, 0x5, R6.reuse ;  /* 0x00000005ff057819 */ /* 0x102fe20000011606 */
[----:B0-----:R-:W-:-:S03]  /*0250*/  IMAD R6, R13, UR5, R6 ;  /* 0x000000050d067c24 */ /* 0x001fc6000f8e0206 */
[----:B------:R-:W-:Y:S02]  /*0260*/  LOP3.LUT R5, R5, UR4, RZ, 0xfc, !PT ;  /* 0x0000000405057c12 */ /* 0x000fe4000f8efcff */
[----:B--2---:R-:W-:Y:S02]  /*0270*/  @P1 R2UR UR6, R2 ;  /* 0x00000000020612ca */ /* 0x004fe400000e0000 */
[----:B------:R-:W-:-:S11]  /*0280*/  @P1 R2UR UR7, R3 ;  /* 0x00000000030712ca */ /* 0x000fd600000e0000 */
[----:B------:R-:W-:Y:S02]  /*0290*/  UIADD3 UR12, UPT, UPT, UR6, -0x61c88647, URZ ;  /* 0x9e3779b9060c7890 */ /* 0x000fe4000fffe0ff */
[----:B------:R-:W-:Y:S02]  /*02a0*/  UIADD3 UR13, UPT, UPT, UR7, -0x4498517b, URZ ;  /* 0xbb67ae85070d7890 */ /* 0x000fe4000fffe0ff */
[----:B------:R-:W-:Y:S02]  /*02b0*/  UIADD3 UR14, UPT, UPT, UR6, 0x3c6ef372, URZ ;  /* 0x3c6ef372060e7890 */ /* 0x000fe4000fffe0ff */
[----:B------:R-:W-:Y:S02]  /*02c0*/  UIADD3 UR15, UPT, UPT, UR7, 0x76cf5d0a, URZ ;  /* 0x76cf5d0a070f7890 */ /* 0x000fe4000fffe0ff */
[----:B------:R-:W-:Y:S02]  /*02d0*/  UIADD3 UR16, UPT, UPT, UR6, -0x255992d5, URZ ;  /* 0xdaa66d2b06107890 */ /* 0x000fe4000fffe0ff */
[----:B------:R-:W-:Y:S01]  /*02e0*/  UIADD3 UR17, UPT, UPT, UR7, 0x32370b8f, URZ ;  /* 0x32370b8f07117890 */ /* 0x000fe2000fffe0ff */
[----:B----4-:R-:W-:Y:S11]  /*02f0*/  @P0 BRA `(.L_x_16950) ;  /* 0x0000000000500947 */ /* 0x010ff60003800000 */
        /* <DEDUP_REMOVED lines=20> */
.L_x_16950:
[----:B------:R-:W0:Y:S01]  /*0440*/  LDCU UR4, c[0x0][0x384] ;  /* 0x00007080ff0477ac */ /* 0x000e220008000800 */
[----:B-----5:R-:W-:Y:S01]  /*0450*/  @P1 IADD3 R94, P0, PT, R8, R15, RZ ;  /* 0x0000000f085e1210 */ /* 0x020fe20007f1e0ff */
        /* <DEDUP_REMOVED lines=20> */
[----:B------:R-:W-:Y:S01]  /*05a0*/  IMAD.HI.U32 R2, R4, -0x2daee0ad, RZ ;  /* 0xd2511f5304027827 */ /* 0x000fe200078e00ff */
        /* <DEDUP_REMOVED lines=9> */
[----:B------:R-:W-:Y:S01]  /*0640*/  IMAD.HI.U32 R8, R2, -0x326172a9, RZ ;  /* 0xcd9e8d5702087827 */ /* 0x000fe200078e00ff */
[----:B------:R-:W3:Y:S03]  /*0650*/  LDCU.U8 UR30, c[0x0][0x410] ;  /* 0x00008200ff1e77ac */ /* 0x000ee60008000000 */
        /* <DEDUP_REMOVED lines=11> */
[----:B------:R-:W-:Y:S01]  /*0710*/  IMAD.HI.U32 R11, R2, -0x2daee0ad, RZ ;  /* 0xd2511f53020b7827 */ /* 0x000fe200078e00ff */
[----:B------:R-:W4:Y:S01]  /*0720*/  LDCU UR5, c[0x0][0x448] ;  /* 0x00008900ff0577ac */ /* 0x000f220008000800 */
[----:B------:R-:W-:Y:S02]  /*0730*/  PLOP3.LUT P0, PT, PT, PT, UP0, 0x80, 0x8 ;  /* 0x000000000008781c */ /* 0x000fe40003f0f008 */
[----:B------:R-:W-:Y:S01]  /*0740*/  IMAD R9, R10, -0x326172a9, RZ ;  /* 0xcd9e8d570a097824 */ /* 0x000fe200078e02ff */
[----:B------:R-:W-:Y:S01]  /*0750*/  LOP3.LUT R11, R12, UR17, R11, 0x96, !PT ;  /* 0x000000110c0b7c12 */ /* 0x000fe2000f8e960b */
[----:B------:R-:W-:Y:S01]  /*0760*/  IMAD.HI.U32 R8, R0, -0x326172a9, RZ ;  /* 0xcd9e8d5700087827 */ /* 0x000fe200078e00ff */
[----:B------:R-:W0:Y:S03]  /*0770*/  LDCU.64 UR10, c[0x0][0x3a0] ;  /* 0x00007400ff0a77ac */ /* 0x000e260008000a00 */
[----:B------:R-:W-:Y:S01]  /*0780*/  IMAD R13, R2, -0x2daee0ad, RZ ;  /* 0xd2511f53020d7824 */ /* 0x000fe200078e02ff */
[----:B------:R-:W-:Y:S01]  /*0790*/  LOP3.LUT R8, R9, UR16, R8, 0x96, !PT ;  /* 0x0000001009087c12 */ /* 0x000fe2000f8e9608 */
[----:B------:R-:W-:-:S02]  /*07a0*/  IMAD R9, R0, -0x326172a9, RZ ;  /* 0xcd9e8d5700097824 */ /* 0x000fc400078e02ff */
        /* <DEDUP_REMOVED lines=37> */
.L_x_17331:
        /* <DEDUP_REMOVED lines=36> */
.L_x_16955:
        /* <DEDUP_REMOVED lines=13> */
.L_x_16957:
[----:B------:R-:W-:Y:S05]  /*0d10*/  BSYNC.RECONVERGENT B2 ;  /* 0x0000000000027941 */ /* 0x000fea0003800200 */
.L_x_16956:
        /* <DEDUP_REMOVED lines=43> */
.L_x_16954:
[----:B------:R-:W-:Y:S05]  /*0fd0*/  BSYNC.RECONVERGENT B1 ;  /* 0x0000000000017941 */ /* 0x000fea0003800200 */
.L_x_16953:
[----:B------:R-:W-:Y:S01]  /*0fe0*/  ISETP.NE.AND P0, PT, R21, 0x1, PT ;  /* 0x000000011500780c */ /* 0x000fe20003f05270 */
[----:B------:R-:W-:Y:S01]  /*0ff0*/  IMAD.U32 R103, RZ, RZ, UR31 ;  /* 0x0000001fff677e24 */ /* 0x000fe2000f8e00ff */
        /* <DEDUP_REMOVED lines=15> */
.L_x_16960:
        /* <DEDUP_REMOVED lines=13> */
.L_x_16962:
[----:B------:R-:W-:Y:S05]  /*11c0*/  BSYNC.RECONVERGENT B2 ;  /* 0x0000000000027941 */ /* 0x000fea0003800200 */
.L_x_16961:
        /* <DEDUP_REMOVED lines=43> */
.L_x_16959:
[----:B------:R-:W-:Y:S05]  /*1480*/  BSYNC.RECONVERGENT B1 ;  /* 0x0000000000017941 */ /* 0x000fea0003800200 */
.L_x_16958:
        /* <DEDUP_REMOVED lines=16> */
.L_x_16965:
        /* <DEDUP_REMOVED lines=13> */
.L_x_16967:
[----:B------:R-:W-:Y:S05]  /*1660*/  BSYNC.RECONVERGENT B2 ;  /* 0x0000000000027941 */ /* 0x000fea0003800200 */
.L_x_16966:
        /* <DEDUP_REMOVED lines=42> */
[----:B------:R-:W-:-:S07]  /*1910*/  LOP3.LUT R2, R20, UR29, R25, 0x96, !PT ;  /* 0x0000001d14027c12 */ /* 0x000fce000f8e9619 */
.L_x_16964:
[----:B------:R-:W-:Y:S05]  /*1920*/  BSYNC.RECONVERGENT B1 ;  /* 0x0000000000017941 */ /* 0x000fea0003800200 */
.L_x_16963:
[----:B------:R-:W-:Y:S01]  /*1930*/  ISETP.NE.AND P0, PT, R21, 0x1, PT ;  /* 0x000000011500780c */ /* 0x000fe20003f05270 */
[----:B------:R-:W-:Y:S01]  /*1940*/  BSSY.RECONVERGENT B1, `(.L_x_16968) ;  /* 0x0000048000017945 */ /* 0x000fe20003800200 */
[----:B------:R-:W-:Y:S01]  /*1950*/  I2FP.F32.U32 R19, R19 ;  /* 0x0000001300137245 */ /* 0x000fe20000201000 */
[----:B------:R-:W-:-:S04]  /*1960*/  IMAD.MOV.U32 R90, RZ, RZ, 0x2 ;  /* 0x00000002ff5a7424 */ /* 0x000fc800078e00ff */
        /* <DEDUP_REMOVED lines=12> */
.L_x_16970:
        /* <DEDUP_REMOVED lines=13> */
.L_x_16972:
[----:B------:R-:W-:Y:S05]  /*1b00*/  BSYNC.RECONVERGENT B2 ;  /* 0x0000000000027941 */ /* 0x000fea0003800200 */
.L_x_16971:
        /* <DEDUP_REMOVED lines=43> */
.L_x_16969:
[----:B------:R-:W-:Y:S05]  /*1dc0*/  BSYNC.RECONVERGENT B1 ;  /* 0x0000000000017941 */ /* 0x000fea0003800200 */
.L_x_16968:
        /* <DEDUP_REMOVED lines=18> */
.L_x_16952:
        /* <DEDUP_REMOVED lines=16> */
.L_x_16976:
        /* <DEDUP_REMOVED lines=13> */
.L_x_16978:
[----:B------:R-:W-:Y:S05]  /*20c0*/  BSYNC.RECONVERGENT B2 ;  /* 0x0000000000027941 */ /* 0x000fea0003800200 */
.L_x_16977:
        /* <DEDUP_REMOVED lines=43> */
.L_x_16975:
[----:B------:R-:W-:Y:S05]  /*2380*/  BSYNC.RECONVERGENT B1 ;  /* 0x0000000000017941 */ /* 0x000fea0003800200 */
.L_x_16974:
[----:B------:R-:W-:Y:S01]  /*2390*/  ISETP.NE.AND P0, PT, R11, 0x1, PT ;  /* 0x000000010b00780c */ /* 0x000fe20003f05270 */
[----:B------:R-:W-:Y:S01]  /*23a0*/  IMAD.U32 R102, RZ, RZ, UR32 ;  /* 0x00000020ff667e24 */ /* 0x000fe2000f8e00ff */
[----:B------:R-:W-:Y:S01]  /*23b0*/  I2FP.F32.U32 R9, R9 ;  /* 0x0000000900097245 */ /* 0x000fe20000201000 */
[----:B------:R-:W-:Y:S01]  /*23c0*/  BSSY.RECONVERGENT B1, `(.L_x_16979) ;  /* 0x0000049000017945 */ /* 0x000fe20003800200 */
[----:B------:R-:W-:Y:S01]  /*23d0*/  MOV R103, UR31 ;  /* 0x0000001f00677c02 */ /* 0x000fe20008000f00 */
[----:B------:R-:W-:Y:S02]  /*23e0*/  IMAD.MOV.U32 R19, RZ, RZ, 0x2 ;  /* 0x00000002ff137424 */ /* 0x000fe400078e00ff */
[----:B-----5:R-:W-:Y:S01]  /*23f0*/  FMUL.FTZ R12, R12, R102 ;  /* 0x000000660c0c7220 */ /* 0x020fe20000410000 */
        /* <DEDUP_REMOVED lines=12> */
.L_x_16981:
        /* <DEDUP_REMOVED lines=13> */
.L_x_16983:
[----:B------:R-:W-:Y:S05]  /*2590*/  BSYNC.RECONVERGENT B2 ;  /* 0x0000000000027941 */ /* 0x000fea0003800200 */
.L_x_16982:
        /* <DEDUP_REMOVED lines=43> */
.L_x_16980:
[----:B------:R-:W-:Y:S05]  /*2850*/  BSYNC.RECONVERGENT B1 ;  /* 0x0000000000017941 */ /* 0x000fea0003800200 */
.L_x_16979:
        /* <DEDUP_REMOVED lines=15> */
.L_x_16986:
        /* <DEDUP_REMOVED lines=13> */
.L_x_16988:
[----:B------:R-:W-:Y:S05]  /*2a20*/  BSYNC.RECONVERGENT B2 ;  /* 0x0000000000027941 */ /* 0x000fea0003800200 */
.L_x_16987:
        /* <DEDUP_REMOVED lines=43> */
.L_x_16985:
[----:B------:R-:W-:Y:S05]  /*2ce0*/  BSYNC.RECONVERGENT B1 ;  /* 0x0000000000017941 */ /* 0x000fea0003800200 */
.L_x_16984:
        /* <DEDUP_REMOVED lines=17> */
.L_x_16991:
        /* <DEDUP_REMOVED lines=13> */
.L_x_16993:
[----:B------:R-:W-:Y:S05]  /*2ed0*/  BSYNC.RECONVERGENT B2 ;  /* 0x0000000000027941 */ /* 0x000fea0003800200 */
.L_x_16992:
        /* <DEDUP_REMOVED lines=43> */
.L_x_16990:
[----:B------:R-:W-:Y:S05]  /*3190*/  BSYNC.RECONVERGENT B1 ;  /* 0x0000000000017941 */ /* 0x000fea0003800200 */
.L_x_16989:
        /* <DEDUP_REMOVED lines=15> */
.L_x_16996:
        /* <DEDUP_REMOVED lines=13> */
.L_x_16998:
[----:B------:R-:W-:Y:S05]  /*3360*/  BSYNC.RECONVERGENT B2 ;  /* 0x0000000000027941 */ /* 0x000fea0003800200 */
.L_x_16997:
        /* <DEDUP_REMOVED lines=43> */
.L_x_16995:
[----:B------:R-:W-:Y:S05]  /*3620*/  BSYNC.RECONVERGENT B1 ;  /* 0x0000000000017941 */ /* 0x000fea0003800200 */
.L_x_16994:
        /* <DEDUP_REMOVED lines=17> */
.L_x_17001:
        /* <DEDUP_REMOVED lines=13> */
.L_x_17003:
[----:B------:R-:W-:Y:S05]  /*3810*/  BSYNC.RECONVERGENT B2 ;  /* 0x0000000000027941 */ /* 0x000fea0003800200 */
.L_x_17002:
        /* <DEDUP_REMOVED lines=43> */
.L_x_17000:
[----:B------:R-:W-:Y:S05]  /*3ad0*/  BSYNC.RECONVERGENT B1 ;  /* 0x0000000000017941 */ /* 0x000fea0003800200 */
.L_x_16999:
        /* <DEDUP_REMOVED lines=15> */
.L_x_17006:
        /* <DEDUP_REMOVED lines=13> */
.L_x_17008:
[----:B------:R-:W-:Y:S05]  /*3ca0*/  BSYNC.RECONVERGENT B2 ;  /* 0x0000000000027941 */ /* 0x000fea0003800200 */
.L_x_17007:
        /* <DEDUP_REMOVED lines=43> */
.L_x_17005:
[----:B------:R-:W-:Y:S05]  /*3f60*/  BSYNC.RECONVERGENT B1 ;  /* 0x0000000000017941 */ /* 0x000fea0003800200 */
.L_x_17004:
        /* <DEDUP_REMOVED lines=17> */
.L_x_17011:
        /* <DEDUP_REMOVED lines=13> */
.L_x_17013:
[----:B------:R-:W-:Y:S05]  /*4150*/  BSYNC.RECONVERGENT B2 ;  /* 0x0000000000027941 */ /* 0x000fea0003800200 */
.L_x_17012:
        /* <DEDUP_REMOVED lines=43> */
.L_x_17010:
[----:B------:R-:W-:Y:S05]  /*4410*/  BSYNC.RECONVERGENT B1 ;  /* 0x0000000000017941 */ /* 0x000fea0003800200 */
.L_x_17009:
[----:B------:R-:W-:Y:S01]  /*4420*/  I2FP.F32.U32 R19, R9 ;  /* 0x0000000900137245 */ /* 0x000fe20000201000 */
[-C--:B------:R-:W-:Y:S01]  /*4430*/  FMUL.FTZ R9, R36, R102.reuse ;  /* 0x0000006624097220 */ /* 0x080fe20000410000 */
[----:B------:R-:W-:Y:S01]  /*4440*/  FMUL.FTZ R11, R37, R102 ;  /* 0x00000066250b7220 */ /* 0x000fe20000410000 */
[-C--:B------:R-:W-:Y:S02]  /*4450*/  FSETP.GTU.FTZ.AND P6, PT, R20, R103.reuse, PT ;  /* 0x000000671400720b */ /* 0x080fe40003fdc000 */
[----:B------:R-:W-:Y:S01]  /*4460*/  FSETP.GTU.FTZ.AND P0, PT, R22, R103, PT ;  /* 0x000000671600720b */ /* 0x000fe20003f1c000 */
[----:B------:R-:W-:Y:S01]  /*4470*/  FFMA.FTZ R22, R19, R104, 1.1641532182693481445e-10 ;  /* 0x2f00000013167423 */ /* 0x000fe20000010068 */
[----:B------:R-:W-:Y:S01]  /*4480*/  FSEL R19, R9, RZ, !P6 ;  /* 0x000000ff09137208 */ /* 0x000fe20007000000 */
[-C--:B------:R-:W-:Y:S01]  /*4490*/  FMUL.FTZ R9, R38, R102.reuse ;  /* 0x0000006626097220 */ /* 0x080fe20000410000 */
[----:B------:R-:W-:Y:S01]  /*44a0*/  FSEL R20, R11, RZ, !P0 ;  /* 0x000000ff0b147208 */ /* 0x000fe20004000000 */
[----:B------:R-:W-:Y:S01]  /*44b0*/  FMUL.FTZ R11, R39, R102 ;  /* 0x00000066270b7220 */ /* 0x000fe20000410000 */
[----:B------:R-:W-:-:S02]  /*44c0*/  SEL R21, RZ, 0x1, P6 ;  /* 0x00000001ff157807 */ /* 0x000fc40003000000 */
[----:B------:R-:W-:Y:S02]  /*44d0*/  SEL R23, RZ, 0x1, P0 ;  /* 0x00000001ff177807 */ /* 0x000fe40000000000 */
[-C--:B------:R-:W-:Y:S02]  /*44e0*/  FSETP.GTU.FTZ.AND P6, PT, R24, R103.reuse, PT ;  /* 0x000000671800720b */ /* 0x080fe40003fdc000 */
        /* <DEDUP_REMOVED lines=12> */
[----:B------:R-:W-:Y:S01]  /*45b0*/  PRMT R9, R21, 0x7610, R9 ;  /* 0x0000761015097816 */ /* 0x000fe20000000009 */
[----:B------:R-:W-:Y:S01]  /*45c0*/  FADD.FTZ R31, R11, R22 ;  /* 0x000000160b1f7221 */ /* 0x000fe20000010000 */
[----:B------:R-:W-:Y:S01]  /*45d0*/  PRMT R11, R23, 0x7610, R11 ;  /* 0x00007610170b7816 */ /* 0x000fe2000000000b */
[----:B------:R-:W-:Y:S01]  /*45e0*/  @P1 FADD.FTZ R29, R33, R29 ;  /* 0x0000001d211d1221 */ /* 0x000fe20000010000 */
[----:B------:R-:W-:Y:S01]  /*45f0*/  SEL R93, RZ, 0x1, P0 ;  /* 0x00000001ff5d7807 */ /* 0x000fe20000000000 */
[----:B------:R-:W-:Y:S01]  /*4600*/  @P1 FADD.FTZ R28, R32, R28 ;  /* 0x0000001c201c1221 */ /* 0x000fe20000010000 */
[----:B------:R-:W-:-:S07]  /*4610*/  @P1 FADD.FTZ R31, R35, R31 ;  /* 0x0000001f231f1221 */ /* 0x000fce0000010000 */
.L_x_16973:
        /* <DEDUP_REMOVED lines=10> */
[----:B------:R-:W2:Y:S04]  /*46c0*/  @P1 LDC.64 R14, c[0x0][0x3a0] ;  /* 0x0000e800ff0e1b82 */ /* 0x000ea80000000a00 */
[----:B------:R-:W-:Y:S02]  /*46d0*/  IMAD.IADD R19, R16, 0x1, R17 ;  /* 0x0000000110137824 */ /* 0x000fe400078e0211 */
[----:B------:R-:W-:Y:S02]  /*46e0*/  IMAD.WIDE.U32 R16, R97, 0x10, R88 ;  /* 0x0000001061107825 */ /* 0x000fe400078e0058 */
[----:B------:R-:W3:Y:S02]  /*46f0*/  @P0 LDC.64 R12, c[0x0][0x398] ;  /* 0x0000e600ff0c0b82 */ /* 0x000ee40000000a00 */
[----:B0-----:R-:W-:-:S05]  /*4700*/  IMAD.WIDE.U32 R24, R96, 0x10, R108 ;  /* 0x0000001060187825 */ /* 0x001fca00078e006c */
[----:B------:R0:W-:Y:S01]  /*4710*/  STG.E.128 desc[UR8][R24.64], R28 ;  /* 0x0000001c18007986 */ /* 0x0001e2000c101d08 */
[----:B-1----:R-:W-:-:S05]  /*4720*/  IMAD.WIDE.U32 R26, R96, 0x4, R106 ;  /* 0x00000004601a7825 */ /* 0x002fca00078e006a */
[----:B------:R0:W-:Y:S01]  /*4730*/  STG.E desc[UR8][R26.64], R19 ;  /* 0x000000131a007986 */ /* 0x0001e2000c101908 */
[----:B--2---:R-:W-:-:S04]  /*4740*/  @P1 IMAD.WIDE.U32 R20, R97, 0x10, R14 ;  /* 0x0000001061141825 */ /* 0x004fc800078e000e */
[----:B---3--:R-:W-:Y:S01]  /*4750*/  @P0 IMAD.WIDE.U32 R22, R97, 0x10, R12 ;  /* 0x0000001061160825 */ /* 0x008fe200078e000c */
[----:B0-----:R-:W-:Y:S06]  /*4760*/  @!P0 BRA `(.L_x_17014) ;  /* 0x00000000002c8947 */ /* 0x001fec0003800000 */
        /* <DEDUP_REMOVED lines=11> */
.L_x_17014:
        /* <DEDUP_REMOVED lines=20> */
.L_x_17018:
        /* <DEDUP_REMOVED lines=13> */
.L_x_17020:
[----:B------:R-:W-:Y:S05]  /*4a30*/  BSYNC.RECONVERGENT B2 ;  /* 0x0000000000027941 */ /* 0x000fea0003800200 */
.L_x_17019:
        /* <DEDUP_REMOVED lines=43> */
.L_x_17017:
[----:B------:R-:W-:Y:S05]  /*4cf0*/  BSYNC.RECONVERGENT B1 ;  /* 0x0000000000017941 */ /* 0x000fea0003800200 */
.L_x_17016:
[----:B------:R-:W-:Y:S01]  /*4d00*/  ISETP.NE.AND P3, PT, R11, 0x1, PT ;  /* 0x000000010b00780c */ /* 0x000fe20003f65270 */
[----:B------:R-:W-:Y:S01]  /*4d10*/  BSSY.RECONVERGENT B1, `(.L_x_17021) ;  /* 0x0000049000017945 */ /* 0x000fe20003800200 */
[----:B------:R-:W-:Y:S01]  /*4d20*/  I2FP.F32.U32 R9, R9 ;  /* 0x0000000900097245 */ /* 0x000fe20000201000 */
[----:B------:R-:W-:Y:S02]  /*4d30*/  HFMA2 R17, -RZ, RZ, 0, 1.1920928955078125e-07 ;  /* 0x00000002ff117431 */ /* 0x000fe400000001ff */
[----:B-----5:R-:W-:Y:S02]  /*4d40*/  FMUL.FTZ R12, R12, R102 ;  /* 0x000000660c0c7220 */ /* 0x020fe40000410000 */
        /* <DEDUP_REMOVED lines=12> */
.L_x_17023:
        /* <DEDUP_REMOVED lines=13> */
.L_x_17025:
[----:B------:R-:W-:Y:S05]  /*4ee0*/  BSYNC.RECONVERGENT B2 ;  /* 0x0000000000027941 */ /* 0x000fea0003800200 */
.L_x_17024:
        /* <DEDUP_REMOVED lines=43> */
.L_x_17022:
[----:B------:R-:W-:Y:S05]  /*51a0*/  BSYNC.RECONVERGENT B1 ;  /* 0x0000000000017941 */ /* 0x000fea0003800200 */
.L_x_17021:
        /* <DEDUP_REMOVED lines=15> */
.L_x_17028:
        /* <DEDUP_REMOVED lines=13> */
.L_x_17030:
[----:B------:R-:W-:Y:S05]  /*5370*/  BSYNC.RECONVERGENT B2 ;  /* 0x0000000000027941 */ /* 0x000fea0003800200 */
.L_x_17029:
        /* <DEDUP_REMOVED lines=43> */
.L_x_17027:
[----:B------:R-:W-:Y:S05]  /*5630*/  BSYNC.RECONVERGENT B1 ;  /* 0x0000000000017941 */ /* 0x000fea0003800200 */
.L_x_17026:
        /* <DEDUP_REMOVED lines=17> */
.L_x_17033:
        /* <DEDUP_REMOVED lines=13> */
.L_x_17035:
[----:B------:R-:W-:Y:S05]  /*5820*/  BSYNC.RECONVERGENT B2 ;  /* 0x0000000000027941 */ /* 0x000fea0003800200 */
.L_x_17034:
        /* <DEDUP_REMOVED lines=43> */
.L_x_17032:
[----:B------:R-:W-:Y:S05]  /*5ae0*/  BSYNC.RECONVERGENT B1 ;  /* 0x0000000000017941 */ /* 0x000fea0003800200 */
.L_x_17031:
        /* <DEDUP_REMOVED lines=15> */
.L_x_17038:
        /* <DEDUP_REMOVED lines=13> */
.L_x_17040:
[----:B------:R-:W-:Y:S05]  /*5cb0*/  BSYNC.RECONVERGENT B2 ;  /* 0x0000000000027941 */ /* 0x000fea0003800200 */
.L_x_17039:
        /* <DEDUP_REMOVED lines=43> */
.L_x_17037:
[----:B------:R-:W-:Y:S05]  /*5f70*/  BSYNC.RECONVERGENT B1 ;  /* 0x0000000000017941 */ /* 0x000fea0003800200 */
.L_x_17036:
        /* <DEDUP_REMOVED lines=17> */
.L_x_17043:
        /* <DEDUP_REMOVED lines=13> */
.L_x_17045:
[----:B------:R-:W-:Y:S05]  /*6160*/  BSYNC.RECONVERGENT B2 ;  /* 0x0000000000027941 */ /* 0x000fea0003800200 */
.L_x_17044:
        /* <DEDUP_REMOVED lines=43> */
.L_x_17042:
[----:B------:R-:W-:Y:S05]  /*6420*/  BSYNC.RECONVERGENT B1 ;  /* 0x0000000000017941 */ /* 0x000fea0003800200 */
.L_x_17041:
        /* <DEDUP_REMOVED lines=15> */
.L_x_17048:
        /* <DEDUP_REMOVED lines=13> */
.L_x_17050:
[----:B------:R-:W-:Y:S05]  /*65f0*/  BSYNC.RECONVERGENT B2 ;  /* 0x0000000000027941 */ /* 0x000fea0003800200 */
.L_x_17049:
        /* <DEDUP_REMOVED lines=43> */
.L_x_17047:
[----:B------:R-:W-:Y:S05]  /*68b0*/  BSYNC.RECONVERGENT B1 ;  /* 0x0000000000017941 */ /* 0x000fea0003800200 */
.L_x_17046:
        /* <DEDUP_REMOVED lines=17> */
.L_x_17053:
        /* <DEDUP_REMOVED lines=15> */
.L_x_17055:
[----:B------:R-:W-:Y:S05]  /*6ac0*/  BSYNC.RECONVERGENT B2 ;  /* 0x0000000000027941 */ /* 0x000fea0003800200 */
.L_x_17054:
        /* <DEDUP_REMOVED lines=43> */
.L_x_17052:
[----:B------:R-:W-:Y:S05]  /*6d80*/  BSYNC.RECONVERGENT B1 ;  /* 0x0000000000017941 */ /* 0x000fea0003800200 */
.L_x_17051:
[-C--:B------:R-:W-:Y:S01]  /*6d90*/  FMUL.FTZ R11, R36, R102.reuse ;  /* 0x00000066240b7220 */ /* 0x080fe20000410000 */
[----:B------:R-:W-:Y:S01]  /*6da0*/  FSETP.GTU.FTZ.AND P6, PT, R18, R103, PT ;  /* 0x000000671200720b */ /* 0x000fe20003fdc000 */
[-C--:B------:R-:W-:Y:S01]  /*6db0*/  FMUL.FTZ R18, R37, R102.reuse ;  /* 0x0000006625127220 */ /* 0x080fe20000410000 */
        /* <DEDUP_REMOVED lines=24> */
[----:B------:R-:W-:Y:S01]  /*6f40*/  PRMT R11, R21, 0x7610, R11 ;  /* 0x00007610150b7816 */ /* 0x000fe2000000000b */
[----:B------:R-:W-:Y:S01]  /*6f50*/  FADD.FTZ R27, R27, R20 ;  /* 0x000000141b1b7221 */ /* 0x000fe20000010000 */
[----:B------:R-:W-:Y:S01]  /*6f60*/  SEL R93, RZ, 0x1, P6 ;  /* 0x00000001ff5d7807 */ /* 0x000fe20003000000 */
[----:B------:R-:W-:Y:S02]  /*6f70*/  @P1 FADD.FTZ R24, R32, R24 ;  /* 0x0000001820181221 */ /* 0x000fe40000010000 */
[----:B------:R-:W-:Y:S01]  /*6f80*/  @P1 FADD.FTZ R27, R35, R27 ;  /* 0x0000001b231b1221 */ /* 0x000fe20000010000 */
[----:B------:R-:W-:Y:S06]  /*6f90*/  BRA `(.L_x_17056) ;  /* 0x0000001000e07947 */ /* 0x000fec0003800000 */
.L_x_17015:
        /* <DEDUP_REMOVED lines=16> */
.L_x_17059:
        /* <DEDUP_REMOVED lines=13> */
.L_x_17061:
[----:B------:R-:W-:Y:S05]  /*7170*/  BSYNC.RECONVERGENT B2 ;  /* 0x0000000000027941 */ /* 0x000fea0003800200 */
.L_x_17060:
        /* <DEDUP_REMOVED lines=41> */
[----:B------:R-:W-:Y:S01]  /*7410*/  LOP3.LUT R2, R16, UR29, R23, 0x96, !PT ;  /* 0x0000001d10027c12 */ /* 0x000fe2000f8e9617 */
[----:B------:R-:W-:-:S07]  /*7420*/  IMAD.MOV.U32 R16, RZ, RZ, R22 ;  /* 0x000000ffff107224 */ /* 0x000fce00078e0016 */
.L_x_17058:
[----:B------:R-:W-:Y:S05]  /*7430*/  BSYNC.RECONVERGENT B1 ;  /* 0x0000000000017941 */ /* 0x000fea0003800200 */
.L_x_17057:
        /* <DEDUP_REMOVED lines=16> */
.L_x_17064:
        /* <DEDUP_REMOVED lines=13> */
.L_x_17066:
[----:B------:R-:W-:Y:S05]  /*7610*/  BSYNC.RECONVERGENT B2 ;  /* 0x0000000000027941 */ /* 0x000fea0003800200 */
.L_x_17065:
        /* <DEDUP_REMOVED lines=43> */
.L_x_17063:
[----:B------:R-:W-:Y:S05]  /*78d0*/  BSYNC.RECONVERGENT B1 ;  /* 0x0000000000017941 */ /* 0x000fea0003800200 */
.L_x_17062:
[----:B------:R-:W-:Y:S01]  /*78e0*/  ISETP.NE.AND P4, PT, R20, 0x1, PT ;  /* 0x000000011400780c */ /* 0x000fe20003f85270 */
[----:B------:R-:W-:Y:S01]  /*78f0*/  BSSY.RECONVERGENT B1, `(.L_x_17067) ;  /* 0x0000048000017945 */ /* 0x000fe20003800200 */
[----:B------:R-:W-:Y:S01]  /*7900*/  I2FP.F32.U32 R17, R17 ;  /* 0x0000001100117245 */ /* 0x000fe20000201000 */
[----:B------:R-:W-:-:S04]  /*7910*/  HFMA2 R19, -RZ, RZ, 0, 1.1920928955078125e-07 ;  /* 0x00000002ff137431 */ /* 0x000fc800000001ff */
        /* <DEDUP_REMOVED lines=12> */
.L_x_17069:
        /* <DEDUP_REMOVED lines=13> */
.L_x_17071:
[----:B------:R-:W-:Y:S05]  /*7ab0*/  BSYNC.RECONVERGENT B2 ;  /* 0x0000000000027941 */ /* 0x000fea0003800200 */
.L_x_17070:
        /* <DEDUP_REMOVED lines=43> */
.L_x_17068:
[----:B------:R-:W-:Y:S05]  /*7d70*/  BSYNC.RECONVERGENT B1 ;  /* 0x0000000000017941 */ /* 0x000fea0003800200 */
.L_x_17067:
        /* <DEDUP_REMOVED lines=16> */
.L_x_17074:
        /* <DEDUP_REMOVED lines=13> */
.L_x_17076:
[----:B------:R-:W-:Y:S05]  /*7f50*/  BSYNC.RECONVERGENT B2 ;  /* 0x0000000000027941 */ /* 0x000fea0003800200 */
.L_x_17075:
        /* <DEDUP_REMOVED lines=43> */
.L_x_17073:
[----:B------:R-:W-:Y:S05]  /*8210*/  BSYNC.RECONVERGENT B1 ;  /* 0x0000000000017941 */ /* 0x000fea0003800200 */
.L_x_17072:
        /* <DEDUP_REMOVED lines=16> */
.L_x_17056:
[----:B------:R-:W-:Y:S01]  /*8320*/  SEL R12, RZ, 0x1000000, !P5 ;  /* 0x01000000ff0c7807 */ /* 0x000fe20006800000 */
[C---:B------:R-:W-:Y:S01]  /*8330*/  IMAD.WIDE.U32 R22, R97.reuse, 0x10, R108 ;  /* 0x0000001061167825 */ /* 0x040fe200078e006c */
        /* <DEDUP_REMOVED lines=26> */
.L_x_17077:
        /* <DEDUP_REMOVED lines=20> */
.L_x_17081:
        /* <DEDUP_REMOVED lines=13> */
.L_x_17083:
[----:B------:R-:W-:Y:S05]  /*86f0*/  BSYNC.RECONVERGENT B2 ;  /* 0x0000000000027941 */ /* 0x000fea0003800200 */
.L_x_17082:
        /* <DEDUP_REMOVED lines=42> */
.L_x_17080:
[----:B------:R-:W-:Y:S05]  /*89a0*/  BSYNC.RECONVERGENT B1 ;  /* 0x0000000000017941 */ /* 0x000fea0003800200 */
.L_x_17079:
[----:B------:R-:W-:Y:S01]  /*89b0*/  ISETP.NE.AND P3, PT, R11, 0x1, PT ;  /* 0x000000010b00780c */ /* 0x000fe20003f65270 */
[----:B------:R-:W-:Y:S01]  /*89c0*/  BSSY.RECONVERGENT B1, `(.L_x_17084) ;  /* 0x0000049000017945 */ /* 0x000fe20003800200 */
[----:B------:R-:W-:Y:S01]  /*89d0*/  I2FP.F32.U32 R9, R9 ;  /* 0x0000000900097245 */ /* 0x000fe20000201000 */
[----:B-----5:R-:W-:Y:S01]  /*89e0*/  FMUL.FTZ R12, R12, R102 ;  /* 0x000000660c0c7220 */ /* 0x020fe20000410000 */
        /* <DEDUP_REMOVED lines=13> */
.L_x_17086:
        /* <DEDUP_REMOVED lines=13> */
.L_x_17088:
[----:B------:R-:W-:Y:S05]  /*8b90*/  BSYNC.RECONVERGENT B2 ;  /* 0x0000000000027941 */ /* 0x000fea0003800200 */
.L_x_17087:
[----:B------:R-:W-:Y:S01]  /*8ba0*/  IMAD.WIDE.U32 R16, R6, -0x326172a9, RZ ;  /* 0xcd9e8d5706107825 */ /* 0x000fe200078e00ff */
[----:B-1----:R-:W-:-:S03]  /*8bb0*/  LOP3.LUT R20, R8, UR7, R11, 0x96, !PT ;  /* 0x0000000708147c12 */ /* 0x002fc6000f8e960b */
        /* <DEDUP_REMOVED lines=41> */
.L_x_17085:
[----:B------:R-:W-:Y:S05]  /*8e50*/  BSYNC.RECONVERGENT B1 ;  /* 0x0000000000017941 */ /* 0x000fea0003800200 */
.L_x_17084:
[----:B------:R-:W-:Y:S01]  /*8e60*/  ISETP.NE.AND P3, PT, R17, 0x1, PT ;  /* 0x000000011100780c */ /* 0x000fe20003f65270 */
[----:B------:R-:W-:Y:S01]  /*8e70*/  BSSY.RECONVERGENT B1, `(.L_x_17089) ;  /* 0x0000047000017945 */ /* 0x000fe20003800200 */
[----:B------:R-:W-:Y:S01]  /*8e80*/  I2FP.F32.U32 R9, R9 ;  /* 0x0000000900097245 */ /* 0x000fe20000201000 */
[----:B-1----:R-:W-:Y:S02]  /*8e90*/  IMAD.MOV.U32 R19, RZ, RZ, 0x2 ;  /* 0x00000002ff137424 */ /* 0x002fe400078e00ff */
        /* <DEDUP_REMOVED lines=11> */
.L_x_17091:
        /* <DEDUP_REMOVED lines=13> */
.L_x_17093:
[----:B------:R-:W-:Y:S05]  /*9020*/  BSYNC.RECONVERGENT B2 ;  /* 0x0000000000027941 */ /* 0x000fea0003800200 */
.L_x_17092:
        /* <DEDUP_REMOVED lines=43> */
.L_x_17090:
[----:B------:R-:W-:Y:S05]  /*92e0*/  BSYNC.RECONVERGENT B1 ;  /* 0x0000000000017941 */ /* 0x000fea0003800200 */
.L_x_17089:
        /* <DEDUP_REMOVED lines=17> */
.L_x_17096:
        /* <DEDUP_REMOVED lines=13> */
.L_x_17098:
[----:B------:R-:W-:Y:S05]  /*94d0*/  BSYNC.RECONVERGENT B2 ;  /* 0x0000000000027941 */ /* 0x000fea0003800200 */
.L_x_17097:
        /* <DEDUP_REMOVED lines=43> */
.L_x_17095:
[----:B------:R-:W-:Y:S05]  /*9790*/  BSYNC.RECONVERGENT B1 ;  /* 0x0000000000017941 */ /* 0x000fea0003800200 */
.L_x_17094:
        /* <DEDUP_REMOVED lines=15> */
.L_x_17101:
        /* <DEDUP_REMOVED lines=13> */
.L_x_17103:
[----:B------:R-:W-:Y:S05]  /*9960*/  BSYNC.RECONVERGENT B2 ;  /* 0x0000000000027941 */ /* 0x000fea0003800200 */
.L_x_17102:
        /* <DEDUP_REMOVED lines=42> */
.L_x_17100:
[----:B------:R-:W-:Y:S05]  /*9c10*/  BSYNC.RECONVERGENT B1 ;  /* 0x0000000000017941 */ /* 0x000fea0003800200 */
.L_x_17099:
        /* <DEDUP_REMOVED lines=17> */
.L_x_17106:
        /* <DEDUP_REMOVED lines=13> */
.L_x_17108:
[----:B------:R-:W-:Y:S05]  /*9e00*/  BSYNC.RECONVERGENT B2 ;  /* 0x0000000000027941 */ /* 0x000fea0003800200 */
.L_x_17107:
        /* <DEDUP_REMOVED lines=42> */
.L_x_17105:
[----:B------:R-:W-:Y:S05]  /*a0b0*/  BSYNC.RECONVERGENT B1 ;  /* 0x0000000000017941 */ /* 0x000fea0003800200 */
.L_x_17104:
        /* <DEDUP_REMOVED lines=15> */
.L_x_17111:
        /* <DEDUP_REMOVED lines=13> */
.L_x_17113:
[----:B------:R-:W-:Y:S05]  /*a280*/  BSYNC.RECONVERGENT B2 ;  /* 0x0000000000027941 */ /* 0x000fea0003800200 */
.L_x_17112:
        /* <DEDUP_REMOVED lines=42> */
.L_x_17110:
[----:B------:R-:W-:Y:S05]  /*a530*/  BSYNC.RECONVERGENT B1 ;  /* 0x0000000000017941 */ /* 0x000fea0003800200 */
.L_x_17109:
        /* <DEDUP_REMOVED lines=17> */
.L_x_17116:
        /* <DEDUP_REMOVED lines=15> */
.L_x_17118:
[----:B------:R-:W-:Y:S05]  /*a740*/  BSYNC.RECONVERGENT B2 ;  /* 0x0000000000027941 */ /* 0x000fea0003800200 */
.L_x_17117:
        /* <DEDUP_REMOVED lines=42> */
.L_x_17115:
[----:B------:R-:W-:Y:S05]  /*a9f0*/  BSYNC.RECONVERGENT B1 ;  /* 0x0000000000017941 */ /* 0x000fea0003800200 */
.L_x_17114:
        /* <DEDUP_REMOVED lines=33> */
.L_x_17078:
        /* <DEDUP_REMOVED lines=16> */
.L_x_17122:
        /* <DEDUP_REMOVED lines=13> */
.L_x_17124:
[----:B------:R-:W-:Y:S05]  /*ade0*/  BSYNC.RECONVERGENT B2 ;  /* 0x0000000000027941 */ /* 0x000fea0003800200 */
.L_x_17123:
        /* <DEDUP_REMOVED lines=42> */
.L_x_17121:
[----:B------:R-:W-:Y:S05]  /*b090*/  BSYNC.RECONVERGENT B1 ;  /* 0x0000000000017941 */ /* 0x000fea0003800200 */
.L_x_17120:
        /* <DEDUP_REMOVED lines=16> */
.L_x_17127:
        /* <DEDUP_REMOVED lines=13> */
.L_x_17129:
[----:B------:R-:W-:Y:S05]  /*b270*/  BSYNC.RECONVERGENT B2 ;  /* 0x0000000000027941 */ /* 0x000fea0003800200 */
.L_x_17128:
        /* <DEDUP_REMOVED lines=43> */
.L_x_17126:
[----:B------:R-:W-:Y:S05]  /*b530*/  BSYNC.RECONVERGENT B1 ;  /* 0x0000000000017941 */ /* 0x000fea0003800200 */
.L_x_17125:
        /* <DEDUP_REMOVED lines=16> */
.L_x_17132:
        /* <DEDUP_REMOVED lines=13> */
.L_x_17134:
[----:B------:R-:W-:Y:S05]  /*b710*/  BSYNC.RECONVERGENT B2 ;  /* 0x0000000000027941 */ /* 0x000fea0003800200 */
.L_x_17133:
        /* <DEDUP_REMOVED lines=43> */
.L_x_17131:
[----:B------:R-:W-:Y:S05]  /*b9d0*/  BSYNC.RECONVERGENT B1 ;  /* 0x0000000000017941 */ /* 0x000fea0003800200 */
.L_x_17130:
        /* <DEDUP_REMOVED lines=16> */
.L_x_17137:
        /* <DEDUP_REMOVED lines=13> */
.L_x_17139:
[----:B------:R-:W-:Y:S05]  /*bbb0*/  BSYNC.RECONVERGENT B2 ;  /* 0x0000000000027941 */ /* 0x000fea0003800200 */
.L_x_17138:
        /* <DEDUP_REMOVED lines=43> */
.L_x_17136:
[----:B------:R-:W-:Y:S05]  /*be70*/  BSYNC.RECONVERGENT B1 ;  /* 0x0000000000017941 */ /* 0x000fea0003800200 */
.L_x_17135:
        /* <DEDUP_REMOVED lines=16> */
.L_x_17119:
        /* <DEDUP_REMOVED lines=28> */
.L_x_17140:
        /* <DEDUP_REMOVED lines=20> */
.L_x_17144:
        /* <DEDUP_REMOVED lines=13> */
.L_x_17146:
[----:B------:R-:W-:Y:S05]  /*c350*/  BSYNC.RECONVERGENT B2 ;  /* 0x0000000000027941 */ /* 0x000fea0003800200 */
.L_x_17145:
        /* <DEDUP_REMOVED lines=42> */
.L_x_17143:
[----:B------:R-:W-:Y:S05]  /*c600*/  BSYNC.RECONVERGENT B1 ;  /* 0x0000000000017941 */ /* 0x000fea0003800200 */
.L_x_17142:
[----:B------:R-:W-:Y:S01]  /*c610*/  ISETP.NE.AND P3, PT, R17, 0x1, PT ;  /* 0x000000011100780c */ /* 0x000fe20003f65270 */
[----:B------:R-:W-:Y:S01]  /*c620*/  BSSY.RECONVERGENT B1, `(.L_x_17147) ;  /* 0x0000048000017945 */ /* 0x000fe20003800200 */
[----:B------:R-:W-:Y:S02]  /*c630*/  I2FP.F32.U32 R9, R9 ;  /* 0x0000000900097245 */ /* 0x000fe40000201000 */
[----:B------:R-:W-:-:S03]  /*c640*/  MOV R11, R10 ;  /* 0x0000000a000b7202 */ /* 0x000fc60000000f00 */
[----:B------:R-:W-:Y:S01]  /*c650*/  FFMA.FTZ R16, R9, R104, 1.1641532182693481445e-10 ;  /* 0x2f00000009107423 */ /* 0x000fe20000010068 */
[----:B-----5:R-:W-:-:S04]  /*c660*/  FMUL.FTZ R9, R12, R102 ;  /* 0x000000660c097220 */ /* 0x020fc80000410000 */
        /* <DEDUP_REMOVED lines=11> */
.L_x_17149:
        /* <DEDUP_REMOVED lines=13> */
.L_x_17151:
[----:B------:R-:W-:Y:S05]  /*c7f0*/  BSYNC.RECONVERGENT B2 ;  /* 0x0000000000027941 */ /* 0x000fea0003800200 */
.L_x_17150:
        /* <DEDUP_REMOVED lines=42> */
.L_x_17148:
[----:B------:R-:W-:Y:S05]  /*caa0*/  BSYNC.RECONVERGENT B1 ;  /* 0x0000000000017941 */ /* 0x000fea0003800200 */
.L_x_17147:
        /* <DEDUP_REMOVED lines=15> */
.L_x_17154:
        /* <DEDUP_REMOVED lines=13> */
.L_x_17156:
[----:B------:R-:W-:Y:S05]  /*cc70*/  BSYNC.RECONVERGENT B2 ;  /* 0x0000000000027941 */ /* 0x000fea0003800200 */
.L_x_17155:
        /* <DEDUP_REMOVED lines=42> */
.L_x_17153:
[----:B------:R-:W-:Y:S05]  /*cf20*/  BSYNC.RECONVERGENT B1 ;  /* 0x0000000000017941 */ /* 0x000fea0003800200 */
.L_x_17152:
        /* <DEDUP_REMOVED lines=17> */
.L_x_17159:
        /* <DEDUP_REMOVED lines=13> */
.L_x_17161:
[----:B------:R-:W-:Y:S05]  /*d110*/  BSYNC.RECONVERGENT B2 ;  /* 0x0000000000027941 */ /* 0x000fea0003800200 */
.L_x_17160:
        /* <DEDUP_REMOVED lines=42> */
.L_x_17158:
[----:B------:R-:W-:Y:S05]  /*d3c0*/  BSYNC.RECONVERGENT B1 ;  /* 0x0000000000017941 */ /* 0x000fea0003800200 */
.L_x_17157:
        /* <DEDUP_REMOVED lines=15> */
.L_x_17164:
        /* <DEDUP_REMOVED lines=13> */
.L_x_17166:
[----:B------:R-:W-:Y:S05]  /*d590*/  BSYNC.RECONVERGENT B2 ;  /* 0x0000000000027941 */ /* 0x000fea0003800200 */
.L_x_17165:
        /* <DEDUP_REMOVED lines=42> */
.L_x_17163:
[----:B------:R-:W-:Y:S05]  /*d840*/  BSYNC.RECONVERGENT B1 ;  /* 0x0000000000017941 */ /* 0x000fea0003800200 */
.L_x_17162:
        /* <DEDUP_REMOVED lines=17> */
.L_x_17169:
        /* <DEDUP_REMOVED lines=13> */
.L_x_17171:
[----:B------:R-:W-:Y:S05]  /*da30*/  BSYNC.RECONVERGENT B2 ;  /* 0x0000000000027941 */ /* 0x000fea0003800200 */
.L_x_17170:
        /* <DEDUP_REMOVED lines=43> */
.L_x_17168:
[----:B------:R-:W-:Y:S05]  /*dcf0*/  BSYNC.RECONVERGENT B1 ;  /* 0x0000000000017941 */ /* 0x000fea0003800200 */
.L_x_17167:
[----:B------:R-:W-:Y:S01]  /*dd00*/  ISETP.NE.AND P5, PT, R13, 0x1, PT ;  /* 0x000000010d00780c */ /* 0x000fe20003fa5270 */
[----:B------:R-:W-:Y:S01]  /*dd10*/  BSSY.RECONVERGENT B1, `(.L_x_17172) ;  /* 0x0000047000017945 */ /* 0x000fe20003800200 */
[----:B------:R-:W-:Y:S01]  /*dd20*/  I2FP.F32.U32 R11, R11 ;  /* 0x0000000b000b7245 */ /* 0x000fe20000201000 */
[----:B------:R-:W-:Y:S01]  /*dd30*/  IMAD.MOV.U32 R16, RZ, RZ, 0x2 ;  /* 0x00000002ff107424 */ /* 0x000fe200078e00ff */
[----:B------:R-:W-:-:S03]  /*dd40*/  MOV R12, R10 ;  /* 0x0000000a000c7202 */ /* 0x000fc60000000f00 */
[----:B-1----:R-:W-:-:S06]  /*dd50*/  FFMA.FTZ R94, R11, R104, 1.1641532182693481445e-10 ;  /* 0x2f0000000b5e7423 */ /* 0x002fcc0000010068 */
        /* <DEDUP_REMOVED lines=9> */
.L_x_17174:
        /* <DEDUP_REMOVED lines=13> */
.L_x_17176:
[----:B------:R-:W-:Y:S05]  /*dec0*/  BSYNC.RECONVERGENT B2 ;  /* 0x0000000000027941 */ /* 0x000fea0003800200 */
.L_x_17175:
        /* <DEDUP_REMOVED lines=43> */
.L_x_17173:
[----:B------:R-:W-:Y:S05]  /*e180*/  BSYNC.RECONVERGENT B1 ;  /* 0x0000000000017941 */ /* 0x000fea0003800200 */
.L_x_17172:
        /* <DEDUP_REMOVED lines=17> */
.L_x_17179:
        /* <DEDUP_REMOVED lines=15> */
.L_x_17181:
[----:B------:R-:W-:Y:S05]  /*e390*/  BSYNC.RECONVERGENT B2 ;  /* 0x0000000000027941 */ /* 0x000fea0003800200 */
.L_x_17180:
        /* <DEDUP_REMOVED lines=42> */
.L_x_17178:
[----:B------:R-:W-:Y:S05]  /*e640*/  BSYNC.RECONVERGENT B1 ;  /* 0x0000000000017941 */ /* 0x000fea0003800200 */
.L_x_17177:
        /* <DEDUP_REMOVED lines=29> */
[----:B------:R-:W-:Y:S01]  /*e820*/  PRMT R9, R13, 0x7610, R9 ;  /* 0x000076100d097816 */ /* 0x000fe20000000009 */
[----:B------:R-:W-:Y:S01]  /*e830*/  @P1 FADD.FTZ R16, R32, R16 ;  /* 0x0000001020101221 */ /* 0x000fe20000010000 */
[----:B------:R-:W-:Y:S01]  /*e840*/  SEL R93, RZ, 0x1, P6 ;  /* 0x00000001ff5d7807 */ /* 0x000fe20003000000 */
[----:B------:R-:W-:Y:S01]  /*e850*/  @P1 FADD.FTZ R19, R35, R19 ;  /* 0x0000001323131221 */ /* 0x000fe20000010000 */
[----:B------:R-:W-:Y:S06]  /*e860*/  BRA `(.L_x_17182) ;  /* 0x0000001000e07947 */ /* 0x000fec0003800000 */
.L_x_17141:
        /* <DEDUP_REMOVED lines=16> */
.L_x_17185:
        /* <DEDUP_REMOVED lines=13> */
.L_x_17187:
[----:B------:R-:W-:Y:S05]  /*ea40*/  BSYNC.RECONVERGENT B2 ;  /* 0x0000000000027941 */ /* 0x000fea0003800200 */
.L_x_17186:
        /* <DEDUP_REMOVED lines=43> */
.L_x_17184:
[----:B------:R-:W-:Y:S05]  /*ed00*/  BSYNC.RECONVERGENT B1 ;  /* 0x0000000000017941 */ /* 0x000fea0003800200 */
.L_x_17183:
        /* <DEDUP_REMOVED lines=16> */
.L_x_17190:
        /* <DEDUP_REMOVED lines=13> */
.L_x_17192:
[----:B------:R-:W-:Y:S05]  /*eee0*/  BSYNC.RECONVERGENT B2 ;  /* 0x0000000000027941 */ /* 0x000fea0003800200 */
.L_x_17191:
        /* <DEDUP_REMOVED lines=43> */
.L_x_17189:
[----:B------:R-:W-:Y:S05]  /*f1a0*/  BSYNC.RECONVERGENT B1 ;  /* 0x0000000000017941 */ /* 0x000fea0003800200 */
.L_x_17188:
        /* <DEDUP_REMOVED lines=16> */
.L_x_17195:
        /* <DEDUP_REMOVED lines=13> */
.L_x_17197:
[----:B------:R-:W-:Y:S05]  /*f380*/  BSYNC.RECONVERGENT B2 ;  /* 0x0000000000027941 */ /* 0x000fea0003800200 */
.L_x_17196:
        /* <DEDUP_REMOVED lines=43> */
.L_x_17194:
[----:B------:R-:W-:Y:S05]  /*f640*/  BSYNC.RECONVERGENT B1 ;  /* 0x0000000000017941 */ /* 0x000fea0003800200 */
.L_x_17193:
        /* <DEDUP_REMOVED lines=16> */
.L_x_17200:
        /* <DEDUP_REMOVED lines=13> */
.L_x_17202:
[----:B------:R-:W-:Y:S05]  /*f820*/  BSYNC.RECONVERGENT B2 ;  /* 0x0000000000027941 */ /* 0x000fea0003800200 */
.L_x_17201:
        /* <DEDUP_REMOVED lines=43> */
.L_x_17199:
[----:B------:R-:W-:Y:S05]  /*fae0*/  BSYNC.RECONVERGENT B1 ;  /* 0x0000000000017941 */ /* 0x000fea0003800200 */
.L_x_17198:
        /* <DEDUP_REMOVED lines=16> */
.L_x_17182:
[----:B------:R-:W-:Y:S01]  /*fbf0*/  SEL R90, RZ, 0x1000000, !P5 ;  /* 0x01000000ff5a7807 */ /* 0x000fe20006800000 */
[----:B------:R-:W0:Y:S01]  /*fc00*/  @P0 LDC.64 R12, c[0x0][0x398] ;  /* 0x0000e600ff0c0b82 */ /* 0x000e220000000a00 */
[----:B------:R-:W-:Y:S01]  /*fc10*/  SEL R91, RZ, 0x10000, !P4 ;  /* 0x00010000ff5b7807 */ /* 0x000fe20006000000 */
[----:B------:R-:W-:Y:S01]  /*fc20*/  VIADD R100, R96, 0x80 ;  /* 0x0000008060647836 */ /* 0x000fe20000000000 */
[----:B------:R-:W-:Y:S02]  /*fc30*/  SEL R94, RZ, 0x100, !P3 ;  /* 0x00000100ff5e7807 */ /* 0x000fe40005800000 */
[----:B------:R-:W-:Y:S02]  /*fc40*/  SEL R95, RZ, 0x1, !P2 ;  /* 0x00000001ff5f7807 */ /* 0x000fe40005000000 */
[----:B------:R-:W-:Y:S01]  /*fc50*/  IADD3 R94, PT, PT, R94, R90, R91 ;  /* 0x0000005a5e5e7210 */ /* 0x000fe20007ffe05b */
[C---:B------:R-:W-:Y:S01]  /*fc60*/  IMAD.WIDE.U32 R90, R99.reuse, 0x10, R108 ;  /* 0x00000010635a7825 */ /* 0x040fe200078e006c */
[----:B------:R-:W1:Y:S03]  /*fc70*/  @P1 LDC.64 R14, c[0x0][0x3a0] ;  /* 0x0000e800ff0e1b82 */ /* 0x000e660000000a00 */
[----:B------:R-:W-:Y:S01]  /*fc80*/  IMAD.IADD R111, R94, 0x1, R95 ;  /* 0x000000015e6f7824 */ /* 0x000fe200078e025f */
[----:B------:R2:W-:Y:S01]  /*fc90*/  STG.E.128 desc[UR8][R90.64], R16 ;  /* 0x000000105a007986 */ /* 0x0005e2000c101d08 */
[----:B------:R-:W-:-:S05]  /*fca0*/  IMAD.WIDE.U32 R94, R99, 0x4, R106 ;  /* 0x00000004635e7825 */ /* 0x000fca00078e006a */
[----:B------:R3:W-:Y:S01]  /*fcb0*/  STG.E desc[UR8][R94.64], R111 ;  /* 0x0000006f5e007986 */ /* 0x0007e2000c101908 */
[----:B0-----:R-:W-:-:S04]  /*fcc0*/  @P0 IMAD.WIDE.U32 R12, R100, 0x10, R12 ;  /* 0x00000010640c0825 */ /* 0x001fc800078e000c */
[----:B--2---:R-:W-:-:S04]  /*fcd0*/  IMAD.WIDE.U32 R90, R100, 0x10, R88 ;  /* 0x00000010645a7825 */ /* 0x004fc800078e0058 */
[----:B-1----:R-:W-:Y:S01]  /*fce0*/  @P1 IMAD.WIDE.U32 R14, R100, 0x10, R14 ;  /* 0x00000010640e1825 */ /* 0x002fe200078e000e */
        /* <DEDUP_REMOVED lines=12> */
.L_x_17203:
        /* <DEDUP_REMOVED lines=20> */
.L_x_17207:
        /* <DEDUP_REMOVED lines=13> */
.L_x_17209:
[----:B------:R-:W-:Y:S05]  /*ffc0*/  BSYNC.RECONVERGENT B2 ;  /* 0x0000000000027941 */ /* 0x000fea0003800200 */
.L_x_17208:
[----:B0-----:R-:W-:Y:S01]  /*ffd0*/  IMAD.WIDE.U32 R94, R6, -0x326172a9, RZ ;  /* 0xcd9e8d57065e7825 */ /* 0x001fe200078e00ff */
        /* <DEDUP_REMOVED lines=39> */
[----:B------:R-:W-:-:S07]  /*10250*/  LOP3.LUT R2, R90, UR29, R113, 0x96, !PT ;  /* 0x0000001d5a027c12 */ /* 0x000fce000f8e9671 */
.L_x_17206:
[----:B------:R-:W-:Y:S05]  /*10260*/  BSYNC.RECONVERGENT B1 ;  /* 0x0000000000017941 */ /* 0x000fea0003800200 */
.L_x_17205:
[----:B------:R-:W-:Y:S01]  /*10270*/  ISETP.NE.AND P3, PT, R11, 0x1, PT ;  /* 0x000000010b00780c */ /* 0x000fe20003f65270 */
[----:B------:R-:W-:Y:S01]  /*10280*/  BSSY.RECONVERGENT B1, `(.L_x_17210) ;  /* 0x0000049000017945 */ /* 0x000fe20003800200 */
[----:B------:R-:W-:Y:S01]  /*10290*/  I2FP.F32.U32 R9, R9 ;  /* 0x0000000900097245 */ /* 0x000fe20000201000 */
[----:B-1---5:R-:W-:-:S04]  /*102a0*/  FMUL.FTZ R12, R12, R102 ;  /* 0x000000660c0c7220 */ /* 0x022fc80000410000 */
[----:B------:R-:W-:Y:S01]  /*102b0*/  FFMA.FTZ R90, R9, R104, 1.1641532182693481445e-10 ;  /* 0x2f000000095a7423 */ /* 0x000fe20000010068 */
[----:B------:R-:W-:-:S04]  /*102c0*/  MOV R9, R10 ;  /* 0x0000000a00097202 */ /* 0x000fc80000000f00 */
        /* <DEDUP_REMOVED lines=11> */
.L_x_17212:
        /* <DEDUP_REMOVED lines=13> */
.L_x_17214:
[----:B------:R-:W-:Y:S05]  /*10450*/  BSYNC.RECONVERGENT B2 ;  /* 0x0000000000027941 */ /* 0x000fea0003800200 */
.L_x_17213:
        /* <DEDUP_REMOVED lines=43> */
.L_x_17211:
[----:B------:R-:W-:Y:S05]  /*10710*/  BSYNC.RECONVERGENT B1 ;  /* 0x0000000000017941 */ /* 0x000fea0003800200 */
.L_x_17210:
        /* <DEDUP_REMOVED lines=15> */
.L_x_17217:
        /* <DEDUP_REMOVED lines=13> */
.L_x_17219:
[----:B------:R-:W-:Y:S05]  /*108e0*/  BSYNC.RECONVERGENT B2 ;  /* 0x0000000000027941 */ /* 0x000fea0003800200 */
.L_x_17218:
[----:B0-----:R-:W-:Y:S01]  /*108f0*/  IMAD.WIDE.U32 R94, R6, -0x326172a9, RZ ;  /* 0xcd9e8d57065e7825 */ /* 0x001fe200078e00ff */
        /* <DEDUP_REMOVED lines=41> */
.L_x_17216:
[----:B------:R-:W-:Y:S05]  /*10b90*/  BSYNC.RECONVERGENT B1 ;  /* 0x0000000000017941 */ /* 0x000fea0003800200 */
.L_x_17215:
[----:B------:R-:W-:Y:S01]  /*10ba0*/  ISETP.NE.AND P4, PT, R91, 0x1, PT ;  /* 0x000000015b00780c */ /* 0x000fe20003f85270 */
[----:B------:R-:W-:Y:S01]  /*10bb0*/  BSSY.RECONVERGENT B1, `(.L_x_17220) ;  /* 0x0000048000017945 */ /* 0x000fe20003800200 */
[----:B------:R-:W-:Y:S01]  /*10bc0*/  I2FP.F32.U32 R11, R11 ;  /* 0x0000000b000b7245 */ /* 0x000fe20000201000 */
[----:B------:R-:W-:-:S04]  /*10bd0*/  FMUL.FTZ R13, R13, R102 ;  /* 0x000000660d0d7220 */ /* 0x000fc80000410000 */
        /* <DEDUP_REMOVED lines=13> */
.L_x_17222:
        /* <DEDUP_REMOVED lines=13> */
.L_x_17224:
[----:B------:R-:W-:Y:S05]  /*10d80*/  BSYNC.RECONVERGENT B2 ;  /* 0x0000000000027941 */ /* 0x000fea0003800200 */
.L_x_17223:
        /* <DEDUP_REMOVED lines=42> */
.L_x_17221:
[----:B------:R-:W-:Y:S05]  /*11030*/  BSYNC.RECONVERGENT B1 ;  /* 0x0000000000017941 */ /* 0x000fea0003800200 */
.L_x_17220:
        /* <DEDUP_REMOVED lines=15> */
.L_x_17227:
        /* <DEDUP_REMOVED lines=13> */
.L_x_17229:
[----:B------:R-:W-:Y:S05]  /*11200*/  BSYNC.RECONVERGENT B2 ;  /* 0x0000000000027941 */ /* 0x000fea0003800200 */
.L_x_17228:
        /* <DEDUP_REMOVED lines=43> */
.L_x_17226:
[----:B------:R-:W-:Y:S05]  /*114c0*/  BSYNC.RECONVERGENT B1 ;  /* 0x0000000000017941 */ /* 0x000fea0003800200 */
.L_x_17225:
        /* <DEDUP_REMOVED lines=17> */
.L_x_17232:
        /* <DEDUP_REMOVED lines=13> */
.L_x_17234:
[----:B------:R-:W-:Y:S05]  /*116b0*/  BSYNC.RECONVERGENT B2 ;  /* 0x0000000000027941 */ /* 0x000fea0003800200 */
.L_x_17233:
        /* <DEDUP_REMOVED lines=40> */
[----:B------:R-:W-:Y:S01]  /*11940*/  MOV R112, R90 ;  /* 0x0000005a00707202 */ /* 0x000fe20000000f00 */
[----:B------:R-:W-:Y:S01]  /*11950*/  IMAD.MOV.U32 R90, RZ, RZ, RZ ;  /* 0x000000ffff5a7224 */ /* 0x000fe200078e00ff */
[----:B------:R-:W-:-:S07]  /*11960*/  LOP3.LUT R2, R92, UR29, R91, 0x96, !PT ;  /* 0x0000001d5c027c12 */ /* 0x000fce000f8e965b */
.L_x_17231:
[----:B------:R-:W-:Y:S05]  /*11970*/  BSYNC.RECONVERGENT B1 ;  /* 0x0000000000017941 */ /* 0x000fea0003800200 */
.L_x_17230:
        /* <DEDUP_REMOVED lines=15> */
.L_x_17237:
        /* <DEDUP_REMOVED lines=13> */
.L_x_17239:
[----:B------:R-:W-:Y:S05]  /*11b40*/  BSYNC.RECONVERGENT B2 ;  /* 0x0000000000027941 */ /* 0x000fea0003800200 */
.L_x_17238:
[----:B------:R-:W-:Y:S01]  /*11b50*/  IMAD.WIDE.U32 R92, R6, -0x326172a9, RZ ;  /* 0xcd9e8d57065c7825 */ /* 0x000fe200078e00ff */
[----:B------:R-:W-:Y:S02]  /*11b60*/  LOP3.LUT R90, R8, UR7, R115, 0x96, !PT ;  /* 0x00000007085a7c12 */ /* 0x000fe4000f8e9673 */
[----:B------:R-:W-:Y:S02]  /*11b70*/  MOV R14, R112 ;  /* 0x00000070000e7202 */ /* 0x000fe40000000f00 */
        /* <DEDUP_REMOVED lines=40> */
.L_x_17236:
[----:B------:R-:W-:Y:S05]  /*11e00*/  BSYNC.RECONVERGENT B1 ;  /* 0x0000000000017941 */ /* 0x000fea0003800200 */
.L_x_17235:
[----:B------:R-:W-:Y:S01]  /*11e10*/  ISETP.NE.AND P6, PT, R92, 0x1, PT ;  /* 0x000000015c00780c */ /* 0x000fe20003fc5270 */
[----:B------:R-:W-:Y:S01]  /*11e20*/  BSSY.RECONVERGENT B1, `(.L_x_17240) ;  /* 0x000004b000017945 */ /* 0x000fe20003800200 */
[----:B------:R-:W-:Y:S01]  /*11e30*/  I2FP.F32.U32 R91, R14 ;  /* 0x0000000e005b7245 */ /* 0x000fe20000201000 */
[----:B0-----:R-:W-:Y:S01]  /*11e40*/  FMUL.FTZ R111, R15, R102 ;  /* 0x000000660f6f7220 */ /* 0x001fe20000410000 */
        /* <DEDUP_REMOVED lines=13> */
.L_x_17242:
        /* <DEDUP_REMOVED lines=15> */
.L_x_17244:
[----:B------:R-:W-:Y:S05]  /*12010*/  BSYNC.RECONVERGENT B2 ;  /* 0x0000000000027941 */ /* 0x000fea0003800200 */
.L_x_17243:
        /* <DEDUP_REMOVED lines=43> */
.L_x_17241:
[----:B------:R-:W-:Y:S05]  /*122d0*/  BSYNC.RECONVERGENT B1 ;  /* 0x0000000000017941 */ /* 0x000fea0003800200 */
.L_x_17240:
[-C--:B------:R-:W-:Y:S01]  /*122e0*/  FMUL.FTZ R14, R36, R102.reuse ;  /* 0x00000066240e7220 */ /* 0x080fe20000410000 */
[-C--:B------:R-:W-:Y:S01]  /*122f0*/  FSETP.GTU.FTZ.AND P6, PT, R9, R103.reuse, PT ;  /* 0x000000670900720b */ /* 0x080fe20003fdc000 */
[-C--:B------:R-:W-:Y:S01]  /*12300*/  FMUL.FTZ R90, R37, R102.reuse ;  /* 0x00000066255a7220 */ /* 0x080fe20000410000 */
[----:B------:R-:W-:Y:S02]  /*12310*/  FSEL R101, R101, RZ, P4 ;  /* 0x000000ff65657208 */ /* 0x000fe40002000000 */
[----:B------:R-:W-:Y:S01]  /*12320*/  FSEL R9, R14, RZ, !P6 ;  /* 0x000000ff0e097208 */ /* 0x000fe20007000000 */
[-C--:B------:R-:W-:Y:S01]  /*12330*/  FMUL.FTZ R14, R38, R102.reuse ;  /* 0x00000066260e7220 */ /* 0x080fe20000410000 */
[----:B------:R-:W-:Y:S02]  /*12340*/  SEL R91, RZ, 0x1, P6 ;  /* 0x00000001ff5b7807 */ /* 0x000fe40003000000 */
[----:B------:R-:W-:Y:S02]  /*12350*/  FSETP.GTU.FTZ.AND P6, PT, R11, R103, PT ;  /* 0x000000670b00720b */ /* 0x000fe40003fdc000 */
[----:B------:R-:W-:Y:S01]  /*12360*/  I2FP.F32.U32 R11, R15 ;  /* 0x0000000f000b7245 */ /* 0x000fe20000201000 */
[----:B------:R-:W-:Y:S01]  /*12370*/  FMUL.FTZ R15, R39, R102 ;  /* 0x00000066270f7220 */ /* 0x000fe20000410000 */
[----:B------:R-:W-:-:S02]  /*12380*/  FSEL R90, R90, RZ, !P6 ;  /* 0x000000ff5a5a7208 */ /* 0x000fc40007000000 */
[----:B------:R-:W-:Y:S01]  /*12390*/  SEL R93, RZ, 0x1, P6 ;  /* 0x00000001ff5d7807 */ /* 0x000fe20003000000 */
[----:B------:R-:W-:Y:S01]  /*123a0*/  FFMA.FTZ R92, R11, R104, 1.1641532182693481445e-10 ;  /* 0x2f0000000b5c7423 */ /* 0x000fe20000010068 */
        /* <DEDUP_REMOVED lines=15> */
[--C-:B------:R-:W-:Y:S01]  /*124a0*/  FADD.FTZ R15, R15, R92.reuse ;  /* 0x0000005c0f0f7221 */ /* 0x100fe20000010000 */
[----:B------:R-:W-:Y:S01]  /*124b0*/  PRMT R92, R94, 0x7610, R92 ;  /* 0x000076105e5c7816 */ /* 0x000fe2000000005c */
[----:B------:R-:W-:Y:S01]  /*124c0*/  @P1 FADD.FTZ R12, R32, R12 ;  /* 0x0000000c200c1221 */ /* 0x000fe20000010000 */
[----:B------:R-:W-:Y:S01]  /*124d0*/  SEL R93, RZ, 0x1, P6 ;  /* 0x00000001ff5d7807 */ /* 0x000fe20003000000 */
[----:B------:R-:W-:Y:S01]  /*124e0*/  @P1 FADD.FTZ R15, R35, R15 ;  /* 0x0000000f230f1221 */ /* 0x000fe20000010000 */
[----:B------:R-:W-:Y:S06]  /*124f0*/  BRA `(.L_x_17245) ;  /* 0x0000001000dc7947 */ /* 0x000fec0003800000 */
.L_x_17204:
[----:B------:R-:W-:Y:S01]  /*12500*/  ISETP.NE.AND P2, PT, R105, 0x1, PT ;  /* 0x000000016900780c */ /* 0x000fe20003f45270 */
[----:B------:R-:W-:Y:S01]  /*12510*/  BSSY.RECONVERGENT B1, `(.L_x_17246) ;  /* 0x0000047000017945 */ /* 0x000fe20003800200 */
[----:B0-----:R-:W-:Y:S02]  /*12520*/  HFMA2 R94, -RZ, RZ, 0, 1.1920928955078125e-07 ;  /* 0x00000002ff5e7431 */ /* 0x001fe400000001ff */
        /* <DEDUP_REMOVED lines=13> */
.L_x_17248:
        /* <DEDUP_REMOVED lines=13> */
.L_x_17250:
[----:B------:R-:W-:Y:S05]  /*126d0*/  BSYNC.RECONVERGENT B2 ;  /* 0x0000000000027941 */ /* 0x000fea0003800200 */
.L_x_17249:
        /* <DEDUP_REMOVED lines=41> */
[----:B------:R-:W-:-:S07]  /*12970*/  IMAD.MOV.U32 R90, RZ, RZ, R101 ;  /* 0x000000ffff5a7224 */ /* 0x000fce00078e0065 */
.L_x_17247:
[----:B------:R-:W-:Y:S05]  /*12980*/  BSYNC.RECONVERGENT B1 ;  /* 0x0000000000017941 */ /* 0x000fea0003800200 */
.L_x_17246:
        /* <DEDUP_REMOVED lines=16> */
.L_x_17253:
        /* <DEDUP_REMOVED lines=13> */
.L_x_17255:
[----:B------:R-:W-:Y:S05]  /*12b60*/  BSYNC.RECONVERGENT B2 ;  /* 0x0000000000027941 */ /* 0x000fea0003800200 */
.L_x_17254:
        /* <DEDUP_REMOVED lines=43> */
.L_x_17252:
[----:B------:R-:W-:Y:S05]  /*12e20*/  BSYNC.RECONVERGENT B1 ;  /* 0x0000000000017941 */ /* 0x000fea0003800200 */
.L_x_17251:
        /* <DEDUP_REMOVED lines=16> */
.L_x_17258:
        /* <DEDUP_REMOVED lines=13> */
.L_x_17260:
[----:B------:R-:W-:Y:S05]  /*13000*/  BSYNC.RECONVERGENT B2 ;  /* 0x0000000000027941 */ /* 0x000fea0003800200 */
.L_x_17259:
        /* <DEDUP_REMOVED lines=43> */
.L_x_17257:
[----:B------:R-:W-:Y:S05]  /*132c0*/  BSYNC.RECONVERGENT B1 ;  /* 0x0000000000017941 */ /* 0x000fea0003800200 */
.L_x_17256:
        /* <DEDUP_REMOVED lines=16> */
.L_x_17263:
        /* <DEDUP_REMOVED lines=13> */
.L_x_17265:
[----:B------:R-:W-:Y:S05]  /*134a0*/  BSYNC.RECONVERGENT B2 ;  /* 0x0000000000027941 */ /* 0x000fea0003800200 */
.L_x_17264:
        /* <DEDUP_REMOVED lines=43> */
.L_x_17262:
[----:B------:R-:W-:Y:S05]  /*13760*/  BSYNC.RECONVERGENT B1 ;  /* 0x0000000000017941 */ /* 0x000fea0003800200 */
.L_x_17261:
        /* <DEDUP_REMOVED lines=16> */
.L_x_17245:
[----:B------:R-:W-:Y:S01]  /*13870*/  SEL R101, RZ, 0x1000000, !P5 ;  /* 0x01000000ff657807 */ /* 0x000fe20006800000 */
[----:B------:R-:W-:Y:S01]  /*13880*/  IMAD.WIDE.U32 R110, R100, 0x10, R108 ;  /* 0x00000010646e7825 */ /* 0x000fe200078e006c */
[----:B------:R-:W-:Y:S01]  /*13890*/  SEL R114, RZ, 0x10000, !P4 ;  /* 0x00010000ff727807 */ /* 0x000fe20006000000 */
[----:B------:R-:W0:Y:S01]  /*138a0*/  @P0 LDC.64 R94, c[0x0][0x398] ;  /* 0x0000e600ff5e0b82 */ /* 0x000e220000000a00 */
[----:B------:R-:W-:Y:S02]  /*138b0*/  SEL R113, RZ, 0x100, !P3 ;  /* 0x00000100ff717807 */ /* 0x000fe40005800000 */
[----:B------:R1:W-:Y:S02]  /*138c0*/  STG.E.128 desc[UR8][R110.64], R12 ;  /* 0x0000000c6e007986 */ /* 0x0003e4000c101d08 */
[----:B------:R-:W-:Y:S02]  /*138d0*/  IADD3 R113, PT, PT, R113, R101, R114 ;  /* 0x0000006571717210 */ /* 0x000fe40007ffe072 */
[----:B------:R-:W-:Y:S01]  /*138e0*/  SEL R114, RZ, 0x1, !P2 ;  /* 0x00000001ff727807 */ /* 0x000fe20005000000 */
[----:B------:R-:W2:Y:S01]  /*138f0*/  @P1 LDC.64 R90, c[0x0][0x3a0] ;  /* 0x0000e800ff5a1b82 */ /* 0x000ea20000000a00 */
[----:B------:R-:W-:-:S03]  /*13900*/  IADD3 R101, PT, PT, R96, 0xa0, RZ ;  /* 0x000000a060657810 */ /* 0x000fc60007ffe0ff */
[----:B------:R-:W-:Y:S02]  /*13910*/  IMAD.IADD R113, R113, 0x1, R114 ;  /* 0x0000000171717824 */ /* 0x000fe400078e0272 */
[----:B------:R-:W-:-:S04]  /*13920*/  IMAD.WIDE.U32 R88, R101, 0x10, R88 ;  /* 0x0000001065587825 */ /* 0x000fc800078e0058 */
[----:B-1----:R-:W-:-:S04]  /*13930*/  IMAD.WIDE.U32 R110, R100, 0x4, R106 ;  /* 0x00000004646e7825 */ /* 0x002fc800078e006a */
[C---:B0-----:R-:W-:Y:S01]  /*13940*/  @P0 IMAD.WIDE.U32 R94, R101.reuse, 0x10, R94 ;  /* 0x00000010655e0825 */ /* 0x041fe200078e005e */
[----:B------:R0:W-:Y:S03]  /*13950*/  STG.E desc[UR8][R110.64], R113 ;  /* 0x000000716e007986 */ /* 0x0001e6000c101908 */
[----:B--2---:R-:W-:Y:S01]  /*13960*/  @P1 IMAD.WIDE.U32 R90, R101, 0x10, R90 ;  /* 0x00000010655a1825 */ /* 0x004fe200078e005a */
[----:B------:R-:W-:Y:S06]  /*13970*/  @!P0 BRA `(.L_x_17266) ;  /* 0x00000000002c8947 */ /* 0x000fec0003800000 */
        /* <DEDUP_REMOVED lines=11> */
.L_x_17266:
[----:B------:R2:W5:Y:S04]  /*13a30*/  @P1 LDG.E.128 R32, desc[UR8][R90.64] ;  /* 0x000000085a201981 */ /* 0x000568000c1e1d00 */
[----:B------:R2:W5:Y:S04]  /*13a40*/  @P0 LDG.E.128 R36, desc[UR8][R94.64] ;  /* 0x000000085e240981 */ /* 0x000568000c1e1d00 */
[----:B------:R-:W5:Y:S01]  /*13a50*/  LDG.E.128 R88, desc[UR8][R88.64] ;  /* 0x0000000858587981 */ /* 0x000f62000c1e1d00 */
[----:B------:R-:W-:Y:S05]  /*13a60*/  @!P0 BRA `(.L_x_17267) ;  /* 0x0000002400b08947 */ /* 0x000fea0003800000 */
[----:B------:R-:W-:Y:S01]  /*13a70*/  ISETP.NE.AND P2, PT, R105, 0x1, PT ;  /* 0x000000016900780c */ /* 0x000fe20003f45270 */
[----:B------:R-:W-:Y:S01]  /*13a80*/  BSSY.RECONVERGENT B1, `(.L_x_17268) ;  /* 0x0000047000017945 */ /* 0x000fe20003800200 */
[----:B------:R-:W-:Y:S02]  /*13a90*/  HFMA2 R11, -RZ, RZ, 0, 1.1920928955078125e-07 ;  /* 0x00000002ff0b7431 */ /* 0x000fe400000001ff */
[----:B------:R-:W-:Y:S01]  /*13aa0*/  IMAD.MOV.U32 R9, RZ, RZ, R10 ;  /* 0x000000ffff097224 */ /* 0x000fe200078e000a */
[----:B--2---:R-:W-:-:S08]  /*13ab0*/  MOV R95, R112 ;  /* 0x00000070005f7202 */ /* 0x004fd00000000f00 */
        /* <DEDUP_REMOVED lines=11> */
.L_x_17270:
[----:B------:R-:W-:Y:S01]  /*13b70*/  VIADD R4, R4, 0x1 ;  /* 0x0000000104047836 */ /* 0x000fe20000000000 */
[----:B------:R-:W-:Y:S03]  /*13b80*/  BSSY.RECONVERGENT B2, `(.L_x_17271) ;  /* 0x000000c000027945 */ /* 0x000fe60003800200 */
[C---:B01----:R-:W-:Y:S01]  /*13b90*/  IMAD.WIDE.U32 R110, R4.reuse, -0x2daee0ad, RZ ;  /* 0xd2511f53046e7825 */ /* 0x043fe200078e00ff */
        /* <DEDUP_REMOVED lines=10> */
.L_x_17272:
[----:B------:R-:W-:Y:S05]  /*13c40*/  BSYNC.RECONVERGENT B2 ;  /* 0x0000000000027941 */ /* 0x000fea0003800200 */
.L_x_17271:
        /* <DEDUP_REMOVED lines=41> */
[----:B------:R-:W-:-:S07]  /*13ee0*/  MOV R95, R92 ;  /* 0x0000005c005f7202 */ /* 0x000fce0000000f00 */
.L_x_17269:
[----:B------:R-:W-:Y:S05]  /*13ef0*/  BSYNC.RECONVERGENT B1 ;  /* 0x0000000000017941 */ /* 0x000fea0003800200 */
.L_x_17268:
[----:B------:R-:W-:Y:S01]  /*13f00*/  ISETP.NE.AND P3, PT, R11, 0x1, PT ;  /* 0x000000010b00780c */ /* 0x000fe20003f65270 */
[----:B------:R-:W-:Y:S01]  /*13f10*/  BSSY.RECONVERGENT B1, `(.L_x_17273) ;  /* 0x0000048000017945 */ /* 0x000fe20003800200 */
[----:B------:R-:W-:Y:S01]  /*13f20*/  I2FP.F32.U32 R9, R9 ;  /* 0x0000000900097245 */ /* 0x000fe20000201000 */
[----:B-----5:R-:W-:-:S04]  /*13f30*/  FMUL.FTZ R88, R88, R102 ;  /* 0x0000006658587220 */ /* 0x020fc80000410000 */
        /* <DEDUP_REMOVED lines=13> */
.L_x_17275:
        /* <DEDUP_REMOVED lines=13> */
.L_x_17277:
[----:B------:R-:W-:Y:S05]  /*140e0*/  BSYNC.RECONVERGENT B2 ;  /* 0x0000000000027941 */ /* 0x000fea0003800200 */
.L_x_17276:
        /* <DEDUP_REMOVED lines=42> */
.L_x_17274:
[----:B------:R-:W-:Y:S05]  /*14390*/  BSYNC.RECONVERGENT B1 ;  /* 0x0000000000017941 */ /* 0x000fea0003800200 */
.L_x_17273:
        /* <DEDUP_REMOVED lines=15> */
.L_x_17280:
        /* <DEDUP_REMOVED lines=13> */
.L_x_17282:
[----:B------:R-:W-:Y:S05]  /*14560*/  BSYNC.RECONVERGENT B2 ;  /* 0x0000000000027941 */ /* 0x000fea0003800200 */
.L_x_17281:
        /* <DEDUP_REMOVED lines=42> */
.L_x_17279:
[----:B------:R-:W-:Y:S05]  /*14810*/  BSYNC.RECONVERGENT B1 ;  /* 0x0000000000017941 */ /* 0x000fea0003800200 */
.L_x_17278:
[----:B------:R-:W-:Y:S01]  /*14820*/  ISETP.NE.AND P4, PT, R93, 0x1, PT ;  /* 0x000000015d00780c */ /* 0x000fe20003f85270 */
[----:B------:R-:W-:Y:S01]  /*14830*/  BSSY.RECONVERGENT B1, `(.L_x_17283) ;  /* 0x0000048000017945 */ /* 0x000fe20003800200 */
[----:B------:R-:W-:Y:S01]  /*14840*/  I2FP.F32.U32 R11, R11 ;  /* 0x0000000b000b7245 */ /* 0x000fe20000201000 */
[----:B------:R-:W-:-:S04]  /*14850*/  FMUL.FTZ R105, R89, R102 ;  /* 0x0000006659697220 */ /* 0x000fc80000410000 */
        /* <DEDUP_REMOVED lines=13> */
.L_x_17285:
        /* <DEDUP_REMOVED lines=13> */
.L_x_17287:
[----:B------:R-:W-:Y:S05]  /*14a00*/  BSYNC.RECONVERGENT B2 ;  /* 0x0000000000027941 */ /* 0x000fea0003800200 */
.L_x_17286:
        /* <DEDUP_REMOVED lines=42> */
.L_x_17284:
[----:B------:R-:W-:Y:S05]  /*14cb0*/  BSYNC.RECONVERGENT B1 ;  /* 0x0000000000017941 */ /* 0x000fea0003800200 */
.L_x_17283:
        /* <DEDUP_REMOVED lines=15> */
.L_x_17290:
        /* <DEDUP_REMOVED lines=13> */
.L_x_17292:
[----:B------:R-:W-:Y:S05]  /*14e80*/  BSYNC.RECONVERGENT B2 ;  /* 0x0000000000027941 */ /* 0x000fea0003800200 */
.L_x_17291:
        /* <DEDUP_REMOVED lines=42> */
.L_x_17289:
[----:B------:R-:W-:Y:S05]  /*15130*/  BSYNC.RECONVERGENT B1 ;  /* 0x0000000000017941 */ /* 0x000fea0003800200 */
.L_x_17288:
[----:B------:R-:W-:Y:S01]  /*15140*/  ISETP.NE.AND P5, PT, R93, 0x1, PT ;  /* 0x000000015d00780c */ /* 0x000fe20003fa5270 */
[----:B------:R-:W-:Y:S01]  /*15150*/  BSSY.RECONVERGENT B1, `(.L_x_17293) ;  /* 0x0000048000017945 */ /* 0x000fe20003800200 */
[----:B------:R-:W-:Y:S01]  /*15160*/  I2FP.F32.U32 R11, R11 ;  /* 0x0000000b000b7245 */ /* 0x000fe20000201000 */
[----:B01----:R-:W-:-:S04]  /*15170*/  FMUL.FTZ R113, R90, R102 ;  /* 0x000000665a717220 */ /* 0x003fc80000410000 */
        /* <DEDUP_REMOVED lines=13> */
.L_x_17295:
        /* <DEDUP_REMOVED lines=13> */
.L_x_17297:
[----:B------:R-:W-:Y:S05]  /*15320*/  BSYNC.RECONVERGENT B2 ;  /* 0x0000000000027941 */ /* 0x000fea0003800200 */
.L_x_17296:
        /* <DEDUP_REMOVED lines=42> */
.L_x_17294:
[----:B------:R-:W-:Y:S05]  /*155d0*/  BSYNC.RECONVERGENT B1 ;  /* 0x0000000000017941 */ /* 0x000fea0003800200 */
.L_x_17293:
        /* <DEDUP_REMOVED lines=15> */
.L_x_17300:
        /* <DEDUP_REMOVED lines=13> */
.L_x_17302:
[----:B------:R-:W-:Y:S05]  /*157a0*/  BSYNC.RECONVERGENT B2 ;  /* 0x0000000000027941 */ /* 0x000fea0003800200 */
.L_x_17301:
        /* <DEDUP_REMOVED lines=42> */
.L_x_17299:
[----:B------:R-:W-:Y:S05]  /*15a50*/  BSYNC.RECONVERGENT B1 ;  /* 0x0000000000017941 */ /* 0x000fea0003800200 */
.L_x_17298:
        /* <DEDUP_REMOVED lines=17> */
.L_x_17305:
        /* <DEDUP_REMOVED lines=15> */
.L_x_17307:
[----:B------:R-:W-:Y:S05]  /*15c60*/  BSYNC.RECONVERGENT B2 ;  /* 0x0000000000027941 */ /* 0x000fea0003800200 */
.L_x_17306:
        /* <DEDUP_REMOVED lines=42> */
.L_x_17304:
[----:B------:R-:W-:Y:S05]  /*15f10*/  BSYNC.RECONVERGENT B1 ;  /* 0x0000000000017941 */ /* 0x000fea0003800200 */
.L_x_17303:
        /* <DEDUP_REMOVED lines=25> */
[--C-:B------:R-:W-:Y:S01]  /*160b0*/  FADD.FTZ R89, R105, R92.reuse ;  /* 0x0000005c69597221 */ /* 0x100fe20000010000 */
[----:B------:R-:W-:-:S03]  /*160c0*/  PRMT R92, R110, 0x7610, R92 ;  /* 0x000076106e5c7816 */ /* 0x000fc6000000005c */
[----:B------:R-:W-:Y:S01]  /*160d0*/  FADD.FTZ R91, R11, R114 ;  /* 0x000000720b5b7221 */ /* 0x000fe20000010000 */
[----:B------:R-:W-:Y:S01]  /*160e0*/  PRMT R11, R93, 0x7610, R11 ;  /* 0x000076105d0b7816 */ /* 0x000fe2000000000b */
[----:B------:R-:W-:Y:S01]  /*160f0*/  @P1 FADD.FTZ R89, R33, R89 ;  /* 0x0000005921591221 */ /* 0x000fe20000010000 */
[----:B------:R-:W-:Y:S01]  /*16100*/  SEL R93, RZ, 0x1, P6 ;  /* 0x00000001ff5d7807 */ /* 0x000fe20003000000 */
[----:B------:R-:W-:Y:S01]  /*16110*/  @P1 FADD.FTZ R91, R35, R91 ;  /* 0x0000005b235b1221 */ /* 0x000fe20000010000 */
[----:B------:R-:W-:Y:S06]  /*16120*/  BRA `(.L_x_17308) ;  /* 0x0000001000e07947 */ /* 0x000fec0003800000 */
.L_x_17267:
[----:B------:R-:W-:Y:S01]  /*16130*/  ISETP.NE.AND P2, PT, R105, 0x1, PT ;  /* 0x000000016900780c */ /* 0x000fe20003f45270 */
[----:B------:R-:W-:Y:S01]  /*16140*/  BSSY.RECONVERGENT B1, `(.L_x_17309) ;  /* 0x0000048000017945 */ /* 0x000fe20003800200 */
[----:B01----:R-:W-:Y:S01]  /*16150*/  IMAD.MOV.U32 R110, RZ, RZ, 0x2 ;  /* 0x00000002ff6e7424 */ /* 0x003fe200078e00ff */
[----:B--2---:R-:W-:Y:S01]  /*16160*/  MOV R94, R10 ;  /* 0x0000000a005e7202 */ /* 0x004fe20000000f00 */
        /* <DEDUP_REMOVED lines=12> */
.L_x_17311:
        /* <DEDUP_REMOVED lines=13> */
.L_x_17313:
[----:B------:R-:W-:Y:S05]  /*16300*/  BSYNC.RECONVERGENT B2 ;  /* 0x0000000000027941 */ /* 0x000fea0003800200 */
.L_x_17312:
        /* <DEDUP_REMOVED lines=43> */
.L_x_17310:
[----:B------:R-:W-:Y:S05]  /*165c0*/  BSYNC.RECONVERGENT B1 ;  /* 0x0000000000017941 */ /* 0x000fea0003800200 */
.L_x_17309:
        /* <DEDUP_REMOVED lines=16> */
.L_x_17316:
        /* <DEDUP_REMOVED lines=13> */
.L_x_17318:
[----:B------:R-:W-:Y:S05]  /*167a0*/  BSYNC.RECONVERGENT B2 ;  /* 0x0000000000027941 */ /* 0x000fea0003800200 */
.L_x_17317:
        /* <DEDUP_REMOVED lines=43> */
.L_x_17315:
[----:B------:R-:W-:Y:S05]  /*16a60*/  BSYNC.RECONVERGENT B1 ;  /* 0x0000000000017941 */ /* 0x000fea0003800200 */
.L_x_17314:
        /* <DEDUP_REMOVED lines=16> */
.L_x_17321:
        /* <DEDUP_REMOVED lines=13> */
.L_x_17323:
[----:B------:R-:W-:Y:S05]  /*16c40*/  BSYNC.RECONVERGENT B2 ;  /* 0x0000000000027941 */ /* 0x000fea0003800200 */
.L_x_17322:
        /* <DEDUP_REMOVED lines=43> */
.L_x_17320:
[----:B------:R-:W-:Y:S05]  /*16f00*/  BSYNC.RECONVERGENT B1 ;  /* 0x0000000000017941 */ /* 0x000fea0003800200 */
.L_x_17319:
[----:B------:R-:W-:Y:S01]  /*16f10*/  ISETP.NE.AND P5, PT, R110, 0x1, PT ;  /* 0x000000016e00780c */ /* 0x000fe20003fa5270 */
[----:B------:R-:W-:Y:S01]  /*16f20*/  BSSY.RECONVERGENT B1, `(.L_x_17324) ;  /* 0x0000048000017945 */ /* 0x000fe20003800200 */
[----:B------:R-:W-:-:S05]  /*16f30*/  I2FP.F32.U32 R105, R94 ;  /* 0x0000005e00697245 */ /* 0x000fca0000201000 */
        /* <DEDUP_REMOVED lines=13> */
.L_x_17326:
        /* <DEDUP_REMOVED lines=13> */
.L_x_17328:
[----:B------:R-:W-:Y:S05]  /*170e0*/  BSYNC.RECONVERGENT B2 ;  /* 0x0000000000027941 */ /* 0x000fea0003800200 */
.L_x_17327:
        /* <DEDUP_REMOVED lines=43> */
.L_x_17325:
[----:B------:R-:W-:Y:S05]  /*173a0*/  BSYNC.RECONVERGENT B1 ;  /* 0x0000000000017941 */ /* 0x000fea0003800200 */
.L_x_17324:
        /* <DEDUP_REMOVED lines=16> */
.L_x_17308:
        /* <DEDUP_REMOVED lines=27> */
[----:B------:R-:W-:-:S03]  /*17660*/  FADD.FTZ R105, R110, R13 ;  /* 0x0000000d6e697221 */ /* 0x000fc60000010000 */
[----:B------:R-:W-:Y:S01]  /*17670*/  IADD3 R103, PT, PT, R102, R103, RZ ;  /* 0x0000006766677210 */ /* 0x000fe20007ffe0ff */
[----:B------:R-:W-:-:S04]  /*17680*/  FADD.FTZ R102, R105, R14 ;  /* 0x0000000e69667221 */ /* 0x000fc80000010000 */
[----:B------:R1:W-:Y:S01]  /*17690*/  STG.E desc[UR8][R106.64], R103 ;  /* 0x000000676a007986 */ /* 0x0003e2000c101908 */
[----:B------:R-:W-:-:S04]  /*176a0*/  FADD.FTZ R105, R102, R15 ;  /* 0x0000000f66697221 */ /* 0x000fc80000010000 */
        /* <DEDUP_REMOVED lines=15> */
.L_x_17329:
[----:B------:R-:W-:Y:S01]  /*177a0*/  UMOV UR33, 0xffffffff ;  /* 0xffffffff00217882 */ /* 0x000fe20000000000 */
[----:B0-----:R-:W-:Y:S02]  /*177b0*/  FADD.FTZ R102, R104, R91 ;  /* 0x0000005b68667221 */ /* 0x001fe40000010000 */
[----:B------:R-:W-:Y:S05]  /*177c0*/  BRA.DIV UR33, `(.L_x_17330) ;  /* 0x0000000a21b87947 */ /* 0x000fea000b800000 */
        /* <DEDUP_REMOVED lines=69> */
.L_x_17343:
[----:B01----:R-:W-:Y:S01]  /*17c20*/  FADD.FTZ R107, R107, R110 ;  /* 0x0000006e6b6b7221 */ /* 0x003fe20000010000 */
[C---:B------:R-:W-:Y:S01]  /*17c30*/  FMUL.FTZ R103, R102.reuse, R102 ;  /* 0x0000006666677220 */ /* 0x040fe20000410000 */
[----:B------:R-:W-:Y:S01]  /*17c40*/  ISETP.NE.AND P2, PT, RZ, UR30, PT ;  /* 0x0000001eff007c0c */ /* 0x000fe2000bf45270 */
[----:B------:R-:W0:Y:S01]  /*17c50*/  @!P1 LDC.64 R116, c[0x0][0x3c8] ;  /* 0x0000f200ff749b82 */ /* 0x000e220000000a00 */
[----:B------:R-:W-:Y:S02]  /*17c60*/  FFMA.FTZ R104, R107, R104, UR5 ;  /* 0x000000056b687e23 */ /* 0x000fe40008010068 */
[----:B------:R-:W-:Y:S02]  /*17c70*/  FSEL R105, R103, RZ, P2 ;  /* 0x000000ff67697208 */ /* 0x000fe40001000000 */
[----:B------:R-:W-:-:S03]  /*17c80*/  FSEL R103, R102, RZ, !P2 ;  /* 0x000000ff66677208 */ /* 0x000fc60005000000 */
        /* <DEDUP_REMOVED lines=26> */
[C---:B------:R-:W-:Y:S01]  /*17e30*/  FMUL.FTZ R111, R22.reuse, R29 ;  /* 0x0000001d166f7220 */ /* 0x040fe20000410000 */
[C---:B------:R-:W-:Y:S01]  /*17e40*/  FMUL.FTZ R112, R22.reuse, R30 ;  /* 0x0000001e16707220 */ /* 0x040fe20000410000 */
[----:B------:R-:W-:Y:S01]  /*17e50*/  FMUL.FTZ R113, R22, R31 ;  /* 0x0000001f16717220 */ /* 0x000fe20000410000 */
[----:B------:R1:W-:Y:S01]  /*17e60*/  @!P1 STG.E desc[UR8][R106.64], R102 ;  /* 0x000000666a009986 */ /* 0x0003e2000c101908 */
[C---:B------:R-:W-:Y:S01]  /*17e70*/  FADD.FTZ R23, -R103.reuse, R23 ;  /* 0x0000001767177221 */ /* 0x040fe20000010100 */
[C---:B------:R-:W-:Y:S01]  /*17e80*/  FADD.FTZ R18, -R103.reuse, R18 ;  /* 0x0000001267127221 */ /* 0x040fe20000010100 */
[C---:B------:R-:W-:Y:S01]  /*17e90*/  FADD.FTZ R19, -R103.reuse, R19 ;  /* 0x0000001367137221 */ /* 0x040fe20000010100 */
[C---:B------:R-:W-:Y:S01]  /*17ea0*/  FADD.FTZ R90, -R103.reuse, R90 ;  /* 0x0000005a675a7221 */ /* 0x040fe20000010100 */
[----:B------:R-:W-:Y:S01]  /*17eb0*/  FADD.FTZ R109, -R103, R91 ;  /* 0x0000005b676d7221 */ /* 0x000fe20000010100 */
[----:B0-----:R-:W-:-:S04]  /*17ec0*/  @!P1 IMAD.WIDE R116, R5, 0x4, R116 ;  /* 0x0000000405749825 */ /* 0x001fc800078e0274 */
[C---:B------:R-:W-:Y:S01]  /*17ed0*/  FMUL.FTZ R28, R22.reuse, R16 ;  /* 0x00000010161c7220 */ /* 0x040fe20000410000 */
[C---:B------:R-:W-:Y:S01]  /*17ee0*/  FMUL.FTZ R29, R22.reuse, R17 ;  /* 0x00000011161d7220 */ /* 0x040fe20000410000 */
[C---:B------:R-:W-:Y:S01]  /*17ef0*/  FMUL.FTZ R103, R22.reuse, R13 ;  /* 0x0000000d16677220 */ /* 0x040fe20000410000 */
[----:B------:R-:W-:Y:S01]  /*17f00*/  FMUL.FTZ R105, R22, R14 ;  /* 0x0000000e16697220 */ /* 0x000fe20000410000 */
[----:B---3--:R-:W-:-:S04]  /*17f10*/  IMAD.WIDE.U32 R16, R96, 0x10, R114 ;  /* 0x0000001060107825 */ /* 0x008fc800078e0072 */
[C---:B-1----:R-:W-:Y:S01]  /*17f20*/  FMUL.FTZ R107, R22.reuse, R88 ;  /* 0x00000058166b7220 */ /* 0x042fe20000410000 */
[C---:B------:R-:W-:Y:S01]  /*17f30*/  FMUL.FTZ R102, R22.reuse, R12 ;  /* 0x0000000c16667220 */ /* 0x040fe20000410000 */
[----:B------:R-:W0:Y:S01]  /*17f40*/  LDC.64 R88, c[0x0][0x380] ;  /* 0x0000e000ff587b82 */ /* 0x000e220000000a00 */
[----:B------:R-:W-:Y:S01]  /*17f50*/  FMUL.FTZ R106, R22, R15 ;  /* 0x0000000f166a7220 */ /* 0x000fe20000410000 */
[----:B------:R-:W-:Y:S01]  /*17f60*/  FFMA.FTZ R12, R110, R84, R60 ;  /* 0x000000546e0c7223 */ /* 0x000fe2000001003c */
        /* <DEDUP_REMOVED lines=14> */
[C---:B------:R-:W-:Y:S01]  /*18050*/  FMUL.FTZ R90, R22.reuse, R90 ;  /* 0x0000005a165a7220 */ /* 0x040fe20000410000 */
[----:B------:R-:W-:Y:S01]  /*18060*/  FMUL.FTZ R31, R22, R109 ;  /* 0x0000006d161f7220 */ /* 0x000fe20000410000 */
[----:B------:R-:W-:Y:S01]  /*18070*/  IMAD.WIDE.U32 R96, R97, 0x10, R114 ;  /* 0x0000001061607825 */ /* 0x000fe200078e0072 */
[----:B------:R2:W-:Y:S03]  /*18080*/  STG.E.128 desc[UR8][R16.64], R12 ;  /* 0x0000000c10007986 */ /* 0x0005e6000c101d08 */
[----:B------:R-:W-:Y:S01]  /*18090*/  FFMA.FTZ R18, R104, R78, R54 ;  /* 0x0000004e68127223 */ /* 0x000fe20000010036 */
[----:B------:R-:W-:Y:S01]  /*180a0*/  FFMA.FTZ R19, R23, R79, R55 ;  /* 0x0000004f17137223 */ /* 0x000fe20000010037 */
[----:B------:R-:W-:-:S04]  /*180b0*/  IMAD.WIDE.U32 R110, R98, 0x10, R114 ;  /* 0x00000010626e7825 */ /* 0x000fc800078e0072 */
[----:B------:R-:W-:Y:S01]  /*180c0*/  FFMA.FTZ R23, R91, R75, R51 ;  /* 0x0000004b5b177223 */ /* 0x000fe20000010033 */
[----:B------:R-:W-:Y:S01]  /*180d0*/  FFMA.FTZ R31, R31, R67, R43 ;  /* 0x000000431f1f7223 */ /* 0x000fe2000001002b */
[----:B------:R-:W-:-:S04]  /*180e0*/  IMAD.WIDE.U32 R98, R99, 0x10, R114 ;  /* 0x0000001063627825 */ /* 0x000fc800078e0072 */
[----:B-1----:R-:W-:Y:S01]  /*180f0*/  FFMA.FTZ R22, R30, R74, R50 ;  /* 0x0000004a1e167223 */ /* 0x002fe20000010032 */
[----:B------:R-:W-:Y:S01]  /*18100*/  FFMA.FTZ R30, R90, R66, R42 ;  /* 0x000000425a1e7223 */ /* 0x000fe2000001002a */
[----:B------:R-:W-:-:S04]  /*18110*/  IMAD.WIDE.U32 R112, R100, 0x10, R114 ;  /* 0x0000001064707825 */ /* 0x000fc800078e0072 */
[----:B------:R-:W-:-:S04]  /*18120*/  IMAD.WIDE.U32 R114, R101, 0x10, R114 ;  /* 0x0000001065727825 */ /* 0x000fc800078e0072 */
        /* <DEDUP_REMOVED lines=15> */
[----:B0-----:R-:W-:-:S03]  /*18220*/  IMAD R5, R88, 0x4, R5 ;  /* 0x0000000458057824 */ /* 0x001fc600078e0205 */
[----:B------:R1:W-:Y:S02]  /*18230*/  STG.E.128 desc[UR8][R110.64], R16 ;  /* 0x000000106e007986 */ /* 0x0003e4000c101d08 */
[----:B------:R-:W-:Y:S02]  /*18240*/  ISETP.GE.AND P1, PT, R5, R89, PT ;  /* 0x000000590500720c */ /* 0x000fe40003f26270 */
[----:B------:R1:W-:Y:S04]  /*18250*/  STG.E.128 desc[UR8][R98.64], R20 ;  /* 0x0000001462007986 */ /* 0x0003e8000c101d08 */
[----:B------:R1:W-:Y:S04]  /*18260*/  STG.E.128 desc[UR8][R112.64], R24 ;  /* 0x0000001870007986 */ /* 0x0003e8000c101d08 */
[----:B------:R1:W-:Y:S03]  /*18270*/  STG.E.128 desc[UR8][R114.64], R28 ;  /* 0x0000001c72007986 */ /* 0x0003e6000c101d08 */
[----:B------:R-:W-:Y:S05]  /*18280*/  @!P1 BRA `(.L_x_17331) ;  /* 0xfffffe8400dc9947 */ /* 0x000fea000383ffff */
[----:B------:R-:W-:Y:S05]  /*18290*/  BSYNC B0 ;  /* 0x0000000000007941 */ /* 0x000fea0003800000 */
.L_x_16951:
[----:B------:R-:W-:Y:S05]  /*182a0*/  EXIT ;  /* 0x000000000000794d */ /* 0x000fea0003800000 */
.L_x_17330:
        /* <DEDUP_REMOVED lines=8> */
.L_x_17333:
[----:B------:R-:W-:Y:S05]  /*18330*/  BSYNC B1 ;  /* 0x0000000000017941 */ /* 0x000fea0003800000 */
.L_x_17332:
        /* <DEDUP_REMOVED lines=9> */
.L_x_17334:
[----:B------:R-:W-:Y:S02]  /*183d0*/  IMAD.MOV.U32 R111, RZ, RZ, 0x4 ;  /* 0x00000004ff6f7424 */ /* 0x000fe400078e00ff */
[----:B------:R-:W-:-:S04]  /*183e0*/  IMAD.MOV.U32 R104, RZ, RZ, R110 ;  /* 0x000000ffff687224 */ /* 0x000fc800078e006e */
[----:B------:R-:W-:-:S05]  /*183f0*/  FADD.FTZ R106, R105, R104 ;  /* 0x00000068696a7221 */ /* 0x000fca0000010000 */
[----:B------:R-:W-:-:S07]  /*18400*/  MOV R112, R106 ;  /* 0x0000006a00707202 */ /* 0x000fce0000000f00 */
[----:B------:R-:W-:Y:S05]  /*18410*/  WARPSYNC.COLLECTIVE R109, `(.L_x_17335) ;  /* 0x000000006d087348 */ /* 0x000fea0003c00000 */
[----:B------:R0:W1:Y:S02]  /*18420*/  SHFL.BFLY P2, R110, R112, R111, R114 ;  /* 0x0c00006f706e7389 */ /* 0x0000640000040072 */
[----:B01----:R-:W-:Y:S05]  /*18430*/  ENDCOLLECTIVE ;  /* 0x000000000000791b */ /* 0x003fea0003800000 */
.L_x_17335:
[----:B------:R-:W-:Y:S01]  /*18440*/  HFMA2 R111, -RZ, RZ, 0, 4.76837158203125e-07 ;  /* 0x00000008ff6f7431 */ /* 0x000fe200000001ff */
[----:B------:R-:W-:-:S05]  /*18450*/  MOV R103, R110 ;  /* 0x0000006e00677202 */ /* 0x000fca0000000f00 */
[----:B------:R-:W-:-:S04]  /*18460*/  FADD.FTZ R107, R106, R103 ;  /* 0x000000676a6b7221 */ /* 0x000fc80000010000 */
[----:B------:R-:W-:-:S07]  /*18470*/  IMAD.MOV.U32 R112, RZ, RZ, R107 ;  /* 0x000000ffff707224 */ /* 0x000fce00078e006b */
[----:B------:R-:W-:Y:S05]  /*18480*/  WARPSYNC.COLLECTIVE R109, `(.L_x_17336) ;  /* 0x000000006d087348 */ /* 0x000fea0003c00000 */
[----:B------:R0:W1:Y:S02]  /*18490*/  SHFL.BFLY P2, R110, R112, R111, R114 ;  /* 0x0c00006f706e7389 */ /* 0x0000640000040072 */
[----:B01----:R-:W-:Y:S05]  /*184a0*/  ENDCOLLECTIVE ;  /* 0x000000000000791b */ /* 0x003fea0003800000 */
.L_x_17336:
        /* <DEDUP_REMOVED lines=8> */
.L_x_17337:
        /* <DEDUP_REMOVED lines=56> */
.L_x_17338:
[----:B------:R-:W-:Y:S02]  /*188b0*/  IMAD.MOV.U32 R111, RZ, RZ, 0x2 ;  /* 0x00000002ff6f7424 */ /* 0x000fe400078e00ff */
[----:B------:R-:W-:-:S04]  /*188c0*/  IMAD.MOV.U32 R106, RZ, RZ, R110 ;  /* 0x000000ffff6a7224 */ /* 0x000fc800078e006e */
[----:B------:R-:W-:-:S05]  /*188d0*/  FADD.FTZ R106, R103, R106 ;  /* 0x0000006a676a7221 */ /* 0x000fca0000010000 */
[----:B------:R-:W-:-:S07]  /*188e0*/  MOV R112, R106 ;  /* 0x0000006a00707202 */ /* 0x000fce0000000f00 */
[----:B------:R-:W-:Y:S05]  /*188f0*/  WARPSYNC.COLLECTIVE R109, `(.L_x_17339) ;  /* 0x000000006d087348 */ /* 0x000fea0003c00000 */
[----:B------:R0:W1:Y:S02]  /*18900*/  SHFL.BFLY P2, R110, R112, R111, R114 ;  /* 0x0c00006f706e7389 */ /* 0x0000640000040072 */
[----:B01----:R-:W-:Y:S05]  /*18910*/  ENDCOLLECTIVE ;  /* 0x000000000000791b */ /* 0x003fea0003800000 */
.L_x_17339:
[----:B------:R-:W-:Y:S01]  /*18920*/  HFMA2 R111, -RZ, RZ, 0, 2.384185791015625e-07 ;  /* 0x00000004ff6f7431 */ /* 0x000fe200000001ff */
[----:B------:R-:W-:-:S05]  /*18930*/  MOV R105, R110 ;  /* 0x0000006e00697202 */ /* 0x000fca0000000f00 */
[----:B------:R-:W-:-:S04]  /*18940*/  FADD.FTZ R105, R106, R105 ;  /* 0x000000696a697221 */ /* 0x000fc80000010000 */
[----:B------:R-:W-:-:S07]  /*18950*/  IMAD.MOV.U32 R112, RZ, RZ, R105 ;  /* 0x000000ffff707224 */ /* 0x000fce00078e0069 */
[----:B------:R-:W-:Y:S05]  /*18960*/  WARPSYNC.COLLECTIVE R109, `(.L_x_17340) ;  /* 0x000000006d087348 */ /* 0x000fea0003c00000 */
[----:B------:R0:W1:Y:S02]  /*18970*/  SHFL.BFLY P2, R110, R112, R111, R114 ;  /* 0x0c00006f706e7389 */ /* 0x0000640000040072 */
[----:B01----:R-:W-:Y:S05]  /*18980*/  ENDCOLLECTIVE ;  /* 0x000000000000791b */ /* 0x003fea0003800000 */
.L_x_17340:
[----:B------:R-:W-:Y:S02]  /*18990*/  IMAD.MOV.U32 R111, RZ, RZ, 0x8 ;  /* 0x00000008ff6f7424 */ /* 0x000fe400078e00ff */
[----:B------:R-:W-:-:S04]  /*189a0*/  IMAD.MOV.U32 R108, RZ, RZ, R110 ;  /* 0x000000ffff6c7224 */ /* 0x000fc800078e006e */
[----:B------:R-:W-:-:S05]  /*189b0*/  FADD.FTZ R108, R105, R108 ;  /* 0x0000006c696c7221 */ /* 0x000fca0000010000 */
[----:B------:R-:W-:-:S07]  /*189c0*/  MOV R112, R108 ;  /* 0x0000006c00707202 */ /* 0x000fce0000000f00 */
[----:B------:R-:W-:Y:S05]  /*189d0*/  WARPSYNC.COLLECTIVE R109, `(.L_x_17341) ;  /* 0x000000006d087348 */ /* 0x000fea0003c00000 */
[----:B------:R0:W1:Y:S02]  /*189e0*/  SHFL.BFLY P2, R110, R112, R111, R114 ;  /* 0x0c00006f706e7389 */ /* 0x0000640000040072 */
[----:B01----:R-:W-:Y:S05]  /*189f0*/  ENDCOLLECTIVE ;  /* 0x000000000000791b */ /* 0x003fea0003800000 */
.L_x_17341:
[----:B------:R-:W-:Y:S01]  /*18a00*/  HFMA2 R111, -RZ, RZ, 0, 9.5367431640625e-07 ;  /* 0x00000010ff6f7431 */ /* 0x000fe200000001ff */
[----:B------:R-:W-:-:S05]  /*18a10*/  MOV R107, R110 ;  /* 0x0000006e006b7202 */ /* 0x000fca0000000f00 */
[----:B------:R-:W-:-:S04]  /*18a20*/  FADD.FTZ R107, R108, R107 ;  /* 0x0000006b6c6b7221 */ /* 0x000fc80000010000 */
[----:B------:R-:W-:-:S07]  /*18a30*/  IMAD.MOV.U32 R112, RZ, RZ, R107 ;  /* 0x000000ffff707224 */ /* 0x000fce00078e006b */
[----:B------:R-:W-:Y:S05]  /*18a40*/  WARPSYNC.COLLECTIVE R109, `(.L_x_17342) ;  /* 0x000000006d087348 */ /* 0x000fea0003c00000 */
[----:B------:R0:W1:Y:S02]  /*18a50*/  SHFL.BFLY P2, R110, R112, R111, R114 ;  /* 0x0c00006f706e7389 */ /* 0x0000640000040072 */
[----:B01----:R-:W-:Y:S05]  /*18a60*/  ENDCOLLECTIVE ;  /* 0x000000000000791b */ /* 0x003fea0003800000 */
.L_x_17342:
[----:B------:R-:W-:Y:S05]  /*18a70*/  BRA `(.L_x_17343) ;  /* 0xfffffff000687947 */ /* 0x000fea000383ffff */
.L_x_17344:
        /* <DEDUP_REMOVED lines=16> */
.L_x_17424:


//--------------------- .nv.global.init           --------------------------
	.section	.nv.global.init,"aw",@progbits
	.align	4
.nv.global.init:
	.type		mrg32k3aM1SubSeq,@object
	.size		mrg32k3aM1SubSeq,(mrg32k3aM2SubSeq - mrg32k3aM1SubSeq)
mrg32k3aM1SubSeq:
        /*0000*/ 	.byte	0x0b, 0xcc, 0xee, 0x04, 0x73, 0x29, 0x8b, 0x6f, 0xf6, 0x53, 0x03, 0xf6, 0x23, 0xf6, 0xea, 0xda
        /* <DEDUP_REMOVED lines=125> */
	.type		mrg32k3aM2SubSeq,@object
	.size		mrg32k3aM2SubSeq,(mrg32k3aM1 - mrg32k3aM2SubSeq)
mrg32k3aM2SubSeq:
        /* <DEDUP_REMOVED lines=126> */
	.type		mrg32k3aM1,@object
	.size		mrg32k3aM1,(mrg32k3aM1Seq - mrg32k3aM1)
mrg32k3aM1:
        /* <DEDUP_REMOVED lines=144> */
	.type		mrg32k3aM1Seq,@object
	.size		mrg32k3aM1Seq,(mrg32k3aM2 - mrg32k3aM1Seq)
mrg32k3aM1Seq:
        /* <DEDUP_REMOVED lines=144> */
	.type		mrg32k3aM2,@object
	.size		mrg32k3aM2,(mrg32k3aM2Seq - mrg32k3aM2)
mrg32k3aM2:
        /* <DEDUP_REMOVED lines=144> */
	.type		mrg32k3aM2Seq,@object
	.size		mrg32k3aM2Seq,(precalc_xorwow_matrix - mrg32k3aM2Seq)
mrg32k3aM2Seq:
        /* <DEDUP_REMOVED lines=144> */
	.type		precalc_xorwow_matrix,@object
	.size		precalc_xorwow_matrix,(precalc_xorwow_offset_matrix - precalc_xorwow_matrix)
precalc_xorwow_matrix:
        /* <DEDUP_REMOVED lines=6400> */
	.type		precalc_xorwow_offset_matrix,@object
	.size		precalc_xorwow_offset_matrix,(.L_1 - precalc_xorwow_offset_matrix)
precalc_xorwow_offset_matrix:
        /* <DEDUP_REMOVED lines=6400> */
.L_1:


//--------------------- .nv.shared.reserved.0     --------------------------
	.section	.nv.shared.reserved.0,"aw",@nobits
	.weak		__nv_reservedSMEM_offset_0_alias
	.size		__nv_reservedSMEM_offset_0_alias, 0, 64
	.other		__nv_reservedSMEM_offset_0_alias,@"STO_CUDA_RESERVED_SHARED STV_DEFAULT"
__nv_reservedSMEM_offset_0_alias:
	.zero		0
	.zero		64


//--------------------- .nv.constant0._ZN10layer_norm31ln_parallel_residual_fwd_kernelINS_13Kernel_traitsI13__nv_bfloat16S2_S2_S2_fjLj768ELj1ELj4ELj1ELj16ENS_18Kernel_traits_baseILj768ES2_S2_S2_S2_fjLj128EEEEELb0ELb0ELb0EEEvNS_9FwdParamsE --------------------------
	.section	.nv.constant0._ZN10layer_norm31ln_parallel_residual_fwd_kernelINS_13Kernel_traitsI13__nv_bfloat16S2_S2_S2_fjLj768ELj1ELj4ELj1ELj16ENS_18Kernel_traits_baseILj768ES2_S2_S2_S2_fjLj128EEEEELb0ELb0ELb0EEEvNS_9FwdParamsE,"a",@progbits
	.sectionflags	@""
	.align	4
.nv.constant0._ZN10layer_norm31ln_parallel_residual_fwd_kernelINS_13Kernel_traitsI13__nv_bfloat16S2_S2_S2_fjLj768ELj1ELj4ELj1ELj16ENS_18Kernel_traits_baseILj768ES2_S2_S2_S2_fjLj128EEEEELb0ELb0ELb0EEEvNS_9FwdParamsE:
	.zero		1128


//--------------------- .nv.constant0._ZN10layer_norm31ln_parallel_residual_fwd_kernelINS_13Kernel_traitsI13__nv_bfloat16S2_S2_S2_fjLj768ELj1ELj4ELj1ELj16ENS_18Kernel_traits_baseILj768ES2_S2_S2_S2_fjLj128EEEEELb0ELb0ELb1EEEvNS_9FwdParamsE --------------------------
	.section	.nv.constant0._ZN10layer_norm31ln_parallel_residual_fwd_kernelINS_13Kernel_traitsI13__nv_bfloat16S2_S2_S2_fjLj768ELj1ELj4ELj1ELj16ENS_18Kernel_traits_baseILj768ES2_S2_S2_S2_fjLj128EEEEELb0ELb0ELb1EEEvNS_9FwdParamsE,"a",@progbits
	.sectionflags	@""
	.align	4
.nv.constant0._ZN10layer_norm31ln_parallel_residual_fwd_kernelINS_13Kernel_traitsI13__nv_bfloat16S2_S2_S2_fjLj768ELj1ELj4ELj1ELj16ENS_18Kernel_traits_baseILj768ES2_S2_S2_S2_fjLj128EEEEELb0ELb0ELb1EEEvNS_9FwdParamsE:
	.zero		1128


//--------------------- .nv.constant0._ZN10layer_norm31ln_parallel_residual_fwd_kernelINS_13Kernel_traitsI13__nv_bfloat16S2_S2_S2_fjLj768ELj1ELj4ELj1ELj16ENS_18Kernel_traits_baseILj768ES2_S2_S2_S2_fjLj128EEEEELb0ELb1ELb0EEEvNS_9FwdParamsE --------------------------
	.section	.nv.constant0._ZN10layer_norm31ln_parallel_residual_fwd_kernelINS_13Kernel_traitsI13__nv_bfloat16S2_S2_S2_fjLj768ELj1ELj4ELj1ELj16ENS_18Kernel_traits_baseILj768ES2_S2_S2_S2_fjLj128EEEEELb0ELb1ELb0EEEvNS_9FwdParamsE,"a",@progbits
	.sectionflags	@""
	.align	4
.nv.constant0._ZN10layer_norm31ln_parallel_residual_fwd_kernelINS_13Kernel_traitsI13__nv_bfloat16S2_S2_S2_fjLj768ELj1ELj4ELj1ELj16ENS_18Kernel_traits_baseILj768ES2_S2_S2_S2_fjLj128EEEEELb0ELb1ELb0EEEvNS_9FwdParamsE:
	.zero		1128


//--------------------- .nv.constant0._ZN10layer_norm31ln_parallel_residual_fwd_kernelINS_13Kernel_traitsI13__nv_bfloat16S2_S2_S2_fjLj768ELj1ELj4ELj1ELj16ENS_18Kernel_traits_baseILj768ES2_S2_S2_S2_fjLj128EEEEELb0ELb1ELb1EEEvNS_9FwdParamsE --------------------------
	.section	.nv.constant0._ZN10layer_norm31ln_parallel_residual_fwd_kernelINS_13Kernel_traitsI13__nv_bfloat16S2_S2_S2_fjLj768ELj1ELj4ELj1ELj16ENS_18Kernel_traits_baseILj768ES2_S2_S2_S2_fjLj128EEEEELb0ELb1ELb1EEEvNS_9FwdParamsE,"a",@progbits
	.sectionflags	@""
	.align	4
.nv.constant0._ZN10layer_norm31ln_parallel_residual_fwd_kernelINS_13Kernel_traitsI13__nv_bfloat16S2_S2_S2_fjLj768ELj1ELj4ELj1ELj16ENS_18Kernel_traits_baseILj768ES2_S2_S2_S2_fjLj128EEEEELb0ELb1ELb1EEEvNS_9FwdParamsE:
	.zero		1128


//--------------------- .nv.constant0._ZN10layer_norm31ln_parallel_residual_fwd_kernelINS_13Kernel_traitsI13__nv_bfloat16S2_S2_S2_fjLj768ELj1ELj4ELj1ELj16ENS_18Kernel_traits_baseILj768ES2_S2_S2_S2_fjLj128EEEEELb1ELb0ELb0EEEvNS_9FwdParamsE --------------------------
	.section	.nv.constant0._ZN10layer_norm31ln_parallel_residual_fwd_kernelINS_13Kernel_traitsI13__nv_bfloat16S2_S2_S2_fjLj768ELj1ELj4ELj1ELj16ENS_18Kernel_traits_baseILj768ES2_S2_S2_S2_fjLj128EEEEELb1ELb0ELb0EEEvNS_9FwdParamsE,"a",@progbits
	.sectionflags	@""
	.align	4
.nv.constant0._ZN10layer_norm31ln_parallel_residual_fwd_kernelINS_13Kernel_traitsI13__nv_bfloat16S2_S2_S2_fjLj768ELj1ELj4ELj1ELj16ENS_18Kernel_traits_baseILj768ES2_S2_S2_S2_fjLj128EEEEELb1ELb0ELb0EEEvNS_9FwdParamsE:
	.zero		1128


//--------------------- .nv.constant0._ZN10layer_norm31ln_parallel_residual_fwd_kernelINS_13Kernel_traitsI13__nv_bfloat16S2_S2_S2_fjLj768ELj1ELj4ELj1ELj16ENS_18Kernel_traits_baseILj768ES2_S2_S2_S2_fjLj128EEEEELb1ELb0ELb1EEEvNS_9FwdParamsE --------------------------
	.section	.nv.constant0._ZN10layer_norm31ln_parallel_residual_fwd_kernelINS_13Kernel_traitsI13__nv_bfloat16S2_S2_S2_fjLj768ELj1ELj4ELj1ELj16ENS_18Kernel_traits_baseILj768ES2_S2_S2_S2_fjLj128EEEEELb1ELb0ELb1EEEvNS_9FwdParamsE,"a",@progbits
	.sectionflags	@""
	.align	4
.nv.constant0._ZN10layer_norm31ln_parallel_residual_fwd_kernelINS_13Kernel_traitsI13__nv_bfloat16S2_S2_S2_fjLj768ELj1ELj4ELj1ELj16ENS_18Kernel_traits_baseILj768ES2_S2_S2_S2_fjLj128EEEEELb1ELb0ELb1EEEvNS_9FwdParamsE:
	.zero		1128


//--------------------- .nv.constant0._ZN10layer_norm31ln_parallel_residual_fwd_kernelINS_13Kernel_traitsI13__nv_bfloat16S2_S2_S2_fjLj768ELj1ELj4ELj1ELj16ENS_18Kernel_traits_baseILj768ES2_S2_S2_S2_fjLj128EEEEELb1ELb1ELb0EEEvNS_9FwdParamsE --------------------------
	.section	.nv.constant0._ZN10layer_norm31ln_parallel_residual_fwd_kernelINS_13Kernel_traitsI13__nv_bfloat16S2_S2_S2_fjLj768ELj1ELj4ELj1ELj16ENS_18Kernel_traits_baseILj768ES2_S2_S2_S2_fjLj128EEEEELb1ELb1ELb0EEEvNS_9FwdParamsE,"a",@progbits
	.sectionflags	@""
	.align	4
.nv.constant0._ZN10layer_norm31ln_parallel_residual_fwd_kernelINS_13Kernel_traitsI13__nv_bfloat16S2_S2_S2_fjLj768ELj1ELj4ELj1ELj16ENS_18Kernel_traits_baseILj768ES2_S2_S2_S2_fjLj128EEEEELb1ELb1ELb0EEEvNS_9FwdParamsE:
	.zero		1128


//--------------------- .nv.constant0._ZN10layer_norm31ln_parallel_residual_fwd_kernelINS_13Kernel_traitsI13__nv_bfloat16S2_S2_S2_fjLj768ELj1ELj4ELj1ELj16ENS_18Kernel_traits_baseILj768ES2_S2_S2_S2_fjLj128EEEEELb1ELb1ELb1EEEvNS_9FwdParamsE --------------------------
	.section	.nv.constant0._ZN10layer_norm31ln_parallel_residual_fwd_kernelINS_13Kernel_traitsI13__nv_bfloat16S2_S2_S2_fjLj768ELj1ELj4ELj1ELj16ENS_18Kernel_traits_baseILj768ES2_S2_S2_S2_fjLj128EEEEELb1ELb1ELb1EEEvNS_9FwdParamsE,"a",@progbits
	.sectionflags	@""
	.align	4
.nv.constant0._ZN10layer_norm31ln_parallel_residual_fwd_kernelINS_13Kernel_traitsI13__nv_bfloat16S2_S2_S2_fjLj768ELj1ELj4ELj1ELj16ENS_18Kernel_traits_baseILj768ES2_S2_S2_S2_fjLj128EEEEELb1ELb1ELb1EEEvNS_9FwdParamsE:
	.zero		1128


//--------------------- .nv.constant0._ZN10layer_norm31ln_parallel_residual_fwd_kernelINS_13Kernel_traitsI6__halfS2_S2_S2_fjLj768ELj1ELj4ELj1ELj16ENS_18Kernel_traits_baseILj768ES2_S2_S2_S2_fjLj128EEEEELb0ELb0ELb0EEEvNS_9FwdParamsE --------------------------
	.section	.nv.constant0._ZN10layer_norm31ln_parallel_residual_fwd_kernelINS_13Kernel_traitsI6__halfS2_S2_S2_fjLj768ELj1ELj4ELj1ELj16ENS_18Kernel_traits_baseILj768ES2_S2_S2_S2_fjLj128EEEEELb0ELb0ELb0EEEvNS_9FwdParamsE,"a",@progbits
	.sectionflags	@""
	.align	4
.nv.constant0._ZN10layer_norm31ln_parallel_residual_fwd_kernelINS_13Kernel_traitsI6__halfS2_S2_S2_fjLj768ELj1ELj4ELj1ELj16ENS_18Kernel_traits_baseILj768ES2_S2_S2_S2_fjLj128EEEEELb0ELb0ELb0EEEvNS_9FwdParamsE:
	.zero		1128


//--------------------- .nv.constant0._ZN10layer_norm31ln_parallel_residual_fwd_kernelINS_13Kernel_traitsI6__halfS2_S2_S2_fjLj768ELj1ELj4ELj1ELj16ENS_18Kernel_traits_baseILj768ES2_S2_S2_S2_fjLj128EEEEELb0ELb0ELb1EEEvNS_9FwdParamsE --------------------------
	.section	.nv.constant0._ZN10layer_norm31ln_parallel_residual_fwd_kernelINS_13Kernel_traitsI6__halfS2_S2_S2_fjLj768ELj1ELj4ELj1ELj16ENS_18Kernel_traits_baseILj768ES2_S2_S2_S2_fjLj128EEEEELb0ELb0ELb1EEEvNS_9FwdParamsE,"a",@progbits
	.sectionflags	@""
	.align	4
.nv.constant0._ZN10layer_norm31ln_parallel_residual_fwd_kernelINS_13Kernel_traitsI6__halfS2_S2_S2_fjLj768ELj1ELj4ELj1ELj16ENS_18Kernel_traits_baseILj768ES2_S2_S2_S2_fjLj128EEEEELb0ELb0ELb1EEEvNS_9FwdParamsE:
	.zero		1128


//--------------------- .nv.constant0._ZN10layer_norm31ln_parallel_residual_fwd_kernelINS_13Kernel_traitsI6__halfS2_S2_S2_fjLj768ELj1ELj4ELj1ELj16ENS_18Kernel_traits_baseILj768ES2_S2_S2_S2_fjLj128EEEEELb0ELb1ELb0EEEvNS_9FwdParamsE --------------------------
	.section	.nv.constant0._ZN10layer_norm31ln_parallel_residual_fwd_kernelINS_13Kernel_traitsI6__halfS2_S2_S2_fjLj768ELj1ELj4ELj1ELj16ENS_18Kernel_traits_baseILj768ES2_S2_S2_S2_fjLj128EEEEELb0ELb1ELb0EEEvNS_9FwdParamsE,"a",@progbits
	.sectionflags	@""
	.align	4
.nv.constant0._ZN10layer_norm31ln_parallel_residual_fwd_kernelINS_13Kernel_traitsI6__halfS2_S2_S2_fjLj768ELj1ELj4ELj1ELj16ENS_18Kernel_traits_baseILj768ES2_S2_S2_S2_fjLj128EEEEELb0ELb1ELb0EEEvNS_9FwdParamsE:
	.zero		1128


//--------------------- .nv.constant0._ZN10layer_norm31ln_parallel_residual_fwd_kernelINS_13Kernel_traitsI6__halfS2_S2_S2_fjLj768ELj1ELj4ELj1ELj16ENS_18Kernel_traits_baseILj768ES2_S2_S2_S2_fjLj128EEEEELb0ELb1ELb1EEEvNS_9FwdParamsE --------------------------
	.section	.nv.constant0._ZN10layer_norm31ln_parallel_residual_fwd_kernelINS_13Kernel_traitsI6__halfS2_S2_S2_fjLj768ELj1ELj4ELj1ELj16ENS_18Kernel_traits_baseILj768ES2_S2_S2_S2_fjLj128EEEEELb0ELb1ELb1EEEvNS_9FwdParamsE,"a",@progbits
	.sectionflags	@""
	.align	4
.nv.constant0._ZN10layer_norm31ln_parallel_residual_fwd_kernelINS_13Kernel_traitsI6__halfS2_S2_S2_fjLj768ELj1ELj4ELj1ELj16ENS_18Kernel_traits_baseILj768ES2_S2_S2_S2_fjLj128EEEEELb0ELb1ELb1EEEvNS_9FwdParamsE:
	.zero		1128


//--------------------- .nv.constant0._ZN10layer_norm31ln_parallel_residual_fwd_kernelINS_13Kernel_traitsI6__halfS2_S2_S2_fjLj768ELj1ELj4ELj1ELj16ENS_18Kernel_traits_baseILj768ES2_S2_S2_S2_fjLj128EEEEELb1ELb0ELb0EEEvNS_9FwdParamsE --------------------------
	.section	.nv.constant0._ZN10layer_norm31ln_parallel_residual_fwd_kernelINS_13Kernel_traitsI6__halfS2_S2_S2_fjLj768ELj1ELj4ELj1ELj16ENS_18Kernel_traits_baseILj768ES2_S2_S2_S2_fjLj128EEEEELb1ELb0ELb0EEEvNS_9FwdParamsE,"a",@progbits
	.sectionflags	@""
	.align	4
.nv.constant0._ZN10layer_norm31ln_parallel_residual_fwd_kernelINS_13Kernel_traitsI6__halfS2_S2_S2_fjLj768ELj1ELj4ELj1ELj16ENS_18Kernel_traits_baseILj768ES2_S2_S2_S2_fjLj128EEEEELb1ELb0ELb0EEEvNS_9FwdParamsE:
	.zero		1128


//--------------------- .nv.constant0._ZN10layer_norm31ln_parallel_residual_fwd_kernelINS_13Kernel_traitsI6__halfS2_S2_S2_fjLj768ELj1ELj4ELj1ELj16ENS_18Kernel_traits_baseILj768ES2_S2_S2_S2_fjLj128EEEEELb1ELb0ELb1EEEvNS_9FwdParamsE --------------------------
	.section	.nv.constant0._ZN10layer_norm31ln_parallel_residual_fwd_kernelINS_13Kernel_traitsI6__halfS2_S2_S2_fjLj768ELj1ELj4ELj1ELj16ENS_18Kernel_traits_baseILj768ES2_S2_S2_S2_fjLj128EEEEELb1ELb0ELb1EEEvNS_9FwdParamsE,"a",@progbits
	.sectionflags	@""
	.align	4
.nv.constant0._ZN10layer_norm31ln_parallel_residual_fwd_kernelINS_13Kernel_traitsI6__halfS2_S2_S2_fjLj768ELj1ELj4ELj1ELj16ENS_18Kernel_traits_baseILj768ES2_S2_S2_S2_fjLj128EEEEELb1ELb0ELb1EEEvNS_9FwdParamsE:
	.zero		1128


//--------------------- .nv.constant0._ZN10layer_norm31ln_parallel_residual_fwd_kernelINS_13Kernel_traitsI6__halfS2_S2_S2_fjLj768ELj1ELj4ELj1ELj16ENS_18Kernel_traits_baseILj768ES2_S2_S2_S2_fjLj128EEEEELb1ELb1ELb0EEEvNS_9FwdParamsE --------------------------
	.section	.nv.constant0._ZN10layer_norm31ln_parallel_residual_fwd_kernelINS_13Kernel_traitsI6__halfS2_S2_S2_fjLj768ELj1ELj4ELj1ELj16ENS_18Kernel_traits_baseILj768ES2_S2_S2_S2_fjLj128EEEEELb1ELb1ELb0EEEvNS_9FwdParamsE,"a",@progbits
	.sectionflags	@""
	.align	4
.nv.constant0._ZN10layer_norm31ln_parallel_residual_fwd_kernelINS_13Kernel_traitsI6__halfS2_S2_S2_fjLj768ELj1ELj4ELj1ELj16ENS_18Kernel_traits_baseILj768ES2_S2_S2_S2_fjLj128EEEEELb1ELb1ELb0EEEvNS_9FwdParamsE:
	.zero		1128


//--------------------- .nv.constant0._ZN10layer_norm31ln_parallel_residual_fwd_kernelINS_13Kernel_traitsI6__halfS2_S2_S2_fjLj768ELj1ELj4ELj1ELj16ENS_18Kernel_traits_baseILj768ES2_S2_S2_S2_fjLj128EEEEELb1ELb1ELb1EEEvNS_9FwdParamsE --------------------------
	.section	.nv.constant0._ZN10layer_norm31ln_parallel_residual_fwd_kernelINS_13Kernel_traitsI6__halfS2_S2_S2_fjLj768ELj1ELj4ELj1ELj16ENS_18Kernel_traits_baseILj768ES2_S2_S2_S2_fjLj128EEEEELb1ELb1ELb1EEEvNS_9FwdParamsE,"a",@progbits
	.sectionflags	@""
	.align	4
.nv.constant0._ZN10layer_norm31ln_parallel_residual_fwd_kernelINS_13Kernel_traitsI6__halfS2_S2_S2_fjLj768ELj1ELj4ELj1ELj16ENS_18Kernel_traits_baseILj768ES2_S2_S2_S2_fjLj128EEEEELb1ELb1ELb1EEEvNS_9FwdParamsE:
	.zero		1128


//--------------------- .nv.constant0._ZN10layer_norm31ln_parallel_residual_fwd_kernelINS_13Kernel_traitsIf13__nv_bfloat16S2_S2_fjLj768ELj1ELj4ELj1ELj16ENS_18Kernel_traits_baseILj768EfS2_S2_S2_fjLj128EEEEELb0ELb0ELb0EEEvNS_9FwdParamsE --------------------------
	.section	.nv.constant0._ZN10layer_norm31ln_parallel_residual_fwd_kernelINS_13Kernel_traitsIf13__nv_bfloat16S2_S2_fjLj768ELj1ELj4ELj1ELj16ENS_18Kernel_traits_baseILj768EfS2_S2_S2_fjLj128EEEEELb0ELb0ELb0EEEvNS_9FwdParamsE,"a",@progbits
	.sectionflags	@""
	.align	4
.nv.constant0._ZN10layer_norm31ln_parallel_residual_fwd_kernelINS_13Kernel_traitsIf13__nv_bfloat16S2_S2_fjLj768ELj1ELj4ELj1ELj16ENS_18Kernel_traits_baseILj768EfS2_S2_S2_fjLj128EEEEELb0ELb0ELb0EEEvNS_9FwdParamsE:
	.zero		1128


//--------------------- .nv.constant0._ZN10layer_norm31ln_parallel_residual_fwd_kernelINS_13Kernel_traitsIf13__nv_bfloat16S2_S2_fjLj768ELj1ELj4ELj1ELj16ENS_18Kernel_traits_baseILj768EfS2_S2_S2_fjLj128EEEEELb0ELb0ELb1EEEvNS_9FwdParamsE --------------------------
	.section	.nv.constant0._ZN10layer_norm31ln_parallel_residual_fwd_kernelINS_13Kernel_traitsIf13__nv_bfloat16S2_S2_fjLj768ELj1ELj4ELj1ELj16ENS_18Kernel_traits_baseILj768EfS2_S2_S2_fjLj128EEEEELb0ELb0ELb1EEEvNS_9FwdParamsE,"a",@progbits
	.sectionflags	@""
	.align	4
.nv.constant0._ZN10layer_norm31ln_parallel_residual_fwd_kernelINS_13Kernel_traitsIf13__nv_bfloat16S2_S2_fjLj768ELj1ELj4ELj1ELj16ENS_18Kernel_traits_baseILj768EfS2_S2_S2_fjLj128EEEEELb0ELb0ELb1EEEvNS_9FwdParamsE:
	.zero		1128


//--------------------- .nv.constant0._ZN10layer_norm31ln_parallel_residual_fwd_kernelINS_13Kernel_traitsIf13__nv_bfloat16S2_S2_fjLj768ELj1ELj4ELj1ELj16ENS_18Kernel_traits_baseILj768EfS2_S2_S2_fjLj128EEEEELb0ELb1ELb0EEEvNS_9FwdParamsE --------------------------
	.section	.nv.constant0._ZN10layer_norm31ln_parallel_residual_fwd_kernelINS_13Kernel_traitsIf13__nv_bfloat16S2_S2_fjLj768ELj1ELj4ELj1ELj16ENS_18Kernel_traits_baseILj768EfS2_S2_S2_fjLj128EEEEELb0ELb1ELb0EEEvNS_9FwdParamsE,"a",@progbits
	.sectionflags	@""
	.align	4
.nv.constant0._ZN10layer_norm31ln_parallel_residual_fwd_kernelINS_13Kernel_traitsIf13__nv_bfloat16S2_S2_fjLj768ELj1ELj4ELj1ELj16ENS_18Kernel_traits_baseILj768EfS2_S2_S2_fjLj128EEEEELb0ELb1ELb0EEEvNS_9FwdParamsE:
	.zero		1128


//--------------------- .nv.constant0._ZN10layer_norm31ln_parallel_residual_fwd_kernelINS_13Kernel_traitsIf13__nv_bfloat16S2_S2_fjLj768ELj1ELj4ELj1ELj16ENS_18Kernel_traits_baseILj768EfS2_S2_S2_fjLj128EEEEELb0ELb1ELb1EEEvNS_9FwdParamsE --------------------------
	.section	.nv.constant0._ZN10layer_norm31ln_parallel_residual_fwd_kernelINS_13Kernel_traitsIf13__nv_bfloat16S2_S2_fjLj768ELj1ELj4ELj1ELj16ENS_18Kernel_traits_baseILj768EfS2_S2_S2_fjLj128EEEEELb0ELb1ELb1EEEvNS_9FwdParamsE,"a",@progbits
	.sectionflags	@""
	.align	4
.nv.constant0._ZN10layer_norm31ln_parallel_residual_fwd_kernelINS_13Kernel_traitsIf13__nv_bfloat16S2_S2_fjLj768ELj1ELj4ELj1ELj16ENS_18Kernel_traits_baseILj768EfS2_S2_S2_fjLj128EEEEELb0ELb1ELb1EEEvNS_9FwdParamsE:
	.zero		1128


//--------------------- .nv.constant0._ZN10layer_norm31ln_parallel_residual_fwd_kernelINS_13Kernel_traitsIf13__nv_bfloat16S2_S2_fjLj768ELj1ELj4ELj1ELj16ENS_18Kernel_traits_baseILj768EfS2_S2_S2_fjLj128EEEEELb1ELb0ELb0EEEvNS_9FwdParamsE --------------------------
	.section	.nv.constant0._ZN10layer_norm31ln_parallel_residual_fwd_kernelINS_13Kernel_traitsIf13__nv_bfloat16S2_S2_fjLj768ELj1ELj4ELj1ELj16ENS_18Kernel_traits_baseILj768EfS2_S2_S2_fjLj128EEEEELb1ELb0ELb0EEEvNS_9FwdParamsE,"a",@progbits
	.sectionflags	@""
	.align	4
.nv.constant0._ZN10layer_norm31ln_parallel_residual_fwd_kernelINS_13Kernel_traitsIf13__nv_bfloat16S2_S2_fjLj768ELj1ELj4ELj1ELj16ENS_18Kernel_traits_baseILj768EfS2_S2_S2_fjLj128EEEEELb1ELb0ELb0EEEvNS_9FwdParamsE:
	.zero		1128


//--------------------- .nv.constant0._ZN10layer_norm31ln_parallel_residual_fwd_kernelINS_13Kernel_traitsIf13__nv_bfloat16S2_S2_fjLj768ELj1ELj4ELj1ELj16ENS_18Kernel_traits_baseILj768EfS2_S2_S2_fjLj128EEEEELb1ELb0ELb1EEEvNS_9FwdParamsE --------------------------
	.section	.nv.constant0._ZN10layer_norm31ln_parallel_residual_fwd_kernelINS_13Kernel_traitsIf13__nv_bfloat16S2_S2_fjLj768ELj1ELj4ELj1ELj16ENS_18Kernel_traits_baseILj768EfS2_S2_S2_fjLj128EEEEELb1ELb0ELb1EEEvNS_9FwdParamsE,"a",@progbits
	.sectionflags	@""
	.align	4
.nv.constant0._ZN10layer_norm31ln_parallel_residual_fwd_kernelINS_13Kernel_traitsIf13__nv_bfloat16S2_S2_fjLj768ELj1ELj4ELj1ELj16ENS_18Kernel_traits_baseILj768EfS2_S2_S2_fjLj128EEEEELb1ELb0ELb1EEEvNS_9FwdParamsE:
	.zero		1128


//--------------------- .nv.constant0._ZN10layer_norm31ln_parallel_residual_fwd_kernelINS_13Kernel_traitsIf13__nv_bfloat16S2_S2_fjLj768ELj1ELj4ELj1ELj16ENS_18Kernel_traits_baseILj768EfS2_S2_S2_fjLj128EEEEELb1ELb1ELb0EEEvNS_9FwdParamsE --------------------------
	.section	.nv.constant0._ZN10layer_norm31ln_parallel_residual_fwd_kernelINS_13Kernel_traitsIf13__nv_bfloat16S2_S2_fjLj768ELj1ELj4ELj1ELj16ENS_18Kernel_traits_baseILj768EfS2_S2_S2_fjLj128EEEEELb1ELb1ELb0EEEvNS_9FwdParamsE,"a",@progbits
	.sectionflags	@""
	.align	4
.nv.constant0._ZN10layer_norm31ln_parallel_residual_fwd_kernelINS_13Kernel_traitsIf13__nv_bfloat16S2_S2_fjLj768ELj1ELj4ELj1ELj16ENS_18Kernel_traits_baseILj768EfS2_S2_S2_fjLj128EEEEELb1ELb1ELb0EEEvNS_9FwdParamsE:
	.zero		1128


//--------------------- .nv.constant0._ZN10layer_norm31ln_parallel_residual_fwd_kernelINS_13Kernel_traitsIf13__nv_bfloat16S2_S2_fjLj768ELj1ELj4ELj1ELj16ENS_18Kernel_traits_baseILj768EfS2_S2_S2_fjLj128EEEEELb1ELb1ELb1EEEvNS_9FwdParamsE --------------------------
	.section	.nv.constant0._ZN10layer_norm31ln_parallel_residual_fwd_kernelINS_13Kernel_traitsIf13__nv_bfloat16S2_S2_fjLj768ELj1ELj4ELj1ELj16ENS_18Kernel_traits_baseILj768EfS2_S2_S2_fjLj128EEEEELb1ELb1ELb1EEEvNS_9FwdParamsE,"a",@progbits
	.sectionflags	@""
	.align	4
.nv.constant0._ZN10layer_norm31ln_parallel_residual_fwd_kernelINS_13Kernel_traitsIf13__nv_bfloat16S2_S2_fjLj768ELj1ELj4ELj1ELj16ENS_18Kernel_traits_baseILj768EfS2_S2_S2_fjLj128EEEEELb1ELb1ELb1EEEvNS_9FwdParamsE:
	.zero		1128


//--------------------- .nv.constant0._ZN10layer_norm31ln_parallel_residual_fwd_kernelINS_13Kernel_traitsI13__nv_bfloat16S2_fS2_fjLj768ELj1ELj4ELj1ELj16ENS_18Kernel_traits_baseILj768ES2_S2_fS2_fjLj128EEEEELb0ELb0ELb0EEEvNS_9FwdParamsE --------------------------
	.section	.nv.constant0._ZN10layer_norm31ln_parallel_residual_fwd_kernelINS_13Kernel_traitsI13__nv_bfloat16S2_fS2_fjLj768ELj1ELj4ELj1ELj16ENS_18Kernel_traits_baseILj768ES2_S2_fS2_fjLj128EEEEELb0ELb0ELb0EEEvNS_9FwdParamsE,"a",@progbits
	.sectionflags	@""
	.align	4
.nv.constant0._ZN10layer_norm31ln_parallel_residual_fwd_kernelINS_13Kernel_traitsI13__nv_bfloat16S2_fS2_fjLj768ELj1ELj4ELj1ELj16ENS_18Kernel_traits_baseILj768ES2_S2_fS2_fjLj128EEEEELb0ELb0ELb0EEEvNS_9FwdParamsE:
	.zero		1128


//--------------------- .nv.constant0._ZN10layer_norm31ln_parallel_residual_fwd_kernelINS_13Kernel_traitsI13__nv_bfloat16S2_fS2_fjLj768ELj1ELj4ELj1ELj16ENS_18Kernel_traits_baseILj768ES2_S2_fS2_fjLj128EEEEELb0ELb0ELb1EEEvNS_9FwdParamsE --------------------------
	.section	.nv.constant0._ZN10layer_norm31ln_parallel_residual_fwd_kernelINS_13Kernel_traitsI13__nv_bfloat16S2_fS2_fjLj768ELj1ELj4ELj1ELj16ENS_18Kernel_traits_baseILj768ES2_S2_fS2_fjLj128EEEEELb0ELb0ELb1EEEvNS_9FwdParamsE,"a",@progbits
	.sectionflags	@""
	.align	4
.nv.constant0._ZN10layer_norm31ln_parallel_residual_fwd_kernelINS_13Kernel_traitsI13__nv_bfloat16S2_fS2_fjLj768ELj1ELj4ELj1ELj16ENS_18Kernel_traits_baseILj768ES2_S2_fS2_fjLj128EEEEELb0ELb0ELb1EEEvNS_9FwdParamsE:
	.zero		1128


//--------------------- .nv.constant0._ZN10layer_norm31ln_parallel_residual_fwd_kernelINS_13Kernel_traitsI13__nv_bfloat16S2_fS2_fjLj768ELj1ELj4ELj1ELj16ENS_18Kernel_traits_baseILj768ES2_S2_fS2_fjLj128EEEEELb0ELb1ELb0EEEvNS_9FwdParamsE --------------------------
	.section	.nv.constant0._ZN10layer_norm31ln_parallel_residual_fwd_kernelINS_13Kernel_traitsI13__nv_bfloat16S2_fS2_fjLj768ELj1ELj4ELj1ELj16ENS_18Kernel_traits_baseILj768ES2_S2_fS2_fjLj128EEEEELb0ELb1ELb0EEEvNS_9FwdParamsE,"a",@progbits
	.sectionflags	@""
	.align	4
.nv.constant0._ZN10layer_norm31ln_parallel_residual_fwd_kernelINS_13Kernel_traitsI13__nv_bfloat16S2_fS2_fjLj768ELj1ELj4ELj1ELj16ENS_18Kernel_traits_baseILj768ES2_S2_fS2_fjLj128EEEEELb0ELb1ELb0EEEvNS_9FwdParamsE:
	.zero		1128


//--------------------- .nv.constant0._ZN10layer_norm31ln_parallel_residual_fwd_kernelINS_13Kernel_traitsI13__nv_bfloat16S2_fS2_fjLj768ELj1ELj4ELj1ELj16ENS_18Kernel_traits_baseILj768ES2_S2_fS2_fjLj128EEEEELb0ELb1ELb1EEEvNS_9FwdParamsE --------------------------
	.section	.nv.constant0._ZN10layer_norm31ln_parallel_residual_fwd_kernelINS_13Kernel_traitsI13__nv_bfloat16S2_fS2_fjLj768ELj1ELj4ELj1ELj16ENS_18Kernel_traits_baseILj768ES2_S2_fS2_fjLj128EEEEELb0ELb1ELb1EEEvNS_9FwdParamsE,"a",@progbits
	.sectionflags	@""
	.align	4
.nv.constant0._ZN10layer_norm31ln_parallel_residual_fwd_kernelINS_13Kernel_traitsI13__nv_bfloat16S2_fS2_fjLj768ELj1ELj4ELj1ELj16ENS_18Kernel_traits_baseILj768ES2_S2_fS2_fjLj128EEEEELb0ELb1ELb1EEEvNS_9FwdParamsE:
	.zero		1128


//--------------------- .nv.constant0._ZN10layer_norm31ln_parallel_residual_fwd_kernelINS_13Kernel_traitsI13__nv_bfloat16S2_fS2_fjLj768ELj1ELj4ELj1ELj16ENS_18Kernel_traits_baseILj768ES2_S2_fS2_fjLj128EEEEELb1ELb0ELb0EEEvNS_9FwdParamsE --------------------------
	.section	.nv.constant0._ZN10layer_norm31ln_parallel_residual_fwd_kernelINS_13Kernel_traitsI13__nv_bfloat16S2_fS2_fjLj768ELj1ELj4ELj1ELj16ENS_18Kernel_traits_baseILj768ES2_S2_fS2_fjLj128EEEEELb1ELb0ELb0EEEvNS_9FwdParamsE,"a",@progbits
	.sectionflags	@""
	.align	4
.nv.constant0._ZN10layer_norm31ln_parallel_residual_fwd_kernelINS_13Kernel_traitsI13__nv_bfloat16S2_fS2_fjLj768ELj1ELj4ELj1ELj16ENS_18Kernel_traits_baseILj768ES2_S2_fS2_fjLj128EEEEELb1ELb0ELb0EEEvNS_9FwdParamsE:
	.zero		1128


//--------------------- .nv.constant0._ZN10layer_norm31ln_parallel_residual_fwd_kernelINS_13Kernel_traitsI13__nv_bfloat16S2_fS2_fjLj768ELj1ELj4ELj1ELj16ENS_18Kernel_traits_baseILj768ES2_S2_fS2_fjLj128EEEEELb1ELb0ELb1EEEvNS_9FwdParamsE --------------------------
	.section	.nv.constant0._ZN10layer_norm31ln_parallel_residual_fwd_kernelINS_13Kernel_traitsI13__nv_bfloat16S2_fS2_fjLj768ELj1ELj4ELj1ELj16ENS_18Kernel_traits_baseILj768ES2_S2_fS2_fjLj128EEEEELb1ELb0ELb1EEEvNS_9FwdParamsE,"a",@progbits
	.sectionflags	@""
	.align	4
.nv.constant0._ZN10layer_norm31ln_parallel_residual_fwd_kernelINS_13Kernel_traitsI13__nv_bfloat16S2_fS2_fjLj768ELj1ELj4ELj1ELj16ENS_18Kernel_traits_baseILj768ES2_S2_fS2_fjLj128EEEEELb1ELb0ELb1EEEvNS_9FwdParamsE:
	.zero		1128


//--------------------- .nv.constant0._ZN10layer_norm31ln_parallel_residual_fwd_kernelINS_13Kernel_traitsI13__nv_bfloat16S2_fS2_fjLj768ELj1ELj4ELj1ELj16ENS_18Kernel_traits_baseILj768ES2_S2_fS2_fjLj128EEEEELb1ELb1ELb0EEEvNS_9FwdParamsE --------------------------
	.section	.nv.constant0._ZN10layer_norm31ln_parallel_residual_fwd_kernelINS_13Kernel_traitsI13__nv_bfloat16S2_fS2_fjLj768ELj1ELj4ELj1ELj16ENS_18Kernel_traits_baseILj768ES2_S2_fS2_fjLj128EEEEELb1ELb1ELb0EEEvNS_9FwdParamsE,"a",@progbits
	.sectionflags	@""
	.align	4
.nv.constant0._ZN10layer_norm31ln_parallel_residual_fwd_kernelINS_13Kernel_traitsI13__nv_bfloat16S2_fS2_fjLj768ELj1ELj4ELj1ELj16ENS_18Kernel_traits_baseILj768ES2_S2_fS2_fjLj128EEEEELb1ELb1ELb0EEEvNS_9FwdParamsE:
	.zero		1128


//--------------------- .nv.constant0._ZN10layer_norm31ln_parallel_residual_fwd_kernelINS_13Kernel_traitsI13__nv_bfloat16S2_fS2_fjLj768ELj1ELj4ELj1ELj16ENS_18Kernel_traits_baseILj768ES2_S2_fS2_fjLj128EEEEELb1ELb1ELb1EEEvNS_9FwdParamsE --------------------------
	.section	.nv.constant0._ZN10layer_norm31ln_parallel_residual_fwd_kernelINS_13Kernel_traitsI13__nv_bfloat16S2_fS2_fjLj768ELj1ELj4ELj1ELj16ENS_18Kernel_traits_baseILj768ES2_S2_fS2_fjLj128EEEEELb1ELb1ELb1EEEvNS_9FwdParamsE,"a",@progbits
	.sectionflags	@""
	.align	4
.nv.constant0._ZN10layer_norm31ln_parallel_residual_fwd_kernelINS_13Kernel_traitsI13__nv_bfloat16S2_fS2_fjLj768ELj1ELj4ELj1ELj16ENS_18Kernel_traits_baseILj768ES2_S2_fS2_fjLj128EEEEELb1ELb1ELb1EEEvNS_9FwdParamsE:
	.zero		1128


//--------------------- .nv.constant0._ZN10layer_norm31ln_parallel_residual_fwd_kernelINS_13Kernel_traitsIf13__nv_bfloat16fS2_fjLj768ELj1ELj4ELj1ELj16ENS_18Kernel_traits_baseILj768EfS2_fS2_fjLj128EEEEELb0ELb0ELb0EEEvNS_9FwdParamsE --------------------------
	.section	.nv.constant0._ZN10layer_norm31ln_parallel_residual_fwd_kernelINS_13Kernel_traitsIf13__nv_bfloat16fS2_fjLj768ELj1ELj4ELj1ELj16ENS_18Kernel_traits_baseILj768EfS2_fS2_fjLj128EEEEELb0ELb0ELb0EEEvNS_9FwdParamsE,"a",@progbits
	.sectionflags	@""
	.align	4
.nv.constant0._ZN10layer_norm31ln_parallel_residual_fwd_kernelINS_13Kernel_traitsIf13__nv_bfloat16fS2_fjLj768ELj1ELj4ELj1ELj16ENS_18Kernel_traits_baseILj768EfS2_fS2_fjLj128EEEEELb0ELb0ELb0EEEvNS_9FwdParamsE:
	.zero		1128


//--------------------- .nv.constant0._ZN10layer_norm31ln_parallel_residual_fwd_kernelINS_13Kernel_traitsIf13__nv_bfloat16fS2_fjLj768ELj1ELj4ELj1ELj16ENS_18Kernel_traits_baseILj768EfS2_fS2_fjLj128EEEEELb0ELb0ELb1EEEvNS_9FwdParamsE --------------------------
	.section	.nv.constant0._ZN10layer_norm31ln_parallel_residual_fwd_kernelINS_13Kernel_traitsIf13__nv_bfloat16fS2_fjLj768ELj1ELj4ELj1ELj16ENS_18Kernel_traits_baseILj768EfS2_fS2_fjLj128EEEEELb0ELb0ELb1EEEvNS_9FwdParamsE,"a",@progbits
	.sectionflags	@""
	.align	4
.nv.constant0._ZN10layer_norm31ln_parallel_residual_fwd_kernelINS_13Kernel_traitsIf13__nv_bfloat16fS2_fjLj768ELj1ELj4ELj1ELj16ENS_18Kernel_traits_baseILj768EfS2_fS2_fjLj128EEEEELb0ELb0ELb1EEEvNS_9FwdParamsE:
	.zero		1128


//--------------------- .nv.constant0._ZN10layer_norm31ln_parallel_residual_fwd_kernelINS_13Kernel_traitsIf13__nv_bfloat16fS2_fjLj768ELj1ELj4ELj1ELj16ENS_18Kernel_traits_baseILj768EfS2_fS2_fjLj128EEEEELb0ELb1ELb0EEEvNS_9FwdParamsE --------------------------
	.section	.nv.constant0._ZN10layer_norm31ln_parallel_residual_fwd_kernelINS_13Kernel_traitsIf13__nv_bfloat16fS2_fjLj768ELj1ELj4ELj1ELj16ENS_18Kernel_traits_baseILj768EfS2_fS2_fjLj128EEEEELb0ELb1ELb0EEEvNS_9FwdParamsE,"a",@progbits
	.sectionflags	@""
	.align	4
.nv.constant0._ZN10layer_norm31ln_parallel_residual_fwd_kernelINS_13Kernel_traitsIf13__nv_bfloat16fS2_fjLj768ELj1ELj4ELj1ELj16ENS_18Kernel_traits_baseILj768EfS2_fS2_fjLj128EEEEELb0ELb1ELb0EEEvNS_9FwdParamsE:
	.zero		1128


//--------------------- .nv.constant0._ZN10layer_norm31ln_parallel_residual_fwd_kernelINS_13Kernel_traitsIf13__nv_bfloat16fS2_fjLj768ELj1ELj4ELj1ELj16ENS_18Kernel_traits_baseILj768EfS2_fS2_fjLj128EEEEELb0ELb1ELb1EEEvNS_9FwdParamsE --------------------------
	.section	.nv.constant0._ZN10layer_norm31ln_parallel_residual_fwd_kernelINS_13Kernel_traitsIf13__nv_bfloat16fS2_fjLj768ELj1ELj4ELj1ELj16ENS_18Kernel_traits_baseILj768EfS2_fS2_fjLj128EEEEELb0ELb1ELb1EEEvNS_9FwdParamsE,"a",@progbits
	.sectionflags	@""
	.align	4
.nv.constant0._ZN10layer_norm31ln_parallel_residual_fwd_kernelINS_13Kernel_traitsIf13__nv_bfloat16fS2_fjLj768ELj1ELj4ELj1ELj16ENS_18Kernel_traits_baseILj768EfS2_fS2_fjLj128EEEEELb0ELb1ELb1EEEvNS_9FwdParamsE:
	.zero		1128


//--------------------- .nv.constant0._ZN10layer_norm31ln_parallel_residual_fwd_kernelINS_13Kernel_traitsIf13__nv_bfloat16fS2_fjLj768ELj1ELj4ELj1ELj16ENS_18Kernel_traits_baseILj768EfS2_fS2_fjLj128EEEEELb1ELb0ELb0EEEvNS_9FwdParamsE --------------------------
	.section	.nv.constant0._ZN10layer_norm31ln_parallel_residual_fwd_kernelINS_13Kernel_traitsIf13__nv_bfloat16fS2_fjLj768ELj1ELj4ELj1ELj16ENS_18Kernel_traits_baseILj768EfS2_fS2_fjLj128EEEEELb1ELb0ELb0EEEvNS_9FwdParamsE,"a",@progbits
	.sectionflags	@""
	.align	4
.nv.constant0._ZN10layer_norm31ln_parallel_residual_fwd_kernelINS_13Kernel_traitsIf13__nv_bfloat16fS2_fjLj768ELj1ELj4ELj1ELj16ENS_18Kernel_traits_baseILj768EfS2_fS2_fjLj128EEEEELb1ELb0ELb0EEEvNS_9FwdParamsE:
	.zero		1128


//--------------------- .nv.constant0._ZN10layer_norm31ln_parallel_residual_fwd_kernelINS_13Kernel_traitsIf13__nv_bfloat16fS2_fjLj768ELj1ELj4ELj1ELj16ENS_18Kernel_traits_baseILj768EfS2_fS2_fjLj128EEEEELb1ELb0ELb1EEEvNS_9FwdParamsE --------------------------
	.section	.nv.constant0._ZN10layer_norm31ln_parallel_residual_fwd_kernelINS_13Kernel_traitsIf13__nv_bfloat16fS2_fjLj768ELj1ELj4ELj1ELj16ENS_18Kernel_traits_baseILj768EfS2_fS2_fjLj128EEEEELb1ELb0ELb1EEEvNS_9FwdParamsE,"a",@progbits
	.sectionflags	@""
	.align	4
.nv.constant0._ZN10layer_norm31ln_parallel_residual_fwd_kernelINS_13Kernel_traitsIf13__nv_bfloat16fS2_fjLj768ELj1ELj4ELj1ELj16ENS_18Kernel_traits_baseILj768EfS2_fS2_fjLj128EEEEELb1ELb0ELb1EEEvNS_9FwdParamsE:
	.zero		1128


//--------------------- .nv.constant0._ZN10layer_norm31ln_parallel_residual_fwd_kernelINS_13Kernel_traitsIf13__nv_bfloat16fS2_fjLj768ELj1ELj4ELj1ELj16ENS_18Kernel_traits_baseILj768EfS2_fS2_fjLj128EEEEELb1ELb1ELb0EEEvNS_9FwdParamsE --------------------------
	.section	.nv.constant0._ZN10layer_norm31ln_parallel_residual_fwd_kernelINS_13Kernel_traitsIf13__nv_bfloat16fS2_fjLj768ELj1ELj4ELj1ELj16ENS_18Kernel_traits_baseILj768EfS2_fS2_fjLj128EEEEELb1ELb1ELb0EEEvNS_9FwdParamsE,"a",@progbits
	.sectionflags	@""
	.align	4
.nv.constant0._ZN10layer_norm31ln_parallel_residual_fwd_kernelINS_13Kernel_traitsIf13__nv_bfloat16fS2_fjLj768ELj1ELj4ELj1ELj16ENS_18Kernel_traits_baseILj768EfS2_fS2_fjLj128EEEEELb1ELb1ELb0EEEvNS_9FwdParamsE:
	.zero		1128


//--------------------- .nv.constant0._ZN10layer_norm31ln_parallel_residual_fwd_kernelINS_13Kernel_traitsIf13__nv_bfloat16fS2_fjLj768ELj1ELj4ELj1ELj16ENS_18Kernel_traits_baseILj768EfS2_fS2_fjLj128EEEEELb1ELb1ELb1EEEvNS_9FwdParamsE --------------------------
	.section	.nv.constant0._ZN10layer_norm31ln_parallel_residual_fwd_kernelINS_13Kernel_traitsIf13__nv_bfloat16fS2_fjLj768ELj1ELj4ELj1ELj16ENS_18Kernel_traits_baseILj768EfS2_fS2_fjLj128EEEEELb1ELb1ELb1EEEvNS_9FwdParamsE,"a",@progbits
	.sectionflags	@""
	.align	4
.nv.constant0._ZN10layer_norm31ln_parallel_residual_fwd_kernelINS_13Kernel_traitsIf13__nv_bfloat16fS2_fjLj768ELj1ELj4ELj1ELj16ENS_18Kernel_traits_baseILj768EfS2_fS2_fjLj128EEEEELb1ELb1ELb1EEEvNS_9FwdParamsE:
	.zero		1128


//--------------------- .nv.constant0._ZN10layer_norm31ln_parallel_residual_fwd_kernelINS_13Kernel_traitsIf6__halfS2_S2_fjLj768ELj1ELj4ELj1ELj16ENS_18Kernel_traits_baseILj768EfS2_S2_S2_fjLj128EEEEELb0ELb0ELb0EEEvNS_9FwdParamsE --------------------------
	.section	.nv.constant0._ZN10layer_norm31ln_parallel_residual_fwd_kernelINS_13Kernel_traitsIf6__halfS2_S2_fjLj768ELj1ELj4ELj1ELj16ENS_18Kernel_traits_baseILj768EfS2_S2_S2_fjLj128EEEEELb0ELb0ELb0EEEvNS_9FwdParamsE,"a",@progbits
	.sectionflags	@""
	.align	4
.nv.constant0._ZN10layer_norm31ln_parallel_residual_fwd_kernelINS_13Kernel_traitsIf6__halfS2_S2_fjLj768ELj1ELj4ELj1ELj16ENS_18Kernel_traits_baseILj768EfS2_S2_S2_fjLj128EEEEELb0ELb0ELb0EEEvNS_9FwdParamsE:
	.zero		1128


//--------------------- .nv.constant0._ZN10layer_norm31ln_parallel_residual_fwd_kernelINS_13Kernel_traitsIf6__halfS2_S2_fjLj768ELj1ELj4ELj1ELj16ENS_18Kernel_traits_baseILj768EfS2_S2_S2_fjLj128EEEEELb0ELb0ELb1EEEvNS_9FwdParamsE --------------------------
	.section	.nv.constant0._ZN10layer_norm31ln_parallel_residual_fwd_kernelINS_13Kernel_traitsIf6__halfS2_S2_fjLj768ELj1ELj4ELj1ELj16ENS_18Kernel_traits_baseILj768EfS2_S2_S2_fjLj128EEEEELb0ELb0ELb1EEEvNS_9FwdParamsE,"a",@progbits
	.sectionflags	@""
	.align	4
.nv.constant0._ZN10layer_norm31ln_parallel_residual_fwd_kernelINS_13Kernel_traitsIf6__halfS2_S2_fjLj768ELj1ELj4ELj1ELj16ENS_18Kernel_traits_baseILj768EfS2_S2_S2_fjLj128EEEEELb0ELb0ELb1EEEvNS_9FwdParamsE:
	.zero		1128


//--------------------- .nv.constant0._ZN10layer_norm31ln_parallel_residual_fwd_kernelINS_13Kernel_traitsIf6__halfS2_S2_fjLj768ELj1ELj4ELj1ELj16ENS_18Kernel_traits_baseILj768EfS2_S2_S2_fjLj128EEEEELb0ELb1ELb0EEEvNS_9FwdParamsE --------------------------
	.section	.nv.constant0._ZN10layer_norm31ln_parallel_residual_fwd_kernelINS_13Kernel_traitsIf6__halfS2_S2_fjLj768ELj1ELj4ELj1ELj16ENS_18Kernel_traits_baseILj768EfS2_S2_S2_fjLj128EEEEELb0ELb1ELb0EEEvNS_9FwdParamsE,"a",@progbits
	.sectionflags	@""
	.align	4
.nv.constant0._ZN10layer_norm31ln_parallel_residual_fwd_kernelINS_13Kernel_traitsIf6__halfS2_S2_fjLj768ELj1ELj4ELj1ELj16ENS_18Kernel_traits_baseILj768EfS2_S2_S2_fjLj128EEEEELb0ELb1ELb0EEEvNS_9FwdParamsE:
	.zero		1128


//--------------------- .nv.constant0._ZN10layer_norm31ln_parallel_residual_fwd_kernelINS_13Kernel_traitsIf6__halfS2_S2_fjLj768ELj1ELj4ELj1ELj16ENS_18Kernel_traits_baseILj768EfS2_S2_S2_fjLj128EEEEELb0ELb1ELb1EEEvNS_9FwdParamsE --------------------------
	.section	.nv.constant0._ZN10layer_norm31ln_parallel_residual_fwd_kernelINS_13Kernel_traitsIf6__halfS2_S2_fjLj768ELj1ELj4ELj1ELj16ENS_18Kernel_traits_baseILj768EfS2_S2_S2_fjLj128EEEEELb0ELb1ELb1EEEvNS_9FwdParamsE,"a",@progbits
	.sectionflags	@""
	.align	4
.nv.constant0._ZN10layer_norm31ln_parallel_residual_fwd_kernelINS_13Kernel_traitsIf6__halfS2_S2_fjLj768ELj1ELj4ELj1ELj16ENS_18Kernel_traits_baseILj768EfS2_S2_S2_fjLj128EEEEELb0ELb1ELb1EEEvNS_9FwdParamsE:
	.zero		1128


//--------------------- .nv.constant0._ZN10layer_norm31ln_parallel_residual_fwd_kernelINS_13Kernel_traitsIf6__halfS2_S2_fjLj768ELj1ELj4ELj1ELj16ENS_18Kernel_traits_baseILj768EfS2_S2_S2_fjLj128EEEEELb1ELb0ELb0EEEvNS_9FwdParamsE --------------------------
	.section	.nv.constant0._ZN10layer_norm31ln_parallel_residual_fwd_kernelINS_13Kernel_traitsIf6__halfS2_S2_fjLj768ELj1ELj4ELj1ELj16ENS_18Kernel_traits_baseILj768EfS2_S2_S2_fjLj128EEEEELb1ELb0ELb0EEEvNS_9FwdParamsE,"a",@progbits
	.sectionflags	@""
	.align	4
.nv.constant0._ZN10layer_norm31ln_parallel_residual_fwd_kernelINS_13Kernel_traitsIf6__halfS2_S2_fjLj768ELj1ELj4ELj1ELj16ENS_18Kernel_traits_baseILj768EfS2_S2_S2_fjLj128EEEEELb1ELb0ELb0EEEvNS_9FwdParamsE:
	.zero		1128


//--------------------- .nv.constant0._ZN10layer_norm31ln_parallel_residual_fwd_kernelINS_13Kernel_traitsIf6__halfS2_S2_fjLj768ELj1ELj4ELj1ELj16ENS_18Kernel_traits_baseILj768EfS2_S2_S2_fjLj128EEEEELb1ELb0ELb1EEEvNS_9FwdParamsE --------------------------
	.section	.nv.constant0._ZN10layer_norm31ln_parallel_residual_fwd_kernelINS_13Kernel_traitsIf6__halfS2_S2_fjLj768ELj1ELj4ELj1ELj16ENS_18Kernel_traits_baseILj768EfS2_S2_S2_fjLj128EEEEELb1ELb0ELb1EEEvNS_9FwdParamsE,"a",@progbits
	.sectionflags	@""
	.align	4
.nv.constant0._ZN10layer_norm31ln_parallel_residual_fwd_kernelINS_13Kernel_traitsIf6__halfS2_S2_fjLj768ELj1ELj4ELj1ELj16ENS_18Kernel_traits_baseILj768EfS2_S2_S2_fjLj128EEEEELb1ELb0ELb1EEEvNS_9FwdParamsE:
	.zero		1128


//--------------------- .nv.constant0._ZN10layer_norm31ln_parallel_residual_fwd_kernelINS_13Kernel_traitsIf6__halfS2_S2_fjLj768ELj1ELj4ELj1ELj16ENS_18Kernel_traits_baseILj768EfS2_S2_S2_fjLj128EEEEELb1ELb1ELb0EEEvNS_9FwdParamsE --------------------------
	.section	.nv.constant0._ZN10layer_norm31ln_parallel_residual_fwd_kernelINS_13Kernel_traitsIf6__halfS2_S2_fjLj768ELj1ELj4ELj1ELj16ENS_18Kernel_traits_baseILj768EfS2_S2_S2_fjLj128EEEEELb1ELb1ELb0EEEvNS_9FwdParamsE,"a",@progbits
	.sectionflags	@""
	.align	4
.nv.constant0._ZN10layer_norm31ln_parallel_residual_fwd_kernelINS_13Kernel_traitsIf6__halfS2_S2_fjLj768ELj1ELj4ELj1ELj16ENS_18Kernel_traits_baseILj768EfS2_S2_S2_fjLj128EEEEELb1ELb1ELb0EEEvNS_9FwdParamsE:
	.zero		1128


//--------------------- .nv.constant0._ZN10layer_norm31ln_parallel_residual_fwd_kernelINS_13Kernel_traitsIf6__halfS2_S2_fjLj768ELj1ELj4ELj1ELj16ENS_18Kernel_traits_baseILj768EfS2_S2_S2_fjLj128EEEEELb1ELb1ELb1EEEvNS_9FwdParamsE --------------------------
	.section	.nv.constant0._ZN10layer_norm31ln_parallel_residual_fwd_kernelINS_13Kernel_traitsIf6__halfS2_S2_fjLj768ELj1ELj4ELj1ELj16ENS_18Kernel_traits_baseILj768EfS2_S2_S2_fjLj128EEEEELb1ELb1ELb1EEEvNS_9FwdParamsE,"a",@progbits
	.sectionflags	@""
	.align	4
.nv.constant0._ZN10layer_norm31ln_parallel_residual_fwd_kernelINS_13Kernel_traitsIf6__halfS2_S2_fjLj768ELj1ELj4ELj1ELj16ENS_18Kernel_traits_baseILj768EfS2_S2_S2_fjLj128EEEEELb1ELb1ELb1EEEvNS_9FwdParamsE:
	.zero		1128


//--------------------- .nv.constant0._ZN10layer_norm31ln_parallel_residual_fwd_kernelINS_13Kernel_traitsI6__halfS2_fS2_fjLj768ELj1ELj4ELj1ELj16ENS_18Kernel_traits_baseILj768ES2_S2_fS2_fjLj128EEEEELb0ELb0ELb0EEEvNS_9FwdParamsE --------------------------
	.section	.nv.constant0._ZN10layer_norm31ln_parallel_residual_fwd_kernelINS_13Kernel_traitsI6__halfS2_fS2_fjLj768ELj1ELj4ELj1ELj16ENS_18Kernel_traits_baseILj768ES2_S2_fS2_fjLj128EEEEELb0ELb0ELb0EEEvNS_9FwdParamsE,"a",@progbits
	.sectionflags	@""
	.align	4
.nv.constant0._ZN10layer_norm31ln_parallel_residual_fwd_kernelINS_13Kernel_traitsI6__halfS2_fS2_fjLj768ELj1ELj4ELj1ELj16ENS_18Kernel_traits_baseILj768ES2_S2_fS2_fjLj128EEEEELb0ELb0ELb0EEEvNS_9FwdParamsE:
	.zero		1128


//--------------------- .nv.constant0._ZN10layer_norm31ln_parallel_residual_fwd_kernelINS_13Kernel_traitsI6__halfS2_fS2_fjLj768ELj1ELj4ELj1ELj16ENS_18Kernel_traits_baseILj768ES2_S2_fS2_fjLj128EEEEELb0ELb0ELb1EEEvNS_9FwdParamsE --------------------------
	.section	.nv.constant0._ZN10layer_norm31ln_parallel_residual_fwd_kernelINS_13Kernel_traitsI6__halfS2_fS2_fjLj768ELj1ELj4ELj1ELj16ENS_18Kernel_traits_baseILj768ES2_S2_fS2_fjLj128EEEEELb0ELb0ELb1EEEvNS_9FwdParamsE,"a",@progbits
	.sectionflags	@""
	.align	4
.nv.constant0._ZN10layer_norm31ln_parallel_residual_fwd_kernelINS_13Kernel_traitsI6__halfS2_fS2_fjLj768ELj1ELj4ELj1ELj16ENS_18Kernel_traits_baseILj768ES2_S2_fS2_fjLj128EEEEELb0ELb0ELb1EEEvNS_9FwdParamsE:
	.zero		1128


//--------------------- .nv.constant0._ZN10layer_norm31ln_parallel_residual_fwd_kernelINS_13Kernel_traitsI6__halfS2_fS2_fjLj768ELj1ELj4ELj1ELj16ENS_18Kernel_traits_baseILj768ES2_S2_fS2_fjLj128EEEEELb0ELb1ELb0EEEvNS_9FwdParamsE --------------------------
	.section	.nv.constant0._ZN10layer_norm31ln_parallel_residual_fwd_kernelINS_13Kernel_traitsI6__halfS2_fS2_fjLj768ELj1ELj4ELj1ELj16ENS_18Kernel_traits_baseILj768ES2_S2_fS2_fjLj128EEEEELb0ELb1ELb0EEEvNS_9FwdParamsE,"a",@progbits
	.sectionflags	@""
	.align	4
.nv.constant0._ZN10layer_norm31ln_parallel_residual_fwd_kernelINS_13Kernel_traitsI6__halfS2_fS2_fjLj768ELj1ELj4ELj1ELj16ENS_18Kernel_traits_baseILj768ES2_S2_fS2_fjLj128EEEEELb0ELb1ELb0EEEvNS_9FwdParamsE:
	.zero		1128


//--------------------- .nv.constant0._ZN10layer_norm31ln_parallel_residual_fwd_kernelINS_13Kernel_traitsI6__halfS2_fS2_fjLj768ELj1ELj4ELj1ELj16ENS_18Kernel_traits_baseILj768ES2_S2_fS2_fjLj128EEEEELb0ELb1ELb1EEEvNS_9FwdParamsE --------------------------
	.section	.nv.constant0._ZN10layer_norm31ln_parallel_residual_fwd_kernelINS_13Kernel_traitsI6__halfS2_fS2_fjLj768ELj1ELj4ELj1ELj16ENS_18Kernel_traits_baseILj768ES2_S2_fS2_fjLj128EEEEELb0ELb1ELb1EEEvNS_9FwdParamsE,"a",@progbits
	.sectionflags	@""
	.align	4
.nv.constant0._ZN10layer_norm31ln_parallel_residual_fwd_kernelINS_13Kernel_traitsI6__halfS2_fS2_fjLj768ELj1ELj4ELj1ELj16ENS_18Kernel_traits_baseILj768ES2_S2_fS2_fjLj128EEEEELb0ELb1ELb1EEEvNS_9FwdParamsE:
	.zero		1128


//--------------------- .nv.constant0._ZN10layer_norm31ln_parallel_residual_fwd_kernelINS_13Kernel_traitsI6__halfS2_fS2_fjLj768ELj1ELj4ELj1ELj16ENS_18Kernel_traits_baseILj768ES2_S2_fS2_fjLj128EEEEELb1ELb0ELb0EEEvNS_9FwdParamsE --------------------------
	.section	.nv.constant0._ZN10layer_norm31ln_parallel_residual_fwd_kernelINS_13Kernel_traitsI6__halfS2_fS2_fjLj768ELj1ELj4ELj1ELj16ENS_18Kernel_traits_baseILj768ES2_S2_fS2_fjLj128EEEEELb1ELb0ELb0EEEvNS_9FwdParamsE,"a",@progbits
	.sectionflags	@""
	.align	4
.nv.constant0._ZN10layer_norm31ln_parallel_residual_fwd_kernelINS_13Kernel_traitsI6__halfS2_fS2_fjLj768ELj1ELj4ELj1ELj16ENS_18Kernel_traits_baseILj768ES2_S2_fS2_fjLj128EEEEELb1ELb0ELb0EEEvNS_9FwdParamsE:
	.zero		1128


//--------------------- .nv.constant0._ZN10layer_norm31ln_parallel_residual_fwd_kernelINS_13Kernel_traitsI6__halfS2_fS2_fjLj768ELj1ELj4ELj1ELj16ENS_18Kernel_traits_baseILj768ES2_S2_fS2_fjLj128EEEEELb1ELb0ELb1EEEvNS_9FwdParamsE --------------------------
	.section	.nv.constant0._ZN10layer_norm31ln_parallel_residual_fwd_kernelINS_13Kernel_traitsI6__halfS2_fS2_fjLj768ELj1ELj4ELj1ELj16ENS_18Kernel_traits_baseILj768ES2_S2_fS2_fjLj128EEEEELb1ELb0ELb1EEEvNS_9FwdParamsE,"a",@progbits
	.sectionflags	@""
	.align	4
.nv.constant0._ZN10layer_norm31ln_parallel_residual_fwd_kernelINS_13Kernel_traitsI6__halfS2_fS2_fjLj768ELj1ELj4ELj1ELj16ENS_18Kernel_traits_baseILj768ES2_S2_fS2_fjLj128EEEEELb1ELb0ELb1EEEvNS_9FwdParamsE:
	.zero		1128


//--------------------- .nv.constant0._ZN10layer_norm31ln_parallel_residual_fwd_kernelINS_13Kernel_traitsI6__halfS2_fS2_fjLj768ELj1ELj4ELj1ELj16ENS_18Kernel_traits_baseILj768ES2_S2_fS2_fjLj128EEEEELb1ELb1ELb0EEEvNS_9FwdParamsE --------------------------
	.section	.nv.constant0._ZN10layer_norm31ln_parallel_residual_fwd_kernelINS_13Kernel_traitsI6__halfS2_fS2_fjLj768ELj1ELj4ELj1ELj16ENS_18Kernel_traits_baseILj768ES2_S2_fS2_fjLj128EEEEELb1ELb1ELb0EEEvNS_9FwdParamsE,"a",@progbits
	.sectionflags	@""
	.align	4
.nv.constant0._ZN10layer_norm31ln_parallel_residual_fwd_kernelINS_13Kernel_traitsI6__halfS2_fS2_fjLj768ELj1ELj4ELj1ELj16ENS_18Kernel_traits_baseILj768ES2_S2_fS2_fjLj128EEEEELb1ELb1ELb0EEEvNS_9FwdParamsE:
	.zero		1128


//--------------------- .nv.constant0._ZN10layer_norm31ln_parallel_residual_fwd_kernelINS_13Kernel_traitsI6__halfS2_fS2_fjLj768ELj1ELj4ELj1ELj16ENS_18Kernel_traits_baseILj768ES2_S2_fS2_fjLj128EEEEELb1ELb1ELb1EEEvNS_9FwdParamsE --------------------------
	.section	.nv.constant0._ZN10layer_norm31ln_parallel_residual_fwd_kernelINS_13Kernel_traitsI6__halfS2_fS2_fjLj768ELj1ELj4ELj1ELj16ENS_18Kernel_traits_baseILj768ES2_S2_fS2_fjLj128EEEEELb1ELb1ELb1EEEvNS_9FwdParamsE,"a",@progbits
	.sectionflags	@""
	.align	4
.nv.constant0._ZN10layer_norm31ln_parallel_residual_fwd_kernelINS_13Kernel_traitsI6__halfS2_fS2_fjLj768ELj1ELj4ELj1ELj16ENS_18Kernel_traits_baseILj768ES2_S2_fS2_fjLj128EEEEELb1ELb1ELb1EEEvNS_9FwdParamsE:
	.zero		1128


//--------------------- .nv.constant0._ZN10layer_norm31ln_parallel_residual_fwd_kernelINS_13Kernel_traitsIf6__halffS2_fjLj768ELj1ELj4ELj1ELj16ENS_18Kernel_traits_baseILj768EfS2_fS2_fjLj128EEEEELb0ELb0ELb0EEEvNS_9FwdParamsE --------------------------
	.section	.nv.constant0._ZN10layer_norm31ln_parallel_residual_fwd_kernelINS_13Kernel_traitsIf6__halffS2_fjLj768ELj1ELj4ELj1ELj16ENS_18Kernel_traits_baseILj768EfS2_fS2_fjLj128EEEEELb0ELb0ELb0EEEvNS_9FwdParamsE,"a",@progbits
	.sectionflags	@""
	.align	4
.nv.constant0._ZN10layer_norm31ln_parallel_residual_fwd_kernelINS_13Kernel_traitsIf6__halffS2_fjLj768ELj1ELj4ELj1ELj16ENS_18Kernel_traits_baseILj768EfS2_fS2_fjLj128EEEEELb0ELb0ELb0EEEvNS_9FwdParamsE:
	.zero		1128


//--------------------- .nv.constant0._ZN10layer_norm31ln_parallel_residual_fwd_kernelINS_13Kernel_traitsIf6__halffS2_fjLj768ELj1ELj4ELj1ELj16ENS_18Kernel_traits_baseILj768EfS2_fS2_fjLj128EEEEELb0ELb0ELb1EEEvNS_9FwdParamsE --------------------------
	.section	.nv.constant0._ZN10layer_norm31ln_parallel_residual_fwd_kernelINS_13Kernel_traitsIf6__halffS2_fjLj768ELj1ELj4ELj1ELj16ENS_18Kernel_traits_baseILj768EfS2_fS2_fjLj128EEEEELb0ELb0ELb1EEEvNS_9FwdParamsE,"a",@progbits
	.sectionflags	@""
	.align	4
.nv.constant0._ZN10layer_norm31ln_parallel_residual_fwd_kernelINS_13Kernel_traitsIf6__halffS2_fjLj768ELj1ELj4ELj1ELj16ENS_18Kernel_traits_baseILj768EfS2_fS2_fjLj128EEEEELb0ELb0ELb1EEEvNS_9FwdParamsE:
	.zero		1128


//--------------------- .nv.constant0._ZN10layer_norm31ln_parallel_residual_fwd_kernelINS_13Kernel_traitsIf6__halffS2_fjLj768ELj1ELj4ELj1ELj16ENS_18Kernel_traits_baseILj768EfS2_fS2_fjLj128EEEEELb0ELb1ELb0EEEvNS_9FwdParamsE --------------------------
	.section	.nv.constant0._ZN10layer_norm31ln_parallel_residual_fwd_kernelINS_13Kernel_traitsIf6__halffS2_fjLj768ELj1ELj4ELj1ELj16ENS_18Kernel_traits_baseILj768EfS2_fS2_fjLj128EEEEELb0ELb1ELb0EEEvNS_9FwdParamsE,"a",@progbits
	.sectionflags	@""
	.align	4
.nv.constant0._ZN10layer_norm31ln_parallel_residual_fwd_kernelINS_13Kernel_traitsIf6__halffS2_fjLj768ELj1ELj4ELj1ELj16ENS_18Kernel_traits_baseILj768EfS2_fS2_fjLj128EEEEELb0ELb1ELb0EEEvNS_9FwdParamsE:
	.zero		1128


//--------------------- .nv.constant0._ZN10layer_norm31ln_parallel_residual_fwd_kernelINS_13Kernel_traitsIf6__halffS2_fjLj768ELj1ELj4ELj1ELj16ENS_18Kernel_traits_baseILj768EfS2_fS2_fjLj128EEEEELb0ELb1ELb1EEEvNS_9FwdParamsE --------------------------
	.section	.nv.constant0._ZN10layer_norm31ln_parallel_residual_fwd_kernelINS_13Kernel_traitsIf6__halffS2_fjLj768ELj1ELj4ELj1ELj16ENS_18Kernel_traits_baseILj768EfS2_fS2_fjLj128EEEEELb0ELb1ELb1EEEvNS_9FwdParamsE,"a",@progbits
	.sectionflags	@""
	.align	4
.nv.constant0._ZN10layer_norm31ln_parallel_residual_fwd_kernelINS_13Kernel_traitsIf6__halffS2_fjLj768ELj1ELj4ELj1ELj16ENS_18Kernel_traits_baseILj768EfS2_fS2_fjLj128EEEEELb0ELb1ELb1EEEvNS_9FwdParamsE:
	.zero		1128


//--------------------- .nv.constant0._ZN10layer_norm31ln_parallel_residual_fwd_kernelINS_13Kernel_traitsIf6__halffS2_fjLj768ELj1ELj4ELj1ELj16ENS_18Kernel_traits_baseILj768EfS2_fS2_fjLj128EEEEELb1ELb0ELb0EEEvNS_9FwdParamsE --------------------------
	.section	.nv.constant0._ZN10layer_norm31ln_parallel_residual_fwd_kernelINS_13Kernel_traitsIf6__halffS2_fjLj768ELj1ELj4ELj1ELj16ENS_18Kernel_traits_baseILj768EfS2_fS2_fjLj128EEEEELb1ELb0ELb0EEEvNS_9FwdParamsE,"a",@progbits
	.sectionflags	@""
	.align	4
.nv.constant0._ZN10layer_norm31ln_parallel_residual_fwd_kernelINS_13Kernel_traitsIf6__halffS2_fjLj768ELj1ELj4ELj1ELj16ENS_18Kernel_traits_baseILj768EfS2_fS2_fjLj128EEEEELb1ELb0ELb0EEEvNS_9FwdParamsE:
	.zero		1128


//--------------------- .nv.constant0._ZN10layer_norm31ln_parallel_residual_fwd_kernelINS_13Kernel_traitsIf6__halffS2_fjLj768ELj1ELj4ELj1ELj16ENS_18Kernel_traits_baseILj768EfS2_fS2_fjLj128EEEEELb1ELb0ELb1EEEvNS_9FwdParamsE --------------------------
	.section	.nv.constant0._ZN10layer_norm31ln_parallel_residual_fwd_kernelINS_13Kernel_traitsIf6__halffS2_fjLj768ELj1ELj4ELj1ELj16ENS_18Kernel_traits_baseILj768EfS2_fS2_fjLj128EEEEELb1ELb0ELb1EEEvNS_9FwdParamsE,"a",@progbits
	.sectionflags	@""
	.align	4
.nv.constant0._ZN10layer_norm31ln_parallel_residual_fwd_kernelINS_13Kernel_traitsIf6__halffS2_fjLj768ELj1ELj4ELj1ELj16ENS_18Kernel_traits_baseILj768EfS2_fS2_fjLj128EEEEELb1ELb0ELb1EEEvNS_9FwdParamsE:
	.zero		1128


//--------------------- .nv.constant0._ZN10layer_norm31ln_parallel_residual_fwd_kernelINS_13Kernel_traitsIf6__halffS2_fjLj768ELj1ELj4ELj1ELj16ENS_18Kernel_traits_baseILj768EfS2_fS2_fjLj128EEEEELb1ELb1ELb0EEEvNS_9FwdParamsE --------------------------
	.section	.nv.constant0._ZN10layer_norm31ln_parallel_residual_fwd_kernelINS_13Kernel_traitsIf6__halffS2_fjLj768ELj1ELj4ELj1ELj16ENS_18Kernel_traits_baseILj768EfS2_fS2_fjLj128EEEEELb1ELb1ELb0EEEvNS_9FwdParamsE,"a",@progbits
	.sectionflags	@""
	.align	4
.nv.constant0._ZN10layer_norm31ln_parallel_residual_fwd_kernelINS_13Kernel_traitsIf6__halffS2_fjLj768ELj1ELj4ELj1ELj16ENS_18Kernel_traits_baseILj768EfS2_fS2_fjLj128EEEEELb1ELb1ELb0EEEvNS_9FwdParamsE:
	.zero		1128


//--------------------- .nv.constant0._ZN10layer_norm31ln_parallel_residual_fwd_kernelINS_13Kernel_traitsIf6__halffS2_fjLj768ELj1ELj4ELj1ELj16ENS_18Kernel_traits_baseILj768EfS2_fS2_fjLj128EEEEELb1ELb1ELb1EEEvNS_9FwdParamsE --------------------------
	.section	.nv.constant0._ZN10layer_norm31ln_parallel_residual_fwd_kernelINS_13Kernel_traitsIf6__halffS2_fjLj768ELj1ELj4ELj1ELj16ENS_18Kernel_traits_baseILj768EfS2_fS2_fjLj128EEEEELb1ELb1ELb1EEEvNS_9FwdParamsE,"a",@progbits
	.sectionflags	@""
	.align	4
.nv.constant0._ZN10layer_norm31ln_parallel_residual_fwd_kernelINS_13Kernel_traitsIf6__halffS2_fjLj768ELj1ELj4ELj1ELj16ENS_18Kernel_traits_baseILj768EfS2_fS2_fjLj128EEEEELb1ELb1ELb1EEEvNS_9FwdParamsE:
	.zero		1128


//--------------------- .nv.constant0._ZN10layer_norm31ln_parallel_residual_fwd_kernelINS_13Kernel_traitsI6__halfffffjLj768ELj1ELj4ELj1ELj16ENS_18Kernel_traits_baseILj768ES2_ffffjLj128EEEEELb0ELb0ELb0EEEvNS_9FwdParamsE --------------------------
	.section	.nv.constant0._ZN10layer_norm31ln_parallel_residual_fwd_kernelINS_13Kernel_traitsI6__halfffffjLj768ELj1ELj4ELj1ELj16ENS_18Kernel_traits_baseILj768ES2_ffffjLj128EEEEELb0ELb0ELb0EEEvNS_9FwdParamsE,"a",@progbits
	.sectionflags	@""
	.align	4
.nv.constant0._ZN10layer_norm31ln_parallel_residual_fwd_kernelINS_13Kernel_traitsI6__halfffffjLj768ELj1ELj4ELj1ELj16ENS_18Kernel_traits_baseILj768ES2_ffffjLj128EEEEELb0ELb0ELb0EEEvNS_9FwdParamsE:
	.zero		1128


//--------------------- .nv.constant0._ZN10layer_norm31ln_parallel_residual_fwd_kernelINS_13Kernel_traitsI6__halfffffjLj768ELj1ELj4ELj1ELj16ENS_18Kernel_traits_baseILj768ES2_ffffjLj128EEEEELb0ELb0ELb1EEEvNS_9FwdParamsE --------------------------
	.section	.nv.constant0._ZN10layer_norm31ln_parallel_residual_fwd_kernelINS_13Kernel_traitsI6__halfffffjLj768ELj1ELj4ELj1ELj16ENS_18Kernel_traits_baseILj768ES2_ffffjLj128EEEEELb0ELb0ELb1EEEvNS_9FwdParamsE,"a",@progbits
	.sectionflags	@""
	.align	4
.nv.constant0._ZN10layer_norm31ln_parallel_residual_fwd_kernelINS_13Kernel_traitsI6__halfffffjLj768ELj1ELj4ELj1ELj16ENS_18Kernel_traits_baseILj768ES2_ffffjLj128EEEEELb0ELb0ELb1EEEvNS_9FwdParamsE:
	.zero		1128


//--------------------- .nv.constant0._ZN10layer_norm31ln_parallel_residual_fwd_kernelINS_13Kernel_traitsI6__halfffffjLj768ELj1ELj4ELj1ELj16ENS_18Kernel_traits_baseILj768ES2_ffffjLj128EEEEELb0ELb1ELb0EEEvNS_9FwdParamsE --------------------------
	.section	.nv.constant0._ZN10layer_norm31ln_parallel_residual_fwd_kernelINS_13Kernel_traitsI6__halfffffjLj768ELj1ELj4ELj1ELj16ENS_18Kernel_traits_baseILj768ES2_ffffjLj128EEEEELb0ELb1ELb0EEEvNS_9FwdParamsE,"a",@progbits
	.sectionflags	@""
	.align	4
.nv.constant0._ZN10layer_norm31ln_parallel_residual_fwd_kernelINS_13Kernel_traitsI6__halfffffjLj768ELj1ELj4ELj1ELj16ENS_18Kernel_traits_baseILj768ES2_ffffjLj128EEEEELb0ELb1ELb0EEEvNS_9FwdParamsE:
	.zero		1128


//--------------------- .nv.constant0._ZN10layer_norm31ln_parallel_residual_fwd_kernelINS_13Kernel_traitsI6__halfffffjLj768ELj1ELj4ELj1ELj16ENS_18Kernel_traits_baseILj768ES2_ffffjLj128EEEEELb0ELb1ELb1EEEvNS_9FwdParamsE --------------------------
	.section	.nv.constant0._ZN10layer_norm31ln_parallel_residual_fwd_kernelINS_13Kernel_traitsI6__halfffffjLj768ELj1ELj4ELj1ELj16ENS_18Kernel_traits_baseILj768ES2_ffffjLj128EEEEELb0ELb1ELb1EEEvNS_9FwdParamsE,"a",@progbits
	.sectionflags	@""
	.align	4
.nv.constant0._ZN10layer_norm31ln_parallel_residual_fwd_kernelINS_13Kernel_traitsI6__halfffffjLj768ELj1ELj4ELj1ELj16ENS_18Kernel_traits_baseILj768ES2_ffffjLj128EEEEELb0ELb1ELb1EEEvNS_9FwdParamsE:
	.zero		1128


//--------------------- .nv.constant0._ZN10layer_norm31ln_parallel_residual_fwd_kernelINS_13Kernel_traitsI6__halfffffjLj768ELj1ELj4ELj1ELj16ENS_18Kernel_traits_baseILj768ES2_ffffjLj128EEEEELb1ELb0ELb0EEEvNS_9FwdParamsE --------------------------
	.section	.nv.constant0._ZN10layer_norm31ln_parallel_residual_fwd_kernelINS_13Kernel_traitsI6__halfffffjLj768ELj1ELj4ELj1ELj16ENS_18Kernel_traits_baseILj768ES2_ffffjLj128EEEEELb1ELb0ELb0EEEvNS_9FwdParamsE,"a",@progbits
	.sectionflags	@""
	.align	4
.nv.constant0._ZN10layer_norm31ln_parallel_residual_fwd_kernelINS_13Kernel_traitsI6__halfffffjLj768ELj1ELj4ELj1ELj16ENS_18Kernel_traits_baseILj768ES2_ffffjLj128EEEEELb1ELb0ELb0EEEvNS_9FwdParamsE:
	.zero		1128


//--------------------- .nv.constant0._ZN10layer_norm31ln_parallel_residual_fwd_kernelINS_13Kernel_traitsI6__halfffffjLj768ELj1ELj4ELj1ELj16ENS_18Kernel_traits_baseILj768ES2_ffffjLj128EEEEELb1ELb0ELb1EEEvNS_9FwdParamsE --------------------------
	.section	.nv.constant0._ZN10layer_norm31ln_parallel_residual_fwd_kernelINS_13Kernel_traitsI6__halfffffjLj768ELj1ELj4ELj1ELj16ENS_18Kernel_traits_baseILj768ES2_ffffjLj128EEEEELb1ELb0ELb1EEEvNS_9FwdParamsE,"a",@progbits
	.sectionflags	@""
	.align	4
.nv.constant0._ZN10layer_norm31ln_parallel_residual_fwd_kernelINS_13Kernel_traitsI6__halfffffjLj768ELj1ELj4ELj1ELj16ENS_18Kernel_traits_baseILj768ES2_ffffjLj128EEEEELb1ELb0ELb1EEEvNS_9FwdParamsE:
	.zero		1128


//--------------------- .nv.constant0._ZN10layer_norm31ln_parallel_residual_fwd_kernelINS_13Kernel_traitsI6__halfffffjLj768ELj1ELj4ELj1ELj16ENS_18Kernel_traits_baseILj768ES2_ffffjLj128EEEEELb1ELb1ELb0EEEvNS_9FwdParamsE --------------------------
	.section	.nv.constant0._ZN10layer_norm31ln_parallel_residual_fwd_kernelINS_13Kernel_traitsI6__halfffffjLj768ELj1ELj4ELj1ELj16ENS_18Kernel_traits_baseILj768ES2_ffffjLj128EEEEELb1ELb1ELb0EEEvNS_9FwdParamsE,"a",@progbits
	.sectionflags	@""
	.align	4
.nv.constant0._ZN10layer_norm31ln_parallel_residual_fwd_kernelINS_13Kernel_traitsI6__halfffffjLj768ELj1ELj4ELj1ELj16ENS_18Kernel_traits_baseILj768ES2_ffffjLj128EEEEELb1ELb1ELb0EEEvNS_9FwdParamsE:
	.zero		1128


//--------------------- .nv.constant0._ZN10layer_norm31ln_parallel_residual_fwd_kernelINS_13Kernel_traitsI6__halfffffjLj768ELj1ELj4ELj1ELj16ENS_18Kernel_traits_baseILj768ES2_ffffjLj128EEEEELb1ELb1ELb1EEEvNS_9FwdParamsE --------------------------
	.section	.nv.constant0._ZN10layer_norm31ln_parallel_residual_fwd_kernelINS_13Kernel_traitsI6__halfffffjLj768ELj1ELj4ELj1ELj16ENS_18Kernel_traits_baseILj768ES2_ffffjLj128EEEEELb1ELb1ELb1EEEvNS_9FwdParamsE,"a",@progbits
	.sectionflags	@""
	.align	4
.nv.constant0._ZN10layer_norm31ln_parallel_residual_fwd_kernelINS_13Kernel_traitsI6__halfffffjLj768ELj1ELj4ELj1ELj16ENS_18Kernel_traits_baseILj768ES2_ffffjLj128EEEEELb1ELb1ELb1EEEvNS_9FwdParamsE:
	.zero		1128


//--------------------- .nv.constant0._ZN10layer_norm31ln_parallel_residual_fwd_kernelINS_13Kernel_traitsIfffffjLj768ELj1ELj4ELj1ELj16ENS_18Kernel_traits_baseILj768EfffffjLj128EEEEELb0ELb0ELb0EEEvNS_9FwdParamsE --------------------------
	.section	.nv.constant0._ZN10layer_norm31ln_parallel_residual_fwd_kernelINS_13Kernel_traitsIfffffjLj768ELj1ELj4ELj1ELj16ENS_18Kernel_traits_baseILj768EfffffjLj128EEEEELb0ELb0ELb0EEEvNS_9FwdParamsE,"a",@progbits
	.sectionflags	@""
	.align	4
.nv.constant0._ZN10layer_norm31ln_parallel_residual_fwd_kernelINS_13Kernel_traitsIfffffjLj768ELj1ELj4ELj1ELj16ENS_18Kernel_traits_baseILj768EfffffjLj128EEEEELb0ELb0ELb0EEEvNS_9FwdParamsE:
	.zero		1128


//--------------------- .nv.constant0._ZN10layer_norm31ln_parallel_residual_fwd_kernelINS_13Kernel_traitsIfffffjLj768ELj1ELj4ELj1ELj16ENS_18Kernel_traits_baseILj768EfffffjLj128EEEEELb0ELb0ELb1EEEvNS_9FwdParamsE --------------------------
	.section	.nv.constant0._ZN10layer_norm31ln_parallel_residual_fwd_kernelINS_13Kernel_traitsIfffffjLj768ELj1ELj4ELj1ELj16ENS_18Kernel_traits_baseILj768EfffffjLj128EEEEELb0ELb0ELb1EEEvNS_9FwdParamsE,"a",@progbits
	.sectionflags	@""
	.align	4
.nv.constant0._ZN10layer_norm31ln_parallel_residual_fwd_kernelINS_13Kernel_traitsIfffffjLj768ELj1ELj4ELj1ELj16ENS_18Kernel_traits_baseILj768EfffffjLj128EEEEELb0ELb0ELb1EEEvNS_9FwdParamsE:
	.zero		1128


//--------------------- .nv.constant0._ZN10layer_norm31ln_parallel_residual_fwd_kernelINS_13Kernel_traitsIfffffjLj768ELj1ELj4ELj1ELj16ENS_18Kernel_traits_baseILj768EfffffjLj128EEEEELb0ELb1ELb0EEEvNS_9FwdParamsE --------------------------
	.section	.nv.constant0._ZN10layer_norm31ln_parallel_residual_fwd_kernelINS_13Kernel_traitsIfffffjLj768ELj1ELj4ELj1ELj16ENS_18Kernel_traits_baseILj768EfffffjLj128EEEEELb0ELb1ELb0EEEvNS_9FwdParamsE,"a",@progbits
	.sectionflags	@""
	.align	4
.nv.constant0._ZN10layer_norm31ln_parallel_residual_fwd_kernelINS_13Kernel_traitsIfffffjLj768ELj1ELj4ELj1ELj16ENS_18Kernel_traits_baseILj768EfffffjLj128EEEEELb0ELb1ELb0EEEvNS_9FwdParamsE:
	.zero		1128


//--------------------- .nv.constant0._ZN10layer_norm31ln_parallel_residual_fwd_kernelINS_13Kernel_traitsIfffffjLj768ELj1ELj4ELj1ELj16ENS_18Kernel_traits_baseILj768EfffffjLj128EEEEELb0ELb1ELb1EEEvNS_9FwdParamsE --------------------------
	.section	.nv.constant0._ZN10layer_norm31ln_parallel_residual_fwd_kernelINS_13Kernel_traitsIfffffjLj768ELj1ELj4ELj1ELj16ENS_18Kernel_traits_baseILj768EfffffjLj128EEEEELb0ELb1ELb1EEEvNS_9FwdParamsE,"a",@progbits
	.sectionflags	@""
	.align	4
.nv.constant0._ZN10layer_norm31ln_parallel_residual_fwd_kernelINS_13Kernel_traitsIfffffjLj768ELj1ELj4ELj1ELj16ENS_18Kernel_traits_baseILj768EfffffjLj128EEEEELb0ELb1ELb1EEEvNS_9FwdParamsE:
	.zero		1128


//--------------------- .nv.constant0._ZN10layer_norm31ln_parallel_residual_fwd_kernelINS_13Kernel_traitsIfffffjLj768ELj1ELj4ELj1ELj16ENS_18Kernel_traits_baseILj768EfffffjLj128EEEEELb1ELb0ELb0EEEvNS_9FwdParamsE --------------------------
	.section	.nv.constant0._ZN10layer_norm31ln_parallel_residual_fwd_kernelINS_13Kernel_traitsIfffffjLj768ELj1ELj4ELj1ELj16ENS_18Kernel_traits_baseILj768EfffffjLj128EEEEELb1ELb0ELb0EEEvNS_9FwdParamsE,"a",@progbits
	.sectionflags	@""
	.align	4
.nv.constant0._ZN10layer_norm31ln_parallel_residual_fwd_kernelINS_13Kernel_traitsIfffffjLj768ELj1ELj4ELj1ELj16ENS_18Kernel_traits_baseILj768EfffffjLj128EEEEELb1ELb0ELb0EEEvNS_9FwdParamsE:
	.zero		1128


//--------------------- .nv.constant0._ZN10layer_norm31ln_parallel_residual_fwd_kernelINS_13Kernel_traitsIfffffjLj768ELj1ELj4ELj1ELj16ENS_18Kernel_traits_baseILj768EfffffjLj128EEEEELb1ELb0ELb1EEEvNS_9FwdParamsE --------------------------
	.section	.nv.constant0._ZN10layer_norm31ln_parallel_residual_fwd_kernelINS_13Kernel_traitsIfffffjLj768ELj1ELj4ELj1ELj16ENS_18Kernel_traits_baseILj768EfffffjLj128EEEEELb1ELb0ELb1EEEvNS_9FwdParamsE,"a",@progbits
	.sectionflags	@""
	.align	4
.nv.constant0._ZN10layer_norm31ln_parallel_residual_fwd_kernelINS_13Kernel_traitsIfffffjLj768ELj1ELj4ELj1ELj16ENS_18Kernel_traits_baseILj768EfffffjLj128EEEEELb1ELb0ELb1EEEvNS_9FwdParamsE:
	.zero		1128


//--------------------- .nv.constant0._ZN10layer_norm31ln_parallel_residual_fwd_kernelINS_13Kernel_traitsIfffffjLj768ELj1ELj4ELj1ELj16ENS_18Kernel_traits_baseILj768EfffffjLj128EEEEELb1ELb1ELb0EEEvNS_9FwdParamsE --------------------------
	.section	.nv.constant0._ZN10layer_norm31ln_parallel_residual_fwd_kernelINS_13Kernel_traitsIfffffjLj768ELj1ELj4ELj1ELj16ENS_18Kernel_traits_baseILj768EfffffjLj128EEEEELb1ELb1ELb0EEEvNS_9FwdParamsE,"a",@progbits
	.sectionflags	@""
	.align	4
.nv.constant0._ZN10layer_norm31ln_parallel_residual_fwd_kernelINS_13Kernel_traitsIfffffjLj768ELj1ELj4ELj1ELj16ENS_18Kernel_traits_baseILj768EfffffjLj128EEEEELb1ELb1ELb0EEEvNS_9FwdParamsE:
	.zero		1128


//--------------------- .nv.constant0._ZN10layer_norm31ln_parallel_residual_fwd_kernelINS_13Kernel_traitsIfffffjLj768ELj1ELj4ELj1ELj16ENS_18Kernel_traits_baseILj768EfffffjLj128EEEEELb1ELb1ELb1EEEvNS_9FwdParamsE --------------------------
	.section	.nv.constant0._ZN10layer_norm31ln_parallel_residual_fwd_kernelINS_13Kernel_traitsIfffffjLj768ELj1ELj4ELj1ELj16ENS_18Kernel_traits_baseILj768EfffffjLj128EEEEELb1ELb1ELb1EEEvNS_9FwdParamsE,"a",@progbits
	.sectionflags	@""
	.align	4
.nv.constant0._ZN10layer_norm31ln_parallel_residual_fwd_kernelINS_13Kernel_traitsIfffffjLj768ELj1ELj4ELj1ELj16ENS_18Kernel_traits_baseILj768EfffffjLj128EEEEELb1ELb1ELb1EEEvNS_9FwdParamsE:
	.zero		1128


//--------------------- SYMBOLS --------------------------

	.type		.nv.reservedSmem.offset0,@object
	.size		.nv.reservedSmem.offset0,0x4
